	.target	sm_103a

	.elftype	@"ET_EXEC"


//--------------------- .note.nv.tkinfo           --------------------------
	.section	.note.nv.tkinfo,"",@"SHT_NOTE"
	.sectionflags	@"SHF_NOTE_NV_TKINFO"
	.tkinfo
        /*0018*/ 	.word	0x00000002
        /*0030*/ 	.string	""
        /*0030*/ 	.string	"ptxas"
        /*0030*/ 	.string	"Cuda compilation tools, release 13.0, V13.0.88"
        /*0030*/ 	.string	"Build cuda_13.0.r13.0/compiler.36424714_0"
        /*0030*/ 	.string	"-arch sm_103a -m 64 "



//--------------------- .note.nv.cuinfo           --------------------------
	.section	.note.nv.cuinfo,"",@"SHT_NOTE"
	.sectionflags	@"SHF_NOTE_NV_CUINFO"
        /*0018*/ 	.short	0x0002
        /*001a*/ 	.short	0x0067
        /*001c*/ 	.short	0x0082
	.zero		2


//--------------------- .nv.info                  --------------------------
	.section	.nv.info,"",@"SHT_CUDA_INFO"
	.align	4


	//----- nvinfo : EIATTR_REGCOUNT
	.align		4
        /*0000*/ 	.byte	0x04, 0x2f
        /*0002*/ 	.short	(.L_29 - .L_28)
	.align		4
.L_28:
        /*0004*/ 	.word	index@(_Z23gemm_half_q_half_kernelILi1ELi128ELb0ELb0ELi32EEvPK6__halfPKjS4_S2_PS0_iiiiPKtS7_iiiiiibS2_i)
        /*0008*/ 	.word	0x00000025


	//----- nvinfo : EIATTR_FRAME_SIZE
	.align		4
.L_29:
        /*000c*/ 	.byte	0x04, 0x11
        /*000e*/ 	.short	(.L_31 - .L_30)
	.align		4
.L_30:
        /*0010*/ 	.word	index@(_Z23gemm_half_q_half_kernelILi1ELi128ELb0ELb0ELi32EEvPK6__halfPKjS4_S2_PS0_iiiiPKtS7_iiiiiibS2_i)
        /*0014*/ 	.word	0x00000000


	//----- nvinfo : EIATTR_REGCOUNT
	.align		4
.L_31:
        /*0018*/ 	.byte	0x04, 0x2f
        /*001a*/ 	.short	(.L_33 - .L_32)
	.align		4
.L_32:
        /*001c*/ 	.word	index@(_Z23gemm_half_q_half_kernelILi1ELi38ELb0ELb0ELi32EEvPK6__halfPKjS4_S2_PS0_iiiiPKtS7_iiiiiibS2_i)
        /*0020*/ 	.word	0x00000038


	//----- nvinfo : EIATTR_FRAME_SIZE
	.align		4
.L_33:
        /*0024*/ 	.byte	0x04, 0x11
        /*0026*/ 	.short	(.L_35 - .L_34)
	.align		4
.L_34:
        /*0028*/ 	.word	index@(_Z23gemm_half_q_half_kernelILi1ELi38ELb0ELb0ELi32EEvPK6__halfPKjS4_S2_PS0_iiiiPKtS7_iiiiiibS2_i)
        /*002c*/ 	.word	0x00000000


	//----- nvinfo : EIATTR_REGCOUNT
	.align		4
.L_35:
        /*0030*/ 	.byte	0x04, 0x2f
        /*0032*/ 	.short	(.L_37 - .L_36)
	.align		4
.L_36:
        /*0034*/ 	.word	index@(_Z23gemm_half_q_half_kernelILi1ELi20ELb0ELb0ELi32EEvPK6__halfPKjS4_S2_PS0_iiiiPKtS7_iiiiiibS2_i)
        /*0038*/ 	.word	0x00000040


	//----- nvinfo : EIATTR_FRAME_SIZE
	.align		4
.L_37:
        /*003c*/ 	.byte	0x04, 0x11
        /*003e*/ 	.short	(.L_39 - .L_38)
	.align		4
.L_38:
        /*0040*/ 	.word	index@(_Z23gemm_half_q_half_kernelILi1ELi20ELb0ELb0ELi32EEvPK6__halfPKjS4_S2_PS0_iiiiPKtS7_iiiiiibS2_i)
        /*0044*/ 	.word	0x00000000


	//----- nvinfo : EIATTR_REGCOUNT
	.align		4
.L_39:
        /*0048*/ 	.byte	0x04, 0x2f
        /*004a*/ 	.short	(.L_41 - .L_40)
	.align		4
.L_40:
        /*004c*/ 	.word	index@(_Z23gemm_half_q_half_kernelILi1ELi140ELb0ELb0ELi32EEvPK6__halfPKjS4_S2_PS0_iiiiPKtS7_iiiiiibS2_i)
        /*0050*/ 	.word	0x00000030


	//----- nvinfo : EIATTR_FRAME_SIZE
	.align		4
.L_41:
        /*0054*/ 	.byte	0x04, 0x11
        /*0056*/ 	.short	(.L_43 - .L_42)
	.align		4
.L_42:
        /*0058*/ 	.word	index@(_Z23gemm_half_q_half_kernelILi1ELi140ELb0ELb0ELi32EEvPK6__halfPKjS4_S2_PS0_iiiiPKtS7_iiiiiibS2_i)
        /*005c*/ 	.word	0x00000000


	//----- nvinfo : EIATTR_REGCOUNT
	.align		4
.L_43:
        /*0060*/ 	.byte	0x04, 0x2f
        /*0062*/ 	.short	(.L_45 - .L_44)
	.align		4
.L_44:
        /*0064*/ 	.word	index@(_Z23gemm_half_q_half_kernelILi1ELi152ELb0ELb0ELi32EEvPK6__halfPKjS4_S2_PS0_iiiiPKtS7_iiiiiibS2_i)
        /*0068*/ 	.word	0x00000038


	//----- nvinfo : EIATTR_FRAME_SIZE
	.align		4
.L_45:
        /*006c*/ 	.byte	0x04, 0x11
        /*006e*/ 	.short	(.L_47 - .L_46)
	.align		4
.L_46:
        /*0070*/ 	.word	index@(_Z23gemm_half_q_half_kernelILi1ELi152ELb0ELb0ELi32EEvPK6__halfPKjS4_S2_PS0_iiiiPKtS7_iiiiiibS2_i)
        /*0074*/ 	.word	0x00000000


	//----- nvinfo : EIATTR_REGCOUNT
	.align		4
.L_47:
        /*0078*/ 	.byte	0x04, 0x2f
        /*007a*/ 	.short	(.L_49 - .L_48)
	.align		4
.L_48:
        /*007c*/ 	.word	index@(_Z23gemm_half_q_half_kernelILi1ELi176ELb0ELb0ELi32EEvPK6__halfPKjS4_S2_PS0_iiiiPKtS7_iiiiiibS2_i)
        /*0080*/ 	.word	0x00000038


	//----- nvinfo : EIATTR_FRAME_SIZE
	.align		4
.L_49:
        /*0084*/ 	.byte	0x04, 0x11
        /*0086*/ 	.short	(.L_51 - .L_50)
	.align		4
.L_50:
        /*0088*/ 	.word	index@(_Z23gemm_half_q_half_kernelILi1ELi176ELb0ELb0ELi32EEvPK6__halfPKjS4_S2_PS0_iiiiPKtS7_iiiiiibS2_i)
        /*008c*/ 	.word	0x00000000


	//----- nvinfo : EIATTR_REGCOUNT
	.align		4
.L_51:
        /*0090*/ 	.byte	0x04, 0x2f
        /*0092*/ 	.short	(.L_53 - .L_52)
	.align		4
.L_52:
        /*0094*/ 	.word	index@(_Z23gemm_half_q_half_kernelILi1ELi172ELb0ELb0ELi32EEvPK6__halfPKjS4_S2_PS0_iiiiPKtS7_iiiiiibS2_i)
        /*0098*/ 	.word	0x00000030


	//----- nvinfo : EIATTR_FRAME_SIZE
	.align		4
.L_53:
        /*009c*/ 	.byte	0x04, 0x11
        /*009e*/ 	.short	(.L_55 - .L_54)
	.align		4
.L_54:
        /*00a0*/ 	.word	index@(_Z23gemm_half_q_half_kernelILi1ELi172ELb0ELb0ELi32EEvPK6__halfPKjS4_S2_PS0_iiiiPKtS7_iiiiiibS2_i)
        /*00a4*/ 	.word	0x00000000


	//----- nvinfo : EIATTR_REGCOUNT
	.align		4
.L_55:
        /*00a8*/ 	.byte	0x04, 0x2f
        /*00aa*/ 	.short	(.L_57 - .L_56)
	.align		4
.L_56:
        /*00ac*/ 	.word	index@(_Z23gemm_half_q_half_kernelILi1ELi10ELb0ELb0ELi32EEvPK6__halfPKjS4_S2_PS0_iiiiPKtS7_iiiiiibS2_i)
        /*00b0*/ 	.word	0x00000028


	//----- nvinfo : EIATTR_FRAME_SIZE
	.align		4
.L_57:
        /*00b4*/ 	.byte	0x04, 0x11
        /*00b6*/ 	.short	(.L_59 - .L_58)
	.align		4
.L_58:
        /*00b8*/ 	.word	index@(_Z23gemm_half_q_half_kernelILi1ELi10ELb0ELb0ELi32EEvPK6__halfPKjS4_S2_PS0_iiiiPKtS7_iiiiiibS2_i)
        /*00bc*/ 	.word	0x00000000


	//----- nvinfo : EIATTR_REGCOUNT
	.align		4
.L_59:
        /*00c0*/ 	.byte	0x04, 0x2f
        /*00c2*/ 	.short	(.L_61 - .L_60)
	.align		4
.L_60:
        /*00c4*/ 	.word	index@(_Z23gemm_half_q_half_kernelILi1ELi40ELb0ELb0ELi32EEvPK6__halfPKjS4_S2_PS0_iiiiPKtS7_iiiiiibS2_i)
        /*00c8*/ 	.word	0x00000030


	//----- nvinfo : EIATTR_FRAME_SIZE
	.align		4
.L_61:
        /*00cc*/ 	.byte	0x04, 0x11
        /*00ce*/ 	.short	(.L_63 - .L_62)
	.align		4
.L_62:
        /*00d0*/ 	.word	index@(_Z23gemm_half_q_half_kernelILi1ELi40ELb0ELb0ELi32EEvPK6__halfPKjS4_S2_PS0_iiiiPKtS7_iiiiiibS2_i)
        /*00d4*/ 	.word	0x00000000


	//----- nvinfo : EIATTR_REGCOUNT
	.align		4
.L_63:
        /*00d8*/ 	.byte	0x04, 0x2f
        /*00da*/ 	.short	(.L_65 - .L_64)
	.align		4
.L_64:
        /*00dc*/ 	.word	index@(_Z23gemm_half_q_half_kernelILi1ELi160ELb0ELb0ELi32EEvPK6__halfPKjS4_S2_PS0_iiiiPKtS7_iiiiiibS2_i)
        /*00e0*/ 	.word	0x00000028


	//----- nvinfo : EIATTR_FRAME_SIZE
	.align		4
.L_65:
        /*00e4*/ 	.byte	0x04, 0x11
        /*00e6*/ 	.short	(.L_67 - .L_66)
	.align		4
.L_66:
        /*00e8*/ 	.word	index@(_Z23gemm_half_q_half_kernelILi1ELi160ELb0ELb0ELi32EEvPK6__halfPKjS4_S2_PS0_iiiiPKtS7_iiiiiibS2_i)
        /*00ec*/ 	.word	0x00000000


	//----- nvinfo : EIATTR_REGCOUNT
	.align		4
.L_67:
        /*00f0*/ 	.byte	0x04, 0x2f
        /*00f2*/ 	.short	(.L_69 - .L_68)
	.align		4
.L_68:
        /*00f4*/ 	.word	index@(_Z23gemm_half_q_half_kernelILi1ELi190ELb0ELb0ELi32EEvPK6__halfPKjS4_S2_PS0_iiiiPKtS7_iiiiiibS2_i)
        /*00f8*/ 	.word	0x00000038


	//----- nvinfo : EIATTR_FRAME_SIZE
	.align		4
.L_69:
        /*00fc*/ 	.byte	0x04, 0x11
        /*00fe*/ 	.short	(.L_71 - .L_70)
	.align		4
.L_70:
        /*0100*/ 	.word	index@(_Z23gemm_half_q_half_kernelILi1ELi190ELb0ELb0ELi32EEvPK6__halfPKjS4_S2_PS0_iiiiPKtS7_iiiiiibS2_i)
        /*0104*/ 	.word	0x00000000


	//----- nvinfo : EIATTR_REGCOUNT
	.align		4
.L_71:
        /*0108*/ 	.byte	0x04, 0x2f
        /*010a*/ 	.short	(.L_73 - .L_72)
	.align		4
.L_72:
        /*010c*/ 	.word	index@(_Z23gemm_half_q_half_kernelILi1ELi128ELb0ELb0ELi64EEvPK6__halfPKjS4_S2_PS0_iiiiPKtS7_iiiiiibS2_i)
        /*0110*/ 	.word	0x00000020


	//----- nvinfo : EIATTR_FRAME_SIZE
	.align		4
.L_73:
        /*0114*/ 	.byte	0x04, 0x11
        /*0116*/ 	.short	(.L_75 - .L_74)
	.align		4
.L_74:
        /*0118*/ 	.word	index@(_Z23gemm_half_q_half_kernelILi1ELi128ELb0ELb0ELi64EEvPK6__halfPKjS4_S2_PS0_iiiiPKtS7_iiiiiibS2_i)
        /*011c*/ 	.word	0x00000010


	//----- nvinfo : EIATTR_REGCOUNT
	.align		4
.L_75:
        /*0120*/ 	.byte	0x04, 0x2f
        /*0122*/ 	.short	(.L_77 - .L_76)
	.align		4
.L_76:
        /*0124*/ 	.word	index@(_Z23gemm_half_q_half_kernelILi1ELi38ELb0ELb0ELi64EEvPK6__halfPKjS4_S2_PS0_iiiiPKtS7_iiiiiibS2_i)
        /*0128*/ 	.word	0x00000038


	//----- nvinfo : EIATTR_FRAME_SIZE
	.align		4
.L_77:
        /*012c*/ 	.byte	0x04, 0x11
        /*012e*/ 	.short	(.L_79 - .L_78)
	.align		4
.L_78:
        /*0130*/ 	.word	index@(_Z23gemm_half_q_half_kernelILi1ELi38ELb0ELb0ELi64EEvPK6__halfPKjS4_S2_PS0_iiiiPKtS7_iiiiiibS2_i)
        /*0134*/ 	.word	0x00000010


	//----- nvinfo : EIATTR_REGCOUNT
	.align		4
.L_79:
        /*0138*/ 	.byte	0x04, 0x2f
        /*013a*/ 	.short	(.L_81 - .L_80)
	.align		4
.L_80:
        /*013c*/ 	.word	index@(_Z23gemm_half_q_half_kernelILi1ELi20ELb0ELb0ELi64EEvPK6__halfPKjS4_S2_PS0_iiiiPKtS7_iiiiiibS2_i)
        /*0140*/ 	.word	0x0000003f


	//----- nvinfo : EIATTR_FRAME_SIZE
	.align		4
.L_81:
        /*0144*/ 	.byte	0x04, 0x11
        /*0146*/ 	.short	(.L_83 - .L_82)
	.align		4
.L_82:
        /*0148*/ 	.word	index@(_Z23gemm_half_q_half_kernelILi1ELi20ELb0ELb0ELi64EEvPK6__halfPKjS4_S2_PS0_iiiiPKtS7_iiiiiibS2_i)
        /*014c*/ 	.word	0x00000010


	//----- nvinfo : EIATTR_REGCOUNT
	.align		4
.L_83:
        /*0150*/ 	.byte	0x04, 0x2f
        /*0152*/ 	.short	(.L_85 - .L_84)
	.align		4
.L_84:
        /*0154*/ 	.word	index@(_Z23gemm_half_q_half_kernelILi1ELi140ELb0ELb0ELi64EEvPK6__halfPKjS4_S2_PS0_iiiiPKtS7_iiiiiibS2_i)
        /*0158*/ 	.word	0x00000037


	//----- nvinfo : EIATTR_FRAME_SIZE
	.align		4
.L_85:
        /*015c*/ 	.byte	0x04, 0x11
        /*015e*/ 	.short	(.L_87 - .L_86)
	.align		4
.L_86:
        /*0160*/ 	.word	index@(_Z23gemm_half_q_half_kernelILi1ELi140ELb0ELb0ELi64EEvPK6__halfPKjS4_S2_PS0_iiiiPKtS7_iiiiiibS2_i)
        /*0164*/ 	.word	0x00000010


	//----- nvinfo : EIATTR_REGCOUNT
	.align		4
.L_87:
        /*0168*/ 	.byte	0x04, 0x2f
        /*016a*/ 	.short	(.L_89 - .L_88)
	.align		4
.L_88:
        /*016c*/ 	.word	index@(_Z23gemm_half_q_half_kernelILi1ELi152ELb0ELb0ELi64EEvPK6__halfPKjS4_S2_PS0_iiiiPKtS7_iiiiiibS2_i)
        /*0170*/ 	.word	0x0000003f


	//----- nvinfo : EIATTR_FRAME_SIZE
	.align		4
.L_89:
        /*0174*/ 	.byte	0x04, 0x11
        /*0176*/ 	.short	(.L_91 - .L_90)
	.align		4
.L_90:
        /*0178*/ 	.word	index@(_Z23gemm_half_q_half_kernelILi1ELi152ELb0ELb0ELi64EEvPK6__halfPKjS4_S2_PS0_iiiiPKtS7_iiiiiibS2_i)
        /*017c*/ 	.word	0x00000010


	//----- nvinfo : EIATTR_REGCOUNT
	.align		4
.L_91:
        /*0180*/ 	.byte	0x04, 0x2f
        /*0182*/ 	.short	(.L_93 - .L_92)
	.align		4
.L_92:
        /*0184*/ 	.word	index@(_Z23gemm_half_q_half_kernelILi1ELi176ELb0ELb0ELi64EEvPK6__halfPKjS4_S2_PS0_iiiiPKtS7_iiiiiibS2_i)
        /*0188*/ 	.word	0x00000035


	//----- nvinfo : EIATTR_FRAME_SIZE
	.align		4
.L_93:
        /*018c*/ 	.byte	0x04, 0x11
        /*018e*/ 	.short	(.L_95 - .L_94)
	.align		4
.L_94:
        /*0190*/ 	.word	index@(_Z23gemm_half_q_half_kernelILi1ELi176ELb0ELb0ELi64EEvPK6__halfPKjS4_S2_PS0_iiiiPKtS7_iiiiiibS2_i)
        /*0194*/ 	.word	0x00000010


	//----- nvinfo : EIATTR_REGCOUNT
	.align		4
.L_95:
        /*0198*/ 	.byte	0x04, 0x2f
        /*019a*/ 	.short	(.L_97 - .L_96)
	.align		4
.L_96:
        /*019c*/ 	.word	index@(_Z23gemm_half_q_half_kernelILi1ELi172ELb0ELb0ELi64EEvPK6__halfPKjS4_S2_PS0_iiiiPKtS7_iiiiiibS2_i)
        /*01a0*/ 	.word	0x00000037


	//----- nvinfo : EIATTR_FRAME_SIZE
	.align		4
.L_97:
        /*01a4*/ 	.byte	0x04, 0x11
        /*01a6*/ 	.short	(.L_99 - .L_98)
	.align		4
.L_98:
        /*01a8*/ 	.word	index@(_Z23gemm_half_q_half_kernelILi1ELi172ELb0ELb0ELi64EEvPK6__halfPKjS4_S2_PS0_iiiiPKtS7_iiiiiibS2_i)
        /*01ac*/ 	.word	0x00000010


	//----- nvinfo : EIATTR_REGCOUNT
	.align		4
.L_99:
        /*01b0*/ 	.byte	0x04, 0x2f
        /*01b2*/ 	.short	(.L_101 - .L_100)
	.align		4
.L_100:
        /*01b4*/ 	.word	index@(_Z23gemm_half_q_half_kernelILi1ELi10ELb0ELb0ELi64EEvPK6__halfPKjS4_S2_PS0_iiiiPKtS7_iiiiiibS2_i)
        /*01b8*/ 	.word	0x00000028


	//----- nvinfo : EIATTR_FRAME_SIZE
	.align		4
.L_101:
        /*01bc*/ 	.byte	0x04, 0x11
        /*01be*/ 	.short	(.L_103 - .L_102)
	.align		4
.L_102:
        /*01c0*/ 	.word	index@(_Z23gemm_half_q_half_kernelILi1ELi10ELb0ELb0ELi64EEvPK6__halfPKjS4_S2_PS0_iiiiPKtS7_iiiiiibS2_i)
        /*01c4*/ 	.word	0x00000010


	//----- nvinfo : EIATTR_REGCOUNT
	.align		4
.L_103:
        /*01c8*/ 	.byte	0x04, 0x2f
        /*01ca*/ 	.short	(.L_105 - .L_104)
	.align		4
.L_104:
        /*01cc*/ 	.word	index@(_Z23gemm_half_q_half_kernelILi1ELi40ELb0ELb0ELi64EEvPK6__halfPKjS4_S2_PS0_iiiiPKtS7_iiiiiibS2_i)
        /*01d0*/ 	.word	0x00000028


	//----- nvinfo : EIATTR_FRAME_SIZE
	.align		4
.L_105:
        /*01d4*/ 	.byte	0x04, 0x11
        /*01d6*/ 	.short	(.L_107 - .L_106)
	.align		4
.L_106:
        /*01d8*/ 	.word	index@(_Z23gemm_half_q_half_kernelILi1ELi40ELb0ELb0ELi64EEvPK6__halfPKjS4_S2_PS0_iiiiPKtS7_iiiiiibS2_i)
        /*01dc*/ 	.word	0x00000010


	//----- nvinfo : EIATTR_REGCOUNT
	.align		4
.L_107:
        /*01e0*/ 	.byte	0x04, 0x2f
        /*01e2*/ 	.short	(.L_109 - .L_108)
	.align		4
.L_108:
        /*01e4*/ 	.word	index@(_Z23gemm_half_q_half_kernelILi1ELi160ELb0ELb0ELi64EEvPK6__halfPKjS4_S2_PS0_iiiiPKtS7_iiiiiibS2_i)
        /*01e8*/ 	.word	0x00000028


	//----- nvinfo : EIATTR_FRAME_SIZE
	.align		4
.L_109:
        /*01ec*/ 	.byte	0x04, 0x11
        /*01ee*/ 	.short	(.L_111 - .L_110)
	.align		4
.L_110:
        /*01f0*/ 	.word	index@(_Z23gemm_half_q_half_kernelILi1ELi160ELb0ELb0ELi64EEvPK6__halfPKjS4_S2_PS0_iiiiPKtS7_iiiiiibS2_i)
        /*01f4*/ 	.word	0x00000010


	//----- nvinfo : EIATTR_REGCOUNT
	.align		4
.L_111:
        /*01f8*/ 	.byte	0x04, 0x2f
        /*01fa*/ 	.short	(.L_113 - .L_112)
	.align		4
.L_112:
        /*01fc*/ 	.word	index@(_Z23gemm_half_q_half_kernelILi1ELi190ELb0ELb0ELi64EEvPK6__halfPKjS4_S2_PS0_iiiiPKtS7_iiiiiibS2_i)
        /*0200*/ 	.word	0x00000040


	//----- nvinfo : EIATTR_FRAME_SIZE
	.align		4
.L_113:
        /*0204*/ 	.byte	0x04, 0x11
        /*0206*/ 	.short	(.L_115 - .L_114)
	.align		4
.L_114:
        /*0208*/ 	.word	index@(_Z23gemm_half_q_half_kernelILi1ELi190ELb0ELb0ELi64EEvPK6__halfPKjS4_S2_PS0_iiiiPKtS7_iiiiiibS2_i)
        /*020c*/ 	.word	0x00000010


	//----- nvinfo : EIATTR_REGCOUNT
	.align		4
.L_115:
        /*0210*/ 	.byte	0x04, 0x2f
        /*0212*/ 	.short	(.L_117 - .L_116)
	.align		4
.L_116:
        /*0214*/ 	.word	index@(_Z23gemm_half_q_half_kernelILi2ELi128ELb0ELb0ELi32EEvPK6__halfPKjS4_S2_PS0_iiiiPKtS7_iiiiiibS2_i)
        /*0218*/ 	.word	0x00000038


	//----- nvinfo : EIATTR_FRAME_SIZE
	.align		4
.L_117:
        /*021c*/ 	.byte	0x04, 0x11
        /*021e*/ 	.short	(.L_119 - .L_118)
	.align		4
.L_118:
        /*0220*/ 	.word	index@(_Z23gemm_half_q_half_kernelILi2ELi128ELb0ELb0ELi32EEvPK6__halfPKjS4_S2_PS0_iiiiPKtS7_iiiiiibS2_i)
        /*0224*/ 	.word	0x00000000


	//----- nvinfo : EIATTR_REGCOUNT
	.align		4
.L_119:
        /*0228*/ 	.byte	0x04, 0x2f
        /*022a*/ 	.short	(.L_121 - .L_120)
	.align		4
.L_120:
        /*022c*/ 	.word	index@(_Z23gemm_half_q_half_kernelILi2ELi38ELb0ELb0ELi32EEvPK6__halfPKjS4_S2_PS0_iiiiPKtS7_iiiiiibS2_i)
        /*0230*/ 	.word	0x00000067


	//----- nvinfo : EIATTR_FRAME_SIZE
	.align		4
.L_121:
        /*0234*/ 	.byte	0x04, 0x11
        /*0236*/ 	.short	(.L_123 - .L_122)
	.align		4
.L_122:
        /*0238*/ 	.word	index@(_Z23gemm_half_q_half_kernelILi2ELi38ELb0ELb0ELi32EEvPK6__halfPKjS4_S2_PS0_iiiiPKtS7_iiiiiibS2_i)
        /*023c*/ 	.word	0x00000000


	//----- nvinfo : EIATTR_REGCOUNT
	.align		4
.L_123:
        /*0240*/ 	.byte	0x04, 0x2f
        /*0242*/ 	.short	(.L_125 - .L_124)
	.align		4
.L_124:
        /*0244*/ 	.word	index@(_Z23gemm_half_q_half_kernelILi2ELi20ELb0ELb0ELi32EEvPK6__halfPKjS4_S2_PS0_iiiiPKtS7_iiiiiibS2_i)
        /*0248*/ 	.word	0x00000066


	//----- nvinfo : EIATTR_FRAME_SIZE
	.align		4
.L_125:
        /*024c*/ 	.byte	0x04, 0x11
        /*024e*/ 	.short	(.L_127 - .L_126)
	.align		4
.L_126:
        /*0250*/ 	.word	index@(_Z23gemm_half_q_half_kernelILi2ELi20ELb0ELb0ELi32EEvPK6__halfPKjS4_S2_PS0_iiiiPKtS7_iiiiiibS2_i)
        /*0254*/ 	.word	0x00000000


	//----- nvinfo : EIATTR_REGCOUNT
	.align		4
.L_127:
        /*0258*/ 	.byte	0x04, 0x2f
        /*025a*/ 	.short	(.L_129 - .L_128)
	.align		4
.L_128:
        /*025c*/ 	.word	index@(_Z23gemm_half_q_half_kernelILi2ELi140ELb0ELb0ELi32EEvPK6__halfPKjS4_S2_PS0_iiiiPKtS7_iiiiiibS2_i)
        /*0260*/ 	.word	0x00000060


	//----- nvinfo : EIATTR_FRAME_SIZE
	.align		4
.L_129:
        /*0264*/ 	.byte	0x04, 0x11
        /*0266*/ 	.short	(.L_131 - .L_130)
	.align		4
.L_130:
        /*0268*/ 	.word	index@(_Z23gemm_half_q_half_kernelILi2ELi140ELb0ELb0ELi32EEvPK6__halfPKjS4_S2_PS0_iiiiPKtS7_iiiiiibS2_i)
        /*026c*/ 	.word	0x00000000


	//----- nvinfo : EIATTR_REGCOUNT
	.align		4
.L_131:
        /*0270*/ 	.byte	0x04, 0x2f
        /*0272*/ 	.short	(.L_133 - .L_132)
	.align		4
.L_132:
        /*0274*/ 	.word	index@(_Z23gemm_half_q_half_kernelILi2ELi152ELb0ELb0ELi32EEvPK6__halfPKjS4_S2_PS0_iiiiPKtS7_iiiiiibS2_i)
        /*0278*/ 	.word	0x00000067


	//----- nvinfo : EIATTR_FRAME_SIZE
	.align		4
.L_133:
        /*027c*/ 	.byte	0x04, 0x11
        /*027e*/ 	.short	(.L_135 - .L_134)
	.align		4
.L_134:
        /*0280*/ 	.word	index@(_Z23gemm_half_q_half_kernelILi2ELi152ELb0ELb0ELi32EEvPK6__halfPKjS4_S2_PS0_iiiiPKtS7_iiiiiibS2_i)
        /*0284*/ 	.word	0x00000000


	//----- nvinfo : EIATTR_REGCOUNT
	.align		4
.L_135:
        /*0288*/ 	.byte	0x04, 0x2f
        /*028a*/ 	.short	(.L_137 - .L_136)
	.align		4
.L_136:
        /*028c*/ 	.word	index@(_Z23gemm_half_q_half_kernelILi2ELi176ELb0ELb0ELi32EEvPK6__halfPKjS4_S2_PS0_iiiiPKtS7_iiiiiibS2_i)
        /*0290*/ 	.word	0x00000063


	//----- nvinfo : EIATTR_FRAME_SIZE
	.align		4
.L_137:
        /*0294*/ 	.byte	0x04, 0x11
        /*0296*/ 	.short	(.L_139 - .L_138)
	.align		4
.L_138:
        /*0298*/ 	.word	index@(_Z23gemm_half_q_half_kernelILi2ELi176ELb0ELb0ELi32EEvPK6__halfPKjS4_S2_PS0_iiiiPKtS7_iiiiiibS2_i)
        /*029c*/ 	.word	0x00000000


	//----- nvinfo : EIATTR_REGCOUNT
	.align		4
.L_139:
        /*02a0*/ 	.byte	0x04, 0x2f
        /*02a2*/ 	.short	(.L_141 - .L_140)
	.align		4
.L_140:
        /*02a4*/ 	.word	index@(_Z23gemm_half_q_half_kernelILi2ELi172ELb0ELb0ELi32EEvPK6__halfPKjS4_S2_PS0_iiiiPKtS7_iiiiiibS2_i)
        /*02a8*/ 	.word	0x00000060


	//----- nvinfo : EIATTR_FRAME_SIZE
	.align		4
.L_141:
        /*02ac*/ 	.byte	0x04, 0x11
        /*02ae*/ 	.short	(.L_143 - .L_142)
	.align		4
.L_142:
        /*02b0*/ 	.word	index@(_Z23gemm_half_q_half_kernelILi2ELi172ELb0ELb0ELi32EEvPK6__halfPKjS4_S2_PS0_iiiiPKtS7_iiiiiibS2_i)
        /*02b4*/ 	.word	0x00000000


	//----- nvinfo : EIATTR_REGCOUNT
	.align		4
.L_143:
        /*02b8*/ 	.byte	0x04, 0x2f
        /*02ba*/ 	.short	(.L_145 - .L_144)
	.align		4
.L_144:
        /*02bc*/ 	.word	index@(_Z23gemm_half_q_half_kernelILi2ELi10ELb0ELb0ELi32EEvPK6__halfPKjS4_S2_PS0_iiiiPKtS7_iiiiiibS2_i)
        /*02c0*/ 	.word	0x0000003d


	//----- nvinfo : EIATTR_FRAME_SIZE
	.align		4
.L_145:
        /*02c4*/ 	.byte	0x04, 0x11
        /*02c6*/ 	.short	(.L_147 - .L_146)
	.align		4
.L_146:
        /*02c8*/ 	.word	index@(_Z23gemm_half_q_half_kernelILi2ELi10ELb0ELb0ELi32EEvPK6__halfPKjS4_S2_PS0_iiiiPKtS7_iiiiiibS2_i)
        /*02cc*/ 	.word	0x00000000


	//----- nvinfo : EIATTR_REGCOUNT
	.align		4
.L_147:
        /*02d0*/ 	.byte	0x04, 0x2f
        /*02d2*/ 	.short	(.L_149 - .L_148)
	.align		4
.L_148:
        /*02d4*/ 	.word	index@(_Z23gemm_half_q_half_kernelILi2ELi40ELb0ELb0ELi32EEvPK6__halfPKjS4_S2_PS0_iiiiPKtS7_iiiiiibS2_i)
        /*02d8*/ 	.word	0x0000003f


	//----- nvinfo : EIATTR_FRAME_SIZE
	.align		4
.L_149:
        /*02dc*/ 	.byte	0x04, 0x11
        /*02de*/ 	.short	(.L_151 - .L_150)
	.align		4
.L_150:
        /*02e0*/ 	.word	index@(_Z23gemm_half_q_half_kernelILi2ELi40ELb0ELb0ELi32EEvPK6__halfPKjS4_S2_PS0_iiiiPKtS7_iiiiiibS2_i)
        /*02e4*/ 	.word	0x00000000


	//----- nvinfo : EIATTR_REGCOUNT
	.align		4
.L_151:
        /*02e8*/ 	.byte	0x04, 0x2f
        /*02ea*/ 	.short	(.L_153 - .L_152)
	.align		4
.L_152:
        /*02ec*/ 	.word	index@(_Z23gemm_half_q_half_kernelILi2ELi160ELb0ELb0ELi32EEvPK6__halfPKjS4_S2_PS0_iiiiPKtS7_iiiiiibS2_i)
        /*02f0*/ 	.word	0x0000003f


	//----- nvinfo : EIATTR_FRAME_SIZE
	.align		4
.L_153:
        /*02f4*/ 	.byte	0x04, 0x11
        /*02f6*/ 	.short	(.L_155 - .L_154)
	.align		4
.L_154:
        /*02f8*/ 	.word	index@(_Z23gemm_half_q_half_kernelILi2ELi160ELb0ELb0ELi32EEvPK6__halfPKjS4_S2_PS0_iiiiPKtS7_iiiiiibS2_i)
        /*02fc*/ 	.word	0x00000000


	//----- nvinfo : EIATTR_REGCOUNT
	.align		4
.L_155:
        /*0300*/ 	.byte	0x04, 0x2f
        /*0302*/ 	.short	(.L_157 - .L_156)
	.align		4
.L_156:
        /*0304*/ 	.word	index@(_Z23gemm_half_q_half_kernelILi2ELi190ELb0ELb0ELi32EEvPK6__halfPKjS4_S2_PS0_iiiiPKtS7_iiiiiibS2_i)
        /*0308*/ 	.word	0x00000069


	//----- nvinfo : EIATTR_FRAME_SIZE
	.align		4
.L_157:
        /*030c*/ 	.byte	0x04, 0x11
        /*030e*/ 	.short	(.L_159 - .L_158)
	.align		4
.L_158:
        /*0310*/ 	.word	index@(_Z23gemm_half_q_half_kernelILi2ELi190ELb0ELb0ELi32EEvPK6__halfPKjS4_S2_PS0_iiiiPKtS7_iiiiiibS2_i)
        /*0314*/ 	.word	0x00000000


	//----- nvinfo : EIATTR_REGCOUNT
	.align		4
.L_159:
        /*0318*/ 	.byte	0x04, 0x2f
        /*031a*/ 	.short	(.L_161 - .L_160)
	.align		4
.L_160:
        /*031c*/ 	.word	index@(_Z23gemm_half_q_half_kernelILi2ELi128ELb0ELb0ELi64EEvPK6__halfPKjS4_S2_PS0_iiiiPKtS7_iiiiiibS2_i)
        /*0320*/ 	.word	0x00000035


	//----- nvinfo : EIATTR_FRAME_SIZE
	.align		4
.L_161:
        /*0324*/ 	.byte	0x04, 0x11
        /*0326*/ 	.short	(.L_163 - .L_162)
	.align		4
.L_162:
        /*0328*/ 	.word	index@(_Z23gemm_half_q_half_kernelILi2ELi128ELb0ELb0ELi64EEvPK6__halfPKjS4_S2_PS0_iiiiPKtS7_iiiiiibS2_i)
        /*032c*/ 	.word	0x00000010


	//----- nvinfo : EIATTR_REGCOUNT
	.align		4
.L_163:
        /*0330*/ 	.byte	0x04, 0x2f
        /*0332*/ 	.short	(.L_165 - .L_164)
	.align		4
.L_164:
        /*0334*/ 	.word	index@(_Z23gemm_half_q_half_kernelILi2ELi38ELb0ELb0ELi64EEvPK6__halfPKjS4_S2_PS0_iiiiPKtS7_iiiiiibS2_i)
        /*0338*/ 	.word	0x00000067


	//----- nvinfo : EIATTR_FRAME_SIZE
	.align		4
.L_165:
        /*033c*/ 	.byte	0x04, 0x11
        /*033e*/ 	.short	(.L_167 - .L_166)
	.align		4
.L_166:
        /*0340*/ 	.word	index@(_Z23gemm_half_q_half_kernelILi2ELi38ELb0ELb0ELi64EEvPK6__halfPKjS4_S2_PS0_iiiiPKtS7_iiiiiibS2_i)
        /*0344*/ 	.word	0x00000010


	//----- nvinfo : EIATTR_REGCOUNT
	.align		4
.L_167:
        /*0348*/ 	.byte	0x04, 0x2f
        /*034a*/ 	.short	(.L_169 - .L_168)
	.align		4
.L_168:
        /*034c*/ 	.word	index@(_Z23gemm_half_q_half_kernelILi2ELi20ELb0ELb0ELi64EEvPK6__halfPKjS4_S2_PS0_iiiiPKtS7_iiiiiibS2_i)
        /*0350*/ 	.word	0x00000076


	//----- nvinfo : EIATTR_FRAME_SIZE
	.align		4
.L_169:
        /*0354*/ 	.byte	0x04, 0x11
        /*0356*/ 	.short	(.L_171 - .L_170)
	.align		4
.L_170:
        /*0358*/ 	.word	index@(_Z23gemm_half_q_half_kernelILi2ELi20ELb0ELb0ELi64EEvPK6__halfPKjS4_S2_PS0_iiiiPKtS7_iiiiiibS2_i)
        /*035c*/ 	.word	0x00000010


	//----- nvinfo : EIATTR_REGCOUNT
	.align		4
.L_171:
        /*0360*/ 	.byte	0x04, 0x2f
        /*0362*/ 	.short	(.L_173 - .L_172)
	.align		4
.L_172:
        /*0364*/ 	.word	index@(_Z23gemm_half_q_half_kernelILi2ELi140ELb0ELb0ELi64EEvPK6__halfPKjS4_S2_PS0_iiiiPKtS7_iiiiiibS2_i)
        /*0368*/ 	.word	0x00000064


	//----- nvinfo : EIATTR_FRAME_SIZE
	.align		4
.L_173:
        /*036c*/ 	.byte	0x04, 0x11
        /*036e*/ 	.short	(.L_175 - .L_174)
	.align		4
.L_174:
        /*0370*/ 	.word	index@(_Z23gemm_half_q_half_kernelILi2ELi140ELb0ELb0ELi64EEvPK6__halfPKjS4_S2_PS0_iiiiPKtS7_iiiiiibS2_i)
        /*0374*/ 	.word	0x00000010


	//----- nvinfo : EIATTR_REGCOUNT
	.align		4
.L_175:
        /*0378*/ 	.byte	0x04, 0x2f
        /*037a*/ 	.short	(.L_177 - .L_176)
	.align		4
.L_176:
        /*037c*/ 	.word	index@(_Z23gemm_half_q_half_kernelILi2ELi152ELb0ELb0ELi64EEvPK6__halfPKjS4_S2_PS0_iiiiPKtS7_iiiiiibS2_i)
        /*0380*/ 	.word	0x00000065


	//----- nvinfo : EIATTR_FRAME_SIZE
	.align		4
.L_177:
        /*0384*/ 	.byte	0x04, 0x11
        /*0386*/ 	.short	(.L_179 - .L_178)
	.align		4
.L_178:
        /*0388*/ 	.word	index@(_Z23gemm_half_q_half_kernelILi2ELi152ELb0ELb0ELi64EEvPK6__halfPKjS4_S2_PS0_iiiiPKtS7_iiiiiibS2_i)
        /*038c*/ 	.word	0x00000010


	//----- nvinfo : EIATTR_REGCOUNT
	.align		4
.L_179:
        /*0390*/ 	.byte	0x04, 0x2f
        /*0392*/ 	.short	(.L_181 - .L_180)
	.align		4
.L_180:
        /*0394*/ 	.word	index@(_Z23gemm_half_q_half_kernelILi2ELi176ELb0ELb0ELi64EEvPK6__halfPKjS4_S2_PS0_iiiiPKtS7_iiiiiibS2_i)
        /*0398*/ 	.word	0x00000063


	//----- nvinfo : EIATTR_FRAME_SIZE
	.align		4
.L_181:
        /*039c*/ 	.byte	0x04, 0x11
        /*039e*/ 	.short	(.L_183 - .L_182)
	.align		4
.L_182:
        /*03a0*/ 	.word	index@(_Z23gemm_half_q_half_kernelILi2ELi176ELb0ELb0ELi64EEvPK6__halfPKjS4_S2_PS0_iiiiPKtS7_iiiiiibS2_i)
        /*03a4*/ 	.word	0x00000010


	//----- nvinfo : EIATTR_REGCOUNT
	.align		4
.L_183:
        /*03a8*/ 	.byte	0x04, 0x2f
        /*03aa*/ 	.short	(.L_185 - .L_184)
	.align		4
.L_184:
        /*03ac*/ 	.word	index@(_Z23gemm_half_q_half_kernelILi2ELi172ELb0ELb0ELi64EEvPK6__halfPKjS4_S2_PS0_iiiiPKtS7_iiiiiibS2_i)
        /*03b0*/ 	.word	0x00000064


	//----- nvinfo : EIATTR_FRAME_SIZE
	.align		4
.L_185:
        /*03b4*/ 	.byte	0x04, 0x11
        /*03b6*/ 	.short	(.L_187 - .L_186)
	.align		4
.L_186:
        /*03b8*/ 	.word	index@(_Z23gemm_half_q_half_kernelILi2ELi172ELb0ELb0ELi64EEvPK6__halfPKjS4_S2_PS0_iiiiPKtS7_iiiiiibS2_i)
        /*03bc*/ 	.word	0x00000010


	//----- nvinfo : EIATTR_REGCOUNT
	.align		4
.L_187:
        /*03c0*/ 	.byte	0x04, 0x2f
        /*03c2*/ 	.short	(.L_189 - .L_188)
	.align		4
.L_188:
        /*03c4*/ 	.word	index@(_Z23gemm_half_q_half_kernelILi2ELi10ELb0ELb0ELi64EEvPK6__halfPKjS4_S2_PS0_iiiiPKtS7_iiiiiibS2_i)
        /*03c8*/ 	.word	0x00000040


	//----- nvinfo : EIATTR_FRAME_SIZE
	.align		4
.L_189:
        /*03cc*/ 	.byte	0x04, 0x11
        /*03ce*/ 	.short	(.L_191 - .L_190)
	.align		4
.L_190:
        /*03d0*/ 	.word	index@(_Z23gemm_half_q_half_kernelILi2ELi10ELb0ELb0ELi64EEvPK6__halfPKjS4_S2_PS0_iiiiPKtS7_iiiiiibS2_i)
        /*03d4*/ 	.word	0x00000010


	//----- nvinfo : EIATTR_REGCOUNT
	.align		4
.L_191:
        /*03d8*/ 	.byte	0x04, 0x2f
        /*03da*/ 	.short	(.L_193 - .L_192)
	.align		4
.L_192:
        /*03dc*/ 	.word	index@(_Z23gemm_half_q_half_kernelILi2ELi40ELb0ELb0ELi64EEvPK6__halfPKjS4_S2_PS0_iiiiPKtS7_iiiiiibS2_i)
        /*03e0*/ 	.word	0x00000040


	//----- nvinfo : EIATTR_FRAME_SIZE
	.align		4
.L_193:
        /*03e4*/ 	.byte	0x04, 0x11
        /*03e6*/ 	.short	(.L_195 - .L_194)
	.align		4
.L_194:
        /*03e8*/ 	.word	index@(_Z23gemm_half_q_half_kernelILi2ELi40ELb0ELb0ELi64EEvPK6__halfPKjS4_S2_PS0_iiiiPKtS7_iiiiiibS2_i)
        /*03ec*/ 	.word	0x00000010


	//----- nvinfo : EIATTR_REGCOUNT
	.align		4
.L_195:
        /*03f0*/ 	.byte	0x04, 0x2f
        /*03f2*/ 	.short	(.L_197 - .L_196)
	.align		4
.L_196:
        /*03f4*/ 	.word	index@(_Z23gemm_half_q_half_kernelILi2ELi160ELb0ELb0ELi64EEvPK6__halfPKjS4_S2_PS0_iiiiPKtS7_iiiiiibS2_i)
        /*03f8*/ 	.word	0x00000040


	//----- nvinfo : EIATTR_FRAME_SIZE
	.align		4
.L_197:
        /*03fc*/ 	.byte	0x04, 0x11
        /*03fe*/ 	.short	(.L_199 - .L_198)
	.align		4
.L_198:
        /*0400*/ 	.word	index@(_Z23gemm_half_q_half_kernelILi2ELi160ELb0ELb0ELi64EEvPK6__halfPKjS4_S2_PS0_iiiiPKtS7_iiiiiibS2_i)
        /*0404*/ 	.word	0x00000010


	//----- nvinfo : EIATTR_REGCOUNT
	.align		4
.L_199:
        /*0408*/ 	.byte	0x04, 0x2f
        /*040a*/ 	.short	(.L_201 - .L_200)
	.align		4
.L_200:
        /*040c*/ 	.word	index@(_Z23gemm_half_q_half_kernelILi2ELi190ELb0ELb0ELi64EEvPK6__halfPKjS4_S2_PS0_iiiiPKtS7_iiiiiibS2_i)
        /*0410*/ 	.word	0x00000076


	//----- nvinfo : EIATTR_FRAME_SIZE
	.align		4
.L_201:
        /*0414*/ 	.byte	0x04, 0x11
        /*0416*/ 	.short	(.L_203 - .L_202)
	.align		4
.L_202:
        /*0418*/ 	.word	index@(_Z23gemm_half_q_half_kernelILi2ELi190ELb0ELb0ELi64EEvPK6__halfPKjS4_S2_PS0_iiiiPKtS7_iiiiiibS2_i)
        /*041c*/ 	.word	0x00000010


	//----- nvinfo : EIATTR_REGCOUNT
	.align		4
.L_203:
        /*0420*/ 	.byte	0x04, 0x2f
        /*0422*/ 	.short	(.L_205 - .L_204)
	.align		4
.L_204:
        /*0424*/ 	.word	index@(_Z23gemm_half_q_half_kernelILi3ELi128ELb0ELb0ELi32EEvPK6__halfPKjS4_S2_PS0_iiiiPKtS7_iiiiiibS2_i)
        /*0428*/ 	.word	0x0000003e


	//----- nvinfo : EIATTR_FRAME_SIZE
	.align		4
.L_205:
        /*042c*/ 	.byte	0x04, 0x11
        /*042e*/ 	.short	(.L_207 - .L_206)
	.align		4
.L_206:
        /*0430*/ 	.word	index@(_Z23gemm_half_q_half_kernelILi3ELi128ELb0ELb0ELi32EEvPK6__halfPKjS4_S2_PS0_iiiiPKtS7_iiiiiibS2_i)
        /*0434*/ 	.word	0x00000000


	//----- nvinfo : EIATTR_REGCOUNT
	.align		4
.L_207:
        /*0438*/ 	.byte	0x04, 0x2f
        /*043a*/ 	.short	(.L_209 - .L_208)
	.align		4
.L_208:
        /*043c*/ 	.word	index@(_Z23gemm_half_q_half_kernelILi3ELi38ELb0ELb0ELi32EEvPK6__halfPKjS4_S2_PS0_iiiiPKtS7_iiiiiibS2_i)
        /*0440*/ 	.word	0x00000069


	//----- nvinfo : EIATTR_FRAME_SIZE
	.align		4
.L_209:
        /*0444*/ 	.byte	0x04, 0x11
        /*0446*/ 	.short	(.L_211 - .L_210)
	.align		4
.L_210:
        /*0448*/ 	.word	index@(_Z23gemm_half_q_half_kernelILi3ELi38ELb0ELb0ELi32EEvPK6__halfPKjS4_S2_PS0_iiiiPKtS7_iiiiiibS2_i)
        /*044c*/ 	.word	0x00000000


	//----- nvinfo : EIATTR_REGCOUNT
	.align		4
.L_211:
        /*0450*/ 	.byte	0x04, 0x2f
        /*0452*/ 	.short	(.L_213 - .L_212)
	.align		4
.L_212:
        /*0454*/ 	.word	index@(_Z23gemm_half_q_half_kernelILi3ELi20ELb0ELb0ELi32EEvPK6__halfPKjS4_S2_PS0_iiiiPKtS7_iiiiiibS2_i)
        /*0458*/ 	.word	0x00000060


	//----- nvinfo : EIATTR_FRAME_SIZE
	.align		4
.L_213:
        /*045c*/ 	.byte	0x04, 0x11
        /*045e*/ 	.short	(.L_215 - .L_214)
	.align		4
.L_214:
        /*0460*/ 	.word	index@(_Z23gemm_half_q_half_kernelILi3ELi20ELb0ELb0ELi32EEvPK6__halfPKjS4_S2_PS0_iiiiPKtS7_iiiiiibS2_i)
        /*0464*/ 	.word	0x00000000


	//----- nvinfo : EIATTR_REGCOUNT
	.align		4
.L_215:
        /*0468*/ 	.byte	0x04, 0x2f
        /*046a*/ 	.short	(.L_217 - .L_216)
	.align		4
.L_216:
        /*046c*/ 	.word	index@(_Z23gemm_half_q_half_kernelILi3ELi140ELb0ELb0ELi32EEvPK6__halfPKjS4_S2_PS0_iiiiPKtS7_iiiiiibS2_i)
        /*0470*/ 	.word	0x00000066


	//----- nvinfo : EIATTR_FRAME_SIZE
	.align		4
.L_217:
        /*0474*/ 	.byte	0x04, 0x11
        /*0476*/ 	.short	(.L_219 - .L_218)
	.align		4
.L_218:
        /*0478*/ 	.word	index@(_Z23gemm_half_q_half_kernelILi3ELi140ELb0ELb0ELi32EEvPK6__halfPKjS4_S2_PS0_iiiiPKtS7_iiiiiibS2_i)
        /*047c*/ 	.word	0x00000000


	//----- nvinfo : EIATTR_REGCOUNT
	.align		4
.L_219:
        /*0480*/ 	.byte	0x04, 0x2f
        /*0482*/ 	.short	(.L_221 - .L_220)
	.align		4
.L_220:
        /*0484*/ 	.word	index@(_Z23gemm_half_q_half_kernelILi3ELi152ELb0ELb0ELi32EEvPK6__halfPKjS4_S2_PS0_iiiiPKtS7_iiiiiibS2_i)
        /*0488*/ 	.word	0x0000006a


	//----- nvinfo : EIATTR_FRAME_SIZE
	.align		4
.L_221:
        /*048c*/ 	.byte	0x04, 0x11
        /*048e*/ 	.short	(.L_223 - .L_222)
	.align		4
.L_222:
        /*0490*/ 	.word	index@(_Z23gemm_half_q_half_kernelILi3ELi152ELb0ELb0ELi32EEvPK6__halfPKjS4_S2_PS0_iiiiPKtS7_iiiiiibS2_i)
        /*0494*/ 	.word	0x00000000


	//----- nvinfo : EIATTR_REGCOUNT
	.align		4
.L_223:
        /*0498*/ 	.byte	0x04, 0x2f
        /*049a*/ 	.short	(.L_225 - .L_224)
	.align		4
.L_224:
        /*049c*/ 	.word	index@(_Z23gemm_half_q_half_kernelILi3ELi176ELb0ELb0ELi32EEvPK6__halfPKjS4_S2_PS0_iiiiPKtS7_iiiiiibS2_i)
        /*04a0*/ 	.word	0x00000066


	//----- nvinfo : EIATTR_FRAME_SIZE
	.align		4
.L_225:
        /*04a4*/ 	.byte	0x04, 0x11
        /*04a6*/ 	.short	(.L_227 - .L_226)
	.align		4
.L_226:
        /*04a8*/ 	.word	index@(_Z23gemm_half_q_half_kernelILi3ELi176ELb0ELb0ELi32EEvPK6__halfPKjS4_S2_PS0_iiiiPKtS7_iiiiiibS2_i)
        /*04ac*/ 	.word	0x00000000


	//----- nvinfo : EIATTR_REGCOUNT
	.align		4
.L_227:
        /*04b0*/ 	.byte	0x04, 0x2f
        /*04b2*/ 	.short	(.L_229 - .L_228)
	.align		4
.L_228:
        /*04b4*/ 	.word	index@(_Z23gemm_half_q_half_kernelILi3ELi172ELb0ELb0ELi32EEvPK6__halfPKjS4_S2_PS0_iiiiPKtS7_iiiiiibS2_i)
        /*04b8*/ 	.word	0x00000066


	//----- nvinfo : EIATTR_FRAME_SIZE
	.align		4
.L_229:
        /*04bc*/ 	.byte	0x04, 0x11
        /*04be*/ 	.short	(.L_231 - .L_230)
	.align		4
.L_230:
        /*04c0*/ 	.word	index@(_Z23gemm_half_q_half_kernelILi3ELi172ELb0ELb0ELi32EEvPK6__halfPKjS4_S2_PS0_iiiiPKtS7_iiiiiibS2_i)
        /*04c4*/ 	.word	0x00000000


	//----- nvinfo : EIATTR_REGCOUNT
	.align		4
.L_231:
        /*04c8*/ 	.byte	0x04, 0x2f
        /*04ca*/ 	.short	(.L_233 - .L_232)
	.align		4
.L_232:
        /*04cc*/ 	.word	index@(_Z23gemm_half_q_half_kernelILi3ELi10ELb0ELb0ELi32EEvPK6__halfPKjS4_S2_PS0_iiiiPKtS7_iiiiiibS2_i)
        /*04d0*/ 	.word	0x00000040


	//----- nvinfo : EIATTR_FRAME_SIZE
	.align		4
.L_233:
        /*04d4*/ 	.byte	0x04, 0x11
        /*04d6*/ 	.short	(.L_235 - .L_234)
	.align		4
.L_234:
        /*04d8*/ 	.word	index@(_Z23gemm_half_q_half_kernelILi3ELi10ELb0ELb0ELi32EEvPK6__halfPKjS4_S2_PS0_iiiiPKtS7_iiiiiibS2_i)
        /*04dc*/ 	.word	0x00000000


	//----- nvinfo : EIATTR_REGCOUNT
	.align		4
.L_235:
        /*04e0*/ 	.byte	0x04, 0x2f
        /*04e2*/ 	.short	(.L_237 - .L_236)
	.align		4
.L_236:
        /*04e4*/ 	.word	index@(_Z23gemm_half_q_half_kernelILi3ELi40ELb0ELb0ELi32EEvPK6__halfPKjS4_S2_PS0_iiiiPKtS7_iiiiiibS2_i)
        /*04e8*/ 	.word	0x0000003f


	//----- nvinfo : EIATTR_FRAME_SIZE
	.align		4
.L_237:
        /*04ec*/ 	.byte	0x04, 0x11
        /*04ee*/ 	.short	(.L_239 - .L_238)
	.align		4
.L_238:
        /*04f0*/ 	.word	index@(_Z23gemm_half_q_half_kernelILi3ELi40ELb0ELb0ELi32EEvPK6__halfPKjS4_S2_PS0_iiiiPKtS7_iiiiiibS2_i)
        /*04f4*/ 	.word	0x00000000


	//----- nvinfo : EIATTR_REGCOUNT
	.align		4
.L_239:
        /*04f8*/ 	.byte	0x04, 0x2f
        /*04fa*/ 	.short	(.L_241 - .L_240)
	.align		4
.L_240:
        /*04fc*/ 	.word	index@(_Z23gemm_half_q_half_kernelILi3ELi160ELb0ELb0ELi32EEvPK6__halfPKjS4_S2_PS0_iiiiPKtS7_iiiiiibS2_i)
        /*0500*/ 	.word	0x00000040


	//----- nvinfo : EIATTR_FRAME_SIZE
	.align		4
.L_241:
        /*0504*/ 	.byte	0x04, 0x11
        /*0506*/ 	.short	(.L_243 - .L_242)
	.align		4
.L_242:
        /*0508*/ 	.word	index@(_Z23gemm_half_q_half_kernelILi3ELi160ELb0ELb0ELi32EEvPK6__halfPKjS4_S2_PS0_iiiiPKtS7_iiiiiibS2_i)
        /*050c*/ 	.word	0x00000000


	//----- nvinfo : EIATTR_REGCOUNT
	.align		4
.L_243:
        /*0510*/ 	.byte	0x04, 0x2f
        /*0512*/ 	.short	(.L_245 - .L_244)
	.align		4
.L_244:
        /*0514*/ 	.word	index@(_Z23gemm_half_q_half_kernelILi3ELi190ELb0ELb0ELi32EEvPK6__halfPKjS4_S2_PS0_iiiiPKtS7_iiiiiibS2_i)
        /*0518*/ 	.word	0x00000072


	//----- nvinfo : EIATTR_FRAME_SIZE
	.align		4
.L_245:
        /*051c*/ 	.byte	0x04, 0x11
        /*051e*/ 	.short	(.L_247 - .L_246)
	.align		4
.L_246:
        /*0520*/ 	.word	index@(_Z23gemm_half_q_half_kernelILi3ELi190ELb0ELb0ELi32EEvPK6__halfPKjS4_S2_PS0_iiiiPKtS7_iiiiiibS2_i)
        /*0524*/ 	.word	0x00000000


	//----- nvinfo : EIATTR_REGCOUNT
	.align		4
.L_247:
        /*0528*/ 	.byte	0x04, 0x2f
        /*052a*/ 	.short	(.L_249 - .L_248)
	.align		4
.L_248:
        /*052c*/ 	.word	index@(_Z23gemm_half_q_half_kernelILi3ELi128ELb0ELb0ELi64EEvPK6__halfPKjS4_S2_PS0_iiiiPKtS7_iiiiiibS2_i)
        /*0530*/ 	.word	0x0000003f


	//----- nvinfo : EIATTR_FRAME_SIZE
	.align		4
.L_249:
        /*0534*/ 	.byte	0x04, 0x11
        /*0536*/ 	.short	(.L_251 - .L_250)
	.align		4
.L_250:
        /*0538*/ 	.word	index@(_Z23gemm_half_q_half_kernelILi3ELi128ELb0ELb0ELi64EEvPK6__halfPKjS4_S2_PS0_iiiiPKtS7_iiiiiibS2_i)
        /*053c*/ 	.word	0x00000010


	//----- nvinfo : EIATTR_REGCOUNT
	.align		4
.L_251:
        /*0540*/ 	.byte	0x04, 0x2f
        /*0542*/ 	.short	(.L_253 - .L_252)
	.align		4
.L_252:
        /*0544*/ 	.word	index@(_Z23gemm_half_q_half_kernelILi3ELi38ELb0ELb0ELi64EEvPK6__halfPKjS4_S2_PS0_iiiiPKtS7_iiiiiibS2_i)
        /*0548*/ 	.word	0x00000066


	//----- nvinfo : EIATTR_FRAME_SIZE
	.align		4
.L_253:
        /*054c*/ 	.byte	0x04, 0x11
        /*054e*/ 	.short	(.L_255 - .L_254)
	.align		4
.L_254:
        /*0550*/ 	.word	index@(_Z23gemm_half_q_half_kernelILi3ELi38ELb0ELb0ELi64EEvPK6__halfPKjS4_S2_PS0_iiiiPKtS7_iiiiiibS2_i)
        /*0554*/ 	.word	0x00000010


	//----- nvinfo : EIATTR_REGCOUNT
	.align		4
.L_255:
        /*0558*/ 	.byte	0x04, 0x2f
        /*055a*/ 	.short	(.L_257 - .L_256)
	.align		4
.L_256:
        /*055c*/ 	.word	index@(_Z23gemm_half_q_half_kernelILi3ELi20ELb0ELb0ELi64EEvPK6__halfPKjS4_S2_PS0_iiiiPKtS7_iiiiiibS2_i)
        /*0560*/ 	.word	0x0000006e


	//----- nvinfo : EIATTR_FRAME_SIZE
	.align		4
.L_257:
        /*0564*/ 	.byte	0x04, 0x11
        /*0566*/ 	.short	(.L_259 - .L_258)
	.align		4
.L_258:
        /*0568*/ 	.word	index@(_Z23gemm_half_q_half_kernelILi3ELi20ELb0ELb0ELi64EEvPK6__halfPKjS4_S2_PS0_iiiiPKtS7_iiiiiibS2_i)
        /*056c*/ 	.word	0x00000010


	//----- nvinfo : EIATTR_REGCOUNT
	.align		4
.L_259:
        /*0570*/ 	.byte	0x04, 0x2f
        /*0572*/ 	.short	(.L_261 - .L_260)
	.align		4
.L_260:
        /*0574*/ 	.word	index@(_Z23gemm_half_q_half_kernelILi3ELi140ELb0ELb0ELi64EEvPK6__halfPKjS4_S2_PS0_iiiiPKtS7_iiiiiibS2_i)
        /*0578*/ 	.word	0x00000067


	//----- nvinfo : EIATTR_FRAME_SIZE
	.align		4
.L_261:
        /*057c*/ 	.byte	0x04, 0x11
        /*057e*/ 	.short	(.L_263 - .L_262)
	.align		4
.L_262:
        /*0580*/ 	.word	index@(_Z23gemm_half_q_half_kernelILi3ELi140ELb0ELb0ELi64EEvPK6__halfPKjS4_S2_PS0_iiiiPKtS7_iiiiiibS2_i)
        /*0584*/ 	.word	0x00000010


	//----- nvinfo : EIATTR_REGCOUNT
	.align		4
.L_263:
        /*0588*/ 	.byte	0x04, 0x2f
        /*058a*/ 	.short	(.L_265 - .L_264)
	.align		4
.L_264:
        /*058c*/ 	.word	index@(_Z23gemm_half_q_half_kernelILi3ELi152ELb0ELb0ELi64EEvPK6__halfPKjS4_S2_PS0_iiiiPKtS7_iiiiiibS2_i)
        /*0590*/ 	.word	0x00000078


	//----- nvinfo : EIATTR_FRAME_SIZE
	.align		4
.L_265:
        /*0594*/ 	.byte	0x04, 0x11
        /*0596*/ 	.short	(.L_267 - .L_266)
	.align		4
.L_266:
        /*0598*/ 	.word	index@(_Z23gemm_half_q_half_kernelILi3ELi152ELb0ELb0ELi64EEvPK6__halfPKjS4_S2_PS0_iiiiPKtS7_iiiiiibS2_i)
        /*059c*/ 	.word	0x00000010


	//----- nvinfo : EIATTR_REGCOUNT
	.align		4
.L_267:
        /*05a0*/ 	.byte	0x04, 0x2f
        /*05a2*/ 	.short	(.L_269 - .L_268)
	.align		4
.L_268:
        /*05a4*/ 	.word	index@(_Z23gemm_half_q_half_kernelILi3ELi176ELb0ELb0ELi64EEvPK6__halfPKjS4_S2_PS0_iiiiPKtS7_iiiiiibS2_i)
        /*05a8*/ 	.word	0x00000065


	//----- nvinfo : EIATTR_FRAME_SIZE
	.align		4
.L_269:
        /*05ac*/ 	.byte	0x04, 0x11
        /*05ae*/ 	.short	(.L_271 - .L_270)
	.align		4
.L_270:
        /*05b0*/ 	.word	index@(_Z23gemm_half_q_half_kernelILi3ELi176ELb0ELb0ELi64EEvPK6__halfPKjS4_S2_PS0_iiiiPKtS7_iiiiiibS2_i)
        /*05b4*/ 	.word	0x00000010


	//----- nvinfo : EIATTR_REGCOUNT
	.align		4
.L_271:
        /*05b8*/ 	.byte	0x04, 0x2f
        /*05ba*/ 	.short	(.L_273 - .L_272)
	.align		4
.L_272:
        /*05bc*/ 	.word	index@(_Z23gemm_half_q_half_kernelILi3ELi172ELb0ELb0ELi64EEvPK6__halfPKjS4_S2_PS0_iiiiPKtS7_iiiiiibS2_i)
        /*05c0*/ 	.word	0x00000067


	//----- nvinfo : EIATTR_FRAME_SIZE
	.align		4
.L_273:
        /*05c4*/ 	.byte	0x04, 0x11
        /*05c6*/ 	.short	(.L_275 - .L_274)
	.align		4
.L_274:
        /*05c8*/ 	.word	index@(_Z23gemm_half_q_half_kernelILi3ELi172ELb0ELb0ELi64EEvPK6__halfPKjS4_S2_PS0_iiiiPKtS7_iiiiiibS2_i)
        /*05cc*/ 	.word	0x00000010


	//----- nvinfo : EIATTR_REGCOUNT
	.align		4
.L_275:
        /*05d0*/ 	.byte	0x04, 0x2f
        /*05d2*/ 	.short	(.L_277 - .L_276)
	.align		4
.L_276:
        /*05d4*/ 	.word	index@(_Z23gemm_half_q_half_kernelILi3ELi10ELb0ELb0ELi64EEvPK6__halfPKjS4_S2_PS0_iiiiPKtS7_iiiiiibS2_i)
        /*05d8*/ 	.word	0x00000045


	//----- nvinfo : EIATTR_FRAME_SIZE
	.align		4
.L_277:
        /*05dc*/ 	.byte	0x04, 0x11
        /*05de*/ 	.short	(.L_279 - .L_278)
	.align		4
.L_278:
        /*05e0*/ 	.word	index@(_Z23gemm_half_q_half_kernelILi3ELi10ELb0ELb0ELi64EEvPK6__halfPKjS4_S2_PS0_iiiiPKtS7_iiiiiibS2_i)
        /*05e4*/ 	.word	0x00000010


	//----- nvinfo : EIATTR_REGCOUNT
	.align		4
.L_279:
        /*05e8*/ 	.byte	0x04, 0x2f
        /*05ea*/ 	.short	(.L_281 - .L_280)
	.align		4
.L_280:
        /*05ec*/ 	.word	index@(_Z23gemm_half_q_half_kernelILi3ELi40ELb0ELb0ELi64EEvPK6__halfPKjS4_S2_PS0_iiiiPKtS7_iiiiiibS2_i)
        /*05f0*/ 	.word	0x00000045


	//----- nvinfo : EIATTR_FRAME_SIZE
	.align		4
.L_281:
        /*05f4*/ 	.byte	0x04, 0x11
        /*05f6*/ 	.short	(.L_283 - .L_282)
	.align		4
.L_282:
        /*05f8*/ 	.word	index@(_Z23gemm_half_q_half_kernelILi3ELi40ELb0ELb0ELi64EEvPK6__halfPKjS4_S2_PS0_iiiiPKtS7_iiiiiibS2_i)
        /*05fc*/ 	.word	0x00000010


	//----- nvinfo : EIATTR_REGCOUNT
	.align		4
.L_283:
        /*0600*/ 	.byte	0x04, 0x2f
        /*0602*/ 	.short	(.L_285 - .L_284)
	.align		4
.L_284:
        /*0604*/ 	.word	index@(_Z23gemm_half_q_half_kernelILi3ELi160ELb0ELb0ELi64EEvPK6__halfPKjS4_S2_PS0_iiiiPKtS7_iiiiiibS2_i)
        /*0608*/ 	.word	0x00000047


	//----- nvinfo : EIATTR_FRAME_SIZE
	.align		4
.L_285:
        /*060c*/ 	.byte	0x04, 0x11
        /*060e*/ 	.short	(.L_287 - .L_286)
	.align		4
.L_286:
        /*0610*/ 	.word	index@(_Z23gemm_half_q_half_kernelILi3ELi160ELb0ELb0ELi64EEvPK6__halfPKjS4_S2_PS0_iiiiPKtS7_iiiiiibS2_i)
        /*0614*/ 	.word	0x00000010


	//----- nvinfo : EIATTR_REGCOUNT
	.align		4
.L_287:
        /*0618*/ 	.byte	0x04, 0x2f
        /*061a*/ 	.short	(.L_289 - .L_288)
	.align		4
.L_288:
        /*061c*/ 	.word	index@(_Z23gemm_half_q_half_kernelILi3ELi190ELb0ELb0ELi64EEvPK6__halfPKjS4_S2_PS0_iiiiPKtS7_iiiiiibS2_i)
        /*0620*/ 	.word	0x00000078


	//----- nvinfo : EIATTR_FRAME_SIZE
	.align		4
.L_289:
        /*0624*/ 	.byte	0x04, 0x11
        /*0626*/ 	.short	(.L_291 - .L_290)
	.align		4
.L_290:
        /*0628*/ 	.word	index@(_Z23gemm_half_q_half_kernelILi3ELi190ELb0ELb0ELi64EEvPK6__halfPKjS4_S2_PS0_iiiiPKtS7_iiiiiibS2_i)
        /*062c*/ 	.word	0x00000010


	//----- nvinfo : EIATTR_REGCOUNT
	.align		4
.L_291:
        /*0630*/ 	.byte	0x04, 0x2f
        /*0632*/ 	.short	(.L_293 - .L_292)
	.align		4
.L_292:
        /*0634*/ 	.word	index@(_Z23gemm_half_q_half_kernelILi4ELi128ELb0ELb0ELi32EEvPK6__halfPKjS4_S2_PS0_iiiiPKtS7_iiiiiibS2_i)
        /*0638*/ 	.word	0x00000040


	//----- nvinfo : EIATTR_FRAME_SIZE
	.align		4
.L_293:
        /*063c*/ 	.byte	0x04, 0x11
        /*063e*/ 	.short	(.L_295 - .L_294)
	.align		4
.L_294:
        /*0640*/ 	.word	index@(_Z23gemm_half_q_half_kernelILi4ELi128ELb0ELb0ELi32EEvPK6__halfPKjS4_S2_PS0_iiiiPKtS7_iiiiiibS2_i)
        /*0644*/ 	.word	0x00000000


	//----- nvinfo : EIATTR_REGCOUNT
	.align		4
.L_295:
        /*0648*/ 	.byte	0x04, 0x2f
        /*064a*/ 	.short	(.L_297 - .L_296)
	.align		4
.L_296:
        /*064c*/ 	.word	index@(_Z23gemm_half_q_half_kernelILi4ELi38ELb0ELb0ELi32EEvPK6__halfPKjS4_S2_PS0_iiiiPKtS7_iiiiiibS2_i)
        /*0650*/ 	.word	0x00000066


	//----- nvinfo : EIATTR_FRAME_SIZE
	.align		4
.L_297:
        /*0654*/ 	.byte	0x04, 0x11
        /*0656*/ 	.short	(.L_299 - .L_298)
	.align		4
.L_298:
        /*0658*/ 	.word	index@(_Z23gemm_half_q_half_kernelILi4ELi38ELb0ELb0ELi32EEvPK6__halfPKjS4_S2_PS0_iiiiPKtS7_iiiiiibS2_i)
        /*065c*/ 	.word	0x00000000


	//----- nvinfo : EIATTR_REGCOUNT
	.align		4
.L_299:
        /*0660*/ 	.byte	0x04, 0x2f
        /*0662*/ 	.short	(.L_301 - .L_300)
	.align		4
.L_300:
        /*0664*/ 	.word	index@(_Z23gemm_half_q_half_kernelILi4ELi20ELb0ELb0ELi32EEvPK6__halfPKjS4_S2_PS0_iiiiPKtS7_iiiiiibS2_i)
        /*0668*/ 	.word	0x00000063


	//----- nvinfo : EIATTR_FRAME_SIZE
	.align		4
.L_301:
        /*066c*/ 	.byte	0x04, 0x11
        /*066e*/ 	.short	(.L_303 - .L_302)
	.align		4
.L_302:
        /*0670*/ 	.word	index@(_Z23gemm_half_q_half_kernelILi4ELi20ELb0ELb0ELi32EEvPK6__halfPKjS4_S2_PS0_iiiiPKtS7_iiiiiibS2_i)
        /*0674*/ 	.word	0x00000000


	//----- nvinfo : EIATTR_REGCOUNT
	.align		4
.L_303:
        /*0678*/ 	.byte	0x04, 0x2f
        /*067a*/ 	.short	(.L_305 - .L_304)
	.align		4
.L_304:
        /*067c*/ 	.word	index@(_Z23gemm_half_q_half_kernelILi4ELi140ELb0ELb0ELi32EEvPK6__halfPKjS4_S2_PS0_iiiiPKtS7_iiiiiibS2_i)
        /*0680*/ 	.word	0x00000068


	//----- nvinfo : EIATTR_FRAME_SIZE
	.align		4
.L_305:
        /*0684*/ 	.byte	0x04, 0x11
        /*0686*/ 	.short	(.L_307 - .L_306)
	.align		4
.L_306:
        /*0688*/ 	.word	index@(_Z23gemm_half_q_half_kernelILi4ELi140ELb0ELb0ELi32EEvPK6__halfPKjS4_S2_PS0_iiiiPKtS7_iiiiiibS2_i)
        /*068c*/ 	.word	0x00000000


	//----- nvinfo : EIATTR_REGCOUNT
	.align		4
.L_307:
        /*0690*/ 	.byte	0x04, 0x2f
        /*0692*/ 	.short	(.L_309 - .L_308)
	.align		4
.L_308:
        /*0694*/ 	.word	index@(_Z23gemm_half_q_half_kernelILi4ELi152ELb0ELb0ELi32EEvPK6__halfPKjS4_S2_PS0_iiiiPKtS7_iiiiiibS2_i)
        /*0698*/ 	.word	0x0000006e


	//----- nvinfo : EIATTR_FRAME_SIZE
	.align		4
.L_309:
        /*069c*/ 	.byte	0x04, 0x11
        /*069e*/ 	.short	(.L_311 - .L_310)
	.align		4
.L_310:
        /*06a0*/ 	.word	index@(_Z23gemm_half_q_half_kernelILi4ELi152ELb0ELb0ELi32EEvPK6__halfPKjS4_S2_PS0_iiiiPKtS7_iiiiiibS2_i)
        /*06a4*/ 	.word	0x00000000


	//----- nvinfo : EIATTR_REGCOUNT
	.align		4
.L_311:
        /*06a8*/ 	.byte	0x04, 0x2f
        /*06aa*/ 	.short	(.L_313 - .L_312)
	.align		4
.L_312:
        /*06ac*/ 	.word	index@(_Z23gemm_half_q_half_kernelILi4ELi176ELb0ELb0ELi32EEvPK6__halfPKjS4_S2_PS0_iiiiPKtS7_iiiiiibS2_i)
        /*06b0*/ 	.word	0x00000068


	//----- nvinfo : EIATTR_FRAME_SIZE
	.align		4
.L_313:
        /*06b4*/ 	.byte	0x04, 0x11
        /*06b6*/ 	.short	(.L_315 - .L_314)
	.align		4
.L_314:
        /*06b8*/ 	.word	index@(_Z23gemm_half_q_half_kernelILi4ELi176ELb0ELb0ELi32EEvPK6__halfPKjS4_S2_PS0_iiiiPKtS7_iiiiiibS2_i)
        /*06bc*/ 	.word	0x00000000


	//----- nvinfo : EIATTR_REGCOUNT
	.align		4
.L_315:
        /*06c0*/ 	.byte	0x04, 0x2f
        /*06c2*/ 	.short	(.L_317 - .L_316)
	.align		4
.L_316:
        /*06c4*/ 	.word	index@(_Z23gemm_half_q_half_kernelILi4ELi172ELb0ELb0ELi32EEvPK6__halfPKjS4_S2_PS0_iiiiPKtS7_iiiiiibS2_i)
        /*06c8*/ 	.word	0x00000068


	//----- nvinfo : EIATTR_FRAME_SIZE
	.align		4
.L_317:
        /*06cc*/ 	.byte	0x04, 0x11
        /*06ce*/ 	.short	(.L_319 - .L_318)
	.align		4
.L_318:
        /*06d0*/ 	.word	index@(_Z23gemm_half_q_half_kernelILi4ELi172ELb0ELb0ELi32EEvPK6__halfPKjS4_S2_PS0_iiiiPKtS7_iiiiiibS2_i)
        /*06d4*/ 	.word	0x00000000


	//----- nvinfo : EIATTR_REGCOUNT
	.align		4
.L_319:
        /*06d8*/ 	.byte	0x04, 0x2f
        /*06da*/ 	.short	(.L_321 - .L_320)
	.align		4
.L_320:
        /*06dc*/ 	.word	index@(_Z23gemm_half_q_half_kernelILi4ELi10ELb0ELb0ELi32EEvPK6__halfPKjS4_S2_PS0_iiiiPKtS7_iiiiiibS2_i)
        /*06e0*/ 	.word	0x00000047


	//----- nvinfo : EIATTR_FRAME_SIZE
	.align		4
.L_321:
        /*06e4*/ 	.byte	0x04, 0x11
        /*06e6*/ 	.short	(.L_323 - .L_322)
	.align		4
.L_322:
        /*06e8*/ 	.word	index@(_Z23gemm_half_q_half_kernelILi4ELi10ELb0ELb0ELi32EEvPK6__halfPKjS4_S2_PS0_iiiiPKtS7_iiiiiibS2_i)
        /*06ec*/ 	.word	0x00000000


	//----- nvinfo : EIATTR_REGCOUNT
	.align		4
.L_323:
        /*06f0*/ 	.byte	0x04, 0x2f
        /*06f2*/ 	.short	(.L_325 - .L_324)
	.align		4
.L_324:
        /*06f4*/ 	.word	index@(_Z23gemm_half_q_half_kernelILi4ELi40ELb0ELb0ELi32EEvPK6__halfPKjS4_S2_PS0_iiiiPKtS7_iiiiiibS2_i)
        /*06f8*/ 	.word	0x00000046


	//----- nvinfo : EIATTR_FRAME_SIZE
	.align		4
.L_325:
        /*06fc*/ 	.byte	0x04, 0x11
        /*06fe*/ 	.short	(.L_327 - .L_326)
	.align		4
.L_326:
        /*0700*/ 	.word	index@(_Z23gemm_half_q_half_kernelILi4ELi40ELb0ELb0ELi32EEvPK6__halfPKjS4_S2_PS0_iiiiPKtS7_iiiiiibS2_i)
        /*0704*/ 	.word	0x00000000


	//----- nvinfo : EIATTR_REGCOUNT
	.align		4
.L_327:
        /*0708*/ 	.byte	0x04, 0x2f
        /*070a*/ 	.short	(.L_329 - .L_328)
	.align		4
.L_328:
        /*070c*/ 	.word	index@(_Z23gemm_half_q_half_kernelILi4ELi160ELb0ELb0ELi32EEvPK6__halfPKjS4_S2_PS0_iiiiPKtS7_iiiiiibS2_i)
        /*0710*/ 	.word	0x00000045


	//----- nvinfo : EIATTR_FRAME_SIZE
	.align		4
.L_329:
        /*0714*/ 	.byte	0x04, 0x11
        /*0716*/ 	.short	(.L_331 - .L_330)
	.align		4
.L_330:
        /*0718*/ 	.word	index@(_Z23gemm_half_q_half_kernelILi4ELi160ELb0ELb0ELi32EEvPK6__halfPKjS4_S2_PS0_iiiiPKtS7_iiiiiibS2_i)
        /*071c*/ 	.word	0x00000000


	//----- nvinfo : EIATTR_REGCOUNT
	.align		4
.L_331:
        /*0720*/ 	.byte	0x04, 0x2f
        /*0722*/ 	.short	(.L_333 - .L_332)
	.align		4
.L_332:
        /*0724*/ 	.word	index@(_Z23gemm_half_q_half_kernelILi4ELi190ELb0ELb0ELi32EEvPK6__halfPKjS4_S2_PS0_iiiiPKtS7_iiiiiibS2_i)
        /*0728*/ 	.word	0x00000072


	//----- nvinfo : EIATTR_FRAME_SIZE
	.align		4
.L_333:
        /*072c*/ 	.byte	0x04, 0x11
        /*072e*/ 	.short	(.L_335 - .L_334)
	.align		4
.L_334:
        /*0730*/ 	.word	index@(_Z23gemm_half_q_half_kernelILi4ELi190ELb0ELb0ELi32EEvPK6__halfPKjS4_S2_PS0_iiiiPKtS7_iiiiiibS2_i)
        /*0734*/ 	.word	0x00000000


	//----- nvinfo : EIATTR_REGCOUNT
	.align		4
.L_335:
        /*0738*/ 	.byte	0x04, 0x2f
        /*073a*/ 	.short	(.L_337 - .L_336)
	.align		4
.L_336:
        /*073c*/ 	.word	index@(_Z23gemm_half_q_half_kernelILi4ELi128ELb0ELb0ELi64EEvPK6__halfPKjS4_S2_PS0_iiiiPKtS7_iiiiiibS2_i)
        /*0740*/ 	.word	0x0000003f


	//----- nvinfo : EIATTR_FRAME_SIZE
	.align		4
.L_337:
        /*0744*/ 	.byte	0x04, 0x11
        /*0746*/ 	.short	(.L_339 - .L_338)
	.align		4
.L_338:
        /*0748*/ 	.word	index@(_Z23gemm_half_q_half_kernelILi4ELi128ELb0ELb0ELi64EEvPK6__halfPKjS4_S2_PS0_iiiiPKtS7_iiiiiibS2_i)
        /*074c*/ 	.word	0x00000010


	//----- nvinfo : EIATTR_REGCOUNT
	.align		4
.L_339:
        /*0750*/ 	.byte	0x04, 0x2f
        /*0752*/ 	.short	(.L_341 - .L_340)
	.align		4
.L_340:
        /*0754*/ 	.word	index@(_Z23gemm_half_q_half_kernelILi4ELi38ELb0ELb0ELi64EEvPK6__halfPKjS4_S2_PS0_iiiiPKtS7_iiiiiibS2_i)
        /*0758*/ 	.word	0x0000006f


	//----- nvinfo : EIATTR_FRAME_SIZE
	.align		4
.L_341:
        /*075c*/ 	.byte	0x04, 0x11
        /*075e*/ 	.short	(.L_343 - .L_342)
	.align		4
.L_342:
        /*0760*/ 	.word	index@(_Z23gemm_half_q_half_kernelILi4ELi38ELb0ELb0ELi64EEvPK6__halfPKjS4_S2_PS0_iiiiPKtS7_iiiiiibS2_i)
        /*0764*/ 	.word	0x00000010


	//----- nvinfo : EIATTR_REGCOUNT
	.align		4
.L_343:
        /*0768*/ 	.byte	0x04, 0x2f
        /*076a*/ 	.short	(.L_345 - .L_344)
	.align		4
.L_344:
        /*076c*/ 	.word	index@(_Z23gemm_half_q_half_kernelILi4ELi20ELb0ELb0ELi64EEvPK6__halfPKjS4_S2_PS0_iiiiPKtS7_iiiiiibS2_i)
        /*0770*/ 	.word	0x00000076


	//----- nvinfo : EIATTR_FRAME_SIZE
	.align		4
.L_345:
        /*0774*/ 	.byte	0x04, 0x11
        /*0776*/ 	.short	(.L_347 - .L_346)
	.align		4
.L_346:
        /*0778*/ 	.word	index@(_Z23gemm_half_q_half_kernelILi4ELi20ELb0ELb0ELi64EEvPK6__halfPKjS4_S2_PS0_iiiiPKtS7_iiiiiibS2_i)
        /*077c*/ 	.word	0x00000010


	//----- nvinfo : EIATTR_REGCOUNT
	.align		4
.L_347:
        /*0780*/ 	.byte	0x04, 0x2f
        /*0782*/ 	.short	(.L_349 - .L_348)
	.align		4
.L_348:
        /*0784*/ 	.word	index@(_Z23gemm_half_q_half_kernelILi4ELi140ELb0ELb0ELi64EEvPK6__halfPKjS4_S2_PS0_iiiiPKtS7_iiiiiibS2_i)
        /*0788*/ 	.word	0x0000006a


	//----- nvinfo : EIATTR_FRAME_SIZE
	.align		4
.L_349:
        /*078c*/ 	.byte	0x04, 0x11
        /*078e*/ 	.short	(.L_351 - .L_350)
	.align		4
.L_350:
        /*0790*/ 	.word	index@(_Z23gemm_half_q_half_kernelILi4ELi140ELb0ELb0ELi64EEvPK6__halfPKjS4_S2_PS0_iiiiPKtS7_iiiiiibS2_i)
        /*0794*/ 	.word	0x00000010


	//----- nvinfo : EIATTR_REGCOUNT
	.align		4
.L_351:
        /*0798*/ 	.byte	0x04, 0x2f
        /*079a*/ 	.short	(.L_353 - .L_352)
	.align		4
.L_352:
        /*079c*/ 	.word	index@(_Z23gemm_half_q_half_kernelILi4ELi152ELb0ELb0ELi64EEvPK6__halfPKjS4_S2_PS0_iiiiPKtS7_iiiiiibS2_i)
        /*07a0*/ 	.word	0x00000078


	//----- nvinfo : EIATTR_FRAME_SIZE
	.align		4
.L_353:
        /*07a4*/ 	.byte	0x04, 0x11
        /*07a6*/ 	.short	(.L_355 - .L_354)
	.align		4
.L_354:
        /*07a8*/ 	.word	index@(_Z23gemm_half_q_half_kernelILi4ELi152ELb0ELb0ELi64EEvPK6__halfPKjS4_S2_PS0_iiiiPKtS7_iiiiiibS2_i)
        /*07ac*/ 	.word	0x00000010


	//----- nvinfo : EIATTR_REGCOUNT
	.align		4
.L_355:
        /*07b0*/ 	.byte	0x04, 0x2f
        /*07b2*/ 	.short	(.L_357 - .L_356)
	.align		4
.L_356:
        /*07b4*/ 	.word	index@(_Z23gemm_half_q_half_kernelILi4ELi176ELb0ELb0ELi64EEvPK6__halfPKjS4_S2_PS0_iiiiPKtS7_iiiiiibS2_i)
        /*07b8*/ 	.word	0x00000076


	//----- nvinfo : EIATTR_FRAME_SIZE
	.align		4
.L_357:
        /*07bc*/ 	.byte	0x04, 0x11
        /*07be*/ 	.short	(.L_359 - .L_358)
	.align		4
.L_358:
        /*07c0*/ 	.word	index@(_Z23gemm_half_q_half_kernelILi4ELi176ELb0ELb0ELi64EEvPK6__halfPKjS4_S2_PS0_iiiiPKtS7_iiiiiibS2_i)
        /*07c4*/ 	.word	0x00000010


	//----- nvinfo : EIATTR_REGCOUNT
	.align		4
.L_359:
        /*07c8*/ 	.byte	0x04, 0x2f
        /*07ca*/ 	.short	(.L_361 - .L_360)
	.align		4
.L_360:
        /*07cc*/ 	.word	index@(_Z23gemm_half_q_half_kernelILi4ELi172ELb0ELb0ELi64EEvPK6__halfPKjS4_S2_PS0_iiiiPKtS7_iiiiiibS2_i)
        /*07d0*/ 	.word	0x0000006a


	//----- nvinfo : EIATTR_FRAME_SIZE
	.align		4
.L_361:
        /*07d4*/ 	.byte	0x04, 0x11
        /*07d6*/ 	.short	(.L_363 - .L_362)
	.align		4
.L_362:
        /*07d8*/ 	.word	index@(_Z23gemm_half_q_half_kernelILi4ELi172ELb0ELb0ELi64EEvPK6__halfPKjS4_S2_PS0_iiiiPKtS7_iiiiiibS2_i)
        /*07dc*/ 	.word	0x00000010


	//----- nvinfo : EIATTR_REGCOUNT
	.align		4
.L_363:
        /*07e0*/ 	.byte	0x04, 0x2f
        /*07e2*/ 	.short	(.L_365 - .L_364)
	.align		4
.L_364:
        /*07e4*/ 	.word	index@(_Z23gemm_half_q_half_kernelILi4ELi10ELb0ELb0ELi64EEvPK6__halfPKjS4_S2_PS0_iiiiPKtS7_iiiiiibS2_i)
        /*07e8*/ 	.word	0x00000046


	//----- nvinfo : EIATTR_FRAME_SIZE
	.align		4
.L_365:
        /*07ec*/ 	.byte	0x04, 0x11
        /*07ee*/ 	.short	(.L_367 - .L_366)
	.align		4
.L_366:
        /*07f0*/ 	.word	index@(_Z23gemm_half_q_half_kernelILi4ELi10ELb0ELb0ELi64EEvPK6__halfPKjS4_S2_PS0_iiiiPKtS7_iiiiiibS2_i)
        /*07f4*/ 	.word	0x00000010


	//----- nvinfo : EIATTR_REGCOUNT
	.align		4
.L_367:
        /*07f8*/ 	.byte	0x04, 0x2f
        /*07fa*/ 	.short	(.L_369 - .L_368)
	.align		4
.L_368:
        /*07fc*/ 	.word	index@(_Z23gemm_half_q_half_kernelILi4ELi40ELb0ELb0ELi64EEvPK6__halfPKjS4_S2_PS0_iiiiPKtS7_iiiiiibS2_i)
        /*0800*/ 	.word	0x00000042


	//----- nvinfo : EIATTR_FRAME_SIZE
	.align		4
.L_369:
        /*0804*/ 	.byte	0x04, 0x11
        /*0806*/ 	.short	(.L_371 - .L_370)
	.align		4
.L_370:
        /*0808*/ 	.word	index@(_Z23gemm_half_q_half_kernelILi4ELi40ELb0ELb0ELi64EEvPK6__halfPKjS4_S2_PS0_iiiiPKtS7_iiiiiibS2_i)
        /*080c*/ 	.word	0x00000010


	//----- nvinfo : EIATTR_REGCOUNT
	.align		4
.L_371:
        /*0810*/ 	.byte	0x04, 0x2f
        /*0812*/ 	.short	(.L_373 - .L_372)
	.align		4
.L_372:
        /*0814*/ 	.word	index@(_Z23gemm_half_q_half_kernelILi4ELi160ELb0ELb0ELi64EEvPK6__halfPKjS4_S2_PS0_iiiiPKtS7_iiiiiibS2_i)
        /*0818*/ 	.word	0x00000044


	//----- nvinfo : EIATTR_FRAME_SIZE
	.align		4
.L_373:
        /*081c*/ 	.byte	0x04, 0x11
        /*081e*/ 	.short	(.L_375 - .L_374)
	.align		4
.L_374:
        /*0820*/ 	.word	index@(_Z23gemm_half_q_half_kernelILi4ELi160ELb0ELb0ELi64EEvPK6__halfPKjS4_S2_PS0_iiiiPKtS7_iiiiiibS2_i)
        /*0824*/ 	.word	0x00000010


	//----- nvinfo : EIATTR_REGCOUNT
	.align		4
.L_375:
        /*0828*/ 	.byte	0x04, 0x2f
        /*082a*/ 	.short	(.L_377 - .L_376)
	.align		4
.L_376:
        /*082c*/ 	.word	index@(_Z23gemm_half_q_half_kernelILi4ELi190ELb0ELb0ELi64EEvPK6__halfPKjS4_S2_PS0_iiiiPKtS7_iiiiiibS2_i)
        /*0830*/ 	.word	0x0000007a


	//----- nvinfo : EIATTR_FRAME_SIZE
	.align		4
.L_377:
        /*0834*/ 	.byte	0x04, 0x11
        /*0836*/ 	.short	(.L_379 - .L_378)
	.align		4
.L_378:
        /*0838*/ 	.word	index@(_Z23gemm_half_q_half_kernelILi4ELi190ELb0ELb0ELi64EEvPK6__halfPKjS4_S2_PS0_iiiiPKtS7_iiiiiibS2_i)
        /*083c*/ 	.word	0x00000010


	//----- nvinfo : EIATTR_MIN_STACK_SIZE
	.align		4
.L_379:
        /*0840*/ 	.byte	0x04, 0x12
        /*0842*/ 	.short	(.L_381 - .L_380)
	.align		4
.L_380:
        /*0844*/ 	.word	index@(_Z23gemm_half_q_half_kernelILi4ELi190ELb0ELb0ELi64EEvPK6__halfPKjS4_S2_PS0_iiiiPKtS7_iiiiiibS2_i)
        /*0848*/ 	.word	0x00000010


	//----- nvinfo : EIATTR_MIN_STACK_SIZE
	.align		4
.L_381:
        /*084c*/ 	.byte	0x04, 0x12
        /*084e*/ 	.short	(.L_383 - .L_382)
	.align		4
.L_382:
        /*0850*/ 	.word	index@(_Z23gemm_half_q_half_kernelILi4ELi160ELb0ELb0ELi64EEvPK6__halfPKjS4_S2_PS0_iiiiPKtS7_iiiiiibS2_i)
        /*0854*/ 	.word	0x00000010


	//----- nvinfo : EIATTR_MIN_STACK_SIZE
	.align		4
.L_383:
        /*0858*/ 	.byte	0x04, 0x12
        /*085a*/ 	.short	(.L_385 - .L_384)
	.align		4
.L_384:
        /*085c*/ 	.word	index@(_Z23gemm_half_q_half_kernelILi4ELi40ELb0ELb0ELi64EEvPK6__halfPKjS4_S2_PS0_iiiiPKtS7_iiiiiibS2_i)
        /*0860*/ 	.word	0x00000010


	//----- nvinfo : EIATTR_MIN_STACK_SIZE
	.align		4
.L_385:
        /*0864*/ 	.byte	0x04, 0x12
        /*0866*/ 	.short	(.L_387 - .L_386)
	.align		4
.L_386:
        /*0868*/ 	.word	index@(_Z23gemm_half_q_half_kernelILi4ELi10ELb0ELb0ELi64EEvPK6__halfPKjS4_S2_PS0_iiiiPKtS7_iiiiiibS2_i)
        /*086c*/ 	.word	0x00000010


	//----- nvinfo : EIATTR_MIN_STACK_SIZE
	.align		4
.L_387:
        /*0870*/ 	.byte	0x04, 0x12
        /*0872*/ 	.short	(.L_389 - .L_388)
	.align		4
.L_388:
        /*0874*/ 	.word	index@(_Z23gemm_half_q_half_kernelILi4ELi172ELb0ELb0ELi64EEvPK6__halfPKjS4_S2_PS0_iiiiPKtS7_iiiiiibS2_i)
        /*0878*/ 	.word	0x00000010


	//----- nvinfo : EIATTR_MIN_STACK_SIZE
	.align		4
.L_389:
        /*087c*/ 	.byte	0x04, 0x12
        /*087e*/ 	.short	(.L_391 - .L_390)
	.align		4
.L_390:
        /*0880*/ 	.word	index@(_Z23gemm_half_q_half_kernelILi4ELi176ELb0ELb0ELi64EEvPK6__halfPKjS4_S2_PS0_iiiiPKtS7_iiiiiibS2_i)
        /*0884*/ 	.word	0x00000010


	//----- nvinfo : EIATTR_MIN_STACK_SIZE
	.align		4
.L_391:
        /*0888*/ 	.byte	0x04, 0x12
        /*088a*/ 	.short	(.L_393 - .L_392)
	.align		4
.L_392:
        /*088c*/ 	.word	index@(_Z23gemm_half_q_half_kernelILi4ELi152ELb0ELb0ELi64EEvPK6__halfPKjS4_S2_PS0_iiiiPKtS7_iiiiiibS2_i)
        /*0890*/ 	.word	0x00000010


	//----- nvinfo : EIATTR_MIN_STACK_SIZE
	.align		4
.L_393:
        /*0894*/ 	.byte	0x04, 0x12
        /*0896*/ 	.short	(.L_395 - .L_394)
	.align		4
.L_394:
        /*0898*/ 	.word	index@(_Z23gemm_half_q_half_kernelILi4ELi140ELb0ELb0ELi64EEvPK6__halfPKjS4_S2_PS0_iiiiPKtS7_iiiiiibS2_i)
        /*089c*/ 	.word	0x00000010


	//----- nvinfo : EIATTR_MIN_STACK_SIZE
	.align		4
.L_395:
        /*08a0*/ 	.byte	0x04, 0x12
        /*08a2*/ 	.short	(.L_397 - .L_396)
	.align		4
.L_396:
        /*08a4*/ 	.word	index@(_Z23gemm_half_q_half_kernelILi4ELi20ELb0ELb0ELi64EEvPK6__halfPKjS4_S2_PS0_iiiiPKtS7_iiiiiibS2_i)
        /*08a8*/ 	.word	0x00000010


	//----- nvinfo : EIATTR_MIN_STACK_SIZE
	.align		4
.L_397:
        /*08ac*/ 	.byte	0x04, 0x12
        /*08ae*/ 	.short	(.L_399 - .L_398)
	.align		4
.L_398:
        /*08b0*/ 	.word	index@(_Z23gemm_half_q_half_kernelILi4ELi38ELb0ELb0ELi64EEvPK6__halfPKjS4_S2_PS0_iiiiPKtS7_iiiiiibS2_i)
        /*08b4*/ 	.word	0x00000010


	//----- nvinfo : EIATTR_MIN_STACK_SIZE
	.align		4
.L_399:
        /*08b8*/ 	.byte	0x04, 0x12
        /*08ba*/ 	.short	(.L_401 - .L_400)
	.align		4
.L_400:
        /*08bc*/ 	.word	index@(_Z23gemm_half_q_half_kernelILi4ELi128ELb0ELb0ELi64EEvPK6__halfPKjS4_S2_PS0_iiiiPKtS7_iiiiiibS2_i)
        /*08c0*/ 	.word	0x00000010


	//----- nvinfo : EIATTR_MIN_STACK_SIZE
	.align		4
.L_401:
        /*08c4*/ 	.byte	0x04, 0x12
        /*08c6*/ 	.short	(.L_403 - .L_402)
	.align		4
.L_402:
        /*08c8*/ 	.word	index@(_Z23gemm_half_q_half_kernelILi4ELi190ELb0ELb0ELi32EEvPK6__halfPKjS4_S2_PS0_iiiiPKtS7_iiiiiibS2_i)
        /*08cc*/ 	.word	0x00000000


	//----- nvinfo : EIATTR_MIN_STACK_SIZE
	.align		4
.L_403:
        /*08d0*/ 	.byte	0x04, 0x12
        /*08d2*/ 	.short	(.L_405 - .L_404)
	.align		4
.L_404:
        /*08d4*/ 	.word	index@(_Z23gemm_half_q_half_kernelILi4ELi160ELb0ELb0ELi32EEvPK6__halfPKjS4_S2_PS0_iiiiPKtS7_iiiiiibS2_i)
        /*08d8*/ 	.word	0x00000000


	//----- nvinfo : EIATTR_MIN_STACK_SIZE
	.align		4
.L_405:
        /*08dc*/ 	.byte	0x04, 0x12
        /*08de*/ 	.short	(.L_407 - .L_406)
	.align		4
.L_406:
        /*08e0*/ 	.word	index@(_Z23gemm_half_q_half_kernelILi4ELi40ELb0ELb0ELi32EEvPK6__halfPKjS4_S2_PS0_iiiiPKtS7_iiiiiibS2_i)
        /*08e4*/ 	.word	0x00000000


	//----- nvinfo : EIATTR_MIN_STACK_SIZE
	.align		4
.L_407:
        /*08e8*/ 	.byte	0x04, 0x12
        /*08ea*/ 	.short	(.L_409 - .L_408)
	.align		4
.L_408:
        /*08ec*/ 	.word	index@(_Z23gemm_half_q_half_kernelILi4ELi10ELb0ELb0ELi32EEvPK6__halfPKjS4_S2_PS0_iiiiPKtS7_iiiiiibS2_i)
        /*08f0*/ 	.word	0x00000000


	//----- nvinfo : EIATTR_MIN_STACK_SIZE
	.align		4
.L_409:
        /*08f4*/ 	.byte	0x04, 0x12
        /*08f6*/ 	.short	(.L_411 - .L_410)
	.align		4
.L_410:
        /*08f8*/ 	.word	index@(_Z23gemm_half_q_half_kernelILi4ELi172ELb0ELb0ELi32EEvPK6__halfPKjS4_S2_PS0_iiiiPKtS7_iiiiiibS2_i)
        /*08fc*/ 	.word	0x00000000


	//----- nvinfo : EIATTR_MIN_STACK_SIZE
	.align		4
.L_411:
        /*0900*/ 	.byte	0x04, 0x12
        /*0902*/ 	.short	(.L_413 - .L_412)
	.align		4
.L_412:
        /*0904*/ 	.word	index@(_Z23gemm_half_q_half_kernelILi4ELi176ELb0ELb0ELi32EEvPK6__halfPKjS4_S2_PS0_iiiiPKtS7_iiiiiibS2_i)
        /*0908*/ 	.word	0x00000000


	//----- nvinfo : EIATTR_MIN_STACK_SIZE
	.align		4
.L_413:
        /*090c*/ 	.byte	0x04, 0x12
        /*090e*/ 	.short	(.L_415 - .L_414)
	.align		4
.L_414:
        /*0910*/ 	.word	index@(_Z23gemm_half_q_half_kernelILi4ELi152ELb0ELb0ELi32EEvPK6__halfPKjS4_S2_PS0_iiiiPKtS7_iiiiiibS2_i)
        /*0914*/ 	.word	0x00000000


	//----- nvinfo : EIATTR_MIN_STACK_SIZE
	.align		4
.L_415:
        /*0918*/ 	.byte	0x04, 0x12
        /*091a*/ 	.short	(.L_417 - .L_416)
	.align		4
.L_416:
        /*091c*/ 	.word	index@(_Z23gemm_half_q_half_kernelILi4ELi140ELb0ELb0ELi32EEvPK6__halfPKjS4_S2_PS0_iiiiPKtS7_iiiiiibS2_i)
        /*0920*/ 	.word	0x00000000


	//----- nvinfo : EIATTR_MIN_STACK_SIZE
	.align		4
.L_417:
        /*0924*/ 	.byte	0x04, 0x12
        /*0926*/ 	.short	(.L_419 - .L_418)
	.align		4
.L_418:
        /*0928*/ 	.word	index@(_Z23gemm_half_q_half_kernelILi4ELi20ELb0ELb0ELi32EEvPK6__halfPKjS4_S2_PS0_iiiiPKtS7_iiiiiibS2_i)
        /*092c*/ 	.word	0x00000000


	//----- nvinfo : EIATTR_MIN_STACK_SIZE
	.align		4
.L_419:
        /*0930*/ 	.byte	0x04, 0x12
        /*0932*/ 	.short	(.L_421 - .L_420)
	.align		4
.L_420:
        /*0934*/ 	.word	index@(_Z23gemm_half_q_half_kernelILi4ELi38ELb0ELb0ELi32EEvPK6__halfPKjS4_S2_PS0_iiiiPKtS7_iiiiiibS2_i)
        /*0938*/ 	.word	0x00000000


	//----- nvinfo : EIATTR_MIN_STACK_SIZE
	.align		4
.L_421:
        /*093c*/ 	.byte	0x04, 0x12
        /*093e*/ 	.short	(.L_423 - .L_422)
	.align		4
.L_422:
        /*0940*/ 	.word	index@(_Z23gemm_half_q_half_kernelILi4ELi128ELb0ELb0ELi32EEvPK6__halfPKjS4_S2_PS0_iiiiPKtS7_iiiiiibS2_i)
        /*0944*/ 	.word	0x00000000


	//----- nvinfo : EIATTR_MIN_STACK_SIZE
	.align		4
.L_423:
        /*0948*/ 	.byte	0x04, 0x12
        /*094a*/ 	.short	(.L_425 - .L_424)
	.align		4
.L_424:
        /*094c*/ 	.word	index@(_Z23gemm_half_q_half_kernelILi3ELi190ELb0ELb0ELi64EEvPK6__halfPKjS4_S2_PS0_iiiiPKtS7_iiiiiibS2_i)
        /*0950*/ 	.word	0x00000010


	//----- nvinfo : EIATTR_MIN_STACK_SIZE
	.align		4
.L_425:
        /*0954*/ 	.byte	0x04, 0x12
        /*0956*/ 	.short	(.L_427 - .L_426)
	.align		4
.L_426:
        /*0958*/ 	.word	index@(_Z23gemm_half_q_half_kernelILi3ELi160ELb0ELb0ELi64EEvPK6__halfPKjS4_S2_PS0_iiiiPKtS7_iiiiiibS2_i)
        /*095c*/ 	.word	0x00000010


	//----- nvinfo : EIATTR_MIN_STACK_SIZE
	.align		4
.L_427:
        /*0960*/ 	.byte	0x04, 0x12
        /*0962*/ 	.short	(.L_429 - .L_428)
	.align		4
.L_428:
        /*0964*/ 	.word	index@(_Z23gemm_half_q_half_kernelILi3ELi40ELb0ELb0ELi64EEvPK6__halfPKjS4_S2_PS0_iiiiPKtS7_iiiiiibS2_i)
        /*0968*/ 	.word	0x00000010


	//----- nvinfo : EIATTR_MIN_STACK_SIZE
	.align		4
.L_429:
        /*096c*/ 	.byte	0x04, 0x12
        /*096e*/ 	.short	(.L_431 - .L_430)
	.align		4
.L_430:
        /*0970*/ 	.word	index@(_Z23gemm_half_q_half_kernelILi3ELi10ELb0ELb0ELi64EEvPK6__halfPKjS4_S2_PS0_iiiiPKtS7_iiiiiibS2_i)
        /*0974*/ 	.word	0x00000010


	//----- nvinfo : EIATTR_MIN_STACK_SIZE
	.align		4
.L_431:
        /*0978*/ 	.byte	0x04, 0x12
        /*097a*/ 	.short	(.L_433 - .L_432)
	.align		4
.L_432:
        /*097c*/ 	.word	index@(_Z23gemm_half_q_half_kernelILi3ELi172ELb0ELb0ELi64EEvPK6__halfPKjS4_S2_PS0_iiiiPKtS7_iiiiiibS2_i)
        /*0980*/ 	.word	0x00000010


	//----- nvinfo : EIATTR_MIN_STACK_SIZE
	.align		4
.L_433:
        /*0984*/ 	.byte	0x04, 0x12
        /*0986*/ 	.short	(.L_435 - .L_434)
	.align		4
.L_434:
        /*0988*/ 	.word	index@(_Z23gemm_half_q_half_kernelILi3ELi176ELb0ELb0ELi64EEvPK6__halfPKjS4_S2_PS0_iiiiPKtS7_iiiiiibS2_i)
        /*098c*/ 	.word	0x00000010


	//----- nvinfo : EIATTR_MIN_STACK_SIZE
	.align		4
.L_435:
        /*0990*/ 	.byte	0x04, 0x12
        /*0992*/ 	.short	(.L_437 - .L_436)
	.align		4
.L_436:
        /*0994*/ 	.word	index@(_Z23gemm_half_q_half_kernelILi3ELi152ELb0ELb0ELi64EEvPK6__halfPKjS4_S2_PS0_iiiiPKtS7_iiiiiibS2_i)
        /*0998*/ 	.word	0x00000010


	//----- nvinfo : EIATTR_MIN_STACK_SIZE
	.align		4
.L_437:
        /*099c*/ 	.byte	0x04, 0x12
        /*099e*/ 	.short	(.L_439 - .L_438)
	.align		4
.L_438:
        /*09a0*/ 	.word	index@(_Z23gemm_half_q_half_kernelILi3ELi140ELb0ELb0ELi64EEvPK6__halfPKjS4_S2_PS0_iiiiPKtS7_iiiiiibS2_i)
        /*09a4*/ 	.word	0x00000010


	//----- nvinfo : EIATTR_MIN_STACK_SIZE
	.align		4
.L_439:
        /*09a8*/ 	.byte	0x04, 0x12
        /*09aa*/ 	.short	(.L_441 - .L_440)
	.align		4
.L_440:
        /*09ac*/ 	.word	index@(_Z23gemm_half_q_half_kernelILi3ELi20ELb0ELb0ELi64EEvPK6__halfPKjS4_S2_PS0_iiiiPKtS7_iiiiiibS2_i)
        /*09b0*/ 	.word	0x00000010


	//----- nvinfo : EIATTR_MIN_STACK_SIZE
	.align		4
.L_441:
        /*09b4*/ 	.byte	0x04, 0x12
        /*09b6*/ 	.short	(.L_443 - .L_442)
	.align		4
.L_442:
        /*09b8*/ 	.word	index@(_Z23gemm_half_q_half_kernelILi3ELi38ELb0ELb0ELi64EEvPK6__halfPKjS4_S2_PS0_iiiiPKtS7_iiiiiibS2_i)
        /*09bc*/ 	.word	0x00000010


	//----- nvinfo : EIATTR_MIN_STACK_SIZE
	.align		4
.L_443:
        /*09c0*/ 	.byte	0x04, 0x12
        /*09c2*/ 	.short	(.L_445 - .L_444)
	.align		4
.L_444:
        /*09c4*/ 	.word	index@(_Z23gemm_half_q_half_kernelILi3ELi128ELb0ELb0ELi64EEvPK6__halfPKjS4_S2_PS0_iiiiPKtS7_iiiiiibS2_i)
        /*09c8*/ 	.word	0x00000010


	//----- nvinfo : EIATTR_MIN_STACK_SIZE
	.align		4
.L_445:
        /*09cc*/ 	.byte	0x04, 0x12
        /*09ce*/ 	.short	(.L_447 - .L_446)
	.align		4
.L_446:
        /*09d0*/ 	.word	index@(_Z23gemm_half_q_half_kernelILi3ELi190ELb0ELb0ELi32EEvPK6__halfPKjS4_S2_PS0_iiiiPKtS7_iiiiiibS2_i)
        /*09d4*/ 	.word	0x00000000


	//----- nvinfo : EIATTR_MIN_STACK_SIZE
	.align		4
.L_447:
        /*09d8*/ 	.byte	0x04, 0x12
        /*09da*/ 	.short	(.L_449 - .L_448)
	.align		4
.L_448:
        /*09dc*/ 	.word	index@(_Z23gemm_half_q_half_kernelILi3ELi160ELb0ELb0ELi32EEvPK6__halfPKjS4_S2_PS0_iiiiPKtS7_iiiiiibS2_i)
        /*09e0*/ 	.word	0x00000000


	//----- nvinfo : EIATTR_MIN_STACK_SIZE
	.align		4
.L_449:
        /*09e4*/ 	.byte	0x04, 0x12
        /*09e6*/ 	.short	(.L_451 - .L_450)
	.align		4
.L_450:
        /*09e8*/ 	.word	index@(_Z23gemm_half_q_half_kernelILi3ELi40ELb0ELb0ELi32EEvPK6__halfPKjS4_S2_PS0_iiiiPKtS7_iiiiiibS2_i)
        /*09ec*/ 	.word	0x00000000


	//----- nvinfo : EIATTR_MIN_STACK_SIZE
	.align		4
.L_451:
        /*09f0*/ 	.byte	0x04, 0x12
        /*09f2*/ 	.short	(.L_453 - .L_452)
	.align		4
.L_452:
        /*09f4*/ 	.word	index@(_Z23gemm_half_q_half_kernelILi3ELi10ELb0ELb0ELi32EEvPK6__halfPKjS4_S2_PS0_iiiiPKtS7_iiiiiibS2_i)
        /*09f8*/ 	.word	0x00000000


	//----- nvinfo : EIATTR_MIN_STACK_SIZE
	.align		4
.L_453:
        /*09fc*/ 	.byte	0x04, 0x12
        /*09fe*/ 	.short	(.L_455 - .L_454)
	.align		4
.L_454:
        /*0a00*/ 	.word	index@(_Z23gemm_half_q_half_kernelILi3ELi172ELb0ELb0ELi32EEvPK6__halfPKjS4_S2_PS0_iiiiPKtS7_iiiiiibS2_i)
        /*0a04*/ 	.word	0x00000000


	//----- nvinfo : EIATTR_MIN_STACK_SIZE
	.align		4
.L_455:
        /*0a08*/ 	.byte	0x04, 0x12
        /*0a0a*/ 	.short	(.L_457 - .L_456)
	.align		4
.L_456:
        /*0a0c*/ 	.word	index@(_Z23gemm_half_q_half_kernelILi3ELi176ELb0ELb0ELi32EEvPK6__halfPKjS4_S2_PS0_iiiiPKtS7_iiiiiibS2_i)
        /*0a10*/ 	.word	0x00000000


	//----- nvinfo : EIATTR_MIN_STACK_SIZE
	.align		4
.L_457:
        /*0a14*/ 	.byte	0x04, 0x12
        /*0a16*/ 	.short	(.L_459 - .L_458)
	.align		4
.L_458:
        /*0a18*/ 	.word	index@(_Z23gemm_half_q_half_kernelILi3ELi152ELb0ELb0ELi32EEvPK6__halfPKjS4_S2_PS0_iiiiPKtS7_iiiiiibS2_i)
        /*0a1c*/ 	.word	0x00000000


	//----- nvinfo : EIATTR_MIN_STACK_SIZE
	.align		4
.L_459:
        /*0a20*/ 	.byte	0x04, 0x12
        /*0a22*/ 	.short	(.L_461 - .L_460)
	.align		4
.L_460:
        /*0a24*/ 	.word	index@(_Z23gemm_half_q_half_kernelILi3ELi140ELb0ELb0ELi32EEvPK6__halfPKjS4_S2_PS0_iiiiPKtS7_iiiiiibS2_i)
        /*0a28*/ 	.word	0x00000000


	//----- nvinfo : EIATTR_MIN_STACK_SIZE
	.align		4
.L_461:
        /*0a2c*/ 	.byte	0x04, 0x12
        /*0a2e*/ 	.short	(.L_463 - .L_462)
	.align		4
.L_462:
        /*0a30*/ 	.word	index@(_Z23gemm_half_q_half_kernelILi3ELi20ELb0ELb0ELi32EEvPK6__halfPKjS4_S2_PS0_iiiiPKtS7_iiiiiibS2_i)
        /*0a34*/ 	.word	0x00000000


	//----- nvinfo : EIATTR_MIN_STACK_SIZE
	.align		4
.L_463:
        /*0a38*/ 	.byte	0x04, 0x12
        /*0a3a*/ 	.short	(.L_465 - .L_464)
	.align		4
.L_464:
        /*0a3c*/ 	.word	index@(_Z23gemm_half_q_half_kernelILi3ELi38ELb0ELb0ELi32EEvPK6__halfPKjS4_S2_PS0_iiiiPKtS7_iiiiiibS2_i)
        /*0a40*/ 	.word	0x00000000


	//----- nvinfo : EIATTR_MIN_STACK_SIZE
	.align		4
.L_465:
        /*0a44*/ 	.byte	0x04, 0x12
        /*0a46*/ 	.short	(.L_467 - .L_466)
	.align		4
.L_466:
        /*0a48*/ 	.word	index@(_Z23gemm_half_q_half_kernelILi3ELi128ELb0ELb0ELi32EEvPK6__halfPKjS4_S2_PS0_iiiiPKtS7_iiiiiibS2_i)
        /*0a4c*/ 	.word	0x00000000


	//----- nvinfo : EIATTR_MIN_STACK_SIZE
	.align		4
.L_467:
        /*0a50*/ 	.byte	0x04, 0x12
        /*0a52*/ 	.short	(.L_469 - .L_468)
	.align		4
.L_468:
        /*0a54*/ 	.word	index@(_Z23gemm_half_q_half_kernelILi2ELi190ELb0ELb0ELi64EEvPK6__halfPKjS4_S2_PS0_iiiiPKtS7_iiiiiibS2_i)
        /*0a58*/ 	.word	0x00000010


	//----- nvinfo : EIATTR_MIN_STACK_SIZE
	.align		4
.L_469:
        /*0a5c*/ 	.byte	0x04, 0x12
        /*0a5e*/ 	.short	(.L_471 - .L_470)
	.align		4
.L_470:
        /*0a60*/ 	.word	index@(_Z23gemm_half_q_half_kernelILi2ELi160ELb0ELb0ELi64EEvPK6__halfPKjS4_S2_PS0_iiiiPKtS7_iiiiiibS2_i)
        /*0a64*/ 	.word	0x00000010


	//----- nvinfo : EIATTR_MIN_STACK_SIZE
	.align		4
.L_471:
        /*0a68*/ 	.byte	0x04, 0x12
        /*0a6a*/ 	.short	(.L_473 - .L_472)
	.align		4
.L_472:
        /*0a6c*/ 	.word	index@(_Z23gemm_half_q_half_kernelILi2ELi40ELb0ELb0ELi64EEvPK6__halfPKjS4_S2_PS0_iiiiPKtS7_iiiiiibS2_i)
        /*0a70*/ 	.word	0x00000010


	//----- nvinfo : EIATTR_MIN_STACK_SIZE
	.align		4
.L_473:
        /*0a74*/ 	.byte	0x04, 0x12
        /*0a76*/ 	.short	(.L_475 - .L_474)
	.align		4
.L_474:
        /*0a78*/ 	.word	index@(_Z23gemm_half_q_half_kernelILi2ELi10ELb0ELb0ELi64EEvPK6__halfPKjS4_S2_PS0_iiiiPKtS7_iiiiiibS2_i)
        /*0a7c*/ 	.word	0x00000010


	//----- nvinfo : EIATTR_MIN_STACK_SIZE
	.align		4
.L_475:
        /*0a80*/ 	.byte	0x04, 0x12
        /*0a82*/ 	.short	(.L_477 - .L_476)
	.align		4
.L_476:
        /*0a84*/ 	.word	index@(_Z23gemm_half_q_half_kernelILi2ELi172ELb0ELb0ELi64EEvPK6__halfPKjS4_S2_PS0_iiiiPKtS7_iiiiiibS2_i)
        /*0a88*/ 	.word	0x00000010


	//----- nvinfo : EIATTR_MIN_STACK_SIZE
	.align		4
.L_477:
        /*0a8c*/ 	.byte	0x04, 0x12
        /*0a8e*/ 	.short	(.L_479 - .L_478)
	.align		4
.L_478:
        /*0a90*/ 	.word	index@(_Z23gemm_half_q_half_kernelILi2ELi176ELb0ELb0ELi64EEvPK6__halfPKjS4_S2_PS0_iiiiPKtS7_iiiiiibS2_i)
        /*0a94*/ 	.word	0x00000010


	//----- nvinfo : EIATTR_MIN_STACK_SIZE
	.align		4
.L_479:
        /*0a98*/ 	.byte	0x04, 0x12
        /*0a9a*/ 	.short	(.L_481 - .L_480)
	.align		4
.L_480:
        /*0a9c*/ 	.word	index@(_Z23gemm_half_q_half_kernelILi2ELi152ELb0ELb0ELi64EEvPK6__halfPKjS4_S2_PS0_iiiiPKtS7_iiiiiibS2_i)
        /*0aa0*/ 	.word	0x00000010


	//----- nvinfo : EIATTR_MIN_STACK_SIZE
	.align		4
.L_481:
        /*0aa4*/ 	.byte	0x04, 0x12
        /*0aa6*/ 	.short	(.L_483 - .L_482)
	.align		4
.L_482:
        /*0aa8*/ 	.word	index@(_Z23gemm_half_q_half_kernelILi2ELi140ELb0ELb0ELi64EEvPK6__halfPKjS4_S2_PS0_iiiiPKtS7_iiiiiibS2_i)
        /*0aac*/ 	.word	0x00000010


	//----- nvinfo : EIATTR_MIN_STACK_SIZE
	.align		4
.L_483:
        /*0ab0*/ 	.byte	0x04, 0x12
        /*0ab2*/ 	.short	(.L_485 - .L_484)
	.align		4
.L_484:
        /*0ab4*/ 	.word	index@(_Z23gemm_half_q_half_kernelILi2ELi20ELb0ELb0ELi64EEvPK6__halfPKjS4_S2_PS0_iiiiPKtS7_iiiiiibS2_i)
        /*0ab8*/ 	.word	0x00000010


	//----- nvinfo : EIATTR_MIN_STACK_SIZE
	.align		4
.L_485:
        /*0abc*/ 	.byte	0x04, 0x12
        /*0abe*/ 	.short	(.L_487 - .L_486)
	.align		4
.L_486:
        /*0ac0*/ 	.word	index@(_Z23gemm_half_q_half_kernelILi2ELi38ELb0ELb0ELi64EEvPK6__halfPKjS4_S2_PS0_iiiiPKtS7_iiiiiibS2_i)
        /*0ac4*/ 	.word	0x00000010


	//----- nvinfo : EIATTR_MIN_STACK_SIZE
	.align		4
.L_487:
        /*0ac8*/ 	.byte	0x04, 0x12
        /*0aca*/ 	.short	(.L_489 - .L_488)
	.align		4
.L_488:
        /*0acc*/ 	.word	index@(_Z23gemm_half_q_half_kernelILi2ELi128ELb0ELb0ELi64EEvPK6__halfPKjS4_S2_PS0_iiiiPKtS7_iiiiiibS2_i)
        /*0ad0*/ 	.word	0x00000010


	//----- nvinfo : EIATTR_MIN_STACK_SIZE
	.align		4
.L_489:
        /*0ad4*/ 	.byte	0x04, 0x12
        /*0ad6*/ 	.short	(.L_491 - .L_490)
	.align		4
.L_490:
        /*0ad8*/ 	.word	index@(_Z23gemm_half_q_half_kernelILi2ELi190ELb0ELb0ELi32EEvPK6__halfPKjS4_S2_PS0_iiiiPKtS7_iiiiiibS2_i)
        /*0adc*/ 	.word	0x00000000


	//----- nvinfo : EIATTR_MIN_STACK_SIZE
	.align		4
.L_491:
        /*0ae0*/ 	.byte	0x04, 0x12
        /*0ae2*/ 	.short	(.L_493 - .L_492)
	.align		4
.L_492:
        /*0ae4*/ 	.word	index@(_Z23gemm_half_q_half_kernelILi2ELi160ELb0ELb0ELi32EEvPK6__halfPKjS4_S2_PS0_iiiiPKtS7_iiiiiibS2_i)
        /*0ae8*/ 	.word	0x00000000


	//----- nvinfo : EIATTR_MIN_STACK_SIZE
	.align		4
.L_493:
        /*0aec*/ 	.byte	0x04, 0x12
        /*0aee*/ 	.short	(.L_495 - .L_494)
	.align		4
.L_494:
        /*0af0*/ 	.word	index@(_Z23gemm_half_q_half_kernelILi2ELi40ELb0ELb0ELi32EEvPK6__halfPKjS4_S2_PS0_iiiiPKtS7_iiiiiibS2_i)
        /*0af4*/ 	.word	0x00000000


	//----- nvinfo : EIATTR_MIN_STACK_SIZE
	.align		4
.L_495:
        /*0af8*/ 	.byte	0x04, 0x12
        /*0afa*/ 	.short	(.L_497 - .L_496)
	.align		4
.L_496:
        /*0afc*/ 	.word	index@(_Z23gemm_half_q_half_kernelILi2ELi10ELb0ELb0ELi32EEvPK6__halfPKjS4_S2_PS0_iiiiPKtS7_iiiiiibS2_i)
        /*0b00*/ 	.word	0x00000000


	//----- nvinfo : EIATTR_MIN_STACK_SIZE
	.align		4
.L_497:
        /*0b04*/ 	.byte	0x04, 0x12
        /*0b06*/ 	.short	(.L_499 - .L_498)
	.align		4
.L_498:
        /*0b08*/ 	.word	index@(_Z23gemm_half_q_half_kernelILi2ELi172ELb0ELb0ELi32EEvPK6__halfPKjS4_S2_PS0_iiiiPKtS7_iiiiiibS2_i)
        /*0b0c*/ 	.word	0x00000000


	//----- nvinfo : EIATTR_MIN_STACK_SIZE
	.align		4
.L_499:
        /*0b10*/ 	.byte	0x04, 0x12
        /*0b12*/ 	.short	(.L_501 - .L_500)
	.align		4
.L_500:
        /*0b14*/ 	.word	index@(_Z23gemm_half_q_half_kernelILi2ELi176ELb0ELb0ELi32EEvPK6__halfPKjS4_S2_PS0_iiiiPKtS7_iiiiiibS2_i)
        /*0b18*/ 	.word	0x00000000


	//----- nvinfo : EIATTR_MIN_STACK_SIZE
	.align		4
.L_501:
        /*0b1c*/ 	.byte	0x04, 0x12
        /*0b1e*/ 	.short	(.L_503 - .L_502)
	.align		4
.L_502:
        /*0b20*/ 	.word	index@(_Z23gemm_half_q_half_kernelILi2ELi152ELb0ELb0ELi32EEvPK6__halfPKjS4_S2_PS0_iiiiPKtS7_iiiiiibS2_i)
        /*0b24*/ 	.word	0x00000000


	//----- nvinfo : EIATTR_MIN_STACK_SIZE
	.align		4
.L_503:
        /*0b28*/ 	.byte	0x04, 0x12
        /*0b2a*/ 	.short	(.L_505 - .L_504)
	.align		4
.L_504:
        /*0b2c*/ 	.word	index@(_Z23gemm_half_q_half_kernelILi2ELi140ELb0ELb0ELi32EEvPK6__halfPKjS4_S2_PS0_iiiiPKtS7_iiiiiibS2_i)
        /*0b30*/ 	.word	0x00000000


	//----- nvinfo : EIATTR_MIN_STACK_SIZE
	.align		4
.L_505:
        /*0b34*/ 	.byte	0x04, 0x12
        /*0b36*/ 	.short	(.L_507 - .L_506)
	.align		4
.L_506:
        /*0b38*/ 	.word	index@(_Z23gemm_half_q_half_kernelILi2ELi20ELb0ELb0ELi32EEvPK6__halfPKjS4_S2_PS0_iiiiPKtS7_iiiiiibS2_i)
        /*0b3c*/ 	.word	0x00000000


	//----- nvinfo : EIATTR_MIN_STACK_SIZE
	.align		4
.L_507:
        /*0b40*/ 	.byte	0x04, 0x12
        /*0b42*/ 	.short	(.L_509 - .L_508)
	.align		4
.L_508:
        /*0b44*/ 	.word	index@(_Z23gemm_half_q_half_kernelILi2ELi38ELb0ELb0ELi32EEvPK6__halfPKjS4_S2_PS0_iiiiPKtS7_iiiiiibS2_i)
        /*0b48*/ 	.word	0x00000000


	//----- nvinfo : EIATTR_MIN_STACK_SIZE
	.align		4
.L_509:
        /*0b4c*/ 	.byte	0x04, 0x12
        /*0b4e*/ 	.short	(.L_511 - .L_510)
	.align		4
.L_510:
        /*0b50*/ 	.word	index@(_Z23gemm_half_q_half_kernelILi2ELi128ELb0ELb0ELi32EEvPK6__halfPKjS4_S2_PS0_iiiiPKtS7_iiiiiibS2_i)
        /*0b54*/ 	.word	0x00000000


	//----- nvinfo : EIATTR_MIN_STACK_SIZE
	.align		4
.L_511:
        /*0b58*/ 	.byte	0x04, 0x12
        /*0b5a*/ 	.short	(.L_513 - .L_512)
	.align		4
.L_512:
        /*0b5c*/ 	.word	index@(_Z23gemm_half_q_half_kernelILi1ELi190ELb0ELb0ELi64EEvPK6__halfPKjS4_S2_PS0_iiiiPKtS7_iiiiiibS2_i)
        /*0b60*/ 	.word	0x00000010


	//----- nvinfo : EIATTR_MIN_STACK_SIZE
	.align		4
.L_513:
        /*0b64*/ 	.byte	0x04, 0x12
        /*0b66*/ 	.short	(.L_515 - .L_514)
	.align		4
.L_514:
        /*0b68*/ 	.word	index@(_Z23gemm_half_q_half_kernelILi1ELi160ELb0ELb0ELi64EEvPK6__halfPKjS4_S2_PS0_iiiiPKtS7_iiiiiibS2_i)
        /*0b6c*/ 	.word	0x00000010


	//----- nvinfo : EIATTR_MIN_STACK_SIZE
	.align		4
.L_515:
        /*0b70*/ 	.byte	0x04, 0x12
        /*0b72*/ 	.short	(.L_517 - .L_516)
	.align		4
.L_516:
        /*0b74*/ 	.word	index@(_Z23gemm_half_q_half_kernelILi1ELi40ELb0ELb0ELi64EEvPK6__halfPKjS4_S2_PS0_iiiiPKtS7_iiiiiibS2_i)
        /*0b78*/ 	.word	0x00000010


	//----- nvinfo : EIATTR_MIN_STACK_SIZE
	.align		4
.L_517:
        /*0b7c*/ 	.byte	0x04, 0x12
        /*0b7e*/ 	.short	(.L_519 - .L_518)
	.align		4
.L_518:
        /*0b80*/ 	.word	index@(_Z23gemm_half_q_half_kernelILi1ELi10ELb0ELb0ELi64EEvPK6__halfPKjS4_S2_PS0_iiiiPKtS7_iiiiiibS2_i)
        /*0b84*/ 	.word	0x00000010


	//----- nvinfo : EIATTR_MIN_STACK_SIZE
	.align		4
.L_519:
        /*0b88*/ 	.byte	0x04, 0x12
        /*0b8a*/ 	.short	(.L_521 - .L_520)
	.align		4
.L_520:
        /*0b8c*/ 	.word	index@(_Z23gemm_half_q_half_kernelILi1ELi172ELb0ELb0ELi64EEvPK6__halfPKjS4_S2_PS0_iiiiPKtS7_iiiiiibS2_i)
        /*0b90*/ 	.word	0x00000010


	//----- nvinfo : EIATTR_MIN_STACK_SIZE
	.align		4
.L_521:
        /*0b94*/ 	.byte	0x04, 0x12
        /*0b96*/ 	.short	(.L_523 - .L_522)
	.align		4
.L_522:
        /*0b98*/ 	.word	index@(_Z23gemm_half_q_half_kernelILi1ELi176ELb0ELb0ELi64EEvPK6__halfPKjS4_S2_PS0_iiiiPKtS7_iiiiiibS2_i)
        /*0b9c*/ 	.word	0x00000010


	//----- nvinfo : EIATTR_MIN_STACK_SIZE
	.align		4
.L_523:
        /*0ba0*/ 	.byte	0x04, 0x12
        /*0ba2*/ 	.short	(.L_525 - .L_524)
	.align		4
.L_524:
        /*0ba4*/ 	.word	index@(_Z23gemm_half_q_half_kernelILi1ELi152ELb0ELb0ELi64EEvPK6__halfPKjS4_S2_PS0_iiiiPKtS7_iiiiiibS2_i)
        /*0ba8*/ 	.word	0x00000010


	//----- nvinfo : EIATTR_MIN_STACK_SIZE
	.align		4
.L_525:
        /*0bac*/ 	.byte	0x04, 0x12
        /*0bae*/ 	.short	(.L_527 - .L_526)
	.align		4
.L_526:
        /*0bb0*/ 	.word	index@(_Z23gemm_half_q_half_kernelILi1ELi140ELb0ELb0ELi64EEvPK6__halfPKjS4_S2_PS0_iiiiPKtS7_iiiiiibS2_i)
        /*0bb4*/ 	.word	0x00000010


	//----- nvinfo : EIATTR_MIN_STACK_SIZE
	.align		4
.L_527:
        /*0bb8*/ 	.byte	0x04, 0x12
        /*0bba*/ 	.short	(.L_529 - .L_528)
	.align		4
.L_528:
        /*0bbc*/ 	.word	index@(_Z23gemm_half_q_half_kernelILi1ELi20ELb0ELb0ELi64EEvPK6__halfPKjS4_S2_PS0_iiiiPKtS7_iiiiiibS2_i)
        /*0bc0*/ 	.word	0x00000010


	//----- nvinfo : EIATTR_MIN_STACK_SIZE
	.align		4
.L_529:
        /*0bc4*/ 	.byte	0x04, 0x12
        /*0bc6*/ 	.short	(.L_531 - .L_530)
	.align		4
.L_530:
        /*0bc8*/ 	.word	index@(_Z23gemm_half_q_half_kernelILi1ELi38ELb0ELb0ELi64EEvPK6__halfPKjS4_S2_PS0_iiiiPKtS7_iiiiiibS2_i)
        /*0bcc*/ 	.word	0x00000010


	//----- nvinfo : EIATTR_MIN_STACK_SIZE
	.align		4
.L_531:
        /*0bd0*/ 	.byte	0x04, 0x12
        /*0bd2*/ 	.short	(.L_533 - .L_532)
	.align		4
.L_532:
        /*0bd4*/ 	.word	index@(_Z23gemm_half_q_half_kernelILi1ELi128ELb0ELb0ELi64EEvPK6__halfPKjS4_S2_PS0_iiiiPKtS7_iiiiiibS2_i)
        /*0bd8*/ 	.word	0x00000010


	//----- nvinfo : EIATTR_MIN_STACK_SIZE
	.align		4
.L_533:
        /*0bdc*/ 	.byte	0x04, 0x12
        /*0bde*/ 	.short	(.L_535 - .L_534)
	.align		4
.L_534:
        /*0be0*/ 	.word	index@(_Z23gemm_half_q_half_kernelILi1ELi190ELb0ELb0ELi32EEvPK6__halfPKjS4_S2_PS0_iiiiPKtS7_iiiiiibS2_i)
        /*0be4*/ 	.word	0x00000000


	//----- nvinfo : EIATTR_MIN_STACK_SIZE
	.align		4
.L_535:
        /*0be8*/ 	.byte	0x04, 0x12
        /*0bea*/ 	.short	(.L_537 - .L_536)
	.align		4
.L_536:
        /*0bec*/ 	.word	index@(_Z23gemm_half_q_half_kernelILi1ELi160ELb0ELb0ELi32EEvPK6__halfPKjS4_S2_PS0_iiiiPKtS7_iiiiiibS2_i)
        /*0bf0*/ 	.word	0x00000000


	//----- nvinfo : EIATTR_MIN_STACK_SIZE
	.align		4
.L_537:
        /*0bf4*/ 	.byte	0x04, 0x12
        /*0bf6*/ 	.short	(.L_539 - .L_538)
	.align		4
.L_538:
        /*0bf8*/ 	.word	index@(_Z23gemm_half_q_half_kernelILi1ELi40ELb0ELb0ELi32EEvPK6__halfPKjS4_S2_PS0_iiiiPKtS7_iiiiiibS2_i)
        /*0bfc*/ 	.word	0x00000000


	//----- nvinfo : EIATTR_MIN_STACK_SIZE
	.align		4
.L_539:
        /*0c00*/ 	.byte	0x04, 0x12
        /*0c02*/ 	.short	(.L_541 - .L_540)
	.align		4
.L_540:
        /*0c04*/ 	.word	index@(_Z23gemm_half_q_half_kernelILi1ELi10ELb0ELb0ELi32EEvPK6__halfPKjS4_S2_PS0_iiiiPKtS7_iiiiiibS2_i)
        /*0c08*/ 	.word	0x00000000


	//----- nvinfo : EIATTR_MIN_STACK_SIZE
	.align		4
.L_541:
        /*0c0c*/ 	.byte	0x04, 0x12
        /*0c0e*/ 	.short	(.L_543 - .L_542)
	.align		4
.L_542:
        /*0c10*/ 	.word	index@(_Z23gemm_half_q_half_kernelILi1ELi172ELb0ELb0ELi32EEvPK6__halfPKjS4_S2_PS0_iiiiPKtS7_iiiiiibS2_i)
        /*0c14*/ 	.word	0x00000000


	//----- nvinfo : EIATTR_MIN_STACK_SIZE
	.align		4
.L_543:
        /*0c18*/ 	.byte	0x04, 0x12
        /*0c1a*/ 	.short	(.L_545 - .L_544)
	.align		4
.L_544:
        /*0c1c*/ 	.word	index@(_Z23gemm_half_q_half_kernelILi1ELi176ELb0ELb0ELi32EEvPK6__halfPKjS4_S2_PS0_iiiiPKtS7_iiiiiibS2_i)
        /*0c20*/ 	.word	0x00000000


	//----- nvinfo : EIATTR_MIN_STACK_SIZE
	.align		4
.L_545:
        /*0c24*/ 	.byte	0x04, 0x12
        /*0c26*/ 	.short	(.L_547 - .L_546)
	.align		4
.L_546:
        /*0c28*/ 	.word	index@(_Z23gemm_half_q_half_kernelILi1ELi152ELb0ELb0ELi32EEvPK6__halfPKjS4_S2_PS0_iiiiPKtS7_iiiiiibS2_i)
        /*0c2c*/ 	.word	0x00000000


	//----- nvinfo : EIATTR_MIN_STACK_SIZE
	.align		4
.L_547:
        /*0c30*/ 	.byte	0x04, 0x12
        /*0c32*/ 	.short	(.L_549 - .L_548)
	.align		4
.L_548:
        /*0c34*/ 	.word	index@(_Z23gemm_half_q_half_kernelILi1ELi140ELb0ELb0ELi32EEvPK6__halfPKjS4_S2_PS0_iiiiPKtS7_iiiiiibS2_i)
        /*0c38*/ 	.word	0x00000000


	//----- nvinfo : EIATTR_MIN_STACK_SIZE
	.align		4
.L_549:
        /*0c3c*/ 	.byte	0x04, 0x12
        /*0c3e*/ 	.short	(.L_551 - .L_550)
	.align		4
.L_550:
        /*0c40*/ 	.word	index@(_Z23gemm_half_q_half_kernelILi1ELi20ELb0ELb0ELi32EEvPK6__halfPKjS4_S2_PS0_iiiiPKtS7_iiiiiibS2_i)
        /*0c44*/ 	.word	0x00000000


	//----- nvinfo : EIATTR_MIN_STACK_SIZE
	.align		4
.L_551:
        /*0c48*/ 	.byte	0x04, 0x12
        /*0c4a*/ 	.short	(.L_553 - .L_552)
	.align		4
.L_552:
        /*0c4c*/ 	.word	index@(_Z23gemm_half_q_half_kernelILi1ELi38ELb0ELb0ELi32EEvPK6__halfPKjS4_S2_PS0_iiiiPKtS7_iiiiiibS2_i)
        /*0c50*/ 	.word	0x00000000


	//----- nvinfo : EIATTR_MIN_STACK_SIZE
	.align		4
.L_553:
        /*0c54*/ 	.byte	0x04, 0x12
        /*0c56*/ 	.short	(.L_555 - .L_554)
	.align		4
.L_554:
        /*0c58*/ 	.word	index@(_Z23gemm_half_q_half_kernelILi1ELi128ELb0ELb0ELi32EEvPK6__halfPKjS4_S2_PS0_iiiiPKtS7_iiiiiibS2_i)
        /*0c5c*/ 	.word	0x00000000
.L_555:


//--------------------- .nv.compat                --------------------------
	.section	.nv.compat,"",@"SHT_CUDA_COMPAT_INFO"
	.align	4
        /*0000*/ 	.byte	0x02, 0x09, 0x01, 0x00, 0x02, 0x02, 0x01, 0x00, 0x02, 0x05, 0x05, 0x00, 0x03, 0x07, 0x01, 0x01
        /*0010*/ 	.byte	0x02, 0x03, 0x00, 0x00, 0x02, 0x06, 0x01, 0x00, 0x04, 0x0b, 0x08, 0x00, 0x00, 0x00, 0x00, 0x00
        /*0020*/ 	.byte	0x00, 0x00, 0x00, 0x00


//--------------------- .nv.info._Z23gemm_half_q_half_kernelILi4ELi190ELb0ELb0ELi64EEvPK6__halfPKjS4_S2_PS0_iiiiPKtS7_iiiiiibS2_i --------------------------
	.section	.nv.info._Z23gemm_half_q_half_kernelILi4ELi190ELb0ELb0ELi64EEvPK6__halfPKjS4_S2_PS0_iiiiPKtS7_iiiiiibS2_i,"",@"SHT_CUDA_INFO"
	.sectionflags	@""
	.align	4


	//----- nvinfo : EIATTR_CUDA_API_VERSION
	.align		4
        /*0000*/ 	.byte	0x04, 0x37
        /*0002*/ 	.short	(.L_557 - .L_556)
.L_556:
        /*0004*/ 	.word	0x00000082


	//----- nvinfo : EIATTR_KPARAM_INFO
	.align		4
.L_557:
        /*0008*/ 	.byte	0x04, 0x17
        /*000a*/ 	.short	(.L_559 - .L_558)
.L_558:
        /*000c*/ 	.word	0x00000000
        /*0010*/ 	.short	0x0013
        /*0012*/ 	.short	0x0070
        /*0014*/ 	.byte	0x00, 0xf0, 0x11, 0x00


	//----- nvinfo : EIATTR_KPARAM_INFO
	.align		4
.L_559:
        /*0018*/ 	.byte	0x04, 0x17
        /*001a*/ 	.short	(.L_561 - .L_560)
.L_560:
        /*001c*/ 	.word	0x00000000
        /*0020*/ 	.short	0x0012
        /*0022*/ 	.short	0x0068
        /*0024*/ 	.byte	0x00, 0xf5, 0x21, 0x00


	//----- nvinfo : EIATTR_KPARAM_INFO
	.align		4
.L_561:
        /*0028*/ 	.byte	0x04, 0x17
        /*002a*/ 	.short	(.L_563 - .L_562)
.L_562:
        /*002c*/ 	.word	0x00000000
        /*0030*/ 	.short	0x0011
        /*0032*/ 	.short	0x0060
        /*0034*/ 	.byte	0x00, 0xf0, 0x05, 0x00


	//----- nvinfo : EIATTR_KPARAM_INFO
	.align		4
.L_563:
        /*0038*/ 	.byte	0x04, 0x17
        /*003a*/ 	.short	(.L_565 - .L_564)
.L_564:
        /*003c*/ 	.word	0x00000000
        /*0040*/ 	.short	0x0010
        /*0042*/ 	.short	0x005c
        /*0044*/ 	.byte	0x00, 0xf0, 0x11, 0x00


	//----- nvinfo : EIATTR_KPARAM_INFO
	.align		4
.L_565:
        /*0048*/ 	.byte	0x04, 0x17
        /*004a*/ 	.short	(.L_567 - .L_566)
.L_566:
        /*004c*/ 	.word	0x00000000
        /*0050*/ 	.short	0x000f
        /*0052*/ 	.short	0x0058
        /*0054*/ 	.byte	0x00, 0xf0, 0x11, 0x00


	//----- nvinfo : EIATTR_KPARAM_INFO
	.align		4
.L_567:
        /*0058*/ 	.byte	0x04, 0x17
        /*005a*/ 	.short	(.L_569 - .L_568)
.L_568:
        /*005c*/ 	.word	0x00000000
        /*0060*/ 	.short	0x000e
        /*0062*/ 	.short	0x0054
        /*0064*/ 	.byte	0x00, 0xf0, 0x11, 0x00


	//----- nvinfo : EIATTR_KPARAM_INFO
	.align		4
.L_569:
        /*0068*/ 	.byte	0x04, 0x17
        /*006a*/ 	.short	(.L_571 - .L_570)
.L_570:
        /*006c*/ 	.word	0x00000000
        /*0070*/ 	.short	0x000d
        /*0072*/ 	.short	0x0050
        /*0074*/ 	.byte	0x00, 0xf0, 0x11, 0x00


	//----- nvinfo : EIATTR_KPARAM_INFO
	.align		4
.L_571:
        /*0078*/ 	.byte	0x04, 0x17
        /*007a*/ 	.short	(.L_573 - .L_572)
.L_572:
        /*007c*/ 	.word	0x00000000
        /*0080*/ 	.short	0x000c
        /*0082*/ 	.short	0x004c
        /*0084*/ 	.byte	0x00, 0xf0, 0x11, 0x00


	//----- nvinfo : EIATTR_KPARAM_INFO
	.align		4
.L_573:
        /*0088*/ 	.byte	0x04, 0x17
        /*008a*/ 	.short	(.L_575 - .L_574)
.L_574:
        /*008c*/ 	.word	0x00000000
        /*0090*/ 	.short	0x000b
        /*0092*/ 	.short	0x0048
        /*0094*/ 	.byte	0x00, 0xf0, 0x11, 0x00


	//----- nvinfo : EIATTR_KPARAM_INFO
	.align		4
.L_575:
        /*0098*/ 	.byte	0x04, 0x17
        /*009a*/ 	.short	(.L_577 - .L_576)
.L_576:
        /*009c*/ 	.word	0x00000000
        /*00a0*/ 	.short	0x000a
        /*00a2*/ 	.short	0x0040
        /*00a4*/ 	.byte	0x00, 0xf5, 0x21, 0x00


	//----- nvinfo : EIATTR_KPARAM_INFO
	.align		4
.L_577:
        /*00a8*/ 	.byte	0x04, 0x17
        /*00aa*/ 	.short	(.L_579 - .L_578)
.L_578:
        /*00ac*/ 	.word	0x00000000
        /*00b0*/ 	.short	0x0009
        /*00b2*/ 	.short	0x0038
        /*00b4*/ 	.byte	0x00, 0xf5, 0x21, 0x00


	//----- nvinfo : EIATTR_KPARAM_INFO
	.align		4
.L_579:
        /*00b8*/ 	.byte	0x04, 0x17
        /*00ba*/ 	.short	(.L_581 - .L_580)
.L_580:
        /*00bc*/ 	.word	0x00000000
        /*00c0*/ 	.short	0x0008
        /*00c2*/ 	.short	0x0034
        /*00c4*/ 	.byte	0x00, 0xf0, 0x11, 0x00


	//----- nvinfo : EIATTR_KPARAM_INFO
	.align		4
.L_581:
        /*00c8*/ 	.byte	0x04, 0x17
        /*00ca*/ 	.short	(.L_583 - .L_582)
.L_582:
        /*00cc*/ 	.word	0x00000000
        /*00d0*/ 	.short	0x0007
        /*00d2*/ 	.short	0x0030
        /*00d4*/ 	.byte	0x00, 0xf0, 0x11, 0x00


	//----- nvinfo : EIATTR_KPARAM_INFO
	.align		4
.L_583:
        /*00d8*/ 	.byte	0x04, 0x17
        /*00da*/ 	.short	(.L_585 - .L_584)
.L_584:
        /*00dc*/ 	.word	0x00000000
        /*00e0*/ 	.short	0x0006
        /*00e2*/ 	.short	0x002c
        /*00e4*/ 	.byte	0x00, 0xf0, 0x11, 0x00


	//----- nvinfo : EIATTR_KPARAM_INFO
	.align		4
.L_585:
        /*00e8*/ 	.byte	0x04, 0x17
        /*00ea*/ 	.short	(.L_587 - .L_586)
.L_586:
        /*00ec*/ 	.word	0x00000000
        /*00f0*/ 	.short	0x0005
        /*00f2*/ 	.short	0x0028
        /*00f4*/ 	.byte	0x00, 0xf0, 0x11, 0x00


	//----- nvinfo : EIATTR_KPARAM_INFO
	.align		4
.L_587:
        /*00f8*/ 	.byte	0x04, 0x17
        /*00fa*/ 	.short	(.L_589 - .L_588)
.L_588:
        /*00fc*/ 	.word	0x00000000
        /*0100*/ 	.short	0x0004
        /*0102*/ 	.short	0x0020
        /*0104*/ 	.byte	0x00, 0xf5, 0x21, 0x00


	//----- nvinfo : EIATTR_KPARAM_INFO
	.align		4
.L_589:
        /*0108*/ 	.byte	0x04, 0x17
        /*010a*/ 	.short	(.L_591 - .L_590)
.L_590:
        /*010c*/ 	.word	0x00000000
        /*0110*/ 	.short	0x0003
        /*0112*/ 	.short	0x0018
        /*0114*/ 	.byte	0x00, 0xf5, 0x21, 0x00


	//----- nvinfo : EIATTR_KPARAM_INFO
	.align		4
.L_591:
        /*0118*/ 	.byte	0x04, 0x17
        /*011a*/ 	.short	(.L_593 - .L_592)
.L_592:
        /*011c*/ 	.word	0x00000000
        /*0120*/ 	.short	0x0002
        /*0122*/ 	.short	0x0010
        /*0124*/ 	.byte	0x00, 0xf5, 0x21, 0x00


	//----- nvinfo : EIATTR_KPARAM_INFO
	.align		4
.L_593:
        /*0128*/ 	.byte	0x04, 0x17
        /*012a*/ 	.short	(.L_595 - .L_594)
.L_594:
        /*012c*/ 	.word	0x00000000
        /*0130*/ 	.short	0x0001
        /*0132*/ 	.short	0x0008
        /*0134*/ 	.byte	0x00, 0xf5, 0x21, 0x00


	//----- nvinfo : EIATTR_KPARAM_INFO
	.align		4
.L_595:
        /*0138*/ 	.byte	0x04, 0x17
        /*013a*/ 	.short	(.L_597 - .L_596)
.L_596:
        /*013c*/ 	.word	0x00000000
        /*0140*/ 	.short	0x0000
        /*0142*/ 	.short	0x0000
        /*0144*/ 	.byte	0x00, 0xf5, 0x21, 0x00


	//----- nvinfo : EIATTR_SPARSE_MMA_MASK
	.align		4
.L_597:
        /*0148*/ 	.byte	0x03, 0x50
        /*014a*/ 	.short	0x0000


	//----- nvinfo : EIATTR_MAXREG_COUNT
	.align		4
        /*014c*/ 	.byte	0x03, 0x1b
        /*014e*/ 	.short	0x00ff


	//----- nvinfo : EIATTR_NUM_BARRIERS
	.align		4
        /*0150*/ 	.byte	0x02, 0x4c
        /*0152*/ 	.byte	0x01
	.zero		1


	//----- nvinfo : EIATTR_MERCURY_ISA_VERSION
	.align		4
        /*0154*/ 	.byte	0x03, 0x5f
        /*0156*/ 	.short	0x0101


	//----- nvinfo : EIATTR_VRC_CTA_INIT_COUNT
	.align		4
        /*0158*/ 	.byte	0x02, 0x4a
	.zero		1
	.zero		1


	//----- nvinfo : EIATTR_EXIT_INSTR_OFFSETS
	.align		4
        /*015c*/ 	.byte	0x04, 0x1c
        /*015e*/ 	.short	(.L_599 - .L_598)


	//   ....[0]....
.L_598:
        /*0160*/ 	.word	0x00000cc0


	//   ....[1]....
        /*0164*/ 	.word	0x00014d80


	//   ....[2]....
        /*0168*/ 	.word	0x00014fd0


	//   ....[3]....
        /*016c*/ 	.word	0x00015200


	//   ....[4]....
        /*0170*/ 	.word	0x00015430


	//   ....[5]....
        /*0174*/ 	.word	0x00015560


	//   ....[6]....
        /*0178*/ 	.word	0x000155f0


	//   ....[7]....
        /*017c*/ 	.word	0x00015630


	//----- nvinfo : EIATTR_CRS_STACK_SIZE
	.align		4
.L_599:
        /*0180*/ 	.byte	0x04, 0x1e
        /*0182*/ 	.short	(.L_601 - .L_600)
.L_600:
        /*0184*/ 	.word	0x00000000


	//----- nvinfo : EIATTR_CBANK_PARAM_SIZE
	.align		4
.L_601:
        /*0188*/ 	.byte	0x03, 0x19
        /*018a*/ 	.short	0x0074


	//----- nvinfo : EIATTR_PARAM_CBANK
	.align		4
        /*018c*/ 	.byte	0x04, 0x0a
        /*018e*/ 	.short	(.L_603 - .L_602)
	.align		4
.L_602:
        /*0190*/ 	.word	index@(.nv.constant0._Z23gemm_half_q_half_kernelILi4ELi190ELb0ELb0ELi64EEvPK6__halfPKjS4_S2_PS0_iiiiPKtS7_iiiiiibS2_i)
        /*0194*/ 	.short	0x0380
        /*0196*/ 	.short	0x0074


	//----- nvinfo : EIATTR_SW_WAR
	.align		4
.L_603:
        /*0198*/ 	.byte	0x04, 0x36
        /*019a*/ 	.short	(.L_605 - .L_604)
.L_604:
        /*019c*/ 	.word	0x00000008
.L_605:


//--------------------- .nv.info._Z23gemm_half_q_half_kernelILi4ELi160ELb0ELb0ELi64EEvPK6__halfPKjS4_S2_PS0_iiiiPKtS7_iiiiiibS2_i --------------------------
	.section	.nv.info._Z23gemm_half_q_half_kernelILi4ELi160ELb0ELb0ELi64EEvPK6__halfPKjS4_S2_PS0_iiiiPKtS7_iiiiiibS2_i,"",@"SHT_CUDA_INFO"
	.sectionflags	@""
	.align	4


	//----- nvinfo : EIATTR_CUDA_API_VERSION
	.align		4
        /*0000*/ 	.byte	0x04, 0x37
        /*0002*/ 	.short	(.L_607 - .L_606)
.L_606:
        /*0004*/ 	.word	0x00000082


	//----- nvinfo : EIATTR_KPARAM_INFO
	.align		4
.L_607:
        /*0008*/ 	.byte	0x04, 0x17
        /*000a*/ 	.short	(.L_609 - .L_608)
.L_608:
        /*000c*/ 	.word	0x00000000
        /*0010*/ 	.short	0x0013
        /*0012*/ 	.short	0x0070
        /*0014*/ 	.byte	0x00, 0xf0, 0x11, 0x00


	//----- nvinfo : EIATTR_KPARAM_INFO
	.align		4
.L_609:
        /*0018*/ 	.byte	0x04, 0x17
        /*001a*/ 	.short	(.L_611 - .L_610)
.L_610:
        /*001c*/ 	.word	0x00000000
        /*0020*/ 	.short	0x0012
        /*0022*/ 	.short	0x0068
        /*0024*/ 	.byte	0x00, 0xf5, 0x21, 0x00


	//----- nvinfo : EIATTR_KPARAM_INFO
	.align		4
.L_611:
        /*0028*/ 	.byte	0x04, 0x17
        /*002a*/ 	.short	(.L_613 - .L_612)
.L_612:
        /*002c*/ 	.word	0x00000000
        /*0030*/ 	.short	0x0011
        /*0032*/ 	.short	0x0060
        /*0034*/ 	.byte	0x00, 0xf0, 0x05, 0x00


	//----- nvinfo : EIATTR_KPARAM_INFO
	.align		4
.L_613:
        /*0038*/ 	.byte	0x04, 0x17
        /*003a*/ 	.short	(.L_615 - .L_614)
.L_614:
        /*003c*/ 	.word	0x00000000
        /*0040*/ 	.short	0x0010
        /*0042*/ 	.short	0x005c
        /*0044*/ 	.byte	0x00, 0xf0, 0x11, 0x00


	//----- nvinfo : EIATTR_KPARAM_INFO
	.align		4
.L_615:
        /*0048*/ 	.byte	0x04, 0x17
        /*004a*/ 	.short	(.L_617 - .L_616)
.L_616:
        /*004c*/ 	.word	0x00000000
        /*0050*/ 	.short	0x000f
        /*0052*/ 	.short	0x0058
        /*0054*/ 	.byte	0x00, 0xf0, 0x11, 0x00


	//----- nvinfo : EIATTR_KPARAM_INFO
	.align		4
.L_617:
        /*0058*/ 	.byte	0x04, 0x17
        /*005a*/ 	.short	(.L_619 - .L_618)
.L_618:
        /*005c*/ 	.word	0x00000000
        /*0060*/ 	.short	0x000e
        /*0062*/ 	.short	0x0054
        /*0064*/ 	.byte	0x00, 0xf0, 0x11, 0x00


	//----- nvinfo : EIATTR_KPARAM_INFO
	.align		4
.L_619:
        /*0068*/ 	.byte	0x04, 0x17
        /*006a*/ 	.short	(.L_621 - .L_620)
.L_620:
        /*006c*/ 	.word	0x00000000
        /*0070*/ 	.short	0x000d
        /*0072*/ 	.short	0x0050
        /*0074*/ 	.byte	0x00, 0xf0, 0x11, 0x00


	//----- nvinfo : EIATTR_KPARAM_INFO
	.align		4
.L_621:
        /*0078*/ 	.byte	0x04, 0x17
        /*007a*/ 	.short	(.L_623 - .L_622)
.L_622:
        /*007c*/ 	.word	0x00000000
        /*0080*/ 	.short	0x000c
        /*0082*/ 	.short	0x004c
        /*0084*/ 	.byte	0x00, 0xf0, 0x11, 0x00


	//----- nvinfo : EIATTR_KPARAM_INFO
	.align		4
.L_623:
        /*0088*/ 	.byte	0x04, 0x17
        /*008a*/ 	.short	(.L_625 - .L_624)
.L_624:
        /*008c*/ 	.word	0x00000000
        /*0090*/ 	.short	0x000b
        /*0092*/ 	.short	0x0048
        /*0094*/ 	.byte	0x00, 0xf0, 0x11, 0x00


	//----- nvinfo : EIATTR_KPARAM_INFO
	.align		4
.L_625:
        /*0098*/ 	.byte	0x04, 0x17
        /*009a*/ 	.short	(.L_627 - .L_626)
.L_626:
        /*009c*/ 	.word	0x00000000
        /*00a0*/ 	.short	0x000a
        /*00a2*/ 	.short	0x0040
        /*00a4*/ 	.byte	0x00, 0xf5, 0x21, 0x00


	//----- nvinfo : EIATTR_KPARAM_INFO
	.align		4
.L_627:
        /*00a8*/ 	.byte	0x04, 0x17
        /*00aa*/ 	.short	(.L_629 - .L_628)
.L_628:
        /*00ac*/ 	.word	0x00000000
        /*00b0*/ 	.short	0x0009
        /*00b2*/ 	.short	0x0038
        /*00b4*/ 	.byte	0x00, 0xf5, 0x21, 0x00


	//----- nvinfo : EIATTR_KPARAM_INFO
	.align		4
.L_629:
        /*00b8*/ 	.byte	0x04, 0x17
        /*00ba*/ 	.short	(.L_631 - .L_630)
.L_630:
        /*00bc*/ 	.word	0x00000000
        /*00c0*/ 	.short	0x0008
        /*00c2*/ 	.short	0x0034
        /*00c4*/ 	.byte	0x00, 0xf0, 0x11, 0x00


	//----- nvinfo : EIATTR_KPARAM_INFO
	.align		4
.L_631:
        /*00c8*/ 	.byte	0x04, 0x17
        /*00ca*/ 	.short	(.L_633 - .L_632)
.L_632:
        /*00cc*/ 	.word	0x00000000
        /*00d0*/ 	.short	0x0007
        /*00d2*/ 	.short	0x0030
        /*00d4*/ 	.byte	0x00, 0xf0, 0x11, 0x00


	//----- nvinfo : EIATTR_KPARAM_INFO
	.align		4
.L_633:
        /*00d8*/ 	.byte	0x04, 0x17
        /*00da*/ 	.short	(.L_635 - .L_634)
.L_634:
        /*00dc*/ 	.word	0x00000000
        /*00e0*/ 	.short	0x0006
        /*00e2*/ 	.short	0x002c
        /*00e4*/ 	.byte	0x00, 0xf0, 0x11, 0x00


	//----- nvinfo : EIATTR_KPARAM_INFO
	.align		4
.L_635:
        /*00e8*/ 	.byte	0x04, 0x17
        /*00ea*/ 	.short	(.L_637 - .L_636)
.L_636:
        /*00ec*/ 	.word	0x00000000
        /*00f0*/ 	.short	0x0005
        /*00f2*/ 	.short	0x0028
        /*00f4*/ 	.byte	0x00, 0xf0, 0x11, 0x00


	//----- nvinfo : EIATTR_KPARAM_INFO
	.align		4
.L_637:
        /*00f8*/ 	.byte	0x04, 0x17
        /*00fa*/ 	.short	(.L_639 - .L_638)
.L_638:
        /*00fc*/ 	.word	0x00000000
        /*0100*/ 	.short	0x0004
        /*0102*/ 	.short	0x0020
        /*0104*/ 	.byte	0x00, 0xf5, 0x21, 0x00


	//----- nvinfo : EIATTR_KPARAM_INFO
	.align		4
.L_639:
        /*0108*/ 	.byte	0x04, 0x17
        /*010a*/ 	.short	(.L_641 - .L_640)
.L_640:
        /*010c*/ 	.word	0x00000000
        /*0110*/ 	.short	0x0003
        /*0112*/ 	.short	0x0018
        /*0114*/ 	.byte	0x00, 0xf5, 0x21, 0x00


	//----- nvinfo : EIATTR_KPARAM_INFO
	.align		4
.L_641:
        /*0118*/ 	.byte	0x04, 0x17
        /*011a*/ 	.short	(.L_643 - .L_642)
.L_642:
        /*011c*/ 	.word	0x00000000
        /*0120*/ 	.short	0x0002
        /*0122*/ 	.short	0x0010
        /*0124*/ 	.byte	0x00, 0xf5, 0x21, 0x00


	//----- nvinfo : EIATTR_KPARAM_INFO
	.align		4
.L_643:
        /*0128*/ 	.byte	0x04, 0x17
        /*012a*/ 	.short	(.L_645 - .L_644)
.L_644:
        /*012c*/ 	.word	0x00000000
        /*0130*/ 	.short	0x0001
        /*0132*/ 	.short	0x0008
        /*0134*/ 	.byte	0x00, 0xf5, 0x21, 0x00


	//----- nvinfo : EIATTR_KPARAM_INFO
	.align		4
.L_645:
        /*0138*/ 	.byte	0x04, 0x17
        /*013a*/ 	.short	(.L_647 - .L_646)
.L_646:
        /*013c*/ 	.word	0x00000000
        /*0140*/ 	.short	0x0000
        /*0142*/ 	.short	0x0000
        /*0144*/ 	.byte	0x00, 0xf5, 0x21, 0x00


	//----- nvinfo : EIATTR_SPARSE_MMA_MASK
	.align		4
.L_647:
        /*0148*/ 	.byte	0x03, 0x50
        /*014a*/ 	.short	0x0000


	//----- nvinfo : EIATTR_MAXREG_COUNT
	.align		4
        /*014c*/ 	.byte	0x03, 0x1b
        /*014e*/ 	.short	0x00ff


	//----- nvinfo : EIATTR_NUM_BARRIERS
	.align		4
        /*0150*/ 	.byte	0x02, 0x4c
        /*0152*/ 	.byte	0x01
	.zero		1


	//----- nvinfo : EIATTR_MERCURY_ISA_VERSION
	.align		4
        /*0154*/ 	.byte	0x03, 0x5f
        /*0156*/ 	.short	0x0101


	//----- nvinfo : EIATTR_VRC_CTA_INIT_COUNT
	.align		4
        /*0158*/ 	.byte	0x02, 0x4a
	.zero		1
	.zero		1


	//----- nvinfo : EIATTR_EXIT_INSTR_OFFSETS
	.align		4
        /*015c*/ 	.byte	0x04, 0x1c
        /*015e*/ 	.short	(.L_649 - .L_648)


	//   ....[0]....
.L_648:
        /*0160*/ 	.word	0x00000d00


	//   ....[1]....
        /*0164*/ 	.word	0x0000a1b0


	//   ....[2]....
        /*0168*/ 	.word	0x0000a450


	//   ....[3]....
        /*016c*/ 	.word	0x0000a6a0


	//   ....[4]....
        /*0170*/ 	.word	0x0000a8f0


	//   ....[5]....
        /*0174*/ 	.word	0x0000aa20


	//   ....[6]....
        /*0178*/ 	.word	0x0000aab0


	//   ....[7]....
        /*017c*/ 	.word	0x0000aaf0


	//----- nvinfo : EIATTR_CRS_STACK_SIZE
	.align		4
.L_649:
        /*0180*/ 	.byte	0x04, 0x1e
        /*0182*/ 	.short	(.L_651 - .L_650)
.L_650:
        /*0184*/ 	.word	0x00000000


	//----- nvinfo : EIATTR_CBANK_PARAM_SIZE
	.align		4
.L_651:
        /*0188*/ 	.byte	0x03, 0x19
        /*018a*/ 	.short	0x0074


	//----- nvinfo : EIATTR_PARAM_CBANK
	.align		4
        /*018c*/ 	.byte	0x04, 0x0a
        /*018e*/ 	.short	(.L_653 - .L_652)
	.align		4
.L_652:
        /*0190*/ 	.word	index@(.nv.constant0._Z23gemm_half_q_half_kernelILi4ELi160ELb0ELb0ELi64EEvPK6__halfPKjS4_S2_PS0_iiiiPKtS7_iiiiiibS2_i)
        /*0194*/ 	.short	0x0380
        /*0196*/ 	.short	0x0074


	//----- nvinfo : EIATTR_SW_WAR
	.align		4
.L_653:
        /*0198*/ 	.byte	0x04, 0x36
        /*019a*/ 	.short	(.L_655 - .L_654)
.L_654:
        /*019c*/ 	.word	0x00000008
.L_655:


//--------------------- .nv.info._Z23gemm_half_q_half_kernelILi4ELi40ELb0ELb0ELi64EEvPK6__halfPKjS4_S2_PS0_iiiiPKtS7_iiiiiibS2_i --------------------------
	.section	.nv.info._Z23gemm_half_q_half_kernelILi4ELi40ELb0ELb0ELi64EEvPK6__halfPKjS4_S2_PS0_iiiiPKtS7_iiiiiibS2_i,"",@"SHT_CUDA_INFO"
	.sectionflags	@""
	.align	4


	//----- nvinfo : EIATTR_CUDA_API_VERSION
	.align		4
        /*0000*/ 	.byte	0x04, 0x37
        /*0002*/ 	.short	(.L_657 - .L_656)
.L_656:
        /*0004*/ 	.word	0x00000082


	//----- nvinfo : EIATTR_KPARAM_INFO
	.align		4
.L_657:
        /*0008*/ 	.byte	0x04, 0x17
        /*000a*/ 	.short	(.L_659 - .L_658)
.L_658:
        /*000c*/ 	.word	0x00000000
        /*0010*/ 	.short	0x0013
        /*0012*/ 	.short	0x0070
        /*0014*/ 	.byte	0x00, 0xf0, 0x11, 0x00


	//----- nvinfo : EIATTR_KPARAM_INFO
	.align		4
.L_659:
        /*0018*/ 	.byte	0x04, 0x17
        /*001a*/ 	.short	(.L_661 - .L_660)
.L_660:
        /*001c*/ 	.word	0x00000000
        /*0020*/ 	.short	0x0012
        /*0022*/ 	.short	0x0068
        /*0024*/ 	.byte	0x00, 0xf5, 0x21, 0x00


	//----- nvinfo : EIATTR_KPARAM_INFO
	.align		4
.L_661:
        /*0028*/ 	.byte	0x04, 0x17
        /*002a*/ 	.short	(.L_663 - .L_662)
.L_662:
        /*002c*/ 	.word	0x00000000
        /*0030*/ 	.short	0x0011
        /*0032*/ 	.short	0x0060
        /*0034*/ 	.byte	0x00, 0xf0, 0x05, 0x00


	//----- nvinfo : EIATTR_KPARAM_INFO
	.align		4
.L_663:
        /*0038*/ 	.byte	0x04, 0x17
        /*003a*/ 	.short	(.L_665 - .L_664)
.L_664:
        /*003c*/ 	.word	0x00000000
        /*0040*/ 	.short	0x0010
        /*0042*/ 	.short	0x005c
        /*0044*/ 	.byte	0x00, 0xf0, 0x11, 0x00


	//----- nvinfo : EIATTR_KPARAM_INFO
	.align		4
.L_665:
        /*0048*/ 	.byte	0x04, 0x17
        /*004a*/ 	.short	(.L_667 - .L_666)
.L_666:
        /*004c*/ 	.word	0x00000000
        /*0050*/ 	.short	0x000f
        /*0052*/ 	.short	0x0058
        /*0054*/ 	.byte	0x00, 0xf0, 0x11, 0x00


	//----- nvinfo : EIATTR_KPARAM_INFO
	.align		4
.L_667:
        /*0058*/ 	.byte	0x04, 0x17
        /*005a*/ 	.short	(.L_669 - .L_668)
.L_668:
        /*005c*/ 	.word	0x00000000
        /*0060*/ 	.short	0x000e
        /*0062*/ 	.short	0x0054
        /*0064*/ 	.byte	0x00, 0xf0, 0x11, 0x00


	//----- nvinfo : EIATTR_KPARAM_INFO
	.align		4
.L_669:
        /*0068*/ 	.byte	0x04, 0x17
        /*006a*/ 	.short	(.L_671 - .L_670)
.L_670:
        /*006c*/ 	.word	0x00000000
        /*0070*/ 	.short	0x000d
        /*0072*/ 	.short	0x0050
        /*0074*/ 	.byte	0x00, 0xf0, 0x11, 0x00


	//----- nvinfo : EIATTR_KPARAM_INFO
	.align		4
.L_671:
        /*0078*/ 	.byte	0x04, 0x17
        /*007a*/ 	.short	(.L_673 - .L_672)
.L_672:
        /*007c*/ 	.word	0x00000000
        /*0080*/ 	.short	0x000c
        /*0082*/ 	.short	0x004c
        /*0084*/ 	.byte	0x00, 0xf0, 0x11, 0x00


	//----- nvinfo : EIATTR_KPARAM_INFO
	.align		4
.L_673:
        /*0088*/ 	.byte	0x04, 0x17
        /*008a*/ 	.short	(.L_675 - .L_674)
.L_674:
        /*008c*/ 	.word	0x00000000
        /*0090*/ 	.short	0x000b
        /*0092*/ 	.short	0x0048
        /*0094*/ 	.byte	0x00, 0xf0, 0x11, 0x00


	//----- nvinfo : EIATTR_KPARAM_INFO
	.align		4
.L_675:
        /*0098*/ 	.byte	0x04, 0x17
        /*009a*/ 	.short	(.L_677 - .L_676)
.L_676:
        /*009c*/ 	.word	0x00000000
        /*00a0*/ 	.short	0x000a
        /*00a2*/ 	.short	0x0040
        /*00a4*/ 	.byte	0x00, 0xf5, 0x21, 0x00


	//----- nvinfo : EIATTR_KPARAM_INFO
	.align		4
.L_677:
        /*00a8*/ 	.byte	0x04, 0x17
        /*00aa*/ 	.short	(.L_679 - .L_678)
.L_678:
        /*00ac*/ 	.word	0x00000000
        /*00b0*/ 	.short	0x0009
        /*00b2*/ 	.short	0x0038
        /*00b4*/ 	.byte	0x00, 0xf5, 0x21, 0x00


	//----- nvinfo : EIATTR_KPARAM_INFO
	.align		4
.L_679:
        /*00b8*/ 	.byte	0x04, 0x17
        /*00ba*/ 	.short	(.L_681 - .L_680)
.L_680:
        /*00bc*/ 	.word	0x00000000
        /*00c0*/ 	.short	0x0008
        /*00c2*/ 	.short	0x0034
        /*00c4*/ 	.byte	0x00, 0xf0, 0x11, 0x00


	//----- nvinfo : EIATTR_KPARAM_INFO
	.align		4
.L_681:
        /*00c8*/ 	.byte	0x04, 0x17
        /*00ca*/ 	.short	(.L_683 - .L_682)
.L_682:
        /*00cc*/ 	.word	0x00000000
        /*00d0*/ 	.short	0x0007
        /*00d2*/ 	.short	0x0030
        /*00d4*/ 	.byte	0x00, 0xf0, 0x11, 0x00


	//----- nvinfo : EIATTR_KPARAM_INFO
	.align		4
.L_683:
        /*00d8*/ 	.byte	0x04, 0x17
        /*00da*/ 	.short	(.L_685 - .L_684)
.L_684:
        /*00dc*/ 	.word	0x00000000
        /*00e0*/ 	.short	0x0006
        /*00e2*/ 	.short	0x002c
        /*00e4*/ 	.byte	0x00, 0xf0, 0x11, 0x00


	//----- nvinfo : EIATTR_KPARAM_INFO
	.align		4
.L_685:
        /*00e8*/ 	.byte	0x04, 0x17
        /*00ea*/ 	.short	(.L_687 - .L_686)
.L_686:
        /*00ec*/ 	.word	0x00000000
        /*00f0*/ 	.short	0x0005
        /*00f2*/ 	.short	0x0028
        /*00f4*/ 	.byte	0x00, 0xf0, 0x11, 0x00


	//----- nvinfo : EIATTR_KPARAM_INFO
	.align		4
.L_687:
        /*00f8*/ 	.byte	0x04, 0x17
        /*00fa*/ 	.short	(.L_689 - .L_688)
.L_688:
        /*00fc*/ 	.word	0x00000000
        /*0100*/ 	.short	0x0004
        /*0102*/ 	.short	0x0020
        /*0104*/ 	.byte	0x00, 0xf5, 0x21, 0x00


	//----- nvinfo : EIATTR_KPARAM_INFO
	.align		4
.L_689:
        /*0108*/ 	.byte	0x04, 0x17
        /*010a*/ 	.short	(.L_691 - .L_690)
.L_690:
        /*010c*/ 	.word	0x00000000
        /*0110*/ 	.short	0x0003
        /*0112*/ 	.short	0x0018
        /*0114*/ 	.byte	0x00, 0xf5, 0x21, 0x00


	//----- nvinfo : EIATTR_KPARAM_INFO
	.align		4
.L_691:
        /*0118*/ 	.byte	0x04, 0x17
        /*011a*/ 	.short	(.L_693 - .L_692)
.L_692:
        /*011c*/ 	.word	0x00000000
        /*0120*/ 	.short	0x0002
        /*0122*/ 	.short	0x0010
        /*0124*/ 	.byte	0x00, 0xf5, 0x21, 0x00


	//----- nvinfo : EIATTR_KPARAM_INFO
	.align		4
.L_693:
        /*0128*/ 	.byte	0x04, 0x17
        /*012a*/ 	.short	(.L_695 - .L_694)
.L_694:
        /*012c*/ 	.word	0x00000000
        /*0130*/ 	.short	0x0001
        /*0132*/ 	.short	0x0008
        /*0134*/ 	.byte	0x00, 0xf5, 0x21, 0x00


	//----- nvinfo : EIATTR_KPARAM_INFO
	.align		4
.L_695:
        /*0138*/ 	.byte	0x04, 0x17
        /*013a*/ 	.short	(.L_697 - .L_696)
.L_696:
        /*013c*/ 	.word	0x00000000
        /*0140*/ 	.short	0x0000
        /*0142*/ 	.short	0x0000
        /*0144*/ 	.byte	0x00, 0xf5, 0x21, 0x00


	//----- nvinfo : EIATTR_SPARSE_MMA_MASK
	.align		4
.L_697:
        /*0148*/ 	.byte	0x03, 0x50
        /*014a*/ 	.short	0x0000


	//----- nvinfo : EIATTR_MAXREG_COUNT
	.align		4
        /*014c*/ 	.byte	0x03, 0x1b
        /*014e*/ 	.short	0x00ff


	//----- nvinfo : EIATTR_NUM_BARRIERS
	.align		4
        /*0150*/ 	.byte	0x02, 0x4c
        /*0152*/ 	.byte	0x01
	.zero		1


	//----- nvinfo : EIATTR_MERCURY_ISA_VERSION
	.align		4
        /*0154*/ 	.byte	0x03, 0x5f
        /*0156*/ 	.short	0x0101


	//----- nvinfo : EIATTR_VRC_CTA_INIT_COUNT
	.align		4
        /*0158*/ 	.byte	0x02, 0x4a
	.zero		1
	.zero		1


	//----- nvinfo : EIATTR_EXIT_INSTR_OFFSETS
	.align		4
        /*015c*/ 	.byte	0x04, 0x1c
        /*015e*/ 	.short	(.L_699 - .L_698)


	//   ....[0]....
.L_698:
        /*0160*/ 	.word	0x00000cf0


	//   ....[1]....
        /*0164*/ 	.word	0x000094d0


	//   ....[2]....
        /*0168*/ 	.word	0x00009780


	//   ....[3]....
        /*016c*/ 	.word	0x000099d0


	//   ....[4]....
        /*0170*/ 	.word	0x00009c20


	//   ....[5]....
        /*0174*/ 	.word	0x00009d60


	//   ....[6]....
        /*0178*/ 	.word	0x00009df0


	//   ....[7]....
        /*017c*/ 	.word	0x00009e30


	//----- nvinfo : EIATTR_CRS_STACK_SIZE
	.align		4
.L_699:
        /*0180*/ 	.byte	0x04, 0x1e
        /*0182*/ 	.short	(.L_701 - .L_700)
.L_700:
        /*0184*/ 	.word	0x00000000


	//----- nvinfo : EIATTR_CBANK_PARAM_SIZE
	.align		4
.L_701:
        /*0188*/ 	.byte	0x03, 0x19
        /*018a*/ 	.short	0x0074


	//----- nvinfo : EIATTR_PARAM_CBANK
	.align		4
        /*018c*/ 	.byte	0x04, 0x0a
        /*018e*/ 	.short	(.L_703 - .L_702)
	.align		4
.L_702:
        /*0190*/ 	.word	index@(.nv.constant0._Z23gemm_half_q_half_kernelILi4ELi40ELb0ELb0ELi64EEvPK6__halfPKjS4_S2_PS0_iiiiPKtS7_iiiiiibS2_i)
        /*0194*/ 	.short	0x0380
        /*0196*/ 	.short	0x0074


	//----- nvinfo : EIATTR_SW_WAR
	.align		4
.L_703:
        /*0198*/ 	.byte	0x04, 0x36
        /*019a*/ 	.short	(.L_705 - .L_704)
.L_704:
        /*019c*/ 	.word	0x00000008
.L_705:


//--------------------- .nv.info._Z23gemm_half_q_half_kernelILi4ELi10ELb0ELb0ELi64EEvPK6__halfPKjS4_S2_PS0_iiiiPKtS7_iiiiiibS2_i --------------------------
	.section	.nv.info._Z23gemm_half_q_half_kernelILi4ELi10ELb0ELb0ELi64EEvPK6__halfPKjS4_S2_PS0_iiiiPKtS7_iiiiiibS2_i,"",@"SHT_CUDA_INFO"
	.sectionflags	@""
	.align	4


	//----- nvinfo : EIATTR_CUDA_API_VERSION
	.align		4
        /*0000*/ 	.byte	0x04, 0x37
        /*0002*/ 	.short	(.L_707 - .L_706)
.L_706:
        /*0004*/ 	.word	0x00000082


	//----- nvinfo : EIATTR_KPARAM_INFO
	.align		4
.L_707:
        /*0008*/ 	.byte	0x04, 0x17
        /*000a*/ 	.short	(.L_709 - .L_708)
.L_708:
        /*000c*/ 	.word	0x00000000
        /*0010*/ 	.short	0x0013
        /*0012*/ 	.short	0x0070
        /*0014*/ 	.byte	0x00, 0xf0, 0x11, 0x00


	//----- nvinfo : EIATTR_KPARAM_INFO
	.align		4
.L_709:
        /*0018*/ 	.byte	0x04, 0x17
        /*001a*/ 	.short	(.L_711 - .L_710)
.L_710:
        /*001c*/ 	.word	0x00000000
        /*0020*/ 	.short	0x0012
        /*0022*/ 	.short	0x0068
        /*0024*/ 	.byte	0x00, 0xf5, 0x21, 0x00


	//----- nvinfo : EIATTR_KPARAM_INFO
	.align		4
.L_711:
        /*0028*/ 	.byte	0x04, 0x17
        /*002a*/ 	.short	(.L_713 - .L_712)
.L_712:
        /*002c*/ 	.word	0x00000000
        /*0030*/ 	.short	0x0011
        /*0032*/ 	.short	0x0060
        /*0034*/ 	.byte	0x00, 0xf0, 0x05, 0x00


	//----- nvinfo : EIATTR_KPARAM_INFO
	.align		4
.L_713:
        /*0038*/ 	.byte	0x04, 0x17
        /*003a*/ 	.short	(.L_715 - .L_714)
.L_714:
        /*003c*/ 	.word	0x00000000
        /*0040*/ 	.short	0x0010
        /*0042*/ 	.short	0x005c
        /*0044*/ 	.byte	0x00, 0xf0, 0x11, 0x00


	//----- nvinfo : EIATTR_KPARAM_INFO
	.align		4
.L_715:
        /*0048*/ 	.byte	0x04, 0x17
        /*004a*/ 	.short	(.L_717 - .L_716)
.L_716:
        /*004c*/ 	.word	0x00000000
        /*0050*/ 	.short	0x000f
        /*0052*/ 	.short	0x0058
        /*0054*/ 	.byte	0x00, 0xf0, 0x11, 0x00


	//----- nvinfo : EIATTR_KPARAM_INFO
	.align		4
.L_717:
        /*0058*/ 	.byte	0x04, 0x17
        /*005a*/ 	.short	(.L_719 - .L_718)
.L_718:
        /*005c*/ 	.word	0x00000000
        /*0060*/ 	.short	0x000e
        /*0062*/ 	.short	0x0054
        /*0064*/ 	.byte	0x00, 0xf0, 0x11, 0x00


	//----- nvinfo : EIATTR_KPARAM_INFO
	.align		4
.L_719:
        /*0068*/ 	.byte	0x04, 0x17
        /*006a*/ 	.short	(.L_721 - .L_720)
.L_720:
        /*006c*/ 	.word	0x00000000
        /*0070*/ 	.short	0x000d
        /*0072*/ 	.short	0x0050
        /*0074*/ 	.byte	0x00, 0xf0, 0x11, 0x00


	//----- nvinfo : EIATTR_KPARAM_INFO
	.align		4
.L_721:
        /*0078*/ 	.byte	0x04, 0x17
        /*007a*/ 	.short	(.L_723 - .L_722)
.L_722:
        /*007c*/ 	.word	0x00000000
        /*0080*/ 	.short	0x000c
        /*0082*/ 	.short	0x004c
        /*0084*/ 	.byte	0x00, 0xf0, 0x11, 0x00


	//----- nvinfo : EIATTR_KPARAM_INFO
	.align		4
.L_723:
        /*0088*/ 	.byte	0x04, 0x17
        /*008a*/ 	.short	(.L_725 - .L_724)
.L_724:
        /*008c*/ 	.word	0x00000000
        /*0090*/ 	.short	0x000b
        /*0092*/ 	.short	0x0048
        /*0094*/ 	.byte	0x00, 0xf0, 0x11, 0x00


	//----- nvinfo : EIATTR_KPARAM_INFO
	.align		4
.L_725:
        /*0098*/ 	.byte	0x04, 0x17
        /*009a*/ 	.short	(.L_727 - .L_726)
.L_726:
        /*009c*/ 	.word	0x00000000
        /*00a0*/ 	.short	0x000a
        /*00a2*/ 	.short	0x0040
        /*00a4*/ 	.byte	0x00, 0xf5, 0x21, 0x00


	//----- nvinfo : EIATTR_KPARAM_INFO
	.align		4
.L_727:
        /*00a8*/ 	.byte	0x04, 0x17
        /*00aa*/ 	.short	(.L_729 - .L_728)
.L_728:
        /*00ac*/ 	.word	0x00000000
        /*00b0*/ 	.short	0x0009
        /*00b2*/ 	.short	0x0038
        /*00b4*/ 	.byte	0x00, 0xf5, 0x21, 0x00


	//----- nvinfo : EIATTR_KPARAM_INFO
	.align		4
.L_729:
        /*00b8*/ 	.byte	0x04, 0x17
        /*00ba*/ 	.short	(.L_731 - .L_730)
.L_730:
        /*00bc*/ 	.word	0x00000000
        /*00c0*/ 	.short	0x0008
        /*00c2*/ 	.short	0x0034
        /*00c4*/ 	.byte	0x00, 0xf0, 0x11, 0x00


	//----- nvinfo : EIATTR_KPARAM_INFO
	.align		4
.L_731:
        /*00c8*/ 	.byte	0x04, 0x17
        /*00ca*/ 	.short	(.L_733 - .L_732)
.L_732:
        /*00cc*/ 	.word	0x00000000
        /*00d0*/ 	.short	0x0007
        /*00d2*/ 	.short	0x0030
        /*00d4*/ 	.byte	0x00, 0xf0, 0x11, 0x00


	//----- nvinfo : EIATTR_KPARAM_INFO
	.align		4
.L_733:
        /*00d8*/ 	.byte	0x04, 0x17
        /*00da*/ 	.short	(.L_735 - .L_734)
.L_734:
        /*00dc*/ 	.word	0x00000000
        /*00e0*/ 	.short	0x0006
        /*00e2*/ 	.short	0x002c
        /*00e4*/ 	.byte	0x00, 0xf0, 0x11, 0x00


	//----- nvinfo : EIATTR_KPARAM_INFO
	.align		4
.L_735:
        /*00e8*/ 	.byte	0x04, 0x17
        /*00ea*/ 	.short	(.L_737 - .L_736)
.L_736:
        /*00ec*/ 	.word	0x00000000
        /*00f0*/ 	.short	0x0005
        /*00f2*/ 	.short	0x0028
        /*00f4*/ 	.byte	0x00, 0xf0, 0x11, 0x00


	//----- nvinfo : EIATTR_KPARAM_INFO
	.align		4
.L_737:
        /*00f8*/ 	.byte	0x04, 0x17
        /*00fa*/ 	.short	(.L_739 - .L_738)
.L_738:
        /*00fc*/ 	.word	0x00000000
        /*0100*/ 	.short	0x0004
        /*0102*/ 	.short	0x0020
        /*0104*/ 	.byte	0x00, 0xf5, 0x21, 0x00


	//----- nvinfo : EIATTR_KPARAM_INFO
	.align		4
.L_739:
        /*0108*/ 	.byte	0x04, 0x17
        /*010a*/ 	.short	(.L_741 - .L_740)
.L_740:
        /*010c*/ 	.word	0x00000000
        /*0110*/ 	.short	0x0003
        /*0112*/ 	.short	0x0018
        /*0114*/ 	.byte	0x00, 0xf5, 0x21, 0x00


	//----- nvinfo : EIATTR_KPARAM_INFO
	.align		4
.L_741:
        /*0118*/ 	.byte	0x04, 0x17
        /*011a*/ 	.short	(.L_743 - .L_742)
.L_742:
        /*011c*/ 	.word	0x00000000
        /*0120*/ 	.short	0x0002
        /*0122*/ 	.short	0x0010
        /*0124*/ 	.byte	0x00, 0xf5, 0x21, 0x00


	//----- nvinfo : EIATTR_KPARAM_INFO
	.align		4
.L_743:
        /*0128*/ 	.byte	0x04, 0x17
        /*012a*/ 	.short	(.L_745 - .L_744)
.L_744:
        /*012c*/ 	.word	0x00000000
        /*0130*/ 	.short	0x0001
        /*0132*/ 	.short	0x0008
        /*0134*/ 	.byte	0x00, 0xf5, 0x21, 0x00


	//----- nvinfo : EIATTR_KPARAM_INFO
	.align		4
.L_745:
        /*0138*/ 	.byte	0x04, 0x17
        /*013a*/ 	.short	(.L_747 - .L_746)
.L_746:
        /*013c*/ 	.word	0x00000000
        /*0140*/ 	.short	0x0000
        /*0142*/ 	.short	0x0000
        /*0144*/ 	.byte	0x00, 0xf5, 0x21, 0x00


	//----- nvinfo : EIATTR_SPARSE_MMA_MASK
	.align		4
.L_747:
        /*0148*/ 	.byte	0x03, 0x50
        /*014a*/ 	.short	0x0000


	//----- nvinfo : EIATTR_MAXREG_COUNT
	.align		4
        /*014c*/ 	.byte	0x03, 0x1b
        /*014e*/ 	.short	0x00ff


	//----- nvinfo : EIATTR_NUM_BARRIERS
	.align		4
        /*0150*/ 	.byte	0x02, 0x4c
        /*0152*/ 	.byte	0x01
	.zero		1


	//----- nvinfo : EIATTR_MERCURY_ISA_VERSION
	.align		4
        /*0154*/ 	.byte	0x03, 0x5f
        /*0156*/ 	.short	0x0101


	//----- nvinfo : EIATTR_VRC_CTA_INIT_COUNT
	.align		4
        /*0158*/ 	.byte	0x02, 0x4a
	.zero		1
	.zero		1


	//----- nvinfo : EIATTR_EXIT_INSTR_OFFSETS
	.align		4
        /*015c*/ 	.byte	0x04, 0x1c
        /*015e*/ 	.short	(.L_749 - .L_748)


	//   ....[0]....
.L_748:
        /*0160*/ 	.word	0x00000cf0


	//   ....[1]....
        /*0164*/ 	.word	0x00007ee0


	//   ....[2]....
        /*0168*/ 	.word	0x000081c0


	//   ....[3]....
        /*016c*/ 	.word	0x00008440


	//   ....[4]....
        /*0170*/ 	.word	0x000086c0


	//   ....[5]....
        /*0174*/ 	.word	0x00008830


	//   ....[6]....
        /*0178*/ 	.word	0x000088c0


	//   ....[7]....
        /*017c*/ 	.word	0x00008900


	//----- nvinfo : EIATTR_CRS_STACK_SIZE
	.align		4
.L_749:
        /*0180*/ 	.byte	0x04, 0x1e
        /*0182*/ 	.short	(.L_751 - .L_750)
.L_750:
        /*0184*/ 	.word	0x00000000


	//----- nvinfo : EIATTR_CBANK_PARAM_SIZE
	.align		4
.L_751:
        /*0188*/ 	.byte	0x03, 0x19
        /*018a*/ 	.short	0x0074


	//----- nvinfo : EIATTR_PARAM_CBANK
	.align		4
        /*018c*/ 	.byte	0x04, 0x0a
        /*018e*/ 	.short	(.L_753 - .L_752)
	.align		4
.L_752:
        /*0190*/ 	.word	index@(.nv.constant0._Z23gemm_half_q_half_kernelILi4ELi10ELb0ELb0ELi64EEvPK6__halfPKjS4_S2_PS0_iiiiPKtS7_iiiiiibS2_i)
        /*0194*/ 	.short	0x0380
        /*0196*/ 	.short	0x0074


	//----- nvinfo : EIATTR_SW_WAR
	.align		4
.L_753:
        /*0198*/ 	.byte	0x04, 0x36
        /*019a*/ 	.short	(.L_755 - .L_754)
.L_754:
        /*019c*/ 	.word	0x00000008
.L_755:


//--------------------- .nv.info._Z23gemm_half_q_half_kernelILi4ELi172ELb0ELb0ELi64EEvPK6__halfPKjS4_S2_PS0_iiiiPKtS7_iiiiiibS2_i --------------------------
	.section	.nv.info._Z23gemm_half_q_half_kernelILi4ELi172ELb0ELb0ELi64EEvPK6__halfPKjS4_S2_PS0_iiiiPKtS7_iiiiiibS2_i,"",@"SHT_CUDA_INFO"
	.sectionflags	@""
	.align	4


	//----- nvinfo : EIATTR_CUDA_API_VERSION
	.align		4
        /*0000*/ 	.byte	0x04, 0x37
        /*0002*/ 	.short	(.L_757 - .L_756)
.L_756:
        /*0004*/ 	.word	0x00000082


	//----- nvinfo : EIATTR_KPARAM_INFO
	.align		4
.L_757:
        /*0008*/ 	.byte	0x04, 0x17
        /*000a*/ 	.short	(.L_759 - .L_758)
.L_758:
        /*000c*/ 	.word	0x00000000
        /*0010*/ 	.short	0x0013
        /*0012*/ 	.short	0x0070
        /*0014*/ 	.byte	0x00, 0xf0, 0x11, 0x00


	//----- nvinfo : EIATTR_KPARAM_INFO
	.align		4
.L_759:
        /*0018*/ 	.byte	0x04, 0x17
        /*001a*/ 	.short	(.L_761 - .L_760)
.L_760:
        /*001c*/ 	.word	0x00000000
        /*0020*/ 	.short	0x0012
        /*0022*/ 	.short	0x0068
        /*0024*/ 	.byte	0x00, 0xf5, 0x21, 0x00


	//----- nvinfo : EIATTR_KPARAM_INFO
	.align		4
.L_761:
        /*0028*/ 	.byte	0x04, 0x17
        /*002a*/ 	.short	(.L_763 - .L_762)
.L_762:
        /*002c*/ 	.word	0x00000000
        /*0030*/ 	.short	0x0011
        /*0032*/ 	.short	0x0060
        /*0034*/ 	.byte	0x00, 0xf0, 0x05, 0x00


	//----- nvinfo : EIATTR_KPARAM_INFO
	.align		4
.L_763:
        /*0038*/ 	.byte	0x04, 0x17
        /*003a*/ 	.short	(.L_765 - .L_764)
.L_764:
        /*003c*/ 	.word	0x00000000
        /*0040*/ 	.short	0x0010
        /*0042*/ 	.short	0x005c
        /*0044*/ 	.byte	0x00, 0xf0, 0x11, 0x00


	//----- nvinfo : EIATTR_KPARAM_INFO
	.align		4
.L_765:
        /*0048*/ 	.byte	0x04, 0x17
        /*004a*/ 	.short	(.L_767 - .L_766)
.L_766:
        /*004c*/ 	.word	0x00000000
        /*0050*/ 	.short	0x000f
        /*0052*/ 	.short	0x0058
        /*0054*/ 	.byte	0x00, 0xf0, 0x11, 0x00


	//----- nvinfo : EIATTR_KPARAM_INFO
	.align		4
.L_767:
        /*0058*/ 	.byte	0x04, 0x17
        /*005a*/ 	.short	(.L_769 - .L_768)
.L_768:
        /*005c*/ 	.word	0x00000000
        /*0060*/ 	.short	0x000e
        /*0062*/ 	.short	0x0054
        /*0064*/ 	.byte	0x00, 0xf0, 0x11, 0x00


	//----- nvinfo : EIATTR_KPARAM_INFO
	.align		4
.L_769:
        /*0068*/ 	.byte	0x04, 0x17
        /*006a*/ 	.short	(.L_771 - .L_770)
.L_770:
        /*006c*/ 	.word	0x00000000
        /*0070*/ 	.short	0x000d
        /*0072*/ 	.short	0x0050
        /*0074*/ 	.byte	0x00, 0xf0, 0x11, 0x00


	//----- nvinfo : EIATTR_KPARAM_INFO
	.align		4
.L_771:
        /*0078*/ 	.byte	0x04, 0x17
        /*007a*/ 	.short	(.L_773 - .L_772)
.L_772:
        /*007c*/ 	.word	0x00000000
        /*0080*/ 	.short	0x000c
        /*0082*/ 	.short	0x004c
        /*0084*/ 	.byte	0x00, 0xf0, 0x11, 0x00


	//----- nvinfo : EIATTR_KPARAM_INFO
	.align		4
.L_773:
        /*0088*/ 	.byte	0x04, 0x17
        /*008a*/ 	.short	(.L_775 - .L_774)
.L_774:
        /*008c*/ 	.word	0x00000000
        /*0090*/ 	.short	0x000b
        /*0092*/ 	.short	0x0048
        /*0094*/ 	.byte	0x00, 0xf0, 0x11, 0x00


	//----- nvinfo : EIATTR_KPARAM_INFO
	.align		4
.L_775:
        /*0098*/ 	.byte	0x04, 0x17
        /*009a*/ 	.short	(.L_777 - .L_776)
.L_776:
        /*009c*/ 	.word	0x00000000
        /*00a0*/ 	.short	0x000a
        /*00a2*/ 	.short	0x0040
        /*00a4*/ 	.byte	0x00, 0xf5, 0x21, 0x00


	//----- nvinfo : EIATTR_KPARAM_INFO
	.align		4
.L_777:
        /*00a8*/ 	.byte	0x04, 0x17
        /*00aa*/ 	.short	(.L_779 - .L_778)
.L_778:
        /*00ac*/ 	.word	0x00000000
        /*00b0*/ 	.short	0x0009
        /*00b2*/ 	.short	0x0038
        /*00b4*/ 	.byte	0x00, 0xf5, 0x21, 0x00


	//----- nvinfo : EIATTR_KPARAM_INFO
	.align		4
.L_779:
        /*00b8*/ 	.byte	0x04, 0x17
        /*00ba*/ 	.short	(.L_781 - .L_780)
.L_780:
        /*00bc*/ 	.word	0x00000000
        /*00c0*/ 	.short	0x0008
        /*00c2*/ 	.short	0x0034
        /*00c4*/ 	.byte	0x00, 0xf0, 0x11, 0x00


	//----- nvinfo : EIATTR_KPARAM_INFO
	.align		4
.L_781:
        /*00c8*/ 	.byte	0x04, 0x17
        /*00ca*/ 	.short	(.L_783 - .L_782)
.L_782:
        /*00cc*/ 	.word	0x00000000
        /*00d0*/ 	.short	0x0007
        /*00d2*/ 	.short	0x0030
        /*00d4*/ 	.byte	0x00, 0xf0, 0x11, 0x00


	//----- nvinfo : EIATTR_KPARAM_INFO
	.align		4
.L_783:
        /*00d8*/ 	.byte	0x04, 0x17
        /*00da*/ 	.short	(.L_785 - .L_784)
.L_784:
        /*00dc*/ 	.word	0x00000000
        /*00e0*/ 	.short	0x0006
        /*00e2*/ 	.short	0x002c
        /*00e4*/ 	.byte	0x00, 0xf0, 0x11, 0x00


	//----- nvinfo : EIATTR_KPARAM_INFO
	.align		4
.L_785:
        /*00e8*/ 	.byte	0x04, 0x17
        /*00ea*/ 	.short	(.L_787 - .L_786)
.L_786:
        /*00ec*/ 	.word	0x00000000
        /*00f0*/ 	.short	0x0005
        /*00f2*/ 	.short	0x0028
        /*00f4*/ 	.byte	0x00, 0xf0, 0x11, 0x00


	//----- nvinfo : EIATTR_KPARAM_INFO
	.align		4
.L_787:
        /*00f8*/ 	.byte	0x04, 0x17
        /*00fa*/ 	.short	(.L_789 - .L_788)
.L_788:
        /*00fc*/ 	.word	0x00000000
        /*0100*/ 	.short	0x0004
        /*0102*/ 	.short	0x0020
        /*0104*/ 	.byte	0x00, 0xf5, 0x21, 0x00


	//----- nvinfo : EIATTR_KPARAM_INFO
	.align		4
.L_789:
        /*0108*/ 	.byte	0x04, 0x17
        /*010a*/ 	.short	(.L_791 - .L_790)
.L_790:
        /*010c*/ 	.word	0x00000000
        /*0110*/ 	.short	0x0003
        /*0112*/ 	.short	0x0018
        /*0114*/ 	.byte	0x00, 0xf5, 0x21, 0x00


	//----- nvinfo : EIATTR_KPARAM_INFO
	.align		4
.L_791:
        /*0118*/ 	.byte	0x04, 0x17
        /*011a*/ 	.short	(.L_793 - .L_792)
.L_792:
        /*011c*/ 	.word	0x00000000
        /*0120*/ 	.short	0x0002
        /*0122*/ 	.short	0x0010
        /*0124*/ 	.byte	0x00, 0xf5, 0x21, 0x00


	//----- nvinfo : EIATTR_KPARAM_INFO
	.align		4
.L_793:
        /*0128*/ 	.byte	0x04, 0x17
        /*012a*/ 	.short	(.L_795 - .L_794)
.L_794:
        /*012c*/ 	.word	0x00000000
        /*0130*/ 	.short	0x0001
        /*0132*/ 	.short	0x0008
        /*0134*/ 	.byte	0x00, 0xf5, 0x21, 0x00


	//----- nvinfo : EIATTR_KPARAM_INFO
	.align		4
.L_795:
        /*0138*/ 	.byte	0x04, 0x17
        /*013a*/ 	.short	(.L_797 - .L_796)
.L_796:
        /*013c*/ 	.word	0x00000000
        /*0140*/ 	.short	0x0000
        /*0142*/ 	.short	0x0000
        /*0144*/ 	.byte	0x00, 0xf5, 0x21, 0x00


	//----- nvinfo : EIATTR_SPARSE_MMA_MASK
	.align		4
.L_797:
        /*0148*/ 	.byte	0x03, 0x50
        /*014a*/ 	.short	0x0000


	//----- nvinfo : EIATTR_MAXREG_COUNT
	.align		4
        /*014c*/ 	.byte	0x03, 0x1b
        /*014e*/ 	.short	0x00ff


	//----- nvinfo : EIATTR_NUM_BARRIERS
	.align		4
        /*0150*/ 	.byte	0x02, 0x4c
        /*0152*/ 	.byte	0x01
	.zero		1


	//----- nvinfo : EIATTR_MERCURY_ISA_VERSION
	.align		4
        /*0154*/ 	.byte	0x03, 0x5f
        /*0156*/ 	.short	0x0101


	//----- nvinfo : EIATTR_VRC_CTA_INIT_COUNT
	.align		4
        /*0158*/ 	.byte	0x02, 0x4a
	.zero		1
	.zero		1


	//----- nvinfo : EIATTR_EXIT_INSTR_OFFSETS
	.align		4
        /*015c*/ 	.byte	0x04, 0x1c
        /*015e*/ 	.short	(.L_799 - .L_798)


	//   ....[0]....
.L_798:
        /*0160*/ 	.word	0x00000cc0


	//   ....[1]....
        /*0164*/ 	.word	0x00011510


	//   ....[2]....
        /*0168*/ 	.word	0x000117b0


	//   ....[3]....
        /*016c*/ 	.word	0x000119e0


	//   ....[4]....
        /*0170*/ 	.word	0x00011c10


	//   ....[5]....
        /*0174*/ 	.word	0x00011d40


	//   ....[6]....
        /*0178*/ 	.word	0x00011dd0


	//   ....[7]....
        /*017c*/ 	.word	0x00011e10


	//----- nvinfo : EIATTR_CRS_STACK_SIZE
	.align		4
.L_799:
        /*0180*/ 	.byte	0x04, 0x1e
        /*0182*/ 	.short	(.L_801 - .L_800)
.L_800:
        /*0184*/ 	.word	0x00000000


	//----- nvinfo : EIATTR_CBANK_PARAM_SIZE
	.align		4
.L_801:
        /*0188*/ 	.byte	0x03, 0x19
        /*018a*/ 	.short	0x0074


	//----- nvinfo : EIATTR_PARAM_CBANK
	.align		4
        /*018c*/ 	.byte	0x04, 0x0a
        /*018e*/ 	.short	(.L_803 - .L_802)
	.align		4
.L_802:
        /*0190*/ 	.word	index@(.nv.constant0._Z23gemm_half_q_half_kernelILi4ELi172ELb0ELb0ELi64EEvPK6__halfPKjS4_S2_PS0_iiiiPKtS7_iiiiiibS2_i)
        /*0194*/ 	.short	0x0380
        /*0196*/ 	.short	0x0074


	//----- nvinfo : EIATTR_SW_WAR
	.align		4
.L_803:
        /*0198*/ 	.byte	0x04, 0x36
        /*019a*/ 	.short	(.L_805 - .L_804)
.L_804:
        /*019c*/ 	.word	0x00000008
.L_805:


//--------------------- .nv.info._Z23gemm_half_q_half_kernelILi4ELi176ELb0ELb0ELi64EEvPK6__halfPKjS4_S2_PS0_iiiiPKtS7_iiiiiibS2_i --------------------------
	.section	.nv.info._Z23gemm_half_q_half_kernelILi4ELi176ELb0ELb0ELi64EEvPK6__halfPKjS4_S2_PS0_iiiiPKtS7_iiiiiibS2_i,"",@"SHT_CUDA_INFO"
	.sectionflags	@""
	.align	4


	//----- nvinfo : EIATTR_CUDA_API_VERSION
	.align		4
        /*0000*/ 	.byte	0x04, 0x37
        /*0002*/ 	.short	(.L_807 - .L_806)
.L_806:
        /*0004*/ 	.word	0x00000082


	//----- nvinfo : EIATTR_KPARAM_INFO
	.align		4
.L_807:
        /*0008*/ 	.byte	0x04, 0x17
        /*000a*/ 	.short	(.L_809 - .L_808)
.L_808:
        /*000c*/ 	.word	0x00000000
        /*0010*/ 	.short	0x0013
        /*0012*/ 	.short	0x0070
        /*0014*/ 	.byte	0x00, 0xf0, 0x11, 0x00


	//----- nvinfo : EIATTR_KPARAM_INFO
	.align		4
.L_809:
        /*0018*/ 	.byte	0x04, 0x17
        /*001a*/ 	.short	(.L_811 - .L_810)
.L_810:
        /*001c*/ 	.word	0x00000000
        /*0020*/ 	.short	0x0012
        /*0022*/ 	.short	0x0068
        /*0024*/ 	.byte	0x00, 0xf5, 0x21, 0x00


	//----- nvinfo : EIATTR_KPARAM_INFO
	.align		4
.L_811:
        /*0028*/ 	.byte	0x04, 0x17
        /*002a*/ 	.short	(.L_813 - .L_812)
.L_812:
        /*002c*/ 	.word	0x00000000
        /*0030*/ 	.short	0x0011
        /*0032*/ 	.short	0x0060
        /*0034*/ 	.byte	0x00, 0xf0, 0x05, 0x00


	//----- nvinfo : EIATTR_KPARAM_INFO
	.align		4
.L_813:
        /*0038*/ 	.byte	0x04, 0x17
        /*003a*/ 	.short	(.L_815 - .L_814)
.L_814:
        /*003c*/ 	.word	0x00000000
        /*0040*/ 	.short	0x0010
        /*0042*/ 	.short	0x005c
        /*0044*/ 	.byte	0x00, 0xf0, 0x11, 0x00


	//----- nvinfo : EIATTR_KPARAM_INFO
	.align		4
.L_815:
        /*0048*/ 	.byte	0x04, 0x17
        /*004a*/ 	.short	(.L_817 - .L_816)
.L_816:
        /*004c*/ 	.word	0x00000000
        /*0050*/ 	.short	0x000f
        /*0052*/ 	.short	0x0058
        /*0054*/ 	.byte	0x00, 0xf0, 0x11, 0x00


	//----- nvinfo : EIATTR_KPARAM_INFO
	.align		4
.L_817:
        /*0058*/ 	.byte	0x04, 0x17
        /*005a*/ 	.short	(.L_819 - .L_818)
.L_818:
        /*005c*/ 	.word	0x00000000
        /*0060*/ 	.short	0x000e
        /*0062*/ 	.short	0x0054
        /*0064*/ 	.byte	0x00, 0xf0, 0x11, 0x00


	//----- nvinfo : EIATTR_KPARAM_INFO
	.align		4
.L_819:
        /*0068*/ 	.byte	0x04, 0x17
        /*006a*/ 	.short	(.L_821 - .L_820)
.L_820:
        /*006c*/ 	.word	0x00000000
        /*0070*/ 	.short	0x000d
        /*0072*/ 	.short	0x0050
        /*0074*/ 	.byte	0x00, 0xf0, 0x11, 0x00


	//----- nvinfo : EIATTR_KPARAM_INFO
	.align		4
.L_821:
        /*0078*/ 	.byte	0x04, 0x17
        /*007a*/ 	.short	(.L_823 - .L_822)
.L_822:
        /*007c*/ 	.word	0x00000000
        /*0080*/ 	.short	0x000c
        /*0082*/ 	.short	0x004c
        /*0084*/ 	.byte	0x00, 0xf0, 0x11, 0x00


	//----- nvinfo : EIATTR_KPARAM_INFO
	.align		4
.L_823:
        /*0088*/ 	.byte	0x04, 0x17
        /*008a*/ 	.short	(.L_825 - .L_824)
.L_824:
        /*008c*/ 	.word	0x00000000
        /*0090*/ 	.short	0x000b
        /*0092*/ 	.short	0x0048
        /*0094*/ 	.byte	0x00, 0xf0, 0x11, 0x00


	//----- nvinfo : EIATTR_KPARAM_INFO
	.align		4
.L_825:
        /*0098*/ 	.byte	0x04, 0x17
        /*009a*/ 	.short	(.L_827 - .L_826)
.L_826:
        /*009c*/ 	.word	0x00000000
        /*00a0*/ 	.short	0x000a
        /*00a2*/ 	.short	0x0040
        /*00a4*/ 	.byte	0x00, 0xf5, 0x21, 0x00


	//----- nvinfo : EIATTR_KPARAM_INFO
	.align		4
.L_827:
        /*00a8*/ 	.byte	0x04, 0x17
        /*00aa*/ 	.short	(.L_829 - .L_828)
.L_828:
        /*00ac*/ 	.word	0x00000000
        /*00b0*/ 	.short	0x0009
        /*00b2*/ 	.short	0x0038
        /*00b4*/ 	.byte	0x00, 0xf5, 0x21, 0x00


	//----- nvinfo : EIATTR_KPARAM_INFO
	.align		4
.L_829:
        /*00b8*/ 	.byte	0x04, 0x17
        /*00ba*/ 	.short	(.L_831 - .L_830)
.L_830:
        /*00bc*/ 	.word	0x00000000
        /*00c0*/ 	.short	0x0008
        /*00c2*/ 	.short	0x0034
        /*00c4*/ 	.byte	0x00, 0xf0, 0x11, 0x00


	//----- nvinfo : EIATTR_KPARAM_INFO
	.align		4
.L_831:
        /*00c8*/ 	.byte	0x04, 0x17
        /*00ca*/ 	.short	(.L_833 - .L_832)
.L_832:
        /*00cc*/ 	.word	0x00000000
        /*00d0*/ 	.short	0x0007
        /*00d2*/ 	.short	0x0030
        /*00d4*/ 	.byte	0x00, 0xf0, 0x11, 0x00


	//----- nvinfo : EIATTR_KPARAM_INFO
	.align		4
.L_833:
        /*00d8*/ 	.byte	0x04, 0x17
        /*00da*/ 	.short	(.L_835 - .L_834)
.L_834:
        /*00dc*/ 	.word	0x00000000
        /*00e0*/ 	.short	0x0006
        /*00e2*/ 	.short	0x002c
        /*00e4*/ 	.byte	0x00, 0xf0, 0x11, 0x00


	//----- nvinfo : EIATTR_KPARAM_INFO
	.align		4
.L_835:
        /*00e8*/ 	.byte	0x04, 0x17
        /*00ea*/ 	.short	(.L_837 - .L_836)
.L_836:
        /*00ec*/ 	.word	0x00000000
        /*00f0*/ 	.short	0x0005
        /*00f2*/ 	.short	0x0028
        /*00f4*/ 	.byte	0x00, 0xf0, 0x11, 0x00


	//----- nvinfo : EIATTR_KPARAM_INFO
	.align		4
.L_837:
        /*00f8*/ 	.byte	0x04, 0x17
        /*00fa*/ 	.short	(.L_839 - .L_838)
.L_838:
        /*00fc*/ 	.word	0x00000000
        /*0100*/ 	.short	0x0004
        /*0102*/ 	.short	0x0020
        /*0104*/ 	.byte	0x00, 0xf5, 0x21, 0x00


	//----- nvinfo : EIATTR_KPARAM_INFO
	.align		4
.L_839:
        /*0108*/ 	.byte	0x04, 0x17
        /*010a*/ 	.short	(.L_841 - .L_840)
.L_840:
        /*010c*/ 	.word	0x00000000
        /*0110*/ 	.short	0x0003
        /*0112*/ 	.short	0x0018
        /*0114*/ 	.byte	0x00, 0xf5, 0x21, 0x00


	//----- nvinfo : EIATTR_KPARAM_INFO
	.align		4
.L_841:
        /*0118*/ 	.byte	0x04, 0x17
        /*011a*/ 	.short	(.L_843 - .L_842)
.L_842:
        /*011c*/ 	.word	0x00000000
        /*0120*/ 	.short	0x0002
        /*0122*/ 	.short	0x0010
        /*0124*/ 	.byte	0x00, 0xf5, 0x21, 0x00


	//----- nvinfo : EIATTR_KPARAM_INFO
	.align		4
.L_843:
        /*0128*/ 	.byte	0x04, 0x17
        /*012a*/ 	.short	(.L_845 - .L_844)
.L_844:
        /*012c*/ 	.word	0x00000000
        /*0130*/ 	.short	0x0001
        /*0132*/ 	.short	0x0008
        /*0134*/ 	.byte	0x00, 0xf5, 0x21, 0x00


	//----- nvinfo : EIATTR_KPARAM_INFO
	.align		4
.L_845:
        /*0138*/ 	.byte	0x04, 0x17
        /*013a*/ 	.short	(.L_847 - .L_846)
.L_846:
        /*013c*/ 	.word	0x00000000
        /*0140*/ 	.short	0x0000
        /*0142*/ 	.short	0x0000
        /*0144*/ 	.byte	0x00, 0xf5, 0x21, 0x00


	//----- nvinfo : EIATTR_SPARSE_MMA_MASK
	.align		4
.L_847:
        /*0148*/ 	.byte	0x03, 0x50
        /*014a*/ 	.short	0x0000


	//----- nvinfo : EIATTR_MAXREG_COUNT
	.align		4
        /*014c*/ 	.byte	0x03, 0x1b
        /*014e*/ 	.short	0x00ff


	//----- nvinfo : EIATTR_NUM_BARRIERS
	.align		4
        /*0150*/ 	.byte	0x02, 0x4c
        /*0152*/ 	.byte	0x01
	.zero		1


	//----- nvinfo : EIATTR_MERCURY_ISA_VERSION
	.align		4
        /*0154*/ 	.byte	0x03, 0x5f
        /*0156*/ 	.short	0x0101


	//----- nvinfo : EIATTR_VRC_CTA_INIT_COUNT
	.align		4
        /*0158*/ 	.byte	0x02, 0x4a
	.zero		1
	.zero		1


	//----- nvinfo : EIATTR_EXIT_INSTR_OFFSETS
	.align		4
        /*015c*/ 	.byte	0x04, 0x1c
        /*015e*/ 	.short	(.L_849 - .L_848)


	//   ....[0]....
.L_848:
        /*0160*/ 	.word	0x00000cc0


	//   ....[1]....
        /*0164*/ 	.word	0x0000c650


	//   ....[2]....
        /*0168*/ 	.word	0x0000c8f0


	//   ....[3]....
        /*016c*/ 	.word	0x0000cb20


	//   ....[4]....
        /*0170*/ 	.word	0x0000cd50


	//   ....[5]....
        /*0174*/ 	.word	0x0000ce80


	//   ....[6]....
        /*0178*/ 	.word	0x0000cf10


	//   ....[7]....
        /*017c*/ 	.word	0x0000cf50


	//----- nvinfo : EIATTR_CRS_STACK_SIZE
	.align		4
.L_849:
        /*0180*/ 	.byte	0x04, 0x1e
        /*0182*/ 	.short	(.L_851 - .L_850)
.L_850:
        /*0184*/ 	.word	0x00000000


	//----- nvinfo : EIATTR_CBANK_PARAM_SIZE
	.align		4
.L_851:
        /*0188*/ 	.byte	0x03, 0x19
        /*018a*/ 	.short	0x0074


	//----- nvinfo : EIATTR_PARAM_CBANK
	.align		4
        /*018c*/ 	.byte	0x04, 0x0a
        /*018e*/ 	.short	(.L_853 - .L_852)
	.align		4
.L_852:
        /*0190*/ 	.word	index@(.nv.constant0._Z23gemm_half_q_half_kernelILi4ELi176ELb0ELb0ELi64EEvPK6__halfPKjS4_S2_PS0_iiiiPKtS7_iiiiiibS2_i)
        /*0194*/ 	.short	0x0380
        /*0196*/ 	.short	0x0074


	//----- nvinfo : EIATTR_SW_WAR
	.align		4
.L_853:
        /*0198*/ 	.byte	0x04, 0x36
        /*019a*/ 	.short	(.L_855 - .L_854)
.L_854:
        /*019c*/ 	.word	0x00000008
.L_855:


//--------------------- .nv.info._Z23gemm_half_q_half_kernelILi4ELi152ELb0ELb0ELi64EEvPK6__halfPKjS4_S2_PS0_iiiiPKtS7_iiiiiibS2_i --------------------------
	.section	.nv.info._Z23gemm_half_q_half_kernelILi4ELi152ELb0ELb0ELi64EEvPK6__halfPKjS4_S2_PS0_iiiiPKtS7_iiiiiibS2_i,"",@"SHT_CUDA_INFO"
	.sectionflags	@""
	.align	4


	//----- nvinfo : EIATTR_CUDA_API_VERSION
	.align		4
        /*0000*/ 	.byte	0x04, 0x37
        /*0002*/ 	.short	(.L_857 - .L_856)
.L_856:
        /*0004*/ 	.word	0x00000082


	//----- nvinfo : EIATTR_KPARAM_INFO
	.align		4
.L_857:
        /*0008*/ 	.byte	0x04, 0x17
        /*000a*/ 	.short	(.L_859 - .L_858)
.L_858:
        /*000c*/ 	.word	0x00000000
        /*0010*/ 	.short	0x0013
        /*0012*/ 	.short	0x0070
        /*0014*/ 	.byte	0x00, 0xf0, 0x11, 0x00


	//----- nvinfo : EIATTR_KPARAM_INFO
	.align		4
.L_859:
        /*0018*/ 	.byte	0x04, 0x17
        /*001a*/ 	.short	(.L_861 - .L_860)
.L_860:
        /*001c*/ 	.word	0x00000000
        /*0020*/ 	.short	0x0012
        /*0022*/ 	.short	0x0068
        /*0024*/ 	.byte	0x00, 0xf5, 0x21, 0x00


	//----- nvinfo : EIATTR_KPARAM_INFO
	.align		4
.L_861:
        /*0028*/ 	.byte	0x04, 0x17
        /*002a*/ 	.short	(.L_863 - .L_862)
.L_862:
        /*002c*/ 	.word	0x00000000
        /*0030*/ 	.short	0x0011
        /*0032*/ 	.short	0x0060
        /*0034*/ 	.byte	0x00, 0xf0, 0x05, 0x00


	//----- nvinfo : EIATTR_KPARAM_INFO
	.align		4
.L_863:
        /*0038*/ 	.byte	0x04, 0x17
        /*003a*/ 	.short	(.L_865 - .L_864)
.L_864:
        /*003c*/ 	.word	0x00000000
        /*0040*/ 	.short	0x0010
        /*0042*/ 	.short	0x005c
        /*0044*/ 	.byte	0x00, 0xf0, 0x11, 0x00


	//----- nvinfo : EIATTR_KPARAM_INFO
	.align		4
.L_865:
        /*0048*/ 	.byte	0x04, 0x17
        /*004a*/ 	.short	(.L_867 - .L_866)
.L_866:
        /*004c*/ 	.word	0x00000000
        /*0050*/ 	.short	0x000f
        /*0052*/ 	.short	0x0058
        /*0054*/ 	.byte	0x00, 0xf0, 0x11, 0x00


	//----- nvinfo : EIATTR_KPARAM_INFO
	.align		4
.L_867:
        /*0058*/ 	.byte	0x04, 0x17
        /*005a*/ 	.short	(.L_869 - .L_868)
.L_868:
        /*005c*/ 	.word	0x00000000
        /*0060*/ 	.short	0x000e
        /*0062*/ 	.short	0x0054
        /*0064*/ 	.byte	0x00, 0xf0, 0x11, 0x00


	//----- nvinfo : EIATTR_KPARAM_INFO
	.align		4
.L_869:
        /*0068*/ 	.byte	0x04, 0x17
        /*006a*/ 	.short	(.L_871 - .L_870)
.L_870:
        /*006c*/ 	.word	0x00000000
        /*0070*/ 	.short	0x000d
        /*0072*/ 	.short	0x0050
        /*0074*/ 	.byte	0x00, 0xf0, 0x11, 0x00


	//----- nvinfo : EIATTR_KPARAM_INFO
	.align		4
.L_871:
        /*0078*/ 	.byte	0x04, 0x17
        /*007a*/ 	.short	(.L_873 - .L_872)
.L_872:
        /*007c*/ 	.word	0x00000000
        /*0080*/ 	.short	0x000c
        /*0082*/ 	.short	0x004c
        /*0084*/ 	.byte	0x00, 0xf0, 0x11, 0x00


	//----- nvinfo : EIATTR_KPARAM_INFO
	.align		4
.L_873:
        /*0088*/ 	.byte	0x04, 0x17
        /*008a*/ 	.short	(.L_875 - .L_874)
.L_874:
        /*008c*/ 	.word	0x00000000
        /*0090*/ 	.short	0x000b
        /*0092*/ 	.short	0x0048
        /*0094*/ 	.byte	0x00, 0xf0, 0x11, 0x00


	//----- nvinfo : EIATTR_KPARAM_INFO
	.align		4
.L_875:
        /*0098*/ 	.byte	0x04, 0x17
        /*009a*/ 	.short	(.L_877 - .L_876)
.L_876:
        /*009c*/ 	.word	0x00000000
        /*00a0*/ 	.short	0x000a
        /*00a2*/ 	.short	0x0040
        /*00a4*/ 	.byte	0x00, 0xf5, 0x21, 0x00


	//----- nvinfo : EIATTR_KPARAM_INFO
	.align		4
.L_877:
        /*00a8*/ 	.byte	0x04, 0x17
        /*00aa*/ 	.short	(.L_879 - .L_878)
.L_878:
        /*00ac*/ 	.word	0x00000000
        /*00b0*/ 	.short	0x0009
        /*00b2*/ 	.short	0x0038
        /*00b4*/ 	.byte	0x00, 0xf5, 0x21, 0x00


	//----- nvinfo : EIATTR_KPARAM_INFO
	.align		4
.L_879:
        /*00b8*/ 	.byte	0x04, 0x17
        /*00ba*/ 	.short	(.L_881 - .L_880)
.L_880:
        /*00bc*/ 	.word	0x00000000
        /*00c0*/ 	.short	0x0008
        /*00c2*/ 	.short	0x0034
        /*00c4*/ 	.byte	0x00, 0xf0, 0x11, 0x00


	//----- nvinfo : EIATTR_KPARAM_INFO
	.align		4
.L_881:
        /*00c8*/ 	.byte	0x04, 0x17
        /*00ca*/ 	.short	(.L_883 - .L_882)
.L_882:
        /*00cc*/ 	.word	0x00000000
        /*00d0*/ 	.short	0x0007
        /*00d2*/ 	.short	0x0030
        /*00d4*/ 	.byte	0x00, 0xf0, 0x11, 0x00


	//----- nvinfo : EIATTR_KPARAM_INFO
	.align		4
.L_883:
        /*00d8*/ 	.byte	0x04, 0x17
        /*00da*/ 	.short	(.L_885 - .L_884)
.L_884:
        /*00dc*/ 	.word	0x00000000
        /*00e0*/ 	.short	0x0006
        /*00e2*/ 	.short	0x002c
        /*00e4*/ 	.byte	0x00, 0xf0, 0x11, 0x00


	//----- nvinfo : EIATTR_KPARAM_INFO
	.align		4
.L_885:
        /*00e8*/ 	.byte	0x04, 0x17
        /*00ea*/ 	.short	(.L_887 - .L_886)
.L_886:
        /*00ec*/ 	.word	0x00000000
        /*00f0*/ 	.short	0x0005
        /*00f2*/ 	.short	0x0028
        /*00f4*/ 	.byte	0x00, 0xf0, 0x11, 0x00


	//----- nvinfo : EIATTR_KPARAM_INFO
	.align		4
.L_887:
        /*00f8*/ 	.byte	0x04, 0x17
        /*00fa*/ 	.short	(.L_889 - .L_888)
.L_888:
        /*00fc*/ 	.word	0x00000000
        /*0100*/ 	.short	0x0004
        /*0102*/ 	.short	0x0020
        /*0104*/ 	.byte	0x00, 0xf5, 0x21, 0x00


	//----- nvinfo : EIATTR_KPARAM_INFO
	.align		4
.L_889:
        /*0108*/ 	.byte	0x04, 0x17
        /*010a*/ 	.short	(.L_891 - .L_890)
.L_890:
        /*010c*/ 	.word	0x00000000
        /*0110*/ 	.short	0x0003
        /*0112*/ 	.short	0x0018
        /*0114*/ 	.byte	0x00, 0xf5, 0x21, 0x00


	//----- nvinfo : EIATTR_KPARAM_INFO
	.align		4
.L_891:
        /*0118*/ 	.byte	0x04, 0x17
        /*011a*/ 	.short	(.L_893 - .L_892)
.L_892:
        /*011c*/ 	.word	0x00000000
        /*0120*/ 	.short	0x0002
        /*0122*/ 	.short	0x0010
        /*0124*/ 	.byte	0x00, 0xf5, 0x21, 0x00


	//----- nvinfo : EIATTR_KPARAM_INFO
	.align		4
.L_893:
        /*0128*/ 	.byte	0x04, 0x17
        /*012a*/ 	.short	(.L_895 - .L_894)
.L_894:
        /*012c*/ 	.word	0x00000000
        /*0130*/ 	.short	0x0001
        /*0132*/ 	.short	0x0008
        /*0134*/ 	.byte	0x00, 0xf5, 0x21, 0x00


	//----- nvinfo : EIATTR_KPARAM_INFO
	.align		4
.L_895:
        /*0138*/ 	.byte	0x04, 0x17
        /*013a*/ 	.short	(.L_897 - .L_896)
.L_896:
        /*013c*/ 	.word	0x00000000
        /*0140*/ 	.short	0x0000
        /*0142*/ 	.short	0x0000
        /*0144*/ 	.byte	0x00, 0xf5, 0x21, 0x00


	//----- nvinfo : EIATTR_SPARSE_MMA_MASK
	.align		4
.L_897:
        /*0148*/ 	.byte	0x03, 0x50
        /*014a*/ 	.short	0x0000


	//----- nvinfo : EIATTR_MAXREG_COUNT
	.align		4
        /*014c*/ 	.byte	0x03, 0x1b
        /*014e*/ 	.short	0x00ff


	//----- nvinfo : EIATTR_NUM_BARRIERS
	.align		4
        /*0150*/ 	.byte	0x02, 0x4c
        /*0152*/ 	.byte	0x01
	.zero		1


	//----- nvinfo : EIATTR_MERCURY_ISA_VERSION
	.align		4
        /*0154*/ 	.byte	0x03, 0x5f
        /*0156*/ 	.short	0x0101


	//----- nvinfo : EIATTR_VRC_CTA_INIT_COUNT
	.align		4
        /*0158*/ 	.byte	0x02, 0x4a
	.zero		1
	.zero		1


	//----- nvinfo : EIATTR_EXIT_INSTR_OFFSETS
	.align		4
        /*015c*/ 	.byte	0x04, 0x1c
        /*015e*/ 	.short	(.L_899 - .L_898)


	//   ....[0]....
.L_898:
        /*0160*/ 	.word	0x00000cc0


	//   ....[1]....
        /*0164*/ 	.word	0x0000ece0


	//   ....[2]....
        /*0168*/ 	.word	0x0000ef30


	//   ....[3]....
        /*016c*/ 	.word	0x0000f160


	//   ....[4]....
        /*0170*/ 	.word	0x0000f390


	//   ....[5]....
        /*0174*/ 	.word	0x0000f4c0


	//   ....[6]....
        /*0178*/ 	.word	0x0000f550


	//   ....[7]....
        /*017c*/ 	.word	0x0000f590


	//----- nvinfo : EIATTR_CRS_STACK_SIZE
	.align		4
.L_899:
        /*0180*/ 	.byte	0x04, 0x1e
        /*0182*/ 	.short	(.L_901 - .L_900)
.L_900:
        /*0184*/ 	.word	0x00000000


	//----- nvinfo : EIATTR_CBANK_PARAM_SIZE
	.align		4
.L_901:
        /*0188*/ 	.byte	0x03, 0x19
        /*018a*/ 	.short	0x0074


	//----- nvinfo : EIATTR_PARAM_CBANK
	.align		4
        /*018c*/ 	.byte	0x04, 0x0a
        /*018e*/ 	.short	(.L_903 - .L_902)
	.align		4
.L_902:
        /*0190*/ 	.word	index@(.nv.constant0._Z23gemm_half_q_half_kernelILi4ELi152ELb0ELb0ELi64EEvPK6__halfPKjS4_S2_PS0_iiiiPKtS7_iiiiiibS2_i)
        /*0194*/ 	.short	0x0380
        /*0196*/ 	.short	0x0074


	//----- nvinfo : EIATTR_SW_WAR
	.align		4
.L_903:
        /*0198*/ 	.byte	0x04, 0x36
        /*019a*/ 	.short	(.L_905 - .L_904)
.L_904:
        /*019c*/ 	.word	0x00000008
.L_905:


//--------------------- .nv.info._Z23gemm_half_q_half_kernelILi4ELi140ELb0ELb0ELi64EEvPK6__halfPKjS4_S2_PS0_iiiiPKtS7_iiiiiibS2_i --------------------------
	.section	.nv.info._Z23gemm_half_q_half_kernelILi4ELi140ELb0ELb0ELi64EEvPK6__halfPKjS4_S2_PS0_iiiiPKtS7_iiiiiibS2_i,"",@"SHT_CUDA_INFO"
	.sectionflags	@""
	.align	4


	//----- nvinfo : EIATTR_CUDA_API_VERSION
	.align		4
        /*0000*/ 	.byte	0x04, 0x37
        /*0002*/ 	.short	(.L_907 - .L_906)
.L_906:
        /*0004*/ 	.word	0x00000082


	//----- nvinfo : EIATTR_KPARAM_INFO
	.align		4
.L_907:
        /*0008*/ 	.byte	0x04, 0x17
        /*000a*/ 	.short	(.L_909 - .L_908)
.L_908:
        /*000c*/ 	.word	0x00000000
        /*0010*/ 	.short	0x0013
        /*0012*/ 	.short	0x0070
        /*0014*/ 	.byte	0x00, 0xf0, 0x11, 0x00


	//----- nvinfo : EIATTR_KPARAM_INFO
	.align		4
.L_909:
        /*0018*/ 	.byte	0x04, 0x17
        /*001a*/ 	.short	(.L_911 - .L_910)
.L_910:
        /*001c*/ 	.word	0x00000000
        /*0020*/ 	.short	0x0012
        /*0022*/ 	.short	0x0068
        /*0024*/ 	.byte	0x00, 0xf5, 0x21, 0x00


	//----- nvinfo : EIATTR_KPARAM_INFO
	.align		4
.L_911:
        /*0028*/ 	.byte	0x04, 0x17
        /*002a*/ 	.short	(.L_913 - .L_912)
.L_912:
        /*002c*/ 	.word	0x00000000
        /*0030*/ 	.short	0x0011
        /*0032*/ 	.short	0x0060
        /*0034*/ 	.byte	0x00, 0xf0, 0x05, 0x00


	//----- nvinfo : EIATTR_KPARAM_INFO
	.align		4
.L_913:
        /*0038*/ 	.byte	0x04, 0x17
        /*003a*/ 	.short	(.L_915 - .L_914)
.L_914:
        /*003c*/ 	.word	0x00000000
        /*0040*/ 	.short	0x0010
        /*0042*/ 	.short	0x005c
        /*0044*/ 	.byte	0x00, 0xf0, 0x11, 0x00


	//----- nvinfo : EIATTR_KPARAM_INFO
	.align		4
.L_915:
        /*0048*/ 	.byte	0x04, 0x17
        /*004a*/ 	.short	(.L_917 - .L_916)
.L_916:
        /*004c*/ 	.word	0x00000000
        /*0050*/ 	.short	0x000f
        /*0052*/ 	.short	0x0058
        /*0054*/ 	.byte	0x00, 0xf0, 0x11, 0x00


	//----- nvinfo : EIATTR_KPARAM_INFO
	.align		4
.L_917:
        /*0058*/ 	.byte	0x04, 0x17
        /*005a*/ 	.short	(.L_919 - .L_918)
.L_918:
        /*005c*/ 	.word	0x00000000
        /*0060*/ 	.short	0x000e
        /*0062*/ 	.short	0x0054
        /*0064*/ 	.byte	0x00, 0xf0, 0x11, 0x00


	//----- nvinfo : EIATTR_KPARAM_INFO
	.align		4
.L_919:
        /*0068*/ 	.byte	0x04, 0x17
        /*006a*/ 	.short	(.L_921 - .L_920)
.L_920:
        /*006c*/ 	.word	0x00000000
        /*0070*/ 	.short	0x000d
        /*0072*/ 	.short	0x0050
        /*0074*/ 	.byte	0x00, 0xf0, 0x11, 0x00


	//----- nvinfo : EIATTR_KPARAM_INFO
	.align		4
.L_921:
        /*0078*/ 	.byte	0x04, 0x17
        /*007a*/ 	.short	(.L_923 - .L_922)
.L_922:
        /*007c*/ 	.word	0x00000000
        /*0080*/ 	.short	0x000c
        /*0082*/ 	.short	0x004c
        /*0084*/ 	.byte	0x00, 0xf0, 0x11, 0x00


	//----- nvinfo : EIATTR_KPARAM_INFO
	.align		4
.L_923:
        /*0088*/ 	.byte	0x04, 0x17
        /*008a*/ 	.short	(.L_925 - .L_924)
.L_924:
        /*008c*/ 	.word	0x00000000
        /*0090*/ 	.short	0x000b
        /*0092*/ 	.short	0x0048
        /*0094*/ 	.byte	0x00, 0xf0, 0x11, 0x00


	//----- nvinfo : EIATTR_KPARAM_INFO
	.align		4
.L_925:
        /*0098*/ 	.byte	0x04, 0x17
        /*009a*/ 	.short	(.L_927 - .L_926)
.L_926:
        /*009c*/ 	.word	0x00000000
        /*00a0*/ 	.short	0x000a
        /*00a2*/ 	.short	0x0040
        /*00a4*/ 	.byte	0x00, 0xf5, 0x21, 0x00


	//----- nvinfo : EIATTR_KPARAM_INFO
	.align		4
.L_927:
        /*00a8*/ 	.byte	0x04, 0x17
        /*00aa*/ 	.short	(.L_929 - .L_928)
.L_928:
        /*00ac*/ 	.word	0x00000000
        /*00b0*/ 	.short	0x0009
        /*00b2*/ 	.short	0x0038
        /*00b4*/ 	.byte	0x00, 0xf5, 0x21, 0x00


	//----- nvinfo : EIATTR_KPARAM_INFO
	.align		4
.L_929:
        /*00b8*/ 	.byte	0x04, 0x17
        /*00ba*/ 	.short	(.L_931 - .L_930)
.L_930:
        /*00bc*/ 	.word	0x00000000
        /*00c0*/ 	.short	0x0008
        /*00c2*/ 	.short	0x0034
        /*00c4*/ 	.byte	0x00, 0xf0, 0x11, 0x00


	//----- nvinfo : EIATTR_KPARAM_INFO
	.align		4
.L_931:
        /*00c8*/ 	.byte	0x04, 0x17
        /*00ca*/ 	.short	(.L_933 - .L_932)
.L_932:
        /*00cc*/ 	.word	0x00000000
        /*00d0*/ 	.short	0x0007
        /*00d2*/ 	.short	0x0030
        /*00d4*/ 	.byte	0x00, 0xf0, 0x11, 0x00


	//----- nvinfo : EIATTR_KPARAM_INFO
	.align		4
.L_933:
        /*00d8*/ 	.byte	0x04, 0x17
        /*00da*/ 	.short	(.L_935 - .L_934)
.L_934:
        /*00dc*/ 	.word	0x00000000
        /*00e0*/ 	.short	0x0006
        /*00e2*/ 	.short	0x002c
        /*00e4*/ 	.byte	0x00, 0xf0, 0x11, 0x00


	//----- nvinfo : EIATTR_KPARAM_INFO
	.align		4
.L_935:
        /*00e8*/ 	.byte	0x04, 0x17
        /*00ea*/ 	.short	(.L_937 - .L_936)
.L_936:
        /*00ec*/ 	.word	0x00000000
        /*00f0*/ 	.short	0x0005
        /*00f2*/ 	.short	0x0028
        /*00f4*/ 	.byte	0x00, 0xf0, 0x11, 0x00


	//----- nvinfo : EIATTR_KPARAM_INFO
	.align		4
.L_937:
        /*00f8*/ 	.byte	0x04, 0x17
        /*00fa*/ 	.short	(.L_939 - .L_938)
.L_938:
        /*00fc*/ 	.word	0x00000000
        /*0100*/ 	.short	0x0004
        /*0102*/ 	.short	0x0020
        /*0104*/ 	.byte	0x00, 0xf5, 0x21, 0x00


	//----- nvinfo : EIATTR_KPARAM_INFO
	.align		4
.L_939:
        /*0108*/ 	.byte	0x04, 0x17
        /*010a*/ 	.short	(.L_941 - .L_940)
.L_940:
        /*010c*/ 	.word	0x00000000
        /*0110*/ 	.short	0x0003
        /*0112*/ 	.short	0x0018
        /*0114*/ 	.byte	0x00, 0xf5, 0x21, 0x00


	//----- nvinfo : EIATTR_KPARAM_INFO
	.align		4
.L_941:
        /*0118*/ 	.byte	0x04, 0x17
        /*011a*/ 	.short	(.L_943 - .L_942)
.L_942:
        /*011c*/ 	.word	0x00000000
        /*0120*/ 	.short	0x0002
        /*0122*/ 	.short	0x0010
        /*0124*/ 	.byte	0x00, 0xf5, 0x21, 0x00


	//----- nvinfo : EIATTR_KPARAM_INFO
	.align		4
.L_943:
        /*0128*/ 	.byte	0x04, 0x17
        /*012a*/ 	.short	(.L_945 - .L_944)
.L_944:
        /*012c*/ 	.word	0x00000000
        /*0130*/ 	.short	0x0001
        /*0132*/ 	.short	0x0008
        /*0134*/ 	.byte	0x00, 0xf5, 0x21, 0x00


	//----- nvinfo : EIATTR_KPARAM_INFO
	.align		4
.L_945:
        /*0138*/ 	.byte	0x04, 0x17
        /*013a*/ 	.short	(.L_947 - .L_946)
.L_946:
        /*013c*/ 	.word	0x00000000
        /*0140*/ 	.short	0x0000
        /*0142*/ 	.short	0x0000
        /*0144*/ 	.byte	0x00, 0xf5, 0x21, 0x00


	//----- nvinfo : EIATTR_SPARSE_MMA_MASK
	.align		4
.L_947:
        /*0148*/ 	.byte	0x03, 0x50
        /*014a*/ 	.short	0x0000


	//----- nvinfo : EIATTR_MAXREG_COUNT
	.align		4
        /*014c*/ 	.byte	0x03, 0x1b
        /*014e*/ 	.short	0x00ff


	//----- nvinfo : EIATTR_NUM_BARRIERS
	.align		4
        /*0150*/ 	.byte	0x02, 0x4c
        /*0152*/ 	.byte	0x01
	.zero		1


	//----- nvinfo : EIATTR_MERCURY_ISA_VERSION
	.align		4
        /*0154*/ 	.byte	0x03, 0x5f
        /*0156*/ 	.short	0x0101


	//----- nvinfo : EIATTR_VRC_CTA_INIT_COUNT
	.align		4
        /*0158*/ 	.byte	0x02, 0x4a
	.zero		1
	.zero		1


	//----- nvinfo : EIATTR_EXIT_INSTR_OFFSETS
	.align		4
        /*015c*/ 	.byte	0x04, 0x1c
        /*015e*/ 	.short	(.L_949 - .L_948)


	//   ....[0]....
.L_948:
        /*0160*/ 	.word	0x00000cc0


	//   ....[1]....
        /*0164*/ 	.word	0x0000ebc0


	//   ....[2]....
        /*0168*/ 	.word	0x0000ee60


	//   ....[3]....
        /*016c*/ 	.word	0x0000f090


	//   ....[4]....
        /*0170*/ 	.word	0x0000f2c0


	//   ....[5]....
        /*0174*/ 	.word	0x0000f3f0


	//   ....[6]....
        /*0178*/ 	.word	0x0000f480


	//   ....[7]....
        /*017c*/ 	.word	0x0000f4c0


	//----- nvinfo : EIATTR_CRS_STACK_SIZE
	.align		4
.L_949:
        /*0180*/ 	.byte	0x04, 0x1e
        /*0182*/ 	.short	(.L_951 - .L_950)
.L_950:
        /*0184*/ 	.word	0x00000000


	//----- nvinfo : EIATTR_CBANK_PARAM_SIZE
	.align		4
.L_951:
        /*0188*/ 	.byte	0x03, 0x19
        /*018a*/ 	.short	0x0074


	//----- nvinfo : EIATTR_PARAM_CBANK
	.align		4
        /*018c*/ 	.byte	0x04, 0x0a
        /*018e*/ 	.short	(.L_953 - .L_952)
	.align		4
.L_952:
        /*0190*/ 	.word	index@(.nv.constant0._Z23gemm_half_q_half_kernelILi4ELi140ELb0ELb0ELi64EEvPK6__halfPKjS4_S2_PS0_iiiiPKtS7_iiiiiibS2_i)
        /*0194*/ 	.short	0x0380
        /*0196*/ 	.short	0x0074


	//----- nvinfo : EIATTR_SW_WAR
	.align		4
.L_953:
        /*0198*/ 	.byte	0x04, 0x36
        /*019a*/ 	.short	(.L_955 - .L_954)
.L_954:
        /*019c*/ 	.word	0x00000008
.L_955:


//--------------------- .nv.info._Z23gemm_half_q_half_kernelILi4ELi20ELb0ELb0ELi64EEvPK6__halfPKjS4_S2_PS0_iiiiPKtS7_iiiiiibS2_i --------------------------
	.section	.nv.info._Z23gemm_half_q_half_kernelILi4ELi20ELb0ELb0ELi64EEvPK6__halfPKjS4_S2_PS0_iiiiPKtS7_iiiiiibS2_i,"",@"SHT_CUDA_INFO"
	.sectionflags	@""
	.align	4


	//----- nvinfo : EIATTR_CUDA_API_VERSION
	.align		4
        /*0000*/ 	.byte	0x04, 0x37
        /*0002*/ 	.short	(.L_957 - .L_956)
.L_956:
        /*0004*/ 	.word	0x00000082


	//----- nvinfo : EIATTR_KPARAM_INFO
	.align		4
.L_957:
        /*0008*/ 	.byte	0x04, 0x17
        /*000a*/ 	.short	(.L_959 - .L_958)
.L_958:
        /*000c*/ 	.word	0x00000000
        /*0010*/ 	.short	0x0013
        /*0012*/ 	.short	0x0070
        /*0014*/ 	.byte	0x00, 0xf0, 0x11, 0x00


	//----- nvinfo : EIATTR_KPARAM_INFO
	.align		4
.L_959:
        /*0018*/ 	.byte	0x04, 0x17
        /*001a*/ 	.short	(.L_961 - .L_960)
.L_960:
        /*001c*/ 	.word	0x00000000
        /*0020*/ 	.short	0x0012
        /*0022*/ 	.short	0x0068
        /*0024*/ 	.byte	0x00, 0xf5, 0x21, 0x00


	//----- nvinfo : EIATTR_KPARAM_INFO
	.align		4
.L_961:
        /*0028*/ 	.byte	0x04, 0x17
        /*002a*/ 	.short	(.L_963 - .L_962)
.L_962:
        /*002c*/ 	.word	0x00000000
        /*0030*/ 	.short	0x0011
        /*0032*/ 	.short	0x0060
        /*0034*/ 	.byte	0x00, 0xf0, 0x05, 0x00


	//----- nvinfo : EIATTR_KPARAM_INFO
	.align		4
.L_963:
        /*0038*/ 	.byte	0x04, 0x17
        /*003a*/ 	.short	(.L_965 - .L_964)
.L_964:
        /*003c*/ 	.word	0x00000000
        /*0040*/ 	.short	0x0010
        /*0042*/ 	.short	0x005c
        /*0044*/ 	.byte	0x00, 0xf0, 0x11, 0x00


	//----- nvinfo : EIATTR_KPARAM_INFO
	.align		4
.L_965:
        /*0048*/ 	.byte	0x04, 0x17
        /*004a*/ 	.short	(.L_967 - .L_966)
.L_966:
        /*004c*/ 	.word	0x00000000
        /*0050*/ 	.short	0x000f
        /*0052*/ 	.short	0x0058
        /*0054*/ 	.byte	0x00, 0xf0, 0x11, 0x00


	//----- nvinfo : EIATTR_KPARAM_INFO
	.align		4
.L_967:
        /*0058*/ 	.byte	0x04, 0x17
        /*005a*/ 	.short	(.L_969 - .L_968)
.L_968:
        /*005c*/ 	.word	0x00000000
        /*0060*/ 	.short	0x000e
        /*0062*/ 	.short	0x0054
        /*0064*/ 	.byte	0x00, 0xf0, 0x11, 0x00


	//----- nvinfo : EIATTR_KPARAM_INFO
	.align		4
.L_969:
        /*0068*/ 	.byte	0x04, 0x17
        /*006a*/ 	.short	(.L_971 - .L_970)
.L_970:
        /*006c*/ 	.word	0x00000000
        /*0070*/ 	.short	0x000d
        /*0072*/ 	.short	0x0050
        /*0074*/ 	.byte	0x00, 0xf0, 0x11, 0x00


	//----- nvinfo : EIATTR_KPARAM_INFO
	.align		4
.L_971:
        /*0078*/ 	.byte	0x04, 0x17
        /*007a*/ 	.short	(.L_973 - .L_972)
.L_972:
        /*007c*/ 	.word	0x00000000
        /*0080*/ 	.short	0x000c
        /*0082*/ 	.short	0x004c
        /*0084*/ 	.byte	0x00, 0xf0, 0x11, 0x00


	//----- nvinfo : EIATTR_KPARAM_INFO
	.align		4
.L_973:
        /*0088*/ 	.byte	0x04, 0x17
        /*008a*/ 	.short	(.L_975 - .L_974)
.L_974:
        /*008c*/ 	.word	0x00000000
        /*0090*/ 	.short	0x000b
        /*0092*/ 	.short	0x0048
        /*0094*/ 	.byte	0x00, 0xf0, 0x11, 0x00


	//----- nvinfo : EIATTR_KPARAM_INFO
	.align		4
.L_975:
        /*0098*/ 	.byte	0x04, 0x17
        /*009a*/ 	.short	(.L_977 - .L_976)
.L_976:
        /*009c*/ 	.word	0x00000000
        /*00a0*/ 	.short	0x000a
        /*00a2*/ 	.short	0x0040
        /*00a4*/ 	.byte	0x00, 0xf5, 0x21, 0x00


	//----- nvinfo : EIATTR_KPARAM_INFO
	.align		4
.L_977:
        /*00a8*/ 	.byte	0x04, 0x17
        /*00aa*/ 	.short	(.L_979 - .L_978)
.L_978:
        /*00ac*/ 	.word	0x00000000
        /*00b0*/ 	.short	0x0009
        /*00b2*/ 	.short	0x0038
        /*00b4*/ 	.byte	0x00, 0xf5, 0x21, 0x00


	//----- nvinfo : EIATTR_KPARAM_INFO
	.align		4
.L_979:
        /*00b8*/ 	.byte	0x04, 0x17
        /*00ba*/ 	.short	(.L_981 - .L_980)
.L_980:
        /*00bc*/ 	.word	0x00000000
        /*00c0*/ 	.short	0x0008
        /*00c2*/ 	.short	0x0034
        /*00c4*/ 	.byte	0x00, 0xf0, 0x11, 0x00


	//----- nvinfo : EIATTR_KPARAM_INFO
	.align		4
.L_981:
        /*00c8*/ 	.byte	0x04, 0x17
        /*00ca*/ 	.short	(.L_983 - .L_982)
.L_982:
        /*00cc*/ 	.word	0x00000000
        /*00d0*/ 	.short	0x0007
        /*00d2*/ 	.short	0x0030
        /*00d4*/ 	.byte	0x00, 0xf0, 0x11, 0x00


	//----- nvinfo : EIATTR_KPARAM_INFO
	.align		4
.L_983:
        /*00d8*/ 	.byte	0x04, 0x17
        /*00da*/ 	.short	(.L_985 - .L_984)
.L_984:
        /*00dc*/ 	.word	0x00000000
        /*00e0*/ 	.short	0x0006
        /*00e2*/ 	.short	0x002c
        /*00e4*/ 	.byte	0x00, 0xf0, 0x11, 0x00


	//----- nvinfo : EIATTR_KPARAM_INFO
	.align		4
.L_985:
        /*00e8*/ 	.byte	0x04, 0x17
        /*00ea*/ 	.short	(.L_987 - .L_986)
.L_986:
        /*00ec*/ 	.word	0x00000000
        /*00f0*/ 	.short	0x0005
        /*00f2*/ 	.short	0x0028
        /*00f4*/ 	.byte	0x00, 0xf0, 0x11, 0x00


	//----- nvinfo : EIATTR_KPARAM_INFO
	.align		4
.L_987:
        /*00f8*/ 	.byte	0x04, 0x17
        /*00fa*/ 	.short	(.L_989 - .L_988)
.L_988:
        /*00fc*/ 	.word	0x00000000
        /*0100*/ 	.short	0x0004
        /*0102*/ 	.short	0x0020
        /*0104*/ 	.byte	0x00, 0xf5, 0x21, 0x00


	//----- nvinfo : EIATTR_KPARAM_INFO
	.align		4
.L_989:
        /*0108*/ 	.byte	0x04, 0x17
        /*010a*/ 	.short	(.L_991 - .L_990)
.L_990:
        /*010c*/ 	.word	0x00000000
        /*0110*/ 	.short	0x0003
        /*0112*/ 	.short	0x0018
        /*0114*/ 	.byte	0x00, 0xf5, 0x21, 0x00


	//----- nvinfo : EIATTR_KPARAM_INFO
	.align		4
.L_991:
        /*0118*/ 	.byte	0x04, 0x17
        /*011a*/ 	.short	(.L_993 - .L_992)
.L_992:
        /*011c*/ 	.word	0x00000000
        /*0120*/ 	.short	0x0002
        /*0122*/ 	.short	0x0010
        /*0124*/ 	.byte	0x00, 0xf5, 0x21, 0x00


	//----- nvinfo : EIATTR_KPARAM_INFO
	.align		4
.L_993:
        /*0128*/ 	.byte	0x04, 0x17
        /*012a*/ 	.short	(.L_995 - .L_994)
.L_994:
        /*012c*/ 	.word	0x00000000
        /*0130*/ 	.short	0x0001
        /*0132*/ 	.short	0x0008
        /*0134*/ 	.byte	0x00, 0xf5, 0x21, 0x00


	//----- nvinfo : EIATTR_KPARAM_INFO
	.align		4
.L_995:
        /*0138*/ 	.byte	0x04, 0x17
        /*013a*/ 	.short	(.L_997 - .L_996)
.L_996:
        /*013c*/ 	.word	0x00000000
        /*0140*/ 	.short	0x0000
        /*0142*/ 	.short	0x0000
        /*0144*/ 	.byte	0x00, 0xf5, 0x21, 0x00


	//----- nvinfo : EIATTR_SPARSE_MMA_MASK
	.align		4
.L_997:
        /*0148*/ 	.byte	0x03, 0x50
        /*014a*/ 	.short	0x0000


	//----- nvinfo : EIATTR_MAXREG_COUNT
	.align		4
        /*014c*/ 	.byte	0x03, 0x1b
        /*014e*/ 	.short	0x00ff


	//----- nvinfo : EIATTR_NUM_BARRIERS
	.align		4
        /*0150*/ 	.byte	0x02, 0x4c
        /*0152*/ 	.byte	0x01
	.zero		1


	//----- nvinfo : EIATTR_MERCURY_ISA_VERSION
	.align		4
        /*0154*/ 	.byte	0x03, 0x5f
        /*0156*/ 	.short	0x0101


	//----- nvinfo : EIATTR_VRC_CTA_INIT_COUNT
	.align		4
        /*0158*/ 	.byte	0x02, 0x4a
	.zero		1
	.zero		1


	//----- nvinfo : EIATTR_EXIT_INSTR_OFFSETS
	.align		4
        /*015c*/ 	.byte	0x04, 0x1c
        /*015e*/ 	.short	(.L_999 - .L_998)


	//   ....[0]....
.L_998:
        /*0160*/ 	.word	0x00000d00


	//   ....[1]....
        /*0164*/ 	.word	0x00006490


	//   ....[2]....
        /*0168*/ 	.word	0x00006700


	//   ....[3]....
        /*016c*/ 	.word	0x00006950


	//   ....[4]....
        /*0170*/ 	.word	0x00006ba0


	//   ....[5]....
        /*0174*/ 	.word	0x00006ce0


	//   ....[6]....
        /*0178*/ 	.word	0x00006d70


	//   ....[7]....
        /*017c*/ 	.word	0x00006db0


	//----- nvinfo : EIATTR_CRS_STACK_SIZE
	.align		4
.L_999:
        /*0180*/ 	.byte	0x04, 0x1e
        /*0182*/ 	.short	(.L_1001 - .L_1000)
.L_1000:
        /*0184*/ 	.word	0x00000000


	//----- nvinfo : EIATTR_CBANK_PARAM_SIZE
	.align		4
.L_1001:
        /*0188*/ 	.byte	0x03, 0x19
        /*018a*/ 	.short	0x0074


	//----- nvinfo : EIATTR_PARAM_CBANK
	.align		4
        /*018c*/ 	.byte	0x04, 0x0a
        /*018e*/ 	.short	(.L_1003 - .L_1002)
	.align		4
.L_1002:
        /*0190*/ 	.word	index@(.nv.constant0._Z23gemm_half_q_half_kernelILi4ELi20ELb0ELb0ELi64EEvPK6__halfPKjS4_S2_PS0_iiiiPKtS7_iiiiiibS2_i)
        /*0194*/ 	.short	0x0380
        /*0196*/ 	.short	0x0074


	//----- nvinfo : EIATTR_SW_WAR
	.align		4
.L_1003:
        /*0198*/ 	.byte	0x04, 0x36
        /*019a*/ 	.short	(.L_1005 - .L_1004)
.L_1004:
        /*019c*/ 	.word	0x00000008
.L_1005:


//--------------------- .nv.info._Z23gemm_half_q_half_kernelILi4ELi38ELb0ELb0ELi64EEvPK6__halfPKjS4_S2_PS0_iiiiPKtS7_iiiiiibS2_i --------------------------
	.section	.nv.info._Z23gemm_half_q_half_kernelILi4ELi38ELb0ELb0ELi64EEvPK6__halfPKjS4_S2_PS0_iiiiPKtS7_iiiiiibS2_i,"",@"SHT_CUDA_INFO"
	.sectionflags	@""
	.align	4


	//----- nvinfo : EIATTR_CUDA_API_VERSION
	.align		4
        /*0000*/ 	.byte	0x04, 0x37
        /*0002*/ 	.short	(.L_1007 - .L_1006)
.L_1006:
        /*0004*/ 	.word	0x00000082


	//----- nvinfo : EIATTR_KPARAM_INFO
	.align		4
.L_1007:
        /*0008*/ 	.byte	0x04, 0x17
        /*000a*/ 	.short	(.L_1009 - .L_1008)
.L_1008:
        /*000c*/ 	.word	0x00000000
        /*0010*/ 	.short	0x0013
        /*0012*/ 	.short	0x0070
        /*0014*/ 	.byte	0x00, 0xf0, 0x11, 0x00


	//----- nvinfo : EIATTR_KPARAM_INFO
	.align		4
.L_1009:
        /*0018*/ 	.byte	0x04, 0x17
        /*001a*/ 	.short	(.L_1011 - .L_1010)
.L_1010:
        /*001c*/ 	.word	0x00000000
        /*0020*/ 	.short	0x0012
        /*0022*/ 	.short	0x0068
        /*0024*/ 	.byte	0x00, 0xf5, 0x21, 0x00


	//----- nvinfo : EIATTR_KPARAM_INFO
	.align		4
.L_1011:
        /*0028*/ 	.byte	0x04, 0x17
        /*002a*/ 	.short	(.L_1013 - .L_1012)
.L_1012:
        /*002c*/ 	.word	0x00000000
        /*0030*/ 	.short	0x0011
        /*0032*/ 	.short	0x0060
        /*0034*/ 	.byte	0x00, 0xf0, 0x05, 0x00


	//----- nvinfo : EIATTR_KPARAM_INFO
	.align		4
.L_1013:
        /*0038*/ 	.byte	0x04, 0x17
        /*003a*/ 	.short	(.L_1015 - .L_1014)
.L_1014:
        /*003c*/ 	.word	0x00000000
        /*0040*/ 	.short	0x0010
        /*0042*/ 	.short	0x005c
        /*0044*/ 	.byte	0x00, 0xf0, 0x11, 0x00


	//----- nvinfo : EIATTR_KPARAM_INFO
	.align		4
.L_1015:
        /*0048*/ 	.byte	0x04, 0x17
        /*004a*/ 	.short	(.L_1017 - .L_1016)
.L_1016:
        /*004c*/ 	.word	0x00000000
        /*0050*/ 	.short	0x000f
        /*0052*/ 	.short	0x0058
        /*0054*/ 	.byte	0x00, 0xf0, 0x11, 0x00


	//----- nvinfo : EIATTR_KPARAM_INFO
	.align		4
.L_1017:
        /*0058*/ 	.byte	0x04, 0x17
        /*005a*/ 	.short	(.L_1019 - .L_1018)
.L_1018:
        /*005c*/ 	.word	0x00000000
        /*0060*/ 	.short	0x000e
        /*0062*/ 	.short	0x0054
        /*0064*/ 	.byte	0x00, 0xf0, 0x11, 0x00


	//----- nvinfo : EIATTR_KPARAM_INFO
	.align		4
.L_1019:
        /*0068*/ 	.byte	0x04, 0x17
        /*006a*/ 	.short	(.L_1021 - .L_1020)
.L_1020:
        /*006c*/ 	.word	0x00000000
        /*0070*/ 	.short	0x000d
        /*0072*/ 	.short	0x0050
        /*0074*/ 	.byte	0x00, 0xf0, 0x11, 0x00


	//----- nvinfo : EIATTR_KPARAM_INFO
	.align		4
.L_1021:
        /*0078*/ 	.byte	0x04, 0x17
        /*007a*/ 	.short	(.L_1023 - .L_1022)
.L_1022:
        /*007c*/ 	.word	0x00000000
        /*0080*/ 	.short	0x000c
        /*0082*/ 	.short	0x004c
        /*0084*/ 	.byte	0x00, 0xf0, 0x11, 0x00


	//----- nvinfo : EIATTR_KPARAM_INFO
	.align		4
.L_1023:
        /*0088*/ 	.byte	0x04, 0x17
        /*008a*/ 	.short	(.L_1025 - .L_1024)
.L_1024:
        /*008c*/ 	.word	0x00000000
        /*0090*/ 	.short	0x000b
        /*0092*/ 	.short	0x0048
        /*0094*/ 	.byte	0x00, 0xf0, 0x11, 0x00


	//----- nvinfo : EIATTR_KPARAM_INFO
	.align		4
.L_1025:
        /*0098*/ 	.byte	0x04, 0x17
        /*009a*/ 	.short	(.L_1027 - .L_1026)
.L_1026:
        /*009c*/ 	.word	0x00000000
        /*00a0*/ 	.short	0x000a
        /*00a2*/ 	.short	0x0040
        /*00a4*/ 	.byte	0x00, 0xf5, 0x21, 0x00


	//----- nvinfo : EIATTR_KPARAM_INFO
	.align		4
.L_1027:
        /*00a8*/ 	.byte	0x04, 0x17
        /*00aa*/ 	.short	(.L_1029 - .L_1028)
.L_1028:
        /*00ac*/ 	.word	0x00000000
        /*00b0*/ 	.short	0x0009
        /*00b2*/ 	.short	0x0038
        /*00b4*/ 	.byte	0x00, 0xf5, 0x21, 0x00


	//----- nvinfo : EIATTR_KPARAM_INFO
	.align		4
.L_1029:
        /*00b8*/ 	.byte	0x04, 0x17
        /*00ba*/ 	.short	(.L_1031 - .L_1030)
.L_1030:
        /*00bc*/ 	.word	0x00000000
        /*00c0*/ 	.short	0x0008
        /*00c2*/ 	.short	0x0034
        /*00c4*/ 	.byte	0x00, 0xf0, 0x11, 0x00


	//----- nvinfo : EIATTR_KPARAM_INFO
	.align		4
.L_1031:
        /*00c8*/ 	.byte	0x04, 0x17
        /*00ca*/ 	.short	(.L_1033 - .L_1032)
.L_1032:
        /*00cc*/ 	.word	0x00000000
        /*00d0*/ 	.short	0x0007
        /*00d2*/ 	.short	0x0030
        /*00d4*/ 	.byte	0x00, 0xf0, 0x11, 0x00


	//----- nvinfo : EIATTR_KPARAM_INFO
	.align		4
.L_1033:
        /*00d8*/ 	.byte	0x04, 0x17
        /*00da*/ 	.short	(.L_1035 - .L_1034)
.L_1034:
        /*00dc*/ 	.word	0x00000000
        /*00e0*/ 	.short	0x0006
        /*00e2*/ 	.short	0x002c
        /*00e4*/ 	.byte	0x00, 0xf0, 0x11, 0x00


	//----- nvinfo : EIATTR_KPARAM_INFO
	.align		4
.L_1035:
        /*00e8*/ 	.byte	0x04, 0x17
        /*00ea*/ 	.short	(.L_1037 - .L_1036)
.L_1036:
        /*00ec*/ 	.word	0x00000000
        /*00f0*/ 	.short	0x0005
        /*00f2*/ 	.short	0x0028
        /*00f4*/ 	.byte	0x00, 0xf0, 0x11, 0x00


	//----- nvinfo : EIATTR_KPARAM_INFO
	.align		4
.L_1037:
        /*00f8*/ 	.byte	0x04, 0x17
        /*00fa*/ 	.short	(.L_1039 - .L_1038)
.L_1038:
        /*00fc*/ 	.word	0x00000000
        /*0100*/ 	.short	0x0004
        /*0102*/ 	.short	0x0020
        /*0104*/ 	.byte	0x00, 0xf5, 0x21, 0x00


	//----- nvinfo : EIATTR_KPARAM_INFO
	.align		4
.L_1039:
        /*0108*/ 	.byte	0x04, 0x17
        /*010a*/ 	.short	(.L_1041 - .L_1040)
.L_1040:
        /*010c*/ 	.word	0x00000000
        /*0110*/ 	.short	0x0003
        /*0112*/ 	.short	0x0018
        /*0114*/ 	.byte	0x00, 0xf5, 0x21, 0x00


	//----- nvinfo : EIATTR_KPARAM_INFO
	.align		4
.L_1041:
        /*0118*/ 	.byte	0x04, 0x17
        /*011a*/ 	.short	(.L_1043 - .L_1042)
.L_1042:
        /*011c*/ 	.word	0x00000000
        /*0120*/ 	.short	0x0002
        /*0122*/ 	.short	0x0010
        /*0124*/ 	.byte	0x00, 0xf5, 0x21, 0x00


	//----- nvinfo : EIATTR_KPARAM_INFO
	.align		4
.L_1043:
        /*0128*/ 	.byte	0x04, 0x17
        /*012a*/ 	.short	(.L_1045 - .L_1044)
.L_1044:
        /*012c*/ 	.word	0x00000000
        /*0130*/ 	.short	0x0001
        /*0132*/ 	.short	0x0008
        /*0134*/ 	.byte	0x00, 0xf5, 0x21, 0x00


	//----- nvinfo : EIATTR_KPARAM_INFO
	.align		4
.L_1045:
        /*0138*/ 	.byte	0x04, 0x17
        /*013a*/ 	.short	(.L_1047 - .L_1046)
.L_1046:
        /*013c*/ 	.word	0x00000000
        /*0140*/ 	.short	0x0000
        /*0142*/ 	.short	0x0000
        /*0144*/ 	.byte	0x00, 0xf5, 0x21, 0x00


	//----- nvinfo : EIATTR_SPARSE_MMA_MASK
	.align		4
.L_1047:
        /*0148*/ 	.byte	0x03, 0x50
        /*014a*/ 	.short	0x0000


	//----- nvinfo : EIATTR_MAXREG_COUNT
	.align		4
        /*014c*/ 	.byte	0x03, 0x1b
        /*014e*/ 	.short	0x00ff


	//----- nvinfo : EIATTR_NUM_BARRIERS
	.align		4
        /*0150*/ 	.byte	0x02, 0x4c
        /*0152*/ 	.byte	0x01
	.zero		1


	//----- nvinfo : EIATTR_MERCURY_ISA_VERSION
	.align		4
        /*0154*/ 	.byte	0x03, 0x5f
        /*0156*/ 	.short	0x0101


	//----- nvinfo : EIATTR_VRC_CTA_INIT_COUNT
	.align		4
        /*0158*/ 	.byte	0x02, 0x4a
	.zero		1
	.zero		1


	//----- nvinfo : EIATTR_EXIT_INSTR_OFFSETS
	.align		4
        /*015c*/ 	.byte	0x04, 0x1c
        /*015e*/ 	.short	(.L_1049 - .L_1048)


	//   ....[0]....
.L_1048:
        /*0160*/ 	.word	0x00000cc0


	//   ....[1]....
        /*0164*/ 	.word	0x00007a00


	//   ....[2]....
        /*0168*/ 	.word	0x00007c50


	//   ....[3]....
        /*016c*/ 	.word	0x00007e80


	//   ....[4]....
        /*0170*/ 	.word	0x000080b0


	//   ....[5]....
        /*0174*/ 	.word	0x000081e0


	//   ....[6]....
        /*0178*/ 	.word	0x00008270


	//   ....[7]....
        /*017c*/ 	.word	0x000082b0


	//----- nvinfo : EIATTR_CRS_STACK_SIZE
	.align		4
.L_1049:
        /*0180*/ 	.byte	0x04, 0x1e
        /*0182*/ 	.short	(.L_1051 - .L_1050)
.L_1050:
        /*0184*/ 	.word	0x00000000


	//----- nvinfo : EIATTR_CBANK_PARAM_SIZE
	.align		4
.L_1051:
        /*0188*/ 	.byte	0x03, 0x19
        /*018a*/ 	.short	0x0074


	//----- nvinfo : EIATTR_PARAM_CBANK
	.align		4
        /*018c*/ 	.byte	0x04, 0x0a
        /*018e*/ 	.short	(.L_1053 - .L_1052)
	.align		4
.L_1052:
        /*0190*/ 	.word	index@(.nv.constant0._Z23gemm_half_q_half_kernelILi4ELi38ELb0ELb0ELi64EEvPK6__halfPKjS4_S2_PS0_iiiiPKtS7_iiiiiibS2_i)
        /*0194*/ 	.short	0x0380
        /*0196*/ 	.short	0x0074


	//----- nvinfo : EIATTR_SW_WAR
	.align		4
.L_1053:
        /*0198*/ 	.byte	0x04, 0x36
        /*019a*/ 	.short	(.L_1055 - .L_1054)
.L_1054:
        /*019c*/ 	.word	0x00000008
.L_1055:


//--------------------- .nv.info._Z23gemm_half_q_half_kernelILi4ELi128ELb0ELb0ELi64EEvPK6__halfPKjS4_S2_PS0_iiiiPKtS7_iiiiiibS2_i --------------------------
	.section	.nv.info._Z23gemm_half_q_half_kernelILi4ELi128ELb0ELb0ELi64EEvPK6__halfPKjS4_S2_PS0_iiiiPKtS7_iiiiiibS2_i,"",@"SHT_CUDA_INFO"
	.sectionflags	@""
	.align	4


	//----- nvinfo : EIATTR_CUDA_API_VERSION
	.align		4
        /*0000*/ 	.byte	0x04, 0x37
        /*0002*/ 	.short	(.L_1057 - .L_1056)
.L_1056:
        /*0004*/ 	.word	0x00000082


	//----- nvinfo : EIATTR_KPARAM_INFO
	.align		4
.L_1057:
        /*0008*/ 	.byte	0x04, 0x17
        /*000a*/ 	.short	(.L_1059 - .L_1058)
.L_1058:
        /*000c*/ 	.word	0x00000000
        /*0010*/ 	.short	0x0013
        /*0012*/ 	.short	0x0070
        /*0014*/ 	.byte	0x00, 0xf0, 0x11, 0x00


	//----- nvinfo : EIATTR_KPARAM_INFO
	.align		4
.L_1059:
        /*0018*/ 	.byte	0x04, 0x17
        /*001a*/ 	.short	(.L_1061 - .L_1060)
.L_1060:
        /*001c*/ 	.word	0x00000000
        /*0020*/ 	.short	0x0012
        /*0022*/ 	.short	0x0068
        /*0024*/ 	.byte	0x00, 0xf5, 0x21, 0x00


	//----- nvinfo : EIATTR_KPARAM_INFO
	.align		4
.L_1061:
        /*0028*/ 	.byte	0x04, 0x17
        /*002a*/ 	.short	(.L_1063 - .L_1062)
.L_1062:
        /*002c*/ 	.word	0x00000000
        /*0030*/ 	.short	0x0011
        /*0032*/ 	.short	0x0060
        /*0034*/ 	.byte	0x00, 0xf0, 0x05, 0x00


	//----- nvinfo : EIATTR_KPARAM_INFO
	.align		4
.L_1063:
        /*0038*/ 	.byte	0x04, 0x17
        /*003a*/ 	.short	(.L_1065 - .L_1064)
.L_1064:
        /*003c*/ 	.word	0x00000000
        /*0040*/ 	.short	0x0010
        /*0042*/ 	.short	0x005c
        /*0044*/ 	.byte	0x00, 0xf0, 0x11, 0x00


	//----- nvinfo : EIATTR_KPARAM_INFO
	.align		4
.L_1065:
        /*0048*/ 	.byte	0x04, 0x17
        /*004a*/ 	.short	(.L_1067 - .L_1066)
.L_1066:
        /*004c*/ 	.word	0x00000000
        /*0050*/ 	.short	0x000f
        /*0052*/ 	.short	0x0058
        /*0054*/ 	.byte	0x00, 0xf0, 0x11, 0x00


	//----- nvinfo : EIATTR_KPARAM_INFO
	.align		4
.L_1067:
        /*0058*/ 	.byte	0x04, 0x17
        /*005a*/ 	.short	(.L_1069 - .L_1068)
.L_1068:
        /*005c*/ 	.word	0x00000000
        /*0060*/ 	.short	0x000e
        /*0062*/ 	.short	0x0054
        /*0064*/ 	.byte	0x00, 0xf0, 0x11, 0x00


	//----- nvinfo : EIATTR_KPARAM_INFO
	.align		4
.L_1069:
        /*0068*/ 	.byte	0x04, 0x17
        /*006a*/ 	.short	(.L_1071 - .L_1070)
.L_1070:
        /*006c*/ 	.word	0x00000000
        /*0070*/ 	.short	0x000d
        /*0072*/ 	.short	0x0050
        /*0074*/ 	.byte	0x00, 0xf0, 0x11, 0x00


	//----- nvinfo : EIATTR_KPARAM_INFO
	.align		4
.L_1071:
        /*0078*/ 	.byte	0x04, 0x17
        /*007a*/ 	.short	(.L_1073 - .L_1072)
.L_1072:
        /*007c*/ 	.word	0x00000000
        /*0080*/ 	.short	0x000c
        /*0082*/ 	.short	0x004c
        /*0084*/ 	.byte	0x00, 0xf0, 0x11, 0x00


	//----- nvinfo : EIATTR_KPARAM_INFO
	.align		4
.L_1073:
        /*0088*/ 	.byte	0x04, 0x17
        /*008a*/ 	.short	(.L_1075 - .L_1074)
.L_1074:
        /*008c*/ 	.word	0x00000000
        /*0090*/ 	.short	0x000b
        /*0092*/ 	.short	0x0048
        /*0094*/ 	.byte	0x00, 0xf0, 0x11, 0x00


	//----- nvinfo : EIATTR_KPARAM_INFO
	.align		4
.L_1075:
        /*0098*/ 	.byte	0x04, 0x17
        /*009a*/ 	.short	(.L_1077 - .L_1076)
.L_1076:
        /*009c*/ 	.word	0x00000000
        /*00a0*/ 	.short	0x000a
        /*00a2*/ 	.short	0x0040
        /*00a4*/ 	.byte	0x00, 0xf5, 0x21, 0x00


	//----- nvinfo : EIATTR_KPARAM_INFO
	.align		4
.L_1077:
        /*00a8*/ 	.byte	0x04, 0x17
        /*00aa*/ 	.short	(.L_1079 - .L_1078)
.L_1078:
        /*00ac*/ 	.word	0x00000000
        /*00b0*/ 	.short	0x0009
        /*00b2*/ 	.short	0x0038
        /*00b4*/ 	.byte	0x00, 0xf5, 0x21, 0x00


	//----- nvinfo : EIATTR_KPARAM_INFO
	.align		4
.L_1079:
        /*00b8*/ 	.byte	0x04, 0x17
        /*00ba*/ 	.short	(.L_1081 - .L_1080)
.L_1080:
        /*00bc*/ 	.word	0x00000000
        /*00c0*/ 	.short	0x0008
        /*00c2*/ 	.short	0x0034
        /*00c4*/ 	.byte	0x00, 0xf0, 0x11, 0x00


	//----- nvinfo : EIATTR_KPARAM_INFO
	.align		4
.L_1081:
        /*00c8*/ 	.byte	0x04, 0x17
        /*00ca*/ 	.short	(.L_1083 - .L_1082)
.L_1082:
        /*00cc*/ 	.word	0x00000000
        /*00d0*/ 	.short	0x0007
        /*00d2*/ 	.short	0x0030
        /*00d4*/ 	.byte	0x00, 0xf0, 0x11, 0x00


	//----- nvinfo : EIATTR_KPARAM_INFO
	.align		4
.L_1083:
        /*00d8*/ 	.byte	0x04, 0x17
        /*00da*/ 	.short	(.L_1085 - .L_1084)
.L_1084:
        /*00dc*/ 	.word	0x00000000
        /*00e0*/ 	.short	0x0006
        /*00e2*/ 	.short	0x002c
        /*00e4*/ 	.byte	0x00, 0xf0, 0x11, 0x00


	//----- nvinfo : EIATTR_KPARAM_INFO
	.align		4
.L_1085:
        /*00e8*/ 	.byte	0x04, 0x17
        /*00ea*/ 	.short	(.L_1087 - .L_1086)
.L_1086:
        /*00ec*/ 	.word	0x00000000
        /*00f0*/ 	.short	0x0005
        /*00f2*/ 	.short	0x0028
        /*00f4*/ 	.byte	0x00, 0xf0, 0x11, 0x00


	//----- nvinfo : EIATTR_KPARAM_INFO
	.align		4
.L_1087:
        /*00f8*/ 	.byte	0x04, 0x17
        /*00fa*/ 	.short	(.L_1089 - .L_1088)
.L_1088:
        /*00fc*/ 	.word	0x00000000
        /*0100*/ 	.short	0x0004
        /*0102*/ 	.short	0x0020
        /*0104*/ 	.byte	0x00, 0xf5, 0x21, 0x00


	//----- nvinfo : EIATTR_KPARAM_INFO
	.align		4
.L_1089:
        /*0108*/ 	.byte	0x04, 0x17
        /*010a*/ 	.short	(.L_1091 - .L_1090)
.L_1090:
        /*010c*/ 	.word	0x00000000
        /*0110*/ 	.short	0x0003
        /*0112*/ 	.short	0x0018
        /*0114*/ 	.byte	0x00, 0xf5, 0x21, 0x00


	//----- nvinfo : EIATTR_KPARAM_INFO
	.align		4
.L_1091:
        /*0118*/ 	.byte	0x04, 0x17
        /*011a*/ 	.short	(.L_1093 - .L_1092)
.L_1092:
        /*011c*/ 	.word	0x00000000
        /*0120*/ 	.short	0x0002
        /*0122*/ 	.short	0x0010
        /*0124*/ 	.byte	0x00, 0xf5, 0x21, 0x00


	//----- nvinfo : EIATTR_KPARAM_INFO
	.align		4
.L_1093:
        /*0128*/ 	.byte	0x04, 0x17
        /*012a*/ 	.short	(.L_1095 - .L_1094)
.L_1094:
        /*012c*/ 	.word	0x00000000
        /*0130*/ 	.short	0x0001
        /*0132*/ 	.short	0x0008
        /*0134*/ 	.byte	0x00, 0xf5, 0x21, 0x00


	//----- nvinfo : EIATTR_KPARAM_INFO
	.align		4
.L_1095:
        /*0138*/ 	.byte	0x04, 0x17
        /*013a*/ 	.short	(.L_1097 - .L_1096)
.L_1096:
        /*013c*/ 	.word	0x00000000
        /*0140*/ 	.short	0x0000
        /*0142*/ 	.short	0x0000
        /*0144*/ 	.byte	0x00, 0xf5, 0x21, 0x00


	//----- nvinfo : EIATTR_SPARSE_MMA_MASK
	.align		4
.L_1097:
        /*0148*/ 	.byte	0x03, 0x50
        /*014a*/ 	.short	0x0000


	//----- nvinfo : EIATTR_MAXREG_COUNT
	.align		4
        /*014c*/ 	.byte	0x03, 0x1b
        /*014e*/ 	.short	0x00ff


	//----- nvinfo : EIATTR_NUM_BARRIERS
	.align		4
        /*0150*/ 	.byte	0x02, 0x4c
        /*0152*/ 	.byte	0x01
	.zero		1


	//----- nvinfo : EIATTR_MERCURY_ISA_VERSION
	.align		4
        /*0154*/ 	.byte	0x03, 0x5f
        /*0156*/ 	.short	0x0101


	//----- nvinfo : EIATTR_VRC_CTA_INIT_COUNT
	.align		4
        /*0158*/ 	.byte	0x02, 0x4a
	.zero		1
	.zero		1


	//----- nvinfo : EIATTR_EXIT_INSTR_OFFSETS
	.align		4
        /*015c*/ 	.byte	0x04, 0x1c
        /*015e*/ 	.short	(.L_1099 - .L_1098)


	//   ....[0]....
.L_1098:
        /*0160*/ 	.word	0x00000d10


	//   ....[1]....
        /*0164*/ 	.word	0x00007920


	//   ....[2]....
        /*0168*/ 	.word	0x00007bd0


	//   ....[3]....
        /*016c*/ 	.word	0x00007e20


	//   ....[4]....
        /*0170*/ 	.word	0x00008070


	//   ....[5]....
        /*0174*/ 	.word	0x000081b0


	//   ....[6]....
        /*0178*/ 	.word	0x00008240


	//   ....[7]....
        /*017c*/ 	.word	0x00008280


	//----- nvinfo : EIATTR_CRS_STACK_SIZE
	.align		4
.L_1099:
        /*0180*/ 	.byte	0x04, 0x1e
        /*0182*/ 	.short	(.L_1101 - .L_1100)
.L_1100:
        /*0184*/ 	.word	0x00000000


	//----- nvinfo : EIATTR_CBANK_PARAM_SIZE
	.align		4
.L_1101:
        /*0188*/ 	.byte	0x03, 0x19
        /*018a*/ 	.short	0x0074


	//----- nvinfo : EIATTR_PARAM_CBANK
	.align		4
        /*018c*/ 	.byte	0x04, 0x0a
        /*018e*/ 	.short	(.L_1103 - .L_1102)
	.align		4
.L_1102:
        /*0190*/ 	.word	index@(.nv.constant0._Z23gemm_half_q_half_kernelILi4ELi128ELb0ELb0ELi64EEvPK6__halfPKjS4_S2_PS0_iiiiPKtS7_iiiiiibS2_i)
        /*0194*/ 	.short	0x0380
        /*0196*/ 	.short	0x0074


	//----- nvinfo : EIATTR_SW_WAR
	.align		4
.L_1103:
        /*0198*/ 	.byte	0x04, 0x36
        /*019a*/ 	.short	(.L_1105 - .L_1104)
.L_1104:
        /*019c*/ 	.word	0x00000008
.L_1105:


//--------------------- .nv.info._Z23gemm_half_q_half_kernelILi4ELi190ELb0ELb0ELi32EEvPK6__halfPKjS4_S2_PS0_iiiiPKtS7_iiiiiibS2_i --------------------------
	.section	.nv.info._Z23gemm_half_q_half_kernelILi4ELi190ELb0ELb0ELi32EEvPK6__halfPKjS4_S2_PS0_iiiiPKtS7_iiiiiibS2_i,"",@"SHT_CUDA_INFO"
	.sectionflags	@""
	.align	4


	//----- nvinfo : EIATTR_CUDA_API_VERSION
	.align		4
        /*0000*/ 	.byte	0x04, 0x37
        /*0002*/ 	.short	(.L_1107 - .L_1106)
.L_1106:
        /*0004*/ 	.word	0x00000082


	//----- nvinfo : EIATTR_KPARAM_INFO
	.align		4
.L_1107:
        /*0008*/ 	.byte	0x04, 0x17
        /*000a*/ 	.short	(.L_1109 - .L_1108)
.L_1108:
        /*000c*/ 	.word	0x00000000
        /*0010*/ 	.short	0x0013
        /*0012*/ 	.short	0x0070
        /*0014*/ 	.byte	0x00, 0xf0, 0x11, 0x00


	//----- nvinfo : EIATTR_KPARAM_INFO
	.align		4
.L_1109:
        /*0018*/ 	.byte	0x04, 0x17
        /*001a*/ 	.short	(.L_1111 - .L_1110)
.L_1110:
        /*001c*/ 	.word	0x00000000
        /*0020*/ 	.short	0x0012
        /*0022*/ 	.short	0x0068
        /*0024*/ 	.byte	0x00, 0xf5, 0x21, 0x00


	//----- nvinfo : EIATTR_KPARAM_INFO
	.align		4
.L_1111:
        /*0028*/ 	.byte	0x04, 0x17
        /*002a*/ 	.short	(.L_1113 - .L_1112)
.L_1112:
        /*002c*/ 	.word	0x00000000
        /*0030*/ 	.short	0x0011
        /*0032*/ 	.short	0x0060
        /*0034*/ 	.byte	0x00, 0xf0, 0x05, 0x00


	//----- nvinfo : EIATTR_KPARAM_INFO
	.align		4
.L_1113:
        /*0038*/ 	.byte	0x04, 0x17
        /*003a*/ 	.short	(.L_1115 - .L_1114)
.L_1114:
        /*003c*/ 	.word	0x00000000
        /*0040*/ 	.short	0x0010
        /*0042*/ 	.short	0x005c
        /*0044*/ 	.byte	0x00, 0xf0, 0x11, 0x00


	//----- nvinfo : EIATTR_KPARAM_INFO
	.align		4
.L_1115:
        /*0048*/ 	.byte	0x04, 0x17
        /*004a*/ 	.short	(.L_1117 - .L_1116)
.L_1116:
        /*004c*/ 	.word	0x00000000
        /*0050*/ 	.short	0x000f
        /*0052*/ 	.short	0x0058
        /*0054*/ 	.byte	0x00, 0xf0, 0x11, 0x00


	//----- nvinfo : EIATTR_KPARAM_INFO
	.align		4
.L_1117:
        /*0058*/ 	.byte	0x04, 0x17
        /*005a*/ 	.short	(.L_1119 - .L_1118)
.L_1118:
        /*005c*/ 	.word	0x00000000
        /*0060*/ 	.short	0x000e
        /*0062*/ 	.short	0x0054
        /*0064*/ 	.byte	0x00, 0xf0, 0x11, 0x00


	//----- nvinfo : EIATTR_KPARAM_INFO
	.align		4
.L_1119:
        /*0068*/ 	.byte	0x04, 0x17
        /*006a*/ 	.short	(.L_1121 - .L_1120)
.L_1120:
        /*006c*/ 	.word	0x00000000
        /*0070*/ 	.short	0x000d
        /*0072*/ 	.short	0x0050
        /*0074*/ 	.byte	0x00, 0xf0, 0x11, 0x00


	//----- nvinfo : EIATTR_KPARAM_INFO
	.align		4
.L_1121:
        /*0078*/ 	.byte	0x04, 0x17
        /*007a*/ 	.short	(.L_1123 - .L_1122)
.L_1122:
        /*007c*/ 	.word	0x00000000
        /*0080*/ 	.short	0x000c
        /*0082*/ 	.short	0x004c
        /*0084*/ 	.byte	0x00, 0xf0, 0x11, 0x00


	//----- nvinfo : EIATTR_KPARAM_INFO
	.align		4
.L_1123:
        /*0088*/ 	.byte	0x04, 0x17
        /*008a*/ 	.short	(.L_1125 - .L_1124)
.L_1124:
        /*008c*/ 	.word	0x00000000
        /*0090*/ 	.short	0x000b
        /*0092*/ 	.short	0x0048
        /*0094*/ 	.byte	0x00, 0xf0, 0x11, 0x00


	//----- nvinfo : EIATTR_KPARAM_INFO
	.align		4
.L_1125:
        /*0098*/ 	.byte	0x04, 0x17
        /*009a*/ 	.short	(.L_1127 - .L_1126)
.L_1126:
        /*009c*/ 	.word	0x00000000
        /*00a0*/ 	.short	0x000a
        /*00a2*/ 	.short	0x0040
        /*00a4*/ 	.byte	0x00, 0xf5, 0x21, 0x00


	//----- nvinfo : EIATTR_KPARAM_INFO
	.align		4
.L_1127:
        /*00a8*/ 	.byte	0x04, 0x17
        /*00aa*/ 	.short	(.L_1129 - .L_1128)
.L_1128:
        /*00ac*/ 	.word	0x00000000
        /*00b0*/ 	.short	0x0009
        /*00b2*/ 	.short	0x0038
        /*00b4*/ 	.byte	0x00, 0xf5, 0x21, 0x00


	//----- nvinfo : EIATTR_KPARAM_INFO
	.align		4
.L_1129:
        /*00b8*/ 	.byte	0x04, 0x17
        /*00ba*/ 	.short	(.L_1131 - .L_1130)
.L_1130:
        /*00bc*/ 	.word	0x00000000
        /*00c0*/ 	.short	0x0008
        /*00c2*/ 	.short	0x0034
        /*00c4*/ 	.byte	0x00, 0xf0, 0x11, 0x00


	//----- nvinfo : EIATTR_KPARAM_INFO
	.align		4
.L_1131:
        /*00c8*/ 	.byte	0x04, 0x17
        /*00ca*/ 	.short	(.L_1133 - .L_1132)
.L_1132:
        /*00cc*/ 	.word	0x00000000
        /*00d0*/ 	.short	0x0007
        /*00d2*/ 	.short	0x0030
        /*00d4*/ 	.byte	0x00, 0xf0, 0x11, 0x00


	//----- nvinfo : EIATTR_KPARAM_INFO
	.align		4
.L_1133:
        /*00d8*/ 	.byte	0x04, 0x17
        /*00da*/ 	.short	(.L_1135 - .L_1134)
.L_1134:
        /*00dc*/ 	.word	0x00000000
        /*00e0*/ 	.short	0x0006
        /*00e2*/ 	.short	0x002c
        /*00e4*/ 	.byte	0x00, 0xf0, 0x11, 0x00


	//----- nvinfo : EIATTR_KPARAM_INFO
	.align		4
.L_1135:
        /*00e8*/ 	.byte	0x04, 0x17
        /*00ea*/ 	.short	(.L_1137 - .L_1136)
.L_1136:
        /*00ec*/ 	.word	0x00000000
        /*00f0*/ 	.short	0x0005
        /*00f2*/ 	.short	0x0028
        /*00f4*/ 	.byte	0x00, 0xf0, 0x11, 0x00


	//----- nvinfo : EIATTR_KPARAM_INFO
	.align		4
.L_1137:
        /*00f8*/ 	.byte	0x04, 0x17
        /*00fa*/ 	.short	(.L_1139 - .L_1138)
.L_1138:
        /*00fc*/ 	.word	0x00000000
        /*0100*/ 	.short	0x0004
        /*0102*/ 	.short	0x0020
        /*0104*/ 	.byte	0x00, 0xf5, 0x21, 0x00


	//----- nvinfo : EIATTR_KPARAM_INFO
	.align		4
.L_1139:
        /*0108*/ 	.byte	0x04, 0x17
        /*010a*/ 	.short	(.L_1141 - .L_1140)
.L_1140:
        /*010c*/ 	.word	0x00000000
        /*0110*/ 	.short	0x0003
        /*0112*/ 	.short	0x0018
        /*0114*/ 	.byte	0x00, 0xf5, 0x21, 0x00


	//----- nvinfo : EIATTR_KPARAM_INFO
	.align		4
.L_1141:
        /*0118*/ 	.byte	0x04, 0x17
        /*011a*/ 	.short	(.L_1143 - .L_1142)
.L_1142:
        /*011c*/ 	.word	0x00000000
        /*0120*/ 	.short	0x0002
        /*0122*/ 	.short	0x0010
        /*0124*/ 	.byte	0x00, 0xf5, 0x21, 0x00


	//----- nvinfo : EIATTR_KPARAM_INFO
	.align		4
.L_1143:
        /*0128*/ 	.byte	0x04, 0x17
        /*012a*/ 	.short	(.L_1145 - .L_1144)
.L_1144:
        /*012c*/ 	.word	0x00000000
        /*0130*/ 	.short	0x0001
        /*0132*/ 	.short	0x0008
        /*0134*/ 	.byte	0x00, 0xf5, 0x21, 0x00


	//----- nvinfo : EIATTR_KPARAM_INFO
	.align		4
.L_1145:
        /*0138*/ 	.byte	0x04, 0x17
        /*013a*/ 	.short	(.L_1147 - .L_1146)
.L_1146:
        /*013c*/ 	.word	0x00000000
        /*0140*/ 	.short	0x0000
        /*0142*/ 	.short	0x0000
        /*0144*/ 	.byte	0x00, 0xf5, 0x21, 0x00


	//----- nvinfo : EIATTR_SPARSE_MMA_MASK
	.align		4
.L_1147:
        /*0148*/ 	.byte	0x03, 0x50
        /*014a*/ 	.short	0x0000


	//----- nvinfo : EIATTR_MAXREG_COUNT
	.align		4
        /*014c*/ 	.byte	0x03, 0x1b
        /*014e*/ 	.short	0x00ff


	//----- nvinfo : EIATTR_NUM_BARRIERS
	.align		4
        /*0150*/ 	.byte	0x02, 0x4c
        /*0152*/ 	.byte	0x01
	.zero		1


	//----- nvinfo : EIATTR_MERCURY_ISA_VERSION
	.align		4
        /*0154*/ 	.byte	0x03, 0x5f
        /*0156*/ 	.short	0x0101


	//----- nvinfo : EIATTR_VRC_CTA_INIT_COUNT
	.align		4
        /*0158*/ 	.byte	0x02, 0x4a
	.zero		1
	.zero		1


	//----- nvinfo : EIATTR_EXIT_INSTR_OFFSETS
	.align		4
        /*015c*/ 	.byte	0x04, 0x1c
        /*015e*/ 	.short	(.L_1149 - .L_1148)


	//   ....[0]....
.L_1148:
        /*0160*/ 	.word	0x00000d10


	//   ....[1]....
        /*0164*/ 	.word	0x00014d80


	//   ....[2]....
        /*0168*/ 	.word	0x00015010


	//   ....[3]....
        /*016c*/ 	.word	0x00015250


	//   ....[4]....
        /*0170*/ 	.word	0x00015490


	//   ....[5]....
        /*0174*/ 	.word	0x000155d0


	//   ....[6]....
        /*0178*/ 	.word	0x00015660


	//   ....[7]....
        /*017c*/ 	.word	0x000156a0


	//----- nvinfo : EIATTR_CRS_STACK_SIZE
	.align		4
.L_1149:
        /*0180*/ 	.byte	0x04, 0x1e
        /*0182*/ 	.short	(.L_1151 - .L_1150)
.L_1150:
        /*0184*/ 	.word	0x00000000


	//----- nvinfo : EIATTR_CBANK_PARAM_SIZE
	.align		4
.L_1151:
        /*0188*/ 	.byte	0x03, 0x19
        /*018a*/ 	.short	0x0074


	//----- nvinfo : EIATTR_PARAM_CBANK
	.align		4
        /*018c*/ 	.byte	0x04, 0x0a
        /*018e*/ 	.short	(.L_1153 - .L_1152)
	.align		4
.L_1152:
        /*0190*/ 	.word	index@(.nv.constant0._Z23gemm_half_q_half_kernelILi4ELi190ELb0ELb0ELi32EEvPK6__halfPKjS4_S2_PS0_iiiiPKtS7_iiiiiibS2_i)
        /*0194*/ 	.short	0x0380
        /*0196*/ 	.short	0x0074


	//----- nvinfo : EIATTR_SW_WAR
	.align		4
.L_1153:
        /*0198*/ 	.byte	0x04, 0x36
        /*019a*/ 	.short	(.L_1155 - .L_1154)
.L_1154:
        /*019c*/ 	.word	0x00000008
.L_1155:


//--------------------- .nv.info._Z23gemm_half_q_half_kernelILi4ELi160ELb0ELb0ELi32EEvPK6__halfPKjS4_S2_PS0_iiiiPKtS7_iiiiiibS2_i --------------------------
	.section	.nv.info._Z23gemm_half_q_half_kernelILi4ELi160ELb0ELb0ELi32EEvPK6__halfPKjS4_S2_PS0_iiiiPKtS7_iiiiiibS2_i,"",@"SHT_CUDA_INFO"
	.sectionflags	@""
	.align	4


	//----- nvinfo : EIATTR_CUDA_API_VERSION
	.align		4
        /*0000*/ 	.byte	0x04, 0x37
        /*0002*/ 	.short	(.L_1157 - .L_1156)
.L_1156:
        /*0004*/ 	.word	0x00000082


	//----- nvinfo : EIATTR_KPARAM_INFO
	.align		4
.L_1157:
        /*0008*/ 	.byte	0x04, 0x17
        /*000a*/ 	.short	(.L_1159 - .L_1158)
.L_1158:
        /*000c*/ 	.word	0x00000000
        /*0010*/ 	.short	0x0013
        /*0012*/ 	.short	0x0070
        /*0014*/ 	.byte	0x00, 0xf0, 0x11, 0x00


	//----- nvinfo : EIATTR_KPARAM_INFO
	.align		4
.L_1159:
        /*0018*/ 	.byte	0x04, 0x17
        /*001a*/ 	.short	(.L_1161 - .L_1160)
.L_1160:
        /*001c*/ 	.word	0x00000000
        /*0020*/ 	.short	0x0012
        /*0022*/ 	.short	0x0068
        /*0024*/ 	.byte	0x00, 0xf5, 0x21, 0x00


	//----- nvinfo : EIATTR_KPARAM_INFO
	.align		4
.L_1161:
        /*0028*/ 	.byte	0x04, 0x17
        /*002a*/ 	.short	(.L_1163 - .L_1162)
.L_1162:
        /*002c*/ 	.word	0x00000000
        /*0030*/ 	.short	0x0011
        /*0032*/ 	.short	0x0060
        /*0034*/ 	.byte	0x00, 0xf0, 0x05, 0x00


	//----- nvinfo : EIATTR_KPARAM_INFO
	.align		4
.L_1163:
        /*0038*/ 	.byte	0x04, 0x17
        /*003a*/ 	.short	(.L_1165 - .L_1164)
.L_1164:
        /*003c*/ 	.word	0x00000000
        /*0040*/ 	.short	0x0010
        /*0042*/ 	.short	0x005c
        /*0044*/ 	.byte	0x00, 0xf0, 0x11, 0x00


	//----- nvinfo : EIATTR_KPARAM_INFO
	.align		4
.L_1165:
        /*0048*/ 	.byte	0x04, 0x17
        /*004a*/ 	.short	(.L_1167 - .L_1166)
.L_1166:
        /*004c*/ 	.word	0x00000000
        /*0050*/ 	.short	0x000f
        /*0052*/ 	.short	0x0058
        /*0054*/ 	.byte	0x00, 0xf0, 0x11, 0x00


	//----- nvinfo : EIATTR_KPARAM_INFO
	.align		4
.L_1167:
        /*0058*/ 	.byte	0x04, 0x17
        /*005a*/ 	.short	(.L_1169 - .L_1168)
.L_1168:
        /*005c*/ 	.word	0x00000000
        /*0060*/ 	.short	0x000e
        /*0062*/ 	.short	0x0054
        /*0064*/ 	.byte	0x00, 0xf0, 0x11, 0x00


	//----- nvinfo : EIATTR_KPARAM_INFO
	.align		4
.L_1169:
        /*0068*/ 	.byte	0x04, 0x17
        /*006a*/ 	.short	(.L_1171 - .L_1170)
.L_1170:
        /*006c*/ 	.word	0x00000000
        /*0070*/ 	.short	0x000d
        /*0072*/ 	.short	0x0050
        /*0074*/ 	.byte	0x00, 0xf0, 0x11, 0x00


	//----- nvinfo : EIATTR_KPARAM_INFO
	.align		4
.L_1171:
        /*0078*/ 	.byte	0x04, 0x17
        /*007a*/ 	.short	(.L_1173 - .L_1172)
.L_1172:
        /*007c*/ 	.word	0x00000000
        /*0080*/ 	.short	0x000c
        /*0082*/ 	.short	0x004c
        /*0084*/ 	.byte	0x00, 0xf0, 0x11, 0x00


	//----- nvinfo : EIATTR_KPARAM_INFO
	.align		4
.L_1173:
        /*0088*/ 	.byte	0x04, 0x17
        /*008a*/ 	.short	(.L_1175 - .L_1174)
.L_1174:
        /*008c*/ 	.word	0x00000000
        /*0090*/ 	.short	0x000b
        /*0092*/ 	.short	0x0048
        /*0094*/ 	.byte	0x00, 0xf0, 0x11, 0x00


	//----- nvinfo : EIATTR_KPARAM_INFO
	.align		4
.L_1175:
        /*0098*/ 	.byte	0x04, 0x17
        /*009a*/ 	.short	(.L_1177 - .L_1176)
.L_1176:
        /*009c*/ 	.word	0x00000000
        /*00a0*/ 	.short	0x000a
        /*00a2*/ 	.short	0x0040
        /*00a4*/ 	.byte	0x00, 0xf5, 0x21, 0x00


	//----- nvinfo : EIATTR_KPARAM_INFO
	.align		4
.L_1177:
        /*00a8*/ 	.byte	0x04, 0x17
        /*00aa*/ 	.short	(.L_1179 - .L_1178)
.L_1178:
        /*00ac*/ 	.word	0x00000000
        /*00b0*/ 	.short	0x0009
        /*00b2*/ 	.short	0x0038
        /*00b4*/ 	.byte	0x00, 0xf5, 0x21, 0x00


	//----- nvinfo : EIATTR_KPARAM_INFO
	.align		4
.L_1179:
        /*00b8*/ 	.byte	0x04, 0x17
        /*00ba*/ 	.short	(.L_1181 - .L_1180)
.L_1180:
        /*00bc*/ 	.word	0x00000000
        /*00c0*/ 	.short	0x0008
        /*00c2*/ 	.short	0x0034
        /*00c4*/ 	.byte	0x00, 0xf0, 0x11, 0x00


	//----- nvinfo : EIATTR_KPARAM_INFO
	.align		4
.L_1181:
        /*00c8*/ 	.byte	0x04, 0x17
        /*00ca*/ 	.short	(.L_1183 - .L_1182)
.L_1182:
        /*00cc*/ 	.word	0x00000000
        /*00d0*/ 	.short	0x0007
        /*00d2*/ 	.short	0x0030
        /*00d4*/ 	.byte	0x00, 0xf0, 0x11, 0x00


	//----- nvinfo : EIATTR_KPARAM_INFO
	.align		4
.L_1183:
        /*00d8*/ 	.byte	0x04, 0x17
        /*00da*/ 	.short	(.L_1185 - .L_1184)
.L_1184:
        /*00dc*/ 	.word	0x00000000
        /*00e0*/ 	.short	0x0006
        /*00e2*/ 	.short	0x002c
        /*00e4*/ 	.byte	0x00, 0xf0, 0x11, 0x00


	//----- nvinfo : EIATTR_KPARAM_INFO
	.align		4
.L_1185:
        /*00e8*/ 	.byte	0x04, 0x17
        /*00ea*/ 	.short	(.L_1187 - .L_1186)
.L_1186:
        /*00ec*/ 	.word	0x00000000
        /*00f0*/ 	.short	0x0005
        /*00f2*/ 	.short	0x0028
        /*00f4*/ 	.byte	0x00, 0xf0, 0x11, 0x00


	//----- nvinfo : EIATTR_KPARAM_INFO
	.align		4
.L_1187:
        /*00f8*/ 	.byte	0x04, 0x17
        /*00fa*/ 	.short	(.L_1189 - .L_1188)
.L_1188:
        /*00fc*/ 	.word	0x00000000
        /*0100*/ 	.short	0x0004
        /*0102*/ 	.short	0x0020
        /*0104*/ 	.byte	0x00, 0xf5, 0x21, 0x00


	//----- nvinfo : EIATTR_KPARAM_INFO
	.align		4
.L_1189:
        /*0108*/ 	.byte	0x04, 0x17
        /*010a*/ 	.short	(.L_1191 - .L_1190)
.L_1190:
        /*010c*/ 	.word	0x00000000
        /*0110*/ 	.short	0x0003
        /*0112*/ 	.short	0x0018
        /*0114*/ 	.byte	0x00, 0xf5, 0x21, 0x00


	//----- nvinfo : EIATTR_KPARAM_INFO
	.align		4
.L_1191:
        /*0118*/ 	.byte	0x04, 0x17
        /*011a*/ 	.short	(.L_1193 - .L_1192)
.L_1192:
        /*011c*/ 	.word	0x00000000
        /*0120*/ 	.short	0x0002
        /*0122*/ 	.short	0x0010
        /*0124*/ 	.byte	0x00, 0xf5, 0x21, 0x00


	//----- nvinfo : EIATTR_KPARAM_INFO
	.align		4
.L_1193:
        /*0128*/ 	.byte	0x04, 0x17
        /*012a*/ 	.short	(.L_1195 - .L_1194)
.L_1194:
        /*012c*/ 	.word	0x00000000
        /*0130*/ 	.short	0x0001
        /*0132*/ 	.short	0x0008
        /*0134*/ 	.byte	0x00, 0xf5, 0x21, 0x00


	//----- nvinfo : EIATTR_KPARAM_INFO
	.align		4
.L_1195:
        /*0138*/ 	.byte	0x04, 0x17
        /*013a*/ 	.short	(.L_1197 - .L_1196)
.L_1196:
        /*013c*/ 	.word	0x00000000
        /*0140*/ 	.short	0x0000
        /*0142*/ 	.short	0x0000
        /*0144*/ 	.byte	0x00, 0xf5, 0x21, 0x00


	//----- nvinfo : EIATTR_SPARSE_MMA_MASK
	.align		4
.L_1197:
        /*0148*/ 	.byte	0x03, 0x50
        /*014a*/ 	.short	0x0000


	//----- nvinfo : EIATTR_MAXREG_COUNT
	.align		4
        /*014c*/ 	.byte	0x03, 0x1b
        /*014e*/ 	.short	0x00ff


	//----- nvinfo : EIATTR_NUM_BARRIERS
	.align		4
        /*0150*/ 	.byte	0x02, 0x4c
        /*0152*/ 	.byte	0x01
	.zero		1


	//----- nvinfo : EIATTR_MERCURY_ISA_VERSION
	.align		4
        /*0154*/ 	.byte	0x03, 0x5f
        /*0156*/ 	.short	0x0101


	//----- nvinfo : EIATTR_VRC_CTA_INIT_COUNT
	.align		4
        /*0158*/ 	.byte	0x02, 0x4a
	.zero		1
	.zero		1


	//----- nvinfo : EIATTR_EXIT_INSTR_OFFSETS
	.align		4
        /*015c*/ 	.byte	0x04, 0x1c
        /*015e*/ 	.short	(.L_1199 - .L_1198)


	//   ....[0]....
.L_1198:
        /*0160*/ 	.word	0x00000cb0


	//   ....[1]....
        /*0164*/ 	.word	0x00009e00


	//   ....[2]....
        /*0168*/ 	.word	0x0000a0a0


	//   ....[3]....
        /*016c*/ 	.word	0x0000a2e0


	//   ....[4]....
        /*0170*/ 	.word	0x0000a510


	//   ....[5]....
        /*0174*/ 	.word	0x0000a640


	//   ....[6]....
        /*0178*/ 	.word	0x0000a6d0


	//   ....[7]....
        /*017c*/ 	.word	0x0000a710


	//----- nvinfo : EIATTR_CRS_STACK_SIZE
	.align		4
.L_1199:
        /*0180*/ 	.byte	0x04, 0x1e
        /*0182*/ 	.short	(.L_1201 - .L_1200)
.L_1200:
        /*0184*/ 	.word	0x00000000


	//----- nvinfo : EIATTR_CBANK_PARAM_SIZE
	.align		4
.L_1201:
        /*0188*/ 	.byte	0x03, 0x19
        /*018a*/ 	.short	0x0074


	//----- nvinfo : EIATTR_PARAM_CBANK
	.align		4
        /*018c*/ 	.byte	0x04, 0x0a
        /*018e*/ 	.short	(.L_1203 - .L_1202)
	.align		4
.L_1202:
        /*0190*/ 	.word	index@(.nv.constant0._Z23gemm_half_q_half_kernelILi4ELi160ELb0ELb0ELi32EEvPK6__halfPKjS4_S2_PS0_iiiiPKtS7_iiiiiibS2_i)
        /*0194*/ 	.short	0x0380
        /*0196*/ 	.short	0x0074


	//----- nvinfo : EIATTR_SW_WAR
	.align		4
.L_1203:
        /*0198*/ 	.byte	0x04, 0x36
        /*019a*/ 	.short	(.L_1205 - .L_1204)
.L_1204:
        /*019c*/ 	.word	0x00000008
.L_1205:


//--------------------- .nv.info._Z23gemm_half_q_half_kernelILi4ELi40ELb0ELb0ELi32EEvPK6__halfPKjS4_S2_PS0_iiiiPKtS7_iiiiiibS2_i --------------------------
	.section	.nv.info._Z23gemm_half_q_half_kernelILi4ELi40ELb0ELb0ELi32EEvPK6__halfPKjS4_S2_PS0_iiiiPKtS7_iiiiiibS2_i,"",@"SHT_CUDA_INFO"
	.sectionflags	@""
	.align	4


	//----- nvinfo : EIATTR_CUDA_API_VERSION
	.align		4
        /*0000*/ 	.byte	0x04, 0x37
        /*0002*/ 	.short	(.L_1207 - .L_1206)
.L_1206:
        /*0004*/ 	.word	0x00000082


	//----- nvinfo : EIATTR_KPARAM_INFO
	.align		4
.L_1207:
        /*0008*/ 	.byte	0x04, 0x17
        /*000a*/ 	.short	(.L_1209 - .L_1208)
.L_1208:
        /*000c*/ 	.word	0x00000000
        /*0010*/ 	.short	0x0013
        /*0012*/ 	.short	0x0070
        /*0014*/ 	.byte	0x00, 0xf0, 0x11, 0x00


	//----- nvinfo : EIATTR_KPARAM_INFO
	.align		4
.L_1209:
        /*0018*/ 	.byte	0x04, 0x17
        /*001a*/ 	.short	(.L_1211 - .L_1210)
.L_1210:
        /*001c*/ 	.word	0x00000000
        /*0020*/ 	.short	0x0012
        /*0022*/ 	.short	0x0068
        /*0024*/ 	.byte	0x00, 0xf5, 0x21, 0x00


	//----- nvinfo : EIATTR_KPARAM_INFO
	.align		4
.L_1211:
        /*0028*/ 	.byte	0x04, 0x17
        /*002a*/ 	.short	(.L_1213 - .L_1212)
.L_1212:
        /*002c*/ 	.word	0x00000000
        /*0030*/ 	.short	0x0011
        /*0032*/ 	.short	0x0060
        /*0034*/ 	.byte	0x00, 0xf0, 0x05, 0x00


	//----- nvinfo : EIATTR_KPARAM_INFO
	.align		4
.L_1213:
        /*0038*/ 	.byte	0x04, 0x17
        /*003a*/ 	.short	(.L_1215 - .L_1214)
.L_1214:
        /*003c*/ 	.word	0x00000000
        /*0040*/ 	.short	0x0010
        /*0042*/ 	.short	0x005c
        /*0044*/ 	.byte	0x00, 0xf0, 0x11, 0x00


	//----- nvinfo : EIATTR_KPARAM_INFO
	.align		4
.L_1215:
        /*0048*/ 	.byte	0x04, 0x17
        /*004a*/ 	.short	(.L_1217 - .L_1216)
.L_1216:
        /*004c*/ 	.word	0x00000000
        /*0050*/ 	.short	0x000f
        /*0052*/ 	.short	0x0058
        /*0054*/ 	.byte	0x00, 0xf0, 0x11, 0x00


	//----- nvinfo : EIATTR_KPARAM_INFO
	.align		4
.L_1217:
        /*0058*/ 	.byte	0x04, 0x17
        /*005a*/ 	.short	(.L_1219 - .L_1218)
.L_1218:
        /*005c*/ 	.word	0x00000000
        /*0060*/ 	.short	0x000e
        /*0062*/ 	.short	0x0054
        /*0064*/ 	.byte	0x00, 0xf0, 0x11, 0x00


	//----- nvinfo : EIATTR_KPARAM_INFO
	.align		4
.L_1219:
        /*0068*/ 	.byte	0x04, 0x17
        /*006a*/ 	.short	(.L_1221 - .L_1220)
.L_1220:
        /*006c*/ 	.word	0x00000000
        /*0070*/ 	.short	0x000d
        /*0072*/ 	.short	0x0050
        /*0074*/ 	.byte	0x00, 0xf0, 0x11, 0x00


	//----- nvinfo : EIATTR_KPARAM_INFO
	.align		4
.L_1221:
        /*0078*/ 	.byte	0x04, 0x17
        /*007a*/ 	.short	(.L_1223 - .L_1222)
.L_1222:
        /*007c*/ 	.word	0x00000000
        /*0080*/ 	.short	0x000c
        /*0082*/ 	.short	0x004c
        /*0084*/ 	.byte	0x00, 0xf0, 0x11, 0x00


	//----- nvinfo : EIATTR_KPARAM_INFO
	.align		4
.L_1223:
        /*0088*/ 	.byte	0x04, 0x17
        /*008a*/ 	.short	(.L_1225 - .L_1224)
.L_1224:
        /*008c*/ 	.word	0x00000000
        /*0090*/ 	.short	0x000b
        /*0092*/ 	.short	0x0048
        /*0094*/ 	.byte	0x00, 0xf0, 0x11, 0x00


	//----- nvinfo : EIATTR_KPARAM_INFO
	.align		4
.L_1225:
        /*0098*/ 	.byte	0x04, 0x17
        /*009a*/ 	.short	(.L_1227 - .L_1226)
.L_1226:
        /*009c*/ 	.word	0x00000000
        /*00a0*/ 	.short	0x000a
        /*00a2*/ 	.short	0x0040
        /*00a4*/ 	.byte	0x00, 0xf5, 0x21, 0x00


	//----- nvinfo : EIATTR_KPARAM_INFO
	.align		4
.L_1227:
        /*00a8*/ 	.byte	0x04, 0x17
        /*00aa*/ 	.short	(.L_1229 - .L_1228)
.L_1228:
        /*00ac*/ 	.word	0x00000000
        /*00b0*/ 	.short	0x0009
        /*00b2*/ 	.short	0x0038
        /*00b4*/ 	.byte	0x00, 0xf5, 0x21, 0x00


	//----- nvinfo : EIATTR_KPARAM_INFO
	.align		4
.L_1229:
        /*00b8*/ 	.byte	0x04, 0x17
        /*00ba*/ 	.short	(.L_1231 - .L_1230)
.L_1230:
        /*00bc*/ 	.word	0x00000000
        /*00c0*/ 	.short	0x0008
        /*00c2*/ 	.short	0x0034
        /*00c4*/ 	.byte	0x00, 0xf0, 0x11, 0x00


	//----- nvinfo : EIATTR_KPARAM_INFO
	.align		4
.L_1231:
        /*00c8*/ 	.byte	0x04, 0x17
        /*00ca*/ 	.short	(.L_1233 - .L_1232)
.L_1232:
        /*00cc*/ 	.word	0x00000000
        /*00d0*/ 	.short	0x0007
        /*00d2*/ 	.short	0x0030
        /*00d4*/ 	.byte	0x00, 0xf0, 0x11, 0x00


	//----- nvinfo : EIATTR_KPARAM_INFO
	.align		4
.L_1233:
        /*00d8*/ 	.byte	0x04, 0x17
        /*00da*/ 	.short	(.L_1235 - .L_1234)
.L_1234:
        /*00dc*/ 	.word	0x00000000
        /*00e0*/ 	.short	0x0006
        /*00e2*/ 	.short	0x002c
        /*00e4*/ 	.byte	0x00, 0xf0, 0x11, 0x00


	//----- nvinfo : EIATTR_KPARAM_INFO
	.align		4
.L_1235:
        /*00e8*/ 	.byte	0x04, 0x17
        /*00ea*/ 	.short	(.L_1237 - .L_1236)
.L_1236:
        /*00ec*/ 	.word	0x00000000
        /*00f0*/ 	.short	0x0005
        /*00f2*/ 	.short	0x0028
        /*00f4*/ 	.byte	0x00, 0xf0, 0x11, 0x00


	//----- nvinfo : EIATTR_KPARAM_INFO
	.align		4
.L_1237:
        /*00f8*/ 	.byte	0x04, 0x17
        /*00fa*/ 	.short	(.L_1239 - .L_1238)
.L_1238:
        /*00fc*/ 	.word	0x00000000
        /*0100*/ 	.short	0x0004
        /*0102*/ 	.short	0x0020
        /*0104*/ 	.byte	0x00, 0xf5, 0x21, 0x00


	//----- nvinfo : EIATTR_KPARAM_INFO
	.align		4
.L_1239:
        /*0108*/ 	.byte	0x04, 0x17
        /*010a*/ 	.short	(.L_1241 - .L_1240)
.L_1240:
        /*010c*/ 	.word	0x00000000
        /*0110*/ 	.short	0x0003
        /*0112*/ 	.short	0x0018
        /*0114*/ 	.byte	0x00, 0xf5, 0x21, 0x00


	//----- nvinfo : EIATTR_KPARAM_INFO
	.align		4
.L_1241:
        /*0118*/ 	.byte	0x04, 0x17
        /*011a*/ 	.short	(.L_1243 - .L_1242)
.L_1242:
        /*011c*/ 	.word	0x00000000
        /*0120*/ 	.short	0x0002
        /*0122*/ 	.short	0x0010
        /*0124*/ 	.byte	0x00, 0xf5, 0x21, 0x00


	//----- nvinfo : EIATTR_KPARAM_INFO
	.align		4
.L_1243:
        /*0128*/ 	.byte	0x04, 0x17
        /*012a*/ 	.short	(.L_1245 - .L_1244)
.L_1244:
        /*012c*/ 	.word	0x00000000
        /*0130*/ 	.short	0x0001
        /*0132*/ 	.short	0x0008
        /*0134*/ 	.byte	0x00, 0xf5, 0x21, 0x00


	//----- nvinfo : EIATTR_KPARAM_INFO
	.align		4
.L_1245:
        /*0138*/ 	.byte	0x04, 0x17
        /*013a*/ 	.short	(.L_1247 - .L_1246)
.L_1246:
        /*013c*/ 	.word	0x00000000
        /*0140*/ 	.short	0x0000
        /*0142*/ 	.short	0x0000
        /*0144*/ 	.byte	0x00, 0xf5, 0x21, 0x00


	//----- nvinfo : EIATTR_SPARSE_MMA_MASK
	.align		4
.L_1247:
        /*0148*/ 	.byte	0x03, 0x50
        /*014a*/ 	.short	0x0000


	//----- nvinfo : EIATTR_MAXREG_COUNT
	.align		4
        /*014c*/ 	.byte	0x03, 0x1b
        /*014e*/ 	.short	0x00ff


	//----- nvinfo : EIATTR_NUM_BARRIERS
	.align		4
        /*0150*/ 	.byte	0x02, 0x4c
        /*0152*/ 	.byte	0x01
	.zero		1


	//----- nvinfo : EIATTR_MERCURY_ISA_VERSION
	.align		4
        /*0154*/ 	.byte	0x03, 0x5f
        /*0156*/ 	.short	0x0101


	//----- nvinfo : EIATTR_VRC_CTA_INIT_COUNT
	.align		4
        /*0158*/ 	.byte	0x02, 0x4a
	.zero		1
	.zero		1


	//----- nvinfo : EIATTR_EXIT_INSTR_OFFSETS
	.align		4
        /*015c*/ 	.byte	0x04, 0x1c
        /*015e*/ 	.short	(.L_1249 - .L_1248)


	//   ....[0]....
.L_1248:
        /*0160*/ 	.word	0x00000cc0


	//   ....[1]....
        /*0164*/ 	.word	0x00009140


	//   ....[2]....
        /*0168*/ 	.word	0x00009390


	//   ....[3]....
        /*016c*/ 	.word	0x000095c0


	//   ....[4]....
        /*0170*/ 	.word	0x000097f0


	//   ....[5]....
        /*0174*/ 	.word	0x00009920


	//   ....[6]....
        /*0178*/ 	.word	0x000099b0


	//   ....[7]....
        /*017c*/ 	.word	0x000099f0


	//----- nvinfo : EIATTR_CRS_STACK_SIZE
	.align		4
.L_1249:
        /*0180*/ 	.byte	0x04, 0x1e
        /*0182*/ 	.short	(.L_1251 - .L_1250)
.L_1250:
        /*0184*/ 	.word	0x00000000


	//----- nvinfo : EIATTR_CBANK_PARAM_SIZE
	.align		4
.L_1251:
        /*0188*/ 	.byte	0x03, 0x19
        /*018a*/ 	.short	0x0074


	//----- nvinfo : EIATTR_PARAM_CBANK
	.align		4
        /*018c*/ 	.byte	0x04, 0x0a
        /*018e*/ 	.short	(.L_1253 - .L_1252)
	.align		4
.L_1252:
        /*0190*/ 	.word	index@(.nv.constant0._Z23gemm_half_q_half_kernelILi4ELi40ELb0ELb0ELi32EEvPK6__halfPKjS4_S2_PS0_iiiiPKtS7_iiiiiibS2_i)
        /*0194*/ 	.short	0x0380
        /*0196*/ 	.short	0x0074


	//----- nvinfo : EIATTR_SW_WAR
	.align		4
.L_1253:
        /*0198*/ 	.byte	0x04, 0x36
        /*019a*/ 	.short	(.L_1255 - .L_1254)
.L_1254:
        /*019c*/ 	.word	0x00000008
.L_1255:


//--------------------- .nv.info._Z23gemm_half_q_half_kernelILi4ELi10ELb0ELb0ELi32EEvPK6__halfPKjS4_S2_PS0_iiiiPKtS7_iiiiiibS2_i --------------------------
	.section	.nv.info._Z23gemm_half_q_half_kernelILi4ELi10ELb0ELb0ELi32EEvPK6__halfPKjS4_S2_PS0_iiiiPKtS7_iiiiiibS2_i,"",@"SHT_CUDA_INFO"
	.sectionflags	@""
	.align	4


	//----- nvinfo : EIATTR_CUDA_API_VERSION
	.align		4
        /*0000*/ 	.byte	0x04, 0x37
        /*0002*/ 	.short	(.L_1257 - .L_1256)
.L_1256:
        /*0004*/ 	.word	0x00000082


	//----- nvinfo : EIATTR_KPARAM_INFO
	.align		4
.L_1257:
        /*0008*/ 	.byte	0x04, 0x17
        /*000a*/ 	.short	(.L_1259 - .L_1258)
.L_1258:
        /*000c*/ 	.word	0x00000000
        /*0010*/ 	.short	0x0013
        /*0012*/ 	.short	0x0070
        /*0014*/ 	.byte	0x00, 0xf0, 0x11, 0x00


	//----- nvinfo : EIATTR_KPARAM_INFO
	.align		4
.L_1259:
        /*0018*/ 	.byte	0x04, 0x17
        /*001a*/ 	.short	(.L_1261 - .L_1260)
.L_1260:
        /*001c*/ 	.word	0x00000000
        /*0020*/ 	.short	0x0012
        /*0022*/ 	.short	0x0068
        /*0024*/ 	.byte	0x00, 0xf5, 0x21, 0x00


	//----- nvinfo : EIATTR_KPARAM_INFO
	.align		4
.L_1261:
        /*0028*/ 	.byte	0x04, 0x17
        /*002a*/ 	.short	(.L_1263 - .L_1262)
.L_1262:
        /*002c*/ 	.word	0x00000000
        /*0030*/ 	.short	0x0011
        /*0032*/ 	.short	0x0060
        /*0034*/ 	.byte	0x00, 0xf0, 0x05, 0x00


	//----- nvinfo : EIATTR_KPARAM_INFO
	.align		4
.L_1263:
        /*0038*/ 	.byte	0x04, 0x17
        /*003a*/ 	.short	(.L_1265 - .L_1264)
.L_1264:
        /*003c*/ 	.word	0x00000000
        /*0040*/ 	.short	0x0010
        /*0042*/ 	.short	0x005c
        /*0044*/ 	.byte	0x00, 0xf0, 0x11, 0x00


	//----- nvinfo : EIATTR_KPARAM_INFO
	.align		4
.L_1265:
        /*0048*/ 	.byte	0x04, 0x17
        /*004a*/ 	.short	(.L_1267 - .L_1266)
.L_1266:
        /*004c*/ 	.word	0x00000000
        /*0050*/ 	.short	0x000f
        /*0052*/ 	.short	0x0058
        /*0054*/ 	.byte	0x00, 0xf0, 0x11, 0x00


	//----- nvinfo : EIATTR_KPARAM_INFO
	.align		4
.L_1267:
        /*0058*/ 	.byte	0x04, 0x17
        /*005a*/ 	.short	(.L_1269 - .L_1268)
.L_1268:
        /*005c*/ 	.word	0x00000000
        /*0060*/ 	.short	0x000e
        /*0062*/ 	.short	0x0054
        /*0064*/ 	.byte	0x00, 0xf0, 0x11, 0x00


	//----- nvinfo : EIATTR_KPARAM_INFO
	.align		4
.L_1269:
        /*0068*/ 	.byte	0x04, 0x17
        /*006a*/ 	.short	(.L_1271 - .L_1270)
.L_1270:
        /*006c*/ 	.word	0x00000000
        /*0070*/ 	.short	0x000d
        /*0072*/ 	.short	0x0050
        /*0074*/ 	.byte	0x00, 0xf0, 0x11, 0x00


	//----- nvinfo : EIATTR_KPARAM_INFO
	.align		4
.L_1271:
        /*0078*/ 	.byte	0x04, 0x17
        /*007a*/ 	.short	(.L_1273 - .L_1272)
.L_1272:
        /*007c*/ 	.word	0x00000000
        /*0080*/ 	.short	0x000c
        /*0082*/ 	.short	0x004c
        /*0084*/ 	.byte	0x00, 0xf0, 0x11, 0x00


	//----- nvinfo : EIATTR_KPARAM_INFO
	.align		4
.L_1273:
        /*0088*/ 	.byte	0x04, 0x17
        /*008a*/ 	.short	(.L_1275 - .L_1274)
.L_1274:
        /*008c*/ 	.word	0x00000000
        /*0090*/ 	.short	0x000b
        /*0092*/ 	.short	0x0048
        /*0094*/ 	.byte	0x00, 0xf0, 0x11, 0x00


	//----- nvinfo : EIATTR_KPARAM_INFO
	.align		4
.L_1275:
        /*0098*/ 	.byte	0x04, 0x17
        /*009a*/ 	.short	(.L_1277 - .L_1276)
.L_1276:
        /*009c*/ 	.word	0x00000000
        /*00a0*/ 	.short	0x000a
        /*00a2*/ 	.short	0x0040
        /*00a4*/ 	.byte	0x00, 0xf5, 0x21, 0x00


	//----- nvinfo : EIATTR_KPARAM_INFO
	.align		4
.L_1277:
        /*00a8*/ 	.byte	0x04, 0x17
        /*00aa*/ 	.short	(.L_1279 - .L_1278)
.L_1278:
        /*00ac*/ 	.word	0x00000000
        /*00b0*/ 	.short	0x0009
        /*00b2*/ 	.short	0x0038
        /*00b4*/ 	.byte	0x00, 0xf5, 0x21, 0x00


	//----- nvinfo : EIATTR_KPARAM_INFO
	.align		4
.L_1279:
        /*00b8*/ 	.byte	0x04, 0x17
        /*00ba*/ 	.short	(.L_1281 - .L_1280)
.L_1280:
        /*00bc*/ 	.word	0x00000000
        /*00c0*/ 	.short	0x0008
        /*00c2*/ 	.short	0x0034
        /*00c4*/ 	.byte	0x00, 0xf0, 0x11, 0x00


	//----- nvinfo : EIATTR_KPARAM_INFO
	.align		4
.L_1281:
        /*00c8*/ 	.byte	0x04, 0x17
        /*00ca*/ 	.short	(.L_1283 - .L_1282)
.L_1282:
        /*00cc*/ 	.word	0x00000000
        /*00d0*/ 	.short	0x0007
        /*00d2*/ 	.short	0x0030
        /*00d4*/ 	.byte	0x00, 0xf0, 0x11, 0x00


	//----- nvinfo : EIATTR_KPARAM_INFO
	.align		4
.L_1283:
        /*00d8*/ 	.byte	0x04, 0x17
        /*00da*/ 	.short	(.L_1285 - .L_1284)
.L_1284:
        /*00dc*/ 	.word	0x00000000
        /*00e0*/ 	.short	0x0006
        /*00e2*/ 	.short	0x002c
        /*00e4*/ 	.byte	0x00, 0xf0, 0x11, 0x00


	//----- nvinfo : EIATTR_KPARAM_INFO
	.align		4
.L_1285:
        /*00e8*/ 	.byte	0x04, 0x17
        /*00ea*/ 	.short	(.L_1287 - .L_1286)
.L_1286:
        /*00ec*/ 	.word	0x00000000
        /*00f0*/ 	.short	0x0005
        /*00f2*/ 	.short	0x0028
        /*00f4*/ 	.byte	0x00, 0xf0, 0x11, 0x00


	//----- nvinfo : EIATTR_KPARAM_INFO
	.align		4
.L_1287:
        /*00f8*/ 	.byte	0x04, 0x17
        /*00fa*/ 	.short	(.L_1289 - .L_1288)
.L_1288:
        /*00fc*/ 	.word	0x00000000
        /*0100*/ 	.short	0x0004
        /*0102*/ 	.short	0x0020
        /*0104*/ 	.byte	0x00, 0xf5, 0x21, 0x00


	//----- nvinfo : EIATTR_KPARAM_INFO
	.align		4
.L_1289:
        /*0108*/ 	.byte	0x04, 0x17
        /*010a*/ 	.short	(.L_1291 - .L_1290)
.L_1290:
        /*010c*/ 	.word	0x00000000
        /*0110*/ 	.short	0x0003
        /*0112*/ 	.short	0x0018
        /*0114*/ 	.byte	0x00, 0xf5, 0x21, 0x00


	//----- nvinfo : EIATTR_KPARAM_INFO
	.align		4
.L_1291:
        /*0118*/ 	.byte	0x04, 0x17
        /*011a*/ 	.short	(.L_1293 - .L_1292)
.L_1292:
        /*011c*/ 	.word	0x00000000
        /*0120*/ 	.short	0x0002
        /*0122*/ 	.short	0x0010
        /*0124*/ 	.byte	0x00, 0xf5, 0x21, 0x00


	//----- nvinfo : EIATTR_KPARAM_INFO
	.align		4
.L_1293:
        /*0128*/ 	.byte	0x04, 0x17
        /*012a*/ 	.short	(.L_1295 - .L_1294)
.L_1294:
        /*012c*/ 	.word	0x00000000
        /*0130*/ 	.short	0x0001
        /*0132*/ 	.short	0x0008
        /*0134*/ 	.byte	0x00, 0xf5, 0x21, 0x00


	//----- nvinfo : EIATTR_KPARAM_INFO
	.align		4
.L_1295:
        /*0138*/ 	.byte	0x04, 0x17
        /*013a*/ 	.short	(.L_1297 - .L_1296)
.L_1296:
        /*013c*/ 	.word	0x00000000
        /*0140*/ 	.short	0x0000
        /*0142*/ 	.short	0x0000
        /*0144*/ 	.byte	0x00, 0xf5, 0x21, 0x00


	//----- nvinfo : EIATTR_SPARSE_MMA_MASK
	.align		4
.L_1297:
        /*0148*/ 	.byte	0x03, 0x50
        /*014a*/ 	.short	0x0000


	//----- nvinfo : EIATTR_MAXREG_COUNT
	.align		4
        /*014c*/ 	.byte	0x03, 0x1b
        /*014e*/ 	.short	0x00ff


	//----- nvinfo : EIATTR_NUM_BARRIERS
	.align		4
        /*0150*/ 	.byte	0x02, 0x4c
        /*0152*/ 	.byte	0x01
	.zero		1


	//----- nvinfo : EIATTR_MERCURY_ISA_VERSION
	.align		4
        /*0154*/ 	.byte	0x03, 0x5f
        /*0156*/ 	.short	0x0101


	//----- nvinfo : EIATTR_VRC_CTA_INIT_COUNT
	.align		4
        /*0158*/ 	.byte	0x02, 0x4a
	.zero		1
	.zero		1


	//----- nvinfo : EIATTR_EXIT_INSTR_OFFSETS
	.align		4
        /*015c*/ 	.byte	0x04, 0x1c
        /*015e*/ 	.short	(.L_1299 - .L_1298)


	//   ....[0]....
.L_1298:
        /*0160*/ 	.word	0x00000cc0


	//   ....[1]....
        /*0164*/ 	.word	0x00007b00


	//   ....[2]....
        /*0168*/ 	.word	0x00007d60


	//   ....[3]....
        /*016c*/ 	.word	0x00007fa0


	//   ....[4]....
        /*0170*/ 	.word	0x000081e0


	//   ....[5]....
        /*0174*/ 	.word	0x00008310


	//   ....[6]....
        /*0178*/ 	.word	0x000083b0


	//   ....[7]....
        /*017c*/ 	.word	0x000083f0


	//----- nvinfo : EIATTR_CRS_STACK_SIZE
	.align		4
.L_1299:
        /*0180*/ 	.byte	0x04, 0x1e
        /*0182*/ 	.short	(.L_1301 - .L_1300)
.L_1300:
        /*0184*/ 	.word	0x00000000


	//----- nvinfo : EIATTR_CBANK_PARAM_SIZE
	.align		4
.L_1301:
        /*0188*/ 	.byte	0x03, 0x19
        /*018a*/ 	.short	0x0074


	//----- nvinfo : EIATTR_PARAM_CBANK
	.align		4
        /*018c*/ 	.byte	0x04, 0x0a
        /*018e*/ 	.short	(.L_1303 - .L_1302)
	.align		4
.L_1302:
        /*0190*/ 	.word	index@(.nv.constant0._Z23gemm_half_q_half_kernelILi4ELi10ELb0ELb0ELi32EEvPK6__halfPKjS4_S2_PS0_iiiiPKtS7_iiiiiibS2_i)
        /*0194*/ 	.short	0x0380
        /*0196*/ 	.short	0x0074


	//----- nvinfo : EIATTR_SW_WAR
	.align		4
.L_1303:
        /*0198*/ 	.byte	0x04, 0x36
        /*019a*/ 	.short	(.L_1305 - .L_1304)
.L_1304:
        /*019c*/ 	.word	0x00000008
.L_1305:


//--------------------- .nv.info._Z23gemm_half_q_half_kernelILi4ELi172ELb0ELb0ELi32EEvPK6__halfPKjS4_S2_PS0_iiiiPKtS7_iiiiiibS2_i --------------------------
	.section	.nv.info._Z23gemm_half_q_half_kernelILi4ELi172ELb0ELb0ELi32EEvPK6__halfPKjS4_S2_PS0_iiiiPKtS7_iiiiiibS2_i,"",@"SHT_CUDA_INFO"
	.sectionflags	@""
	.align	4


	//----- nvinfo : EIATTR_CUDA_API_VERSION
	.align		4
        /*0000*/ 	.byte	0x04, 0x37
        /*0002*/ 	.short	(.L_1307 - .L_1306)
.L_1306:
        /*0004*/ 	.word	0x00000082


	//----- nvinfo : EIATTR_KPARAM_INFO
	.align		4
.L_1307:
        /*0008*/ 	.byte	0x04, 0x17
        /*000a*/ 	.short	(.L_1309 - .L_1308)
.L_1308:
        /*000c*/ 	.word	0x00000000
        /*0010*/ 	.short	0x0013
        /*0012*/ 	.short	0x0070
        /*0014*/ 	.byte	0x00, 0xf0, 0x11, 0x00


	//----- nvinfo : EIATTR_KPARAM_INFO
	.align		4
.L_1309:
        /*0018*/ 	.byte	0x04, 0x17
        /*001a*/ 	.short	(.L_1311 - .L_1310)
.L_1310:
        /*001c*/ 	.word	0x00000000
        /*0020*/ 	.short	0x0012
        /*0022*/ 	.short	0x0068
        /*0024*/ 	.byte	0x00, 0xf5, 0x21, 0x00


	//----- nvinfo : EIATTR_KPARAM_INFO
	.align		4
.L_1311:
        /*0028*/ 	.byte	0x04, 0x17
        /*002a*/ 	.short	(.L_1313 - .L_1312)
.L_1312:
        /*002c*/ 	.word	0x00000000
        /*0030*/ 	.short	0x0011
        /*0032*/ 	.short	0x0060
        /*0034*/ 	.byte	0x00, 0xf0, 0x05, 0x00


	//----- nvinfo : EIATTR_KPARAM_INFO
	.align		4
.L_1313:
        /*0038*/ 	.byte	0x04, 0x17
        /*003a*/ 	.short	(.L_1315 - .L_1314)
.L_1314:
        /*003c*/ 	.word	0x00000000
        /*0040*/ 	.short	0x0010
        /*0042*/ 	.short	0x005c
        /*0044*/ 	.byte	0x00, 0xf0, 0x11, 0x00


	//----- nvinfo : EIATTR_KPARAM_INFO
	.align		4
.L_1315:
        /*0048*/ 	.byte	0x04, 0x17
        /*004a*/ 	.short	(.L_1317 - .L_1316)
.L_1316:
        /*004c*/ 	.word	0x00000000
        /*0050*/ 	.short	0x000f
        /*0052*/ 	.short	0x0058
        /*0054*/ 	.byte	0x00, 0xf0, 0x11, 0x00


	//----- nvinfo : EIATTR_KPARAM_INFO
	.align		4
.L_1317:
        /*0058*/ 	.byte	0x04, 0x17
        /*005a*/ 	.short	(.L_1319 - .L_1318)
.L_1318:
        /*005c*/ 	.word	0x00000000
        /*0060*/ 	.short	0x000e
        /*0062*/ 	.short	0x0054
        /*0064*/ 	.byte	0x00, 0xf0, 0x11, 0x00


	//----- nvinfo : EIATTR_KPARAM_INFO
	.align		4
.L_1319:
        /*0068*/ 	.byte	0x04, 0x17
        /*006a*/ 	.short	(.L_1321 - .L_1320)
.L_1320:
        /*006c*/ 	.word	0x00000000
        /*0070*/ 	.short	0x000d
        /*0072*/ 	.short	0x0050
        /*0074*/ 	.byte	0x00, 0xf0, 0x11, 0x00


	//----- nvinfo : EIATTR_KPARAM_INFO
	.align		4
.L_1321:
        /*0078*/ 	.byte	0x04, 0x17
        /*007a*/ 	.short	(.L_1323 - .L_1322)
.L_1322:
        /*007c*/ 	.word	0x00000000
        /*0080*/ 	.short	0x000c
        /*0082*/ 	.short	0x004c
        /*0084*/ 	.byte	0x00, 0xf0, 0x11, 0x00


	//----- nvinfo : EIATTR_KPARAM_INFO
	.align		4
.L_1323:
        /*0088*/ 	.byte	0x04, 0x17
        /*008a*/ 	.short	(.L_1325 - .L_1324)
.L_1324:
        /*008c*/ 	.word	0x00000000
        /*0090*/ 	.short	0x000b
        /*0092*/ 	.short	0x0048
        /*0094*/ 	.byte	0x00, 0xf0, 0x11, 0x00


	//----- nvinfo : EIATTR_KPARAM_INFO
	.align		4
.L_1325:
        /*0098*/ 	.byte	0x04, 0x17
        /*009a*/ 	.short	(.L_1327 - .L_1326)
.L_1326:
        /*009c*/ 	.word	0x00000000
        /*00a0*/ 	.short	0x000a
        /*00a2*/ 	.short	0x0040
        /*00a4*/ 	.byte	0x00, 0xf5, 0x21, 0x00


	//----- nvinfo : EIATTR_KPARAM_INFO
	.align		4
.L_1327:
        /*00a8*/ 	.byte	0x04, 0x17
        /*00aa*/ 	.short	(.L_1329 - .L_1328)
.L_1328:
        /*00ac*/ 	.word	0x00000000
        /*00b0*/ 	.short	0x0009
        /*00b2*/ 	.short	0x0038
        /*00b4*/ 	.byte	0x00, 0xf5, 0x21, 0x00


	//----- nvinfo : EIATTR_KPARAM_INFO
	.align		4
.L_1329:
        /*00b8*/ 	.byte	0x04, 0x17
        /*00ba*/ 	.short	(.L_1331 - .L_1330)
.L_1330:
        /*00bc*/ 	.word	0x00000000
        /*00c0*/ 	.short	0x0008
        /*00c2*/ 	.short	0x0034
        /*00c4*/ 	.byte	0x00, 0xf0, 0x11, 0x00


	//----- nvinfo : EIATTR_KPARAM_INFO
	.align		4
.L_1331:
        /*00c8*/ 	.byte	0x04, 0x17
        /*00ca*/ 	.short	(.L_1333 - .L_1332)
.L_1332:
        /*00cc*/ 	.word	0x00000000
        /*00d0*/ 	.short	0x0007
        /*00d2*/ 	.short	0x0030
        /*00d4*/ 	.byte	0x00, 0xf0, 0x11, 0x00


	//----- nvinfo : EIATTR_KPARAM_INFO
	.align		4
.L_1333:
        /*00d8*/ 	.byte	0x04, 0x17
        /*00da*/ 	.short	(.L_1335 - .L_1334)
.L_1334:
        /*00dc*/ 	.word	0x00000000
        /*00e0*/ 	.short	0x0006
        /*00e2*/ 	.short	0x002c
        /*00e4*/ 	.byte	0x00, 0xf0, 0x11, 0x00


	//----- nvinfo : EIATTR_KPARAM_INFO
	.align		4
.L_1335:
        /*00e8*/ 	.byte	0x04, 0x17
        /*00ea*/ 	.short	(.L_1337 - .L_1336)
.L_1336:
        /*00ec*/ 	.word	0x00000000
        /*00f0*/ 	.short	0x0005
        /*00f2*/ 	.short	0x0028
        /*00f4*/ 	.byte	0x00, 0xf0, 0x11, 0x00


	//----- nvinfo : EIATTR_KPARAM_INFO
	.align		4
.L_1337:
        /*00f8*/ 	.byte	0x04, 0x17
        /*00fa*/ 	.short	(.L_1339 - .L_1338)
.L_1338:
        /*00fc*/ 	.word	0x00000000
        /*0100*/ 	.short	0x0004
        /*0102*/ 	.short	0x0020
        /*0104*/ 	.byte	0x00, 0xf5, 0x21, 0x00


	//----- nvinfo : EIATTR_KPARAM_INFO
	.align		4
.L_1339:
        /*0108*/ 	.byte	0x04, 0x17
        /*010a*/ 	.short	(.L_1341 - .L_1340)
.L_1340:
        /*010c*/ 	.word	0x00000000
        /*0110*/ 	.short	0x0003
        /*0112*/ 	.short	0x0018
        /*0114*/ 	.byte	0x00, 0xf5, 0x21, 0x00


	//----- nvinfo : EIATTR_KPARAM_INFO
	.align		4
.L_1341:
        /*0118*/ 	.byte	0x04, 0x17
        /*011a*/ 	.short	(.L_1343 - .L_1342)
.L_1342:
        /*011c*/ 	.word	0x00000000
        /*0120*/ 	.short	0x0002
        /*0122*/ 	.short	0x0010
        /*0124*/ 	.byte	0x00, 0xf5, 0x21, 0x00


	//----- nvinfo : EIATTR_KPARAM_INFO
	.align		4
.L_1343:
        /*0128*/ 	.byte	0x04, 0x17
        /*012a*/ 	.short	(.L_1345 - .L_1344)
.L_1344:
        /*012c*/ 	.word	0x00000000
        /*0130*/ 	.short	0x0001
        /*0132*/ 	.short	0x0008
        /*0134*/ 	.byte	0x00, 0xf5, 0x21, 0x00


	//----- nvinfo : EIATTR_KPARAM_INFO
	.align		4
.L_1345:
        /*0138*/ 	.byte	0x04, 0x17
        /*013a*/ 	.short	(.L_1347 - .L_1346)
.L_1346:
        /*013c*/ 	.word	0x00000000
        /*0140*/ 	.short	0x0000
        /*0142*/ 	.short	0x0000
        /*0144*/ 	.byte	0x00, 0xf5, 0x21, 0x00


	//----- nvinfo : EIATTR_SPARSE_MMA_MASK
	.align		4
.L_1347:
        /*0148*/ 	.byte	0x03, 0x50
        /*014a*/ 	.short	0x0000


	//----- nvinfo : EIATTR_MAXREG_COUNT
	.align		4
        /*014c*/ 	.byte	0x03, 0x1b
        /*014e*/ 	.short	0x00ff


	//----- nvinfo : EIATTR_NUM_BARRIERS
	.align		4
        /*0150*/ 	.byte	0x02, 0x4c
        /*0152*/ 	.byte	0x01
	.zero		1


	//----- nvinfo : EIATTR_MERCURY_ISA_VERSION
	.align		4
        /*0154*/ 	.byte	0x03, 0x5f
        /*0156*/ 	.short	0x0101


	//----- nvinfo : EIATTR_VRC_CTA_INIT_COUNT
	.align		4
        /*0158*/ 	.byte	0x02, 0x4a
	.zero		1
	.zero		1


	//----- nvinfo : EIATTR_EXIT_INSTR_OFFSETS
	.align		4
        /*015c*/ 	.byte	0x04, 0x1c
        /*015e*/ 	.short	(.L_1349 - .L_1348)


	//   ....[0]....
.L_1348:
        /*0160*/ 	.word	0x00000cb0


	//   ....[1]....
        /*0164*/ 	.word	0x000110d0


	//   ....[2]....
        /*0168*/ 	.word	0x00011370


	//   ....[3]....
        /*016c*/ 	.word	0x000115b0


	//   ....[4]....
        /*0170*/ 	.word	0x000117f0


	//   ....[5]....
        /*0174*/ 	.word	0x00011920


	//   ....[6]....
        /*0178*/ 	.word	0x000119c0


	//   ....[7]....
        /*017c*/ 	.word	0x00011a00


	//----- nvinfo : EIATTR_CRS_STACK_SIZE
	.align		4
.L_1349:
        /*0180*/ 	.byte	0x04, 0x1e
        /*0182*/ 	.short	(.L_1351 - .L_1350)
.L_1350:
        /*0184*/ 	.word	0x00000000


	//----- nvinfo : EIATTR_CBANK_PARAM_SIZE
	.align		4
.L_1351:
        /*0188*/ 	.byte	0x03, 0x19
        /*018a*/ 	.short	0x0074


	//----- nvinfo : EIATTR_PARAM_CBANK
	.align		4
        /*018c*/ 	.byte	0x04, 0x0a
        /*018e*/ 	.short	(.L_1353 - .L_1352)
	.align		4
.L_1352:
        /*0190*/ 	.word	index@(.nv.constant0._Z23gemm_half_q_half_kernelILi4ELi172ELb0ELb0ELi32EEvPK6__halfPKjS4_S2_PS0_iiiiPKtS7_iiiiiibS2_i)
        /*0194*/ 	.short	0x0380
        /*0196*/ 	.short	0x0074


	//----- nvinfo : EIATTR_SW_WAR
	.align		4
.L_1353:
        /*0198*/ 	.byte	0x04, 0x36
        /*019a*/ 	.short	(.L_1355 - .L_1354)
.L_1354:
        /*019c*/ 	.word	0x00000008
.L_1355:


//--------------------- .nv.info._Z23gemm_half_q_half_kernelILi4ELi176ELb0ELb0ELi32EEvPK6__halfPKjS4_S2_PS0_iiiiPKtS7_iiiiiibS2_i --------------------------
	.section	.nv.info._Z23gemm_half_q_half_kernelILi4ELi176ELb0ELb0ELi32EEvPK6__halfPKjS4_S2_PS0_iiiiPKtS7_iiiiiibS2_i,"",@"SHT_CUDA_INFO"
	.sectionflags	@""
	.align	4


	//----- nvinfo : EIATTR_CUDA_API_VERSION
	.align		4
        /*0000*/ 	.byte	0x04, 0x37
        /*0002*/ 	.short	(.L_1357 - .L_1356)
.L_1356:
        /*0004*/ 	.word	0x00000082


	//----- nvinfo : EIATTR_KPARAM_INFO
	.align		4
.L_1357:
        /*0008*/ 	.byte	0x04, 0x17
        /*000a*/ 	.short	(.L_1359 - .L_1358)
.L_1358:
        /*000c*/ 	.word	0x00000000
        /*0010*/ 	.short	0x0013
        /*0012*/ 	.short	0x0070
        /*0014*/ 	.byte	0x00, 0xf0, 0x11, 0x00


	//----- nvinfo : EIATTR_KPARAM_INFO
	.align		4
.L_1359:
        /*0018*/ 	.byte	0x04, 0x17
        /*001a*/ 	.short	(.L_1361 - .L_1360)
.L_1360:
        /*001c*/ 	.word	0x00000000
        /*0020*/ 	.short	0x0012
        /*0022*/ 	.short	0x0068
        /*0024*/ 	.byte	0x00, 0xf5, 0x21, 0x00


	//----- nvinfo : EIATTR_KPARAM_INFO
	.align		4
.L_1361:
        /*0028*/ 	.byte	0x04, 0x17
        /*002a*/ 	.short	(.L_1363 - .L_1362)
.L_1362:
        /*002c*/ 	.word	0x00000000
        /*0030*/ 	.short	0x0011
        /*0032*/ 	.short	0x0060
        /*0034*/ 	.byte	0x00, 0xf0, 0x05, 0x00


	//----- nvinfo : EIATTR_KPARAM_INFO
	.align		4
.L_1363:
        /*0038*/ 	.byte	0x04, 0x17
        /*003a*/ 	.short	(.L_1365 - .L_1364)
.L_1364:
        /*003c*/ 	.word	0x00000000
        /*0040*/ 	.short	0x0010
        /*0042*/ 	.short	0x005c
        /*0044*/ 	.byte	0x00, 0xf0, 0x11, 0x00


	//----- nvinfo : EIATTR_KPARAM_INFO
	.align		4
.L_1365:
        /*0048*/ 	.byte	0x04, 0x17
        /*004a*/ 	.short	(.L_1367 - .L_1366)
.L_1366:
        /*004c*/ 	.word	0x00000000
        /*0050*/ 	.short	0x000f
        /*0052*/ 	.short	0x0058
        /*0054*/ 	.byte	0x00, 0xf0, 0x11, 0x00


	//----- nvinfo : EIATTR_KPARAM_INFO
	.align		4
.L_1367:
        /*0058*/ 	.byte	0x04, 0x17
        /*005a*/ 	.short	(.L_1369 - .L_1368)
.L_1368:
        /*005c*/ 	.word	0x00000000
        /*0060*/ 	.short	0x000e
        /*0062*/ 	.short	0x0054
        /*0064*/ 	.byte	0x00, 0xf0, 0x11, 0x00


	//----- nvinfo : EIATTR_KPARAM_INFO
	.align		4
.L_1369:
        /*0068*/ 	.byte	0x04, 0x17
        /*006a*/ 	.short	(.L_1371 - .L_1370)
.L_1370:
        /*006c*/ 	.word	0x00000000
        /*0070*/ 	.short	0x000d
        /*0072*/ 	.short	0x0050
        /*0074*/ 	.byte	0x00, 0xf0, 0x11, 0x00


	//----- nvinfo : EIATTR_KPARAM_INFO
	.align		4
.L_1371:
        /*0078*/ 	.byte	0x04, 0x17
        /*007a*/ 	.short	(.L_1373 - .L_1372)
.L_1372:
        /*007c*/ 	.word	0x00000000
        /*0080*/ 	.short	0x000c
        /*0082*/ 	.short	0x004c
        /*0084*/ 	.byte	0x00, 0xf0, 0x11, 0x00


	//----- nvinfo : EIATTR_KPARAM_INFO
	.align		4
.L_1373:
        /*0088*/ 	.byte	0x04, 0x17
        /*008a*/ 	.short	(.L_1375 - .L_1374)
.L_1374:
        /*008c*/ 	.word	0x00000000
        /*0090*/ 	.short	0x000b
        /*0092*/ 	.short	0x0048
        /*0094*/ 	.byte	0x00, 0xf0, 0x11, 0x00


	//----- nvinfo : EIATTR_KPARAM_INFO
	.align		4
.L_1375:
        /*0098*/ 	.byte	0x04, 0x17
        /*009a*/ 	.short	(.L_1377 - .L_1376)
.L_1376:
        /*009c*/ 	.word	0x00000000
        /*00a0*/ 	.short	0x000a
        /*00a2*/ 	.short	0x0040
        /*00a4*/ 	.byte	0x00, 0xf5, 0x21, 0x00


	//----- nvinfo : EIATTR_KPARAM_INFO
	.align		4
.L_1377:
        /*00a8*/ 	.byte	0x04, 0x17
        /*00aa*/ 	.short	(.L_1379 - .L_1378)
.L_1378:
        /*00ac*/ 	.word	0x00000000
        /*00b0*/ 	.short	0x0009
        /*00b2*/ 	.short	0x0038
        /*00b4*/ 	.byte	0x00, 0xf5, 0x21, 0x00


	//----- nvinfo : EIATTR_KPARAM_INFO
	.align		4
.L_1379:
        /*00b8*/ 	.byte	0x04, 0x17
        /*00ba*/ 	.short	(.L_1381 - .L_1380)
.L_1380:
        /*00bc*/ 	.word	0x00000000
        /*00c0*/ 	.short	0x0008
        /*00c2*/ 	.short	0x0034
        /*00c4*/ 	.byte	0x00, 0xf0, 0x11, 0x00


	//----- nvinfo : EIATTR_KPARAM_INFO
	.align		4
.L_1381:
        /*00c8*/ 	.byte	0x04, 0x17
        /*00ca*/ 	.short	(.L_1383 - .L_1382)
.L_1382:
        /*00cc*/ 	.word	0x00000000
        /*00d0*/ 	.short	0x0007
        /*00d2*/ 	.short	0x0030
        /*00d4*/ 	.byte	0x00, 0xf0, 0x11, 0x00


	//----- nvinfo : EIATTR_KPARAM_INFO
	.align		4
.L_1383:
        /*00d8*/ 	.byte	0x04, 0x17
        /*00da*/ 	.short	(.L_1385 - .L_1384)
.L_1384:
        /*00dc*/ 	.word	0x00000000
        /*00e0*/ 	.short	0x0006
        /*00e2*/ 	.short	0x002c
        /*00e4*/ 	.byte	0x00, 0xf0, 0x11, 0x00


	//----- nvinfo : EIATTR_KPARAM_INFO
	.align		4
.L_1385:
        /*00e8*/ 	.byte	0x04, 0x17
        /*00ea*/ 	.short	(.L_1387 - .L_1386)
.L_1386:
        /*00ec*/ 	.word	0x00000000
        /*00f0*/ 	.short	0x0005
        /*00f2*/ 	.short	0x0028
        /*00f4*/ 	.byte	0x00, 0xf0, 0x11, 0x00


	//----- nvinfo : EIATTR_KPARAM_INFO
	.align		4
.L_1387:
        /*00f8*/ 	.byte	0x04, 0x17
        /*00fa*/ 	.short	(.L_1389 - .L_1388)
.L_1388:
        /*00fc*/ 	.word	0x00000000
        /*0100*/ 	.short	0x0004
        /*0102*/ 	.short	0x0020
        /*0104*/ 	.byte	0x00, 0xf5, 0x21, 0x00


	//----- nvinfo : EIATTR_KPARAM_INFO
	.align		4
.L_1389:
        /*0108*/ 	.byte	0x04, 0x17
        /*010a*/ 	.short	(.L_1391 - .L_1390)
.L_1390:
        /*010c*/ 	.word	0x00000000
        /*0110*/ 	.short	0x0003
        /*0112*/ 	.short	0x0018
        /*0114*/ 	.byte	0x00, 0xf5, 0x21, 0x00


	//----- nvinfo : EIATTR_KPARAM_INFO
	.align		4
.L_1391:
        /*0118*/ 	.byte	0x04, 0x17
        /*011a*/ 	.short	(.L_1393 - .L_1392)
.L_1392:
        /*011c*/ 	.word	0x00000000
        /*0120*/ 	.short	0x0002
        /*0122*/ 	.short	0x0010
        /*0124*/ 	.byte	0x00, 0xf5, 0x21, 0x00


	//----- nvinfo : EIATTR_KPARAM_INFO
	.align		4
.L_1393:
        /*0128*/ 	.byte	0x04, 0x17
        /*012a*/ 	.short	(.L_1395 - .L_1394)
.L_1394:
        /*012c*/ 	.word	0x00000000
        /*0130*/ 	.short	0x0001
        /*0132*/ 	.short	0x0008
        /*0134*/ 	.byte	0x00, 0xf5, 0x21, 0x00


	//----- nvinfo : EIATTR_KPARAM_INFO
	.align		4
.L_1395:
        /*0138*/ 	.byte	0x04, 0x17
        /*013a*/ 	.short	(.L_1397 - .L_1396)
.L_1396:
        /*013c*/ 	.word	0x00000000
        /*0140*/ 	.short	0x0000
        /*0142*/ 	.short	0x0000
        /*0144*/ 	.byte	0x00, 0xf5, 0x21, 0x00


	//----- nvinfo : EIATTR_SPARSE_MMA_MASK
	.align		4
.L_1397:
        /*0148*/ 	.byte	0x03, 0x50
        /*014a*/ 	.short	0x0000


	//----- nvinfo : EIATTR_MAXREG_COUNT
	.align		4
        /*014c*/ 	.byte	0x03, 0x1b
        /*014e*/ 	.short	0x00ff


	//----- nvinfo : EIATTR_NUM_BARRIERS
	.align		4
        /*0150*/ 	.byte	0x02, 0x4c
        /*0152*/ 	.byte	0x01
	.zero		1


	//----- nvinfo : EIATTR_MERCURY_ISA_VERSION
	.align		4
        /*0154*/ 	.byte	0x03, 0x5f
        /*0156*/ 	.short	0x0101


	//----- nvinfo : EIATTR_VRC_CTA_INIT_COUNT
	.align		4
        /*0158*/ 	.byte	0x02, 0x4a
	.zero		1
	.zero		1


	//----- nvinfo : EIATTR_EXIT_INSTR_OFFSETS
	.align		4
        /*015c*/ 	.byte	0x04, 0x1c
        /*015e*/ 	.short	(.L_1399 - .L_1398)


	//   ....[0]....
.L_1398:
        /*0160*/ 	.word	0x00000cb0


	//   ....[1]....
        /*0164*/ 	.word	0x0000c2e0


	//   ....[2]....
        /*0168*/ 	.word	0x0000c570


	//   ....[3]....
        /*016c*/ 	.word	0x0000c7a0


	//   ....[4]....
        /*0170*/ 	.word	0x0000c9d0


	//   ....[5]....
        /*0174*/ 	.word	0x0000cb00


	//   ....[6]....
        /*0178*/ 	.word	0x0000cb90


	//   ....[7]....
        /*017c*/ 	.word	0x0000cbd0


	//----- nvinfo : EIATTR_CRS_STACK_SIZE
	.align		4
.L_1399:
        /*0180*/ 	.byte	0x04, 0x1e
        /*0182*/ 	.short	(.L_1401 - .L_1400)
.L_1400:
        /*0184*/ 	.word	0x00000000


	//----- nvinfo : EIATTR_CBANK_PARAM_SIZE
	.align		4
.L_1401:
        /*0188*/ 	.byte	0x03, 0x19
        /*018a*/ 	.short	0x0074


	//----- nvinfo : EIATTR_PARAM_CBANK
	.align		4
        /*018c*/ 	.byte	0x04, 0x0a
        /*018e*/ 	.short	(.L_1403 - .L_1402)
	.align		4
.L_1402:
        /*0190*/ 	.word	index@(.nv.constant0._Z23gemm_half_q_half_kernelILi4ELi176ELb0ELb0ELi32EEvPK6__halfPKjS4_S2_PS0_iiiiPKtS7_iiiiiibS2_i)
        /*0194*/ 	.short	0x0380
        /*0196*/ 	.short	0x0074


	//----- nvinfo : EIATTR_SW_WAR
	.align		4
.L_1403:
        /*0198*/ 	.byte	0x04, 0x36
        /*019a*/ 	.short	(.L_1405 - .L_1404)
.L_1404:
        /*019c*/ 	.word	0x00000008
.L_1405:


//--------------------- .nv.info._Z23gemm_half_q_half_kernelILi4ELi152ELb0ELb0ELi32EEvPK6__halfPKjS4_S2_PS0_iiiiPKtS7_iiiiiibS2_i --------------------------
	.section	.nv.info._Z23gemm_half_q_half_kernelILi4ELi152ELb0ELb0ELi32EEvPK6__halfPKjS4_S2_PS0_iiiiPKtS7_iiiiiibS2_i,"",@"SHT_CUDA_INFO"
	.sectionflags	@""
	.align	4


	//----- nvinfo : EIATTR_CUDA_API_VERSION
	.align		4
        /*0000*/ 	.byte	0x04, 0x37
        /*0002*/ 	.short	(.L_1407 - .L_1406)
.L_1406:
        /*0004*/ 	.word	0x00000082


	//----- nvinfo : EIATTR_KPARAM_INFO
	.align		4
.L_1407:
        /*0008*/ 	.byte	0x04, 0x17
        /*000a*/ 	.short	(.L_1409 - .L_1408)
.L_1408:
        /*000c*/ 	.word	0x00000000
        /*0010*/ 	.short	0x0013
        /*0012*/ 	.short	0x0070
        /*0014*/ 	.byte	0x00, 0xf0, 0x11, 0x00


	//----- nvinfo : EIATTR_KPARAM_INFO
	.align		4
.L_1409:
        /*0018*/ 	.byte	0x04, 0x17
        /*001a*/ 	.short	(.L_1411 - .L_1410)
.L_1410:
        /*001c*/ 	.word	0x00000000
        /*0020*/ 	.short	0x0012
        /*0022*/ 	.short	0x0068
        /*0024*/ 	.byte	0x00, 0xf5, 0x21, 0x00


	//----- nvinfo : EIATTR_KPARAM_INFO
	.align		4
.L_1411:
        /*0028*/ 	.byte	0x04, 0x17
        /*002a*/ 	.short	(.L_1413 - .L_1412)
.L_1412:
        /*002c*/ 	.word	0x00000000
        /*0030*/ 	.short	0x0011
        /*0032*/ 	.short	0x0060
        /*0034*/ 	.byte	0x00, 0xf0, 0x05, 0x00


	//----- nvinfo : EIATTR_KPARAM_INFO
	.align		4
.L_1413:
        /*0038*/ 	.byte	0x04, 0x17
        /*003a*/ 	.short	(.L_1415 - .L_1414)
.L_1414:
        /*003c*/ 	.word	0x00000000
        /*0040*/ 	.short	0x0010
        /*0042*/ 	.short	0x005c
        /*0044*/ 	.byte	0x00, 0xf0, 0x11, 0x00


	//----- nvinfo : EIATTR_KPARAM_INFO
	.align		4
.L_1415:
        /*0048*/ 	.byte	0x04, 0x17
        /*004a*/ 	.short	(.L_1417 - .L_1416)
.L_1416:
        /*004c*/ 	.word	0x00000000
        /*0050*/ 	.short	0x000f
        /*0052*/ 	.short	0x0058
        /*0054*/ 	.byte	0x00, 0xf0, 0x11, 0x00


	//----- nvinfo : EIATTR_KPARAM_INFO
	.align		4
.L_1417:
        /*0058*/ 	.byte	0x04, 0x17
        /*005a*/ 	.short	(.L_1419 - .L_1418)
.L_1418:
        /*005c*/ 	.word	0x00000000
        /*0060*/ 	.short	0x000e
        /*0062*/ 	.short	0x0054
        /*0064*/ 	.byte	0x00, 0xf0, 0x11, 0x00


	//----- nvinfo : EIATTR_KPARAM_INFO
	.align		4
.L_1419:
        /*0068*/ 	.byte	0x04, 0x17
        /*006a*/ 	.short	(.L_1421 - .L_1420)
.L_1420:
        /*006c*/ 	.word	0x00000000
        /*0070*/ 	.short	0x000d
        /*0072*/ 	.short	0x0050
        /*0074*/ 	.byte	0x00, 0xf0, 0x11, 0x00


	//----- nvinfo : EIATTR_KPARAM_INFO
	.align		4
.L_1421:
        /*0078*/ 	.byte	0x04, 0x17
        /*007a*/ 	.short	(.L_1423 - .L_1422)
.L_1422:
        /*007c*/ 	.word	0x00000000
        /*0080*/ 	.short	0x000c
        /*0082*/ 	.short	0x004c
        /*0084*/ 	.byte	0x00, 0xf0, 0x11, 0x00


	//----- nvinfo : EIATTR_KPARAM_INFO
	.align		4
.L_1423:
        /*0088*/ 	.byte	0x04, 0x17
        /*008a*/ 	.short	(.L_1425 - .L_1424)
.L_1424:
        /*008c*/ 	.word	0x00000000
        /*0090*/ 	.short	0x000b
        /*0092*/ 	.short	0x0048
        /*0094*/ 	.byte	0x00, 0xf0, 0x11, 0x00


	//----- nvinfo : EIATTR_KPARAM_INFO
	.align		4
.L_1425:
        /*0098*/ 	.byte	0x04, 0x17
        /*009a*/ 	.short	(.L_1427 - .L_1426)
.L_1426:
        /*009c*/ 	.word	0x00000000
        /*00a0*/ 	.short	0x000a
        /*00a2*/ 	.short	0x0040
        /*00a4*/ 	.byte	0x00, 0xf5, 0x21, 0x00


	//----- nvinfo : EIATTR_KPARAM_INFO
	.align		4
.L_1427:
        /*00a8*/ 	.byte	0x04, 0x17
        /*00aa*/ 	.short	(.L_1429 - .L_1428)
.L_1428:
        /*00ac*/ 	.word	0x00000000
        /*00b0*/ 	.short	0x0009
        /*00b2*/ 	.short	0x0038
        /*00b4*/ 	.byte	0x00, 0xf5, 0x21, 0x00


	//----- nvinfo : EIATTR_KPARAM_INFO
	.align		4
.L_1429:
        /*00b8*/ 	.byte	0x04, 0x17
        /*00ba*/ 	.short	(.L_1431 - .L_1430)
.L_1430:
        /*00bc*/ 	.word	0x00000000
        /*00c0*/ 	.short	0x0008
        /*00c2*/ 	.short	0x0034
        /*00c4*/ 	.byte	0x00, 0xf0, 0x11, 0x00


	//----- nvinfo : EIATTR_KPARAM_INFO
	.align		4
.L_1431:
        /*00c8*/ 	.byte	0x04, 0x17
        /*00ca*/ 	.short	(.L_1433 - .L_1432)
.L_1432:
        /*00cc*/ 	.word	0x00000000
        /*00d0*/ 	.short	0x0007
        /*00d2*/ 	.short	0x0030
        /*00d4*/ 	.byte	0x00, 0xf0, 0x11, 0x00


	//----- nvinfo : EIATTR_KPARAM_INFO
	.align		4
.L_1433:
        /*00d8*/ 	.byte	0x04, 0x17
        /*00da*/ 	.short	(.L_1435 - .L_1434)
.L_1434:
        /*00dc*/ 	.word	0x00000000
        /*00e0*/ 	.short	0x0006
        /*00e2*/ 	.short	0x002c
        /*00e4*/ 	.byte	0x00, 0xf0, 0x11, 0x00


	//----- nvinfo : EIATTR_KPARAM_INFO
	.align		4
.L_1435:
        /*00e8*/ 	.byte	0x04, 0x17
        /*00ea*/ 	.short	(.L_1437 - .L_1436)
.L_1436:
        /*00ec*/ 	.word	0x00000000
        /*00f0*/ 	.short	0x0005
        /*00f2*/ 	.short	0x0028
        /*00f4*/ 	.byte	0x00, 0xf0, 0x11, 0x00


	//----- nvinfo : EIATTR_KPARAM_INFO
	.align		4
.L_1437:
        /*00f8*/ 	.byte	0x04, 0x17
        /*00fa*/ 	.short	(.L_1439 - .L_1438)
.L_1438:
        /*00fc*/ 	.word	0x00000000
        /*0100*/ 	.short	0x0004
        /*0102*/ 	.short	0x0020
        /*0104*/ 	.byte	0x00, 0xf5, 0x21, 0x00


	//----- nvinfo : EIATTR_KPARAM_INFO
	.align		4
.L_1439:
        /*0108*/ 	.byte	0x04, 0x17
        /*010a*/ 	.short	(.L_1441 - .L_1440)
.L_1440:
        /*010c*/ 	.word	0x00000000
        /*0110*/ 	.short	0x0003
        /*0112*/ 	.short	0x0018
        /*0114*/ 	.byte	0x00, 0xf5, 0x21, 0x00


	//----- nvinfo : EIATTR_KPARAM_INFO
	.align		4
.L_1441:
        /*0118*/ 	.byte	0x04, 0x17
        /*011a*/ 	.short	(.L_1443 - .L_1442)
.L_1442:
        /*011c*/ 	.word	0x00000000
        /*0120*/ 	.short	0x0002
        /*0122*/ 	.short	0x0010
        /*0124*/ 	.byte	0x00, 0xf5, 0x21, 0x00


	//----- nvinfo : EIATTR_KPARAM_INFO
	.align		4
.L_1443:
        /*0128*/ 	.byte	0x04, 0x17
        /*012a*/ 	.short	(.L_1445 - .L_1444)
.L_1444:
        /*012c*/ 	.word	0x00000000
        /*0130*/ 	.short	0x0001
        /*0132*/ 	.short	0x0008
        /*0134*/ 	.byte	0x00, 0xf5, 0x21, 0x00


	//----- nvinfo : EIATTR_KPARAM_INFO
	.align		4
.L_1445:
        /*0138*/ 	.byte	0x04, 0x17
        /*013a*/ 	.short	(.L_1447 - .L_1446)
.L_1446:
        /*013c*/ 	.word	0x00000000
        /*0140*/ 	.short	0x0000
        /*0142*/ 	.short	0x0000
        /*0144*/ 	.byte	0x00, 0xf5, 0x21, 0x00


	//----- nvinfo : EIATTR_SPARSE_MMA_MASK
	.align		4
.L_1447:
        /*0148*/ 	.byte	0x03, 0x50
        /*014a*/ 	.short	0x0000


	//----- nvinfo : EIATTR_MAXREG_COUNT
	.align		4
        /*014c*/ 	.byte	0x03, 0x1b
        /*014e*/ 	.short	0x00ff


	//----- nvinfo : EIATTR_NUM_BARRIERS
	.align		4
        /*0150*/ 	.byte	0x02, 0x4c
        /*0152*/ 	.byte	0x01
	.zero		1


	//----- nvinfo : EIATTR_MERCURY_ISA_VERSION
	.align		4
        /*0154*/ 	.byte	0x03, 0x5f
        /*0156*/ 	.short	0x0101


	//----- nvinfo : EIATTR_VRC_CTA_INIT_COUNT
	.align		4
        /*0158*/ 	.byte	0x02, 0x4a
	.zero		1
	.zero		1


	//----- nvinfo : EIATTR_EXIT_INSTR_OFFSETS
	.align		4
        /*015c*/ 	.byte	0x04, 0x1c
        /*015e*/ 	.short	(.L_1449 - .L_1448)


	//   ....[0]....
.L_1448:
        /*0160*/ 	.word	0x00000cc0


	//   ....[1]....
        /*0164*/ 	.word	0x0000ea20


	//   ....[2]....
        /*0168*/ 	.word	0x0000ecb0


	//   ....[3]....
        /*016c*/ 	.word	0x0000eee0


	//   ....[4]....
        /*0170*/ 	.word	0x0000f120


	//   ....[5]....
        /*0174*/ 	.word	0x0000f250


	//   ....[6]....
        /*0178*/ 	.word	0x0000f2e0


	//   ....[7]....
        /*017c*/ 	.word	0x0000f320


	//----- nvinfo : EIATTR_CRS_STACK_SIZE
	.align		4
.L_1449:
        /*0180*/ 	.byte	0x04, 0x1e
        /*0182*/ 	.short	(.L_1451 - .L_1450)
.L_1450:
        /*0184*/ 	.word	0x00000000


	//----- nvinfo : EIATTR_CBANK_PARAM_SIZE
	.align		4
.L_1451:
        /*0188*/ 	.byte	0x03, 0x19
        /*018a*/ 	.short	0x0074


	//----- nvinfo : EIATTR_PARAM_CBANK
	.align		4
        /*018c*/ 	.byte	0x04, 0x0a
        /*018e*/ 	.short	(.L_1453 - .L_1452)
	.align		4
.L_1452:
        /*0190*/ 	.word	index@(.nv.constant0._Z23gemm_half_q_half_kernelILi4ELi152ELb0ELb0ELi32EEvPK6__halfPKjS4_S2_PS0_iiiiPKtS7_iiiiiibS2_i)
        /*0194*/ 	.short	0x0380
        /*0196*/ 	.short	0x0074


	//----- nvinfo : EIATTR_SW_WAR
	.align		4
.L_1453:
        /*0198*/ 	.byte	0x04, 0x36
        /*019a*/ 	.short	(.L_1455 - .L_1454)
.L_1454:
        /*019c*/ 	.word	0x00000008
.L_1455:


//--------------------- .nv.info._Z23gemm_half_q_half_kernelILi4ELi140ELb0ELb0ELi32EEvPK6__halfPKjS4_S2_PS0_iiiiPKtS7_iiiiiibS2_i --------------------------
	.section	.nv.info._Z23gemm_half_q_half_kernelILi4ELi140ELb0ELb0ELi32EEvPK6__halfPKjS4_S2_PS0_iiiiPKtS7_iiiiiibS2_i,"",@"SHT_CUDA_INFO"
	.sectionflags	@""
	.align	4


	//----- nvinfo : EIATTR_CUDA_API_VERSION
	.align		4
        /*0000*/ 	.byte	0x04, 0x37
        /*0002*/ 	.short	(.L_1457 - .L_1456)
.L_1456:
        /*0004*/ 	.word	0x00000082


	//----- nvinfo : EIATTR_KPARAM_INFO
	.align		4
.L_1457:
        /*0008*/ 	.byte	0x04, 0x17
        /*000a*/ 	.short	(.L_1459 - .L_1458)
.L_1458:
        /*000c*/ 	.word	0x00000000
        /*0010*/ 	.short	0x0013
        /*0012*/ 	.short	0x0070
        /*0014*/ 	.byte	0x00, 0xf0, 0x11, 0x00


	//----- nvinfo : EIATTR_KPARAM_INFO
	.align		4
.L_1459:
        /*0018*/ 	.byte	0x04, 0x17
        /*001a*/ 	.short	(.L_1461 - .L_1460)
.L_1460:
        /*001c*/ 	.word	0x00000000
        /*0020*/ 	.short	0x0012
        /*0022*/ 	.short	0x0068
        /*0024*/ 	.byte	0x00, 0xf5, 0x21, 0x00


	//----- nvinfo : EIATTR_KPARAM_INFO
	.align		4
.L_1461:
        /*0028*/ 	.byte	0x04, 0x17
        /*002a*/ 	.short	(.L_1463 - .L_1462)
.L_1462:
        /*002c*/ 	.word	0x00000000
        /*0030*/ 	.short	0x0011
        /*0032*/ 	.short	0x0060
        /*0034*/ 	.byte	0x00, 0xf0, 0x05, 0x00


	//----- nvinfo : EIATTR_KPARAM_INFO
	.align		4
.L_1463:
        /*0038*/ 	.byte	0x04, 0x17
        /*003a*/ 	.short	(.L_1465 - .L_1464)
.L_1464:
        /*003c*/ 	.word	0x00000000
        /*0040*/ 	.short	0x0010
        /*0042*/ 	.short	0x005c
        /*0044*/ 	.byte	0x00, 0xf0, 0x11, 0x00


	//----- nvinfo : EIATTR_KPARAM_INFO
	.align		4
.L_1465:
        /*0048*/ 	.byte	0x04, 0x17
        /*004a*/ 	.short	(.L_1467 - .L_1466)
.L_1466:
        /*004c*/ 	.word	0x00000000
        /*0050*/ 	.short	0x000f
        /*0052*/ 	.short	0x0058
        /*0054*/ 	.byte	0x00, 0xf0, 0x11, 0x00


	//----- nvinfo : EIATTR_KPARAM_INFO
	.align		4
.L_1467:
        /*0058*/ 	.byte	0x04, 0x17
        /*005a*/ 	.short	(.L_1469 - .L_1468)
.L_1468:
        /*005c*/ 	.word	0x00000000
        /*0060*/ 	.short	0x000e
        /*0062*/ 	.short	0x0054
        /*0064*/ 	.byte	0x00, 0xf0, 0x11, 0x00


	//----- nvinfo : EIATTR_KPARAM_INFO
	.align		4
.L_1469:
        /*0068*/ 	.byte	0x04, 0x17
        /*006a*/ 	.short	(.L_1471 - .L_1470)
.L_1470:
        /*006c*/ 	.word	0x00000000
        /*0070*/ 	.short	0x000d
        /*0072*/ 	.short	0x0050
        /*0074*/ 	.byte	0x00, 0xf0, 0x11, 0x00


	//----- nvinfo : EIATTR_KPARAM_INFO
	.align		4
.L_1471:
        /*0078*/ 	.byte	0x04, 0x17
        /*007a*/ 	.short	(.L_1473 - .L_1472)
.L_1472:
        /*007c*/ 	.word	0x00000000
        /*0080*/ 	.short	0x000c
        /*0082*/ 	.short	0x004c
        /*0084*/ 	.byte	0x00, 0xf0, 0x11, 0x00


	//----- nvinfo : EIATTR_KPARAM_INFO
	.align		4
.L_1473:
        /*0088*/ 	.byte	0x04, 0x17
        /*008a*/ 	.short	(.L_1475 - .L_1474)
.L_1474:
        /*008c*/ 	.word	0x00000000
        /*0090*/ 	.short	0x000b
        /*0092*/ 	.short	0x0048
        /*0094*/ 	.byte	0x00, 0xf0, 0x11, 0x00


	//----- nvinfo : EIATTR_KPARAM_INFO
	.align		4
.L_1475:
        /*0098*/ 	.byte	0x04, 0x17
        /*009a*/ 	.short	(.L_1477 - .L_1476)
.L_1476:
        /*009c*/ 	.word	0x00000000
        /*00a0*/ 	.short	0x000a
        /*00a2*/ 	.short	0x0040
        /*00a4*/ 	.byte	0x00, 0xf5, 0x21, 0x00


	//----- nvinfo : EIATTR_KPARAM_INFO
	.align		4
.L_1477:
        /*00a8*/ 	.byte	0x04, 0x17
        /*00aa*/ 	.short	(.L_1479 - .L_1478)
.L_1478:
        /*00ac*/ 	.word	0x00000000
        /*00b0*/ 	.short	0x0009
        /*00b2*/ 	.short	0x0038
        /*00b4*/ 	.byte	0x00, 0xf5, 0x21, 0x00


	//----- nvinfo : EIATTR_KPARAM_INFO
	.align		4
.L_1479:
        /*00b8*/ 	.byte	0x04, 0x17
        /*00ba*/ 	.short	(.L_1481 - .L_1480)
.L_1480:
        /*00bc*/ 	.word	0x00000000
        /*00c0*/ 	.short	0x0008
        /*00c2*/ 	.short	0x0034
        /*00c4*/ 	.byte	0x00, 0xf0, 0x11, 0x00


	//----- nvinfo : EIATTR_KPARAM_INFO
	.align		4
.L_1481:
        /*00c8*/ 	.byte	0x04, 0x17
        /*00ca*/ 	.short	(.L_1483 - .L_1482)
.L_1482:
        /*00cc*/ 	.word	0x00000000
        /*00d0*/ 	.short	0x0007
        /*00d2*/ 	.short	0x0030
        /*00d4*/ 	.byte	0x00, 0xf0, 0x11, 0x00


	//----- nvinfo : EIATTR_KPARAM_INFO
	.align		4
.L_1483:
        /*00d8*/ 	.byte	0x04, 0x17
        /*00da*/ 	.short	(.L_1485 - .L_1484)
.L_1484:
        /*00dc*/ 	.word	0x00000000
        /*00e0*/ 	.short	0x0006
        /*00e2*/ 	.short	0x002c
        /*00e4*/ 	.byte	0x00, 0xf0, 0x11, 0x00


	//----- nvinfo : EIATTR_KPARAM_INFO
	.align		4
.L_1485:
        /*00e8*/ 	.byte	0x04, 0x17
        /*00ea*/ 	.short	(.L_1487 - .L_1486)
.L_1486:
        /*00ec*/ 	.word	0x00000000
        /*00f0*/ 	.short	0x0005
        /*00f2*/ 	.short	0x0028
        /*00f4*/ 	.byte	0x00, 0xf0, 0x11, 0x00


	//----- nvinfo : EIATTR_KPARAM_INFO
	.align		4
.L_1487:
        /*00f8*/ 	.byte	0x04, 0x17
        /*00fa*/ 	.short	(.L_1489 - .L_1488)
.L_1488:
        /*00fc*/ 	.word	0x00000000
        /*0100*/ 	.short	0x0004
        /*0102*/ 	.short	0x0020
        /*0104*/ 	.byte	0x00, 0xf5, 0x21, 0x00


	//----- nvinfo : EIATTR_KPARAM_INFO
	.align		4
.L_1489:
        /*0108*/ 	.byte	0x04, 0x17
        /*010a*/ 	.short	(.L_1491 - .L_1490)
.L_1490:
        /*010c*/ 	.word	0x00000000
        /*0110*/ 	.short	0x0003
        /*0112*/ 	.short	0x0018
        /*0114*/ 	.byte	0x00, 0xf5, 0x21, 0x00


	//----- nvinfo : EIATTR_KPARAM_INFO
	.align		4
.L_1491:
        /*0118*/ 	.byte	0x04, 0x17
        /*011a*/ 	.short	(.L_1493 - .L_1492)
.L_1492:
        /*011c*/ 	.word	0x00000000
        /*0120*/ 	.short	0x0002
        /*0122*/ 	.short	0x0010
        /*0124*/ 	.byte	0x00, 0xf5, 0x21, 0x00


	//----- nvinfo : EIATTR_KPARAM_INFO
	.align		4
.L_1493:
        /*0128*/ 	.byte	0x04, 0x17
        /*012a*/ 	.short	(.L_1495 - .L_1494)
.L_1494:
        /*012c*/ 	.word	0x00000000
        /*0130*/ 	.short	0x0001
        /*0132*/ 	.short	0x0008
        /*0134*/ 	.byte	0x00, 0xf5, 0x21, 0x00


	//----- nvinfo : EIATTR_KPARAM_INFO
	.align		4
.L_1495:
        /*0138*/ 	.byte	0x04, 0x17
        /*013a*/ 	.short	(.L_1497 - .L_1496)
.L_1496:
        /*013c*/ 	.word	0x00000000
        /*0140*/ 	.short	0x0000
        /*0142*/ 	.short	0x0000
        /*0144*/ 	.byte	0x00, 0xf5, 0x21, 0x00


	//----- nvinfo : EIATTR_SPARSE_MMA_MASK
	.align		4
.L_1497:
        /*0148*/ 	.byte	0x03, 0x50
        /*014a*/ 	.short	0x0000


	//----- nvinfo : EIATTR_MAXREG_COUNT
	.align		4
        /*014c*/ 	.byte	0x03, 0x1b
        /*014e*/ 	.short	0x00ff


	//----- nvinfo : EIATTR_NUM_BARRIERS
	.align		4
        /*0150*/ 	.byte	0x02, 0x4c
        /*0152*/ 	.byte	0x01
	.zero		1


	//----- nvinfo : EIATTR_MERCURY_ISA_VERSION
	.align		4
        /*0154*/ 	.byte	0x03, 0x5f
        /*0156*/ 	.short	0x0101


	//----- nvinfo : EIATTR_VRC_CTA_INIT_COUNT
	.align		4
        /*0158*/ 	.byte	0x02, 0x4a
	.zero		1
	.zero		1


	//----- nvinfo : EIATTR_EXIT_INSTR_OFFSETS
	.align		4
        /*015c*/ 	.byte	0x04, 0x1c
        /*015e*/ 	.short	(.L_1499 - .L_1498)


	//   ....[0]....
.L_1498:
        /*0160*/ 	.word	0x00000cb0


	//   ....[1]....
        /*0164*/ 	.word	0x0000e860


	//   ....[2]....
        /*0168*/ 	.word	0x0000eb00


	//   ....[3]....
        /*016c*/ 	.word	0x0000ed40


	//   ....[4]....
        /*0170*/ 	.word	0x0000ef80


	//   ....[5]....
        /*0174*/ 	.word	0x0000f0b0


	//   ....[6]....
        /*0178*/ 	.word	0x0000f150


	//   ....[7]....
        /*017c*/ 	.word	0x0000f190


	//----- nvinfo : EIATTR_CRS_STACK_SIZE
	.align		4
.L_1499:
        /*0180*/ 	.byte	0x04, 0x1e
        /*0182*/ 	.short	(.L_1501 - .L_1500)
.L_1500:
        /*0184*/ 	.word	0x00000000


	//----- nvinfo : EIATTR_CBANK_PARAM_SIZE
	.align		4
.L_1501:
        /*0188*/ 	.byte	0x03, 0x19
        /*018a*/ 	.short	0x0074


	//----- nvinfo : EIATTR_PARAM_CBANK
	.align		4
        /*018c*/ 	.byte	0x04, 0x0a
        /*018e*/ 	.short	(.L_1503 - .L_1502)
	.align		4
.L_1502:
        /*0190*/ 	.word	index@(.nv.constant0._Z23gemm_half_q_half_kernelILi4ELi140ELb0ELb0ELi32EEvPK6__halfPKjS4_S2_PS0_iiiiPKtS7_iiiiiibS2_i)
        /*0194*/ 	.short	0x0380
        /*0196*/ 	.short	0x0074


	//----- nvinfo : EIATTR_SW_WAR
	.align		4
.L_1503:
        /*0198*/ 	.byte	0x04, 0x36
        /*019a*/ 	.short	(.L_1505 - .L_1504)
.L_1504:
        /*019c*/ 	.word	0x00000008
.L_1505:


//--------------------- .nv.info._Z23gemm_half_q_half_kernelILi4ELi20ELb0ELb0ELi32EEvPK6__halfPKjS4_S2_PS0_iiiiPKtS7_iiiiiibS2_i --------------------------
	.section	.nv.info._Z23gemm_half_q_half_kernelILi4ELi20ELb0ELb0ELi32EEvPK6__halfPKjS4_S2_PS0_iiiiPKtS7_iiiiiibS2_i,"",@"SHT_CUDA_INFO"
	.sectionflags	@""
	.align	4


	//----- nvinfo : EIATTR_CUDA_API_VERSION
	.align		4
        /*0000*/ 	.byte	0x04, 0x37
        /*0002*/ 	.short	(.L_1507 - .L_1506)
.L_1506:
        /*0004*/ 	.word	0x00000082


	//----- nvinfo : EIATTR_KPARAM_INFO
	.align		4
.L_1507:
        /*0008*/ 	.byte	0x04, 0x17
        /*000a*/ 	.short	(.L_1509 - .L_1508)
.L_1508:
        /*000c*/ 	.word	0x00000000
        /*0010*/ 	.short	0x0013
        /*0012*/ 	.short	0x0070
        /*0014*/ 	.byte	0x00, 0xf0, 0x11, 0x00


	//----- nvinfo : EIATTR_KPARAM_INFO
	.align		4
.L_1509:
        /*0018*/ 	.byte	0x04, 0x17
        /*001a*/ 	.short	(.L_1511 - .L_1510)
.L_1510:
        /*001c*/ 	.word	0x00000000
        /*0020*/ 	.short	0x0012
        /*0022*/ 	.short	0x0068
        /*0024*/ 	.byte	0x00, 0xf5, 0x21, 0x00


	//----- nvinfo : EIATTR_KPARAM_INFO
	.align		4
.L_1511:
        /*0028*/ 	.byte	0x04, 0x17
        /*002a*/ 	.short	(.L_1513 - .L_1512)
.L_1512:
        /*002c*/ 	.word	0x00000000
        /*0030*/ 	.short	0x0011
        /*0032*/ 	.short	0x0060
        /*0034*/ 	.byte	0x00, 0xf0, 0x05, 0x00


	//----- nvinfo : EIATTR_KPARAM_INFO
	.align		4
.L_1513:
        /*0038*/ 	.byte	0x04, 0x17
        /*003a*/ 	.short	(.L_1515 - .L_1514)
.L_1514:
        /*003c*/ 	.word	0x00000000
        /*0040*/ 	.short	0x0010
        /*0042*/ 	.short	0x005c
        /*0044*/ 	.byte	0x00, 0xf0, 0x11, 0x00


	//----- nvinfo : EIATTR_KPARAM_INFO
	.align		4
.L_1515:
        /*0048*/ 	.byte	0x04, 0x17
        /*004a*/ 	.short	(.L_1517 - .L_1516)
.L_1516:
        /*004c*/ 	.word	0x00000000
        /*0050*/ 	.short	0x000f
        /*0052*/ 	.short	0x0058
        /*0054*/ 	.byte	0x00, 0xf0, 0x11, 0x00


	//----- nvinfo : EIATTR_KPARAM_INFO
	.align		4
.L_1517:
        /*0058*/ 	.byte	0x04, 0x17
        /*005a*/ 	.short	(.L_1519 - .L_1518)
.L_1518:
        /*005c*/ 	.word	0x00000000
        /*0060*/ 	.short	0x000e
        /*0062*/ 	.short	0x0054
        /*0064*/ 	.byte	0x00, 0xf0, 0x11, 0x00


	//----- nvinfo : EIATTR_KPARAM_INFO
	.align		4
.L_1519:
        /*0068*/ 	.byte	0x04, 0x17
        /*006a*/ 	.short	(.L_1521 - .L_1520)
.L_1520:
        /*006c*/ 	.word	0x00000000
        /*0070*/ 	.short	0x000d
        /*0072*/ 	.short	0x0050
        /*0074*/ 	.byte	0x00, 0xf0, 0x11, 0x00


	//----- nvinfo : EIATTR_KPARAM_INFO
	.align		4
.L_1521:
        /*0078*/ 	.byte	0x04, 0x17
        /*007a*/ 	.short	(.L_1523 - .L_1522)
.L_1522:
        /*007c*/ 	.word	0x00000000
        /*0080*/ 	.short	0x000c
        /*0082*/ 	.short	0x004c
        /*0084*/ 	.byte	0x00, 0xf0, 0x11, 0x00


	//----- nvinfo : EIATTR_KPARAM_INFO
	.align		4
.L_1523:
        /*0088*/ 	.byte	0x04, 0x17
        /*008a*/ 	.short	(.L_1525 - .L_1524)
.L_1524:
        /*008c*/ 	.word	0x00000000
        /*0090*/ 	.short	0x000b
        /*0092*/ 	.short	0x0048
        /*0094*/ 	.byte	0x00, 0xf0, 0x11, 0x00


	//----- nvinfo : EIATTR_KPARAM_INFO
	.align		4
.L_1525:
        /*0098*/ 	.byte	0x04, 0x17
        /*009a*/ 	.short	(.L_1527 - .L_1526)
.L_1526:
        /*009c*/ 	.word	0x00000000
        /*00a0*/ 	.short	0x000a
        /*00a2*/ 	.short	0x0040
        /*00a4*/ 	.byte	0x00, 0xf5, 0x21, 0x00


	//----- nvinfo : EIATTR_KPARAM_INFO
	.align		4
.L_1527:
        /*00a8*/ 	.byte	0x04, 0x17
        /*00aa*/ 	.short	(.L_1529 - .L_1528)
.L_1528:
        /*00ac*/ 	.word	0x00000000
        /*00b0*/ 	.short	0x0009
        /*00b2*/ 	.short	0x0038
        /*00b4*/ 	.byte	0x00, 0xf5, 0x21, 0x00


	//----- nvinfo : EIATTR_KPARAM_INFO
	.align		4
.L_1529:
        /*00b8*/ 	.byte	0x04, 0x17
        /*00ba*/ 	.short	(.L_1531 - .L_1530)
.L_1530:
        /*00bc*/ 	.word	0x00000000
        /*00c0*/ 	.short	0x0008
        /*00c2*/ 	.short	0x0034
        /*00c4*/ 	.byte	0x00, 0xf0, 0x11, 0x00


	//----- nvinfo : EIATTR_KPARAM_INFO
	.align		4
.L_1531:
        /*00c8*/ 	.byte	0x04, 0x17
        /*00ca*/ 	.short	(.L_1533 - .L_1532)
.L_1532:
        /*00cc*/ 	.word	0x00000000
        /*00d0*/ 	.short	0x0007
        /*00d2*/ 	.short	0x0030
        /*00d4*/ 	.byte	0x00, 0xf0, 0x11, 0x00


	//----- nvinfo : EIATTR_KPARAM_INFO
	.align		4
.L_1533:
        /*00d8*/ 	.byte	0x04, 0x17
        /*00da*/ 	.short	(.L_1535 - .L_1534)
.L_1534:
        /*00dc*/ 	.word	0x00000000
        /*00e0*/ 	.short	0x0006
        /*00e2*/ 	.short	0x002c
        /*00e4*/ 	.byte	0x00, 0xf0, 0x11, 0x00


	//----- nvinfo : EIATTR_KPARAM_INFO
	.align		4
.L_1535:
        /*00e8*/ 	.byte	0x04, 0x17
        /*00ea*/ 	.short	(.L_1537 - .L_1536)
.L_1536:
        /*00ec*/ 	.word	0x00000000
        /*00f0*/ 	.short	0x0005
        /*00f2*/ 	.short	0x0028
        /*00f4*/ 	.byte	0x00, 0xf0, 0x11, 0x00


	//----- nvinfo : EIATTR_KPARAM_INFO
	.align		4
.L_1537:
        /*00f8*/ 	.byte	0x04, 0x17
        /*00fa*/ 	.short	(.L_1539 - .L_1538)
.L_1538:
        /*00fc*/ 	.word	0x00000000
        /*0100*/ 	.short	0x0004
        /*0102*/ 	.short	0x0020
        /*0104*/ 	.byte	0x00, 0xf5, 0x21, 0x00


	//----- nvinfo : EIATTR_KPARAM_INFO
	.align		4
.L_1539:
        /*0108*/ 	.byte	0x04, 0x17
        /*010a*/ 	.short	(.L_1541 - .L_1540)
.L_1540:
        /*010c*/ 	.word	0x00000000
        /*0110*/ 	.short	0x0003
        /*0112*/ 	.short	0x0018
        /*0114*/ 	.byte	0x00, 0xf5, 0x21, 0x00


	//----- nvinfo : EIATTR_KPARAM_INFO
	.align		4
.L_1541:
        /*0118*/ 	.byte	0x04, 0x17
        /*011a*/ 	.short	(.L_1543 - .L_1542)
.L_1542:
        /*011c*/ 	.word	0x00000000
        /*0120*/ 	.short	0x0002
        /*0122*/ 	.short	0x0010
        /*0124*/ 	.byte	0x00, 0xf5, 0x21, 0x00


	//----- nvinfo : EIATTR_KPARAM_INFO
	.align		4
.L_1543:
        /*0128*/ 	.byte	0x04, 0x17
        /*012a*/ 	.short	(.L_1545 - .L_1544)
.L_1544:
        /*012c*/ 	.word	0x00000000
        /*0130*/ 	.short	0x0001
        /*0132*/ 	.short	0x0008
        /*0134*/ 	.byte	0x00, 0xf5, 0x21, 0x00


	//----- nvinfo : EIATTR_KPARAM_INFO
	.align		4
.L_1545:
        /*0138*/ 	.byte	0x04, 0x17
        /*013a*/ 	.short	(.L_1547 - .L_1546)
.L_1546:
        /*013c*/ 	.word	0x00000000
        /*0140*/ 	.short	0x0000
        /*0142*/ 	.short	0x0000
        /*0144*/ 	.byte	0x00, 0xf5, 0x21, 0x00


	//----- nvinfo : EIATTR_SPARSE_MMA_MASK
	.align		4
.L_1547:
        /*0148*/ 	.byte	0x03, 0x50
        /*014a*/ 	.short	0x0000


	//----- nvinfo : EIATTR_MAXREG_COUNT
	.align		4
        /*014c*/ 	.byte	0x03, 0x1b
        /*014e*/ 	.short	0x00ff


	//----- nvinfo : EIATTR_NUM_BARRIERS
	.align		4
        /*0150*/ 	.byte	0x02, 0x4c
        /*0152*/ 	.byte	0x01
	.zero		1


	//----- nvinfo : EIATTR_MERCURY_ISA_VERSION
	.align		4
        /*0154*/ 	.byte	0x03, 0x5f
        /*0156*/ 	.short	0x0101


	//----- nvinfo : EIATTR_VRC_CTA_INIT_COUNT
	.align		4
        /*0158*/ 	.byte	0x02, 0x4a
	.zero		1
	.zero		1


	//----- nvinfo : EIATTR_EXIT_INSTR_OFFSETS
	.align		4
        /*015c*/ 	.byte	0x04, 0x1c
        /*015e*/ 	.short	(.L_1549 - .L_1548)


	//   ....[0]....
.L_1548:
        /*0160*/ 	.word	0x00000ce0


	//   ....[1]....
        /*0164*/ 	.word	0x00006290


	//   ....[2]....
        /*0168*/ 	.word	0x00006540


	//   ....[3]....
        /*016c*/ 	.word	0x00006790


	//   ....[4]....
        /*0170*/ 	.word	0x000069e0


	//   ....[5]....
        /*0174*/ 	.word	0x00006b20


	//   ....[6]....
        /*0178*/ 	.word	0x00006bb0


	//   ....[7]....
        /*017c*/ 	.word	0x00006bf0


	//----- nvinfo : EIATTR_CRS_STACK_SIZE
	.align		4
.L_1549:
        /*0180*/ 	.byte	0x04, 0x1e
        /*0182*/ 	.short	(.L_1551 - .L_1550)
.L_1550:
        /*0184*/ 	.word	0x00000000


	//----- nvinfo : EIATTR_CBANK_PARAM_SIZE
	.align		4
.L_1551:
        /*0188*/ 	.byte	0x03, 0x19
        /*018a*/ 	.short	0x0074


	//----- nvinfo : EIATTR_PARAM_CBANK
	.align		4
        /*018c*/ 	.byte	0x04, 0x0a
        /*018e*/ 	.short	(.L_1553 - .L_1552)
	.align		4
.L_1552:
        /*0190*/ 	.word	index@(.nv.constant0._Z23gemm_half_q_half_kernelILi4ELi20ELb0ELb0ELi32EEvPK6__halfPKjS4_S2_PS0_iiiiPKtS7_iiiiiibS2_i)
        /*0194*/ 	.short	0x0380
        /*0196*/ 	.short	0x0074


	//----- nvinfo : EIATTR_SW_WAR
	.align		4
.L_1553:
        /*0198*/ 	.byte	0x04, 0x36
        /*019a*/ 	.short	(.L_1555 - .L_1554)
.L_1554:
        /*019c*/ 	.word	0x00000008
.L_1555:


//--------------------- .nv.info._Z23gemm_half_q_half_kernelILi4ELi38ELb0ELb0ELi32EEvPK6__halfPKjS4_S2_PS0_iiiiPKtS7_iiiiiibS2_i --------------------------
	.section	.nv.info._Z23gemm_half_q_half_kernelILi4ELi38ELb0ELb0ELi32EEvPK6__halfPKjS4_S2_PS0_iiiiPKtS7_iiiiiibS2_i,"",@"SHT_CUDA_INFO"
	.sectionflags	@""
	.align	4


	//----- nvinfo : EIATTR_CUDA_API_VERSION
	.align		4
        /*0000*/ 	.byte	0x04, 0x37
        /*0002*/ 	.short	(.L_1557 - .L_1556)
.L_1556:
        /*0004*/ 	.word	0x00000082


	//----- nvinfo : EIATTR_KPARAM_INFO
	.align		4
.L_1557:
        /*0008*/ 	.byte	0x04, 0x17
        /*000a*/ 	.short	(.L_1559 - .L_1558)
.L_1558:
        /*000c*/ 	.word	0x00000000
        /*0010*/ 	.short	0x0013
        /*0012*/ 	.short	0x0070
        /*0014*/ 	.byte	0x00, 0xf0, 0x11, 0x00


	//----- nvinfo : EIATTR_KPARAM_INFO
	.align		4
.L_1559:
        /*0018*/ 	.byte	0x04, 0x17
        /*001a*/ 	.short	(.L_1561 - .L_1560)
.L_1560:
        /*001c*/ 	.word	0x00000000
        /*0020*/ 	.short	0x0012
        /*0022*/ 	.short	0x0068
        /*0024*/ 	.byte	0x00, 0xf5, 0x21, 0x00


	//----- nvinfo : EIATTR_KPARAM_INFO
	.align		4
.L_1561:
        /*0028*/ 	.byte	0x04, 0x17
        /*002a*/ 	.short	(.L_1563 - .L_1562)
.L_1562:
        /*002c*/ 	.word	0x00000000
        /*0030*/ 	.short	0x0011
        /*0032*/ 	.short	0x0060
        /*0034*/ 	.byte	0x00, 0xf0, 0x05, 0x00


	//----- nvinfo : EIATTR_KPARAM_INFO
	.align		4
.L_1563:
        /*0038*/ 	.byte	0x04, 0x17
        /*003a*/ 	.short	(.L_1565 - .L_1564)
.L_1564:
        /*003c*/ 	.word	0x00000000
        /*0040*/ 	.short	0x0010
        /*0042*/ 	.short	0x005c
        /*0044*/ 	.byte	0x00, 0xf0, 0x11, 0x00


	//----- nvinfo : EIATTR_KPARAM_INFO
	.align		4
.L_1565:
        /*0048*/ 	.byte	0x04, 0x17
        /*004a*/ 	.short	(.L_1567 - .L_1566)
.L_1566:
        /*004c*/ 	.word	0x00000000
        /*0050*/ 	.short	0x000f
        /*0052*/ 	.short	0x0058
        /*0054*/ 	.byte	0x00, 0xf0, 0x11, 0x00


	//----- nvinfo : EIATTR_KPARAM_INFO
	.align		4
.L_1567:
        /*0058*/ 	.byte	0x04, 0x17
        /*005a*/ 	.short	(.L_1569 - .L_1568)
.L_1568:
        /*005c*/ 	.word	0x00000000
        /*0060*/ 	.short	0x000e
        /*0062*/ 	.short	0x0054
        /*0064*/ 	.byte	0x00, 0xf0, 0x11, 0x00


	//----- nvinfo : EIATTR_KPARAM_INFO
	.align		4
.L_1569:
        /*0068*/ 	.byte	0x04, 0x17
        /*006a*/ 	.short	(.L_1571 - .L_1570)
.L_1570:
        /*006c*/ 	.word	0x00000000
        /*0070*/ 	.short	0x000d
        /*0072*/ 	.short	0x0050
        /*0074*/ 	.byte	0x00, 0xf0, 0x11, 0x00


	//----- nvinfo : EIATTR_KPARAM_INFO
	.align		4
.L_1571:
        /*0078*/ 	.byte	0x04, 0x17
        /*007a*/ 	.short	(.L_1573 - .L_1572)
.L_1572:
        /*007c*/ 	.word	0x00000000
        /*0080*/ 	.short	0x000c
        /*0082*/ 	.short	0x004c
        /*0084*/ 	.byte	0x00, 0xf0, 0x11, 0x00


	//----- nvinfo : EIATTR_KPARAM_INFO
	.align		4
.L_1573:
        /*0088*/ 	.byte	0x04, 0x17
        /*008a*/ 	.short	(.L_1575 - .L_1574)
.L_1574:
        /*008c*/ 	.word	0x00000000
        /*0090*/ 	.short	0x000b
        /*0092*/ 	.short	0x0048
        /*0094*/ 	.byte	0x00, 0xf0, 0x11, 0x00


	//----- nvinfo : EIATTR_KPARAM_INFO
	.align		4
.L_1575:
        /*0098*/ 	.byte	0x04, 0x17
        /*009a*/ 	.short	(.L_1577 - .L_1576)
.L_1576:
        /*009c*/ 	.word	0x00000000
        /*00a0*/ 	.short	0x000a
        /*00a2*/ 	.short	0x0040
        /*00a4*/ 	.byte	0x00, 0xf5, 0x21, 0x00


	//----- nvinfo : EIATTR_KPARAM_INFO
	.align		4
.L_1577:
        /*00a8*/ 	.byte	0x04, 0x17
        /*00aa*/ 	.short	(.L_1579 - .L_1578)
.L_1578:
        /*00ac*/ 	.word	0x00000000
        /*00b0*/ 	.short	0x0009
        /*00b2*/ 	.short	0x0038
        /*00b4*/ 	.byte	0x00, 0xf5, 0x21, 0x00


	//----- nvinfo : EIATTR_KPARAM_INFO
	.align		4
.L_1579:
        /*00b8*/ 	.byte	0x04, 0x17
        /*00ba*/ 	.short	(.L_1581 - .L_1580)
.L_1580:
        /*00bc*/ 	.word	0x00000000
        /*00c0*/ 	.short	0x0008
        /*00c2*/ 	.short	0x0034
        /*00c4*/ 	.byte	0x00, 0xf0, 0x11, 0x00


	//----- nvinfo : EIATTR_KPARAM_INFO
	.align		4
.L_1581:
        /*00c8*/ 	.byte	0x04, 0x17
        /*00ca*/ 	.short	(.L_1583 - .L_1582)
.L_1582:
        /*00cc*/ 	.word	0x00000000
        /*00d0*/ 	.short	0x0007
        /*00d2*/ 	.short	0x0030
        /*00d4*/ 	.byte	0x00, 0xf0, 0x11, 0x00


	//----- nvinfo : EIATTR_KPARAM_INFO
	.align		4
.L_1583:
        /*00d8*/ 	.byte	0x04, 0x17
        /*00da*/ 	.short	(.L_1585 - .L_1584)
.L_1584:
        /*00dc*/ 	.word	0x00000000
        /*00e0*/ 	.short	0x0006
        /*00e2*/ 	.short	0x002c
        /*00e4*/ 	.byte	0x00, 0xf0, 0x11, 0x00


	//----- nvinfo : EIATTR_KPARAM_INFO
	.align		4
.L_1585:
        /*00e8*/ 	.byte	0x04, 0x17
        /*00ea*/ 	.short	(.L_1587 - .L_1586)
.L_1586:
        /*00ec*/ 	.word	0x00000000
        /*00f0*/ 	.short	0x0005
        /*00f2*/ 	.short	0x0028
        /*00f4*/ 	.byte	0x00, 0xf0, 0x11, 0x00


	//----- nvinfo : EIATTR_KPARAM_INFO
	.align		4
.L_1587:
        /*00f8*/ 	.byte	0x04, 0x17
        /*00fa*/ 	.short	(.L_1589 - .L_1588)
.L_1588:
        /*00fc*/ 	.word	0x00000000
        /*0100*/ 	.short	0x0004
        /*0102*/ 	.short	0x0020
        /*0104*/ 	.byte	0x00, 0xf5, 0x21, 0x00


	//----- nvinfo : EIATTR_KPARAM_INFO
	.align		4
.L_1589:
        /*0108*/ 	.byte	0x04, 0x17
        /*010a*/ 	.short	(.L_1591 - .L_1590)
.L_1590:
        /*010c*/ 	.word	0x00000000
        /*0110*/ 	.short	0x0003
        /*0112*/ 	.short	0x0018
        /*0114*/ 	.byte	0x00, 0xf5, 0x21, 0x00


	//----- nvinfo : EIATTR_KPARAM_INFO
	.align		4
.L_1591:
        /*0118*/ 	.byte	0x04, 0x17
        /*011a*/ 	.short	(.L_1593 - .L_1592)
.L_1592:
        /*011c*/ 	.word	0x00000000
        /*0120*/ 	.short	0x0002
        /*0122*/ 	.short	0x0010
        /*0124*/ 	.byte	0x00, 0xf5, 0x21, 0x00


	//----- nvinfo : EIATTR_KPARAM_INFO
	.align		4
.L_1593:
        /*0128*/ 	.byte	0x04, 0x17
        /*012a*/ 	.short	(.L_1595 - .L_1594)
.L_1594:
        /*012c*/ 	.word	0x00000000
        /*0130*/ 	.short	0x0001
        /*0132*/ 	.short	0x0008
        /*0134*/ 	.byte	0x00, 0xf5, 0x21, 0x00


	//----- nvinfo : EIATTR_KPARAM_INFO
	.align		4
.L_1595:
        /*0138*/ 	.byte	0x04, 0x17
        /*013a*/ 	.short	(.L_1597 - .L_1596)
.L_1596:
        /*013c*/ 	.word	0x00000000
        /*0140*/ 	.short	0x0000
        /*0142*/ 	.short	0x0000
        /*0144*/ 	.byte	0x00, 0xf5, 0x21, 0x00


	//----- nvinfo : EIATTR_SPARSE_MMA_MASK
	.align		4
.L_1597:
        /*0148*/ 	.byte	0x03, 0x50
        /*014a*/ 	.short	0x0000


	//----- nvinfo : EIATTR_MAXREG_COUNT
	.align		4
        /*014c*/ 	.byte	0x03, 0x1b
        /*014e*/ 	.short	0x00ff


	//----- nvinfo : EIATTR_NUM_BARRIERS
	.align		4
        /*0150*/ 	.byte	0x02, 0x4c
        /*0152*/ 	.byte	0x01
	.zero		1


	//----- nvinfo : EIATTR_MERCURY_ISA_VERSION
	.align		4
        /*0154*/ 	.byte	0x03, 0x5f
        /*0156*/ 	.short	0x0101


	//----- nvinfo : EIATTR_VRC_CTA_INIT_COUNT
	.align		4
        /*0158*/ 	.byte	0x02, 0x4a
	.zero		1
	.zero		1


	//----- nvinfo : EIATTR_EXIT_INSTR_OFFSETS
	.align		4
        /*015c*/ 	.byte	0x04, 0x1c
        /*015e*/ 	.short	(.L_1599 - .L_1598)


	//   ....[0]....
.L_1598:
        /*0160*/ 	.word	0x00000d10


	//   ....[1]....
        /*0164*/ 	.word	0x00007a70


	//   ....[2]....
        /*0168*/ 	.word	0x00007d20


	//   ....[3]....
        /*016c*/ 	.word	0x00007f70


	//   ....[4]....
        /*0170*/ 	.word	0x000081c0


	//   ....[5]....
        /*0174*/ 	.word	0x00008300


	//   ....[6]....
        /*0178*/ 	.word	0x00008390


	//   ....[7]....
        /*017c*/ 	.word	0x000083d0


	//----- nvinfo : EIATTR_CRS_STACK_SIZE
	.align		4
.L_1599:
        /*0180*/ 	.byte	0x04, 0x1e
        /*0182*/ 	.short	(.L_1601 - .L_1600)
.L_1600:
        /*0184*/ 	.word	0x00000000


	//----- nvinfo : EIATTR_CBANK_PARAM_SIZE
	.align		4
.L_1601:
        /*0188*/ 	.byte	0x03, 0x19
        /*018a*/ 	.short	0x0074


	//----- nvinfo : EIATTR_PARAM_CBANK
	.align		4
        /*018c*/ 	.byte	0x04, 0x0a
        /*018e*/ 	.short	(.L_1603 - .L_1602)
	.align		4
.L_1602:
        /*0190*/ 	.word	index@(.nv.constant0._Z23gemm_half_q_half_kernelILi4ELi38ELb0ELb0ELi32EEvPK6__halfPKjS4_S2_PS0_iiiiPKtS7_iiiiiibS2_i)
        /*0194*/ 	.short	0x0380
        /*0196*/ 	.short	0x0074


	//----- nvinfo : EIATTR_SW_WAR
	.align		4
.L_1603:
        /*0198*/ 	.byte	0x04, 0x36
        /*019a*/ 	.short	(.L_1605 - .L_1604)
.L_1604:
        /*019c*/ 	.word	0x00000008
.L_1605:


//--------------------- .nv.info._Z23gemm_half_q_half_kernelILi4ELi128ELb0ELb0ELi32EEvPK6__halfPKjS4_S2_PS0_iiiiPKtS7_iiiiiibS2_i --------------------------
	.section	.nv.info._Z23gemm_half_q_half_kernelILi4ELi128ELb0ELb0ELi32EEvPK6__halfPKjS4_S2_PS0_iiiiPKtS7_iiiiiibS2_i,"",@"SHT_CUDA_INFO"
	.sectionflags	@""
	.align	4


	//----- nvinfo : EIATTR_CUDA_API_VERSION
	.align		4
        /*0000*/ 	.byte	0x04, 0x37
        /*0002*/ 	.short	(.L_1607 - .L_1606)
.L_1606:
        /*0004*/ 	.word	0x00000082


	//----- nvinfo : EIATTR_KPARAM_INFO
	.align		4
.L_1607:
        /*0008*/ 	.byte	0x04, 0x17
        /*000a*/ 	.short	(.L_1609 - .L_1608)
.L_1608:
        /*000c*/ 	.word	0x00000000
        /*0010*/ 	.short	0x0013
        /*0012*/ 	.short	0x0070
        /*0014*/ 	.byte	0x00, 0xf0, 0x11, 0x00


	//----- nvinfo : EIATTR_KPARAM_INFO
	.align		4
.L_1609:
        /*0018*/ 	.byte	0x04, 0x17
        /*001a*/ 	.short	(.L_1611 - .L_1610)
.L_1610:
        /*001c*/ 	.word	0x00000000
        /*0020*/ 	.short	0x0012
        /*0022*/ 	.short	0x0068
        /*0024*/ 	.byte	0x00, 0xf5, 0x21, 0x00


	//----- nvinfo : EIATTR_KPARAM_INFO
	.align		4
.L_1611:
        /*0028*/ 	.byte	0x04, 0x17
        /*002a*/ 	.short	(.L_1613 - .L_1612)
.L_1612:
        /*002c*/ 	.word	0x00000000
        /*0030*/ 	.short	0x0011
        /*0032*/ 	.short	0x0060
        /*0034*/ 	.byte	0x00, 0xf0, 0x05, 0x00


	//----- nvinfo : EIATTR_KPARAM_INFO
	.align		4
.L_1613:
        /*0038*/ 	.byte	0x04, 0x17
        /*003a*/ 	.short	(.L_1615 - .L_1614)
.L_1614:
        /*003c*/ 	.word	0x00000000
        /*0040*/ 	.short	0x0010
        /*0042*/ 	.short	0x005c
        /*0044*/ 	.byte	0x00, 0xf0, 0x11, 0x00


	//----- nvinfo : EIATTR_KPARAM_INFO
	.align		4
.L_1615:
        /*0048*/ 	.byte	0x04, 0x17
        /*004a*/ 	.short	(.L_1617 - .L_1616)
.L_1616:
        /*004c*/ 	.word	0x00000000
        /*0050*/ 	.short	0x000f
        /*0052*/ 	.short	0x0058
        /*0054*/ 	.byte	0x00, 0xf0, 0x11, 0x00


	//----- nvinfo : EIATTR_KPARAM_INFO
	.align		4
.L_1617:
        /*0058*/ 	.byte	0x04, 0x17
        /*005a*/ 	.short	(.L_1619 - .L_1618)
.L_1618:
        /*005c*/ 	.word	0x00000000
        /*0060*/ 	.short	0x000e
        /*0062*/ 	.short	0x0054
        /*0064*/ 	.byte	0x00, 0xf0, 0x11, 0x00


	//----- nvinfo : EIATTR_KPARAM_INFO
	.align		4
.L_1619:
        /*0068*/ 	.byte	0x04, 0x17
        /*006a*/ 	.short	(.L_1621 - .L_1620)
.L_1620:
        /*006c*/ 	.word	0x00000000
        /*0070*/ 	.short	0x000d
        /*0072*/ 	.short	0x0050
        /*0074*/ 	.byte	0x00, 0xf0, 0x11, 0x00


	//----- nvinfo : EIATTR_KPARAM_INFO
	.align		4
.L_1621:
        /*0078*/ 	.byte	0x04, 0x17
        /*007a*/ 	.short	(.L_1623 - .L_1622)
.L_1622:
        /*007c*/ 	.word	0x00000000
        /*0080*/ 	.short	0x000c
        /*0082*/ 	.short	0x004c
        /*0084*/ 	.byte	0x00, 0xf0, 0x11, 0x00


	//----- nvinfo : EIATTR_KPARAM_INFO
	.align		4
.L_1623:
        /*0088*/ 	.byte	0x04, 0x17
        /*008a*/ 	.short	(.L_1625 - .L_1624)
.L_1624:
        /*008c*/ 	.word	0x00000000
        /*0090*/ 	.short	0x000b
        /*0092*/ 	.short	0x0048
        /*0094*/ 	.byte	0x00, 0xf0, 0x11, 0x00


	//----- nvinfo : EIATTR_KPARAM_INFO
	.align		4
.L_1625:
        /*0098*/ 	.byte	0x04, 0x17
        /*009a*/ 	.short	(.L_1627 - .L_1626)
.L_1626:
        /*009c*/ 	.word	0x00000000
        /*00a0*/ 	.short	0x000a
        /*00a2*/ 	.short	0x0040
        /*00a4*/ 	.byte	0x00, 0xf5, 0x21, 0x00


	//----- nvinfo : EIATTR_KPARAM_INFO
	.align		4
.L_1627:
        /*00a8*/ 	.byte	0x04, 0x17
        /*00aa*/ 	.short	(.L_1629 - .L_1628)
.L_1628:
        /*00ac*/ 	.word	0x00000000
        /*00b0*/ 	.short	0x0009
        /*00b2*/ 	.short	0x0038
        /*00b4*/ 	.byte	0x00, 0xf5, 0x21, 0x00


	//----- nvinfo : EIATTR_KPARAM_INFO
	.align		4
.L_1629:
        /*00b8*/ 	.byte	0x04, 0x17
        /*00ba*/ 	.short	(.L_1631 - .L_1630)
.L_1630:
        /*00bc*/ 	.word	0x00000000
        /*00c0*/ 	.short	0x0008
        /*00c2*/ 	.short	0x0034
        /*00c4*/ 	.byte	0x00, 0xf0, 0x11, 0x00


	//----- nvinfo : EIATTR_KPARAM_INFO
	.align		4
.L_1631:
        /*00c8*/ 	.byte	0x04, 0x17
        /*00ca*/ 	.short	(.L_1633 - .L_1632)
.L_1632:
        /*00cc*/ 	.word	0x00000000
        /*00d0*/ 	.short	0x0007
        /*00d2*/ 	.short	0x0030
        /*00d4*/ 	.byte	0x00, 0xf0, 0x11, 0x00


	//----- nvinfo : EIATTR_KPARAM_INFO
	.align		4
.L_1633:
        /*00d8*/ 	.byte	0x04, 0x17
        /*00da*/ 	.short	(.L_1635 - .L_1634)
.L_1634:
        /*00dc*/ 	.word	0x00000000
        /*00e0*/ 	.short	0x0006
        /*00e2*/ 	.short	0x002c
        /*00e4*/ 	.byte	0x00, 0xf0, 0x11, 0x00


	//----- nvinfo : EIATTR_KPARAM_INFO
	.align		4
.L_1635:
        /*00e8*/ 	.byte	0x04, 0x17
        /*00ea*/ 	.short	(.L_1637 - .L_1636)
.L_1636:
        /*00ec*/ 	.word	0x00000000
        /*00f0*/ 	.short	0x0005
        /*00f2*/ 	.short	0x0028
        /*00f4*/ 	.byte	0x00, 0xf0, 0x11, 0x00


	//----- nvinfo : EIATTR_KPARAM_INFO
	.align		4
.L_1637:
        /*00f8*/ 	.byte	0x04, 0x17
        /*00fa*/ 	.short	(.L_1639 - .L_1638)
.L_1638:
        /*00fc*/ 	.word	0x00000000
        /*0100*/ 	.short	0x0004
        /*0102*/ 	.short	0x0020
        /*0104*/ 	.byte	0x00, 0xf5, 0x21, 0x00


	//----- nvinfo : EIATTR_KPARAM_INFO
	.align		4
.L_1639:
        /*0108*/ 	.byte	0x04, 0x17
        /*010a*/ 	.short	(.L_1641 - .L_1640)
.L_1640:
        /*010c*/ 	.word	0x00000000
        /*0110*/ 	.short	0x0003
        /*0112*/ 	.short	0x0018
        /*0114*/ 	.byte	0x00, 0xf5, 0x21, 0x00


	//----- nvinfo : EIATTR_KPARAM_INFO
	.align		4
.L_1641:
        /*0118*/ 	.byte	0x04, 0x17
        /*011a*/ 	.short	(.L_1643 - .L_1642)
.L_1642:
        /*011c*/ 	.word	0x00000000
        /*0120*/ 	.short	0x0002
        /*0122*/ 	.short	0x0010
        /*0124*/ 	.byte	0x00, 0xf5, 0x21, 0x00


	//----- nvinfo : EIATTR_KPARAM_INFO
	.align		4
.L_1643:
        /*0128*/ 	.byte	0x04, 0x17
        /*012a*/ 	.short	(.L_1645 - .L_1644)
.L_1644:
        /*012c*/ 	.word	0x00000000
        /*0130*/ 	.short	0x0001
        /*0132*/ 	.short	0x0008
        /*0134*/ 	.byte	0x00, 0xf5, 0x21, 0x00


	//----- nvinfo : EIATTR_KPARAM_INFO
	.align		4
.L_1645:
        /*0138*/ 	.byte	0x04, 0x17
        /*013a*/ 	.short	(.L_1647 - .L_1646)
.L_1646:
        /*013c*/ 	.word	0x00000000
        /*0140*/ 	.short	0x0000
        /*0142*/ 	.short	0x0000
        /*0144*/ 	.byte	0x00, 0xf5, 0x21, 0x00


	//----- nvinfo : EIATTR_SPARSE_MMA_MASK
	.align		4
.L_1647:
        /*0148*/ 	.byte	0x03, 0x50
        /*014a*/ 	.short	0x0000


	//----- nvinfo : EIATTR_MAXREG_COUNT
	.align		4
        /*014c*/ 	.byte	0x03, 0x1b
        /*014e*/ 	.short	0x00ff


	//----- nvinfo : EIATTR_NUM_BARRIERS
	.align		4
        /*0150*/ 	.byte	0x02, 0x4c
        /*0152*/ 	.byte	0x01
	.zero		1


	//----- nvinfo : EIATTR_MERCURY_ISA_VERSION
	.align		4
        /*0154*/ 	.byte	0x03, 0x5f
        /*0156*/ 	.short	0x0101


	//----- nvinfo : EIATTR_VRC_CTA_INIT_COUNT
	.align		4
        /*0158*/ 	.byte	0x02, 0x4a
	.zero		1
	.zero		1


	//----- nvinfo : EIATTR_EXIT_INSTR_OFFSETS
	.align		4
        /*015c*/ 	.byte	0x04, 0x1c
        /*015e*/ 	.short	(.L_1649 - .L_1648)


	//   ....[0]....
.L_1648:
        /*0160*/ 	.word	0x00000cd0


	//   ....[1]....
        /*0164*/ 	.word	0x00007700


	//   ....[2]....
        /*0168*/ 	.word	0x000079b0


	//   ....[3]....
        /*016c*/ 	.word	0x00007c00


	//   ....[4]....
        /*0170*/ 	.word	0x00007e50


	//   ....[5]....
        /*0174*/ 	.word	0x00007f90


	//   ....[6]....
        /*0178*/ 	.word	0x00008010


	//   ....[7]....
        /*017c*/ 	.word	0x00008050


	//----- nvinfo : EIATTR_CRS_STACK_SIZE
	.align		4
.L_1649:
        /*0180*/ 	.byte	0x04, 0x1e
        /*0182*/ 	.short	(.L_1651 - .L_1650)
.L_1650:
        /*0184*/ 	.word	0x00000000


	//----- nvinfo : EIATTR_CBANK_PARAM_SIZE
	.align		4
.L_1651:
        /*0188*/ 	.byte	0x03, 0x19
        /*018a*/ 	.short	0x0074


	//----- nvinfo : EIATTR_PARAM_CBANK
	.align		4
        /*018c*/ 	.byte	0x04, 0x0a
        /*018e*/ 	.short	(.L_1653 - .L_1652)
	.align		4
.L_1652:
        /*0190*/ 	.word	index@(.nv.constant0._Z23gemm_half_q_half_kernelILi4ELi128ELb0ELb0ELi32EEvPK6__halfPKjS4_S2_PS0_iiiiPKtS7_iiiiiibS2_i)
        /*0194*/ 	.short	0x0380
        /*0196*/ 	.short	0x0074


	//----- nvinfo : EIATTR_SW_WAR
	.align		4
.L_1653:
        /*0198*/ 	.byte	0x04, 0x36
        /*019a*/ 	.short	(.L_1655 - .L_1654)
.L_1654:
        /*019c*/ 	.word	0x00000008
.L_1655:


//--------------------- .nv.info._Z23gemm_half_q_half_kernelILi3ELi190ELb0ELb0ELi64EEvPK6__halfPKjS4_S2_PS0_iiiiPKtS7_iiiiiibS2_i --------------------------
	.section	.nv.info._Z23gemm_half_q_half_kernelILi3ELi190ELb0ELb0ELi64EEvPK6__halfPKjS4_S2_PS0_iiiiPKtS7_iiiiiibS2_i,"",@"SHT_CUDA_INFO"
	.sectionflags	@""
	.align	4


	//----- nvinfo : EIATTR_CUDA_API_VERSION
	.align		4
        /*0000*/ 	.byte	0x04, 0x37
        /*0002*/ 	.short	(.L_1657 - .L_1656)
.L_1656:
        /*0004*/ 	.word	0x00000082


	//----- nvinfo : EIATTR_KPARAM_INFO
	.align		4
.L_1657:
        /*0008*/ 	.byte	0x04, 0x17
        /*000a*/ 	.short	(.L_1659 - .L_1658)
.L_1658:
        /*000c*/ 	.word	0x00000000
        /*0010*/ 	.short	0x0013
        /*0012*/ 	.short	0x0070
        /*0014*/ 	.byte	0x00, 0xf0, 0x11, 0x00


	//----- nvinfo : EIATTR_KPARAM_INFO
	.align		4
.L_1659:
        /*0018*/ 	.byte	0x04, 0x17
        /*001a*/ 	.short	(.L_1661 - .L_1660)
.L_1660:
        /*001c*/ 	.word	0x00000000
        /*0020*/ 	.short	0x0012
        /*0022*/ 	.short	0x0068
        /*0024*/ 	.byte	0x00, 0xf5, 0x21, 0x00


	//----- nvinfo : EIATTR_KPARAM_INFO
	.align		4
.L_1661:
        /*0028*/ 	.byte	0x04, 0x17
        /*002a*/ 	.short	(.L_1663 - .L_1662)
.L_1662:
        /*002c*/ 	.word	0x00000000
        /*0030*/ 	.short	0x0011
        /*0032*/ 	.short	0x0060
        /*0034*/ 	.byte	0x00, 0xf0, 0x05, 0x00


	//----- nvinfo : EIATTR_KPARAM_INFO
	.align		4
.L_1663:
        /*0038*/ 	.byte	0x04, 0x17
        /*003a*/ 	.short	(.L_1665 - .L_1664)
.L_1664:
        /*003c*/ 	.word	0x00000000
        /*0040*/ 	.short	0x0010
        /*0042*/ 	.short	0x005c
        /*0044*/ 	.byte	0x00, 0xf0, 0x11, 0x00


	//----- nvinfo : EIATTR_KPARAM_INFO
	.align		4
.L_1665:
        /*0048*/ 	.byte	0x04, 0x17
        /*004a*/ 	.short	(.L_1667 - .L_1666)
.L_1666:
        /*004c*/ 	.word	0x00000000
        /*0050*/ 	.short	0x000f
        /*0052*/ 	.short	0x0058
        /*0054*/ 	.byte	0x00, 0xf0, 0x11, 0x00


	//----- nvinfo : EIATTR_KPARAM_INFO
	.align		4
.L_1667:
        /*0058*/ 	.byte	0x04, 0x17
        /*005a*/ 	.short	(.L_1669 - .L_1668)
.L_1668:
        /*005c*/ 	.word	0x00000000
        /*0060*/ 	.short	0x000e
        /*0062*/ 	.short	0x0054
        /*0064*/ 	.byte	0x00, 0xf0, 0x11, 0x00


	//----- nvinfo : EIATTR_KPARAM_INFO
	.align		4
.L_1669:
        /*0068*/ 	.byte	0x04, 0x17
        /*006a*/ 	.short	(.L_1671 - .L_1670)
.L_1670:
        /*006c*/ 	.word	0x00000000
        /*0070*/ 	.short	0x000d
        /*0072*/ 	.short	0x0050
        /*0074*/ 	.byte	0x00, 0xf0, 0x11, 0x00


	//----- nvinfo : EIATTR_KPARAM_INFO
	.align		4
.L_1671:
        /*0078*/ 	.byte	0x04, 0x17
        /*007a*/ 	.short	(.L_1673 - .L_1672)
.L_1672:
        /*007c*/ 	.word	0x00000000
        /*0080*/ 	.short	0x000c
        /*0082*/ 	.short	0x004c
        /*0084*/ 	.byte	0x00, 0xf0, 0x11, 0x00


	//----- nvinfo : EIATTR_KPARAM_INFO
	.align		4
.L_1673:
        /*0088*/ 	.byte	0x04, 0x17
        /*008a*/ 	.short	(.L_1675 - .L_1674)
.L_1674:
        /*008c*/ 	.word	0x00000000
        /*0090*/ 	.short	0x000b
        /*0092*/ 	.short	0x0048
        /*0094*/ 	.byte	0x00, 0xf0, 0x11, 0x00


	//----- nvinfo : EIATTR_KPARAM_INFO
	.align		4
.L_1675:
        /*0098*/ 	.byte	0x04, 0x17
        /*009a*/ 	.short	(.L_1677 - .L_1676)
.L_1676:
        /*009c*/ 	.word	0x00000000
        /*00a0*/ 	.short	0x000a
        /*00a2*/ 	.short	0x0040
        /*00a4*/ 	.byte	0x00, 0xf5, 0x21, 0x00


	//----- nvinfo : EIATTR_KPARAM_INFO
	.align		4
.L_1677:
        /*00a8*/ 	.byte	0x04, 0x17
        /*00aa*/ 	.short	(.L_1679 - .L_1678)
.L_1678:
        /*00ac*/ 	.word	0x00000000
        /*00b0*/ 	.short	0x0009
        /*00b2*/ 	.short	0x0038
        /*00b4*/ 	.byte	0x00, 0xf5, 0x21, 0x00


	//----- nvinfo : EIATTR_KPARAM_INFO
	.align		4
.L_1679:
        /*00b8*/ 	.byte	0x04, 0x17
        /*00ba*/ 	.short	(.L_1681 - .L_1680)
.L_1680:
        /*00bc*/ 	.word	0x00000000
        /*00c0*/ 	.short	0x0008
        /*00c2*/ 	.short	0x0034
        /*00c4*/ 	.byte	0x00, 0xf0, 0x11, 0x00


	//----- nvinfo : EIATTR_KPARAM_INFO
	.align		4
.L_1681:
        /*00c8*/ 	.byte	0x04, 0x17
        /*00ca*/ 	.short	(.L_1683 - .L_1682)
.L_1682:
        /*00cc*/ 	.word	0x00000000
        /*00d0*/ 	.short	0x0007
        /*00d2*/ 	.short	0x0030
        /*00d4*/ 	.byte	0x00, 0xf0, 0x11, 0x00


	//----- nvinfo : EIATTR_KPARAM_INFO
	.align		4
.L_1683:
        /*00d8*/ 	.byte	0x04, 0x17
        /*00da*/ 	.short	(.L_1685 - .L_1684)
.L_1684:
        /*00dc*/ 	.word	0x00000000
        /*00e0*/ 	.short	0x0006
        /*00e2*/ 	.short	0x002c
        /*00e4*/ 	.byte	0x00, 0xf0, 0x11, 0x00


	//----- nvinfo : EIATTR_KPARAM_INFO
	.align		4
.L_1685:
        /*00e8*/ 	.byte	0x04, 0x17
        /*00ea*/ 	.short	(.L_1687 - .L_1686)
.L_1686:
        /*00ec*/ 	.word	0x00000000
        /*00f0*/ 	.short	0x0005
        /*00f2*/ 	.short	0x0028
        /*00f4*/ 	.byte	0x00, 0xf0, 0x11, 0x00


	//----- nvinfo : EIATTR_KPARAM_INFO
	.align		4
.L_1687:
        /*00f8*/ 	.byte	0x04, 0x17
        /*00fa*/ 	.short	(.L_1689 - .L_1688)
.L_1688:
        /*00fc*/ 	.word	0x00000000
        /*0100*/ 	.short	0x0004
        /*0102*/ 	.short	0x0020
        /*0104*/ 	.byte	0x00, 0xf5, 0x21, 0x00


	//----- nvinfo : EIATTR_KPARAM_INFO
	.align		4
.L_1689:
        /*0108*/ 	.byte	0x04, 0x17
        /*010a*/ 	.short	(.L_1691 - .L_1690)
.L_1690:
        /*010c*/ 	.word	0x00000000
        /*0110*/ 	.short	0x0003
        /*0112*/ 	.short	0x0018
        /*0114*/ 	.byte	0x00, 0xf5, 0x21, 0x00


	//----- nvinfo : EIATTR_KPARAM_INFO
	.align		4
.L_1691:
        /*0118*/ 	.byte	0x04, 0x17
        /*011a*/ 	.short	(.L_1693 - .L_1692)
.L_1692:
        /*011c*/ 	.word	0x00000000
        /*0120*/ 	.short	0x0002
        /*0122*/ 	.short	0x0010
        /*0124*/ 	.byte	0x00, 0xf5, 0x21, 0x00


	//----- nvinfo : EIATTR_KPARAM_INFO
	.align		4
.L_1693:
        /*0128*/ 	.byte	0x04, 0x17
        /*012a*/ 	.short	(.L_1695 - .L_1694)
.L_1694:
        /*012c*/ 	.word	0x00000000
        /*0130*/ 	.short	0x0001
        /*0132*/ 	.short	0x0008
        /*0134*/ 	.byte	0x00, 0xf5, 0x21, 0x00


	//----- nvinfo : EIATTR_KPARAM_INFO
	.align		4
.L_1695:
        /*0138*/ 	.byte	0x04, 0x17
        /*013a*/ 	.short	(.L_1697 - .L_1696)
.L_1696:
        /*013c*/ 	.word	0x00000000
        /*0140*/ 	.short	0x0000
        /*0142*/ 	.short	0x0000
        /*0144*/ 	.byte	0x00, 0xf5, 0x21, 0x00


	//----- nvinfo : EIATTR_SPARSE_MMA_MASK
	.align		4
.L_1697:
        /*0148*/ 	.byte	0x03, 0x50
        /*014a*/ 	.short	0x0000


	//----- nvinfo : EIATTR_MAXREG_COUNT
	.align		4
        /*014c*/ 	.byte	0x03, 0x1b
        /*014e*/ 	.short	0x00ff


	//----- nvinfo : EIATTR_NUM_BARRIERS
	.align		4
        /*0150*/ 	.byte	0x02, 0x4c
        /*0152*/ 	.byte	0x01
	.zero		1


	//----- nvinfo : EIATTR_MERCURY_ISA_VERSION
	.align		4
        /*0154*/ 	.byte	0x03, 0x5f
        /*0156*/ 	.short	0x0101


	//----- nvinfo : EIATTR_VRC_CTA_INIT_COUNT
	.align		4
        /*0158*/ 	.byte	0x02, 0x4a
	.zero		1
	.zero		1


	//----- nvinfo : EIATTR_EXIT_INSTR_OFFSETS
	.align		4
        /*015c*/ 	.byte	0x04, 0x1c
        /*015e*/ 	.short	(.L_1699 - .L_1698)


	//   ....[0]....
.L_1698:
        /*0160*/ 	.word	0x00000d00


	//   ....[1]....
        /*0164*/ 	.word	0x00012180


	//   ....[2]....
        /*0168*/ 	.word	0x000123e0


	//   ....[3]....
        /*016c*/ 	.word	0x00012620


	//   ....[4]....
        /*0170*/ 	.word	0x00012750


	//   ....[5]....
        /*0174*/ 	.word	0x000127e0


	//   ....[6]....
        /*0178*/ 	.word	0x00012820


	//----- nvinfo : EIATTR_CRS_STACK_SIZE
	.align		4
.L_1699:
        /*017c*/ 	.byte	0x04, 0x1e
        /*017e*/ 	.short	(.L_1701 - .L_1700)
.L_1700:
        /*0180*/ 	.word	0x00000000


	//----- nvinfo : EIATTR_CBANK_PARAM_SIZE
	.align		4
.L_1701:
        /*0184*/ 	.byte	0x03, 0x19
        /*0186*/ 	.short	0x0074


	//----- nvinfo : EIATTR_PARAM_CBANK
	.align		4
        /*0188*/ 	.byte	0x04, 0x0a
        /*018a*/ 	.short	(.L_1703 - .L_1702)
	.align		4
.L_1702:
        /*018c*/ 	.word	index@(.nv.constant0._Z23gemm_half_q_half_kernelILi3ELi190ELb0ELb0ELi64EEvPK6__halfPKjS4_S2_PS0_iiiiPKtS7_iiiiiibS2_i)
        /*0190*/ 	.short	0x0380
        /*0192*/ 	.short	0x0074


	//----- nvinfo : EIATTR_SW_WAR
	.align		4
.L_1703:
        /*0194*/ 	.byte	0x04, 0x36
        /*0196*/ 	.short	(.L_1705 - .L_1704)
.L_1704:
        /*0198*/ 	.word	0x00000008
.L_1705:


//--------------------- .nv.info._Z23gemm_half_q_half_kernelILi3ELi160ELb0ELb0ELi64EEvPK6__halfPKjS4_S2_PS0_iiiiPKtS7_iiiiiibS2_i --------------------------
	.section	.nv.info._Z23gemm_half_q_half_kernelILi3ELi160ELb0ELb0ELi64EEvPK6__halfPKjS4_S2_PS0_iiiiPKtS7_iiiiiibS2_i,"",@"SHT_CUDA_INFO"
	.sectionflags	@""
	.align	4


	//----- nvinfo : EIATTR_CUDA_API_VERSION
	.align		4
        /*0000*/ 	.byte	0x04, 0x37
        /*0002*/ 	.short	(.L_1707 - .L_1706)
.L_1706:
        /*0004*/ 	.word	0x00000082


	//----- nvinfo : EIATTR_KPARAM_INFO
	.align		4
.L_1707:
        /*0008*/ 	.byte	0x04, 0x17
        /*000a*/ 	.short	(.L_1709 - .L_1708)
.L_1708:
        /*000c*/ 	.word	0x00000000
        /*0010*/ 	.short	0x0013
        /*0012*/ 	.short	0x0070
        /*0014*/ 	.byte	0x00, 0xf0, 0x11, 0x00


	//----- nvinfo : EIATTR_KPARAM_INFO
	.align		4
.L_1709:
        /*0018*/ 	.byte	0x04, 0x17
        /*001a*/ 	.short	(.L_1711 - .L_1710)
.L_1710:
        /*001c*/ 	.word	0x00000000
        /*0020*/ 	.short	0x0012
        /*0022*/ 	.short	0x0068
        /*0024*/ 	.byte	0x00, 0xf5, 0x21, 0x00


	//----- nvinfo : EIATTR_KPARAM_INFO
	.align		4
.L_1711:
        /*0028*/ 	.byte	0x04, 0x17
        /*002a*/ 	.short	(.L_1713 - .L_1712)
.L_1712:
        /*002c*/ 	.word	0x00000000
        /*0030*/ 	.short	0x0011
        /*0032*/ 	.short	0x0060
        /*0034*/ 	.byte	0x00, 0xf0, 0x05, 0x00


	//----- nvinfo : EIATTR_KPARAM_INFO
	.align		4
.L_1713:
        /*0038*/ 	.byte	0x04, 0x17
        /*003a*/ 	.short	(.L_1715 - .L_1714)
.L_1714:
        /*003c*/ 	.word	0x00000000
        /*0040*/ 	.short	0x0010
        /*0042*/ 	.short	0x005c
        /*0044*/ 	.byte	0x00, 0xf0, 0x11, 0x00


	//----- nvinfo : EIATTR_KPARAM_INFO
	.align		4
.L_1715:
        /*0048*/ 	.byte	0x04, 0x17
        /*004a*/ 	.short	(.L_1717 - .L_1716)
.L_1716:
        /*004c*/ 	.word	0x00000000
        /*0050*/ 	.short	0x000f
        /*0052*/ 	.short	0x0058
        /*0054*/ 	.byte	0x00, 0xf0, 0x11, 0x00


	//----- nvinfo : EIATTR_KPARAM_INFO
	.align		4
.L_1717:
        /*0058*/ 	.byte	0x04, 0x17
        /*005a*/ 	.short	(.L_1719 - .L_1718)
.L_1718:
        /*005c*/ 	.word	0x00000000
        /*0060*/ 	.short	0x000e
        /*0062*/ 	.short	0x0054
        /*0064*/ 	.byte	0x00, 0xf0, 0x11, 0x00


	//----- nvinfo : EIATTR_KPARAM_INFO
	.align		4
.L_1719:
        /*0068*/ 	.byte	0x04, 0x17
        /*006a*/ 	.short	(.L_1721 - .L_1720)
.L_1720:
        /*006c*/ 	.word	0x00000000
        /*0070*/ 	.short	0x000d
        /*0072*/ 	.short	0x0050
        /*0074*/ 	.byte	0x00, 0xf0, 0x11, 0x00


	//----- nvinfo : EIATTR_KPARAM_INFO
	.align		4
.L_1721:
        /*0078*/ 	.byte	0x04, 0x17
        /*007a*/ 	.short	(.L_1723 - .L_1722)
.L_1722:
        /*007c*/ 	.word	0x00000000
        /*0080*/ 	.short	0x000c
        /*0082*/ 	.short	0x004c
        /*0084*/ 	.byte	0x00, 0xf0, 0x11, 0x00


	//----- nvinfo : EIATTR_KPARAM_INFO
	.align		4
.L_1723:
        /*0088*/ 	.byte	0x04, 0x17
        /*008a*/ 	.short	(.L_1725 - .L_1724)
.L_1724:
        /*008c*/ 	.word	0x00000000
        /*0090*/ 	.short	0x000b
        /*0092*/ 	.short	0x0048
        /*0094*/ 	.byte	0x00, 0xf0, 0x11, 0x00


	//----- nvinfo : EIATTR_KPARAM_INFO
	.align		4
.L_1725:
        /*0098*/ 	.byte	0x04, 0x17
        /*009a*/ 	.short	(.L_1727 - .L_1726)
.L_1726:
        /*009c*/ 	.word	0x00000000
        /*00a0*/ 	.short	0x000a
        /*00a2*/ 	.short	0x0040
        /*00a4*/ 	.byte	0x00, 0xf5, 0x21, 0x00


	//----- nvinfo : EIATTR_KPARAM_INFO
	.align		4
.L_1727:
        /*00a8*/ 	.byte	0x04, 0x17
        /*00aa*/ 	.short	(.L_1729 - .L_1728)
.L_1728:
        /*00ac*/ 	.word	0x00000000
        /*00b0*/ 	.short	0x0009
        /*00b2*/ 	.short	0x0038
        /*00b4*/ 	.byte	0x00, 0xf5, 0x21, 0x00


	//----- nvinfo : EIATTR_KPARAM_INFO
	.align		4
.L_1729:
        /*00b8*/ 	.byte	0x04, 0x17
        /*00ba*/ 	.short	(.L_1731 - .L_1730)
.L_1730:
        /*00bc*/ 	.word	0x00000000
        /*00c0*/ 	.short	0x0008
        /*00c2*/ 	.short	0x0034
        /*00c4*/ 	.byte	0x00, 0xf0, 0x11, 0x00


	//----- nvinfo : EIATTR_KPARAM_INFO
	.align		4
.L_1731:
        /*00c8*/ 	.byte	0x04, 0x17
        /*00ca*/ 	.short	(.L_1733 - .L_1732)
.L_1732:
        /*00cc*/ 	.word	0x00000000
        /*00d0*/ 	.short	0x0007
        /*00d2*/ 	.short	0x0030
        /*00d4*/ 	.byte	0x00, 0xf0, 0x11, 0x00


	//----- nvinfo : EIATTR_KPARAM_INFO
	.align		4
.L_1733:
        /*00d8*/ 	.byte	0x04, 0x17
        /*00da*/ 	.short	(.L_1735 - .L_1734)
.L_1734:
        /*00dc*/ 	.word	0x00000000
        /*00e0*/ 	.short	0x0006
        /*00e2*/ 	.short	0x002c
        /*00e4*/ 	.byte	0x00, 0xf0, 0x11, 0x00


	//----- nvinfo : EIATTR_KPARAM_INFO
	.align		4
.L_1735:
        /*00e8*/ 	.byte	0x04, 0x17
        /*00ea*/ 	.short	(.L_1737 - .L_1736)
.L_1736:
        /*00ec*/ 	.word	0x00000000
        /*00f0*/ 	.short	0x0005
        /*00f2*/ 	.short	0x0028
        /*00f4*/ 	.byte	0x00, 0xf0, 0x11, 0x00


	//----- nvinfo : EIATTR_KPARAM_INFO
	.align		4
.L_1737:
        /*00f8*/ 	.byte	0x04, 0x17
        /*00fa*/ 	.short	(.L_1739 - .L_1738)
.L_1738:
        /*00fc*/ 	.word	0x00000000
        /*0100*/ 	.short	0x0004
        /*0102*/ 	.short	0x0020
        /*0104*/ 	.byte	0x00, 0xf5, 0x21, 0x00


	//----- nvinfo : EIATTR_KPARAM_INFO
	.align		4
.L_1739:
        /*0108*/ 	.byte	0x04, 0x17
        /*010a*/ 	.short	(.L_1741 - .L_1740)
.L_1740:
        /*010c*/ 	.word	0x00000000
        /*0110*/ 	.short	0x0003
        /*0112*/ 	.short	0x0018
        /*0114*/ 	.byte	0x00, 0xf5, 0x21, 0x00


	//----- nvinfo : EIATTR_KPARAM_INFO
	.align		4
.L_1741:
        /*0118*/ 	.byte	0x04, 0x17
        /*011a*/ 	.short	(.L_1743 - .L_1742)
.L_1742:
        /*011c*/ 	.word	0x00000000
        /*0120*/ 	.short	0x0002
        /*0122*/ 	.short	0x0010
        /*0124*/ 	.byte	0x00, 0xf5, 0x21, 0x00


	//----- nvinfo : EIATTR_KPARAM_INFO
	.align		4
.L_1743:
        /*0128*/ 	.byte	0x04, 0x17
        /*012a*/ 	.short	(.L_1745 - .L_1744)
.L_1744:
        /*012c*/ 	.word	0x00000000
        /*0130*/ 	.short	0x0001
        /*0132*/ 	.short	0x0008
        /*0134*/ 	.byte	0x00, 0xf5, 0x21, 0x00


	//----- nvinfo : EIATTR_KPARAM_INFO
	.align		4
.L_1745:
        /*0138*/ 	.byte	0x04, 0x17
        /*013a*/ 	.short	(.L_1747 - .L_1746)
.L_1746:
        /*013c*/ 	.word	0x00000000
        /*0140*/ 	.short	0x0000
        /*0142*/ 	.short	0x0000
        /*0144*/ 	.byte	0x00, 0xf5, 0x21, 0x00


	//----- nvinfo : EIATTR_SPARSE_MMA_MASK
	.align		4
.L_1747:
        /*0148*/ 	.byte	0x03, 0x50
        /*014a*/ 	.short	0x0000


	//----- nvinfo : EIATTR_MAXREG_COUNT
	.align		4
        /*014c*/ 	.byte	0x03, 0x1b
        /*014e*/ 	.short	0x00ff


	//----- nvinfo : EIATTR_NUM_BARRIERS
	.align		4
        /*0150*/ 	.byte	0x02, 0x4c
        /*0152*/ 	.byte	0x01
	.zero		1


	//----- nvinfo : EIATTR_MERCURY_ISA_VERSION
	.align		4
        /*0154*/ 	.byte	0x03, 0x5f
        /*0156*/ 	.short	0x0101


	//----- nvinfo : EIATTR_VRC_CTA_INIT_COUNT
	.align		4
        /*0158*/ 	.byte	0x02, 0x4a
	.zero		1
	.zero		1


	//----- nvinfo : EIATTR_EXIT_INSTR_OFFSETS
	.align		4
        /*015c*/ 	.byte	0x04, 0x1c
        /*015e*/ 	.short	(.L_1749 - .L_1748)


	//   ....[0]....
.L_1748:
        /*0160*/ 	.word	0x00000d00


	//   ....[1]....
        /*0164*/ 	.word	0x00008d90


	//   ....[2]....
        /*0168*/ 	.word	0x00009030


	//   ....[3]....
        /*016c*/ 	.word	0x00009270


	//   ....[4]....
        /*0170*/ 	.word	0x000093a0


	//   ....[5]....
        /*0174*/ 	.word	0x00009430


	//   ....[6]....
        /*0178*/ 	.word	0x00009470


	//----- nvinfo : EIATTR_CRS_STACK_SIZE
	.align		4
.L_1749:
        /*017c*/ 	.byte	0x04, 0x1e
        /*017e*/ 	.short	(.L_1751 - .L_1750)
.L_1750:
        /*0180*/ 	.word	0x00000000


	//----- nvinfo : EIATTR_CBANK_PARAM_SIZE
	.align		4
.L_1751:
        /*0184*/ 	.byte	0x03, 0x19
        /*0186*/ 	.short	0x0074


	//----- nvinfo : EIATTR_PARAM_CBANK
	.align		4
        /*0188*/ 	.byte	0x04, 0x0a
        /*018a*/ 	.short	(.L_1753 - .L_1752)
	.align		4
.L_1752:
        /*018c*/ 	.word	index@(.nv.constant0._Z23gemm_half_q_half_kernelILi3ELi160ELb0ELb0ELi64EEvPK6__halfPKjS4_S2_PS0_iiiiPKtS7_iiiiiibS2_i)
        /*0190*/ 	.short	0x0380
        /*0192*/ 	.short	0x0074


	//----- nvinfo : EIATTR_SW_WAR
	.align		4
.L_1753:
        /*0194*/ 	.byte	0x04, 0x36
        /*0196*/ 	.short	(.L_1755 - .L_1754)
.L_1754:
        /*0198*/ 	.word	0x00000008
.L_1755:


//--------------------- .nv.info._Z23gemm_half_q_half_kernelILi3ELi40ELb0ELb0ELi64EEvPK6__halfPKjS4_S2_PS0_iiiiPKtS7_iiiiiibS2_i --------------------------
	.section	.nv.info._Z23gemm_half_q_half_kernelILi3ELi40ELb0ELb0ELi64EEvPK6__halfPKjS4_S2_PS0_iiiiPKtS7_iiiiiibS2_i,"",@"SHT_CUDA_INFO"
	.sectionflags	@""
	.align	4


	//----- nvinfo : EIATTR_CUDA_API_VERSION
	.align		4
        /*0000*/ 	.byte	0x04, 0x37
        /*0002*/ 	.short	(.L_1757 - .L_1756)
.L_1756:
        /*0004*/ 	.word	0x00000082


	//----- nvinfo : EIATTR_KPARAM_INFO
	.align		4
.L_1757:
        /*0008*/ 	.byte	0x04, 0x17
        /*000a*/ 	.short	(.L_1759 - .L_1758)
.L_1758:
        /*000c*/ 	.word	0x00000000
        /*0010*/ 	.short	0x0013
        /*0012*/ 	.short	0x0070
        /*0014*/ 	.byte	0x00, 0xf0, 0x11, 0x00


	//----- nvinfo : EIATTR_KPARAM_INFO
	.align		4
.L_1759:
        /*0018*/ 	.byte	0x04, 0x17
        /*001a*/ 	.short	(.L_1761 - .L_1760)
.L_1760:
        /*001c*/ 	.word	0x00000000
        /*0020*/ 	.short	0x0012
        /*0022*/ 	.short	0x0068
        /*0024*/ 	.byte	0x00, 0xf5, 0x21, 0x00


	//----- nvinfo : EIATTR_KPARAM_INFO
	.align		4
.L_1761:
        /*0028*/ 	.byte	0x04, 0x17
        /*002a*/ 	.short	(.L_1763 - .L_1762)
.L_1762:
        /*002c*/ 	.word	0x00000000
        /*0030*/ 	.short	0x0011
        /*0032*/ 	.short	0x0060
        /*0034*/ 	.byte	0x00, 0xf0, 0x05, 0x00


	//----- nvinfo : EIATTR_KPARAM_INFO
	.align		4
.L_1763:
        /*0038*/ 	.byte	0x04, 0x17
        /*003a*/ 	.short	(.L_1765 - .L_1764)
.L_1764:
        /*003c*/ 	.word	0x00000000
        /*0040*/ 	.short	0x0010
        /*0042*/ 	.short	0x005c
        /*0044*/ 	.byte	0x00, 0xf0, 0x11, 0x00


	//----- nvinfo : EIATTR_KPARAM_INFO
	.align		4
.L_1765:
        /*0048*/ 	.byte	0x04, 0x17
        /*004a*/ 	.short	(.L_1767 - .L_1766)
.L_1766:
        /*004c*/ 	.word	0x00000000
        /*0050*/ 	.short	0x000f
        /*0052*/ 	.short	0x0058
        /*0054*/ 	.byte	0x00, 0xf0, 0x11, 0x00


	//----- nvinfo : EIATTR_KPARAM_INFO
	.align		4
.L_1767:
        /*0058*/ 	.byte	0x04, 0x17
        /*005a*/ 	.short	(.L_1769 - .L_1768)
.L_1768:
        /*005c*/ 	.word	0x00000000
        /*0060*/ 	.short	0x000e
        /*0062*/ 	.short	0x0054
        /*0064*/ 	.byte	0x00, 0xf0, 0x11, 0x00


	//----- nvinfo : EIATTR_KPARAM_INFO
	.align		4
.L_1769:
        /*0068*/ 	.byte	0x04, 0x17
        /*006a*/ 	.short	(.L_1771 - .L_1770)
.L_1770:
        /*006c*/ 	.word	0x00000000
        /*0070*/ 	.short	0x000d
        /*0072*/ 	.short	0x0050
        /*0074*/ 	.byte	0x00, 0xf0, 0x11, 0x00


	//----- nvinfo : EIATTR_KPARAM_INFO
	.align		4
.L_1771:
        /*0078*/ 	.byte	0x04, 0x17
        /*007a*/ 	.short	(.L_1773 - .L_1772)
.L_1772:
        /*007c*/ 	.word	0x00000000
        /*0080*/ 	.short	0x000c
        /*0082*/ 	.short	0x004c
        /*0084*/ 	.byte	0x00, 0xf0, 0x11, 0x00


	//----- nvinfo : EIATTR_KPARAM_INFO
	.align		4
.L_1773:
        /*0088*/ 	.byte	0x04, 0x17
        /*008a*/ 	.short	(.L_1775 - .L_1774)
.L_1774:
        /*008c*/ 	.word	0x00000000
        /*0090*/ 	.short	0x000b
        /*0092*/ 	.short	0x0048
        /*0094*/ 	.byte	0x00, 0xf0, 0x11, 0x00


	//----- nvinfo : EIATTR_KPARAM_INFO
	.align		4
.L_1775:
        /*0098*/ 	.byte	0x04, 0x17
        /*009a*/ 	.short	(.L_1777 - .L_1776)
.L_1776:
        /*009c*/ 	.word	0x00000000
        /*00a0*/ 	.short	0x000a
        /*00a2*/ 	.short	0x0040
        /*00a4*/ 	.byte	0x00, 0xf5, 0x21, 0x00


	//----- nvinfo : EIATTR_KPARAM_INFO
	.align		4
.L_1777:
        /*00a8*/ 	.byte	0x04, 0x17
        /*00aa*/ 	.short	(.L_1779 - .L_1778)
.L_1778:
        /*00ac*/ 	.word	0x00000000
        /*00b0*/ 	.short	0x0009
        /*00b2*/ 	.short	0x0038
        /*00b4*/ 	.byte	0x00, 0xf5, 0x21, 0x00


	//----- nvinfo : EIATTR_KPARAM_INFO
	.align		4
.L_1779:
        /*00b8*/ 	.byte	0x04, 0x17
        /*00ba*/ 	.short	(.L_1781 - .L_1780)
.L_1780:
        /*00bc*/ 	.word	0x00000000
        /*00c0*/ 	.short	0x0008
        /*00c2*/ 	.short	0x0034
        /*00c4*/ 	.byte	0x00, 0xf0, 0x11, 0x00


	//----- nvinfo : EIATTR_KPARAM_INFO
	.align		4
.L_1781:
        /*00c8*/ 	.byte	0x04, 0x17
        /*00ca*/ 	.short	(.L_1783 - .L_1782)
.L_1782:
        /*00cc*/ 	.word	0x00000000
        /*00d0*/ 	.short	0x0007
        /*00d2*/ 	.short	0x0030
        /*00d4*/ 	.byte	0x00, 0xf0, 0x11, 0x00


	//----- nvinfo : EIATTR_KPARAM_INFO
	.align		4
.L_1783:
        /*00d8*/ 	.byte	0x04, 0x17
        /*00da*/ 	.short	(.L_1785 - .L_1784)
.L_1784:
        /*00dc*/ 	.word	0x00000000
        /*00e0*/ 	.short	0x0006
        /*00e2*/ 	.short	0x002c
        /*00e4*/ 	.byte	0x00, 0xf0, 0x11, 0x00


	//----- nvinfo : EIATTR_KPARAM_INFO
	.align		4
.L_1785:
        /*00e8*/ 	.byte	0x04, 0x17
        /*00ea*/ 	.short	(.L_1787 - .L_1786)
.L_1786:
        /*00ec*/ 	.word	0x00000000
        /*00f0*/ 	.short	0x0005
        /*00f2*/ 	.short	0x0028
        /*00f4*/ 	.byte	0x00, 0xf0, 0x11, 0x00


	//----- nvinfo : EIATTR_KPARAM_INFO
	.align		4
.L_1787:
        /*00f8*/ 	.byte	0x04, 0x17
        /*00fa*/ 	.short	(.L_1789 - .L_1788)
.L_1788:
        /*00fc*/ 	.word	0x00000000
        /*0100*/ 	.short	0x0004
        /*0102*/ 	.short	0x0020
        /*0104*/ 	.byte	0x00, 0xf5, 0x21, 0x00


	//----- nvinfo : EIATTR_KPARAM_INFO
	.align		4
.L_1789:
        /*0108*/ 	.byte	0x04, 0x17
        /*010a*/ 	.short	(.L_1791 - .L_1790)
.L_1790:
        /*010c*/ 	.word	0x00000000
        /*0110*/ 	.short	0x0003
        /*0112*/ 	.short	0x0018
        /*0114*/ 	.byte	0x00, 0xf5, 0x21, 0x00


	//----- nvinfo : EIATTR_KPARAM_INFO
	.align		4
.L_1791:
        /*0118*/ 	.byte	0x04, 0x17
        /*011a*/ 	.short	(.L_1793 - .L_1792)
.L_1792:
        /*011c*/ 	.word	0x00000000
        /*0120*/ 	.short	0x0002
        /*0122*/ 	.short	0x0010
        /*0124*/ 	.byte	0x00, 0xf5, 0x21, 0x00


	//----- nvinfo : EIATTR_KPARAM_INFO
	.align		4
.L_1793:
        /*0128*/ 	.byte	0x04, 0x17
        /*012a*/ 	.short	(.L_1795 - .L_1794)
.L_1794:
        /*012c*/ 	.word	0x00000000
        /*0130*/ 	.short	0x0001
        /*0132*/ 	.short	0x0008
        /*0134*/ 	.byte	0x00, 0xf5, 0x21, 0x00


	//----- nvinfo : EIATTR_KPARAM_INFO
	.align		4
.L_1795:
        /*0138*/ 	.byte	0x04, 0x17
        /*013a*/ 	.short	(.L_1797 - .L_1796)
.L_1796:
        /*013c*/ 	.word	0x00000000
        /*0140*/ 	.short	0x0000
        /*0142*/ 	.short	0x0000
        /*0144*/ 	.byte	0x00, 0xf5, 0x21, 0x00


	//----- nvinfo : EIATTR_SPARSE_MMA_MASK
	.align		4
.L_1797:
        /*0148*/ 	.byte	0x03, 0x50
        /*014a*/ 	.short	0x0000


	//----- nvinfo : EIATTR_MAXREG_COUNT
	.align		4
        /*014c*/ 	.byte	0x03, 0x1b
        /*014e*/ 	.short	0x00ff


	//----- nvinfo : EIATTR_NUM_BARRIERS
	.align		4
        /*0150*/ 	.byte	0x02, 0x4c
        /*0152*/ 	.byte	0x01
	.zero		1


	//----- nvinfo : EIATTR_MERCURY_ISA_VERSION
	.align		4
        /*0154*/ 	.byte	0x03, 0x5f
        /*0156*/ 	.short	0x0101


	//----- nvinfo : EIATTR_VRC_CTA_INIT_COUNT
	.align		4
        /*0158*/ 	.byte	0x02, 0x4a
	.zero		1
	.zero		1


	//----- nvinfo : EIATTR_EXIT_INSTR_OFFSETS
	.align		4
        /*015c*/ 	.byte	0x04, 0x1c
        /*015e*/ 	.short	(.L_1799 - .L_1798)


	//   ....[0]....
.L_1798:
        /*0160*/ 	.word	0x00000d00


	//   ....[1]....
        /*0164*/ 	.word	0x00008110


	//   ....[2]....
        /*0168*/ 	.word	0x00008380


	//   ....[3]....
        /*016c*/ 	.word	0x000085d0


	//   ....[4]....
        /*0170*/ 	.word	0x00008710


	//   ....[5]....
        /*0174*/ 	.word	0x000087a0


	//   ....[6]....
        /*0178*/ 	.word	0x000087e0


	//----- nvinfo : EIATTR_CRS_STACK_SIZE
	.align		4
.L_1799:
        /*017c*/ 	.byte	0x04, 0x1e
        /*017e*/ 	.short	(.L_1801 - .L_1800)
.L_1800:
        /*0180*/ 	.word	0x00000000


	//----- nvinfo : EIATTR_CBANK_PARAM_SIZE
	.align		4
.L_1801:
        /*0184*/ 	.byte	0x03, 0x19
        /*0186*/ 	.short	0x0074


	//----- nvinfo : EIATTR_PARAM_CBANK
	.align		4
        /*0188*/ 	.byte	0x04, 0x0a
        /*018a*/ 	.short	(.L_1803 - .L_1802)
	.align		4
.L_1802:
        /*018c*/ 	.word	index@(.nv.constant0._Z23gemm_half_q_half_kernelILi3ELi40ELb0ELb0ELi64EEvPK6__halfPKjS4_S2_PS0_iiiiPKtS7_iiiiiibS2_i)
        /*0190*/ 	.short	0x0380
        /*0192*/ 	.short	0x0074


	//----- nvinfo : EIATTR_SW_WAR
	.align		4
.L_1803:
        /*0194*/ 	.byte	0x04, 0x36
        /*0196*/ 	.short	(.L_1805 - .L_1804)
.L_1804:
        /*0198*/ 	.word	0x00000008
.L_1805:


//--------------------- .nv.info._Z23gemm_half_q_half_kernelILi3ELi10ELb0ELb0ELi64EEvPK6__halfPKjS4_S2_PS0_iiiiPKtS7_iiiiiibS2_i --------------------------
	.section	.nv.info._Z23gemm_half_q_half_kernelILi3ELi10ELb0ELb0ELi64EEvPK6__halfPKjS4_S2_PS0_iiiiPKtS7_iiiiiibS2_i,"",@"SHT_CUDA_INFO"
	.sectionflags	@""
	.align	4


	//----- nvinfo : EIATTR_CUDA_API_VERSION
	.align		4
        /*0000*/ 	.byte	0x04, 0x37
        /*0002*/ 	.short	(.L_1807 - .L_1806)
.L_1806:
        /*0004*/ 	.word	0x00000082


	//----- nvinfo : EIATTR_KPARAM_INFO
	.align		4
.L_1807:
        /*0008*/ 	.byte	0x04, 0x17
        /*000a*/ 	.short	(.L_1809 - .L_1808)
.L_1808:
        /*000c*/ 	.word	0x00000000
        /*0010*/ 	.short	0x0013
        /*0012*/ 	.short	0x0070
        /*0014*/ 	.byte	0x00, 0xf0, 0x11, 0x00


	//----- nvinfo : EIATTR_KPARAM_INFO
	.align		4
.L_1809:
        /*0018*/ 	.byte	0x04, 0x17
        /*001a*/ 	.short	(.L_1811 - .L_1810)
.L_1810:
        /*001c*/ 	.word	0x00000000
        /*0020*/ 	.short	0x0012
        /*0022*/ 	.short	0x0068
        /*0024*/ 	.byte	0x00, 0xf5, 0x21, 0x00


	//----- nvinfo : EIATTR_KPARAM_INFO
	.align		4
.L_1811:
        /*0028*/ 	.byte	0x04, 0x17
        /*002a*/ 	.short	(.L_1813 - .L_1812)
.L_1812:
        /*002c*/ 	.word	0x00000000
        /*0030*/ 	.short	0x0011
        /*0032*/ 	.short	0x0060
        /*0034*/ 	.byte	0x00, 0xf0, 0x05, 0x00


	//----- nvinfo : EIATTR_KPARAM_INFO
	.align		4
.L_1813:
        /*0038*/ 	.byte	0x04, 0x17
        /*003a*/ 	.short	(.L_1815 - .L_1814)
.L_1814:
        /*003c*/ 	.word	0x00000000
        /*0040*/ 	.short	0x0010
        /*0042*/ 	.short	0x005c
        /*0044*/ 	.byte	0x00, 0xf0, 0x11, 0x00


	//----- nvinfo : EIATTR_KPARAM_INFO
	.align		4
.L_1815:
        /*0048*/ 	.byte	0x04, 0x17
        /*004a*/ 	.short	(.L_1817 - .L_1816)
.L_1816:
        /*004c*/ 	.word	0x00000000
        /*0050*/ 	.short	0x000f
        /*0052*/ 	.short	0x0058
        /*0054*/ 	.byte	0x00, 0xf0, 0x11, 0x00


	//----- nvinfo : EIATTR_KPARAM_INFO
	.align		4
.L_1817:
        /*0058*/ 	.byte	0x04, 0x17
        /*005a*/ 	.short	(.L_1819 - .L_1818)
.L_1818:
        /*005c*/ 	.word	0x00000000
        /*0060*/ 	.short	0x000e
        /*0062*/ 	.short	0x0054
        /*0064*/ 	.byte	0x00, 0xf0, 0x11, 0x00


	//----- nvinfo : EIATTR_KPARAM_INFO
	.align		4
.L_1819:
        /*0068*/ 	.byte	0x04, 0x17
        /*006a*/ 	.short	(.L_1821 - .L_1820)
.L_1820:
        /*006c*/ 	.word	0x00000000
        /*0070*/ 	.short	0x000d
        /*0072*/ 	.short	0x0050
        /*0074*/ 	.byte	0x00, 0xf0, 0x11, 0x00


	//----- nvinfo : EIATTR_KPARAM_INFO
	.align		4
.L_1821:
        /*0078*/ 	.byte	0x04, 0x17
        /*007a*/ 	.short	(.L_1823 - .L_1822)
.L_1822:
        /*007c*/ 	.word	0x00000000
        /*0080*/ 	.short	0x000c
        /*0082*/ 	.short	0x004c
        /*0084*/ 	.byte	0x00, 0xf0, 0x11, 0x00


	//----- nvinfo : EIATTR_KPARAM_INFO
	.align		4
.L_1823:
        /*0088*/ 	.byte	0x04, 0x17
        /*008a*/ 	.short	(.L_1825 - .L_1824)
.L_1824:
        /*008c*/ 	.word	0x00000000
        /*0090*/ 	.short	0x000b
        /*0092*/ 	.short	0x0048
        /*0094*/ 	.byte	0x00, 0xf0, 0x11, 0x00


	//----- nvinfo : EIATTR_KPARAM_INFO
	.align		4
.L_1825:
        /*0098*/ 	.byte	0x04, 0x17
        /*009a*/ 	.short	(.L_1827 - .L_1826)
.L_1826:
        /*009c*/ 	.word	0x00000000
        /*00a0*/ 	.short	0x000a
        /*00a2*/ 	.short	0x0040
        /*00a4*/ 	.byte	0x00, 0xf5, 0x21, 0x00


	//----- nvinfo : EIATTR_KPARAM_INFO
	.align		4
.L_1827:
        /*00a8*/ 	.byte	0x04, 0x17
        /*00aa*/ 	.short	(.L_1829 - .L_1828)
.L_1828:
        /*00ac*/ 	.word	0x00000000
        /*00b0*/ 	.short	0x0009
        /*00b2*/ 	.short	0x0038
        /*00b4*/ 	.byte	0x00, 0xf5, 0x21, 0x00


	//----- nvinfo : EIATTR_KPARAM_INFO
	.align		4
.L_1829:
        /*00b8*/ 	.byte	0x04, 0x17
        /*00ba*/ 	.short	(.L_1831 - .L_1830)
.L_1830:
        /*00bc*/ 	.word	0x00000000
        /*00c0*/ 	.short	0x0008
        /*00c2*/ 	.short	0x0034
        /*00c4*/ 	.byte	0x00, 0xf0, 0x11, 0x00


	//----- nvinfo : EIATTR_KPARAM_INFO
	.align		4
.L_1831:
        /*00c8*/ 	.byte	0x04, 0x17
        /*00ca*/ 	.short	(.L_1833 - .L_1832)
.L_1832:
        /*00cc*/ 	.word	0x00000000
        /*00d0*/ 	.short	0x0007
        /*00d2*/ 	.short	0x0030
        /*00d4*/ 	.byte	0x00, 0xf0, 0x11, 0x00


	//----- nvinfo : EIATTR_KPARAM_INFO
	.align		4
.L_1833:
        /*00d8*/ 	.byte	0x04, 0x17
        /*00da*/ 	.short	(.L_1835 - .L_1834)
.L_1834:
        /*00dc*/ 	.word	0x00000000
        /*00e0*/ 	.short	0x0006
        /*00e2*/ 	.short	0x002c
        /*00e4*/ 	.byte	0x00, 0xf0, 0x11, 0x00


	//----- nvinfo : EIATTR_KPARAM_INFO
	.align		4
.L_1835:
        /*00e8*/ 	.byte	0x04, 0x17
        /*00ea*/ 	.short	(.L_1837 - .L_1836)
.L_1836:
        /*00ec*/ 	.word	0x00000000
        /*00f0*/ 	.short	0x0005
        /*00f2*/ 	.short	0x0028
        /*00f4*/ 	.byte	0x00, 0xf0, 0x11, 0x00


	//----- nvinfo : EIATTR_KPARAM_INFO
	.align		4
.L_1837:
        /*00f8*/ 	.byte	0x04, 0x17
        /*00fa*/ 	.short	(.L_1839 - .L_1838)
.L_1838:
        /*00fc*/ 	.word	0x00000000
        /*0100*/ 	.short	0x0004
        /*0102*/ 	.short	0x0020
        /*0104*/ 	.byte	0x00, 0xf5, 0x21, 0x00


	//----- nvinfo : EIATTR_KPARAM_INFO
	.align		4
.L_1839:
        /*0108*/ 	.byte	0x04, 0x17
        /*010a*/ 	.short	(.L_1841 - .L_1840)
.L_1840:
        /*010c*/ 	.word	0x00000000
        /*0110*/ 	.short	0x0003
        /*0112*/ 	.short	0x0018
        /*0114*/ 	.byte	0x00, 0xf5, 0x21, 0x00


	//----- nvinfo : EIATTR_KPARAM_INFO
	.align		4
.L_1841:
        /*0118*/ 	.byte	0x04, 0x17
        /*011a*/ 	.short	(.L_1843 - .L_1842)
.L_1842:
        /*011c*/ 	.word	0x00000000
        /*0120*/ 	.short	0x0002
        /*0122*/ 	.short	0x0010
        /*0124*/ 	.byte	0x00, 0xf5, 0x21, 0x00


	//----- nvinfo : EIATTR_KPARAM_INFO
	.align		4
.L_1843:
        /*0128*/ 	.byte	0x04, 0x17
        /*012a*/ 	.short	(.L_1845 - .L_1844)
.L_1844:
        /*012c*/ 	.word	0x00000000
        /*0130*/ 	.short	0x0001
        /*0132*/ 	.short	0x0008
        /*0134*/ 	.byte	0x00, 0xf5, 0x21, 0x00


	//----- nvinfo : EIATTR_KPARAM_INFO
	.align		4
.L_1845:
        /*0138*/ 	.byte	0x04, 0x17
        /*013a*/ 	.short	(.L_1847 - .L_1846)
.L_1846:
        /*013c*/ 	.word	0x00000000
        /*0140*/ 	.short	0x0000
        /*0142*/ 	.short	0x0000
        /*0144*/ 	.byte	0x00, 0xf5, 0x21, 0x00


	//----- nvinfo : EIATTR_SPARSE_MMA_MASK
	.align		4
.L_1847:
        /*0148*/ 	.byte	0x03, 0x50
        /*014a*/ 	.short	0x0000


	//----- nvinfo : EIATTR_MAXREG_COUNT
	.align		4
        /*014c*/ 	.byte	0x03, 0x1b
        /*014e*/ 	.short	0x00ff


	//----- nvinfo : EIATTR_NUM_BARRIERS
	.align		4
        /*0150*/ 	.byte	0x02, 0x4c
        /*0152*/ 	.byte	0x01
	.zero		1


	//----- nvinfo : EIATTR_MERCURY_ISA_VERSION
	.align		4
        /*0154*/ 	.byte	0x03, 0x5f
        /*0156*/ 	.short	0x0101


	//----- nvinfo : EIATTR_VRC_CTA_INIT_COUNT
	.align		4
        /*0158*/ 	.byte	0x02, 0x4a
	.zero		1
	.zero		1


	//----- nvinfo : EIATTR_EXIT_INSTR_OFFSETS
	.align		4
        /*015c*/ 	.byte	0x04, 0x1c
        /*015e*/ 	.short	(.L_1849 - .L_1848)


	//   ....[0]....
.L_1848:
        /*0160*/ 	.word	0x00000cf0


	//   ....[1]....
        /*0164*/ 	.word	0x00006da0


	//   ....[2]....
        /*0168*/ 	.word	0x00007070


	//   ....[3]....
        /*016c*/ 	.word	0x000072c0


	//   ....[4]....
        /*0170*/ 	.word	0x00007400


	//   ....[5]....
        /*0174*/ 	.word	0x00007490


	//   ....[6]....
        /*0178*/ 	.word	0x000074d0


	//----- nvinfo : EIATTR_CRS_STACK_SIZE
	.align		4
.L_1849:
        /*017c*/ 	.byte	0x04, 0x1e
        /*017e*/ 	.short	(.L_1851 - .L_1850)
.L_1850:
        /*0180*/ 	.word	0x00000000


	//----- nvinfo : EIATTR_CBANK_PARAM_SIZE
	.align		4
.L_1851:
        /*0184*/ 	.byte	0x03, 0x19
        /*0186*/ 	.short	0x0074


	//----- nvinfo : EIATTR_PARAM_CBANK
	.align		4
        /*0188*/ 	.byte	0x04, 0x0a
        /*018a*/ 	.short	(.L_1853 - .L_1852)
	.align		4
.L_1852:
        /*018c*/ 	.word	index@(.nv.constant0._Z23gemm_half_q_half_kernelILi3ELi10ELb0ELb0ELi64EEvPK6__halfPKjS4_S2_PS0_iiiiPKtS7_iiiiiibS2_i)
        /*0190*/ 	.short	0x0380
        /*0192*/ 	.short	0x0074


	//----- nvinfo : EIATTR_SW_WAR
	.align		4
.L_1853:
        /*0194*/ 	.byte	0x04, 0x36
        /*0196*/ 	.short	(.L_1855 - .L_1854)
.L_1854:
        /*0198*/ 	.word	0x00000008
.L_1855:


//--------------------- .nv.info._Z23gemm_half_q_half_kernelILi3ELi172ELb0ELb0ELi64EEvPK6__halfPKjS4_S2_PS0_iiiiPKtS7_iiiiiibS2_i --------------------------
	.section	.nv.info._Z23gemm_half_q_half_kernelILi3ELi172ELb0ELb0ELi64EEvPK6__halfPKjS4_S2_PS0_iiiiPKtS7_iiiiiibS2_i,"",@"SHT_CUDA_INFO"
	.sectionflags	@""
	.align	4


	//----- nvinfo : EIATTR_CUDA_API_VERSION
	.align		4
        /*0000*/ 	.byte	0x04, 0x37
        /*0002*/ 	.short	(.L_1857 - .L_1856)
.L_1856:
        /*0004*/ 	.word	0x00000082


	//----- nvinfo : EIATTR_KPARAM_INFO
	.align		4
.L_1857:
        /*0008*/ 	.byte	0x04, 0x17
        /*000a*/ 	.short	(.L_1859 - .L_1858)
.L_1858:
        /*000c*/ 	.word	0x00000000
        /*0010*/ 	.short	0x0013
        /*0012*/ 	.short	0x0070
        /*0014*/ 	.byte	0x00, 0xf0, 0x11, 0x00


	//----- nvinfo : EIATTR_KPARAM_INFO
	.align		4
.L_1859:
        /*0018*/ 	.byte	0x04, 0x17
        /*001a*/ 	.short	(.L_1861 - .L_1860)
.L_1860:
        /*001c*/ 	.word	0x00000000
        /*0020*/ 	.short	0x0012
        /*0022*/ 	.short	0x0068
        /*0024*/ 	.byte	0x00, 0xf5, 0x21, 0x00


	//----- nvinfo : EIATTR_KPARAM_INFO
	.align		4
.L_1861:
        /*0028*/ 	.byte	0x04, 0x17
        /*002a*/ 	.short	(.L_1863 - .L_1862)
.L_1862:
        /*002c*/ 	.word	0x00000000
        /*0030*/ 	.short	0x0011
        /*0032*/ 	.short	0x0060
        /*0034*/ 	.byte	0x00, 0xf0, 0x05, 0x00


	//----- nvinfo : EIATTR_KPARAM_INFO
	.align		4
.L_1863:
        /*0038*/ 	.byte	0x04, 0x17
        /*003a*/ 	.short	(.L_1865 - .L_1864)
.L_1864:
        /*003c*/ 	.word	0x00000000
        /*0040*/ 	.short	0x0010
        /*0042*/ 	.short	0x005c
        /*0044*/ 	.byte	0x00, 0xf0, 0x11, 0x00


	//----- nvinfo : EIATTR_KPARAM_INFO
	.align		4
.L_1865:
        /*0048*/ 	.byte	0x04, 0x17
        /*004a*/ 	.short	(.L_1867 - .L_1866)
.L_1866:
        /*004c*/ 	.word	0x00000000
        /*0050*/ 	.short	0x000f
        /*0052*/ 	.short	0x0058
        /*0054*/ 	.byte	0x00, 0xf0, 0x11, 0x00


	//----- nvinfo : EIATTR_KPARAM_INFO
	.align		4
.L_1867:
        /*0058*/ 	.byte	0x04, 0x17
        /*005a*/ 	.short	(.L_1869 - .L_1868)
.L_1868:
        /*005c*/ 	.word	0x00000000
        /*0060*/ 	.short	0x000e
        /*0062*/ 	.short	0x0054
        /*0064*/ 	.byte	0x00, 0xf0, 0x11, 0x00


	//----- nvinfo : EIATTR_KPARAM_INFO
	.align		4
.L_1869:
        /*0068*/ 	.byte	0x04, 0x17
        /*006a*/ 	.short	(.L_1871 - .L_1870)
.L_1870:
        /*006c*/ 	.word	0x00000000
        /*0070*/ 	.short	0x000d
        /*0072*/ 	.short	0x0050
        /*0074*/ 	.byte	0x00, 0xf0, 0x11, 0x00


	//----- nvinfo : EIATTR_KPARAM_INFO
	.align		4
.L_1871:
        /*0078*/ 	.byte	0x04, 0x17
        /*007a*/ 	.short	(.L_1873 - .L_1872)
.L_1872:
        /*007c*/ 	.word	0x00000000
        /*0080*/ 	.short	0x000c
        /*0082*/ 	.short	0x004c
        /*0084*/ 	.byte	0x00, 0xf0, 0x11, 0x00


	//----- nvinfo : EIATTR_KPARAM_INFO
	.align		4
.L_1873:
        /*0088*/ 	.byte	0x04, 0x17
        /*008a*/ 	.short	(.L_1875 - .L_1874)
.L_1874:
        /*008c*/ 	.word	0x00000000
        /*0090*/ 	.short	0x000b
        /*0092*/ 	.short	0x0048
        /*0094*/ 	.byte	0x00, 0xf0, 0x11, 0x00


	//----- nvinfo : EIATTR_KPARAM_INFO
	.align		4
.L_1875:
        /*0098*/ 	.byte	0x04, 0x17
        /*009a*/ 	.short	(.L_1877 - .L_1876)
.L_1876:
        /*009c*/ 	.word	0x00000000
        /*00a0*/ 	.short	0x000a
        /*00a2*/ 	.short	0x0040
        /*00a4*/ 	.byte	0x00, 0xf5, 0x21, 0x00


	//----- nvinfo : EIATTR_KPARAM_INFO
	.align		4
.L_1877:
        /*00a8*/ 	.byte	0x04, 0x17
        /*00aa*/ 	.short	(.L_1879 - .L_1878)
.L_1878:
        /*00ac*/ 	.word	0x00000000
        /*00b0*/ 	.short	0x0009
        /*00b2*/ 	.short	0x0038
        /*00b4*/ 	.byte	0x00, 0xf5, 0x21, 0x00


	//----- nvinfo : EIATTR_KPARAM_INFO
	.align		4
.L_1879:
        /*00b8*/ 	.byte	0x04, 0x17
        /*00ba*/ 	.short	(.L_1881 - .L_1880)
.L_1880:
        /*00bc*/ 	.word	0x00000000
        /*00c0*/ 	.short	0x0008
        /*00c2*/ 	.short	0x0034
        /*00c4*/ 	.byte	0x00, 0xf0, 0x11, 0x00


	//----- nvinfo : EIATTR_KPARAM_INFO
	.align		4
.L_1881:
        /*00c8*/ 	.byte	0x04, 0x17
        /*00ca*/ 	.short	(.L_1883 - .L_1882)
.L_1882:
        /*00cc*/ 	.word	0x00000000
        /*00d0*/ 	.short	0x0007
        /*00d2*/ 	.short	0x0030
        /*00d4*/ 	.byte	0x00, 0xf0, 0x11, 0x00


	//----- nvinfo : EIATTR_KPARAM_INFO
	.align		4
.L_1883:
        /*00d8*/ 	.byte	0x04, 0x17
        /*00da*/ 	.short	(.L_1885 - .L_1884)
.L_1884:
        /*00dc*/ 	.word	0x00000000
        /*00e0*/ 	.short	0x0006
        /*00e2*/ 	.short	0x002c
        /*00e4*/ 	.byte	0x00, 0xf0, 0x11, 0x00


	//----- nvinfo : EIATTR_KPARAM_INFO
	.align		4
.L_1885:
        /*00e8*/ 	.byte	0x04, 0x17
        /*00ea*/ 	.short	(.L_1887 - .L_1886)
.L_1886:
        /*00ec*/ 	.word	0x00000000
        /*00f0*/ 	.short	0x0005
        /*00f2*/ 	.short	0x0028
        /*00f4*/ 	.byte	0x00, 0xf0, 0x11, 0x00


	//----- nvinfo : EIATTR_KPARAM_INFO
	.align		4
.L_1887:
        /*00f8*/ 	.byte	0x04, 0x17
        /*00fa*/ 	.short	(.L_1889 - .L_1888)
.L_1888:
        /*00fc*/ 	.word	0x00000000
        /*0100*/ 	.short	0x0004
        /*0102*/ 	.short	0x0020
        /*0104*/ 	.byte	0x00, 0xf5, 0x21, 0x00


	//----- nvinfo : EIATTR_KPARAM_INFO
	.align		4
.L_1889:
        /*0108*/ 	.byte	0x04, 0x17
        /*010a*/ 	.short	(.L_1891 - .L_1890)
.L_1890:
        /*010c*/ 	.word	0x00000000
        /*0110*/ 	.short	0x0003
        /*0112*/ 	.short	0x0018
        /*0114*/ 	.byte	0x00, 0xf5, 0x21, 0x00


	//----- nvinfo : EIATTR_KPARAM_INFO
	.align		4
.L_1891:
        /*0118*/ 	.byte	0x04, 0x17
        /*011a*/ 	.short	(.L_1893 - .L_1892)
.L_1892:
        /*011c*/ 	.word	0x00000000
        /*0120*/ 	.short	0x0002
        /*0122*/ 	.short	0x0010
        /*0124*/ 	.byte	0x00, 0xf5, 0x21, 0x00


	//----- nvinfo : EIATTR_KPARAM_INFO
	.align		4
.L_1893:
        /*0128*/ 	.byte	0x04, 0x17
        /*012a*/ 	.short	(.L_1895 - .L_1894)
.L_1894:
        /*012c*/ 	.word	0x00000000
        /*0130*/ 	.short	0x0001
        /*0132*/ 	.short	0x0008
        /*0134*/ 	.byte	0x00, 0xf5, 0x21, 0x00


	//----- nvinfo : EIATTR_KPARAM_INFO
	.align		4
.L_1895:
        /*0138*/ 	.byte	0x04, 0x17
        /*013a*/ 	.short	(.L_1897 - .L_1896)
.L_1896:
        /*013c*/ 	.word	0x00000000
        /*0140*/ 	.short	0x0000
        /*0142*/ 	.short	0x0000
        /*0144*/ 	.byte	0x00, 0xf5, 0x21, 0x00


	//----- nvinfo : EIATTR_SPARSE_MMA_MASK
	.align		4
.L_1897:
        /*0148*/ 	.byte	0x03, 0x50
        /*014a*/ 	.short	0x0000


	//----- nvinfo : EIATTR_MAXREG_COUNT
	.align		4
        /*014c*/ 	.byte	0x03, 0x1b
        /*014e*/ 	.short	0x00ff


	//----- nvinfo : EIATTR_NUM_BARRIERS
	.align		4
        /*0150*/ 	.byte	0x02, 0x4c
        /*0152*/ 	.byte	0x01
	.zero		1


	//----- nvinfo : EIATTR_MERCURY_ISA_VERSION
	.align		4
        /*0154*/ 	.byte	0x03, 0x5f
        /*0156*/ 	.short	0x0101


	//----- nvinfo : EIATTR_VRC_CTA_INIT_COUNT
	.align		4
        /*0158*/ 	.byte	0x02, 0x4a
	.zero		1
	.zero		1


	//----- nvinfo : EIATTR_EXIT_INSTR_OFFSETS
	.align		4
        /*015c*/ 	.byte	0x04, 0x1c
        /*015e*/ 	.short	(.L_1899 - .L_1898)


	//   ....[0]....
.L_1898:
        /*0160*/ 	.word	0x00000ca0


	//   ....[1]....
        /*0164*/ 	.word	0x0000ee30


	//   ....[2]....
        /*0168*/ 	.word	0x0000f0e0


	//   ....[3]....
        /*016c*/ 	.word	0x0000f310


	//   ....[4]....
        /*0170*/ 	.word	0x0000f440


	//   ....[5]....
        /*0174*/ 	.word	0x0000f4d0


	//   ....[6]....
        /*0178*/ 	.word	0x0000f510


	//----- nvinfo : EIATTR_CRS_STACK_SIZE
	.align		4
.L_1899:
        /*017c*/ 	.byte	0x04, 0x1e
        /*017e*/ 	.short	(.L_1901 - .L_1900)
.L_1900:
        /*0180*/ 	.word	0x00000000


	//----- nvinfo : EIATTR_CBANK_PARAM_SIZE
	.align		4
.L_1901:
        /*0184*/ 	.byte	0x03, 0x19
        /*0186*/ 	.short	0x0074


	//----- nvinfo : EIATTR_PARAM_CBANK
	.align		4
        /*0188*/ 	.byte	0x04, 0x0a
        /*018a*/ 	.short	(.L_1903 - .L_1902)
	.align		4
.L_1902:
        /*018c*/ 	.word	index@(.nv.constant0._Z23gemm_half_q_half_kernelILi3ELi172ELb0ELb0ELi64EEvPK6__halfPKjS4_S2_PS0_iiiiPKtS7_iiiiiibS2_i)
        /*0190*/ 	.short	0x0380
        /*0192*/ 	.short	0x0074


	//----- nvinfo : EIATTR_SW_WAR
	.align		4
.L_1903:
        /*0194*/ 	.byte	0x04, 0x36
        /*0196*/ 	.short	(.L_1905 - .L_1904)
.L_1904:
        /*0198*/ 	.word	0x00000008
.L_1905:


//--------------------- .nv.info._Z23gemm_half_q_half_kernelILi3ELi176ELb0ELb0ELi64EEvPK6__halfPKjS4_S2_PS0_iiiiPKtS7_iiiiiibS2_i --------------------------
	.section	.nv.info._Z23gemm_half_q_half_kernelILi3ELi176ELb0ELb0ELi64EEvPK6__halfPKjS4_S2_PS0_iiiiPKtS7_iiiiiibS2_i,"",@"SHT_CUDA_INFO"
	.sectionflags	@""
	.align	4


	//----- nvinfo : EIATTR_CUDA_API_VERSION
	.align		4
        /*0000*/ 	.byte	0x04, 0x37
        /*0002*/ 	.short	(.L_1907 - .L_1906)
.L_1906:
        /*0004*/ 	.word	0x00000082


	//----- nvinfo : EIATTR_KPARAM_INFO
	.align		4
.L_1907:
        /*0008*/ 	.byte	0x04, 0x17
        /*000a*/ 	.short	(.L_1909 - .L_1908)
.L_1908:
        /*000c*/ 	.word	0x00000000
        /*0010*/ 	.short	0x0013
        /*0012*/ 	.short	0x0070
        /*0014*/ 	.byte	0x00, 0xf0, 0x11, 0x00


	//----- nvinfo : EIATTR_KPARAM_INFO
	.align		4
.L_1909:
        /*0018*/ 	.byte	0x04, 0x17
        /*001a*/ 	.short	(.L_1911 - .L_1910)
.L_1910:
        /*001c*/ 	.word	0x00000000
        /*0020*/ 	.short	0x0012
        /*0022*/ 	.short	0x0068
        /*0024*/ 	.byte	0x00, 0xf5, 0x21, 0x00


	//----- nvinfo : EIATTR_KPARAM_INFO
	.align		4
.L_1911:
        /*0028*/ 	.byte	0x04, 0x17
        /*002a*/ 	.short	(.L_1913 - .L_1912)
.L_1912:
        /*002c*/ 	.word	0x00000000
        /*0030*/ 	.short	0x0011
        /*0032*/ 	.short	0x0060
        /*0034*/ 	.byte	0x00, 0xf0, 0x05, 0x00


	//----- nvinfo : EIATTR_KPARAM_INFO
	.align		4
.L_1913:
        /*0038*/ 	.byte	0x04, 0x17
        /*003a*/ 	.short	(.L_1915 - .L_1914)
.L_1914:
        /*003c*/ 	.word	0x00000000
        /*0040*/ 	.short	0x0010
        /*0042*/ 	.short	0x005c
        /*0044*/ 	.byte	0x00, 0xf0, 0x11, 0x00


	//----- nvinfo : EIATTR_KPARAM_INFO
	.align		4
.L_1915:
        /*0048*/ 	.byte	0x04, 0x17
        /*004a*/ 	.short	(.L_1917 - .L_1916)
.L_1916:
        /*004c*/ 	.word	0x00000000
        /*0050*/ 	.short	0x000f
        /*0052*/ 	.short	0x0058
        /*0054*/ 	.byte	0x00, 0xf0, 0x11, 0x00


	//----- nvinfo : EIATTR_KPARAM_INFO
	.align		4
.L_1917:
        /*0058*/ 	.byte	0x04, 0x17
        /*005a*/ 	.short	(.L_1919 - .L_1918)
.L_1918:
        /*005c*/ 	.word	0x00000000
        /*0060*/ 	.short	0x000e
        /*0062*/ 	.short	0x0054
        /*0064*/ 	.byte	0x00, 0xf0, 0x11, 0x00


	//----- nvinfo : EIATTR_KPARAM_INFO
	.align		4
.L_1919:
        /*0068*/ 	.byte	0x04, 0x17
        /*006a*/ 	.short	(.L_1921 - .L_1920)
.L_1920:
        /*006c*/ 	.word	0x00000000
        /*0070*/ 	.short	0x000d
        /*0072*/ 	.short	0x0050
        /*0074*/ 	.byte	0x00, 0xf0, 0x11, 0x00


	//----- nvinfo : EIATTR_KPARAM_INFO
	.align		4
.L_1921:
        /*0078*/ 	.byte	0x04, 0x17
        /*007a*/ 	.short	(.L_1923 - .L_1922)
.L_1922:
        /*007c*/ 	.word	0x00000000
        /*0080*/ 	.short	0x000c
        /*0082*/ 	.short	0x004c
        /*0084*/ 	.byte	0x00, 0xf0, 0x11, 0x00


	//----- nvinfo : EIATTR_KPARAM_INFO
	.align		4
.L_1923:
        /*0088*/ 	.byte	0x04, 0x17
        /*008a*/ 	.short	(.L_1925 - .L_1924)
.L_1924:
        /*008c*/ 	.word	0x00000000
        /*0090*/ 	.short	0x000b
        /*0092*/ 	.short	0x0048
        /*0094*/ 	.byte	0x00, 0xf0, 0x11, 0x00


	//----- nvinfo : EIATTR_KPARAM_INFO
	.align		4
.L_1925:
        /*0098*/ 	.byte	0x04, 0x17
        /*009a*/ 	.short	(.L_1927 - .L_1926)
.L_1926:
        /*009c*/ 	.word	0x00000000
        /*00a0*/ 	.short	0x000a
        /*00a2*/ 	.short	0x0040
        /*00a4*/ 	.byte	0x00, 0xf5, 0x21, 0x00


	//----- nvinfo : EIATTR_KPARAM_INFO
	.align		4
.L_1927:
        /*00a8*/ 	.byte	0x04, 0x17
        /*00aa*/ 	.short	(.L_1929 - .L_1928)
.L_1928:
        /*00ac*/ 	.word	0x00000000
        /*00b0*/ 	.short	0x0009
        /*00b2*/ 	.short	0x0038
        /*00b4*/ 	.byte	0x00, 0xf5, 0x21, 0x00


	//----- nvinfo : EIATTR_KPARAM_INFO
	.align		4
.L_1929:
        /*00b8*/ 	.byte	0x04, 0x17
        /*00ba*/ 	.short	(.L_1931 - .L_1930)
.L_1930:
        /*00bc*/ 	.word	0x00000000
        /*00c0*/ 	.short	0x0008
        /*00c2*/ 	.short	0x0034
        /*00c4*/ 	.byte	0x00, 0xf0, 0x11, 0x00


	//----- nvinfo : EIATTR_KPARAM_INFO
	.align		4
.L_1931:
        /*00c8*/ 	.byte	0x04, 0x17
        /*00ca*/ 	.short	(.L_1933 - .L_1932)
.L_1932:
        /*00cc*/ 	.word	0x00000000
        /*00d0*/ 	.short	0x0007
        /*00d2*/ 	.short	0x0030
        /*00d4*/ 	.byte	0x00, 0xf0, 0x11, 0x00


	//----- nvinfo : EIATTR_KPARAM_INFO
	.align		4
.L_1933:
        /*00d8*/ 	.byte	0x04, 0x17
        /*00da*/ 	.short	(.L_1935 - .L_1934)
.L_1934:
        /*00dc*/ 	.word	0x00000000
        /*00e0*/ 	.short	0x0006
        /*00e2*/ 	.short	0x002c
        /*00e4*/ 	.byte	0x00, 0xf0, 0x11, 0x00


	//----- nvinfo : EIATTR_KPARAM_INFO
	.align		4
.L_1935:
        /*00e8*/ 	.byte	0x04, 0x17
        /*00ea*/ 	.short	(.L_1937 - .L_1936)
.L_1936:
        /*00ec*/ 	.word	0x00000000
        /*00f0*/ 	.short	0x0005
        /*00f2*/ 	.short	0x0028
        /*00f4*/ 	.byte	0x00, 0xf0, 0x11, 0x00


	//----- nvinfo : EIATTR_KPARAM_INFO
	.align		4
.L_1937:
        /*00f8*/ 	.byte	0x04, 0x17
        /*00fa*/ 	.short	(.L_1939 - .L_1938)
.L_1938:
        /*00fc*/ 	.word	0x00000000
        /*0100*/ 	.short	0x0004
        /*0102*/ 	.short	0x0020
        /*0104*/ 	.byte	0x00, 0xf5, 0x21, 0x00


	//----- nvinfo : EIATTR_KPARAM_INFO
	.align		4
.L_1939:
        /*0108*/ 	.byte	0x04, 0x17
        /*010a*/ 	.short	(.L_1941 - .L_1940)
.L_1940:
        /*010c*/ 	.word	0x00000000
        /*0110*/ 	.short	0x0003
        /*0112*/ 	.short	0x0018
        /*0114*/ 	.byte	0x00, 0xf5, 0x21, 0x00


	//----- nvinfo : EIATTR_KPARAM_INFO
	.align		4
.L_1941:
        /*0118*/ 	.byte	0x04, 0x17
        /*011a*/ 	.short	(.L_1943 - .L_1942)
.L_1942:
        /*011c*/ 	.word	0x00000000
        /*0120*/ 	.short	0x0002
        /*0122*/ 	.short	0x0010
        /*0124*/ 	.byte	0x00, 0xf5, 0x21, 0x00


	//----- nvinfo : EIATTR_KPARAM_INFO
	.align		4
.L_1943:
        /*0128*/ 	.byte	0x04, 0x17
        /*012a*/ 	.short	(.L_1945 - .L_1944)
.L_1944:
        /*012c*/ 	.word	0x00000000
        /*0130*/ 	.short	0x0001
        /*0132*/ 	.short	0x0008
        /*0134*/ 	.byte	0x00, 0xf5, 0x21, 0x00


	//----- nvinfo : EIATTR_KPARAM_INFO
	.align		4
.L_1945:
        /*0138*/ 	.byte	0x04, 0x17
        /*013a*/ 	.short	(.L_1947 - .L_1946)
.L_1946:
        /*013c*/ 	.word	0x00000000
        /*0140*/ 	.short	0x0000
        /*0142*/ 	.short	0x0000
        /*0144*/ 	.byte	0x00, 0xf5, 0x21, 0x00


	//----- nvinfo : EIATTR_SPARSE_MMA_MASK
	.align		4
.L_1947:
        /*0148*/ 	.byte	0x03, 0x50
        /*014a*/ 	.short	0x0000


	//----- nvinfo : EIATTR_MAXREG_COUNT
	.align		4
        /*014c*/ 	.byte	0x03, 0x1b
        /*014e*/ 	.short	0x00ff


	//----- nvinfo : EIATTR_NUM_BARRIERS
	.align		4
        /*0150*/ 	.byte	0x02, 0x4c
        /*0152*/ 	.byte	0x01
	.zero		1


	//----- nvinfo : EIATTR_MERCURY_ISA_VERSION
	.align		4
        /*0154*/ 	.byte	0x03, 0x5f
        /*0156*/ 	.short	0x0101


	//----- nvinfo : EIATTR_VRC_CTA_INIT_COUNT
	.align		4
        /*0158*/ 	.byte	0x02, 0x4a
	.zero		1
	.zero		1


	//----- nvinfo : EIATTR_EXIT_INSTR_OFFSETS
	.align		4
        /*015c*/ 	.byte	0x04, 0x1c
        /*015e*/ 	.short	(.L_1949 - .L_1948)


	//   ....[0]....
.L_1948:
        /*0160*/ 	.word	0x00000ca0


	//   ....[1]....
        /*0164*/ 	.word	0x0000ad70


	//   ....[2]....
        /*0168*/ 	.word	0x0000b020


	//   ....[3]....
        /*016c*/ 	.word	0x0000b250


	//   ....[4]....
        /*0170*/ 	.word	0x0000b380


	//   ....[5]....
        /*0174*/ 	.word	0x0000b410


	//   ....[6]....
        /*0178*/ 	.word	0x0000b450


	//----- nvinfo : EIATTR_CRS_STACK_SIZE
	.align		4
.L_1949:
        /*017c*/ 	.byte	0x04, 0x1e
        /*017e*/ 	.short	(.L_1951 - .L_1950)
.L_1950:
        /*0180*/ 	.word	0x00000000


	//----- nvinfo : EIATTR_CBANK_PARAM_SIZE
	.align		4
.L_1951:
        /*0184*/ 	.byte	0x03, 0x19
        /*0186*/ 	.short	0x0074


	//----- nvinfo : EIATTR_PARAM_CBANK
	.align		4
        /*0188*/ 	.byte	0x04, 0x0a
        /*018a*/ 	.short	(.L_1953 - .L_1952)
	.align		4
.L_1952:
        /*018c*/ 	.word	index@(.nv.constant0._Z23gemm_half_q_half_kernelILi3ELi176ELb0ELb0ELi64EEvPK6__halfPKjS4_S2_PS0_iiiiPKtS7_iiiiiibS2_i)
        /*0190*/ 	.short	0x0380
        /*0192*/ 	.short	0x0074


	//----- nvinfo : EIATTR_SW_WAR
	.align		4
.L_1953:
        /*0194*/ 	.byte	0x04, 0x36
        /*0196*/ 	.short	(.L_1955 - .L_1954)
.L_1954:
        /*0198*/ 	.word	0x00000008
.L_1955:


//--------------------- .nv.info._Z23gemm_half_q_half_kernelILi3ELi152ELb0ELb0ELi64EEvPK6__halfPKjS4_S2_PS0_iiiiPKtS7_iiiiiibS2_i --------------------------
	.section	.nv.info._Z23gemm_half_q_half_kernelILi3ELi152ELb0ELb0ELi64EEvPK6__halfPKjS4_S2_PS0_iiiiPKtS7_iiiiiibS2_i,"",@"SHT_CUDA_INFO"
	.sectionflags	@""
	.align	4


	//----- nvinfo : EIATTR_CUDA_API_VERSION
	.align		4
        /*0000*/ 	.byte	0x04, 0x37
        /*0002*/ 	.short	(.L_1957 - .L_1956)
.L_1956:
        /*0004*/ 	.word	0x00000082


	//----- nvinfo : EIATTR_KPARAM_INFO
	.align		4
.L_1957:
        /*0008*/ 	.byte	0x04, 0x17
        /*000a*/ 	.short	(.L_1959 - .L_1958)
.L_1958:
        /*000c*/ 	.word	0x00000000
        /*0010*/ 	.short	0x0013
        /*0012*/ 	.short	0x0070
        /*0014*/ 	.byte	0x00, 0xf0, 0x11, 0x00


	//----- nvinfo : EIATTR_KPARAM_INFO
	.align		4
.L_1959:
        /*0018*/ 	.byte	0x04, 0x17
        /*001a*/ 	.short	(.L_1961 - .L_1960)
.L_1960:
        /*001c*/ 	.word	0x00000000
        /*0020*/ 	.short	0x0012
        /*0022*/ 	.short	0x0068
        /*0024*/ 	.byte	0x00, 0xf5, 0x21, 0x00


	//----- nvinfo : EIATTR_KPARAM_INFO
	.align		4
.L_1961:
        /*0028*/ 	.byte	0x04, 0x17
        /*002a*/ 	.short	(.L_1963 - .L_1962)
.L_1962:
        /*002c*/ 	.word	0x00000000
        /*0030*/ 	.short	0x0011
        /*0032*/ 	.short	0x0060
        /*0034*/ 	.byte	0x00, 0xf0, 0x05, 0x00


	//----- nvinfo : EIATTR_KPARAM_INFO
	.align		4
.L_1963:
        /*0038*/ 	.byte	0x04, 0x17
        /*003a*/ 	.short	(.L_1965 - .L_1964)
.L_1964:
        /*003c*/ 	.word	0x00000000
        /*0040*/ 	.short	0x0010
        /*0042*/ 	.short	0x005c
        /*0044*/ 	.byte	0x00, 0xf0, 0x11, 0x00


	//----- nvinfo : EIATTR_KPARAM_INFO
	.align		4
.L_1965:
        /*0048*/ 	.byte	0x04, 0x17
        /*004a*/ 	.short	(.L_1967 - .L_1966)
.L_1966:
        /*004c*/ 	.word	0x00000000
        /*0050*/ 	.short	0x000f
        /*0052*/ 	.short	0x0058
        /*0054*/ 	.byte	0x00, 0xf0, 0x11, 0x00


	//----- nvinfo : EIATTR_KPARAM_INFO
	.align		4
.L_1967:
        /*0058*/ 	.byte	0x04, 0x17
        /*005a*/ 	.short	(.L_1969 - .L_1968)
.L_1968:
        /*005c*/ 	.word	0x00000000
        /*0060*/ 	.short	0x000e
        /*0062*/ 	.short	0x0054
        /*0064*/ 	.byte	0x00, 0xf0, 0x11, 0x00


	//----- nvinfo : EIATTR_KPARAM_INFO
	.align		4
.L_1969:
        /*0068*/ 	.byte	0x04, 0x17
        /*006a*/ 	.short	(.L_1971 - .L_1970)
.L_1970:
        /*006c*/ 	.word	0x00000000
        /*0070*/ 	.short	0x000d
        /*0072*/ 	.short	0x0050
        /*0074*/ 	.byte	0x00, 0xf0, 0x11, 0x00


	//----- nvinfo : EIATTR_KPARAM_INFO
	.align		4
.L_1971:
        /*0078*/ 	.byte	0x04, 0x17
        /*007a*/ 	.short	(.L_1973 - .L_1972)
.L_1972:
        /*007c*/ 	.word	0x00000000
        /*0080*/ 	.short	0x000c
        /*0082*/ 	.short	0x004c
        /*0084*/ 	.byte	0x00, 0xf0, 0x11, 0x00


	//----- nvinfo : EIATTR_KPARAM_INFO
	.align		4
.L_1973:
        /*0088*/ 	.byte	0x04, 0x17
        /*008a*/ 	.short	(.L_1975 - .L_1974)
.L_1974:
        /*008c*/ 	.word	0x00000000
        /*0090*/ 	.short	0x000b
        /*0092*/ 	.short	0x0048
        /*0094*/ 	.byte	0x00, 0xf0, 0x11, 0x00


	//----- nvinfo : EIATTR_KPARAM_INFO
	.align		4
.L_1975:
        /*0098*/ 	.byte	0x04, 0x17
        /*009a*/ 	.short	(.L_1977 - .L_1976)
.L_1976:
        /*009c*/ 	.word	0x00000000
        /*00a0*/ 	.short	0x000a
        /*00a2*/ 	.short	0x0040
        /*00a4*/ 	.byte	0x00, 0xf5, 0x21, 0x00


	//----- nvinfo : EIATTR_KPARAM_INFO
	.align		4
.L_1977:
        /*00a8*/ 	.byte	0x04, 0x17
        /*00aa*/ 	.short	(.L_1979 - .L_1978)
.L_1978:
        /*00ac*/ 	.word	0x00000000
        /*00b0*/ 	.short	0x0009
        /*00b2*/ 	.short	0x0038
        /*00b4*/ 	.byte	0x00, 0xf5, 0x21, 0x00


	//----- nvinfo : EIATTR_KPARAM_INFO
	.align		4
.L_1979:
        /*00b8*/ 	.byte	0x04, 0x17
        /*00ba*/ 	.short	(.L_1981 - .L_1980)
.L_1980:
        /*00bc*/ 	.word	0x00000000
        /*00c0*/ 	.short	0x0008
        /*00c2*/ 	.short	0x0034
        /*00c4*/ 	.byte	0x00, 0xf0, 0x11, 0x00


	//----- nvinfo : EIATTR_KPARAM_INFO
	.align		4
.L_1981:
        /*00c8*/ 	.byte	0x04, 0x17
        /*00ca*/ 	.short	(.L_1983 - .L_1982)
.L_1982:
        /*00cc*/ 	.word	0x00000000
        /*00d0*/ 	.short	0x0007
        /*00d2*/ 	.short	0x0030
        /*00d4*/ 	.byte	0x00, 0xf0, 0x11, 0x00


	//----- nvinfo : EIATTR_KPARAM_INFO
	.align		4
.L_1983:
        /*00d8*/ 	.byte	0x04, 0x17
        /*00da*/ 	.short	(.L_1985 - .L_1984)
.L_1984:
        /*00dc*/ 	.word	0x00000000
        /*00e0*/ 	.short	0x0006
        /*00e2*/ 	.short	0x002c
        /*00e4*/ 	.byte	0x00, 0xf0, 0x11, 0x00


	//----- nvinfo : EIATTR_KPARAM_INFO
	.align		4
.L_1985:
        /*00e8*/ 	.byte	0x04, 0x17
        /*00ea*/ 	.short	(.L_1987 - .L_1986)
.L_1986:
        /*00ec*/ 	.word	0x00000000
        /*00f0*/ 	.short	0x0005
        /*00f2*/ 	.short	0x0028
        /*00f4*/ 	.byte	0x00, 0xf0, 0x11, 0x00


	//----- nvinfo : EIATTR_KPARAM_INFO
	.align		4
.L_1987:
        /*00f8*/ 	.byte	0x04, 0x17
        /*00fa*/ 	.short	(.L_1989 - .L_1988)
.L_1988:
        /*00fc*/ 	.word	0x00000000
        /*0100*/ 	.short	0x0004
        /*0102*/ 	.short	0x0020
        /*0104*/ 	.byte	0x00, 0xf5, 0x21, 0x00


	//----- nvinfo : EIATTR_KPARAM_INFO
	.align		4
.L_1989:
        /*0108*/ 	.byte	0x04, 0x17
        /*010a*/ 	.short	(.L_1991 - .L_1990)
.L_1990:
        /*010c*/ 	.word	0x00000000
        /*0110*/ 	.short	0x0003
        /*0112*/ 	.short	0x0018
        /*0114*/ 	.byte	0x00, 0xf5, 0x21, 0x00


	//----- nvinfo : EIATTR_KPARAM_INFO
	.align		4
.L_1991:
        /*0118*/ 	.byte	0x04, 0x17
        /*011a*/ 	.short	(.L_1993 - .L_1992)
.L_1992:
        /*011c*/ 	.word	0x00000000
        /*0120*/ 	.short	0x0002
        /*0122*/ 	.short	0x0010
        /*0124*/ 	.byte	0x00, 0xf5, 0x21, 0x00


	//----- nvinfo : EIATTR_KPARAM_INFO
	.align		4
.L_1993:
        /*0128*/ 	.byte	0x04, 0x17
        /*012a*/ 	.short	(.L_1995 - .L_1994)
.L_1994:
        /*012c*/ 	.word	0x00000000
        /*0130*/ 	.short	0x0001
        /*0132*/ 	.short	0x0008
        /*0134*/ 	.byte	0x00, 0xf5, 0x21, 0x00


	//----- nvinfo : EIATTR_KPARAM_INFO
	.align		4
.L_1995:
        /*0138*/ 	.byte	0x04, 0x17
        /*013a*/ 	.short	(.L_1997 - .L_1996)
.L_1996:
        /*013c*/ 	.word	0x00000000
        /*0140*/ 	.short	0x0000
        /*0142*/ 	.short	0x0000
        /*0144*/ 	.byte	0x00, 0xf5, 0x21, 0x00


	//----- nvinfo : EIATTR_SPARSE_MMA_MASK
	.align		4
.L_1997:
        /*0148*/ 	.byte	0x03, 0x50
        /*014a*/ 	.short	0x0000


	//----- nvinfo : EIATTR_MAXREG_COUNT
	.align		4
        /*014c*/ 	.byte	0x03, 0x1b
        /*014e*/ 	.short	0x00ff


	//----- nvinfo : EIATTR_NUM_BARRIERS
	.align		4
        /*0150*/ 	.byte	0x02, 0x4c
        /*0152*/ 	.byte	0x01
	.zero		1


	//----- nvinfo : EIATTR_MERCURY_ISA_VERSION
	.align		4
        /*0154*/ 	.byte	0x03, 0x5f
        /*0156*/ 	.short	0x0101


	//----- nvinfo : EIATTR_VRC_CTA_INIT_COUNT
	.align		4
        /*0158*/ 	.byte	0x02, 0x4a
	.zero		1
	.zero		1


	//----- nvinfo : EIATTR_EXIT_INSTR_OFFSETS
	.align		4
        /*015c*/ 	.byte	0x04, 0x1c
        /*015e*/ 	.short	(.L_1999 - .L_1998)


	//   ....[0]....
.L_1998:
        /*0160*/ 	.word	0x00000ca0


	//   ....[1]....
        /*0164*/ 	.word	0x0000cc50


	//   ....[2]....
        /*0168*/ 	.word	0x0000cf00


	//   ....[3]....
        /*016c*/ 	.word	0x0000d130


	//   ....[4]....
        /*0170*/ 	.word	0x0000d260


	//   ....[5]....
        /*0174*/ 	.word	0x0000d2f0


	//   ....[6]....
        /*0178*/ 	.word	0x0000d330


	//----- nvinfo : EIATTR_CRS_STACK_SIZE
	.align		4
.L_1999:
        /*017c*/ 	.byte	0x04, 0x1e
        /*017e*/ 	.short	(.L_2001 - .L_2000)
.L_2000:
        /*0180*/ 	.word	0x00000000


	//----- nvinfo : EIATTR_CBANK_PARAM_SIZE
	.align		4
.L_2001:
        /*0184*/ 	.byte	0x03, 0x19
        /*0186*/ 	.short	0x0074


	//----- nvinfo : EIATTR_PARAM_CBANK
	.align		4
        /*0188*/ 	.byte	0x04, 0x0a
        /*018a*/ 	.short	(.L_2003 - .L_2002)
	.align		4
.L_2002:
        /*018c*/ 	.word	index@(.nv.constant0._Z23gemm_half_q_half_kernelILi3ELi152ELb0ELb0ELi64EEvPK6__halfPKjS4_S2_PS0_iiiiPKtS7_iiiiiibS2_i)
        /*0190*/ 	.short	0x0380
        /*0192*/ 	.short	0x0074


	//----- nvinfo : EIATTR_SW_WAR
	.align		4
.L_2003:
        /*0194*/ 	.byte	0x04, 0x36
        /*0196*/ 	.short	(.L_2005 - .L_2004)
.L_2004:
        /*0198*/ 	.word	0x00000008
.L_2005:


//--------------------- .nv.info._Z23gemm_half_q_half_kernelILi3ELi140ELb0ELb0ELi64EEvPK6__halfPKjS4_S2_PS0_iiiiPKtS7_iiiiiibS2_i --------------------------
	.section	.nv.info._Z23gemm_half_q_half_kernelILi3ELi140ELb0ELb0ELi64EEvPK6__halfPKjS4_S2_PS0_iiiiPKtS7_iiiiiibS2_i,"",@"SHT_CUDA_INFO"
	.sectionflags	@""
	.align	4


	//----- nvinfo : EIATTR_CUDA_API_VERSION
	.align		4
        /*0000*/ 	.byte	0x04, 0x37
        /*0002*/ 	.short	(.L_2007 - .L_2006)
.L_2006:
        /*0004*/ 	.word	0x00000082


	//----- nvinfo : EIATTR_KPARAM_INFO
	.align		4
.L_2007:
        /*0008*/ 	.byte	0x04, 0x17
        /*000a*/ 	.short	(.L_2009 - .L_2008)
.L_2008:
        /*000c*/ 	.word	0x00000000
        /*0010*/ 	.short	0x0013
        /*0012*/ 	.short	0x0070
        /*0014*/ 	.byte	0x00, 0xf0, 0x11, 0x00


	//----- nvinfo : EIATTR_KPARAM_INFO
	.align		4
.L_2009:
        /*0018*/ 	.byte	0x04, 0x17
        /*001a*/ 	.short	(.L_2011 - .L_2010)
.L_2010:
        /*001c*/ 	.word	0x00000000
        /*0020*/ 	.short	0x0012
        /*0022*/ 	.short	0x0068
        /*0024*/ 	.byte	0x00, 0xf5, 0x21, 0x00


	//----- nvinfo : EIATTR_KPARAM_INFO
	.align		4
.L_2011:
        /*0028*/ 	.byte	0x04, 0x17
        /*002a*/ 	.short	(.L_2013 - .L_2012)
.L_2012:
        /*002c*/ 	.word	0x00000000
        /*0030*/ 	.short	0x0011
        /*0032*/ 	.short	0x0060
        /*0034*/ 	.byte	0x00, 0xf0, 0x05, 0x00


	//----- nvinfo : EIATTR_KPARAM_INFO
	.align		4
.L_2013:
        /*0038*/ 	.byte	0x04, 0x17
        /*003a*/ 	.short	(.L_2015 - .L_2014)
.L_2014:
        /*003c*/ 	.word	0x00000000
        /*0040*/ 	.short	0x0010
        /*0042*/ 	.short	0x005c
        /*0044*/ 	.byte	0x00, 0xf0, 0x11, 0x00


	//----- nvinfo : EIATTR_KPARAM_INFO
	.align		4
.L_2015:
        /*0048*/ 	.byte	0x04, 0x17
        /*004a*/ 	.short	(.L_2017 - .L_2016)
.L_2016:
        /*004c*/ 	.word	0x00000000
        /*0050*/ 	.short	0x000f
        /*0052*/ 	.short	0x0058
        /*0054*/ 	.byte	0x00, 0xf0, 0x11, 0x00


	//----- nvinfo : EIATTR_KPARAM_INFO
	.align		4
.L_2017:
        /*0058*/ 	.byte	0x04, 0x17
        /*005a*/ 	.short	(.L_2019 - .L_2018)
.L_2018:
        /*005c*/ 	.word	0x00000000
        /*0060*/ 	.short	0x000e
        /*0062*/ 	.short	0x0054
        /*0064*/ 	.byte	0x00, 0xf0, 0x11, 0x00


	//----- nvinfo : EIATTR_KPARAM_INFO
	.align		4
.L_2019:
        /*0068*/ 	.byte	0x04, 0x17
        /*006a*/ 	.short	(.L_2021 - .L_2020)
.L_2020:
        /*006c*/ 	.word	0x00000000
        /*0070*/ 	.short	0x000d
        /*0072*/ 	.short	0x0050
        /*0074*/ 	.byte	0x00, 0xf0, 0x11, 0x00


	//----- nvinfo : EIATTR_KPARAM_INFO
	.align		4
.L_2021:
        /*0078*/ 	.byte	0x04, 0x17
        /*007a*/ 	.short	(.L_2023 - .L_2022)
.L_2022:
        /*007c*/ 	.word	0x00000000
        /*0080*/ 	.short	0x000c
        /*0082*/ 	.short	0x004c
        /*0084*/ 	.byte	0x00, 0xf0, 0x11, 0x00


	//----- nvinfo : EIATTR_KPARAM_INFO
	.align		4
.L_2023:
        /*0088*/ 	.byte	0x04, 0x17
        /*008a*/ 	.short	(.L_2025 - .L_2024)
.L_2024:
        /*008c*/ 	.word	0x00000000
        /*0090*/ 	.short	0x000b
        /*0092*/ 	.short	0x0048
        /*0094*/ 	.byte	0x00, 0xf0, 0x11, 0x00


	//----- nvinfo : EIATTR_KPARAM_INFO
	.align		4
.L_2025:
        /*0098*/ 	.byte	0x04, 0x17
        /*009a*/ 	.short	(.L_2027 - .L_2026)
.L_2026:
        /*009c*/ 	.word	0x00000000
        /*00a0*/ 	.short	0x000a
        /*00a2*/ 	.short	0x0040
        /*00a4*/ 	.byte	0x00, 0xf5, 0x21, 0x00


	//----- nvinfo : EIATTR_KPARAM_INFO
	.align		4
.L_2027:
        /*00a8*/ 	.byte	0x04, 0x17
        /*00aa*/ 	.short	(.L_2029 - .L_2028)
.L_2028:
        /*00ac*/ 	.word	0x00000000
        /*00b0*/ 	.short	0x0009
        /*00b2*/ 	.short	0x0038
        /*00b4*/ 	.byte	0x00, 0xf5, 0x21, 0x00


	//----- nvinfo : EIATTR_KPARAM_INFO
	.align		4
.L_2029:
        /*00b8*/ 	.byte	0x04, 0x17
        /*00ba*/ 	.short	(.L_2031 - .L_2030)
.L_2030:
        /*00bc*/ 	.word	0x00000000
        /*00c0*/ 	.short	0x0008
        /*00c2*/ 	.short	0x0034
        /*00c4*/ 	.byte	0x00, 0xf0, 0x11, 0x00


	//----- nvinfo : EIATTR_KPARAM_INFO
	.align		4
.L_2031:
        /*00c8*/ 	.byte	0x04, 0x17
        /*00ca*/ 	.short	(.L_2033 - .L_2032)
.L_2032:
        /*00cc*/ 	.word	0x00000000
        /*00d0*/ 	.short	0x0007
        /*00d2*/ 	.short	0x0030
        /*00d4*/ 	.byte	0x00, 0xf0, 0x11, 0x00


	//----- nvinfo : EIATTR_KPARAM_INFO
	.align		4
.L_2033:
        /*00d8*/ 	.byte	0x04, 0x17
        /*00da*/ 	.short	(.L_2035 - .L_2034)
.L_2034:
        /*00dc*/ 	.word	0x00000000
        /*00e0*/ 	.short	0x0006
        /*00e2*/ 	.short	0x002c
        /*00e4*/ 	.byte	0x00, 0xf0, 0x11, 0x00


	//----- nvinfo : EIATTR_KPARAM_INFO
	.align		4
.L_2035:
        /*00e8*/ 	.byte	0x04, 0x17
        /*00ea*/ 	.short	(.L_2037 - .L_2036)
.L_2036:
        /*00ec*/ 	.word	0x00000000
        /*00f0*/ 	.short	0x0005
        /*00f2*/ 	.short	0x0028
        /*00f4*/ 	.byte	0x00, 0xf0, 0x11, 0x00


	//----- nvinfo : EIATTR_KPARAM_INFO
	.align		4
.L_2037:
        /*00f8*/ 	.byte	0x04, 0x17
        /*00fa*/ 	.short	(.L_2039 - .L_2038)
.L_2038:
        /*00fc*/ 	.word	0x00000000
        /*0100*/ 	.short	0x0004
        /*0102*/ 	.short	0x0020
        /*0104*/ 	.byte	0x00, 0xf5, 0x21, 0x00


	//----- nvinfo : EIATTR_KPARAM_INFO
	.align		4
.L_2039:
        /*0108*/ 	.byte	0x04, 0x17
        /*010a*/ 	.short	(.L_2041 - .L_2040)
.L_2040:
        /*010c*/ 	.word	0x00000000
        /*0110*/ 	.short	0x0003
        /*0112*/ 	.short	0x0018
        /*0114*/ 	.byte	0x00, 0xf5, 0x21, 0x00


	//----- nvinfo : EIATTR_KPARAM_INFO
	.align		4
.L_2041:
        /*0118*/ 	.byte	0x04, 0x17
        /*011a*/ 	.short	(.L_2043 - .L_2042)
.L_2042:
        /*011c*/ 	.word	0x00000000
        /*0120*/ 	.short	0x0002
        /*0122*/ 	.short	0x0010
        /*0124*/ 	.byte	0x00, 0xf5, 0x21, 0x00


	//----- nvinfo : EIATTR_KPARAM_INFO
	.align		4
.L_2043:
        /*0128*/ 	.byte	0x04, 0x17
        /*012a*/ 	.short	(.L_2045 - .L_2044)
.L_2044:
        /*012c*/ 	.word	0x00000000
        /*0130*/ 	.short	0x0001
        /*0132*/ 	.short	0x0008
        /*0134*/ 	.byte	0x00, 0xf5, 0x21, 0x00


	//----- nvinfo : EIATTR_KPARAM_INFO
	.align		4
.L_2045:
        /*0138*/ 	.byte	0x04, 0x17
        /*013a*/ 	.short	(.L_2047 - .L_2046)
.L_2046:
        /*013c*/ 	.word	0x00000000
        /*0140*/ 	.short	0x0000
        /*0142*/ 	.short	0x0000
        /*0144*/ 	.byte	0x00, 0xf5, 0x21, 0x00


	//----- nvinfo : EIATTR_SPARSE_MMA_MASK
	.align		4
.L_2047:
        /*0148*/ 	.byte	0x03, 0x50
        /*014a*/ 	.short	0x0000


	//----- nvinfo : EIATTR_MAXREG_COUNT
	.align		4
        /*014c*/ 	.byte	0x03, 0x1b
        /*014e*/ 	.short	0x00ff


	//----- nvinfo : EIATTR_NUM_BARRIERS
	.align		4
        /*0150*/ 	.byte	0x02, 0x4c
        /*0152*/ 	.byte	0x01
	.zero		1


	//----- nvinfo : EIATTR_MERCURY_ISA_VERSION
	.align		4
        /*0154*/ 	.byte	0x03, 0x5f
        /*0156*/ 	.short	0x0101


	//----- nvinfo : EIATTR_VRC_CTA_INIT_COUNT
	.align		4
        /*0158*/ 	.byte	0x02, 0x4a
	.zero		1
	.zero		1


	//----- nvinfo : EIATTR_EXIT_INSTR_OFFSETS
	.align		4
        /*015c*/ 	.byte	0x04, 0x1c
        /*015e*/ 	.short	(.L_2049 - .L_2048)


	//   ....[0]....
.L_2048:
        /*0160*/ 	.word	0x00000ca0


	//   ....[1]....
        /*0164*/ 	.word	0x0000ca80


	//   ....[2]....
        /*0168*/ 	.word	0x0000cd30


	//   ....[3]....
        /*016c*/ 	.word	0x0000cf60


	//   ....[4]....
        /*0170*/ 	.word	0x0000d090


	//   ....[5]....
        /*0174*/ 	.word	0x0000d120


	//   ....[6]....
        /*0178*/ 	.word	0x0000d160


	//----- nvinfo : EIATTR_CRS_STACK_SIZE
	.align		4
.L_2049:
        /*017c*/ 	.byte	0x04, 0x1e
        /*017e*/ 	.short	(.L_2051 - .L_2050)
.L_2050:
        /*0180*/ 	.word	0x00000000


	//----- nvinfo : EIATTR_CBANK_PARAM_SIZE
	.align		4
.L_2051:
        /*0184*/ 	.byte	0x03, 0x19
        /*0186*/ 	.short	0x0074


	//----- nvinfo : EIATTR_PARAM_CBANK
	.align		4
        /*0188*/ 	.byte	0x04, 0x0a
        /*018a*/ 	.short	(.L_2053 - .L_2052)
	.align		4
.L_2052:
        /*018c*/ 	.word	index@(.nv.constant0._Z23gemm_half_q_half_kernelILi3ELi140ELb0ELb0ELi64EEvPK6__halfPKjS4_S2_PS0_iiiiPKtS7_iiiiiibS2_i)
        /*0190*/ 	.short	0x0380
        /*0192*/ 	.short	0x0074


	//----- nvinfo : EIATTR_SW_WAR
	.align		4
.L_2053:
        /*0194*/ 	.byte	0x04, 0x36
        /*0196*/ 	.short	(.L_2055 - .L_2054)
.L_2054:
        /*0198*/ 	.word	0x00000008
.L_2055:


//--------------------- .nv.info._Z23gemm_half_q_half_kernelILi3ELi20ELb0ELb0ELi64EEvPK6__halfPKjS4_S2_PS0_iiiiPKtS7_iiiiiibS2_i --------------------------
	.section	.nv.info._Z23gemm_half_q_half_kernelILi3ELi20ELb0ELb0ELi64EEvPK6__halfPKjS4_S2_PS0_iiiiPKtS7_iiiiiibS2_i,"",@"SHT_CUDA_INFO"
	.sectionflags	@""
	.align	4


	//----- nvinfo : EIATTR_CUDA_API_VERSION
	.align		4
        /*0000*/ 	.byte	0x04, 0x37
        /*0002*/ 	.short	(.L_2057 - .L_2056)
.L_2056:
        /*0004*/ 	.word	0x00000082


	//----- nvinfo : EIATTR_KPARAM_INFO
	.align		4
.L_2057:
        /*0008*/ 	.byte	0x04, 0x17
        /*000a*/ 	.short	(.L_2059 - .L_2058)
.L_2058:
        /*000c*/ 	.word	0x00000000
        /*0010*/ 	.short	0x0013
        /*0012*/ 	.short	0x0070
        /*0014*/ 	.byte	0x00, 0xf0, 0x11, 0x00


	//----- nvinfo : EIATTR_KPARAM_INFO
	.align		4
.L_2059:
        /*0018*/ 	.byte	0x04, 0x17
        /*001a*/ 	.short	(.L_2061 - .L_2060)
.L_2060:
        /*001c*/ 	.word	0x00000000
        /*0020*/ 	.short	0x0012
        /*0022*/ 	.short	0x0068
        /*0024*/ 	.byte	0x00, 0xf5, 0x21, 0x00


	//----- nvinfo : EIATTR_KPARAM_INFO
	.align		4
.L_2061:
        /*0028*/ 	.byte	0x04, 0x17
        /*002a*/ 	.short	(.L_2063 - .L_2062)
.L_2062:
        /*002c*/ 	.word	0x00000000
        /*0030*/ 	.short	0x0011
        /*0032*/ 	.short	0x0060
        /*0034*/ 	.byte	0x00, 0xf0, 0x05, 0x00


	//----- nvinfo : EIATTR_KPARAM_INFO
	.align		4
.L_2063:
        /*0038*/ 	.byte	0x04, 0x17
        /*003a*/ 	.short	(.L_2065 - .L_2064)
.L_2064:
        /*003c*/ 	.word	0x00000000
        /*0040*/ 	.short	0x0010
        /*0042*/ 	.short	0x005c
        /*0044*/ 	.byte	0x00, 0xf0, 0x11, 0x00


	//----- nvinfo : EIATTR_KPARAM_INFO
	.align		4
.L_2065:
        /*0048*/ 	.byte	0x04, 0x17
        /*004a*/ 	.short	(.L_2067 - .L_2066)
.L_2066:
        /*004c*/ 	.word	0x00000000
        /*0050*/ 	.short	0x000f
        /*0052*/ 	.short	0x0058
        /*0054*/ 	.byte	0x00, 0xf0, 0x11, 0x00


	//----- nvinfo : EIATTR_KPARAM_INFO
	.align		4
.L_2067:
        /*0058*/ 	.byte	0x04, 0x17
        /*005a*/ 	.short	(.L_2069 - .L_2068)
.L_2068:
        /*005c*/ 	.word	0x00000000
        /*0060*/ 	.short	0x000e
        /*0062*/ 	.short	0x0054
        /*0064*/ 	.byte	0x00, 0xf0, 0x11, 0x00


	//----- nvinfo : EIATTR_KPARAM_INFO
	.align		4
.L_2069:
        /*0068*/ 	.byte	0x04, 0x17
        /*006a*/ 	.short	(.L_2071 - .L_2070)
.L_2070:
        /*006c*/ 	.word	0x00000000
        /*0070*/ 	.short	0x000d
        /*0072*/ 	.short	0x0050
        /*0074*/ 	.byte	0x00, 0xf0, 0x11, 0x00


	//----- nvinfo : EIATTR_KPARAM_INFO
	.align		4
.L_2071:
        /*0078*/ 	.byte	0x04, 0x17
        /*007a*/ 	.short	(.L_2073 - .L_2072)
.L_2072:
        /*007c*/ 	.word	0x00000000
        /*0080*/ 	.short	0x000c
        /*0082*/ 	.short	0x004c
        /*0084*/ 	.byte	0x00, 0xf0, 0x11, 0x00


	//----- nvinfo : EIATTR_KPARAM_INFO
	.align		4
.L_2073:
        /*0088*/ 	.byte	0x04, 0x17
        /*008a*/ 	.short	(.L_2075 - .L_2074)
.L_2074:
        /*008c*/ 	.word	0x00000000
        /*0090*/ 	.short	0x000b
        /*0092*/ 	.short	0x0048
        /*0094*/ 	.byte	0x00, 0xf0, 0x11, 0x00


	//----- nvinfo : EIATTR_KPARAM_INFO
	.align		4
.L_2075:
        /*0098*/ 	.byte	0x04, 0x17
        /*009a*/ 	.short	(.L_2077 - .L_2076)
.L_2076:
        /*009c*/ 	.word	0x00000000
        /*00a0*/ 	.short	0x000a
        /*00a2*/ 	.short	0x0040
        /*00a4*/ 	.byte	0x00, 0xf5, 0x21, 0x00


	//----- nvinfo : EIATTR_KPARAM_INFO
	.align		4
.L_2077:
        /*00a8*/ 	.byte	0x04, 0x17
        /*00aa*/ 	.short	(.L_2079 - .L_2078)
.L_2078:
        /*00ac*/ 	.word	0x00000000
        /*00b0*/ 	.short	0x0009
        /*00b2*/ 	.short	0x0038
        /*00b4*/ 	.byte	0x00, 0xf5, 0x21, 0x00


	//----- nvinfo : EIATTR_KPARAM_INFO
	.align		4
.L_2079:
        /*00b8*/ 	.byte	0x04, 0x17
        /*00ba*/ 	.short	(.L_2081 - .L_2080)
.L_2080:
        /*00bc*/ 	.word	0x00000000
        /*00c0*/ 	.short	0x0008
        /*00c2*/ 	.short	0x0034
        /*00c4*/ 	.byte	0x00, 0xf0, 0x11, 0x00


	//----- nvinfo : EIATTR_KPARAM_INFO
	.align		4
.L_2081:
        /*00c8*/ 	.byte	0x04, 0x17
        /*00ca*/ 	.short	(.L_2083 - .L_2082)
.L_2082:
        /*00cc*/ 	.word	0x00000000
        /*00d0*/ 	.short	0x0007
        /*00d2*/ 	.short	0x0030
        /*00d4*/ 	.byte	0x00, 0xf0, 0x11, 0x00


	//----- nvinfo : EIATTR_KPARAM_INFO
	.align		4
.L_2083:
        /*00d8*/ 	.byte	0x04, 0x17
        /*00da*/ 	.short	(.L_2085 - .L_2084)
.L_2084:
        /*00dc*/ 	.word	0x00000000
        /*00e0*/ 	.short	0x0006
        /*00e2*/ 	.short	0x002c
        /*00e4*/ 	.byte	0x00, 0xf0, 0x11, 0x00


	//----- nvinfo : EIATTR_KPARAM_INFO
	.align		4
.L_2085:
        /*00e8*/ 	.byte	0x04, 0x17
        /*00ea*/ 	.short	(.L_2087 - .L_2086)
.L_2086:
        /*00ec*/ 	.word	0x00000000
        /*00f0*/ 	.short	0x0005
        /*00f2*/ 	.short	0x0028
        /*00f4*/ 	.byte	0x00, 0xf0, 0x11, 0x00


	//----- nvinfo : EIATTR_KPARAM_INFO
	.align		4
.L_2087:
        /*00f8*/ 	.byte	0x04, 0x17
        /*00fa*/ 	.short	(.L_2089 - .L_2088)
.L_2088:
        /*00fc*/ 	.word	0x00000000
        /*0100*/ 	.short	0x0004
        /*0102*/ 	.short	0x0020
        /*0104*/ 	.byte	0x00, 0xf5, 0x21, 0x00


	//----- nvinfo : EIATTR_KPARAM_INFO
	.align		4
.L_2089:
        /*0108*/ 	.byte	0x04, 0x17
        /*010a*/ 	.short	(.L_2091 - .L_2090)
.L_2090:
        /*010c*/ 	.word	0x00000000
        /*0110*/ 	.short	0x0003
        /*0112*/ 	.short	0x0018
        /*0114*/ 	.byte	0x00, 0xf5, 0x21, 0x00


	//----- nvinfo : EIATTR_KPARAM_INFO
	.align		4
.L_2091:
        /*0118*/ 	.byte	0x04, 0x17
        /*011a*/ 	.short	(.L_2093 - .L_2092)
.L_2092:
        /*011c*/ 	.word	0x00000000
        /*0120*/ 	.short	0x0002
        /*0122*/ 	.short	0x0010
        /*0124*/ 	.byte	0x00, 0xf5, 0x21, 0x00


	//----- nvinfo : EIATTR_KPARAM_INFO
	.align		4
.L_2093:
        /*0128*/ 	.byte	0x04, 0x17
        /*012a*/ 	.short	(.L_2095 - .L_2094)
.L_2094:
        /*012c*/ 	.word	0x00000000
        /*0130*/ 	.short	0x0001
        /*0132*/ 	.short	0x0008
        /*0134*/ 	.byte	0x00, 0xf5, 0x21, 0x00


	//----- nvinfo : EIATTR_KPARAM_INFO
	.align		4
.L_2095:
        /*0138*/ 	.byte	0x04, 0x17
        /*013a*/ 	.short	(.L_2097 - .L_2096)
.L_2096:
        /*013c*/ 	.word	0x00000000
        /*0140*/ 	.short	0x0000
        /*0142*/ 	.short	0x0000
        /*0144*/ 	.byte	0x00, 0xf5, 0x21, 0x00


	//----- nvinfo : EIATTR_SPARSE_MMA_MASK
	.align		4
.L_2097:
        /*0148*/ 	.byte	0x03, 0x50
        /*014a*/ 	.short	0x0000


	//----- nvinfo : EIATTR_MAXREG_COUNT
	.align		4
        /*014c*/ 	.byte	0x03, 0x1b
        /*014e*/ 	.short	0x00ff


	//----- nvinfo : EIATTR_NUM_BARRIERS
	.align		4
        /*0150*/ 	.byte	0x02, 0x4c
        /*0152*/ 	.byte	0x01
	.zero		1


	//----- nvinfo : EIATTR_MERCURY_ISA_VERSION
	.align		4
        /*0154*/ 	.byte	0x03, 0x5f
        /*0156*/ 	.short	0x0101


	//----- nvinfo : EIATTR_VRC_CTA_INIT_COUNT
	.align		4
        /*0158*/ 	.byte	0x02, 0x4a
	.zero		1
	.zero		1


	//----- nvinfo : EIATTR_EXIT_INSTR_OFFSETS
	.align		4
        /*015c*/ 	.byte	0x04, 0x1c
        /*015e*/ 	.short	(.L_2099 - .L_2098)


	//   ....[0]....
.L_2098:
        /*0160*/ 	.word	0x00000cf0


	//   ....[1]....
        /*0164*/ 	.word	0x00005b00


	//   ....[2]....
        /*0168*/ 	.word	0x00005dc0


	//   ....[3]....
        /*016c*/ 	.word	0x00006010


	//   ....[4]....
        /*0170*/ 	.word	0x00006150


	//   ....[5]....
        /*0174*/ 	.word	0x000061e0


	//   ....[6]....
        /*0178*/ 	.word	0x00006220


	//----- nvinfo : EIATTR_CRS_STACK_SIZE
	.align		4
.L_2099:
        /*017c*/ 	.byte	0x04, 0x1e
        /*017e*/ 	.short	(.L_2101 - .L_2100)
.L_2100:
        /*0180*/ 	.word	0x00000000


	//----- nvinfo : EIATTR_CBANK_PARAM_SIZE
	.align		4
.L_2101:
        /*0184*/ 	.byte	0x03, 0x19
        /*0186*/ 	.short	0x0074


	//----- nvinfo : EIATTR_PARAM_CBANK
	.align		4
        /*0188*/ 	.byte	0x04, 0x0a
        /*018a*/ 	.short	(.L_2103 - .L_2102)
	.align		4
.L_2102:
        /*018c*/ 	.word	index@(.nv.constant0._Z23gemm_half_q_half_kernelILi3ELi20ELb0ELb0ELi64EEvPK6__halfPKjS4_S2_PS0_iiiiPKtS7_iiiiiibS2_i)
        /*0190*/ 	.short	0x0380
        /*0192*/ 	.short	0x0074


	//----- nvinfo : EIATTR_SW_WAR
	.align		4
.L_2103:
        /*0194*/ 	.byte	0x04, 0x36
        /*0196*/ 	.short	(.L_2105 - .L_2104)
.L_2104:
        /*0198*/ 	.word	0x00000008
.L_2105:


//--------------------- .nv.info._Z23gemm_half_q_half_kernelILi3ELi38ELb0ELb0ELi64EEvPK6__halfPKjS4_S2_PS0_iiiiPKtS7_iiiiiibS2_i --------------------------
	.section	.nv.info._Z23gemm_half_q_half_kernelILi3ELi38ELb0ELb0ELi64EEvPK6__halfPKjS4_S2_PS0_iiiiPKtS7_iiiiiibS2_i,"",@"SHT_CUDA_INFO"
	.sectionflags	@""
	.align	4


	//----- nvinfo : EIATTR_CUDA_API_VERSION
	.align		4
        /*0000*/ 	.byte	0x04, 0x37
        /*0002*/ 	.short	(.L_2107 - .L_2106)
.L_2106:
        /*0004*/ 	.word	0x00000082


	//----- nvinfo : EIATTR_KPARAM_INFO
	.align		4
.L_2107:
        /*0008*/ 	.byte	0x04, 0x17
        /*000a*/ 	.short	(.L_2109 - .L_2108)
.L_2108:
        /*000c*/ 	.word	0x00000000
        /*0010*/ 	.short	0x0013
        /*0012*/ 	.short	0x0070
        /*0014*/ 	.byte	0x00, 0xf0, 0x11, 0x00


	//----- nvinfo : EIATTR_KPARAM_INFO
	.align		4
.L_2109:
        /*0018*/ 	.byte	0x04, 0x17
        /*001a*/ 	.short	(.L_2111 - .L_2110)
.L_2110:
        /*001c*/ 	.word	0x00000000
        /*0020*/ 	.short	0x0012
        /*0022*/ 	.short	0x0068
        /*0024*/ 	.byte	0x00, 0xf5, 0x21, 0x00


	//----- nvinfo : EIATTR_KPARAM_INFO
	.align		4
.L_2111:
        /*0028*/ 	.byte	0x04, 0x17
        /*002a*/ 	.short	(.L_2113 - .L_2112)
.L_2112:
        /*002c*/ 	.word	0x00000000
        /*0030*/ 	.short	0x0011
        /*0032*/ 	.short	0x0060
        /*0034*/ 	.byte	0x00, 0xf0, 0x05, 0x00


	//----- nvinfo : EIATTR_KPARAM_INFO
	.align		4
.L_2113:
        /*0038*/ 	.byte	0x04, 0x17
        /*003a*/ 	.short	(.L_2115 - .L_2114)
.L_2114:
        /*003c*/ 	.word	0x00000000
        /*0040*/ 	.short	0x0010
        /*0042*/ 	.short	0x005c
        /*0044*/ 	.byte	0x00, 0xf0, 0x11, 0x00


	//----- nvinfo : EIATTR_KPARAM_INFO
	.align		4
.L_2115:
        /*0048*/ 	.byte	0x04, 0x17
        /*004a*/ 	.short	(.L_2117 - .L_2116)
.L_2116:
        /*004c*/ 	.word	0x00000000
        /*0050*/ 	.short	0x000f
        /*0052*/ 	.short	0x0058
        /*0054*/ 	.byte	0x00, 0xf0, 0x11, 0x00


	//----- nvinfo : EIATTR_KPARAM_INFO
	.align		4
.L_2117:
        /*0058*/ 	.byte	0x04, 0x17
        /*005a*/ 	.short	(.L_2119 - .L_2118)
.L_2118:
        /*005c*/ 	.word	0x00000000
        /*0060*/ 	.short	0x000e
        /*0062*/ 	.short	0x0054
        /*0064*/ 	.byte	0x00, 0xf0, 0x11, 0x00


	//----- nvinfo : EIATTR_KPARAM_INFO
	.align		4
.L_2119:
        /*0068*/ 	.byte	0x04, 0x17
        /*006a*/ 	.short	(.L_2121 - .L_2120)
.L_2120:
        /*006c*/ 	.word	0x00000000
        /*0070*/ 	.short	0x000d
        /*0072*/ 	.short	0x0050
        /*0074*/ 	.byte	0x00, 0xf0, 0x11, 0x00


	//----- nvinfo : EIATTR_KPARAM_INFO
	.align		4
.L_2121:
        /*0078*/ 	.byte	0x04, 0x17
        /*007a*/ 	.short	(.L_2123 - .L_2122)
.L_2122:
        /*007c*/ 	.word	0x00000000
        /*0080*/ 	.short	0x000c
        /*0082*/ 	.short	0x004c
        /*0084*/ 	.byte	0x00, 0xf0, 0x11, 0x00


	//----- nvinfo : EIATTR_KPARAM_INFO
	.align		4
.L_2123:
        /*0088*/ 	.byte	0x04, 0x17
        /*008a*/ 	.short	(.L_2125 - .L_2124)
.L_2124:
        /*008c*/ 	.word	0x00000000
        /*0090*/ 	.short	0x000b
        /*0092*/ 	.short	0x0048
        /*0094*/ 	.byte	0x00, 0xf0, 0x11, 0x00


	//----- nvinfo : EIATTR_KPARAM_INFO
	.align		4
.L_2125:
        /*0098*/ 	.byte	0x04, 0x17
        /*009a*/ 	.short	(.L_2127 - .L_2126)
.L_2126:
        /*009c*/ 	.word	0x00000000
        /*00a0*/ 	.short	0x000a
        /*00a2*/ 	.short	0x0040
        /*00a4*/ 	.byte	0x00, 0xf5, 0x21, 0x00


	//----- nvinfo : EIATTR_KPARAM_INFO
	.align		4
.L_2127:
        /*00a8*/ 	.byte	0x04, 0x17
        /*00aa*/ 	.short	(.L_2129 - .L_2128)
.L_2128:
        /*00ac*/ 	.word	0x00000000
        /*00b0*/ 	.short	0x0009
        /*00b2*/ 	.short	0x0038
        /*00b4*/ 	.byte	0x00, 0xf5, 0x21, 0x00


	//----- nvinfo : EIATTR_KPARAM_INFO
	.align		4
.L_2129:
        /*00b8*/ 	.byte	0x04, 0x17
        /*00ba*/ 	.short	(.L_2131 - .L_2130)
.L_2130:
        /*00bc*/ 	.word	0x00000000
        /*00c0*/ 	.short	0x0008
        /*00c2*/ 	.short	0x0034
        /*00c4*/ 	.byte	0x00, 0xf0, 0x11, 0x00


	//----- nvinfo : EIATTR_KPARAM_INFO
	.align		4
.L_2131:
        /*00c8*/ 	.byte	0x04, 0x17
        /*00ca*/ 	.short	(.L_2133 - .L_2132)
.L_2132:
        /*00cc*/ 	.word	0x00000000
        /*00d0*/ 	.short	0x0007
        /*00d2*/ 	.short	0x0030
        /*00d4*/ 	.byte	0x00, 0xf0, 0x11, 0x00


	//----- nvinfo : EIATTR_KPARAM_INFO
	.align		4
.L_2133:
        /*00d8*/ 	.byte	0x04, 0x17
        /*00da*/ 	.short	(.L_2135 - .L_2134)
.L_2134:
        /*00dc*/ 	.word	0x00000000
        /*00e0*/ 	.short	0x0006
        /*00e2*/ 	.short	0x002c
        /*00e4*/ 	.byte	0x00, 0xf0, 0x11, 0x00


	//----- nvinfo : EIATTR_KPARAM_INFO
	.align		4
.L_2135:
        /*00e8*/ 	.byte	0x04, 0x17
        /*00ea*/ 	.short	(.L_2137 - .L_2136)
.L_2136:
        /*00ec*/ 	.word	0x00000000
        /*00f0*/ 	.short	0x0005
        /*00f2*/ 	.short	0x0028
        /*00f4*/ 	.byte	0x00, 0xf0, 0x11, 0x00


	//----- nvinfo : EIATTR_KPARAM_INFO
	.align		4
.L_2137:
        /*00f8*/ 	.byte	0x04, 0x17
        /*00fa*/ 	.short	(.L_2139 - .L_2138)
.L_2138:
        /*00fc*/ 	.word	0x00000000
        /*0100*/ 	.short	0x0004
        /*0102*/ 	.short	0x0020
        /*0104*/ 	.byte	0x00, 0xf5, 0x21, 0x00


	//----- nvinfo : EIATTR_KPARAM_INFO
	.align		4
.L_2139:
        /*0108*/ 	.byte	0x04, 0x17
        /*010a*/ 	.short	(.L_2141 - .L_2140)
.L_2140:
        /*010c*/ 	.word	0x00000000
        /*0110*/ 	.short	0x0003
        /*0112*/ 	.short	0x0018
        /*0114*/ 	.byte	0x00, 0xf5, 0x21, 0x00


	//----- nvinfo : EIATTR_KPARAM_INFO
	.align		4
.L_2141:
        /*0118*/ 	.byte	0x04, 0x17
        /*011a*/ 	.short	(.L_2143 - .L_2142)
.L_2142:
        /*011c*/ 	.word	0x00000000
        /*0120*/ 	.short	0x0002
        /*0122*/ 	.short	0x0010
        /*0124*/ 	.byte	0x00, 0xf5, 0x21, 0x00


	//----- nvinfo : EIATTR_KPARAM_INFO
	.align		4
.L_2143:
        /*0128*/ 	.byte	0x04, 0x17
        /*012a*/ 	.short	(.L_2145 - .L_2144)
.L_2144:
        /*012c*/ 	.word	0x00000000
        /*0130*/ 	.short	0x0001
        /*0132*/ 	.short	0x0008
        /*0134*/ 	.byte	0x00, 0xf5, 0x21, 0x00


	//----- nvinfo : EIATTR_KPARAM_INFO
	.align		4
.L_2145:
        /*0138*/ 	.byte	0x04, 0x17
        /*013a*/ 	.short	(.L_2147 - .L_2146)
.L_2146:
        /*013c*/ 	.word	0x00000000
        /*0140*/ 	.short	0x0000
        /*0142*/ 	.short	0x0000
        /*0144*/ 	.byte	0x00, 0xf5, 0x21, 0x00


	//----- nvinfo : EIATTR_SPARSE_MMA_MASK
	.align		4
.L_2147:
        /*0148*/ 	.byte	0x03, 0x50
        /*014a*/ 	.short	0x0000


	//----- nvinfo : EIATTR_MAXREG_COUNT
	.align		4
        /*014c*/ 	.byte	0x03, 0x1b
        /*014e*/ 	.short	0x00ff


	//----- nvinfo : EIATTR_NUM_BARRIERS
	.align		4
        /*0150*/ 	.byte	0x02, 0x4c
        /*0152*/ 	.byte	0x01
	.zero		1


	//----- nvinfo : EIATTR_MERCURY_ISA_VERSION
	.align		4
        /*0154*/ 	.byte	0x03, 0x5f
        /*0156*/ 	.short	0x0101


	//----- nvinfo : EIATTR_VRC_CTA_INIT_COUNT
	.align		4
        /*0158*/ 	.byte	0x02, 0x4a
	.zero		1
	.zero		1


	//----- nvinfo : EIATTR_EXIT_INSTR_OFFSETS
	.align		4
        /*015c*/ 	.byte	0x04, 0x1c
        /*015e*/ 	.short	(.L_2149 - .L_2148)


	//   ....[0]....
.L_2148:
        /*0160*/ 	.word	0x00000d00


	//   ....[1]....
        /*0164*/ 	.word	0x00006ed0


	//   ....[2]....
        /*0168*/ 	.word	0x00007140


	//   ....[3]....
        /*016c*/ 	.word	0x00007390


	//   ....[4]....
        /*0170*/ 	.word	0x000074d0


	//   ....[5]....
        /*0174*/ 	.word	0x00007560


	//   ....[6]....
        /*0178*/ 	.word	0x000075a0


	//----- nvinfo : EIATTR_CRS_STACK_SIZE
	.align		4
.L_2149:
        /*017c*/ 	.byte	0x04, 0x1e
        /*017e*/ 	.short	(.L_2151 - .L_2150)
.L_2150:
        /*0180*/ 	.word	0x00000000


	//----- nvinfo : EIATTR_CBANK_PARAM_SIZE
	.align		4
.L_2151:
        /*0184*/ 	.byte	0x03, 0x19
        /*0186*/ 	.short	0x0074


	//----- nvinfo : EIATTR_PARAM_CBANK
	.align		4
        /*0188*/ 	.byte	0x04, 0x0a
        /*018a*/ 	.short	(.L_2153 - .L_2152)
	.align		4
.L_2152:
        /*018c*/ 	.word	index@(.nv.constant0._Z23gemm_half_q_half_kernelILi3ELi38ELb0ELb0ELi64EEvPK6__halfPKjS4_S2_PS0_iiiiPKtS7_iiiiiibS2_i)
        /*0190*/ 	.short	0x0380
        /*0192*/ 	.short	0x0074


	//----- nvinfo : EIATTR_SW_WAR
	.align		4
.L_2153:
        /*0194*/ 	.byte	0x04, 0x36
        /*0196*/ 	.short	(.L_2155 - .L_2154)
.L_2154:
        /*0198*/ 	.word	0x00000008
.L_2155:


//--------------------- .nv.info._Z23gemm_half_q_half_kernelILi3ELi128ELb0ELb0ELi64EEvPK6__halfPKjS4_S2_PS0_iiiiPKtS7_iiiiiibS2_i --------------------------
	.section	.nv.info._Z23gemm_half_q_half_kernelILi3ELi128ELb0ELb0ELi64EEvPK6__halfPKjS4_S2_PS0_iiiiPKtS7_iiiiiibS2_i,"",@"SHT_CUDA_INFO"
	.sectionflags	@""
	.align	4


	//----- nvinfo : EIATTR_CUDA_API_VERSION
	.align		4
        /*0000*/ 	.byte	0x04, 0x37
        /*0002*/ 	.short	(.L_2157 - .L_2156)
.L_2156:
        /*0004*/ 	.word	0x00000082


	//----- nvinfo : EIATTR_KPARAM_INFO
	.align		4
.L_2157:
        /*0008*/ 	.byte	0x04, 0x17
        /*000a*/ 	.short	(.L_2159 - .L_2158)
.L_2158:
        /*000c*/ 	.word	0x00000000
        /*0010*/ 	.short	0x0013
        /*0012*/ 	.short	0x0070
        /*0014*/ 	.byte	0x00, 0xf0, 0x11, 0x00


	//----- nvinfo : EIATTR_KPARAM_INFO
	.align		4
.L_2159:
        /*0018*/ 	.byte	0x04, 0x17
        /*001a*/ 	.short	(.L_2161 - .L_2160)
.L_2160:
        /*001c*/ 	.word	0x00000000
        /*0020*/ 	.short	0x0012
        /*0022*/ 	.short	0x0068
        /*0024*/ 	.byte	0x00, 0xf5, 0x21, 0x00


	//----- nvinfo : EIATTR_KPARAM_INFO
	.align		4
.L_2161:
        /*0028*/ 	.byte	0x04, 0x17
        /*002a*/ 	.short	(.L_2163 - .L_2162)
.L_2162:
        /*002c*/ 	.word	0x00000000
        /*0030*/ 	.short	0x0011
        /*0032*/ 	.short	0x0060
        /*0034*/ 	.byte	0x00, 0xf0, 0x05, 0x00


	//----- nvinfo : EIATTR_KPARAM_INFO
	.align		4
.L_2163:
        /*0038*/ 	.byte	0x04, 0x17
        /*003a*/ 	.short	(.L_2165 - .L_2164)
.L_2164:
        /*003c*/ 	.word	0x00000000
        /*0040*/ 	.short	0x0010
        /*0042*/ 	.short	0x005c
        /*0044*/ 	.byte	0x00, 0xf0, 0x11, 0x00


	//----- nvinfo : EIATTR_KPARAM_INFO
	.align		4
.L_2165:
        /*0048*/ 	.byte	0x04, 0x17
        /*004a*/ 	.short	(.L_2167 - .L_2166)
.L_2166:
        /*004c*/ 	.word	0x00000000
        /*0050*/ 	.short	0x000f
        /*0052*/ 	.short	0x0058
        /*0054*/ 	.byte	0x00, 0xf0, 0x11, 0x00


	//----- nvinfo : EIATTR_KPARAM_INFO
	.align		4
.L_2167:
        /*0058*/ 	.byte	0x04, 0x17
        /*005a*/ 	.short	(.L_2169 - .L_2168)
.L_2168:
        /*005c*/ 	.word	0x00000000
        /*0060*/ 	.short	0x000e
        /*0062*/ 	.short	0x0054
        /*0064*/ 	.byte	0x00, 0xf0, 0x11, 0x00


	//----- nvinfo : EIATTR_KPARAM_INFO
	.align		4
.L_2169:
        /*0068*/ 	.byte	0x04, 0x17
        /*006a*/ 	.short	(.L_2171 - .L_2170)
.L_2170:
        /*006c*/ 	.word	0x00000000
        /*0070*/ 	.short	0x000d
        /*0072*/ 	.short	0x0050
        /*0074*/ 	.byte	0x00, 0xf0, 0x11, 0x00


	//----- nvinfo : EIATTR_KPARAM_INFO
	.align		4
.L_2171:
        /*0078*/ 	.byte	0x04, 0x17
        /*007a*/ 	.short	(.L_2173 - .L_2172)
.L_2172:
        /*007c*/ 	.word	0x00000000
        /*0080*/ 	.short	0x000c
        /*0082*/ 	.short	0x004c
        /*0084*/ 	.byte	0x00, 0xf0, 0x11, 0x00


	//----- nvinfo : EIATTR_KPARAM_INFO
	.align		4
.L_2173:
        /*0088*/ 	.byte	0x04, 0x17
        /*008a*/ 	.short	(.L_2175 - .L_2174)
.L_2174:
        /*008c*/ 	.word	0x00000000
        /*0090*/ 	.short	0x000b
        /*0092*/ 	.short	0x0048
        /*0094*/ 	.byte	0x00, 0xf0, 0x11, 0x00


	//----- nvinfo : EIATTR_KPARAM_INFO
	.align		4
.L_2175:
        /*0098*/ 	.byte	0x04, 0x17
        /*009a*/ 	.short	(.L_2177 - .L_2176)
.L_2176:
        /*009c*/ 	.word	0x00000000
        /*00a0*/ 	.short	0x000a
        /*00a2*/ 	.short	0x0040
        /*00a4*/ 	.byte	0x00, 0xf5, 0x21, 0x00


	//----- nvinfo : EIATTR_KPARAM_INFO
	.align		4
.L_2177:
        /*00a8*/ 	.byte	0x04, 0x17
        /*00aa*/ 	.short	(.L_2179 - .L_2178)
.L_2178:
        /*00ac*/ 	.word	0x00000000
        /*00b0*/ 	.short	0x0009
        /*00b2*/ 	.short	0x0038
        /*00b4*/ 	.byte	0x00, 0xf5, 0x21, 0x00


	//----- nvinfo : EIATTR_KPARAM_INFO
	.align		4
.L_2179:
        /*00b8*/ 	.byte	0x04, 0x17
        /*00ba*/ 	.short	(.L_2181 - .L_2180)
.L_2180:
        /*00bc*/ 	.word	0x00000000
        /*00c0*/ 	.short	0x0008
        /*00c2*/ 	.short	0x0034
        /*00c4*/ 	.byte	0x00, 0xf0, 0x11, 0x00


	//----- nvinfo : EIATTR_KPARAM_INFO
	.align		4
.L_2181:
        /*00c8*/ 	.byte	0x04, 0x17
        /*00ca*/ 	.short	(.L_2183 - .L_2182)
.L_2182:
        /*00cc*/ 	.word	0x00000000
        /*00d0*/ 	.short	0x0007
        /*00d2*/ 	.short	0x0030
        /*00d4*/ 	.byte	0x00, 0xf0, 0x11, 0x00


	//----- nvinfo : EIATTR_KPARAM_INFO
	.align		4
.L_2183:
        /*00d8*/ 	.byte	0x04, 0x17
        /*00da*/ 	.short	(.L_2185 - .L_2184)
.L_2184:
        /*00dc*/ 	.word	0x00000000
        /*00e0*/ 	.short	0x0006
        /*00e2*/ 	.short	0x002c
        /*00e4*/ 	.byte	0x00, 0xf0, 0x11, 0x00


	//----- nvinfo : EIATTR_KPARAM_INFO
	.align		4
.L_2185:
        /*00e8*/ 	.byte	0x04, 0x17
        /*00ea*/ 	.short	(.L_2187 - .L_2186)
.L_2186:
        /*00ec*/ 	.word	0x00000000
        /*00f0*/ 	.short	0x0005
        /*00f2*/ 	.short	0x0028
        /*00f4*/ 	.byte	0x00, 0xf0, 0x11, 0x00


	//----- nvinfo : EIATTR_KPARAM_INFO
	.align		4
.L_2187:
        /*00f8*/ 	.byte	0x04, 0x17
        /*00fa*/ 	.short	(.L_2189 - .L_2188)
.L_2188:
        /*00fc*/ 	.word	0x00000000
        /*0100*/ 	.short	0x0004
        /*0102*/ 	.short	0x0020
        /*0104*/ 	.byte	0x00, 0xf5, 0x21, 0x00


	//----- nvinfo : EIATTR_KPARAM_INFO
	.align		4
.L_2189:
        /*0108*/ 	.byte	0x04, 0x17
        /*010a*/ 	.short	(.L_2191 - .L_2190)
.L_2190:
        /*010c*/ 	.word	0x00000000
        /*0110*/ 	.short	0x0003
        /*0112*/ 	.short	0x0018
        /*0114*/ 	.byte	0x00, 0xf5, 0x21, 0x00


	//----- nvinfo : EIATTR_KPARAM_INFO
	.align		4
.L_2191:
        /*0118*/ 	.byte	0x04, 0x17
        /*011a*/ 	.short	(.L_2193 - .L_2192)
.L_2192:
        /*011c*/ 	.word	0x00000000
        /*0120*/ 	.short	0x0002
        /*0122*/ 	.short	0x0010
        /*0124*/ 	.byte	0x00, 0xf5, 0x21, 0x00


	//----- nvinfo : EIATTR_KPARAM_INFO
	.align		4
.L_2193:
        /*0128*/ 	.byte	0x04, 0x17
        /*012a*/ 	.short	(.L_2195 - .L_2194)
.L_2194:
        /*012c*/ 	.word	0x00000000
        /*0130*/ 	.short	0x0001
        /*0132*/ 	.short	0x0008
        /*0134*/ 	.byte	0x00, 0xf5, 0x21, 0x00


	//----- nvinfo : EIATTR_KPARAM_INFO
	.align		4
.L_2195:
        /*0138*/ 	.byte	0x04, 0x17
        /*013a*/ 	.short	(.L_2197 - .L_2196)
.L_2196:
        /*013c*/ 	.word	0x00000000
        /*0140*/ 	.short	0x0000
        /*0142*/ 	.short	0x0000
        /*0144*/ 	.byte	0x00, 0xf5, 0x21, 0x00


	//----- nvinfo : EIATTR_SPARSE_MMA_MASK
	.align		4
.L_2197:
        /*0148*/ 	.byte	0x03, 0x50
        /*014a*/ 	.short	0x0000


	//----- nvinfo : EIATTR_MAXREG_COUNT
	.align		4
        /*014c*/ 	.byte	0x03, 0x1b
        /*014e*/ 	.short	0x00ff


	//----- nvinfo : EIATTR_NUM_BARRIERS
	.align		4
        /*0150*/ 	.byte	0x02, 0x4c
        /*0152*/ 	.byte	0x01
	.zero		1


	//----- nvinfo : EIATTR_MERCURY_ISA_VERSION
	.align		4
        /*0154*/ 	.byte	0x03, 0x5f
        /*0156*/ 	.short	0x0101


	//----- nvinfo : EIATTR_VRC_CTA_INIT_COUNT
	.align		4
        /*0158*/ 	.byte	0x02, 0x4a
	.zero		1
	.zero		1


	//----- nvinfo : EIATTR_EXIT_INSTR_OFFSETS
	.align		4
        /*015c*/ 	.byte	0x04, 0x1c
        /*015e*/ 	.short	(.L_2199 - .L_2198)


	//   ....[0]....
.L_2198:
        /*0160*/ 	.word	0x00000d00


	//   ....[1]....
        /*0164*/ 	.word	0x00006b20


	//   ....[2]....
        /*0168*/ 	.word	0x00006de0


	//   ....[3]....
        /*016c*/ 	.word	0x00007030


	//   ....[4]....
        /*0170*/ 	.word	0x00007170


	//   ....[5]....
        /*0174*/ 	.word	0x00007200


	//   ....[6]....
        /*0178*/ 	.word	0x00007240


	//----- nvinfo : EIATTR_CRS_STACK_SIZE
	.align		4
.L_2199:
        /*017c*/ 	.byte	0x04, 0x1e
        /*017e*/ 	.short	(.L_2201 - .L_2200)
.L_2200:
        /*0180*/ 	.word	0x00000000


	//----- nvinfo : EIATTR_CBANK_PARAM_SIZE
	.align		4
.L_2201:
        /*0184*/ 	.byte	0x03, 0x19
        /*0186*/ 	.short	0x0074


	//----- nvinfo : EIATTR_PARAM_CBANK
	.align		4
        /*0188*/ 	.byte	0x04, 0x0a
        /*018a*/ 	.short	(.L_2203 - .L_2202)
	.align		4
.L_2202:
        /*018c*/ 	.word	index@(.nv.constant0._Z23gemm_half_q_half_kernelILi3ELi128ELb0ELb0ELi64EEvPK6__halfPKjS4_S2_PS0_iiiiPKtS7_iiiiiibS2_i)
        /*0190*/ 	.short	0x0380
        /*0192*/ 	.short	0x0074


	//----- nvinfo : EIATTR_SW_WAR
	.align		4
.L_2203:
        /*0194*/ 	.byte	0x04, 0x36
        /*0196*/ 	.short	(.L_2205 - .L_2204)
.L_2204:
        /*0198*/ 	.word	0x00000008
.L_2205:


//--------------------- .nv.info._Z23gemm_half_q_half_kernelILi3ELi190ELb0ELb0ELi32EEvPK6__halfPKjS4_S2_PS0_iiiiPKtS7_iiiiiibS2_i --------------------------
	.section	.nv.info._Z23gemm_half_q_half_kernelILi3ELi190ELb0ELb0ELi32EEvPK6__halfPKjS4_S2_PS0_iiiiPKtS7_iiiiiibS2_i,"",@"SHT_CUDA_INFO"
	.sectionflags	@""
	.align	4


	//----- nvinfo : EIATTR_CUDA_API_VERSION
	.align		4
        /*0000*/ 	.byte	0x04, 0x37
        /*0002*/ 	.short	(.L_2207 - .L_2206)
.L_2206:
        /*0004*/ 	.word	0x00000082


	//----- nvinfo : EIATTR_KPARAM_INFO
	.align		4
.L_2207:
        /*0008*/ 	.byte	0x04, 0x17
        /*000a*/ 	.short	(.L_2209 - .L_2208)
.L_2208:
        /*000c*/ 	.word	0x00000000
        /*0010*/ 	.short	0x0013
        /*0012*/ 	.short	0x0070
        /*0014*/ 	.byte	0x00, 0xf0, 0x11, 0x00


	//----- nvinfo : EIATTR_KPARAM_INFO
	.align		4
.L_2209:
        /*0018*/ 	.byte	0x04, 0x17
        /*001a*/ 	.short	(.L_2211 - .L_2210)
.L_2210:
        /*001c*/ 	.word	0x00000000
        /*0020*/ 	.short	0x0012
        /*0022*/ 	.short	0x0068
        /*0024*/ 	.byte	0x00, 0xf5, 0x21, 0x00


	//----- nvinfo : EIATTR_KPARAM_INFO
	.align		4
.L_2211:
        /*0028*/ 	.byte	0x04, 0x17
        /*002a*/ 	.short	(.L_2213 - .L_2212)
.L_2212:
        /*002c*/ 	.word	0x00000000
        /*0030*/ 	.short	0x0011
        /*0032*/ 	.short	0x0060
        /*0034*/ 	.byte	0x00, 0xf0, 0x05, 0x00


	//----- nvinfo : EIATTR_KPARAM_INFO
	.align		4
.L_2213:
        /*0038*/ 	.byte	0x04, 0x17
        /*003a*/ 	.short	(.L_2215 - .L_2214)
.L_2214:
        /*003c*/ 	.word	0x00000000
        /*0040*/ 	.short	0x0010
        /*0042*/ 	.short	0x005c
        /*0044*/ 	.byte	0x00, 0xf0, 0x11, 0x00


	//----- nvinfo : EIATTR_KPARAM_INFO
	.align		4
.L_2215:
        /*0048*/ 	.byte	0x04, 0x17
        /*004a*/ 	.short	(.L_2217 - .L_2216)
.L_2216:
        /*004c*/ 	.word	0x00000000
        /*0050*/ 	.short	0x000f
        /*0052*/ 	.short	0x0058
        /*0054*/ 	.byte	0x00, 0xf0, 0x11, 0x00


	//----- nvinfo : EIATTR_KPARAM_INFO
	.align		4
.L_2217:
        /*0058*/ 	.byte	0x04, 0x17
        /*005a*/ 	.short	(.L_2219 - .L_2218)
.L_2218:
        /*005c*/ 	.word	0x00000000
        /*0060*/ 	.short	0x000e
        /*0062*/ 	.short	0x0054
        /*0064*/ 	.byte	0x00, 0xf0, 0x11, 0x00


	//----- nvinfo : EIATTR_KPARAM_INFO
	.align		4
.L_2219:
        /*0068*/ 	.byte	0x04, 0x17
        /*006a*/ 	.short	(.L_2221 - .L_2220)
.L_2220:
        /*006c*/ 	.word	0x00000000
        /*0070*/ 	.short	0x000d
        /*0072*/ 	.short	0x0050
        /*0074*/ 	.byte	0x00, 0xf0, 0x11, 0x00


	//----- nvinfo : EIATTR_KPARAM_INFO
	.align		4
.L_2221:
        /*0078*/ 	.byte	0x04, 0x17
        /*007a*/ 	.short	(.L_2223 - .L_2222)
.L_2222:
        /*007c*/ 	.word	0x00000000
        /*0080*/ 	.short	0x000c
        /*0082*/ 	.short	0x004c
        /*0084*/ 	.byte	0x00, 0xf0, 0x11, 0x00


	//----- nvinfo : EIATTR_KPARAM_INFO
	.align		4
.L_2223:
        /*0088*/ 	.byte	0x04, 0x17
        /*008a*/ 	.short	(.L_2225 - .L_2224)
.L_2224:
        /*008c*/ 	.word	0x00000000
        /*0090*/ 	.short	0x000b
        /*0092*/ 	.short	0x0048
        /*0094*/ 	.byte	0x00, 0xf0, 0x11, 0x00


	//----- nvinfo : EIATTR_KPARAM_INFO
	.align		4
.L_2225:
        /*0098*/ 	.byte	0x04, 0x17
        /*009a*/ 	.short	(.L_2227 - .L_2226)
.L_2226:
        /*009c*/ 	.word	0x00000000
        /*00a0*/ 	.short	0x000a
        /*00a2*/ 	.short	0x0040
        /*00a4*/ 	.byte	0x00, 0xf5, 0x21, 0x00


	//----- nvinfo : EIATTR_KPARAM_INFO
	.align		4
.L_2227:
        /*00a8*/ 	.byte	0x04, 0x17
        /*00aa*/ 	.short	(.L_2229 - .L_2228)
.L_2228:
        /*00ac*/ 	.word	0x00000000
        /*00b0*/ 	.short	0x0009
        /*00b2*/ 	.short	0x0038
        /*00b4*/ 	.byte	0x00, 0xf5, 0x21, 0x00


	//----- nvinfo : EIATTR_KPARAM_INFO
	.align		4
.L_2229:
        /*00b8*/ 	.byte	0x04, 0x17
        /*00ba*/ 	.short	(.L_2231 - .L_2230)
.L_2230:
        /*00bc*/ 	.word	0x00000000
        /*00c0*/ 	.short	0x0008
        /*00c2*/ 	.short	0x0034
        /*00c4*/ 	.byte	0x00, 0xf0, 0x11, 0x00


	//----- nvinfo : EIATTR_KPARAM_INFO
	.align		4
.L_2231:
        /*00c8*/ 	.byte	0x04, 0x17
        /*00ca*/ 	.short	(.L_2233 - .L_2232)
.L_2232:
        /*00cc*/ 	.word	0x00000000
        /*00d0*/ 	.short	0x0007
        /*00d2*/ 	.short	0x0030
        /*00d4*/ 	.byte	0x00, 0xf0, 0x11, 0x00


	//----- nvinfo : EIATTR_KPARAM_INFO
	.align		4
.L_2233:
        /*00d8*/ 	.byte	0x04, 0x17
        /*00da*/ 	.short	(.L_2235 - .L_2234)
.L_2234:
        /*00dc*/ 	.word	0x00000000
        /*00e0*/ 	.short	0x0006
        /*00e2*/ 	.short	0x002c
        /*00e4*/ 	.byte	0x00, 0xf0, 0x11, 0x00


	//----- nvinfo : EIATTR_KPARAM_INFO
	.align		4
.L_2235:
        /*00e8*/ 	.byte	0x04, 0x17
        /*00ea*/ 	.short	(.L_2237 - .L_2236)
.L_2236:
        /*00ec*/ 	.word	0x00000000
        /*00f0*/ 	.short	0x0005
        /*00f2*/ 	.short	0x0028
        /*00f4*/ 	.byte	0x00, 0xf0, 0x11, 0x00


	//----- nvinfo : EIATTR_KPARAM_INFO
	.align		4
.L_2237:
        /*00f8*/ 	.byte	0x04, 0x17
        /*00fa*/ 	.short	(.L_2239 - .L_2238)
.L_2238:
        /*00fc*/ 	.word	0x00000000
        /*0100*/ 	.short	0x0004
        /*0102*/ 	.short	0x0020
        /*0104*/ 	.byte	0x00, 0xf5, 0x21, 0x00


	//----- nvinfo : EIATTR_KPARAM_INFO
	.align		4
.L_2239:
        /*0108*/ 	.byte	0x04, 0x17
        /*010a*/ 	.short	(.L_2241 - .L_2240)
.L_2240:
        /*010c*/ 	.word	0x00000000
        /*0110*/ 	.short	0x0003
        /*0112*/ 	.short	0x0018
        /*0114*/ 	.byte	0x00, 0xf5, 0x21, 0x00


	//----- nvinfo : EIATTR_KPARAM_INFO
	.align		4
.L_2241:
        /*0118*/ 	.byte	0x04, 0x17
        /*011a*/ 	.short	(.L_2243 - .L_2242)
.L_2242:
        /*011c*/ 	.word	0x00000000
        /*0120*/ 	.short	0x0002
        /*0122*/ 	.short	0x0010
        /*0124*/ 	.byte	0x00, 0xf5, 0x21, 0x00


	//----- nvinfo : EIATTR_KPARAM_INFO
	.align		4
.L_2243:
        /*0128*/ 	.byte	0x04, 0x17
        /*012a*/ 	.short	(.L_2245 - .L_2244)
.L_2244:
        /*012c*/ 	.word	0x00000000
        /*0130*/ 	.short	0x0001
        /*0132*/ 	.short	0x0008
        /*0134*/ 	.byte	0x00, 0xf5, 0x21, 0x00


	//----- nvinfo : EIATTR_KPARAM_INFO
	.align		4
.L_2245:
        /*0138*/ 	.byte	0x04, 0x17
        /*013a*/ 	.short	(.L_2247 - .L_2246)
.L_2246:
        /*013c*/ 	.word	0x00000000
        /*0140*/ 	.short	0x0000
        /*0142*/ 	.short	0x0000
        /*0144*/ 	.byte	0x00, 0xf5, 0x21, 0x00


	//----- nvinfo : EIATTR_SPARSE_MMA_MASK
	.align		4
.L_2247:
        /*0148*/ 	.byte	0x03, 0x50
        /*014a*/ 	.short	0x0000


	//----- nvinfo : EIATTR_MAXREG_COUNT
	.align		4
        /*014c*/ 	.byte	0x03, 0x1b
        /*014e*/ 	.short	0x00ff


	//----- nvinfo : EIATTR_NUM_BARRIERS
	.align		4
        /*0150*/ 	.byte	0x02, 0x4c
        /*0152*/ 	.byte	0x01
	.zero		1


	//----- nvinfo : EIATTR_MERCURY_ISA_VERSION
	.align		4
        /*0154*/ 	.byte	0x03, 0x5f
        /*0156*/ 	.short	0x0101


	//----- nvinfo : EIATTR_VRC_CTA_INIT_COUNT
	.align		4
        /*0158*/ 	.byte	0x02, 0x4a
	.zero		1
	.zero		1


	//----- nvinfo : EIATTR_EXIT_INSTR_OFFSETS
	.align		4
        /*015c*/ 	.byte	0x04, 0x1c
        /*015e*/ 	.short	(.L_2249 - .L_2248)


	//   ....[0]....
.L_2248:
        /*0160*/ 	.word	0x00000ca0


	//   ....[1]....
        /*0164*/ 	.word	0x00011990


	//   ....[2]....
        /*0168*/ 	.word	0x00011c30


	//   ....[3]....
        /*016c*/ 	.word	0x00011e60


	//   ....[4]....
        /*0170*/ 	.word	0x00011f90


	//   ....[5]....
        /*0174*/ 	.word	0x00012020


	//   ....[6]....
        /*0178*/ 	.word	0x00012060


	//----- nvinfo : EIATTR_CRS_STACK_SIZE
	.align		4
.L_2249:
        /*017c*/ 	.byte	0x04, 0x1e
        /*017e*/ 	.short	(.L_2251 - .L_2250)
.L_2250:
        /*0180*/ 	.word	0x00000000


	//----- nvinfo : EIATTR_CBANK_PARAM_SIZE
	.align		4
.L_2251:
        /*0184*/ 	.byte	0x03, 0x19
        /*0186*/ 	.short	0x0074


	//----- nvinfo : EIATTR_PARAM_CBANK
	.align		4
        /*0188*/ 	.byte	0x04, 0x0a
        /*018a*/ 	.short	(.L_2253 - .L_2252)
	.align		4
.L_2252:
        /*018c*/ 	.word	index@(.nv.constant0._Z23gemm_half_q_half_kernelILi3ELi190ELb0ELb0ELi32EEvPK6__halfPKjS4_S2_PS0_iiiiPKtS7_iiiiiibS2_i)
        /*0190*/ 	.short	0x0380
        /*0192*/ 	.short	0x0074


	//----- nvinfo : EIATTR_SW_WAR
	.align		4
.L_2253:
        /*0194*/ 	.byte	0x04, 0x36
        /*0196*/ 	.short	(.L_2255 - .L_2254)
.L_2254:
        /*0198*/ 	.word	0x00000008
.L_2255:


//--------------------- .nv.info._Z23gemm_half_q_half_kernelILi3ELi160ELb0ELb0ELi32EEvPK6__halfPKjS4_S2_PS0_iiiiPKtS7_iiiiiibS2_i --------------------------
	.section	.nv.info._Z23gemm_half_q_half_kernelILi3ELi160ELb0ELb0ELi32EEvPK6__halfPKjS4_S2_PS0_iiiiPKtS7_iiiiiibS2_i,"",@"SHT_CUDA_INFO"
	.sectionflags	@""
	.align	4


	//----- nvinfo : EIATTR_CUDA_API_VERSION
	.align		4
        /*0000*/ 	.byte	0x04, 0x37
        /*0002*/ 	.short	(.L_2257 - .L_2256)
.L_2256:
        /*0004*/ 	.word	0x00000082


	//----- nvinfo : EIATTR_KPARAM_INFO
	.align		4
.L_2257:
        /*0008*/ 	.byte	0x04, 0x17
        /*000a*/ 	.short	(.L_2259 - .L_2258)
.L_2258:
        /*000c*/ 	.word	0x00000000
        /*0010*/ 	.short	0x0013
        /*0012*/ 	.short	0x0070
        /*0014*/ 	.byte	0x00, 0xf0, 0x11, 0x00


	//----- nvinfo : EIATTR_KPARAM_INFO
	.align		4
.L_2259:
        /*0018*/ 	.byte	0x04, 0x17
        /*001a*/ 	.short	(.L_2261 - .L_2260)
.L_2260:
        /*001c*/ 	.word	0x00000000
        /*0020*/ 	.short	0x0012
        /*0022*/ 	.short	0x0068
        /*0024*/ 	.byte	0x00, 0xf5, 0x21, 0x00


	//----- nvinfo : EIATTR_KPARAM_INFO
	.align		4
.L_2261:
        /*0028*/ 	.byte	0x04, 0x17
        /*002a*/ 	.short	(.L_2263 - .L_2262)
.L_2262:
        /*002c*/ 	.word	0x00000000
        /*0030*/ 	.short	0x0011
        /*0032*/ 	.short	0x0060
        /*0034*/ 	.byte	0x00, 0xf0, 0x05, 0x00


	//----- nvinfo : EIATTR_KPARAM_INFO
	.align		4
.L_2263:
        /*0038*/ 	.byte	0x04, 0x17
        /*003a*/ 	.short	(.L_2265 - .L_2264)
.L_2264:
        /*003c*/ 	.word	0x00000000
        /*0040*/ 	.short	0x0010
        /*0042*/ 	.short	0x005c
        /*0044*/ 	.byte	0x00, 0xf0, 0x11, 0x00


	//----- nvinfo : EIATTR_KPARAM_INFO
	.align		4
.L_2265:
        /*0048*/ 	.byte	0x04, 0x17
        /*004a*/ 	.short	(.L_2267 - .L_2266)
.L_2266:
        /*004c*/ 	.word	0x00000000
        /*0050*/ 	.short	0x000f
        /*0052*/ 	.short	0x0058
        /*0054*/ 	.byte	0x00, 0xf0, 0x11, 0x00


	//----- nvinfo : EIATTR_KPARAM_INFO
	.align		4
.L_2267:
        /*0058*/ 	.byte	0x04, 0x17
        /*005a*/ 	.short	(.L_2269 - .L_2268)
.L_2268:
        /*005c*/ 	.word	0x00000000
        /*0060*/ 	.short	0x000e
        /*0062*/ 	.short	0x0054
        /*0064*/ 	.byte	0x00, 0xf0, 0x11, 0x00


	//----- nvinfo : EIATTR_KPARAM_INFO
	.align		4
.L_2269:
        /*0068*/ 	.byte	0x04, 0x17
        /*006a*/ 	.short	(.L_2271 - .L_2270)
.L_2270:
        /*006c*/ 	.word	0x00000000
        /*0070*/ 	.short	0x000d
        /*0072*/ 	.short	0x0050
        /*0074*/ 	.byte	0x00, 0xf0, 0x11, 0x00


	//----- nvinfo : EIATTR_KPARAM_INFO
	.align		4
.L_2271:
        /*0078*/ 	.byte	0x04, 0x17
        /*007a*/ 	.short	(.L_2273 - .L_2272)
.L_2272:
        /*007c*/ 	.word	0x00000000
        /*0080*/ 	.short	0x000c
        /*0082*/ 	.short	0x004c
        /*0084*/ 	.byte	0x00, 0xf0, 0x11, 0x00


	//----- nvinfo : EIATTR_KPARAM_INFO
	.align		4
.L_2273:
        /*0088*/ 	.byte	0x04, 0x17
        /*008a*/ 	.short	(.L_2275 - .L_2274)
.L_2274:
        /*008c*/ 	.word	0x00000000
        /*0090*/ 	.short	0x000b
        /*0092*/ 	.short	0x0048
        /*0094*/ 	.byte	0x00, 0xf0, 0x11, 0x00


	//----- nvinfo : EIATTR_KPARAM_INFO
	.align		4
.L_2275:
        /*0098*/ 	.byte	0x04, 0x17
        /*009a*/ 	.short	(.L_2277 - .L_2276)
.L_2276:
        /*009c*/ 	.word	0x00000000
        /*00a0*/ 	.short	0x000a
        /*00a2*/ 	.short	0x0040
        /*00a4*/ 	.byte	0x00, 0xf5, 0x21, 0x00


	//----- nvinfo : EIATTR_KPARAM_INFO
	.align		4
.L_2277:
        /*00a8*/ 	.byte	0x04, 0x17
        /*00aa*/ 	.short	(.L_2279 - .L_2278)
.L_2278:
        /*00ac*/ 	.word	0x00000000
        /*00b0*/ 	.short	0x0009
        /*00b2*/ 	.short	0x0038
        /*00b4*/ 	.byte	0x00, 0xf5, 0x21, 0x00


	//----- nvinfo : EIATTR_KPARAM_INFO
	.align		4
.L_2279:
        /*00b8*/ 	.byte	0x04, 0x17
        /*00ba*/ 	.short	(.L_2281 - .L_2280)
.L_2280:
        /*00bc*/ 	.word	0x00000000
        /*00c0*/ 	.short	0x0008
        /*00c2*/ 	.short	0x0034
        /*00c4*/ 	.byte	0x00, 0xf0, 0x11, 0x00


	//----- nvinfo : EIATTR_KPARAM_INFO
	.align		4
.L_2281:
        /*00c8*/ 	.byte	0x04, 0x17
        /*00ca*/ 	.short	(.L_2283 - .L_2282)
.L_2282:
        /*00cc*/ 	.word	0x00000000
        /*00d0*/ 	.short	0x0007
        /*00d2*/ 	.short	0x0030
        /*00d4*/ 	.byte	0x00, 0xf0, 0x11, 0x00


	//----- nvinfo : EIATTR_KPARAM_INFO
	.align		4
.L_2283:
        /*00d8*/ 	.byte	0x04, 0x17
        /*00da*/ 	.short	(.L_2285 - .L_2284)
.L_2284:
        /*00dc*/ 	.word	0x00000000
        /*00e0*/ 	.short	0x0006
        /*00e2*/ 	.short	0x002c
        /*00e4*/ 	.byte	0x00, 0xf0, 0x11, 0x00


	//----- nvinfo : EIATTR_KPARAM_INFO
	.align		4
.L_2285:
        /*00e8*/ 	.byte	0x04, 0x17
        /*00ea*/ 	.short	(.L_2287 - .L_2286)
.L_2286:
        /*00ec*/ 	.word	0x00000000
        /*00f0*/ 	.short	0x0005
        /*00f2*/ 	.short	0x0028
        /*00f4*/ 	.byte	0x00, 0xf0, 0x11, 0x00


	//----- nvinfo : EIATTR_KPARAM_INFO
	.align		4
.L_2287:
        /*00f8*/ 	.byte	0x04, 0x17
        /*00fa*/ 	.short	(.L_2289 - .L_2288)
.L_2288:
        /*00fc*/ 	.word	0x00000000
        /*0100*/ 	.short	0x0004
        /*0102*/ 	.short	0x0020
        /*0104*/ 	.byte	0x00, 0xf5, 0x21, 0x00


	//----- nvinfo : EIATTR_KPARAM_INFO
	.align		4
.L_2289:
        /*0108*/ 	.byte	0x04, 0x17
        /*010a*/ 	.short	(.L_2291 - .L_2290)
.L_2290:
        /*010c*/ 	.word	0x00000000
        /*0110*/ 	.short	0x0003
        /*0112*/ 	.short	0x0018
        /*0114*/ 	.byte	0x00, 0xf5, 0x21, 0x00


	//----- nvinfo : EIATTR_KPARAM_INFO
	.align		4
.L_2291:
        /*0118*/ 	.byte	0x04, 0x17
        /*011a*/ 	.short	(.L_2293 - .L_2292)
.L_2292:
        /*011c*/ 	.word	0x00000000
        /*0120*/ 	.short	0x0002
        /*0122*/ 	.short	0x0010
        /*0124*/ 	.byte	0x00, 0xf5, 0x21, 0x00


	//----- nvinfo : EIATTR_KPARAM_INFO
	.align		4
.L_2293:
        /*0128*/ 	.byte	0x04, 0x17
        /*012a*/ 	.short	(.L_2295 - .L_2294)
.L_2294:
        /*012c*/ 	.word	0x00000000
        /*0130*/ 	.short	0x0001
        /*0132*/ 	.short	0x0008
        /*0134*/ 	.byte	0x00, 0xf5, 0x21, 0x00


	//----- nvinfo : EIATTR_KPARAM_INFO
	.align		4
.L_2295:
        /*0138*/ 	.byte	0x04, 0x17
        /*013a*/ 	.short	(.L_2297 - .L_2296)
.L_2296:
        /*013c*/ 	.word	0x00000000
        /*0140*/ 	.short	0x0000
        /*0142*/ 	.short	0x0000
        /*0144*/ 	.byte	0x00, 0xf5, 0x21, 0x00


	//----- nvinfo : EIATTR_SPARSE_MMA_MASK
	.align		4
.L_2297:
        /*0148*/ 	.byte	0x03, 0x50
        /*014a*/ 	.short	0x0000


	//----- nvinfo : EIATTR_MAXREG_COUNT
	.align		4
        /*014c*/ 	.byte	0x03, 0x1b
        /*014e*/ 	.short	0x00ff


	//----- nvinfo : EIATTR_NUM_BARRIERS
	.align		4
        /*0150*/ 	.byte	0x02, 0x4c
        /*0152*/ 	.byte	0x01
	.zero		1


	//----- nvinfo : EIATTR_MERCURY_ISA_VERSION
	.align		4
        /*0154*/ 	.byte	0x03, 0x5f
        /*0156*/ 	.short	0x0101


	//----- nvinfo : EIATTR_VRC_CTA_INIT_COUNT
	.align		4
        /*0158*/ 	.byte	0x02, 0x4a
	.zero		1
	.zero		1


	//----- nvinfo : EIATTR_EXIT_INSTR_OFFSETS
	.align		4
        /*015c*/ 	.byte	0x04, 0x1c
        /*015e*/ 	.short	(.L_2299 - .L_2298)


	//   ....[0]....
.L_2298:
        /*0160*/ 	.word	0x00000c90


	//   ....[1]....
        /*0164*/ 	.word	0x000089c0


	//   ....[2]....
        /*0168*/ 	.word	0x00008c60


	//   ....[3]....
        /*016c*/ 	.word	0x00008e90


	//   ....[4]....
        /*0170*/ 	.word	0x00008fc0


	//   ....[5]....
        /*0174*/ 	.word	0x00009050


	//   ....[6]....
        /*0178*/ 	.word	0x00009090


	//----- nvinfo : EIATTR_CRS_STACK_SIZE
	.align		4
.L_2299:
        /*017c*/ 	.byte	0x04, 0x1e
        /*017e*/ 	.short	(.L_2301 - .L_2300)
.L_2300:
        /*0180*/ 	.word	0x00000000


	//----- nvinfo : EIATTR_CBANK_PARAM_SIZE
	.align		4
.L_2301:
        /*0184*/ 	.byte	0x03, 0x19
        /*0186*/ 	.short	0x0074


	//----- nvinfo : EIATTR_PARAM_CBANK
	.align		4
        /*0188*/ 	.byte	0x04, 0x0a
        /*018a*/ 	.short	(.L_2303 - .L_2302)
	.align		4
.L_2302:
        /*018c*/ 	.word	index@(.nv.constant0._Z23gemm_half_q_half_kernelILi3ELi160ELb0ELb0ELi32EEvPK6__halfPKjS4_S2_PS0_iiiiPKtS7_iiiiiibS2_i)
        /*0190*/ 	.short	0x0380
        /*0192*/ 	.short	0x0074


	//----- nvinfo : EIATTR_SW_WAR
	.align		4
.L_2303:
        /*0194*/ 	.byte	0x04, 0x36
        /*0196*/ 	.short	(.L_2305 - .L_2304)
.L_2304:
        /*0198*/ 	.word	0x00000008
.L_2305:


//--------------------- .nv.info._Z23gemm_half_q_half_kernelILi3ELi40ELb0ELb0ELi32EEvPK6__halfPKjS4_S2_PS0_iiiiPKtS7_iiiiiibS2_i --------------------------
	.section	.nv.info._Z23gemm_half_q_half_kernelILi3ELi40ELb0ELb0ELi32EEvPK6__halfPKjS4_S2_PS0_iiiiPKtS7_iiiiiibS2_i,"",@"SHT_CUDA_INFO"
	.sectionflags	@""
	.align	4


	//----- nvinfo : EIATTR_CUDA_API_VERSION
	.align		4
        /*0000*/ 	.byte	0x04, 0x37
        /*0002*/ 	.short	(.L_2307 - .L_2306)
.L_2306:
        /*0004*/ 	.word	0x00000082


	//----- nvinfo : EIATTR_KPARAM_INFO
	.align		4
.L_2307:
        /*0008*/ 	.byte	0x04, 0x17
        /*000a*/ 	.short	(.L_2309 - .L_2308)
.L_2308:
        /*000c*/ 	.word	0x00000000
        /*0010*/ 	.short	0x0013
        /*0012*/ 	.short	0x0070
        /*0014*/ 	.byte	0x00, 0xf0, 0x11, 0x00


	//----- nvinfo : EIATTR_KPARAM_INFO
	.align		4
.L_2309:
        /*0018*/ 	.byte	0x04, 0x17
        /*001a*/ 	.short	(.L_2311 - .L_2310)
.L_2310:
        /*001c*/ 	.word	0x00000000
        /*0020*/ 	.short	0x0012
        /*0022*/ 	.short	0x0068
        /*0024*/ 	.byte	0x00, 0xf5, 0x21, 0x00


	//----- nvinfo : EIATTR_KPARAM_INFO
	.align		4
.L_2311:
        /*0028*/ 	.byte	0x04, 0x17
        /*002a*/ 	.short	(.L_2313 - .L_2312)
.L_2312:
        /*002c*/ 	.word	0x00000000
        /*0030*/ 	.short	0x0011
        /*0032*/ 	.short	0x0060
        /*0034*/ 	.byte	0x00, 0xf0, 0x05, 0x00


	//----- nvinfo : EIATTR_KPARAM_INFO
	.align		4
.L_2313:
        /*0038*/ 	.byte	0x04, 0x17
        /*003a*/ 	.short	(.L_2315 - .L_2314)
.L_2314:
        /*003c*/ 	.word	0x00000000
        /*0040*/ 	.short	0x0010
        /*0042*/ 	.short	0x005c
        /*0044*/ 	.byte	0x00, 0xf0, 0x11, 0x00


	//----- nvinfo : EIATTR_KPARAM_INFO
	.align		4
.L_2315:
        /*0048*/ 	.byte	0x04, 0x17
        /*004a*/ 	.short	(.L_2317 - .L_2316)
.L_2316:
        /*004c*/ 	.word	0x00000000
        /*0050*/ 	.short	0x000f
        /*0052*/ 	.short	0x0058
        /*0054*/ 	.byte	0x00, 0xf0, 0x11, 0x00


	//----- nvinfo : EIATTR_KPARAM_INFO
	.align		4
.L_2317:
        /*0058*/ 	.byte	0x04, 0x17
        /*005a*/ 	.short	(.L_2319 - .L_2318)
.L_2318:
        /*005c*/ 	.word	0x00000000
        /*0060*/ 	.short	0x000e
        /*0062*/ 	.short	0x0054
        /*0064*/ 	.byte	0x00, 0xf0, 0x11, 0x00


	//----- nvinfo : EIATTR_KPARAM_INFO
	.align		4
.L_2319:
        /*0068*/ 	.byte	0x04, 0x17
        /*006a*/ 	.short	(.L_2321 - .L_2320)
.L_2320:
        /*006c*/ 	.word	0x00000000
        /*0070*/ 	.short	0x000d
        /*0072*/ 	.short	0x0050
        /*0074*/ 	.byte	0x00, 0xf0, 0x11, 0x00


	//----- nvinfo : EIATTR_KPARAM_INFO
	.align		4
.L_2321:
        /*0078*/ 	.byte	0x04, 0x17
        /*007a*/ 	.short	(.L_2323 - .L_2322)
.L_2322:
        /*007c*/ 	.word	0x00000000
        /*0080*/ 	.short	0x000c
        /*0082*/ 	.short	0x004c
        /*0084*/ 	.byte	0x00, 0xf0, 0x11, 0x00


	//----- nvinfo : EIATTR_KPARAM_INFO
	.align		4
.L_2323:
        /*0088*/ 	.byte	0x04, 0x17
        /*008a*/ 	.short	(.L_2325 - .L_2324)
.L_2324:
        /*008c*/ 	.word	0x00000000
        /*0090*/ 	.short	0x000b
        /*0092*/ 	.short	0x0048
        /*0094*/ 	.byte	0x00, 0xf0, 0x11, 0x00


	//----- nvinfo : EIATTR_KPARAM_INFO
	.align		4
.L_2325:
        /*0098*/ 	.byte	0x04, 0x17
        /*009a*/ 	.short	(.L_2327 - .L_2326)
.L_2326:
        /*009c*/ 	.word	0x00000000
        /*00a0*/ 	.short	0x000a
        /*00a2*/ 	.short	0x0040
        /*00a4*/ 	.byte	0x00, 0xf5, 0x21, 0x00


	//----- nvinfo : EIATTR_KPARAM_INFO
	.align		4
.L_2327:
        /*00a8*/ 	.byte	0x04, 0x17
        /*00aa*/ 	.short	(.L_2329 - .L_2328)
.L_2328:
        /*00ac*/ 	.word	0x00000000
        /*00b0*/ 	.short	0x0009
        /*00b2*/ 	.short	0x0038
        /*00b4*/ 	.byte	0x00, 0xf5, 0x21, 0x00


	//----- nvinfo : EIATTR_KPARAM_INFO
	.align		4
.L_2329:
        /*00b8*/ 	.byte	0x04, 0x17
        /*00ba*/ 	.short	(.L_2331 - .L_2330)
.L_2330:
        /*00bc*/ 	.word	0x00000000
        /*00c0*/ 	.short	0x0008
        /*00c2*/ 	.short	0x0034
        /*00c4*/ 	.byte	0x00, 0xf0, 0x11, 0x00


	//----- nvinfo : EIATTR_KPARAM_INFO
	.align		4
.L_2331:
        /*00c8*/ 	.byte	0x04, 0x17
        /*00ca*/ 	.short	(.L_2333 - .L_2332)
.L_2332:
        /*00cc*/ 	.word	0x00000000
        /*00d0*/ 	.short	0x0007
        /*00d2*/ 	.short	0x0030
        /*00d4*/ 	.byte	0x00, 0xf0, 0x11, 0x00


	//----- nvinfo : EIATTR_KPARAM_INFO
	.align		4
.L_2333:
        /*00d8*/ 	.byte	0x04, 0x17
        /*00da*/ 	.short	(.L_2335 - .L_2334)
.L_2334:
        /*00dc*/ 	.word	0x00000000
        /*00e0*/ 	.short	0x0006
        /*00e2*/ 	.short	0x002c
        /*00e4*/ 	.byte	0x00, 0xf0, 0x11, 0x00


	//----- nvinfo : EIATTR_KPARAM_INFO
	.align		4
.L_2335:
        /*00e8*/ 	.byte	0x04, 0x17
        /*00ea*/ 	.short	(.L_2337 - .L_2336)
.L_2336:
        /*00ec*/ 	.word	0x00000000
        /*00f0*/ 	.short	0x0005
        /*00f2*/ 	.short	0x0028
        /*00f4*/ 	.byte	0x00, 0xf0, 0x11, 0x00


	//----- nvinfo : EIATTR_KPARAM_INFO
	.align		4
.L_2337:
        /*00f8*/ 	.byte	0x04, 0x17
        /*00fa*/ 	.short	(.L_2339 - .L_2338)
.L_2338:
        /*00fc*/ 	.word	0x00000000
        /*0100*/ 	.short	0x0004
        /*0102*/ 	.short	0x0020
        /*0104*/ 	.byte	0x00, 0xf5, 0x21, 0x00


	//----- nvinfo : EIATTR_KPARAM_INFO
	.align		4
.L_2339:
        /*0108*/ 	.byte	0x04, 0x17
        /*010a*/ 	.short	(.L_2341 - .L_2340)
.L_2340:
        /*010c*/ 	.word	0x00000000
        /*0110*/ 	.short	0x0003
        /*0112*/ 	.short	0x0018
        /*0114*/ 	.byte	0x00, 0xf5, 0x21, 0x00


	//----- nvinfo : EIATTR_KPARAM_INFO
	.align		4
.L_2341:
        /*0118*/ 	.byte	0x04, 0x17
        /*011a*/ 	.short	(.L_2343 - .L_2342)
.L_2342:
        /*011c*/ 	.word	0x00000000
        /*0120*/ 	.short	0x0002
        /*0122*/ 	.short	0x0010
        /*0124*/ 	.byte	0x00, 0xf5, 0x21, 0x00


	//----- nvinfo : EIATTR_KPARAM_INFO
	.align		4
.L_2343:
        /*0128*/ 	.byte	0x04, 0x17
        /*012a*/ 	.short	(.L_2345 - .L_2344)
.L_2344:
        /*012c*/ 	.word	0x00000000
        /*0130*/ 	.short	0x0001
        /*0132*/ 	.short	0x0008
        /*0134*/ 	.byte	0x00, 0xf5, 0x21, 0x00


	//----- nvinfo : EIATTR_KPARAM_INFO
	.align		4
.L_2345:
        /*0138*/ 	.byte	0x04, 0x17
        /*013a*/ 	.short	(.L_2347 - .L_2346)
.L_2346:
        /*013c*/ 	.word	0x00000000
        /*0140*/ 	.short	0x0000
        /*0142*/ 	.short	0x0000
        /*0144*/ 	.byte	0x00, 0xf5, 0x21, 0x00


	//----- nvinfo : EIATTR_SPARSE_MMA_MASK
	.align		4
.L_2347:
        /*0148*/ 	.byte	0x03, 0x50
        /*014a*/ 	.short	0x0000


	//----- nvinfo : EIATTR_MAXREG_COUNT
	.align		4
        /*014c*/ 	.byte	0x03, 0x1b
        /*014e*/ 	.short	0x00ff


	//----- nvinfo : EIATTR_NUM_BARRIERS
	.align		4
        /*0150*/ 	.byte	0x02, 0x4c
        /*0152*/ 	.byte	0x01
	.zero		1


	//----- nvinfo : EIATTR_MERCURY_ISA_VERSION
	.align		4
        /*0154*/ 	.byte	0x03, 0x5f
        /*0156*/ 	.short	0x0101


	//----- nvinfo : EIATTR_VRC_CTA_INIT_COUNT
	.align		4
        /*0158*/ 	.byte	0x02, 0x4a
	.zero		1
	.zero		1


	//----- nvinfo : EIATTR_EXIT_INSTR_OFFSETS
	.align		4
        /*015c*/ 	.byte	0x04, 0x1c
        /*015e*/ 	.short	(.L_2349 - .L_2348)


	//   ....[0]....
.L_2348:
        /*0160*/ 	.word	0x00000ce0


	//   ....[1]....
        /*0164*/ 	.word	0x00007eb0


	//   ....[2]....
        /*0168*/ 	.word	0x00008170


	//   ....[3]....
        /*016c*/ 	.word	0x000083c0


	//   ....[4]....
        /*0170*/ 	.word	0x00008500


	//   ....[5]....
        /*0174*/ 	.word	0x00008590


	//   ....[6]....
        /*0178*/ 	.word	0x000085d0


	//----- nvinfo : EIATTR_CRS_STACK_SIZE
	.align		4
.L_2349:
        /*017c*/ 	.byte	0x04, 0x1e
        /*017e*/ 	.short	(.L_2351 - .L_2350)
.L_2350:
        /*0180*/ 	.word	0x00000000


	//----- nvinfo : EIATTR_CBANK_PARAM_SIZE
	.align		4
.L_2351:
        /*0184*/ 	.byte	0x03, 0x19
        /*0186*/ 	.short	0x0074


	//----- nvinfo : EIATTR_PARAM_CBANK
	.align		4
        /*0188*/ 	.byte	0x04, 0x0a
        /*018a*/ 	.short	(.L_2353 - .L_2352)
	.align		4
.L_2352:
        /*018c*/ 	.word	index@(.nv.constant0._Z23gemm_half_q_half_kernelILi3ELi40ELb0ELb0ELi32EEvPK6__halfPKjS4_S2_PS0_iiiiPKtS7_iiiiiibS2_i)
        /*0190*/ 	.short	0x0380
        /*0192*/ 	.short	0x0074


	//----- nvinfo : EIATTR_SW_WAR
	.align		4
.L_2353:
        /*0194*/ 	.byte	0x04, 0x36
        /*0196*/ 	.short	(.L_2355 - .L_2354)
.L_2354:
        /*0198*/ 	.word	0x00000008
.L_2355:


//--------------------- .nv.info._Z23gemm_half_q_half_kernelILi3ELi10ELb0ELb0ELi32EEvPK6__halfPKjS4_S2_PS0_iiiiPKtS7_iiiiiibS2_i --------------------------
	.section	.nv.info._Z23gemm_half_q_half_kernelILi3ELi10ELb0ELb0ELi32EEvPK6__halfPKjS4_S2_PS0_iiiiPKtS7_iiiiiibS2_i,"",@"SHT_CUDA_INFO"
	.sectionflags	@""
	.align	4


	//----- nvinfo : EIATTR_CUDA_API_VERSION
	.align		4
        /*0000*/ 	.byte	0x04, 0x37
        /*0002*/ 	.short	(.L_2357 - .L_2356)
.L_2356:
        /*0004*/ 	.word	0x00000082


	//----- nvinfo : EIATTR_KPARAM_INFO
	.align		4
.L_2357:
        /*0008*/ 	.byte	0x04, 0x17
        /*000a*/ 	.short	(.L_2359 - .L_2358)
.L_2358:
        /*000c*/ 	.word	0x00000000
        /*0010*/ 	.short	0x0013
        /*0012*/ 	.short	0x0070
        /*0014*/ 	.byte	0x00, 0xf0, 0x11, 0x00


	//----- nvinfo : EIATTR_KPARAM_INFO
	.align		4
.L_2359:
        /*0018*/ 	.byte	0x04, 0x17
        /*001a*/ 	.short	(.L_2361 - .L_2360)
.L_2360:
        /*001c*/ 	.word	0x00000000
        /*0020*/ 	.short	0x0012
        /*0022*/ 	.short	0x0068
        /*0024*/ 	.byte	0x00, 0xf5, 0x21, 0x00


	//----- nvinfo : EIATTR_KPARAM_INFO
	.align		4
.L_2361:
        /*0028*/ 	.byte	0x04, 0x17
        /*002a*/ 	.short	(.L_2363 - .L_2362)
.L_2362:
        /*002c*/ 	.word	0x00000000
        /*0030*/ 	.short	0x0011
        /*0032*/ 	.short	0x0060
        /*0034*/ 	.byte	0x00, 0xf0, 0x05, 0x00


	//----- nvinfo : EIATTR_KPARAM_INFO
	.align		4
.L_2363:
        /*0038*/ 	.byte	0x04, 0x17
        /*003a*/ 	.short	(.L_2365 - .L_2364)
.L_2364:
        /*003c*/ 	.word	0x00000000
        /*0040*/ 	.short	0x0010
        /*0042*/ 	.short	0x005c
        /*0044*/ 	.byte	0x00, 0xf0, 0x11, 0x00


	//----- nvinfo : EIATTR_KPARAM_INFO
	.align		4
.L_2365:
        /*0048*/ 	.byte	0x04, 0x17
        /*004a*/ 	.short	(.L_2367 - .L_2366)
.L_2366:
        /*004c*/ 	.word	0x00000000
        /*0050*/ 	.short	0x000f
        /*0052*/ 	.short	0x0058
        /*0054*/ 	.byte	0x00, 0xf0, 0x11, 0x00


	//----- nvinfo : EIATTR_KPARAM_INFO
	.align		4
.L_2367:
        /*0058*/ 	.byte	0x04, 0x17
        /*005a*/ 	.short	(.L_2369 - .L_2368)
.L_2368:
        /*005c*/ 	.word	0x00000000
        /*0060*/ 	.short	0x000e
        /*0062*/ 	.short	0x0054
        /*0064*/ 	.byte	0x00, 0xf0, 0x11, 0x00


	//----- nvinfo : EIATTR_KPARAM_INFO
	.align		4
.L_2369:
        /*0068*/ 	.byte	0x04, 0x17
        /*006a*/ 	.short	(.L_2371 - .L_2370)
.L_2370:
        /*006c*/ 	.word	0x00000000
        /*0070*/ 	.short	0x000d
        /*0072*/ 	.short	0x0050
        /*0074*/ 	.byte	0x00, 0xf0, 0x11, 0x00


	//----- nvinfo : EIATTR_KPARAM_INFO
	.align		4
.L_2371:
        /*0078*/ 	.byte	0x04, 0x17
        /*007a*/ 	.short	(.L_2373 - .L_2372)
.L_2372:
        /*007c*/ 	.word	0x00000000
        /*0080*/ 	.short	0x000c
        /*0082*/ 	.short	0x004c
        /*0084*/ 	.byte	0x00, 0xf0, 0x11, 0x00


	//----- nvinfo : EIATTR_KPARAM_INFO
	.align		4
.L_2373:
        /*0088*/ 	.byte	0x04, 0x17
        /*008a*/ 	.short	(.L_2375 - .L_2374)
.L_2374:
        /*008c*/ 	.word	0x00000000
        /*0090*/ 	.short	0x000b
        /*0092*/ 	.short	0x0048
        /*0094*/ 	.byte	0x00, 0xf0, 0x11, 0x00


	//----- nvinfo : EIATTR_KPARAM_INFO
	.align		4
.L_2375:
        /*0098*/ 	.byte	0x04, 0x17
        /*009a*/ 	.short	(.L_2377 - .L_2376)
.L_2376:
        /*009c*/ 	.word	0x00000000
        /*00a0*/ 	.short	0x000a
        /*00a2*/ 	.short	0x0040
        /*00a4*/ 	.byte	0x00, 0xf5, 0x21, 0x00


	//----- nvinfo : EIATTR_KPARAM_INFO
	.align		4
.L_2377:
        /*00a8*/ 	.byte	0x04, 0x17
        /*00aa*/ 	.short	(.L_2379 - .L_2378)
.L_2378:
        /*00ac*/ 	.word	0x00000000
        /*00b0*/ 	.short	0x0009
        /*00b2*/ 	.short	0x0038
        /*00b4*/ 	.byte	0x00, 0xf5, 0x21, 0x00


	//----- nvinfo : EIATTR_KPARAM_INFO
	.align		4
.L_2379:
        /*00b8*/ 	.byte	0x04, 0x17
        /*00ba*/ 	.short	(.L_2381 - .L_2380)
.L_2380:
        /*00bc*/ 	.word	0x00000000
        /*00c0*/ 	.short	0x0008
        /*00c2*/ 	.short	0x0034
        /*00c4*/ 	.byte	0x00, 0xf0, 0x11, 0x00


	//----- nvinfo : EIATTR_KPARAM_INFO
	.align		4
.L_2381:
        /*00c8*/ 	.byte	0x04, 0x17
        /*00ca*/ 	.short	(.L_2383 - .L_2382)
.L_2382:
        /*00cc*/ 	.word	0x00000000
        /*00d0*/ 	.short	0x0007
        /*00d2*/ 	.short	0x0030
        /*00d4*/ 	.byte	0x00, 0xf0, 0x11, 0x00


	//----- nvinfo : EIATTR_KPARAM_INFO
	.align		4
.L_2383:
        /*00d8*/ 	.byte	0x04, 0x17
        /*00da*/ 	.short	(.L_2385 - .L_2384)
.L_2384:
        /*00dc*/ 	.word	0x00000000
        /*00e0*/ 	.short	0x0006
        /*00e2*/ 	.short	0x002c
        /*00e4*/ 	.byte	0x00, 0xf0, 0x11, 0x00


	//----- nvinfo : EIATTR_KPARAM_INFO
	.align		4
.L_2385:
        /*00e8*/ 	.byte	0x04, 0x17
        /*00ea*/ 	.short	(.L_2387 - .L_2386)
.L_2386:
        /*00ec*/ 	.word	0x00000000
        /*00f0*/ 	.short	0x0005
        /*00f2*/ 	.short	0x0028
        /*00f4*/ 	.byte	0x00, 0xf0, 0x11, 0x00


	//----- nvinfo : EIATTR_KPARAM_INFO
	.align		4
.L_2387:
        /*00f8*/ 	.byte	0x04, 0x17
        /*00fa*/ 	.short	(.L_2389 - .L_2388)
.L_2388:
        /*00fc*/ 	.word	0x00000000
        /*0100*/ 	.short	0x0004
        /*0102*/ 	.short	0x0020
        /*0104*/ 	.byte	0x00, 0xf5, 0x21, 0x00


	//----- nvinfo : EIATTR_KPARAM_INFO
	.align		4
.L_2389:
        /*0108*/ 	.byte	0x04, 0x17
        /*010a*/ 	.short	(.L_2391 - .L_2390)
.L_2390:
        /*010c*/ 	.word	0x00000000
        /*0110*/ 	.short	0x0003
        /*0112*/ 	.short	0x0018
        /*0114*/ 	.byte	0x00, 0xf5, 0x21, 0x00


	//----- nvinfo : EIATTR_KPARAM_INFO
	.align		4
.L_2391:
        /*0118*/ 	.byte	0x04, 0x17
        /*011a*/ 	.short	(.L_2393 - .L_2392)
.L_2392:
        /*011c*/ 	.word	0x00000000
        /*0120*/ 	.short	0x0002
        /*0122*/ 	.short	0x0010
        /*0124*/ 	.byte	0x00, 0xf5, 0x21, 0x00


	//----- nvinfo : EIATTR_KPARAM_INFO
	.align		4
.L_2393:
        /*0128*/ 	.byte	0x04, 0x17
        /*012a*/ 	.short	(.L_2395 - .L_2394)
.L_2394:
        /*012c*/ 	.word	0x00000000
        /*0130*/ 	.short	0x0001
        /*0132*/ 	.short	0x0008
        /*0134*/ 	.byte	0x00, 0xf5, 0x21, 0x00


	//----- nvinfo : EIATTR_KPARAM_INFO
	.align		4
.L_2395:
        /*0138*/ 	.byte	0x04, 0x17
        /*013a*/ 	.short	(.L_2397 - .L_2396)
.L_2396:
        /*013c*/ 	.word	0x00000000
        /*0140*/ 	.short	0x0000
        /*0142*/ 	.short	0x0000
        /*0144*/ 	.byte	0x00, 0xf5, 0x21, 0x00


	//----- nvinfo : EIATTR_SPARSE_MMA_MASK
	.align		4
.L_2397:
        /*0148*/ 	.byte	0x03, 0x50
        /*014a*/ 	.short	0x0000


	//----- nvinfo : EIATTR_MAXREG_COUNT
	.align		4
        /*014c*/ 	.byte	0x03, 0x1b
        /*014e*/ 	.short	0x00ff


	//----- nvinfo : EIATTR_NUM_BARRIERS
	.align		4
        /*0150*/ 	.byte	0x02, 0x4c
        /*0152*/ 	.byte	0x01
	.zero		1


	//----- nvinfo : EIATTR_MERCURY_ISA_VERSION
	.align		4
        /*0154*/ 	.byte	0x03, 0x5f
        /*0156*/ 	.short	0x0101


	//----- nvinfo : EIATTR_VRC_CTA_INIT_COUNT
	.align		4
        /*0158*/ 	.byte	0x02, 0x4a
	.zero		1
	.zero		1


	//----- nvinfo : EIATTR_EXIT_INSTR_OFFSETS
	.align		4
        /*015c*/ 	.byte	0x04, 0x1c
        /*015e*/ 	.short	(.L_2399 - .L_2398)


	//   ....[0]....
.L_2398:
        /*0160*/ 	.word	0x00000c90


	//   ....[1]....
        /*0164*/ 	.word	0x00006980


	//   ....[2]....
        /*0168*/ 	.word	0x00006c60


	//   ....[3]....
        /*016c*/ 	.word	0x00006ec0


	//   ....[4]....
        /*0170*/ 	.word	0x00007020


	//   ....[5]....
        /*0174*/ 	.word	0x000070b0


	//   ....[6]....
        /*0178*/ 	.word	0x000070f0


	//----- nvinfo : EIATTR_CRS_STACK_SIZE
	.align		4
.L_2399:
        /*017c*/ 	.byte	0x04, 0x1e
        /*017e*/ 	.short	(.L_2401 - .L_2400)
.L_2400:
        /*0180*/ 	.word	0x00000000


	//----- nvinfo : EIATTR_CBANK_PARAM_SIZE
	.align		4
.L_2401:
        /*0184*/ 	.byte	0x03, 0x19
        /*0186*/ 	.short	0x0074


	//----- nvinfo : EIATTR_PARAM_CBANK
	.align		4
        /*0188*/ 	.byte	0x04, 0x0a
        /*018a*/ 	.short	(.L_2403 - .L_2402)
	.align		4
.L_2402:
        /*018c*/ 	.word	index@(.nv.constant0._Z23gemm_half_q_half_kernelILi3ELi10ELb0ELb0ELi32EEvPK6__halfPKjS4_S2_PS0_iiiiPKtS7_iiiiiibS2_i)
        /*0190*/ 	.short	0x0380
        /*0192*/ 	.short	0x0074


	//----- nvinfo : EIATTR_SW_WAR
	.align		4
.L_2403:
        /*0194*/ 	.byte	0x04, 0x36
        /*0196*/ 	.short	(.L_2405 - .L_2404)
.L_2404:
        /*0198*/ 	.word	0x00000008
.L_2405:


//--------------------- .nv.info._Z23gemm_half_q_half_kernelILi3ELi172ELb0ELb0ELi32EEvPK6__halfPKjS4_S2_PS0_iiiiPKtS7_iiiiiibS2_i --------------------------
	.section	.nv.info._Z23gemm_half_q_half_kernelILi3ELi172ELb0ELb0ELi32EEvPK6__halfPKjS4_S2_PS0_iiiiPKtS7_iiiiiibS2_i,"",@"SHT_CUDA_INFO"
	.sectionflags	@""
	.align	4


	//----- nvinfo : EIATTR_CUDA_API_VERSION
	.align		4
        /*0000*/ 	.byte	0x04, 0x37
        /*0002*/ 	.short	(.L_2407 - .L_2406)
.L_2406:
        /*0004*/ 	.word	0x00000082


	//----- nvinfo : EIATTR_KPARAM_INFO
	.align		4
.L_2407:
        /*0008*/ 	.byte	0x04, 0x17
        /*000a*/ 	.short	(.L_2409 - .L_2408)
.L_2408:
        /*000c*/ 	.word	0x00000000
        /*0010*/ 	.short	0x0013
        /*0012*/ 	.short	0x0070
        /*0014*/ 	.byte	0x00, 0xf0, 0x11, 0x00


	//----- nvinfo : EIATTR_KPARAM_INFO
	.align		4
.L_2409:
        /*0018*/ 	.byte	0x04, 0x17
        /*001a*/ 	.short	(.L_2411 - .L_2410)
.L_2410:
        /*001c*/ 	.word	0x00000000
        /*0020*/ 	.short	0x0012
        /*0022*/ 	.short	0x0068
        /*0024*/ 	.byte	0x00, 0xf5, 0x21, 0x00


	//----- nvinfo : EIATTR_KPARAM_INFO
	.align		4
.L_2411:
        /*0028*/ 	.byte	0x04, 0x17
        /*002a*/ 	.short	(.L_2413 - .L_2412)
.L_2412:
        /*002c*/ 	.word	0x00000000
        /*0030*/ 	.short	0x0011
        /*0032*/ 	.short	0x0060
        /*0034*/ 	.byte	0x00, 0xf0, 0x05, 0x00


	//----- nvinfo : EIATTR_KPARAM_INFO
	.align		4
.L_2413:
        /*0038*/ 	.byte	0x04, 0x17
        /*003a*/ 	.short	(.L_2415 - .L_2414)
.L_2414:
        /*003c*/ 	.word	0x00000000
        /*0040*/ 	.short	0x0010
        /*0042*/ 	.short	0x005c
        /*0044*/ 	.byte	0x00, 0xf0, 0x11, 0x00


	//----- nvinfo : EIATTR_KPARAM_INFO
	.align		4
.L_2415:
        /*0048*/ 	.byte	0x04, 0x17
        /*004a*/ 	.short	(.L_2417 - .L_2416)
.L_2416:
        /*004c*/ 	.word	0x00000000
        /*0050*/ 	.short	0x000f
        /*0052*/ 	.short	0x0058
        /*0054*/ 	.byte	0x00, 0xf0, 0x11, 0x00


	//----- nvinfo : EIATTR_KPARAM_INFO
	.align		4
.L_2417:
        /*0058*/ 	.byte	0x04, 0x17
        /*005a*/ 	.short	(.L_2419 - .L_2418)
.L_2418:
        /*005c*/ 	.word	0x00000000
        /*0060*/ 	.short	0x000e
        /*0062*/ 	.short	0x0054
        /*0064*/ 	.byte	0x00, 0xf0, 0x11, 0x00


	//----- nvinfo : EIATTR_KPARAM_INFO
	.align		4
.L_2419:
        /*0068*/ 	.byte	0x04, 0x17
        /*006a*/ 	.short	(.L_2421 - .L_2420)
.L_2420:
        /*006c*/ 	.word	0x00000000
        /*0070*/ 	.short	0x000d
        /*0072*/ 	.short	0x0050
        /*0074*/ 	.byte	0x00, 0xf0, 0x11, 0x00


	//----- nvinfo : EIATTR_KPARAM_INFO
	.align		4
.L_2421:
        /*0078*/ 	.byte	0x04, 0x17
        /*007a*/ 	.short	(.L_2423 - .L_2422)
.L_2422:
        /*007c*/ 	.word	0x00000000
        /*0080*/ 	.short	0x000c
        /*0082*/ 	.short	0x004c
        /*0084*/ 	.byte	0x00, 0xf0, 0x11, 0x00


	//----- nvinfo : EIATTR_KPARAM_INFO
	.align		4
.L_2423:
        /*0088*/ 	.byte	0x04, 0x17
        /*008a*/ 	.short	(.L_2425 - .L_2424)
.L_2424:
        /*008c*/ 	.word	0x00000000
        /*0090*/ 	.short	0x000b
        /*0092*/ 	.short	0x0048
        /*0094*/ 	.byte	0x00, 0xf0, 0x11, 0x00


	//----- nvinfo : EIATTR_KPARAM_INFO
	.align		4
.L_2425:
        /*0098*/ 	.byte	0x04, 0x17
        /*009a*/ 	.short	(.L_2427 - .L_2426)
.L_2426:
        /*009c*/ 	.word	0x00000000
        /*00a0*/ 	.short	0x000a
        /*00a2*/ 	.short	0x0040
        /*00a4*/ 	.byte	0x00, 0xf5, 0x21, 0x00


	//----- nvinfo : EIATTR_KPARAM_INFO
	.align		4
.L_2427:
        /*00a8*/ 	.byte	0x04, 0x17
        /*00aa*/ 	.short	(.L_2429 - .L_2428)
.L_2428:
        /*00ac*/ 	.word	0x00000000
        /*00b0*/ 	.short	0x0009
        /*00b2*/ 	.short	0x0038
        /*00b4*/ 	.byte	0x00, 0xf5, 0x21, 0x00


	//----- nvinfo : EIATTR_KPARAM_INFO
	.align		4
.L_2429:
        /*00b8*/ 	.byte	0x04, 0x17
        /*00ba*/ 	.short	(.L_2431 - .L_2430)
.L_2430:
        /*00bc*/ 	.word	0x00000000
        /*00c0*/ 	.short	0x0008
        /*00c2*/ 	.short	0x0034
        /*00c4*/ 	.byte	0x00, 0xf0, 0x11, 0x00


	//----- nvinfo : EIATTR_KPARAM_INFO
	.align		4
.L_2431:
        /*00c8*/ 	.byte	0x04, 0x17
        /*00ca*/ 	.short	(.L_2433 - .L_2432)
.L_2432:
        /*00cc*/ 	.word	0x00000000
        /*00d0*/ 	.short	0x0007
        /*00d2*/ 	.short	0x0030
        /*00d4*/ 	.byte	0x00, 0xf0, 0x11, 0x00


	//----- nvinfo : EIATTR_KPARAM_INFO
	.align		4
.L_2433:
        /*00d8*/ 	.byte	0x04, 0x17
        /*00da*/ 	.short	(.L_2435 - .L_2434)
.L_2434:
        /*00dc*/ 	.word	0x00000000
        /*00e0*/ 	.short	0x0006
        /*00e2*/ 	.short	0x002c
        /*00e4*/ 	.byte	0x00, 0xf0, 0x11, 0x00


	//----- nvinfo : EIATTR_KPARAM_INFO
	.align		4
.L_2435:
        /*00e8*/ 	.byte	0x04, 0x17
        /*00ea*/ 	.short	(.L_2437 - .L_2436)
.L_2436:
        /*00ec*/ 	.word	0x00000000
        /*00f0*/ 	.short	0x0005
        /*00f2*/ 	.short	0x0028
        /*00f4*/ 	.byte	0x00, 0xf0, 0x11, 0x00


	//----- nvinfo : EIATTR_KPARAM_INFO
	.align		4
.L_2437:
        /*00f8*/ 	.byte	0x04, 0x17
        /*00fa*/ 	.short	(.L_2439 - .L_2438)
.L_2438:
        /*00fc*/ 	.word	0x00000000
        /*0100*/ 	.short	0x0004
        /*0102*/ 	.short	0x0020
        /*0104*/ 	.byte	0x00, 0xf5, 0x21, 0x00


	//----- nvinfo : EIATTR_KPARAM_INFO
	.align		4
.L_2439:
        /*0108*/ 	.byte	0x04, 0x17
        /*010a*/ 	.short	(.L_2441 - .L_2440)
.L_2440:
        /*010c*/ 	.word	0x00000000
        /*0110*/ 	.short	0x0003
        /*0112*/ 	.short	0x0018
        /*0114*/ 	.byte	0x00, 0xf5, 0x21, 0x00


	//----- nvinfo : EIATTR_KPARAM_INFO
	.align		4
.L_2441:
        /*0118*/ 	.byte	0x04, 0x17
        /*011a*/ 	.short	(.L_2443 - .L_2442)
.L_2442:
        /*011c*/ 	.word	0x00000000
        /*0120*/ 	.short	0x0002
        /*0122*/ 	.short	0x0010
        /*0124*/ 	.byte	0x00, 0xf5, 0x21, 0x00


	//----- nvinfo : EIATTR_KPARAM_INFO
	.align		4
.L_2443:
        /*0128*/ 	.byte	0x04, 0x17
        /*012a*/ 	.short	(.L_2445 - .L_2444)
.L_2444:
        /*012c*/ 	.word	0x00000000
        /*0130*/ 	.short	0x0001
        /*0132*/ 	.short	0x0008
        /*0134*/ 	.byte	0x00, 0xf5, 0x21, 0x00


	//----- nvinfo : EIATTR_KPARAM_INFO
	.align		4
.L_2445:
        /*0138*/ 	.byte	0x04, 0x17
        /*013a*/ 	.short	(.L_2447 - .L_2446)
.L_2446:
        /*013c*/ 	.word	0x00000000
        /*0140*/ 	.short	0x0000
        /*0142*/ 	.short	0x0000
        /*0144*/ 	.byte	0x00, 0xf5, 0x21, 0x00


	//----- nvinfo : EIATTR_SPARSE_MMA_MASK
	.align		4
.L_2447:
        /*0148*/ 	.byte	0x03, 0x50
        /*014a*/ 	.short	0x0000


	//----- nvinfo : EIATTR_MAXREG_COUNT
	.align		4
        /*014c*/ 	.byte	0x03, 0x1b
        /*014e*/ 	.short	0x00ff


	//----- nvinfo : EIATTR_NUM_BARRIERS
	.align		4
        /*0150*/ 	.byte	0x02, 0x4c
        /*0152*/ 	.byte	0x01
	.zero		1


	//----- nvinfo : EIATTR_MERCURY_ISA_VERSION
	.align		4
        /*0154*/ 	.byte	0x03, 0x5f
        /*0156*/ 	.short	0x0101


	//----- nvinfo : EIATTR_VRC_CTA_INIT_COUNT
	.align		4
        /*0158*/ 	.byte	0x02, 0x4a
	.zero		1
	.zero		1


	//----- nvinfo : EIATTR_EXIT_INSTR_OFFSETS
	.align		4
        /*015c*/ 	.byte	0x04, 0x1c
        /*015e*/ 	.short	(.L_2449 - .L_2448)


	//   ....[0]....
.L_2448:
        /*0160*/ 	.word	0x00000ca0


	//   ....[1]....
        /*0164*/ 	.word	0x0000e990


	//   ....[2]....
        /*0168*/ 	.word	0x0000ec30


	//   ....[3]....
        /*016c*/ 	.word	0x0000ee60


	//   ....[4]....
        /*0170*/ 	.word	0x0000ef90


	//   ....[5]....
        /*0174*/ 	.word	0x0000f020


	//   ....[6]....
        /*0178*/ 	.word	0x0000f060


	//----- nvinfo : EIATTR_CRS_STACK_SIZE
	.align		4
.L_2449:
        /*017c*/ 	.byte	0x04, 0x1e
        /*017e*/ 	.short	(.L_2451 - .L_2450)
.L_2450:
        /*0180*/ 	.word	0x00000000


	//----- nvinfo : EIATTR_CBANK_PARAM_SIZE
	.align		4
.L_2451:
        /*0184*/ 	.byte	0x03, 0x19
        /*0186*/ 	.short	0x0074


	//----- nvinfo : EIATTR_PARAM_CBANK
	.align		4
        /*0188*/ 	.byte	0x04, 0x0a
        /*018a*/ 	.short	(.L_2453 - .L_2452)
	.align		4
.L_2452:
        /*018c*/ 	.word	index@(.nv.constant0._Z23gemm_half_q_half_kernelILi3ELi172ELb0ELb0ELi32EEvPK6__halfPKjS4_S2_PS0_iiiiPKtS7_iiiiiibS2_i)
        /*0190*/ 	.short	0x0380
        /*0192*/ 	.short	0x0074


	//----- nvinfo : EIATTR_SW_WAR
	.align		4
.L_2453:
        /*0194*/ 	.byte	0x04, 0x36
        /*0196*/ 	.short	(.L_2455 - .L_2454)
.L_2454:
        /*0198*/ 	.word	0x00000008
.L_2455:


//--------------------- .nv.info._Z23gemm_half_q_half_kernelILi3ELi176ELb0ELb0ELi32EEvPK6__halfPKjS4_S2_PS0_iiiiPKtS7_iiiiiibS2_i --------------------------
	.section	.nv.info._Z23gemm_half_q_half_kernelILi3ELi176ELb0ELb0ELi32EEvPK6__halfPKjS4_S2_PS0_iiiiPKtS7_iiiiiibS2_i,"",@"SHT_CUDA_INFO"
	.sectionflags	@""
	.align	4


	//----- nvinfo : EIATTR_CUDA_API_VERSION
	.align		4
        /*0000*/ 	.byte	0x04, 0x37
        /*0002*/ 	.short	(.L_2457 - .L_2456)
.L_2456:
        /*0004*/ 	.word	0x00000082


	//----- nvinfo : EIATTR_KPARAM_INFO
	.align		4
.L_2457:
        /*0008*/ 	.byte	0x04, 0x17
        /*000a*/ 	.short	(.L_2459 - .L_2458)
.L_2458:
        /*000c*/ 	.word	0x00000000
        /*0010*/ 	.short	0x0013
        /*0012*/ 	.short	0x0070
        /*0014*/ 	.byte	0x00, 0xf0, 0x11, 0x00


	//----- nvinfo : EIATTR_KPARAM_INFO
	.align		4
.L_2459:
        /*0018*/ 	.byte	0x04, 0x17
        /*001a*/ 	.short	(.L_2461 - .L_2460)
.L_2460:
        /*001c*/ 	.word	0x00000000
        /*0020*/ 	.short	0x0012
        /*0022*/ 	.short	0x0068
        /*0024*/ 	.byte	0x00, 0xf5, 0x21, 0x00


	//----- nvinfo : EIATTR_KPARAM_INFO
	.align		4
.L_2461:
        /*0028*/ 	.byte	0x04, 0x17
        /*002a*/ 	.short	(.L_2463 - .L_2462)
.L_2462:
        /*002c*/ 	.word	0x00000000
        /*0030*/ 	.short	0x0011
        /*0032*/ 	.short	0x0060
        /*0034*/ 	.byte	0x00, 0xf0, 0x05, 0x00


	//----- nvinfo : EIATTR_KPARAM_INFO
	.align		4
.L_2463:
        /*0038*/ 	.byte	0x04, 0x17
        /*003a*/ 	.short	(.L_2465 - .L_2464)
.L_2464:
        /*003c*/ 	.word	0x00000000
        /*0040*/ 	.short	0x0010
        /*0042*/ 	.short	0x005c
        /*0044*/ 	.byte	0x00, 0xf0, 0x11, 0x00


	//----- nvinfo : EIATTR_KPARAM_INFO
	.align		4
.L_2465:
        /*0048*/ 	.byte	0x04, 0x17
        /*004a*/ 	.short	(.L_2467 - .L_2466)
.L_2466:
        /*004c*/ 	.word	0x00000000
        /*0050*/ 	.short	0x000f
        /*0052*/ 	.short	0x0058
        /*0054*/ 	.byte	0x00, 0xf0, 0x11, 0x00


	//----- nvinfo : EIATTR_KPARAM_INFO
	.align		4
.L_2467:
        /*0058*/ 	.byte	0x04, 0x17
        /*005a*/ 	.short	(.L_2469 - .L_2468)
.L_2468:
        /*005c*/ 	.word	0x00000000
        /*0060*/ 	.short	0x000e
        /*0062*/ 	.short	0x0054
        /*0064*/ 	.byte	0x00, 0xf0, 0x11, 0x00


	//----- nvinfo : EIATTR_KPARAM_INFO
	.align		4
.L_2469:
        /*0068*/ 	.byte	0x04, 0x17
        /*006a*/ 	.short	(.L_2471 - .L_2470)
.L_2470:
        /*006c*/ 	.word	0x00000000
        /*0070*/ 	.short	0x000d
        /*0072*/ 	.short	0x0050
        /*0074*/ 	.byte	0x00, 0xf0, 0x11, 0x00


	//----- nvinfo : EIATTR_KPARAM_INFO
	.align		4
.L_2471:
        /*0078*/ 	.byte	0x04, 0x17
        /*007a*/ 	.short	(.L_2473 - .L_2472)
.L_2472:
        /*007c*/ 	.word	0x00000000
        /*0080*/ 	.short	0x000c
        /*0082*/ 	.short	0x004c
        /*0084*/ 	.byte	0x00, 0xf0, 0x11, 0x00


	//----- nvinfo : EIATTR_KPARAM_INFO
	.align		4
.L_2473:
        /*0088*/ 	.byte	0x04, 0x17
        /*008a*/ 	.short	(.L_2475 - .L_2474)
.L_2474:
        /*008c*/ 	.word	0x00000000
        /*0090*/ 	.short	0x000b
        /*0092*/ 	.short	0x0048
        /*0094*/ 	.byte	0x00, 0xf0, 0x11, 0x00


	//----- nvinfo : EIATTR_KPARAM_INFO
	.align		4
.L_2475:
        /*0098*/ 	.byte	0x04, 0x17
        /*009a*/ 	.short	(.L_2477 - .L_2476)
.L_2476:
        /*009c*/ 	.word	0x00000000
        /*00a0*/ 	.short	0x000a
        /*00a2*/ 	.short	0x0040
        /*00a4*/ 	.byte	0x00, 0xf5, 0x21, 0x00


	//----- nvinfo : EIATTR_KPARAM_INFO
	.align		4
.L_2477:
        /*00a8*/ 	.byte	0x04, 0x17
        /*00aa*/ 	.short	(.L_2479 - .L_2478)
.L_2478:
        /*00ac*/ 	.word	0x00000000
        /*00b0*/ 	.short	0x0009
        /*00b2*/ 	.short	0x0038
        /*00b4*/ 	.byte	0x00, 0xf5, 0x21, 0x00


	//----- nvinfo : EIATTR_KPARAM_INFO
	.align		4
.L_2479:
        /*00b8*/ 	.byte	0x04, 0x17
        /*00ba*/ 	.short	(.L_2481 - .L_2480)
.L_2480:
        /*00bc*/ 	.word	0x00000000
        /*00c0*/ 	.short	0x0008
        /*00c2*/ 	.short	0x0034
        /*00c4*/ 	.byte	0x00, 0xf0, 0x11, 0x00


	//----- nvinfo : EIATTR_KPARAM_INFO
	.align		4
.L_2481:
        /*00c8*/ 	.byte	0x04, 0x17
        /*00ca*/ 	.short	(.L_2483 - .L_2482)
.L_2482:
        /*00cc*/ 	.word	0x00000000
        /*00d0*/ 	.short	0x0007
        /*00d2*/ 	.short	0x0030
        /*00d4*/ 	.byte	0x00, 0xf0, 0x11, 0x00


	//----- nvinfo : EIATTR_KPARAM_INFO
	.align		4
.L_2483:
        /*00d8*/ 	.byte	0x04, 0x17
        /*00da*/ 	.short	(.L_2485 - .L_2484)
.L_2484:
        /*00dc*/ 	.word	0x00000000
        /*00e0*/ 	.short	0x0006
        /*00e2*/ 	.short	0x002c
        /*00e4*/ 	.byte	0x00, 0xf0, 0x11, 0x00


	//----- nvinfo : EIATTR_KPARAM_INFO
	.align		4
.L_2485:
        /*00e8*/ 	.byte	0x04, 0x17
        /*00ea*/ 	.short	(.L_2487 - .L_2486)
.L_2486:
        /*00ec*/ 	.word	0x00000000
        /*00f0*/ 	.short	0x0005
        /*00f2*/ 	.short	0x0028
        /*00f4*/ 	.byte	0x00, 0xf0, 0x11, 0x00


	//----- nvinfo : EIATTR_KPARAM_INFO
	.align		4
.L_2487:
        /*00f8*/ 	.byte	0x04, 0x17
        /*00fa*/ 	.short	(.L_2489 - .L_2488)
.L_2488:
        /*00fc*/ 	.word	0x00000000
        /*0100*/ 	.short	0x0004
        /*0102*/ 	.short	0x0020
        /*0104*/ 	.byte	0x00, 0xf5, 0x21, 0x00


	//----- nvinfo : EIATTR_KPARAM_INFO
	.align		4
.L_2489:
        /*0108*/ 	.byte	0x04, 0x17
        /*010a*/ 	.short	(.L_2491 - .L_2490)
.L_2490:
        /*010c*/ 	.word	0x00000000
        /*0110*/ 	.short	0x0003
        /*0112*/ 	.short	0x0018
        /*0114*/ 	.byte	0x00, 0xf5, 0x21, 0x00


	//----- nvinfo : EIATTR_KPARAM_INFO
	.align		4
.L_2491:
        /*0118*/ 	.byte	0x04, 0x17
        /*011a*/ 	.short	(.L_2493 - .L_2492)
.L_2492:
        /*011c*/ 	.word	0x00000000
        /*0120*/ 	.short	0x0002
        /*0122*/ 	.short	0x0010
        /*0124*/ 	.byte	0x00, 0xf5, 0x21, 0x00


	//----- nvinfo : EIATTR_KPARAM_INFO
	.align		4
.L_2493:
        /*0128*/ 	.byte	0x04, 0x17
        /*012a*/ 	.short	(.L_2495 - .L_2494)
.L_2494:
        /*012c*/ 	.word	0x00000000
        /*0130*/ 	.short	0x0001
        /*0132*/ 	.short	0x0008
        /*0134*/ 	.byte	0x00, 0xf5, 0x21, 0x00


	//----- nvinfo : EIATTR_KPARAM_INFO
	.align		4
.L_2495:
        /*0138*/ 	.byte	0x04, 0x17
        /*013a*/ 	.short	(.L_2497 - .L_2496)
.L_2496:
        /*013c*/ 	.word	0x00000000
        /*0140*/ 	.short	0x0000
        /*0142*/ 	.short	0x0000
        /*0144*/ 	.byte	0x00, 0xf5, 0x21, 0x00


	//----- nvinfo : EIATTR_SPARSE_MMA_MASK
	.align		4
.L_2497:
        /*0148*/ 	.byte	0x03, 0x50
        /*014a*/ 	.short	0x0000


	//----- nvinfo : EIATTR_MAXREG_COUNT
	.align		4
        /*014c*/ 	.byte	0x03, 0x1b
        /*014e*/ 	.short	0x00ff


	//----- nvinfo : EIATTR_NUM_BARRIERS
	.align		4
        /*0150*/ 	.byte	0x02, 0x4c
        /*0152*/ 	.byte	0x01
	.zero		1


	//----- nvinfo : EIATTR_MERCURY_ISA_VERSION
	.align		4
        /*0154*/ 	.byte	0x03, 0x5f
        /*0156*/ 	.short	0x0101


	//----- nvinfo : EIATTR_VRC_CTA_INIT_COUNT
	.align		4
        /*0158*/ 	.byte	0x02, 0x4a
	.zero		1
	.zero		1


	//----- nvinfo : EIATTR_EXIT_INSTR_OFFSETS
	.align		4
        /*015c*/ 	.byte	0x04, 0x1c
        /*015e*/ 	.short	(.L_2499 - .L_2498)


	//   ....[0]....
.L_2498:
        /*0160*/ 	.word	0x00000ca0


	//   ....[1]....
        /*0164*/ 	.word	0x0000a9e0


	//   ....[2]....
        /*0168*/ 	.word	0x0000aca0


	//   ....[3]....
        /*016c*/ 	.word	0x0000aee0


	//   ....[4]....
        /*0170*/ 	.word	0x0000b010


	//   ....[5]....
        /*0174*/ 	.word	0x0000b0b0


	//   ....[6]....
        /*0178*/ 	.word	0x0000b0f0


	//----- nvinfo : EIATTR_CRS_STACK_SIZE
	.align		4
.L_2499:
        /*017c*/ 	.byte	0x04, 0x1e
        /*017e*/ 	.short	(.L_2501 - .L_2500)
.L_2500:
        /*0180*/ 	.word	0x00000000


	//----- nvinfo : EIATTR_CBANK_PARAM_SIZE
	.align		4
.L_2501:
        /*0184*/ 	.byte	0x03, 0x19
        /*0186*/ 	.short	0x0074


	//----- nvinfo : EIATTR_PARAM_CBANK
	.align		4
        /*0188*/ 	.byte	0x04, 0x0a
        /*018a*/ 	.short	(.L_2503 - .L_2502)
	.align		4
.L_2502:
        /*018c*/ 	.word	index@(.nv.constant0._Z23gemm_half_q_half_kernelILi3ELi176ELb0ELb0ELi32EEvPK6__halfPKjS4_S2_PS0_iiiiPKtS7_iiiiiibS2_i)
        /*0190*/ 	.short	0x0380
        /*0192*/ 	.short	0x0074


	//----- nvinfo : EIATTR_SW_WAR
	.align		4
.L_2503:
        /*0194*/ 	.byte	0x04, 0x36
        /*0196*/ 	.short	(.L_2505 - .L_2504)
.L_2504:
        /*0198*/ 	.word	0x00000008
.L_2505:


//--------------------- .nv.info._Z23gemm_half_q_half_kernelILi3ELi152ELb0ELb0ELi32EEvPK6__halfPKjS4_S2_PS0_iiiiPKtS7_iiiiiibS2_i --------------------------
	.section	.nv.info._Z23gemm_half_q_half_kernelILi3ELi152ELb0ELb0ELi32EEvPK6__halfPKjS4_S2_PS0_iiiiPKtS7_iiiiiibS2_i,"",@"SHT_CUDA_INFO"
	.sectionflags	@""
	.align	4


	//----- nvinfo : EIATTR_CUDA_API_VERSION
	.align		4
        /*0000*/ 	.byte	0x04, 0x37
        /*0002*/ 	.short	(.L_2507 - .L_2506)
.L_2506:
        /*0004*/ 	.word	0x00000082


	//----- nvinfo : EIATTR_KPARAM_INFO
	.align		4
.L_2507:
        /*0008*/ 	.byte	0x04, 0x17
        /*000a*/ 	.short	(.L_2509 - .L_2508)
.L_2508:
        /*000c*/ 	.word	0x00000000
        /*0010*/ 	.short	0x0013
        /*0012*/ 	.short	0x0070
        /*0014*/ 	.byte	0x00, 0xf0, 0x11, 0x00


	//----- nvinfo : EIATTR_KPARAM_INFO
	.align		4
.L_2509:
        /*0018*/ 	.byte	0x04, 0x17
        /*001a*/ 	.short	(.L_2511 - .L_2510)
.L_2510:
        /*001c*/ 	.word	0x00000000
        /*0020*/ 	.short	0x0012
        /*0022*/ 	.short	0x0068
        /*0024*/ 	.byte	0x00, 0xf5, 0x21, 0x00


	//----- nvinfo : EIATTR_KPARAM_INFO
	.align		4
.L_2511:
        /*0028*/ 	.byte	0x04, 0x17
        /*002a*/ 	.short	(.L_2513 - .L_2512)
.L_2512:
        /*002c*/ 	.word	0x00000000
        /*0030*/ 	.short	0x0011
        /*0032*/ 	.short	0x0060
        /*0034*/ 	.byte	0x00, 0xf0, 0x05, 0x00


	//----- nvinfo : EIATTR_KPARAM_INFO
	.align		4
.L_2513:
        /*0038*/ 	.byte	0x04, 0x17
        /*003a*/ 	.short	(.L_2515 - .L_2514)
.L_2514:
        /*003c*/ 	.word	0x00000000
        /*0040*/ 	.short	0x0010
        /*0042*/ 	.short	0x005c
        /*0044*/ 	.byte	0x00, 0xf0, 0x11, 0x00


	//----- nvinfo : EIATTR_KPARAM_INFO
	.align		4
.L_2515:
        /*0048*/ 	.byte	0x04, 0x17
        /*004a*/ 	.short	(.L_2517 - .L_2516)
.L_2516:
        /*004c*/ 	.word	0x00000000
        /*0050*/ 	.short	0x000f
        /*0052*/ 	.short	0x0058
        /*0054*/ 	.byte	0x00, 0xf0, 0x11, 0x00


	//----- nvinfo : EIATTR_KPARAM_INFO
	.align		4
.L_2517:
        /*0058*/ 	.byte	0x04, 0x17
        /*005a*/ 	.short	(.L_2519 - .L_2518)
.L_2518:
        /*005c*/ 	.word	0x00000000
        /*0060*/ 	.short	0x000e
        /*0062*/ 	.short	0x0054
        /*0064*/ 	.byte	0x00, 0xf0, 0x11, 0x00


	//----- nvinfo : EIATTR_KPARAM_INFO
	.align		4
.L_2519:
        /*0068*/ 	.byte	0x04, 0x17
        /*006a*/ 	.short	(.L_2521 - .L_2520)
.L_2520:
        /*006c*/ 	.word	0x00000000
        /*0070*/ 	.short	0x000d
        /*0072*/ 	.short	0x0050
        /*0074*/ 	.byte	0x00, 0xf0, 0x11, 0x00


	//----- nvinfo : EIATTR_KPARAM_INFO
	.align		4
.L_2521:
        /*0078*/ 	.byte	0x04, 0x17
        /*007a*/ 	.short	(.L_2523 - .L_2522)
.L_2522:
        /*007c*/ 	.word	0x00000000
        /*0080*/ 	.short	0x000c
        /*0082*/ 	.short	0x004c
        /*0084*/ 	.byte	0x00, 0xf0, 0x11, 0x00


	//----- nvinfo : EIATTR_KPARAM_INFO
	.align		4
.L_2523:
        /*0088*/ 	.byte	0x04, 0x17
        /*008a*/ 	.short	(.L_2525 - .L_2524)
.L_2524:
        /*008c*/ 	.word	0x00000000
        /*0090*/ 	.short	0x000b
        /*0092*/ 	.short	0x0048
        /*0094*/ 	.byte	0x00, 0xf0, 0x11, 0x00


	//----- nvinfo : EIATTR_KPARAM_INFO
	.align		4
.L_2525:
        /*0098*/ 	.byte	0x04, 0x17
        /*009a*/ 	.short	(.L_2527 - .L_2526)
.L_2526:
        /*009c*/ 	.word	0x00000000
        /*00a0*/ 	.short	0x000a
        /*00a2*/ 	.short	0x0040
        /*00a4*/ 	.byte	0x00, 0xf5, 0x21, 0x00


	//----- nvinfo : EIATTR_KPARAM_INFO
	.align		4
.L_2527:
        /*00a8*/ 	.byte	0x04, 0x17
        /*00aa*/ 	.short	(.L_2529 - .L_2528)
.L_2528:
        /*00ac*/ 	.word	0x00000000
        /*00b0*/ 	.short	0x0009
        /*00b2*/ 	.short	0x0038
        /*00b4*/ 	.byte	0x00, 0xf5, 0x21, 0x00


	//----- nvinfo : EIATTR_KPARAM_INFO
	.align		4
.L_2529:
        /*00b8*/ 	.byte	0x04, 0x17
        /*00ba*/ 	.short	(.L_2531 - .L_2530)
.L_2530:
        /*00bc*/ 	.word	0x00000000
        /*00c0*/ 	.short	0x0008
        /*00c2*/ 	.short	0x0034
        /*00c4*/ 	.byte	0x00, 0xf0, 0x11, 0x00


	//----- nvinfo : EIATTR_KPARAM_INFO
	.align		4
.L_2531:
        /*00c8*/ 	.byte	0x04, 0x17
        /*00ca*/ 	.short	(.L_2533 - .L_2532)
.L_2532:
        /*00cc*/ 	.word	0x00000000
        /*00d0*/ 	.short	0x0007
        /*00d2*/ 	.short	0x0030
        /*00d4*/ 	.byte	0x00, 0xf0, 0x11, 0x00


	//----- nvinfo : EIATTR_KPARAM_INFO
	.align		4
.L_2533:
        /*00d8*/ 	.byte	0x04, 0x17
        /*00da*/ 	.short	(.L_2535 - .L_2534)
.L_2534:
        /*00dc*/ 	.word	0x00000000
        /*00e0*/ 	.short	0x0006
        /*00e2*/ 	.short	0x002c
        /*00e4*/ 	.byte	0x00, 0xf0, 0x11, 0x00


	//----- nvinfo : EIATTR_KPARAM_INFO
	.align		4
.L_2535:
        /*00e8*/ 	.byte	0x04, 0x17
        /*00ea*/ 	.short	(.L_2537 - .L_2536)
.L_2536:
        /*00ec*/ 	.word	0x00000000
        /*00f0*/ 	.short	0x0005
        /*00f2*/ 	.short	0x0028
        /*00f4*/ 	.byte	0x00, 0xf0, 0x11, 0x00


	//----- nvinfo : EIATTR_KPARAM_INFO
	.align		4
.L_2537:
        /*00f8*/ 	.byte	0x04, 0x17
        /*00fa*/ 	.short	(.L_2539 - .L_2538)
.L_2538:
        /*00fc*/ 	.word	0x00000000
        /*0100*/ 	.short	0x0004
        /*0102*/ 	.short	0x0020
        /*0104*/ 	.byte	0x00, 0xf5, 0x21, 0x00


	//----- nvinfo : EIATTR_KPARAM_INFO
	.align		4
.L_2539:
        /*0108*/ 	.byte	0x04, 0x17
        /*010a*/ 	.short	(.L_2541 - .L_2540)
.L_2540:
        /*010c*/ 	.word	0x00000000
        /*0110*/ 	.short	0x0003
        /*0112*/ 	.short	0x0018
        /*0114*/ 	.byte	0x00, 0xf5, 0x21, 0x00


	//----- nvinfo : EIATTR_KPARAM_INFO
	.align		4
.L_2541:
        /*0118*/ 	.byte	0x04, 0x17
        /*011a*/ 	.short	(.L_2543 - .L_2542)
.L_2542:
        /*011c*/ 	.word	0x00000000
        /*0120*/ 	.short	0x0002
        /*0122*/ 	.short	0x0010
        /*0124*/ 	.byte	0x00, 0xf5, 0x21, 0x00


	//----- nvinfo : EIATTR_KPARAM_INFO
	.align		4
.L_2543:
        /*0128*/ 	.byte	0x04, 0x17
        /*012a*/ 	.short	(.L_2545 - .L_2544)
.L_2544:
        /*012c*/ 	.word	0x00000000
        /*0130*/ 	.short	0x0001
        /*0132*/ 	.short	0x0008
        /*0134*/ 	.byte	0x00, 0xf5, 0x21, 0x00


	//----- nvinfo : EIATTR_KPARAM_INFO
	.align		4
.L_2545:
        /*0138*/ 	.byte	0x04, 0x17
        /*013a*/ 	.short	(.L_2547 - .L_2546)
.L_2546:
        /*013c*/ 	.word	0x00000000
        /*0140*/ 	.short	0x0000
        /*0142*/ 	.short	0x0000
        /*0144*/ 	.byte	0x00, 0xf5, 0x21, 0x00


	//----- nvinfo : EIATTR_SPARSE_MMA_MASK
	.align		4
.L_2547:
        /*0148*/ 	.byte	0x03, 0x50
        /*014a*/ 	.short	0x0000


	//----- nvinfo : EIATTR_MAXREG_COUNT
	.align		4
        /*014c*/ 	.byte	0x03, 0x1b
        /*014e*/ 	.short	0x00ff


	//----- nvinfo : EIATTR_NUM_BARRIERS
	.align		4
        /*0150*/ 	.byte	0x02, 0x4c
        /*0152*/ 	.byte	0x01
	.zero		1


	//----- nvinfo : EIATTR_MERCURY_ISA_VERSION
	.align		4
        /*0154*/ 	.byte	0x03, 0x5f
        /*0156*/ 	.short	0x0101


	//----- nvinfo : EIATTR_VRC_CTA_INIT_COUNT
	.align		4
        /*0158*/ 	.byte	0x02, 0x4a
	.zero		1
	.zero		1


	//----- nvinfo : EIATTR_EXIT_INSTR_OFFSETS
	.align		4
        /*015c*/ 	.byte	0x04, 0x1c
        /*015e*/ 	.short	(.L_2549 - .L_2548)


	//   ....[0]....
.L_2548:
        /*0160*/ 	.word	0x00000ca0


	//   ....[1]....
        /*0164*/ 	.word	0x0000c880


	//   ....[2]....
        /*0168*/ 	.word	0x0000cb30


	//   ....[3]....
        /*016c*/ 	.word	0x0000cd70


	//   ....[4]....
        /*0170*/ 	.word	0x0000cea0


	//   ....[5]....
        /*0174*/ 	.word	0x0000cf40


	//   ....[6]....
        /*0178*/ 	.word	0x0000cf80


	//----- nvinfo : EIATTR_CRS_STACK_SIZE
	.align		4
.L_2549:
        /*017c*/ 	.byte	0x04, 0x1e
        /*017e*/ 	.short	(.L_2551 - .L_2550)
.L_2550:
        /*0180*/ 	.word	0x00000000


	//----- nvinfo : EIATTR_CBANK_PARAM_SIZE
	.align		4
.L_2551:
        /*0184*/ 	.byte	0x03, 0x19
        /*0186*/ 	.short	0x0074


	//----- nvinfo : EIATTR_PARAM_CBANK
	.align		4
        /*0188*/ 	.byte	0x04, 0x0a
        /*018a*/ 	.short	(.L_2553 - .L_2552)
	.align		4
.L_2552:
        /*018c*/ 	.word	index@(.nv.constant0._Z23gemm_half_q_half_kernelILi3ELi152ELb0ELb0ELi32EEvPK6__halfPKjS4_S2_PS0_iiiiPKtS7_iiiiiibS2_i)
        /*0190*/ 	.short	0x0380
        /*0192*/ 	.short	0x0074


	//----- nvinfo : EIATTR_SW_WAR
	.align		4
.L_2553:
        /*0194*/ 	.byte	0x04, 0x36
        /*0196*/ 	.short	(.L_2555 - .L_2554)
.L_2554:
        /*0198*/ 	.word	0x00000008
.L_2555:


//--------------------- .nv.info._Z23gemm_half_q_half_kernelILi3ELi140ELb0ELb0ELi32EEvPK6__halfPKjS4_S2_PS0_iiiiPKtS7_iiiiiibS2_i --------------------------
	.section	.nv.info._Z23gemm_half_q_half_kernelILi3ELi140ELb0ELb0ELi32EEvPK6__halfPKjS4_S2_PS0_iiiiPKtS7_iiiiiibS2_i,"",@"SHT_CUDA_INFO"
	.sectionflags	@""
	.align	4


	//----- nvinfo : EIATTR_CUDA_API_VERSION
	.align		4
        /*0000*/ 	.byte	0x04, 0x37
        /*0002*/ 	.short	(.L_2557 - .L_2556)
.L_2556:
        /*0004*/ 	.word	0x00000082


	//----- nvinfo : EIATTR_KPARAM_INFO
	.align		4
.L_2557:
        /*0008*/ 	.byte	0x04, 0x17
        /*000a*/ 	.short	(.L_2559 - .L_2558)
.L_2558:
        /*000c*/ 	.word	0x00000000
        /*0010*/ 	.short	0x0013
        /*0012*/ 	.short	0x0070
        /*0014*/ 	.byte	0x00, 0xf0, 0x11, 0x00


	//----- nvinfo : EIATTR_KPARAM_INFO
	.align		4
.L_2559:
        /*0018*/ 	.byte	0x04, 0x17
        /*001a*/ 	.short	(.L_2561 - .L_2560)
.L_2560:
        /*001c*/ 	.word	0x00000000
        /*0020*/ 	.short	0x0012
        /*0022*/ 	.short	0x0068
        /*0024*/ 	.byte	0x00, 0xf5, 0x21, 0x00


	//----- nvinfo : EIATTR_KPARAM_INFO
	.align		4
.L_2561:
        /*0028*/ 	.byte	0x04, 0x17
        /*002a*/ 	.short	(.L_2563 - .L_2562)
.L_2562:
        /*002c*/ 	.word	0x00000000
        /*0030*/ 	.short	0x0011
        /*0032*/ 	.short	0x0060
        /*0034*/ 	.byte	0x00, 0xf0, 0x05, 0x00


	//----- nvinfo : EIATTR_KPARAM_INFO
	.align		4
.L_2563:
        /*0038*/ 	.byte	0x04, 0x17
        /*003a*/ 	.short	(.L_2565 - .L_2564)
.L_2564:
        /*003c*/ 	.word	0x00000000
        /*0040*/ 	.short	0x0010
        /*0042*/ 	.short	0x005c
        /*0044*/ 	.byte	0x00, 0xf0, 0x11, 0x00


	//----- nvinfo : EIATTR_KPARAM_INFO
	.align		4
.L_2565:
        /*0048*/ 	.byte	0x04, 0x17
        /*004a*/ 	.short	(.L_2567 - .L_2566)
.L_2566:
        /*004c*/ 	.word	0x00000000
        /*0050*/ 	.short	0x000f
        /*0052*/ 	.short	0x0058
        /*0054*/ 	.byte	0x00, 0xf0, 0x11, 0x00


	//----- nvinfo : EIATTR_KPARAM_INFO
	.align		4
.L_2567:
        /*0058*/ 	.byte	0x04, 0x17
        /*005a*/ 	.short	(.L_2569 - .L_2568)
.L_2568:
        /*005c*/ 	.word	0x00000000
        /*0060*/ 	.short	0x000e
        /*0062*/ 	.short	0x0054
        /*0064*/ 	.byte	0x00, 0xf0, 0x11, 0x00


	//----- nvinfo : EIATTR_KPARAM_INFO
	.align		4
.L_2569:
        /*0068*/ 	.byte	0x04, 0x17
        /*006a*/ 	.short	(.L_2571 - .L_2570)
.L_2570:
        /*006c*/ 	.word	0x00000000
        /*0070*/ 	.short	0x000d
        /*0072*/ 	.short	0x0050
        /*0074*/ 	.byte	0x00, 0xf0, 0x11, 0x00


	//----- nvinfo : EIATTR_KPARAM_INFO
	.align		4
.L_2571:
        /*0078*/ 	.byte	0x04, 0x17
        /*007a*/ 	.short	(.L_2573 - .L_2572)
.L_2572:
        /*007c*/ 	.word	0x00000000
        /*0080*/ 	.short	0x000c
        /*0082*/ 	.short	0x004c
        /*0084*/ 	.byte	0x00, 0xf0, 0x11, 0x00


	//----- nvinfo : EIATTR_KPARAM_INFO
	.align		4
.L_2573:
        /*0088*/ 	.byte	0x04, 0x17
        /*008a*/ 	.short	(.L_2575 - .L_2574)
.L_2574:
        /*008c*/ 	.word	0x00000000
        /*0090*/ 	.short	0x000b
        /*0092*/ 	.short	0x0048
        /*0094*/ 	.byte	0x00, 0xf0, 0x11, 0x00


	//----- nvinfo : EIATTR_KPARAM_INFO
	.align		4
.L_2575:
        /*0098*/ 	.byte	0x04, 0x17
        /*009a*/ 	.short	(.L_2577 - .L_2576)
.L_2576:
        /*009c*/ 	.word	0x00000000
        /*00a0*/ 	.short	0x000a
        /*00a2*/ 	.short	0x0040
        /*00a4*/ 	.byte	0x00, 0xf5, 0x21, 0x00


	//----- nvinfo : EIATTR_KPARAM_INFO
	.align		4
.L_2577:
        /*00a8*/ 	.byte	0x04, 0x17
        /*00aa*/ 	.short	(.L_2579 - .L_2578)
.L_2578:
        /*00ac*/ 	.word	0x00000000
        /*00b0*/ 	.short	0x0009
        /*00b2*/ 	.short	0x0038
        /*00b4*/ 	.byte	0x00, 0xf5, 0x21, 0x00


	//----- nvinfo : EIATTR_KPARAM_INFO
	.align		4
.L_2579:
        /*00b8*/ 	.byte	0x04, 0x17
        /*00ba*/ 	.short	(.L_2581 - .L_2580)
.L_2580:
        /*00bc*/ 	.word	0x00000000
        /*00c0*/ 	.short	0x0008
        /*00c2*/ 	.short	0x0034
        /*00c4*/ 	.byte	0x00, 0xf0, 0x11, 0x00


	//----- nvinfo : EIATTR_KPARAM_INFO
	.align		4
.L_2581:
        /*00c8*/ 	.byte	0x04, 0x17
        /*00ca*/ 	.short	(.L_2583 - .L_2582)
.L_2582:
        /*00cc*/ 	.word	0x00000000
        /*00d0*/ 	.short	0x0007
        /*00d2*/ 	.short	0x0030
        /*00d4*/ 	.byte	0x00, 0xf0, 0x11, 0x00


	//----- nvinfo : EIATTR_KPARAM_INFO
	.align		4
.L_2583:
        /*00d8*/ 	.byte	0x04, 0x17
        /*00da*/ 	.short	(.L_2585 - .L_2584)
.L_2584:
        /*00dc*/ 	.word	0x00000000
        /*00e0*/ 	.short	0x0006
        /*00e2*/ 	.short	0x002c
        /*00e4*/ 	.byte	0x00, 0xf0, 0x11, 0x00


	//----- nvinfo : EIATTR_KPARAM_INFO
	.align		4
.L_2585:
        /*00e8*/ 	.byte	0x04, 0x17
        /*00ea*/ 	.short	(.L_2587 - .L_2586)
.L_2586:
        /*00ec*/ 	.word	0x00000000
        /*00f0*/ 	.short	0x0005
        /*00f2*/ 	.short	0x0028
        /*00f4*/ 	.byte	0x00, 0xf0, 0x11, 0x00


	//----- nvinfo : EIATTR_KPARAM_INFO
	.align		4
.L_2587:
        /*00f8*/ 	.byte	0x04, 0x17
        /*00fa*/ 	.short	(.L_2589 - .L_2588)
.L_2588:
        /*00fc*/ 	.word	0x00000000
        /*0100*/ 	.short	0x0004
        /*0102*/ 	.short	0x0020
        /*0104*/ 	.byte	0x00, 0xf5, 0x21, 0x00


	//----- nvinfo : EIATTR_KPARAM_INFO
	.align		4
.L_2589:
        /*0108*/ 	.byte	0x04, 0x17
        /*010a*/ 	.short	(.L_2591 - .L_2590)
.L_2590:
        /*010c*/ 	.word	0x00000000
        /*0110*/ 	.short	0x0003
        /*0112*/ 	.short	0x0018
        /*0114*/ 	.byte	0x00, 0xf5, 0x21, 0x00


	//----- nvinfo : EIATTR_KPARAM_INFO
	.align		4
.L_2591:
        /*0118*/ 	.byte	0x04, 0x17
        /*011a*/ 	.short	(.L_2593 - .L_2592)
.L_2592:
        /*011c*/ 	.word	0x00000000
        /*0120*/ 	.short	0x0002
        /*0122*/ 	.short	0x0010
        /*0124*/ 	.byte	0x00, 0xf5, 0x21, 0x00


	//----- nvinfo : EIATTR_KPARAM_INFO
	.align		4
.L_2593:
        /*0128*/ 	.byte	0x04, 0x17
        /*012a*/ 	.short	(.L_2595 - .L_2594)
.L_2594:
        /*012c*/ 	.word	0x00000000
        /*0130*/ 	.short	0x0001
        /*0132*/ 	.short	0x0008
        /*0134*/ 	.byte	0x00, 0xf5, 0x21, 0x00


	//----- nvinfo : EIATTR_KPARAM_INFO
	.align		4
.L_2595:
        /*0138*/ 	.byte	0x04, 0x17
        /*013a*/ 	.short	(.L_2597 - .L_2596)
.L_2596:
        /*013c*/ 	.word	0x00000000
        /*0140*/ 	.short	0x0000
        /*0142*/ 	.short	0x0000
        /*0144*/ 	.byte	0x00, 0xf5, 0x21, 0x00


	//----- nvinfo : EIATTR_SPARSE_MMA_MASK
	.align		4
.L_2597:
        /*0148*/ 	.byte	0x03, 0x50
        /*014a*/ 	.short	0x0000


	//----- nvinfo : EIATTR_MAXREG_COUNT
	.align		4
        /*014c*/ 	.byte	0x03, 0x1b
        /*014e*/ 	.short	0x00ff


	//----- nvinfo : EIATTR_NUM_BARRIERS
	.align		4
        /*0150*/ 	.byte	0x02, 0x4c
        /*0152*/ 	.byte	0x01
	.zero		1


	//----- nvinfo : EIATTR_MERCURY_ISA_VERSION
	.align		4
        /*0154*/ 	.byte	0x03, 0x5f
        /*0156*/ 	.short	0x0101


	//----- nvinfo : EIATTR_VRC_CTA_INIT_COUNT
	.align		4
        /*0158*/ 	.byte	0x02, 0x4a
	.zero		1
	.zero		1


	//----- nvinfo : EIATTR_EXIT_INSTR_OFFSETS
	.align		4
        /*015c*/ 	.byte	0x04, 0x1c
        /*015e*/ 	.short	(.L_2599 - .L_2598)


	//   ....[0]....
.L_2598:
        /*0160*/ 	.word	0x00000ca0


	//   ....[1]....
        /*0164*/ 	.word	0x0000c6b0


	//   ....[2]....
        /*0168*/ 	.word	0x0000c950


	//   ....[3]....
        /*016c*/ 	.word	0x0000cb80


	//   ....[4]....
        /*0170*/ 	.word	0x0000ccb0


	//   ....[5]....
        /*0174*/ 	.word	0x0000cd40


	//   ....[6]....
        /*0178*/ 	.word	0x0000cd80


	//----- nvinfo : EIATTR_CRS_STACK_SIZE
	.align		4
.L_2599:
        /*017c*/ 	.byte	0x04, 0x1e
        /*017e*/ 	.short	(.L_2601 - .L_2600)
.L_2600:
        /*0180*/ 	.word	0x00000000


	//----- nvinfo : EIATTR_CBANK_PARAM_SIZE
	.align		4
.L_2601:
        /*0184*/ 	.byte	0x03, 0x19
        /*0186*/ 	.short	0x0074


	//----- nvinfo : EIATTR_PARAM_CBANK
	.align		4
        /*0188*/ 	.byte	0x04, 0x0a
        /*018a*/ 	.short	(.L_2603 - .L_2602)
	.align		4
.L_2602:
        /*018c*/ 	.word	index@(.nv.constant0._Z23gemm_half_q_half_kernelILi3ELi140ELb0ELb0ELi32EEvPK6__halfPKjS4_S2_PS0_iiiiPKtS7_iiiiiibS2_i)
        /*0190*/ 	.short	0x0380
        /*0192*/ 	.short	0x0074


	//----- nvinfo : EIATTR_SW_WAR
	.align		4
.L_2603:
        /*0194*/ 	.byte	0x04, 0x36
        /*0196*/ 	.short	(.L_2605 - .L_2604)
.L_2604:
        /*0198*/ 	.word	0x00000008
.L_2605:


//--------------------- .nv.info._Z23gemm_half_q_half_kernelILi3ELi20ELb0ELb0ELi32EEvPK6__halfPKjS4_S2_PS0_iiiiPKtS7_iiiiiibS2_i --------------------------
	.section	.nv.info._Z23gemm_half_q_half_kernelILi3ELi20ELb0ELb0ELi32EEvPK6__halfPKjS4_S2_PS0_iiiiPKtS7_iiiiiibS2_i,"",@"SHT_CUDA_INFO"
	.sectionflags	@""
	.align	4


	//----- nvinfo : EIATTR_CUDA_API_VERSION
	.align		4
        /*0000*/ 	.byte	0x04, 0x37
        /*0002*/ 	.short	(.L_2607 - .L_2606)
.L_2606:
        /*0004*/ 	.word	0x00000082


	//----- nvinfo : EIATTR_KPARAM_INFO
	.align		4
.L_2607:
        /*0008*/ 	.byte	0x04, 0x17
        /*000a*/ 	.short	(.L_2609 - .L_2608)
.L_2608:
        /*000c*/ 	.word	0x00000000
        /*0010*/ 	.short	0x0013
        /*0012*/ 	.short	0x0070
        /*0014*/ 	.byte	0x00, 0xf0, 0x11, 0x00


	//----- nvinfo : EIATTR_KPARAM_INFO
	.align		4
.L_2609:
        /*0018*/ 	.byte	0x04, 0x17
        /*001a*/ 	.short	(.L_2611 - .L_2610)
.L_2610:
        /*001c*/ 	.word	0x00000000
        /*0020*/ 	.short	0x0012
        /*0022*/ 	.short	0x0068
        /*0024*/ 	.byte	0x00, 0xf5, 0x21, 0x00


	//----- nvinfo : EIATTR_KPARAM_INFO
	.align		4
.L_2611:
        /*0028*/ 	.byte	0x04, 0x17
        /*002a*/ 	.short	(.L_2613 - .L_2612)
.L_2612:
        /*002c*/ 	.word	0x00000000
        /*0030*/ 	.short	0x0011
        /*0032*/ 	.short	0x0060
        /*0034*/ 	.byte	0x00, 0xf0, 0x05, 0x00


	//----- nvinfo : EIATTR_KPARAM_INFO
	.align		4
.L_2613:
        /*0038*/ 	.byte	0x04, 0x17
        /*003a*/ 	.short	(.L_2615 - .L_2614)
.L_2614:
        /*003c*/ 	.word	0x00000000
        /*0040*/ 	.short	0x0010
        /*0042*/ 	.short	0x005c
        /*0044*/ 	.byte	0x00, 0xf0, 0x11, 0x00


	//----- nvinfo : EIATTR_KPARAM_INFO
	.align		4
.L_2615:
        /*0048*/ 	.byte	0x04, 0x17
        /*004a*/ 	.short	(.L_2617 - .L_2616)
.L_2616:
        /*004c*/ 	.word	0x00000000
        /*0050*/ 	.short	0x000f
        /*0052*/ 	.short	0x0058
        /*0054*/ 	.byte	0x00, 0xf0, 0x11, 0x00


	//----- nvinfo : EIATTR_KPARAM_INFO
	.align		4
.L_2617:
        /*0058*/ 	.byte	0x04, 0x17
        /*005a*/ 	.short	(.L_2619 - .L_2618)
.L_2618:
        /*005c*/ 	.word	0x00000000
        /*0060*/ 	.short	0x000e
        /*0062*/ 	.short	0x0054
        /*0064*/ 	.byte	0x00, 0xf0, 0x11, 0x00


	//----- nvinfo : EIATTR_KPARAM_INFO
	.align		4
.L_2619:
        /*0068*/ 	.byte	0x04, 0x17
        /*006a*/ 	.short	(.L_2621 - .L_2620)
.L_2620:
        /*006c*/ 	.word	0x00000000
        /*0070*/ 	.short	0x000d
        /*0072*/ 	.short	0x0050
        /*0074*/ 	.byte	0x00, 0xf0, 0x11, 0x00


	//----- nvinfo : EIATTR_KPARAM_INFO
	.align		4
.L_2621:
        /*0078*/ 	.byte	0x04, 0x17
        /*007a*/ 	.short	(.L_2623 - .L_2622)
.L_2622:
        /*007c*/ 	.word	0x00000000
        /*0080*/ 	.short	0x000c
        /*0082*/ 	.short	0x004c
        /*0084*/ 	.byte	0x00, 0xf0, 0x11, 0x00


	//----- nvinfo : EIATTR_KPARAM_INFO
	.align		4
.L_2623:
        /*0088*/ 	.byte	0x04, 0x17
        /*008a*/ 	.short	(.L_2625 - .L_2624)
.L_2624:
        /*008c*/ 	.word	0x00000000
        /*0090*/ 	.short	0x000b
        /*0092*/ 	.short	0x0048
        /*0094*/ 	.byte	0x00, 0xf0, 0x11, 0x00


	//----- nvinfo : EIATTR_KPARAM_INFO
	.align		4
.L_2625:
        /*0098*/ 	.byte	0x04, 0x17
        /*009a*/ 	.short	(.L_2627 - .L_2626)
.L_2626:
        /*009c*/ 	.word	0x00000000
        /*00a0*/ 	.short	0x000a
        /*00a2*/ 	.short	0x0040
        /*00a4*/ 	.byte	0x00, 0xf5, 0x21, 0x00


	//----- nvinfo : EIATTR_KPARAM_INFO
	.align		4
.L_2627:
        /*00a8*/ 	.byte	0x04, 0x17
        /*00aa*/ 	.short	(.L_2629 - .L_2628)
.L_2628:
        /*00ac*/ 	.word	0x00000000
        /*00b0*/ 	.short	0x0009
        /*00b2*/ 	.short	0x0038
        /*00b4*/ 	.byte	0x00, 0xf5, 0x21, 0x00


	//----- nvinfo : EIATTR_KPARAM_INFO
	.align		4
.L_2629:
        /*00b8*/ 	.byte	0x04, 0x17
        /*00ba*/ 	.short	(.L_2631 - .L_2630)
.L_2630:
        /*00bc*/ 	.word	0x00000000
        /*00c0*/ 	.short	0x0008
        /*00c2*/ 	.short	0x0034
        /*00c4*/ 	.byte	0x00, 0xf0, 0x11, 0x00


	//----- nvinfo : EIATTR_KPARAM_INFO
	.align		4
.L_2631:
        /*00c8*/ 	.byte	0x04, 0x17
        /*00ca*/ 	.short	(.L_2633 - .L_2632)
.L_2632:
        /*00cc*/ 	.word	0x00000000
        /*00d0*/ 	.short	0x0007
        /*00d2*/ 	.short	0x0030
        /*00d4*/ 	.byte	0x00, 0xf0, 0x11, 0x00


	//----- nvinfo : EIATTR_KPARAM_INFO
	.align		4
.L_2633:
        /*00d8*/ 	.byte	0x04, 0x17
        /*00da*/ 	.short	(.L_2635 - .L_2634)
.L_2634:
        /*00dc*/ 	.word	0x00000000
        /*00e0*/ 	.short	0x0006
        /*00e2*/ 	.short	0x002c
        /*00e4*/ 	.byte	0x00, 0xf0, 0x11, 0x00


	//----- nvinfo : EIATTR_KPARAM_INFO
	.align		4
.L_2635:
        /*00e8*/ 	.byte	0x04, 0x17
        /*00ea*/ 	.short	(.L_2637 - .L_2636)
.L_2636:
        /*00ec*/ 	.word	0x00000000
        /*00f0*/ 	.short	0x0005
        /*00f2*/ 	.short	0x0028
        /*00f4*/ 	.byte	0x00, 0xf0, 0x11, 0x00


	//----- nvinfo : EIATTR_KPARAM_INFO
	.align		4
.L_2637:
        /*00f8*/ 	.byte	0x04, 0x17
        /*00fa*/ 	.short	(.L_2639 - .L_2638)
.L_2638:
        /*00fc*/ 	.word	0x00000000
        /*0100*/ 	.short	0x0004
        /*0102*/ 	.short	0x0020
        /*0104*/ 	.byte	0x00, 0xf5, 0x21, 0x00


	//----- nvinfo : EIATTR_KPARAM_INFO
	.align		4
.L_2639:
        /*0108*/ 	.byte	0x04, 0x17
        /*010a*/ 	.short	(.L_2641 - .L_2640)
.L_2640:
        /*010c*/ 	.word	0x00000000
        /*0110*/ 	.short	0x0003
        /*0112*/ 	.short	0x0018
        /*0114*/ 	.byte	0x00, 0xf5, 0x21, 0x00


	//----- nvinfo : EIATTR_KPARAM_INFO
	.align		4
.L_2641:
        /*0118*/ 	.byte	0x04, 0x17
        /*011a*/ 	.short	(.L_2643 - .L_2642)
.L_2642:
        /*011c*/ 	.word	0x00000000
        /*0120*/ 	.short	0x0002
        /*0122*/ 	.short	0x0010
        /*0124*/ 	.byte	0x00, 0xf5, 0x21, 0x00


	//----- nvinfo : EIATTR_KPARAM_INFO
	.align		4
.L_2643:
        /*0128*/ 	.byte	0x04, 0x17
        /*012a*/ 	.short	(.L_2645 - .L_2644)
.L_2644:
        /*012c*/ 	.word	0x00000000
        /*0130*/ 	.short	0x0001
        /*0132*/ 	.short	0x0008
        /*0134*/ 	.byte	0x00, 0xf5, 0x21, 0x00


	//----- nvinfo : EIATTR_KPARAM_INFO
	.align		4
.L_2645:
        /*0138*/ 	.byte	0x04, 0x17
        /*013a*/ 	.short	(.L_2647 - .L_2646)
.L_2646:
        /*013c*/ 	.word	0x00000000
        /*0140*/ 	.short	0x0000
        /*0142*/ 	.short	0x0000
        /*0144*/ 	.byte	0x00, 0xf5, 0x21, 0x00


	//----- nvinfo : EIATTR_SPARSE_MMA_MASK
	.align		4
.L_2647:
        /*0148*/ 	.byte	0x03, 0x50
        /*014a*/ 	.short	0x0000


	//----- nvinfo : EIATTR_MAXREG_COUNT
	.align		4
        /*014c*/ 	.byte	0x03, 0x1b
        /*014e*/ 	.short	0x00ff


	//----- nvinfo : EIATTR_NUM_BARRIERS
	.align		4
        /*0150*/ 	.byte	0x02, 0x4c
        /*0152*/ 	.byte	0x01
	.zero		1


	//----- nvinfo : EIATTR_MERCURY_ISA_VERSION
	.align		4
        /*0154*/ 	.byte	0x03, 0x5f
        /*0156*/ 	.short	0x0101


	//----- nvinfo : EIATTR_VRC_CTA_INIT_COUNT
	.align		4
        /*0158*/ 	.byte	0x02, 0x4a
	.zero		1
	.zero		1


	//----- nvinfo : EIATTR_EXIT_INSTR_OFFSETS
	.align		4
        /*015c*/ 	.byte	0x04, 0x1c
        /*015e*/ 	.short	(.L_2649 - .L_2648)


	//   ....[0]....
.L_2648:
        /*0160*/ 	.word	0x00000ce0


	//   ....[1]....
        /*0164*/ 	.word	0x000058d0


	//   ....[2]....
        /*0168*/ 	.word	0x00005bd0


	//   ....[3]....
        /*016c*/ 	.word	0x00005e50


	//   ....[4]....
        /*0170*/ 	.word	0x00005fc0


	//   ....[5]....
        /*0174*/ 	.word	0x00006050


	//   ....[6]....
        /*0178*/ 	.word	0x00006090


	//----- nvinfo : EIATTR_CRS_STACK_SIZE
	.align		4
.L_2649:
        /*017c*/ 	.byte	0x04, 0x1e
        /*017e*/ 	.short	(.L_2651 - .L_2650)
.L_2650:
        /*0180*/ 	.word	0x00000000


	//----- nvinfo : EIATTR_CBANK_PARAM_SIZE
	.align		4
.L_2651:
        /*0184*/ 	.byte	0x03, 0x19
        /*0186*/ 	.short	0x0074


	//----- nvinfo : EIATTR_PARAM_CBANK
	.align		4
        /*0188*/ 	.byte	0x04, 0x0a
        /*018a*/ 	.short	(.L_2653 - .L_2652)
	.align		4
.L_2652:
        /*018c*/ 	.word	index@(.nv.constant0._Z23gemm_half_q_half_kernelILi3ELi20ELb0ELb0ELi32EEvPK6__halfPKjS4_S2_PS0_iiiiPKtS7_iiiiiibS2_i)
        /*0190*/ 	.short	0x0380
        /*0192*/ 	.short	0x0074


	//----- nvinfo : EIATTR_SW_WAR
	.align		4
.L_2653:
        /*0194*/ 	.byte	0x04, 0x36
        /*0196*/ 	.short	(.L_2655 - .L_2654)
.L_2654:
        /*0198*/ 	.word	0x00000008
.L_2655:


//--------------------- .nv.info._Z23gemm_half_q_half_kernelILi3ELi38ELb0ELb0ELi32EEvPK6__halfPKjS4_S2_PS0_iiiiPKtS7_iiiiiibS2_i --------------------------
	.section	.nv.info._Z23gemm_half_q_half_kernelILi3ELi38ELb0ELb0ELi32EEvPK6__halfPKjS4_S2_PS0_iiiiPKtS7_iiiiiibS2_i,"",@"SHT_CUDA_INFO"
	.sectionflags	@""
	.align	4


	//----- nvinfo : EIATTR_CUDA_API_VERSION
	.align		4
        /*0000*/ 	.byte	0x04, 0x37
        /*0002*/ 	.short	(.L_2657 - .L_2656)
.L_2656:
        /*0004*/ 	.word	0x00000082


	//----- nvinfo : EIATTR_KPARAM_INFO
	.align		4
.L_2657:
        /*0008*/ 	.byte	0x04, 0x17
        /*000a*/ 	.short	(.L_2659 - .L_2658)
.L_2658:
        /*000c*/ 	.word	0x00000000
        /*0010*/ 	.short	0x0013
        /*0012*/ 	.short	0x0070
        /*0014*/ 	.byte	0x00, 0xf0, 0x11, 0x00


	//----- nvinfo : EIATTR_KPARAM_INFO
	.align		4
.L_2659:
        /*0018*/ 	.byte	0x04, 0x17
        /*001a*/ 	.short	(.L_2661 - .L_2660)
.L_2660:
        /*001c*/ 	.word	0x00000000
        /*0020*/ 	.short	0x0012
        /*0022*/ 	.short	0x0068
        /*0024*/ 	.byte	0x00, 0xf5, 0x21, 0x00


	//----- nvinfo : EIATTR_KPARAM_INFO
	.align		4
.L_2661:
        /*0028*/ 	.byte	0x04, 0x17
        /*002a*/ 	.short	(.L_2663 - .L_2662)
.L_2662:
        /*002c*/ 	.word	0x00000000
        /*0030*/ 	.short	0x0011
        /*0032*/ 	.short	0x0060
        /*0034*/ 	.byte	0x00, 0xf0, 0x05, 0x00


	//----- nvinfo : EIATTR_KPARAM_INFO
	.align		4
.L_2663:
        /*0038*/ 	.byte	0x04, 0x17
        /*003a*/ 	.short	(.L_2665 - .L_2664)
.L_2664:
        /*003c*/ 	.word	0x00000000
        /*0040*/ 	.short	0x0010
        /*0042*/ 	.short	0x005c
        /*0044*/ 	.byte	0x00, 0xf0, 0x11, 0x00


	//----- nvinfo : EIATTR_KPARAM_INFO
	.align		4
.L_2665:
        /*0048*/ 	.byte	0x04, 0x17
        /*004a*/ 	.short	(.L_2667 - .L_2666)
.L_2666:
        /*004c*/ 	.word	0x00000000
        /*0050*/ 	.short	0x000f
        /*0052*/ 	.short	0x0058
        /*0054*/ 	.byte	0x00, 0xf0, 0x11, 0x00


	//----- nvinfo : EIATTR_KPARAM_INFO
	.align		4
.L_2667:
        /*0058*/ 	.byte	0x04, 0x17
        /*005a*/ 	.short	(.L_2669 - .L_2668)
.L_2668:
        /*005c*/ 	.word	0x00000000
        /*0060*/ 	.short	0x000e
        /*0062*/ 	.short	0x0054
        /*0064*/ 	.byte	0x00, 0xf0, 0x11, 0x00


	//----- nvinfo : EIATTR_KPARAM_INFO
	.align		4
.L_2669:
        /*0068*/ 	.byte	0x04, 0x17
        /*006a*/ 	.short	(.L_2671 - .L_2670)
.L_2670:
        /*006c*/ 	.word	0x00000000
        /*0070*/ 	.short	0x000d
        /*0072*/ 	.short	0x0050
        /*0074*/ 	.byte	0x00, 0xf0, 0x11, 0x00


	//----- nvinfo : EIATTR_KPARAM_INFO
	.align		4
.L_2671:
        /*0078*/ 	.byte	0x04, 0x17
        /*007a*/ 	.short	(.L_2673 - .L_2672)
.L_2672:
        /*007c*/ 	.word	0x00000000
        /*0080*/ 	.short	0x000c
        /*0082*/ 	.short	0x004c
        /*0084*/ 	.byte	0x00, 0xf0, 0x11, 0x00


	//----- nvinfo : EIATTR_KPARAM_INFO
	.align		4
.L_2673:
        /*0088*/ 	.byte	0x04, 0x17
        /*008a*/ 	.short	(.L_2675 - .L_2674)
.L_2674:
        /*008c*/ 	.word	0x00000000
        /*0090*/ 	.short	0x000b
        /*0092*/ 	.short	0x0048
        /*0094*/ 	.byte	0x00, 0xf0, 0x11, 0x00


	//----- nvinfo : EIATTR_KPARAM_INFO
	.align		4
.L_2675:
        /*0098*/ 	.byte	0x04, 0x17
        /*009a*/ 	.short	(.L_2677 - .L_2676)
.L_2676:
        /*009c*/ 	.word	0x00000000
        /*00a0*/ 	.short	0x000a
        /*00a2*/ 	.short	0x0040
        /*00a4*/ 	.byte	0x00, 0xf5, 0x21, 0x00


	//----- nvinfo : EIATTR_KPARAM_INFO
	.align		4
.L_2677:
        /*00a8*/ 	.byte	0x04, 0x17
        /*00aa*/ 	.short	(.L_2679 - .L_2678)
.L_2678:
        /*00ac*/ 	.word	0x00000000
        /*00b0*/ 	.short	0x0009
        /*00b2*/ 	.short	0x0038
        /*00b4*/ 	.byte	0x00, 0xf5, 0x21, 0x00


	//----- nvinfo : EIATTR_KPARAM_INFO
	.align		4
.L_2679:
        /*00b8*/ 	.byte	0x04, 0x17
        /*00ba*/ 	.short	(.L_2681 - .L_2680)
.L_2680:
        /*00bc*/ 	.word	0x00000000
        /*00c0*/ 	.short	0x0008
        /*00c2*/ 	.short	0x0034
        /*00c4*/ 	.byte	0x00, 0xf0, 0x11, 0x00


	//----- nvinfo : EIATTR_KPARAM_INFO
	.align		4
.L_2681:
        /*00c8*/ 	.byte	0x04, 0x17
        /*00ca*/ 	.short	(.L_2683 - .L_2682)
.L_2682:
        /*00cc*/ 	.word	0x00000000
        /*00d0*/ 	.short	0x0007
        /*00d2*/ 	.short	0x0030
        /*00d4*/ 	.byte	0x00, 0xf0, 0x11, 0x00


	//----- nvinfo : EIATTR_KPARAM_INFO
	.align		4
.L_2683:
        /*00d8*/ 	.byte	0x04, 0x17
        /*00da*/ 	.short	(.L_2685 - .L_2684)
.L_2684:
        /*00dc*/ 	.word	0x00000000
        /*00e0*/ 	.short	0x0006
        /*00e2*/ 	.short	0x002c
        /*00e4*/ 	.byte	0x00, 0xf0, 0x11, 0x00


	//----- nvinfo : EIATTR_KPARAM_INFO
	.align		4
.L_2685:
        /*00e8*/ 	.byte	0x04, 0x17
        /*00ea*/ 	.short	(.L_2687 - .L_2686)
.L_2686:
        /*00ec*/ 	.word	0x00000000
        /*00f0*/ 	.short	0x0005
        /*00f2*/ 	.short	0x0028
        /*00f4*/ 	.byte	0x00, 0xf0, 0x11, 0x00


	//----- nvinfo : EIATTR_KPARAM_INFO
	.align		4
.L_2687:
        /*00f8*/ 	.byte	0x04, 0x17
        /*00fa*/ 	.short	(.L_2689 - .L_2688)
.L_2688:
        /*00fc*/ 	.word	0x00000000
        /*0100*/ 	.short	0x0004
        /*0102*/ 	.short	0x0020
        /*0104*/ 	.byte	0x00, 0xf5, 0x21, 0x00


	//----- nvinfo : EIATTR_KPARAM_INFO
	.align		4
.L_2689:
        /*0108*/ 	.byte	0x04, 0x17
        /*010a*/ 	.short	(.L_2691 - .L_2690)
.L_2690:
        /*010c*/ 	.word	0x00000000
        /*0110*/ 	.short	0x0003
        /*0112*/ 	.short	0x0018
        /*0114*/ 	.byte	0x00, 0xf5, 0x21, 0x00


	//----- nvinfo : EIATTR_KPARAM_INFO
	.align		4
.L_2691:
        /*0118*/ 	.byte	0x04, 0x17
        /*011a*/ 	.short	(.L_2693 - .L_2692)
.L_2692:
        /*011c*/ 	.word	0x00000000
        /*0120*/ 	.short	0x0002
        /*0122*/ 	.short	0x0010
        /*0124*/ 	.byte	0x00, 0xf5, 0x21, 0x00


	//----- nvinfo : EIATTR_KPARAM_INFO
	.align		4
.L_2693:
        /*0128*/ 	.byte	0x04, 0x17
        /*012a*/ 	.short	(.L_2695 - .L_2694)
.L_2694:
        /*012c*/ 	.word	0x00000000
        /*0130*/ 	.short	0x0001
        /*0132*/ 	.short	0x0008
        /*0134*/ 	.byte	0x00, 0xf5, 0x21, 0x00


	//----- nvinfo : EIATTR_KPARAM_INFO
	.align		4
.L_2695:
        /*0138*/ 	.byte	0x04, 0x17
        /*013a*/ 	.short	(.L_2697 - .L_2696)
.L_2696:
        /*013c*/ 	.word	0x00000000
        /*0140*/ 	.short	0x0000
        /*0142*/ 	.short	0x0000
        /*0144*/ 	.byte	0x00, 0xf5, 0x21, 0x00


	//----- nvinfo : EIATTR_SPARSE_MMA_MASK
	.align		4
.L_2697:
        /*0148*/ 	.byte	0x03, 0x50
        /*014a*/ 	.short	0x0000


	//----- nvinfo : EIATTR_MAXREG_COUNT
	.align		4
        /*014c*/ 	.byte	0x03, 0x1b
        /*014e*/ 	.short	0x00ff


	//----- nvinfo : EIATTR_NUM_BARRIERS
	.align		4
        /*0150*/ 	.byte	0x02, 0x4c
        /*0152*/ 	.byte	0x01
	.zero		1


	//----- nvinfo : EIATTR_MERCURY_ISA_VERSION
	.align		4
        /*0154*/ 	.byte	0x03, 0x5f
        /*0156*/ 	.short	0x0101


	//----- nvinfo : EIATTR_VRC_CTA_INIT_COUNT
	.align		4
        /*0158*/ 	.byte	0x02, 0x4a
	.zero		1
	.zero		1


	//----- nvinfo : EIATTR_EXIT_INSTR_OFFSETS
	.align		4
        /*015c*/ 	.byte	0x04, 0x1c
        /*015e*/ 	.short	(.L_2699 - .L_2698)


	//   ....[0]....
.L_2698:
        /*0160*/ 	.word	0x00000ca0


	//   ....[1]....
        /*0164*/ 	.word	0x00006a00


	//   ....[2]....
        /*0168*/ 	.word	0x00006cb0


	//   ....[3]....
        /*016c*/ 	.word	0x00006ee0


	//   ....[4]....
        /*0170*/ 	.word	0x00007010


	//   ....[5]....
        /*0174*/ 	.word	0x000070a0


	//   ....[6]....
        /*0178*/ 	.word	0x000070e0


	//----- nvinfo : EIATTR_CRS_STACK_SIZE
	.align		4
.L_2699:
        /*017c*/ 	.byte	0x04, 0x1e
        /*017e*/ 	.short	(.L_2701 - .L_2700)
.L_2700:
        /*0180*/ 	.word	0x00000000


	//----- nvinfo : EIATTR_CBANK_PARAM_SIZE
	.align		4
.L_2701:
        /*0184*/ 	.byte	0x03, 0x19
        /*0186*/ 	.short	0x0074


	//----- nvinfo : EIATTR_PARAM_CBANK
	.align		4
        /*0188*/ 	.byte	0x04, 0x0a
        /*018a*/ 	.short	(.L_2703 - .L_2702)
	.align		4
.L_2702:
        /*018c*/ 	.word	index@(.nv.constant0._Z23gemm_half_q_half_kernelILi3ELi38ELb0ELb0ELi32EEvPK6__halfPKjS4_S2_PS0_iiiiPKtS7_iiiiiibS2_i)
        /*0190*/ 	.short	0x0380
        /*0192*/ 	.short	0x0074


	//----- nvinfo : EIATTR_SW_WAR
	.align		4
.L_2703:
        /*0194*/ 	.byte	0x04, 0x36
        /*0196*/ 	.short	(.L_2705 - .L_2704)
.L_2704:
        /*0198*/ 	.word	0x00000008
.L_2705:


//--------------------- .nv.info._Z23gemm_half_q_half_kernelILi3ELi128ELb0ELb0ELi32EEvPK6__halfPKjS4_S2_PS0_iiiiPKtS7_iiiiiibS2_i --------------------------
	.section	.nv.info._Z23gemm_half_q_half_kernelILi3ELi128ELb0ELb0ELi32EEvPK6__halfPKjS4_S2_PS0_iiiiPKtS7_iiiiiibS2_i,"",@"SHT_CUDA_INFO"
	.sectionflags	@""
	.align	4


	//----- nvinfo : EIATTR_CUDA_API_VERSION
	.align		4
        /*0000*/ 	.byte	0x04, 0x37
        /*0002*/ 	.short	(.L_2707 - .L_2706)
.L_2706:
        /*0004*/ 	.word	0x00000082


	//----- nvinfo : EIATTR_KPARAM_INFO
	.align		4
.L_2707:
        /*0008*/ 	.byte	0x04, 0x17
        /*000a*/ 	.short	(.L_2709 - .L_2708)
.L_2708:
        /*000c*/ 	.word	0x00000000
        /*0010*/ 	.short	0x0013
        /*0012*/ 	.short	0x0070
        /*0014*/ 	.byte	0x00, 0xf0, 0x11, 0x00


	//----- nvinfo : EIATTR_KPARAM_INFO
	.align		4
.L_2709:
        /*0018*/ 	.byte	0x04, 0x17
        /*001a*/ 	.short	(.L_2711 - .L_2710)
.L_2710:
        /*001c*/ 	.word	0x00000000
        /*0020*/ 	.short	0x0012
        /*0022*/ 	.short	0x0068
        /*0024*/ 	.byte	0x00, 0xf5, 0x21, 0x00


	//----- nvinfo : EIATTR_KPARAM_INFO
	.align		4
.L_2711:
        /*0028*/ 	.byte	0x04, 0x17
        /*002a*/ 	.short	(.L_2713 - .L_2712)
.L_2712:
        /*002c*/ 	.word	0x00000000
        /*0030*/ 	.short	0x0011
        /*0032*/ 	.short	0x0060
        /*0034*/ 	.byte	0x00, 0xf0, 0x05, 0x00


	//----- nvinfo : EIATTR_KPARAM_INFO
	.align		4
.L_2713:
        /*0038*/ 	.byte	0x04, 0x17
        /*003a*/ 	.short	(.L_2715 - .L_2714)
.L_2714:
        /*003c*/ 	.word	0x00000000
        /*0040*/ 	.short	0x0010
        /*0042*/ 	.short	0x005c
        /*0044*/ 	.byte	0x00, 0xf0, 0x11, 0x00


	//----- nvinfo : EIATTR_KPARAM_INFO
	.align		4
.L_2715:
        /*0048*/ 	.byte	0x04, 0x17
        /*004a*/ 	.short	(.L_2717 - .L_2716)
.L_2716:
        /*004c*/ 	.word	0x00000000
        /*0050*/ 	.short	0x000f
        /*0052*/ 	.short	0x0058
        /*0054*/ 	.byte	0x00, 0xf0, 0x11, 0x00


	//----- nvinfo : EIATTR_KPARAM_INFO
	.align		4
.L_2717:
        /*0058*/ 	.byte	0x04, 0x17
        /*005a*/ 	.short	(.L_2719 - .L_2718)
.L_2718:
        /*005c*/ 	.word	0x00000000
        /*0060*/ 	.short	0x000e
        /*0062*/ 	.short	0x0054
        /*0064*/ 	.byte	0x00, 0xf0, 0x11, 0x00


	//----- nvinfo : EIATTR_KPARAM_INFO
	.align		4
.L_2719:
        /*0068*/ 	.byte	0x04, 0x17
        /*006a*/ 	.short	(.L_2721 - .L_2720)
.L_2720:
        /*006c*/ 	.word	0x00000000
        /*0070*/ 	.short	0x000d
        /*0072*/ 	.short	0x0050
        /*0074*/ 	.byte	0x00, 0xf0, 0x11, 0x00


	//----- nvinfo : EIATTR_KPARAM_INFO
	.align		4
.L_2721:
        /*0078*/ 	.byte	0x04, 0x17
        /*007a*/ 	.short	(.L_2723 - .L_2722)
.L_2722:
        /*007c*/ 	.word	0x00000000
        /*0080*/ 	.short	0x000c
        /*0082*/ 	.short	0x004c
        /*0084*/ 	.byte	0x00, 0xf0, 0x11, 0x00


	//----- nvinfo : EIATTR_KPARAM_INFO
	.align		4
.L_2723:
        /*0088*/ 	.byte	0x04, 0x17
        /*008a*/ 	.short	(.L_2725 - .L_2724)
.L_2724:
        /*008c*/ 	.word	0x00000000
        /*0090*/ 	.short	0x000b
        /*0092*/ 	.short	0x0048
        /*0094*/ 	.byte	0x00, 0xf0, 0x11, 0x00


	//----- nvinfo : EIATTR_KPARAM_INFO
	.align		4
.L_2725:
        /*0098*/ 	.byte	0x04, 0x17
        /*009a*/ 	.short	(.L_2727 - .L_2726)
.L_2726:
        /*009c*/ 	.word	0x00000000
        /*00a0*/ 	.short	0x000a
        /*00a2*/ 	.short	0x0040
        /*00a4*/ 	.byte	0x00, 0xf5, 0x21, 0x00


	//----- nvinfo : EIATTR_KPARAM_INFO
	.align		4
.L_2727:
        /*00a8*/ 	.byte	0x04, 0x17
        /*00aa*/ 	.short	(.L_2729 - .L_2728)
.L_2728:
        /*00ac*/ 	.word	0x00000000
        /*00b0*/ 	.short	0x0009
        /*00b2*/ 	.short	0x0038
        /*00b4*/ 	.byte	0x00, 0xf5, 0x21, 0x00


	//----- nvinfo : EIATTR_KPARAM_INFO
	.align		4
.L_2729:
        /*00b8*/ 	.byte	0x04, 0x17
        /*00ba*/ 	.short	(.L_2731 - .L_2730)
.L_2730:
        /*00bc*/ 	.word	0x00000000
        /*00c0*/ 	.short	0x0008
        /*00c2*/ 	.short	0x0034
        /*00c4*/ 	.byte	0x00, 0xf0, 0x11, 0x00


	//----- nvinfo : EIATTR_KPARAM_INFO
	.align		4
.L_2731:
        /*00c8*/ 	.byte	0x04, 0x17
        /*00ca*/ 	.short	(.L_2733 - .L_2732)
.L_2732:
        /*00cc*/ 	.word	0x00000000
        /*00d0*/ 	.short	0x0007
        /*00d2*/ 	.short	0x0030
        /*00d4*/ 	.byte	0x00, 0xf0, 0x11, 0x00


	//----- nvinfo : EIATTR_KPARAM_INFO
	.align		4
.L_2733:
        /*00d8*/ 	.byte	0x04, 0x17
        /*00da*/ 	.short	(.L_2735 - .L_2734)
.L_2734:
        /*00dc*/ 	.word	0x00000000
        /*00e0*/ 	.short	0x0006
        /*00e2*/ 	.short	0x002c
        /*00e4*/ 	.byte	0x00, 0xf0, 0x11, 0x00


	//----- nvinfo : EIATTR_KPARAM_INFO
	.align		4
.L_2735:
        /*00e8*/ 	.byte	0x04, 0x17
        /*00ea*/ 	.short	(.L_2737 - .L_2736)
.L_2736:
        /*00ec*/ 	.word	0x00000000
        /*00f0*/ 	.short	0x0005
        /*00f2*/ 	.short	0x0028
        /*00f4*/ 	.byte	0x00, 0xf0, 0x11, 0x00


	//----- nvinfo : EIATTR_KPARAM_INFO
	.align		4
.L_2737:
        /*00f8*/ 	.byte	0x04, 0x17
        /*00fa*/ 	.short	(.L_2739 - .L_2738)
.L_2738:
        /*00fc*/ 	.word	0x00000000
        /*0100*/ 	.short	0x0004
        /*0102*/ 	.short	0x0020
        /*0104*/ 	.byte	0x00, 0xf5, 0x21, 0x00


	//----- nvinfo : EIATTR_KPARAM_INFO
	.align		4
.L_2739:
        /*0108*/ 	.byte	0x04, 0x17
        /*010a*/ 	.short	(.L_2741 - .L_2740)
.L_2740:
        /*010c*/ 	.word	0x00000000
        /*0110*/ 	.short	0x0003
        /*0112*/ 	.short	0x0018
        /*0114*/ 	.byte	0x00, 0xf5, 0x21, 0x00


	//----- nvinfo : EIATTR_KPARAM_INFO
	.align		4
.L_2741:
        /*0118*/ 	.byte	0x04, 0x17
        /*011a*/ 	.short	(.L_2743 - .L_2742)
.L_2742:
        /*011c*/ 	.word	0x00000000
        /*0120*/ 	.short	0x0002
        /*0122*/ 	.short	0x0010
        /*0124*/ 	.byte	0x00, 0xf5, 0x21, 0x00


	//----- nvinfo : EIATTR_KPARAM_INFO
	.align		4
.L_2743:
        /*0128*/ 	.byte	0x04, 0x17
        /*012a*/ 	.short	(.L_2745 - .L_2744)
.L_2744:
        /*012c*/ 	.word	0x00000000
        /*0130*/ 	.short	0x0001
        /*0132*/ 	.short	0x0008
        /*0134*/ 	.byte	0x00, 0xf5, 0x21, 0x00


	//----- nvinfo : EIATTR_KPARAM_INFO
	.align		4
.L_2745:
        /*0138*/ 	.byte	0x04, 0x17
        /*013a*/ 	.short	(.L_2747 - .L_2746)
.L_2746:
        /*013c*/ 	.word	0x00000000
        /*0140*/ 	.short	0x0000
        /*0142*/ 	.short	0x0000
        /*0144*/ 	.byte	0x00, 0xf5, 0x21, 0x00


	//----- nvinfo : EIATTR_SPARSE_MMA_MASK
	.align		4
.L_2747:
        /*0148*/ 	.byte	0x03, 0x50
        /*014a*/ 	.short	0x0000


	//----- nvinfo : EIATTR_MAXREG_COUNT
	.align		4
        /*014c*/ 	.byte	0x03, 0x1b
        /*014e*/ 	.short	0x00ff


	//----- nvinfo : EIATTR_NUM_BARRIERS
	.align		4
        /*0150*/ 	.byte	0x02, 0x4c
        /*0152*/ 	.byte	0x01
	.zero		1


	//----- nvinfo : EIATTR_MERCURY_ISA_VERSION
	.align		4
        /*0154*/ 	.byte	0x03, 0x5f
        /*0156*/ 	.short	0x0101


	//----- nvinfo : EIATTR_VRC_CTA_INIT_COUNT
	.align		4
        /*0158*/ 	.byte	0x02, 0x4a
	.zero		1
	.zero		1


	//----- nvinfo : EIATTR_EXIT_INSTR_OFFSETS
	.align		4
        /*015c*/ 	.byte	0x04, 0x1c
        /*015e*/ 	.short	(.L_2749 - .L_2748)


	//   ....[0]....
.L_2748:
        /*0160*/ 	.word	0x00000cd0


	//   ....[1]....
        /*0164*/ 	.word	0x00006890


	//   ....[2]....
        /*0168*/ 	.word	0x00006b50


	//   ....[3]....
        /*016c*/ 	.word	0x00006da0


	//   ....[4]....
        /*0170*/ 	.word	0x00006ee0


	//   ....[5]....
        /*0174*/ 	.word	0x00006f60


	//   ....[6]....
        /*0178*/ 	.word	0x00006fa0


	//----- nvinfo : EIATTR_CRS_STACK_SIZE
	.align		4
.L_2749:
        /*017c*/ 	.byte	0x04, 0x1e
        /*017e*/ 	.short	(.L_2751 - .L_2750)
.L_2750:
        /*0180*/ 	.word	0x00000000


	//----- nvinfo : EIATTR_CBANK_PARAM_SIZE
	.align		4
.L_2751:
        /*0184*/ 	.byte	0x03, 0x19
        /*0186*/ 	.short	0x0074


	//----- nvinfo : EIATTR_PARAM_CBANK
	.align		4
        /*0188*/ 	.byte	0x04, 0x0a
        /*018a*/ 	.short	(.L_2753 - .L_2752)
	.align		4
.L_2752:
        /*018c*/ 	.word	index@(.nv.constant0._Z23gemm_half_q_half_kernelILi3ELi128ELb0ELb0ELi32EEvPK6__halfPKjS4_S2_PS0_iiiiPKtS7_iiiiiibS2_i)
        /*0190*/ 	.short	0x0380
        /*0192*/ 	.short	0x0074


	//----- nvinfo : EIATTR_SW_WAR
	.align		4
.L_2753:
        /*0194*/ 	.byte	0x04, 0x36
        /*0196*/ 	.short	(.L_2755 - .L_2754)
.L_2754:
        /*0198*/ 	.word	0x00000008
.L_2755:


//--------------------- .nv.info._Z23gemm_half_q_half_kernelILi2ELi190ELb0ELb0ELi64EEvPK6__halfPKjS4_S2_PS0_iiiiPKtS7_iiiiiibS2_i --------------------------
	.section	.nv.info._Z23gemm_half_q_half_kernelILi2ELi190ELb0ELb0ELi64EEvPK6__halfPKjS4_S2_PS0_iiiiPKtS7_iiiiiibS2_i,"",@"SHT_CUDA_INFO"
	.sectionflags	@""
	.align	4


	//----- nvinfo : EIATTR_CUDA_API_VERSION
	.align		4
        /*0000*/ 	.byte	0x04, 0x37
        /*0002*/ 	.short	(.L_2757 - .L_2756)
.L_2756:
        /*0004*/ 	.word	0x00000082


	//----- nvinfo : EIATTR_KPARAM_INFO
	.align		4
.L_2757:
        /*0008*/ 	.byte	0x04, 0x17
        /*000a*/ 	.short	(.L_2759 - .L_2758)
.L_2758:
        /*000c*/ 	.word	0x00000000
        /*0010*/ 	.short	0x0013
        /*0012*/ 	.short	0x0070
        /*0014*/ 	.byte	0x00, 0xf0, 0x11, 0x00


	//----- nvinfo : EIATTR_KPARAM_INFO
	.align		4
.L_2759:
        /*0018*/ 	.byte	0x04, 0x17
        /*001a*/ 	.short	(.L_2761 - .L_2760)
.L_2760:
        /*001c*/ 	.word	0x00000000
        /*0020*/ 	.short	0x0012
        /*0022*/ 	.short	0x0068
        /*0024*/ 	.byte	0x00, 0xf5, 0x21, 0x00


	//----- nvinfo : EIATTR_KPARAM_INFO
	.align		4
.L_2761:
        /*0028*/ 	.byte	0x04, 0x17
        /*002a*/ 	.short	(.L_2763 - .L_2762)
.L_2762:
        /*002c*/ 	.word	0x00000000
        /*0030*/ 	.short	0x0011
        /*0032*/ 	.short	0x0060
        /*0034*/ 	.byte	0x00, 0xf0, 0x05, 0x00


	//----- nvinfo : EIATTR_KPARAM_INFO
	.align		4
.L_2763:
        /*0038*/ 	.byte	0x04, 0x17
        /*003a*/ 	.short	(.L_2765 - .L_2764)
.L_2764:
        /*003c*/ 	.word	0x00000000
        /*0040*/ 	.short	0x0010
        /*0042*/ 	.short	0x005c
        /*0044*/ 	.byte	0x00, 0xf0, 0x11, 0x00


	//----- nvinfo : EIATTR_KPARAM_INFO
	.align		4
.L_2765:
        /*0048*/ 	.byte	0x04, 0x17
        /*004a*/ 	.short	(.L_2767 - .L_2766)
.L_2766:
        /*004c*/ 	.word	0x00000000
        /*0050*/ 	.short	0x000f
        /*0052*/ 	.short	0x0058
        /*0054*/ 	.byte	0x00, 0xf0, 0x11, 0x00


	//----- nvinfo : EIATTR_KPARAM_INFO
	.align		4
.L_2767:
        /*0058*/ 	.byte	0x04, 0x17
        /*005a*/ 	.short	(.L_2769 - .L_2768)
.L_2768:
        /*005c*/ 	.word	0x00000000
        /*0060*/ 	.short	0x000e
        /*0062*/ 	.short	0x0054
        /*0064*/ 	.byte	0x00, 0xf0, 0x11, 0x00


	//----- nvinfo : EIATTR_KPARAM_INFO
	.align		4
.L_2769:
        /*0068*/ 	.byte	0x04, 0x17
        /*006a*/ 	.short	(.L_2771 - .L_2770)
.L_2770:
        /*006c*/ 	.word	0x00000000
        /*0070*/ 	.short	0x000d
        /*0072*/ 	.short	0x0050
        /*0074*/ 	.byte	0x00, 0xf0, 0x11, 0x00


	//----- nvinfo : EIATTR_KPARAM_INFO
	.align		4
.L_2771:
        /*0078*/ 	.byte	0x04, 0x17
        /*007a*/ 	.short	(.L_2773 - .L_2772)
.L_2772:
        /*007c*/ 	.word	0x00000000
        /*0080*/ 	.short	0x000c
        /*0082*/ 	.short	0x004c
        /*0084*/ 	.byte	0x00, 0xf0, 0x11, 0x00


	//----- nvinfo : EIATTR_KPARAM_INFO
	.align		4
.L_2773:
        /*0088*/ 	.byte	0x04, 0x17
        /*008a*/ 	.short	(.L_2775 - .L_2774)
.L_2774:
        /*008c*/ 	.word	0x00000000
        /*0090*/ 	.short	0x000b
        /*0092*/ 	.short	0x0048
        /*0094*/ 	.byte	0x00, 0xf0, 0x11, 0x00


	//----- nvinfo : EIATTR_KPARAM_INFO
	.align		4
.L_2775:
        /*0098*/ 	.byte	0x04, 0x17
        /*009a*/ 	.short	(.L_2777 - .L_2776)
.L_2776:
        /*009c*/ 	.word	0x00000000
        /*00a0*/ 	.short	0x000a
        /*00a2*/ 	.short	0x0040
        /*00a4*/ 	.byte	0x00, 0xf5, 0x21, 0x00


	//----- nvinfo : EIATTR_KPARAM_INFO
	.align		4
.L_2777:
        /*00a8*/ 	.byte	0x04, 0x17
        /*00aa*/ 	.short	(.L_2779 - .L_2778)
.L_2778:
        /*00ac*/ 	.word	0x00000000
        /*00b0*/ 	.short	0x0009
        /*00b2*/ 	.short	0x0038
        /*00b4*/ 	.byte	0x00, 0xf5, 0x21, 0x00


	//----- nvinfo : EIATTR_KPARAM_INFO
	.align		4
.L_2779:
        /*00b8*/ 	.byte	0x04, 0x17
        /*00ba*/ 	.short	(.L_2781 - .L_2780)
.L_2780:
        /*00bc*/ 	.word	0x00000000
        /*00c0*/ 	.short	0x0008
        /*00c2*/ 	.short	0x0034
        /*00c4*/ 	.byte	0x00, 0xf0, 0x11, 0x00


	//----- nvinfo : EIATTR_KPARAM_INFO
	.align		4
.L_2781:
        /*00c8*/ 	.byte	0x04, 0x17
        /*00ca*/ 	.short	(.L_2783 - .L_2782)
.L_2782:
        /*00cc*/ 	.word	0x00000000
        /*00d0*/ 	.short	0x0007
        /*00d2*/ 	.short	0x0030
        /*00d4*/ 	.byte	0x00, 0xf0, 0x11, 0x00


	//----- nvinfo : EIATTR_KPARAM_INFO
	.align		4
.L_2783:
        /*00d8*/ 	.byte	0x04, 0x17
        /*00da*/ 	.short	(.L_2785 - .L_2784)
.L_2784:
        /*00dc*/ 	.word	0x00000000
        /*00e0*/ 	.short	0x0006
        /*00e2*/ 	.short	0x002c
        /*00e4*/ 	.byte	0x00, 0xf0, 0x11, 0x00


	//----- nvinfo : EIATTR_KPARAM_INFO
	.align		4
.L_2785:
        /*00e8*/ 	.byte	0x04, 0x17
        /*00ea*/ 	.short	(.L_2787 - .L_2786)
.L_2786:
        /*00ec*/ 	.word	0x00000000
        /*00f0*/ 	.short	0x0005
        /*00f2*/ 	.short	0x0028
        /*00f4*/ 	.byte	0x00, 0xf0, 0x11, 0x00


	//----- nvinfo : EIATTR_KPARAM_INFO
	.align		4
.L_2787:
        /*00f8*/ 	.byte	0x04, 0x17
        /*00fa*/ 	.short	(.L_2789 - .L_2788)
.L_2788:
        /*00fc*/ 	.word	0x00000000
        /*0100*/ 	.short	0x0004
        /*0102*/ 	.short	0x0020
        /*0104*/ 	.byte	0x00, 0xf5, 0x21, 0x00


	//----- nvinfo : EIATTR_KPARAM_INFO
	.align		4
.L_2789:
        /*0108*/ 	.byte	0x04, 0x17
        /*010a*/ 	.short	(.L_2791 - .L_2790)
.L_2790:
        /*010c*/ 	.word	0x00000000
        /*0110*/ 	.short	0x0003
        /*0112*/ 	.short	0x0018
        /*0114*/ 	.byte	0x00, 0xf5, 0x21, 0x00


	//----- nvinfo : EIATTR_KPARAM_INFO
	.align		4
.L_2791:
        /*0118*/ 	.byte	0x04, 0x17
        /*011a*/ 	.short	(.L_2793 - .L_2792)
.L_2792:
        /*011c*/ 	.word	0x00000000
        /*0120*/ 	.short	0x0002
        /*0122*/ 	.short	0x0010
        /*0124*/ 	.byte	0x00, 0xf5, 0x21, 0x00


	//----- nvinfo : EIATTR_KPARAM_INFO
	.align		4
.L_2793:
        /*0128*/ 	.byte	0x04, 0x17
        /*012a*/ 	.short	(.L_2795 - .L_2794)
.L_2794:
        /*012c*/ 	.word	0x00000000
        /*0130*/ 	.short	0x0001
        /*0132*/ 	.short	0x0008
        /*0134*/ 	.byte	0x00, 0xf5, 0x21, 0x00


	//----- nvinfo : EIATTR_KPARAM_INFO
	.align		4
.L_2795:
        /*0138*/ 	.byte	0x04, 0x17
        /*013a*/ 	.short	(.L_2797 - .L_2796)
.L_2796:
        /*013c*/ 	.word	0x00000000
        /*0140*/ 	.short	0x0000
        /*0142*/ 	.short	0x0000
        /*0144*/ 	.byte	0x00, 0xf5, 0x21, 0x00


	//----- nvinfo : EIATTR_SPARSE_MMA_MASK
	.align		4
.L_2797:
        /*0148*/ 	.byte	0x03, 0x50
        /*014a*/ 	.short	0x0000


	//----- nvinfo : EIATTR_MAXREG_COUNT
	.align		4
        /*014c*/ 	.byte	0x03, 0x1b
        /*014e*/ 	.short	0x00ff


	//----- nvinfo : EIATTR_NUM_BARRIERS
	.align		4
        /*0150*/ 	.byte	0x02, 0x4c
        /*0152*/ 	.byte	0x01
	.zero		1


	//----- nvinfo : EIATTR_MERCURY_ISA_VERSION
	.align		4
        /*0154*/ 	.byte	0x03, 0x5f
        /*0156*/ 	.short	0x0101


	//----- nvinfo : EIATTR_VRC_CTA_INIT_COUNT
	.align		4
        /*0158*/ 	.byte	0x02, 0x4a
	.zero		1
	.zero		1


	//----- nvinfo : EIATTR_EXIT_INSTR_OFFSETS
	.align		4
        /*015c*/ 	.byte	0x04, 0x1c
        /*015e*/ 	.short	(.L_2799 - .L_2798)


	//   ....[0]....
.L_2798:
        /*0160*/ 	.word	0x00000cb0


	//   ....[1]....
        /*0164*/ 	.word	0x0000f220


	//   ....[2]....
        /*0168*/ 	.word	0x0000f4c0


	//   ....[3]....
        /*016c*/ 	.word	0x0000f5f0


	//   ....[4]....
        /*0170*/ 	.word	0x0000f680


	//   ....[5]....
        /*0174*/ 	.word	0x0000f6c0


	//----- nvinfo : EIATTR_CRS_STACK_SIZE
	.align		4
.L_2799:
        /*0178*/ 	.byte	0x04, 0x1e
        /*017a*/ 	.short	(.L_2801 - .L_2800)
.L_2800:
        /*017c*/ 	.word	0x00000000


	//----- nvinfo : EIATTR_CBANK_PARAM_SIZE
	.align		4
.L_2801:
        /*0180*/ 	.byte	0x03, 0x19
        /*0182*/ 	.short	0x0074


	//----- nvinfo : EIATTR_PARAM_CBANK
	.align		4
        /*0184*/ 	.byte	0x04, 0x0a
        /*0186*/ 	.short	(.L_2803 - .L_2802)
	.align		4
.L_2802:
        /*0188*/ 	.word	index@(.nv.constant0._Z23gemm_half_q_half_kernelILi2ELi190ELb0ELb0ELi64EEvPK6__halfPKjS4_S2_PS0_iiiiPKtS7_iiiiiibS2_i)
        /*018c*/ 	.short	0x0380
        /*018e*/ 	.short	0x0074


	//----- nvinfo : EIATTR_SW_WAR
	.align		4
.L_2803:
        /*0190*/ 	.byte	0x04, 0x36
        /*0192*/ 	.short	(.L_2805 - .L_2804)
.L_2804:
        /*0194*/ 	.word	0x00000008
.L_2805:


//--------------------- .nv.info._Z23gemm_half_q_half_kernelILi2ELi160ELb0ELb0ELi64EEvPK6__halfPKjS4_S2_PS0_iiiiPKtS7_iiiiiibS2_i --------------------------
	.section	.nv.info._Z23gemm_half_q_half_kernelILi2ELi160ELb0ELb0ELi64EEvPK6__halfPKjS4_S2_PS0_iiiiPKtS7_iiiiiibS2_i,"",@"SHT_CUDA_INFO"
	.sectionflags	@""
	.align	4


	//----- nvinfo : EIATTR_CUDA_API_VERSION
	.align		4
        /*0000*/ 	.byte	0x04, 0x37
        /*0002*/ 	.short	(.L_2807 - .L_2806)
.L_2806:
        /*0004*/ 	.word	0x00000082


	//----- nvinfo : EIATTR_KPARAM_INFO
	.align		4
.L_2807:
        /*0008*/ 	.byte	0x04, 0x17
        /*000a*/ 	.short	(.L_2809 - .L_2808)
.L_2808:
        /*000c*/ 	.word	0x00000000
        /*0010*/ 	.short	0x0013
        /*0012*/ 	.short	0x0070
        /*0014*/ 	.byte	0x00, 0xf0, 0x11, 0x00


	//----- nvinfo : EIATTR_KPARAM_INFO
	.align		4
.L_2809:
        /*0018*/ 	.byte	0x04, 0x17
        /*001a*/ 	.short	(.L_2811 - .L_2810)
.L_2810:
        /*001c*/ 	.word	0x00000000
        /*0020*/ 	.short	0x0012
        /*0022*/ 	.short	0x0068
        /*0024*/ 	.byte	0x00, 0xf5, 0x21, 0x00


	//----- nvinfo : EIATTR_KPARAM_INFO
	.align		4
.L_2811:
        /*0028*/ 	.byte	0x04, 0x17
        /*002a*/ 	.short	(.L_2813 - .L_2812)
.L_2812:
        /*002c*/ 	.word	0x00000000
        /*0030*/ 	.short	0x0011
        /*0032*/ 	.short	0x0060
        /*0034*/ 	.byte	0x00, 0xf0, 0x05, 0x00


	//----- nvinfo : EIATTR_KPARAM_INFO
	.align		4
.L_2813:
        /*0038*/ 	.byte	0x04, 0x17
        /*003a*/ 	.short	(.L_2815 - .L_2814)
.L_2814:
        /*003c*/ 	.word	0x00000000
        /*0040*/ 	.short	0x0010
        /*0042*/ 	.short	0x005c
        /*0044*/ 	.byte	0x00, 0xf0, 0x11, 0x00


	//----- nvinfo : EIATTR_KPARAM_INFO
	.align		4
.L_2815:
        /*0048*/ 	.byte	0x04, 0x17
        /*004a*/ 	.short	(.L_2817 - .L_2816)
.L_2816:
        /*004c*/ 	.word	0x00000000
        /*0050*/ 	.short	0x000f
        /*0052*/ 	.short	0x0058
        /*0054*/ 	.byte	0x00, 0xf0, 0x11, 0x00


	//----- nvinfo : EIATTR_KPARAM_INFO
	.align		4
.L_2817:
        /*0058*/ 	.byte	0x04, 0x17
        /*005a*/ 	.short	(.L_2819 - .L_2818)
.L_2818:
        /*005c*/ 	.word	0x00000000
        /*0060*/ 	.short	0x000e
        /*0062*/ 	.short	0x0054
        /*0064*/ 	.byte	0x00, 0xf0, 0x11, 0x00


	//----- nvinfo : EIATTR_KPARAM_INFO
	.align		4
.L_2819:
        /*0068*/ 	.byte	0x04, 0x17
        /*006a*/ 	.short	(.L_2821 - .L_2820)
.L_2820:
        /*006c*/ 	.word	0x00000000
        /*0070*/ 	.short	0x000d
        /*0072*/ 	.short	0x0050
        /*0074*/ 	.byte	0x00, 0xf0, 0x11, 0x00


	//----- nvinfo : EIATTR_KPARAM_INFO
	.align		4
.L_2821:
        /*0078*/ 	.byte	0x04, 0x17
        /*007a*/ 	.short	(.L_2823 - .L_2822)
.L_2822:
        /*007c*/ 	.word	0x00000000
        /*0080*/ 	.short	0x000c
        /*0082*/ 	.short	0x004c
        /*0084*/ 	.byte	0x00, 0xf0, 0x11, 0x00


	//----- nvinfo : EIATTR_KPARAM_INFO
	.align		4
.L_2823:
        /*0088*/ 	.byte	0x04, 0x17
        /*008a*/ 	.short	(.L_2825 - .L_2824)
.L_2824:
        /*008c*/ 	.word	0x00000000
        /*0090*/ 	.short	0x000b
        /*0092*/ 	.short	0x0048
        /*0094*/ 	.byte	0x00, 0xf0, 0x11, 0x00


	//----- nvinfo : EIATTR_KPARAM_INFO
	.align		4
.L_2825:
        /*0098*/ 	.byte	0x04, 0x17
        /*009a*/ 	.short	(.L_2827 - .L_2826)
.L_2826:
        /*009c*/ 	.word	0x00000000
        /*00a0*/ 	.short	0x000a
        /*00a2*/ 	.short	0x0040
        /*00a4*/ 	.byte	0x00, 0xf5, 0x21, 0x00


	//----- nvinfo : EIATTR_KPARAM_INFO
	.align		4
.L_2827:
        /*00a8*/ 	.byte	0x04, 0x17
        /*00aa*/ 	.short	(.L_2829 - .L_2828)
.L_2828:
        /*00ac*/ 	.word	0x00000000
        /*00b0*/ 	.short	0x0009
        /*00b2*/ 	.short	0x0038
        /*00b4*/ 	.byte	0x00, 0xf5, 0x21, 0x00


	//----- nvinfo : EIATTR_KPARAM_INFO
	.align		4
.L_2829:
        /*00b8*/ 	.byte	0x04, 0x17
        /*00ba*/ 	.short	(.L_2831 - .L_2830)
.L_2830:
        /*00bc*/ 	.word	0x00000000
        /*00c0*/ 	.short	0x0008
        /*00c2*/ 	.short	0x0034
        /*00c4*/ 	.byte	0x00, 0xf0, 0x11, 0x00


	//----- nvinfo : EIATTR_KPARAM_INFO
	.align		4
.L_2831:
        /*00c8*/ 	.byte	0x04, 0x17
        /*00ca*/ 	.short	(.L_2833 - .L_2832)
.L_2832:
        /*00cc*/ 	.word	0x00000000
        /*00d0*/ 	.short	0x0007
        /*00d2*/ 	.short	0x0030
        /*00d4*/ 	.byte	0x00, 0xf0, 0x11, 0x00


	//----- nvinfo : EIATTR_KPARAM_INFO
	.align		4
.L_2833:
        /*00d8*/ 	.byte	0x04, 0x17
        /*00da*/ 	.short	(.L_2835 - .L_2834)
.L_2834:
        /*00dc*/ 	.word	0x00000000
        /*00e0*/ 	.short	0x0006
        /*00e2*/ 	.short	0x002c
        /*00e4*/ 	.byte	0x00, 0xf0, 0x11, 0x00


	//----- nvinfo : EIATTR_KPARAM_INFO
	.align		4
.L_2835:
        /*00e8*/ 	.byte	0x04, 0x17
        /*00ea*/ 	.short	(.L_2837 - .L_2836)
.L_2836:
        /*00ec*/ 	.word	0x00000000
        /*00f0*/ 	.short	0x0005
        /*00f2*/ 	.short	0x0028
        /*00f4*/ 	.byte	0x00, 0xf0, 0x11, 0x00


	//----- nvinfo : EIATTR_KPARAM_INFO
	.align		4
.L_2837:
        /*00f8*/ 	.byte	0x04, 0x17
        /*00fa*/ 	.short	(.L_2839 - .L_2838)
.L_2838:
        /*00fc*/ 	.word	0x00000000
        /*0100*/ 	.short	0x0004
        /*0102*/ 	.short	0x0020
        /*0104*/ 	.byte	0x00, 0xf5, 0x21, 0x00


	//----- nvinfo : EIATTR_KPARAM_INFO
	.align		4
.L_2839:
        /*0108*/ 	.byte	0x04, 0x17
        /*010a*/ 	.short	(.L_2841 - .L_2840)
.L_2840:
        /*010c*/ 	.word	0x00000000
        /*0110*/ 	.short	0x0003
        /*0112*/ 	.short	0x0018
        /*0114*/ 	.byte	0x00, 0xf5, 0x21, 0x00


	//----- nvinfo : EIATTR_KPARAM_INFO
	.align		4
.L_2841:
        /*0118*/ 	.byte	0x04, 0x17
        /*011a*/ 	.short	(.L_2843 - .L_2842)
.L_2842:
        /*011c*/ 	.word	0x00000000
        /*0120*/ 	.short	0x0002
        /*0122*/ 	.short	0x0010
        /*0124*/ 	.byte	0x00, 0xf5, 0x21, 0x00


	//----- nvinfo : EIATTR_KPARAM_INFO
	.align		4
.L_2843:
        /*0128*/ 	.byte	0x04, 0x17
        /*012a*/ 	.short	(.L_2845 - .L_2844)
.L_2844:
        /*012c*/ 	.word	0x00000000
        /*0130*/ 	.short	0x0001
        /*0132*/ 	.short	0x0008
        /*0134*/ 	.byte	0x00, 0xf5, 0x21, 0x00


	//----- nvinfo : EIATTR_KPARAM_INFO
	.align		4
.L_2845:
        /*0138*/ 	.byte	0x04, 0x17
        /*013a*/ 	.short	(.L_2847 - .L_2846)
.L_2846:
        /*013c*/ 	.word	0x00000000
        /*0140*/ 	.short	0x0000
        /*0142*/ 	.short	0x0000
        /*0144*/ 	.byte	0x00, 0xf5, 0x21, 0x00


	//----- nvinfo : EIATTR_SPARSE_MMA_MASK
	.align		4
.L_2847:
        /*0148*/ 	.byte	0x03, 0x50
        /*014a*/ 	.short	0x0000


	//----- nvinfo : EIATTR_MAXREG_COUNT
	.align		4
        /*014c*/ 	.byte	0x03, 0x1b
        /*014e*/ 	.short	0x00ff


	//----- nvinfo : EIATTR_NUM_BARRIERS
	.align		4
        /*0150*/ 	.byte	0x02, 0x4c
        /*0152*/ 	.byte	0x01
	.zero		1


	//----- nvinfo : EIATTR_MERCURY_ISA_VERSION
	.align		4
        /*0154*/ 	.byte	0x03, 0x5f
        /*0156*/ 	.short	0x0101


	//----- nvinfo : EIATTR_VRC_CTA_INIT_COUNT
	.align		4
        /*0158*/ 	.byte	0x02, 0x4a
	.zero		1
	.zero		1


	//----- nvinfo : EIATTR_EXIT_INSTR_OFFSETS
	.align		4
        /*015c*/ 	.byte	0x04, 0x1c
        /*015e*/ 	.short	(.L_2849 - .L_2848)


	//   ....[0]....
.L_2848:
        /*0160*/ 	.word	0x00000d00


	//   ....[1]....
        /*0164*/ 	.word	0x00007a70


	//   ....[2]....
        /*0168*/ 	.word	0x00007d20


	//   ....[3]....
        /*016c*/ 	.word	0x00007e50


	//   ....[4]....
        /*0170*/ 	.word	0x00007ee0


	//   ....[5]....
        /*0174*/ 	.word	0x00007f20


	//----- nvinfo : EIATTR_CRS_STACK_SIZE
	.align		4
.L_2849:
        /*0178*/ 	.byte	0x04, 0x1e
        /*017a*/ 	.short	(.L_2851 - .L_2850)
.L_2850:
        /*017c*/ 	.word	0x00000000


	//----- nvinfo : EIATTR_CBANK_PARAM_SIZE
	.align		4
.L_2851:
        /*0180*/ 	.byte	0x03, 0x19
        /*0182*/ 	.short	0x0074


	//----- nvinfo : EIATTR_PARAM_CBANK
	.align		4
        /*0184*/ 	.byte	0x04, 0x0a
        /*0186*/ 	.short	(.L_2853 - .L_2852)
	.align		4
.L_2852:
        /*0188*/ 	.word	index@(.nv.constant0._Z23gemm_half_q_half_kernelILi2ELi160ELb0ELb0ELi64EEvPK6__halfPKjS4_S2_PS0_iiiiPKtS7_iiiiiibS2_i)
        /*018c*/ 	.short	0x0380
        /*018e*/ 	.short	0x0074


	//----- nvinfo : EIATTR_SW_WAR
	.align		4
.L_2853:
        /*0190*/ 	.byte	0x04, 0x36
        /*0192*/ 	.short	(.L_2855 - .L_2854)
.L_2854:
        /*0194*/ 	.word	0x00000008
.L_2855:


//--------------------- .nv.info._Z23gemm_half_q_half_kernelILi2ELi40ELb0ELb0ELi64EEvPK6__halfPKjS4_S2_PS0_iiiiPKtS7_iiiiiibS2_i --------------------------
	.section	.nv.info._Z23gemm_half_q_half_kernelILi2ELi40ELb0ELb0ELi64EEvPK6__halfPKjS4_S2_PS0_iiiiPKtS7_iiiiiibS2_i,"",@"SHT_CUDA_INFO"
	.sectionflags	@""
	.align	4


	//----- nvinfo : EIATTR_CUDA_API_VERSION
	.align		4
        /*0000*/ 	.byte	0x04, 0x37
        /*0002*/ 	.short	(.L_2857 - .L_2856)
.L_2856:
        /*0004*/ 	.word	0x00000082


	//----- nvinfo : EIATTR_KPARAM_INFO
	.align		4
.L_2857:
        /*0008*/ 	.byte	0x04, 0x17
        /*000a*/ 	.short	(.L_2859 - .L_2858)
.L_2858:
        /*000c*/ 	.word	0x00000000
        /*0010*/ 	.short	0x0013
        /*0012*/ 	.short	0x0070
        /*0014*/ 	.byte	0x00, 0xf0, 0x11, 0x00


	//----- nvinfo : EIATTR_KPARAM_INFO
	.align		4
.L_2859:
        /*0018*/ 	.byte	0x04, 0x17
        /*001a*/ 	.short	(.L_2861 - .L_2860)
.L_2860:
        /*001c*/ 	.word	0x00000000
        /*0020*/ 	.short	0x0012
        /*0022*/ 	.short	0x0068
        /*0024*/ 	.byte	0x00, 0xf5, 0x21, 0x00


	//----- nvinfo : EIATTR_KPARAM_INFO
	.align		4
.L_2861:
        /*0028*/ 	.byte	0x04, 0x17
        /*002a*/ 	.short	(.L_2863 - .L_2862)
.L_2862:
        /*002c*/ 	.word	0x00000000
        /*0030*/ 	.short	0x0011
        /*0032*/ 	.short	0x0060
        /*0034*/ 	.byte	0x00, 0xf0, 0x05, 0x00


	//----- nvinfo : EIATTR_KPARAM_INFO
	.align		4
.L_2863:
        /*0038*/ 	.byte	0x04, 0x17
        /*003a*/ 	.short	(.L_2865 - .L_2864)
.L_2864:
        /*003c*/ 	.word	0x00000000
        /*0040*/ 	.short	0x0010
        /*0042*/ 	.short	0x005c
        /*0044*/ 	.byte	0x00, 0xf0, 0x11, 0x00


	//----- nvinfo : EIATTR_KPARAM_INFO
	.align		4
.L_2865:
        /*0048*/ 	.byte	0x04, 0x17
        /*004a*/ 	.short	(.L_2867 - .L_2866)
.L_2866:
        /*004c*/ 	.word	0x00000000
        /*0050*/ 	.short	0x000f
        /*0052*/ 	.short	0x0058
        /*0054*/ 	.byte	0x00, 0xf0, 0x11, 0x00


	//----- nvinfo : EIATTR_KPARAM_INFO
	.align		4
.L_2867:
        /*0058*/ 	.byte	0x04, 0x17
        /*005a*/ 	.short	(.L_2869 - .L_2868)
.L_2868:
        /*005c*/ 	.word	0x00000000
        /*0060*/ 	.short	0x000e
        /*0062*/ 	.short	0x0054
        /*0064*/ 	.byte	0x00, 0xf0, 0x11, 0x00


	//----- nvinfo : EIATTR_KPARAM_INFO
	.align		4
.L_2869:
        /*0068*/ 	.byte	0x04, 0x17
        /*006a*/ 	.short	(.L_2871 - .L_2870)
.L_2870:
        /*006c*/ 	.word	0x00000000
        /*0070*/ 	.short	0x000d
        /*0072*/ 	.short	0x0050
        /*0074*/ 	.byte	0x00, 0xf0, 0x11, 0x00


	//----- nvinfo : EIATTR_KPARAM_INFO
	.align		4
.L_2871:
        /*0078*/ 	.byte	0x04, 0x17
        /*007a*/ 	.short	(.L_2873 - .L_2872)
.L_2872:
        /*007c*/ 	.word	0x00000000
        /*0080*/ 	.short	0x000c
        /*0082*/ 	.short	0x004c
        /*0084*/ 	.byte	0x00, 0xf0, 0x11, 0x00


	//----- nvinfo : EIATTR_KPARAM_INFO
	.align		4
.L_2873:
        /*0088*/ 	.byte	0x04, 0x17
        /*008a*/ 	.short	(.L_2875 - .L_2874)
.L_2874:
        /*008c*/ 	.word	0x00000000
        /*0090*/ 	.short	0x000b
        /*0092*/ 	.short	0x0048
        /*0094*/ 	.byte	0x00, 0xf0, 0x11, 0x00


	//----- nvinfo : EIATTR_KPARAM_INFO
	.align		4
.L_2875:
        /*0098*/ 	.byte	0x04, 0x17
        /*009a*/ 	.short	(.L_2877 - .L_2876)
.L_2876:
        /*009c*/ 	.word	0x00000000
        /*00a0*/ 	.short	0x000a
        /*00a2*/ 	.short	0x0040
        /*00a4*/ 	.byte	0x00, 0xf5, 0x21, 0x00


	//----- nvinfo : EIATTR_KPARAM_INFO
	.align		4
.L_2877:
        /*00a8*/ 	.byte	0x04, 0x17
        /*00aa*/ 	.short	(.L_2879 - .L_2878)
.L_2878:
        /*00ac*/ 	.word	0x00000000
        /*00b0*/ 	.short	0x0009
        /*00b2*/ 	.short	0x0038
        /*00b4*/ 	.byte	0x00, 0xf5, 0x21, 0x00


	//----- nvinfo : EIATTR_KPARAM_INFO
	.align		4
.L_2879:
        /*00b8*/ 	.byte	0x04, 0x17
        /*00ba*/ 	.short	(.L_2881 - .L_2880)
.L_2880:
        /*00bc*/ 	.word	0x00000000
        /*00c0*/ 	.short	0x0008
        /*00c2*/ 	.short	0x0034
        /*00c4*/ 	.byte	0x00, 0xf0, 0x11, 0x00


	//----- nvinfo : EIATTR_KPARAM_INFO
	.align		4
.L_2881:
        /*00c8*/ 	.byte	0x04, 0x17
        /*00ca*/ 	.short	(.L_2883 - .L_2882)
.L_2882:
        /*00cc*/ 	.word	0x00000000
        /*00d0*/ 	.short	0x0007
        /*00d2*/ 	.short	0x0030
        /*00d4*/ 	.byte	0x00, 0xf0, 0x11, 0x00


	//----- nvinfo : EIATTR_KPARAM_INFO
	.align		4
.L_2883:
        /*00d8*/ 	.byte	0x04, 0x17
        /*00da*/ 	.short	(.L_2885 - .L_2884)
.L_2884:
        /*00dc*/ 	.word	0x00000000
        /*00e0*/ 	.short	0x0006
        /*00e2*/ 	.short	0x002c
        /*00e4*/ 	.byte	0x00, 0xf0, 0x11, 0x00


	//----- nvinfo : EIATTR_KPARAM_INFO
	.align		4
.L_2885:
        /*00e8*/ 	.byte	0x04, 0x17
        /*00ea*/ 	.short	(.L_2887 - .L_2886)
.L_2886:
        /*00ec*/ 	.word	0x00000000
        /*00f0*/ 	.short	0x0005
        /*00f2*/ 	.short	0x0028
        /*00f4*/ 	.byte	0x00, 0xf0, 0x11, 0x00


	//----- nvinfo : EIATTR_KPARAM_INFO
	.align		4
.L_2887:
        /*00f8*/ 	.byte	0x04, 0x17
        /*00fa*/ 	.short	(.L_2889 - .L_2888)
.L_2888:
        /*00fc*/ 	.word	0x00000000
        /*0100*/ 	.short	0x0004
        /*0102*/ 	.short	0x0020
        /*0104*/ 	.byte	0x00, 0xf5, 0x21, 0x00


	//----- nvinfo : EIATTR_KPARAM_INFO
	.align		4
.L_2889:
        /*0108*/ 	.byte	0x04, 0x17
        /*010a*/ 	.short	(.L_2891 - .L_2890)
.L_2890:
        /*010c*/ 	.word	0x00000000
        /*0110*/ 	.short	0x0003
        /*0112*/ 	.short	0x0018
        /*0114*/ 	.byte	0x00, 0xf5, 0x21, 0x00


	//----- nvinfo : EIATTR_KPARAM_INFO
	.align		4
.L_2891:
        /*0118*/ 	.byte	0x04, 0x17
        /*011a*/ 	.short	(.L_2893 - .L_2892)
.L_2892:
        /*011c*/ 	.word	0x00000000
        /*0120*/ 	.short	0x0002
        /*0122*/ 	.short	0x0010
        /*0124*/ 	.byte	0x00, 0xf5, 0x21, 0x00


	//----- nvinfo : EIATTR_KPARAM_INFO
	.align		4
.L_2893:
        /*0128*/ 	.byte	0x04, 0x17
        /*012a*/ 	.short	(.L_2895 - .L_2894)
.L_2894:
        /*012c*/ 	.word	0x00000000
        /*0130*/ 	.short	0x0001
        /*0132*/ 	.short	0x0008
        /*0134*/ 	.byte	0x00, 0xf5, 0x21, 0x00


	//----- nvinfo : EIATTR_KPARAM_INFO
	.align		4
.L_2895:
        /*0138*/ 	.byte	0x04, 0x17
        /*013a*/ 	.short	(.L_2897 - .L_2896)
.L_2896:
        /*013c*/ 	.word	0x00000000
        /*0140*/ 	.short	0x0000
        /*0142*/ 	.short	0x0000
        /*0144*/ 	.byte	0x00, 0xf5, 0x21, 0x00


	//----- nvinfo : EIATTR_SPARSE_MMA_MASK
	.align		4
.L_2897:
        /*0148*/ 	.byte	0x03, 0x50
        /*014a*/ 	.short	0x0000


	//----- nvinfo : EIATTR_MAXREG_COUNT
	.align		4
        /*014c*/ 	.byte	0x03, 0x1b
        /*014e*/ 	.short	0x00ff


	//----- nvinfo : EIATTR_NUM_BARRIERS
	.align		4
        /*0150*/ 	.byte	0x02, 0x4c
        /*0152*/ 	.byte	0x01
	.zero		1


	//----- nvinfo : EIATTR_MERCURY_ISA_VERSION
	.align		4
        /*0154*/ 	.byte	0x03, 0x5f
        /*0156*/ 	.short	0x0101


	//----- nvinfo : EIATTR_VRC_CTA_INIT_COUNT
	.align		4
        /*0158*/ 	.byte	0x02, 0x4a
	.zero		1
	.zero		1


	//----- nvinfo : EIATTR_EXIT_INSTR_OFFSETS
	.align		4
        /*015c*/ 	.byte	0x04, 0x1c
        /*015e*/ 	.short	(.L_2899 - .L_2898)


	//   ....[0]....
.L_2898:
        /*0160*/ 	.word	0x00000d00


	//   ....[1]....
        /*0164*/ 	.word	0x00006d50


	//   ....[2]....
        /*0168*/ 	.word	0x00006fc0


	//   ....[3]....
        /*016c*/ 	.word	0x00007100


	//   ....[4]....
        /*0170*/ 	.word	0x00007190


	//   ....[5]....
        /*0174*/ 	.word	0x000071d0


	//----- nvinfo : EIATTR_CRS_STACK_SIZE
	.align		4
.L_2899:
        /*0178*/ 	.byte	0x04, 0x1e
        /*017a*/ 	.short	(.L_2901 - .L_2900)
.L_2900:
        /*017c*/ 	.word	0x00000000


	//----- nvinfo : EIATTR_CBANK_PARAM_SIZE
	.align		4
.L_2901:
        /*0180*/ 	.byte	0x03, 0x19
        /*0182*/ 	.short	0x0074


	//----- nvinfo : EIATTR_PARAM_CBANK
	.align		4
        /*0184*/ 	.byte	0x04, 0x0a
        /*0186*/ 	.short	(.L_2903 - .L_2902)
	.align		4
.L_2902:
        /*0188*/ 	.word	index@(.nv.constant0._Z23gemm_half_q_half_kernelILi2ELi40ELb0ELb0ELi64EEvPK6__halfPKjS4_S2_PS0_iiiiPKtS7_iiiiiibS2_i)
        /*018c*/ 	.short	0x0380
        /*018e*/ 	.short	0x0074


	//----- nvinfo : EIATTR_SW_WAR
	.align		4
.L_2903:
        /*0190*/ 	.byte	0x04, 0x36
        /*0192*/ 	.short	(.L_2905 - .L_2904)
.L_2904:
        /*0194*/ 	.word	0x00000008
.L_2905:


//--------------------- .nv.info._Z23gemm_half_q_half_kernelILi2ELi10ELb0ELb0ELi64EEvPK6__halfPKjS4_S2_PS0_iiiiPKtS7_iiiiiibS2_i --------------------------
	.section	.nv.info._Z23gemm_half_q_half_kernelILi2ELi10ELb0ELb0ELi64EEvPK6__halfPKjS4_S2_PS0_iiiiPKtS7_iiiiiibS2_i,"",@"SHT_CUDA_INFO"
	.sectionflags	@""
	.align	4


	//----- nvinfo : EIATTR_CUDA_API_VERSION
	.align		4
        /*0000*/ 	.byte	0x04, 0x37
        /*0002*/ 	.short	(.L_2907 - .L_2906)
.L_2906:
        /*0004*/ 	.word	0x00000082


	//----- nvinfo : EIATTR_KPARAM_INFO
	.align		4
.L_2907:
        /*0008*/ 	.byte	0x04, 0x17
        /*000a*/ 	.short	(.L_2909 - .L_2908)
.L_2908:
        /*000c*/ 	.word	0x00000000
        /*0010*/ 	.short	0x0013
        /*0012*/ 	.short	0x0070
        /*0014*/ 	.byte	0x00, 0xf0, 0x11, 0x00


	//----- nvinfo : EIATTR_KPARAM_INFO
	.align		4
.L_2909:
        /*0018*/ 	.byte	0x04, 0x17
        /*001a*/ 	.short	(.L_2911 - .L_2910)
.L_2910:
        /*001c*/ 	.word	0x00000000
        /*0020*/ 	.short	0x0012
        /*0022*/ 	.short	0x0068
        /*0024*/ 	.byte	0x00, 0xf5, 0x21, 0x00


	//----- nvinfo : EIATTR_KPARAM_INFO
	.align		4
.L_2911:
        /*0028*/ 	.byte	0x04, 0x17
        /*002a*/ 	.short	(.L_2913 - .L_2912)
.L_2912:
        /*002c*/ 	.word	0x00000000
        /*0030*/ 	.short	0x0011
        /*0032*/ 	.short	0x0060
        /*0034*/ 	.byte	0x00, 0xf0, 0x05, 0x00


	//----- nvinfo : EIATTR_KPARAM_INFO
	.align		4
.L_2913:
        /*0038*/ 	.byte	0x04, 0x17
        /*003a*/ 	.short	(.L_2915 - .L_2914)
.L_2914:
        /*003c*/ 	.word	0x00000000
        /*0040*/ 	.short	0x0010
        /*0042*/ 	.short	0x005c
        /*0044*/ 	.byte	0x00, 0xf0, 0x11, 0x00


	//----- nvinfo : EIATTR_KPARAM_INFO
	.align		4
.L_2915:
        /*0048*/ 	.byte	0x04, 0x17
        /*004a*/ 	.short	(.L_2917 - .L_2916)
.L_2916:
        /*004c*/ 	.word	0x00000000
        /*0050*/ 	.short	0x000f
        /*0052*/ 	.short	0x0058
        /*0054*/ 	.byte	0x00, 0xf0, 0x11, 0x00


	//----- nvinfo : EIATTR_KPARAM_INFO
	.align		4
.L_2917:
        /*0058*/ 	.byte	0x04, 0x17
        /*005a*/ 	.short	(.L_2919 - .L_2918)
.L_2918:
        /*005c*/ 	.word	0x00000000
        /*0060*/ 	.short	0x000e
        /*0062*/ 	.short	0x0054
        /*0064*/ 	.byte	0x00, 0xf0, 0x11, 0x00


	//----- nvinfo : EIATTR_KPARAM_INFO
	.align		4
.L_2919:
        /*0068*/ 	.byte	0x04, 0x17
        /*006a*/ 	.short	(.L_2921 - .L_2920)
.L_2920:
        /*006c*/ 	.word	0x00000000
        /*0070*/ 	.short	0x000d
        /*0072*/ 	.short	0x0050
        /*0074*/ 	.byte	0x00, 0xf0, 0x11, 0x00


	//----- nvinfo : EIATTR_KPARAM_INFO
	.align		4
.L_2921:
        /*0078*/ 	.byte	0x04, 0x17
        /*007a*/ 	.short	(.L_2923 - .L_2922)
.L_2922:
        /*007c*/ 	.word	0x00000000
        /*0080*/ 	.short	0x000c
        /*0082*/ 	.short	0x004c
        /*0084*/ 	.byte	0x00, 0xf0, 0x11, 0x00


	//----- nvinfo : EIATTR_KPARAM_INFO
	.align		4
.L_2923:
        /*0088*/ 	.byte	0x04, 0x17
        /*008a*/ 	.short	(.L_2925 - .L_2924)
.L_2924:
        /*008c*/ 	.word	0x00000000
        /*0090*/ 	.short	0x000b
        /*0092*/ 	.short	0x0048
        /*0094*/ 	.byte	0x00, 0xf0, 0x11, 0x00


	//----- nvinfo : EIATTR_KPARAM_INFO
	.align		4
.L_2925:
        /*0098*/ 	.byte	0x04, 0x17
        /*009a*/ 	.short	(.L_2927 - .L_2926)
.L_2926:
        /*009c*/ 	.word	0x00000000
        /*00a0*/ 	.short	0x000a
        /*00a2*/ 	.short	0x0040
        /*00a4*/ 	.byte	0x00, 0xf5, 0x21, 0x00


	//----- nvinfo : EIATTR_KPARAM_INFO
	.align		4
.L_2927:
        /*00a8*/ 	.byte	0x04, 0x17
        /*00aa*/ 	.short	(.L_2929 - .L_2928)
.L_2928:
        /*00ac*/ 	.word	0x00000000
        /*00b0*/ 	.short	0x0009
        /*00b2*/ 	.short	0x0038
        /*00b4*/ 	.byte	0x00, 0xf5, 0x21, 0x00


	//----- nvinfo : EIATTR_KPARAM_INFO
	.align		4
.L_2929:
        /*00b8*/ 	.byte	0x04, 0x17
        /*00ba*/ 	.short	(.L_2931 - .L_2930)
.L_2930:
        /*00bc*/ 	.word	0x00000000
        /*00c0*/ 	.short	0x0008
        /*00c2*/ 	.short	0x0034
        /*00c4*/ 	.byte	0x00, 0xf0, 0x11, 0x00


	//----- nvinfo : EIATTR_KPARAM_INFO
	.align		4
.L_2931:
        /*00c8*/ 	.byte	0x04, 0x17
        /*00ca*/ 	.short	(.L_2933 - .L_2932)
.L_2932:
        /*00cc*/ 	.word	0x00000000
        /*00d0*/ 	.short	0x0007
        /*00d2*/ 	.short	0x0030
        /*00d4*/ 	.byte	0x00, 0xf0, 0x11, 0x00


	//----- nvinfo : EIATTR_KPARAM_INFO
	.align		4
.L_2933:
        /*00d8*/ 	.byte	0x04, 0x17
        /*00da*/ 	.short	(.L_2935 - .L_2934)
.L_2934:
        /*00dc*/ 	.word	0x00000000
        /*00e0*/ 	.short	0x0006
        /*00e2*/ 	.short	0x002c
        /*00e4*/ 	.byte	0x00, 0xf0, 0x11, 0x00


	//----- nvinfo : EIATTR_KPARAM_INFO
	.align		4
.L_2935:
        /*00e8*/ 	.byte	0x04, 0x17
        /*00ea*/ 	.short	(.L_2937 - .L_2936)
.L_2936:
        /*00ec*/ 	.word	0x00000000
        /*00f0*/ 	.short	0x0005
        /*00f2*/ 	.short	0x0028
        /*00f4*/ 	.byte	0x00, 0xf0, 0x11, 0x00


	//----- nvinfo : EIATTR_KPARAM_INFO
	.align		4
.L_2937:
        /*00f8*/ 	.byte	0x04, 0x17
        /*00fa*/ 	.short	(.L_2939 - .L_2938)
.L_2938:
        /*00fc*/ 	.word	0x00000000
        /*0100*/ 	.short	0x0004
        /*0102*/ 	.short	0x0020
        /*0104*/ 	.byte	0x00, 0xf5, 0x21, 0x00


	//----- nvinfo : EIATTR_KPARAM_INFO
	.align		4
.L_2939:
        /*0108*/ 	.byte	0x04, 0x17
        /*010a*/ 	.short	(.L_2941 - .L_2940)
.L_2940:
        /*010c*/ 	.word	0x00000000
        /*0110*/ 	.short	0x0003
        /*0112*/ 	.short	0x0018
        /*0114*/ 	.byte	0x00, 0xf5, 0x21, 0x00


	//----- nvinfo : EIATTR_KPARAM_INFO
	.align		4
.L_2941:
        /*0118*/ 	.byte	0x04, 0x17
        /*011a*/ 	.short	(.L_2943 - .L_2942)
.L_2942:
        /*011c*/ 	.word	0x00000000
        /*0120*/ 	.short	0x0002
        /*0122*/ 	.short	0x0010
        /*0124*/ 	.byte	0x00, 0xf5, 0x21, 0x00


	//----- nvinfo : EIATTR_KPARAM_INFO
	.align		4
.L_2943:
        /*0128*/ 	.byte	0x04, 0x17
        /*012a*/ 	.short	(.L_2945 - .L_2944)
.L_2944:
        /*012c*/ 	.word	0x00000000
        /*0130*/ 	.short	0x0001
        /*0132*/ 	.short	0x0008
        /*0134*/ 	.byte	0x00, 0xf5, 0x21, 0x00


	//----- nvinfo : EIATTR_KPARAM_INFO
	.align		4
.L_2945:
        /*0138*/ 	.byte	0x04, 0x17
        /*013a*/ 	.short	(.L_2947 - .L_2946)
.L_2946:
        /*013c*/ 	.word	0x00000000
        /*0140*/ 	.short	0x0000
        /*0142*/ 	.short	0x0000
        /*0144*/ 	.byte	0x00, 0xf5, 0x21, 0x00


	//----- nvinfo : EIATTR_SPARSE_MMA_MASK
	.align		4
.L_2947:
        /*0148*/ 	.byte	0x03, 0x50
        /*014a*/ 	.short	0x0000


	//----- nvinfo : EIATTR_MAXREG_COUNT
	.align		4
        /*014c*/ 	.byte	0x03, 0x1b
        /*014e*/ 	.short	0x00ff


	//----- nvinfo : EIATTR_NUM_BARRIERS
	.align		4
        /*0150*/ 	.byte	0x02, 0x4c
        /*0152*/ 	.byte	0x01
	.zero		1


	//----- nvinfo : EIATTR_MERCURY_ISA_VERSION
	.align		4
        /*0154*/ 	.byte	0x03, 0x5f
        /*0156*/ 	.short	0x0101


	//----- nvinfo : EIATTR_VRC_CTA_INIT_COUNT
	.align		4
        /*0158*/ 	.byte	0x02, 0x4a
	.zero		1
	.zero		1


	//----- nvinfo : EIATTR_EXIT_INSTR_OFFSETS
	.align		4
        /*015c*/ 	.byte	0x04, 0x1c
        /*015e*/ 	.short	(.L_2949 - .L_2948)


	//   ....[0]....
.L_2948:
        /*0160*/ 	.word	0x00000d00


	//   ....[1]....
        /*0164*/ 	.word	0x00005cc0


	//   ....[2]....
        /*0168*/ 	.word	0x00005f30


	//   ....[3]....
        /*016c*/ 	.word	0x00006070


	//   ....[4]....
        /*0170*/ 	.word	0x00006100


	//   ....[5]....
        /*0174*/ 	.word	0x00006140


	//----- nvinfo : EIATTR_CRS_STACK_SIZE
	.align		4
.L_2949:
        /*0178*/ 	.byte	0x04, 0x1e
        /*017a*/ 	.short	(.L_2951 - .L_2950)
.L_2950:
        /*017c*/ 	.word	0x00000000


	//----- nvinfo : EIATTR_CBANK_PARAM_SIZE
	.align		4
.L_2951:
        /*0180*/ 	.byte	0x03, 0x19
        /*0182*/ 	.short	0x0074


	//----- nvinfo : EIATTR_PARAM_CBANK
	.align		4
        /*0184*/ 	.byte	0x04, 0x0a
        /*0186*/ 	.short	(.L_2953 - .L_2952)
	.align		4
.L_2952:
        /*0188*/ 	.word	index@(.nv.constant0._Z23gemm_half_q_half_kernelILi2ELi10ELb0ELb0ELi64EEvPK6__halfPKjS4_S2_PS0_iiiiPKtS7_iiiiiibS2_i)
        /*018c*/ 	.short	0x0380
        /*018e*/ 	.short	0x0074


	//----- nvinfo : EIATTR_SW_WAR
	.align		4
.L_2953:
        /*0190*/ 	.byte	0x04, 0x36
        /*0192*/ 	.short	(.L_2955 - .L_2954)
.L_2954:
        /*0194*/ 	.word	0x00000008
.L_2955:


//--------------------- .nv.info._Z23gemm_half_q_half_kernelILi2ELi172ELb0ELb0ELi64EEvPK6__halfPKjS4_S2_PS0_iiiiPKtS7_iiiiiibS2_i --------------------------
	.section	.nv.info._Z23gemm_half_q_half_kernelILi2ELi172ELb0ELb0ELi64EEvPK6__halfPKjS4_S2_PS0_iiiiPKtS7_iiiiiibS2_i,"",@"SHT_CUDA_INFO"
	.sectionflags	@""
	.align	4


	//----- nvinfo : EIATTR_CUDA_API_VERSION
	.align		4
        /*0000*/ 	.byte	0x04, 0x37
        /*0002*/ 	.short	(.L_2957 - .L_2956)
.L_2956:
        /*0004*/ 	.word	0x00000082


	//----- nvinfo : EIATTR_KPARAM_INFO
	.align		4
.L_2957:
        /*0008*/ 	.byte	0x04, 0x17
        /*000a*/ 	.short	(.L_2959 - .L_2958)
.L_2958:
        /*000c*/ 	.word	0x00000000
        /*0010*/ 	.short	0x0013
        /*0012*/ 	.short	0x0070
        /*0014*/ 	.byte	0x00, 0xf0, 0x11, 0x00


	//----- nvinfo : EIATTR_KPARAM_INFO
	.align		4
.L_2959:
        /*0018*/ 	.byte	0x04, 0x17
        /*001a*/ 	.short	(.L_2961 - .L_2960)
.L_2960:
        /*001c*/ 	.word	0x00000000
        /*0020*/ 	.short	0x0012
        /*0022*/ 	.short	0x0068
        /*0024*/ 	.byte	0x00, 0xf5, 0x21, 0x00


	//----- nvinfo : EIATTR_KPARAM_INFO
	.align		4
.L_2961:
        /*0028*/ 	.byte	0x04, 0x17
        /*002a*/ 	.short	(.L_2963 - .L_2962)
.L_2962:
        /*002c*/ 	.word	0x00000000
        /*0030*/ 	.short	0x0011
        /*0032*/ 	.short	0x0060
        /*0034*/ 	.byte	0x00, 0xf0, 0x05, 0x00


	//----- nvinfo : EIATTR_KPARAM_INFO
	.align		4
.L_2963:
        /*0038*/ 	.byte	0x04, 0x17
        /*003a*/ 	.short	(.L_2965 - .L_2964)
.L_2964:
        /*003c*/ 	.word	0x00000000
        /*0040*/ 	.short	0x0010
        /*0042*/ 	.short	0x005c
        /*0044*/ 	.byte	0x00, 0xf0, 0x11, 0x00


	//----- nvinfo : EIATTR_KPARAM_INFO
	.align		4
.L_2965:
        /*0048*/ 	.byte	0x04, 0x17
        /*004a*/ 	.short	(.L_2967 - .L_2966)
.L_2966:
        /*004c*/ 	.word	0x00000000
        /*0050*/ 	.short	0x000f
        /*0052*/ 	.short	0x0058
        /*0054*/ 	.byte	0x00, 0xf0, 0x11, 0x00


	//----- nvinfo : EIATTR_KPARAM_INFO
	.align		4
.L_2967:
        /*0058*/ 	.byte	0x04, 0x17
        /*005a*/ 	.short	(.L_2969 - .L_2968)
.L_2968:
        /*005c*/ 	.word	0x00000000
        /*0060*/ 	.short	0x000e
        /*0062*/ 	.short	0x0054
        /*0064*/ 	.byte	0x00, 0xf0, 0x11, 0x00


	//----- nvinfo : EIATTR_KPARAM_INFO
	.align		4
.L_2969:
        /*0068*/ 	.byte	0x04, 0x17
        /*006a*/ 	.short	(.L_2971 - .L_2970)
.L_2970:
        /*006c*/ 	.word	0x00000000
        /*0070*/ 	.short	0x000d
        /*0072*/ 	.short	0x0050
        /*0074*/ 	.byte	0x00, 0xf0, 0x11, 0x00


	//----- nvinfo : EIATTR_KPARAM_INFO
	.align		4
.L_2971:
        /*0078*/ 	.byte	0x04, 0x17
        /*007a*/ 	.short	(.L_2973 - .L_2972)
.L_2972:
        /*007c*/ 	.word	0x00000000
        /*0080*/ 	.short	0x000c
        /*0082*/ 	.short	0x004c
        /*0084*/ 	.byte	0x00, 0xf0, 0x11, 0x00


	//----- nvinfo : EIATTR_KPARAM_INFO
	.align		4
.L_2973:
        /*0088*/ 	.byte	0x04, 0x17
        /*008a*/ 	.short	(.L_2975 - .L_2974)
.L_2974:
        /*008c*/ 	.word	0x00000000
        /*0090*/ 	.short	0x000b
        /*0092*/ 	.short	0x0048
        /*0094*/ 	.byte	0x00, 0xf0, 0x11, 0x00


	//----- nvinfo : EIATTR_KPARAM_INFO
	.align		4
.L_2975:
        /*0098*/ 	.byte	0x04, 0x17
        /*009a*/ 	.short	(.L_2977 - .L_2976)
.L_2976:
        /*009c*/ 	.word	0x00000000
        /*00a0*/ 	.short	0x000a
        /*00a2*/ 	.short	0x0040
        /*00a4*/ 	.byte	0x00, 0xf5, 0x21, 0x00


	//----- nvinfo : EIATTR_KPARAM_INFO
	.align		4
.L_2977:
        /*00a8*/ 	.byte	0x04, 0x17
        /*00aa*/ 	.short	(.L_2979 - .L_2978)
.L_2978:
        /*00ac*/ 	.word	0x00000000
        /*00b0*/ 	.short	0x0009
        /*00b2*/ 	.short	0x0038
        /*00b4*/ 	.byte	0x00, 0xf5, 0x21, 0x00


	//----- nvinfo : EIATTR_KPARAM_INFO
	.align		4
.L_2979:
        /*00b8*/ 	.byte	0x04, 0x17
        /*00ba*/ 	.short	(.L_2981 - .L_2980)
.L_2980:
        /*00bc*/ 	.word	0x00000000
        /*00c0*/ 	.short	0x0008
        /*00c2*/ 	.short	0x0034
        /*00c4*/ 	.byte	0x00, 0xf0, 0x11, 0x00


	//----- nvinfo : EIATTR_KPARAM_INFO
	.align		4
.L_2981:
        /*00c8*/ 	.byte	0x04, 0x17
        /*00ca*/ 	.short	(.L_2983 - .L_2982)
.L_2982:
        /*00cc*/ 	.word	0x00000000
        /*00d0*/ 	.short	0x0007
        /*00d2*/ 	.short	0x0030
        /*00d4*/ 	.byte	0x00, 0xf0, 0x11, 0x00


	//----- nvinfo : EIATTR_KPARAM_INFO
	.align		4
.L_2983:
        /*00d8*/ 	.byte	0x04, 0x17
        /*00da*/ 	.short	(.L_2985 - .L_2984)
.L_2984:
        /*00dc*/ 	.word	0x00000000
        /*00e0*/ 	.short	0x0006
        /*00e2*/ 	.short	0x002c
        /*00e4*/ 	.byte	0x00, 0xf0, 0x11, 0x00


	//----- nvinfo : EIATTR_KPARAM_INFO
	.align		4
.L_2985:
        /*00e8*/ 	.byte	0x04, 0x17
        /*00ea*/ 	.short	(.L_2987 - .L_2986)
.L_2986:
        /*00ec*/ 	.word	0x00000000
        /*00f0*/ 	.short	0x0005
        /*00f2*/ 	.short	0x0028
        /*00f4*/ 	.byte	0x00, 0xf0, 0x11, 0x00


	//----- nvinfo : EIATTR_KPARAM_INFO
	.align		4
.L_2987:
        /*00f8*/ 	.byte	0x04, 0x17
        /*00fa*/ 	.short	(.L_2989 - .L_2988)
.L_2988:
        /*00fc*/ 	.word	0x00000000
        /*0100*/ 	.short	0x0004
        /*0102*/ 	.short	0x0020
        /*0104*/ 	.byte	0x00, 0xf5, 0x21, 0x00


	//----- nvinfo : EIATTR_KPARAM_INFO
	.align		4
.L_2989:
        /*0108*/ 	.byte	0x04, 0x17
        /*010a*/ 	.short	(.L_2991 - .L_2990)
.L_2990:
        /*010c*/ 	.word	0x00000000
        /*0110*/ 	.short	0x0003
        /*0112*/ 	.short	0x0018
        /*0114*/ 	.byte	0x00, 0xf5, 0x21, 0x00


	//----- nvinfo : EIATTR_KPARAM_INFO
	.align		4
.L_2991:
        /*0118*/ 	.byte	0x04, 0x17
        /*011a*/ 	.short	(.L_2993 - .L_2992)
.L_2992:
        /*011c*/ 	.word	0x00000000
        /*0120*/ 	.short	0x0002
        /*0122*/ 	.short	0x0010
        /*0124*/ 	.byte	0x00, 0xf5, 0x21, 0x00


	//----- nvinfo : EIATTR_KPARAM_INFO
	.align		4
.L_2993:
        /*0128*/ 	.byte	0x04, 0x17
        /*012a*/ 	.short	(.L_2995 - .L_2994)
.L_2994:
        /*012c*/ 	.word	0x00000000
        /*0130*/ 	.short	0x0001
        /*0132*/ 	.short	0x0008
        /*0134*/ 	.byte	0x00, 0xf5, 0x21, 0x00


	//----- nvinfo : EIATTR_KPARAM_INFO
	.align		4
.L_2995:
        /*0138*/ 	.byte	0x04, 0x17
        /*013a*/ 	.short	(.L_2997 - .L_2996)
.L_2996:
        /*013c*/ 	.word	0x00000000
        /*0140*/ 	.short	0x0000
        /*0142*/ 	.short	0x0000
        /*0144*/ 	.byte	0x00, 0xf5, 0x21, 0x00


	//----- nvinfo : EIATTR_SPARSE_MMA_MASK
	.align		4
.L_2997:
        /*0148*/ 	.byte	0x03, 0x50
        /*014a*/ 	.short	0x0000


	//----- nvinfo : EIATTR_MAXREG_COUNT
	.align		4
        /*014c*/ 	.byte	0x03, 0x1b
        /*014e*/ 	.short	0x00ff


	//----- nvinfo : EIATTR_NUM_BARRIERS
	.align		4
        /*0150*/ 	.byte	0x02, 0x4c
        /*0152*/ 	.byte	0x01
	.zero		1


	//----- nvinfo : EIATTR_MERCURY_ISA_VERSION
	.align		4
        /*0154*/ 	.byte	0x03, 0x5f
        /*0156*/ 	.short	0x0101


	//----- nvinfo : EIATTR_VRC_CTA_INIT_COUNT
	.align		4
        /*0158*/ 	.byte	0x02, 0x4a
	.zero		1
	.zero		1


	//----- nvinfo : EIATTR_EXIT_INSTR_OFFSETS
	.align		4
        /*015c*/ 	.byte	0x04, 0x1c
        /*015e*/ 	.short	(.L_2999 - .L_2998)


	//   ....[0]....
.L_2998:
        /*0160*/ 	.word	0x00000cb0


	//   ....[1]....
        /*0164*/ 	.word	0x0000c7a0


	//   ....[2]....
        /*0168*/ 	.word	0x0000ca40


	//   ....[3]....
        /*016c*/ 	.word	0x0000cb70


	//   ....[4]....
        /*0170*/ 	.word	0x0000cc00


	//   ....[5]....
        /*0174*/ 	.word	0x0000cc40


	//----- nvinfo : EIATTR_CRS_STACK_SIZE
	.align		4
.L_2999:
        /*0178*/ 	.byte	0x04, 0x1e
        /*017a*/ 	.short	(.L_3001 - .L_3000)
.L_3000:
        /*017c*/ 	.word	0x00000000


	//----- nvinfo : EIATTR_CBANK_PARAM_SIZE
	.align		4
.L_3001:
        /*0180*/ 	.byte	0x03, 0x19
        /*0182*/ 	.short	0x0074


	//----- nvinfo : EIATTR_PARAM_CBANK
	.align		4
        /*0184*/ 	.byte	0x04, 0x0a
        /*0186*/ 	.short	(.L_3003 - .L_3002)
	.align		4
.L_3002:
        /*0188*/ 	.word	index@(.nv.constant0._Z23gemm_half_q_half_kernelILi2ELi172ELb0ELb0ELi64EEvPK6__halfPKjS4_S2_PS0_iiiiPKtS7_iiiiiibS2_i)
        /*018c*/ 	.short	0x0380
        /*018e*/ 	.short	0x0074


	//----- nvinfo : EIATTR_SW_WAR
	.align		4
.L_3003:
        /*0190*/ 	.byte	0x04, 0x36
        /*0192*/ 	.short	(.L_3005 - .L_3004)
.L_3004:
        /*0194*/ 	.word	0x00000008
.L_3005:


//--------------------- .nv.info._Z23gemm_half_q_half_kernelILi2ELi176ELb0ELb0ELi64EEvPK6__halfPKjS4_S2_PS0_iiiiPKtS7_iiiiiibS2_i --------------------------
	.section	.nv.info._Z23gemm_half_q_half_kernelILi2ELi176ELb0ELb0ELi64EEvPK6__halfPKjS4_S2_PS0_iiiiPKtS7_iiiiiibS2_i,"",@"SHT_CUDA_INFO"
	.sectionflags	@""
	.align	4


	//----- nvinfo : EIATTR_CUDA_API_VERSION
	.align		4
        /*0000*/ 	.byte	0x04, 0x37
        /*0002*/ 	.short	(.L_3007 - .L_3006)
.L_3006:
        /*0004*/ 	.word	0x00000082


	//----- nvinfo : EIATTR_KPARAM_INFO
	.align		4
.L_3007:
        /*0008*/ 	.byte	0x04, 0x17
        /*000a*/ 	.short	(.L_3009 - .L_3008)
.L_3008:
        /*000c*/ 	.word	0x00000000
        /*0010*/ 	.short	0x0013
        /*0012*/ 	.short	0x0070
        /*0014*/ 	.byte	0x00, 0xf0, 0x11, 0x00


	//----- nvinfo : EIATTR_KPARAM_INFO
	.align		4
.L_3009:
        /*0018*/ 	.byte	0x04, 0x17
        /*001a*/ 	.short	(.L_3011 - .L_3010)
.L_3010:
        /*001c*/ 	.word	0x00000000
        /*0020*/ 	.short	0x0012
        /*0022*/ 	.short	0x0068
        /*0024*/ 	.byte	0x00, 0xf5, 0x21, 0x00


	//----- nvinfo : EIATTR_KPARAM_INFO
	.align		4
.L_3011:
        /*0028*/ 	.byte	0x04, 0x17
        /*002a*/ 	.short	(.L_3013 - .L_3012)
.L_3012:
        /*002c*/ 	.word	0x00000000
        /*0030*/ 	.short	0x0011
        /*0032*/ 	.short	0x0060
        /*0034*/ 	.byte	0x00, 0xf0, 0x05, 0x00


	//----- nvinfo : EIATTR_KPARAM_INFO
	.align		4
.L_3013:
        /*0038*/ 	.byte	0x04, 0x17
        /*003a*/ 	.short	(.L_3015 - .L_3014)
.L_3014:
        /*003c*/ 	.word	0x00000000
        /*0040*/ 	.short	0x0010
        /*0042*/ 	.short	0x005c
        /*0044*/ 	.byte	0x00, 0xf0, 0x11, 0x00


	//----- nvinfo : EIATTR_KPARAM_INFO
	.align		4
.L_3015:
        /*0048*/ 	.byte	0x04, 0x17
        /*004a*/ 	.short	(.L_3017 - .L_3016)
.L_3016:
        /*004c*/ 	.word	0x00000000
        /*0050*/ 	.short	0x000f
        /*0052*/ 	.short	0x0058
        /*0054*/ 	.byte	0x00, 0xf0, 0x11, 0x00


	//----- nvinfo : EIATTR_KPARAM_INFO
	.align		4
.L_3017:
        /*0058*/ 	.byte	0x04, 0x17
        /*005a*/ 	.short	(.L_3019 - .L_3018)
.L_3018:
        /*005c*/ 	.word	0x00000000
        /*0060*/ 	.short	0x000e
        /*0062*/ 	.short	0x0054
        /*0064*/ 	.byte	0x00, 0xf0, 0x11, 0x00


	//----- nvinfo : EIATTR_KPARAM_INFO
	.align		4
.L_3019:
        /*0068*/ 	.byte	0x04, 0x17
        /*006a*/ 	.short	(.L_3021 - .L_3020)
.L_3020:
        /*006c*/ 	.word	0x00000000
        /*0070*/ 	.short	0x000d
        /*0072*/ 	.short	0x0050
        /*0074*/ 	.byte	0x00, 0xf0, 0x11, 0x00


	//----- nvinfo : EIATTR_KPARAM_INFO
	.align		4
.L_3021:
        /*0078*/ 	.byte	0x04, 0x17
        /*007a*/ 	.short	(.L_3023 - .L_3022)
.L_3022:
        /*007c*/ 	.word	0x00000000
        /*0080*/ 	.short	0x000c
        /*0082*/ 	.short	0x004c
        /*0084*/ 	.byte	0x00, 0xf0, 0x11, 0x00


	//----- nvinfo : EIATTR_KPARAM_INFO
	.align		4
.L_3023:
        /*0088*/ 	.byte	0x04, 0x17
        /*008a*/ 	.short	(.L_3025 - .L_3024)
.L_3024:
        /*008c*/ 	.word	0x00000000
        /*0090*/ 	.short	0x000b
        /*0092*/ 	.short	0x0048
        /*0094*/ 	.byte	0x00, 0xf0, 0x11, 0x00


	//----- nvinfo : EIATTR_KPARAM_INFO
	.align		4
.L_3025:
        /*0098*/ 	.byte	0x04, 0x17
        /*009a*/ 	.short	(.L_3027 - .L_3026)
.L_3026:
        /*009c*/ 	.word	0x00000000
        /*00a0*/ 	.short	0x000a
        /*00a2*/ 	.short	0x0040
        /*00a4*/ 	.byte	0x00, 0xf5, 0x21, 0x00


	//----- nvinfo : EIATTR_KPARAM_INFO
	.align		4
.L_3027:
        /*00a8*/ 	.byte	0x04, 0x17
        /*00aa*/ 	.short	(.L_3029 - .L_3028)
.L_3028:
        /*00ac*/ 	.word	0x00000000
        /*00b0*/ 	.short	0x0009
        /*00b2*/ 	.short	0x0038
        /*00b4*/ 	.byte	0x00, 0xf5, 0x21, 0x00


	//----- nvinfo : EIATTR_KPARAM_INFO
	.align		4
.L_3029:
        /*00b8*/ 	.byte	0x04, 0x17
        /*00ba*/ 	.short	(.L_3031 - .L_3030)
.L_3030:
        /*00bc*/ 	.word	0x00000000
        /*00c0*/ 	.short	0x0008
        /*00c2*/ 	.short	0x0034
        /*00c4*/ 	.byte	0x00, 0xf0, 0x11, 0x00


	//----- nvinfo : EIATTR_KPARAM_INFO
	.align		4
.L_3031:
        /*00c8*/ 	.byte	0x04, 0x17
        /*00ca*/ 	.short	(.L_3033 - .L_3032)
.L_3032:
        /*00cc*/ 	.word	0x00000000
        /*00d0*/ 	.short	0x0007
        /*00d2*/ 	.short	0x0030
        /*00d4*/ 	.byte	0x00, 0xf0, 0x11, 0x00


	//----- nvinfo : EIATTR_KPARAM_INFO
	.align		4
.L_3033:
        /*00d8*/ 	.byte	0x04, 0x17
        /*00da*/ 	.short	(.L_3035 - .L_3034)
.L_3034:
        /*00dc*/ 	.word	0x00000000
        /*00e0*/ 	.short	0x0006
        /*00e2*/ 	.short	0x002c
        /*00e4*/ 	.byte	0x00, 0xf0, 0x11, 0x00


	//----- nvinfo : EIATTR_KPARAM_INFO
	.align		4
.L_3035:
        /*00e8*/ 	.byte	0x04, 0x17
        /*00ea*/ 	.short	(.L_3037 - .L_3036)
.L_3036:
        /*00ec*/ 	.word	0x00000000
        /*00f0*/ 	.short	0x0005
        /*00f2*/ 	.short	0x0028
        /*00f4*/ 	.byte	0x00, 0xf0, 0x11, 0x00


	//----- nvinfo : EIATTR_KPARAM_INFO
	.align		4
.L_3037:
        /*00f8*/ 	.byte	0x04, 0x17
        /*00fa*/ 	.short	(.L_3039 - .L_3038)
.L_3038:
        /*00fc*/ 	.word	0x00000000
        /*0100*/ 	.short	0x0004
        /*0102*/ 	.short	0x0020
        /*0104*/ 	.byte	0x00, 0xf5, 0x21, 0x00


	//----- nvinfo : EIATTR_KPARAM_INFO
	.align		4
.L_3039:
        /*0108*/ 	.byte	0x04, 0x17
        /*010a*/ 	.short	(.L_3041 - .L_3040)
.L_3040:
        /*010c*/ 	.word	0x00000000
        /*0110*/ 	.short	0x0003
        /*0112*/ 	.short	0x0018
        /*0114*/ 	.byte	0x00, 0xf5, 0x21, 0x00


	//----- nvinfo : EIATTR_KPARAM_INFO
	.align		4
.L_3041:
        /*0118*/ 	.byte	0x04, 0x17
        /*011a*/ 	.short	(.L_3043 - .L_3042)
.L_3042:
        /*011c*/ 	.word	0x00000000
        /*0120*/ 	.short	0x0002
        /*0122*/ 	.short	0x0010
        /*0124*/ 	.byte	0x00, 0xf5, 0x21, 0x00


	//----- nvinfo : EIATTR_KPARAM_INFO
	.align		4
.L_3043:
        /*0128*/ 	.byte	0x04, 0x17
        /*012a*/ 	.short	(.L_3045 - .L_3044)
.L_3044:
        /*012c*/ 	.word	0x00000000
        /*0130*/ 	.short	0x0001
        /*0132*/ 	.short	0x0008
        /*0134*/ 	.byte	0x00, 0xf5, 0x21, 0x00


	//----- nvinfo : EIATTR_KPARAM_INFO
	.align		4
.L_3045:
        /*0138*/ 	.byte	0x04, 0x17
        /*013a*/ 	.short	(.L_3047 - .L_3046)
.L_3046:
        /*013c*/ 	.word	0x00000000
        /*0140*/ 	.short	0x0000
        /*0142*/ 	.short	0x0000
        /*0144*/ 	.byte	0x00, 0xf5, 0x21, 0x00


	//----- nvinfo : EIATTR_SPARSE_MMA_MASK
	.align		4
.L_3047:
        /*0148*/ 	.byte	0x03, 0x50
        /*014a*/ 	.short	0x0000


	//----- nvinfo : EIATTR_MAXREG_COUNT
	.align		4
        /*014c*/ 	.byte	0x03, 0x1b
        /*014e*/ 	.short	0x00ff


	//----- nvinfo : EIATTR_NUM_BARRIERS
	.align		4
        /*0150*/ 	.byte	0x02, 0x4c
        /*0152*/ 	.byte	0x01
	.zero		1


	//----- nvinfo : EIATTR_MERCURY_ISA_VERSION
	.align		4
        /*0154*/ 	.byte	0x03, 0x5f
        /*0156*/ 	.short	0x0101


	//----- nvinfo : EIATTR_VRC_CTA_INIT_COUNT
	.align		4
        /*0158*/ 	.byte	0x02, 0x4a
	.zero		1
	.zero		1


	//----- nvinfo : EIATTR_EXIT_INSTR_OFFSETS
	.align		4
        /*015c*/ 	.byte	0x04, 0x1c
        /*015e*/ 	.short	(.L_3049 - .L_3048)


	//   ....[0]....
.L_3048:
        /*0160*/ 	.word	0x00000cb0


	//   ....[1]....
        /*0164*/ 	.word	0x00009510


	//   ....[2]....
        /*0168*/ 	.word	0x000097b0


	//   ....[3]....
        /*016c*/ 	.word	0x000098e0


	//   ....[4]....
        /*0170*/ 	.word	0x00009970


	//   ....[5]....
        /*0174*/ 	.word	0x000099b0


	//----- nvinfo : EIATTR_CRS_STACK_SIZE
	.align		4
.L_3049:
        /*0178*/ 	.byte	0x04, 0x1e
        /*017a*/ 	.short	(.L_3051 - .L_3050)
.L_3050:
        /*017c*/ 	.word	0x00000000


	//----- nvinfo : EIATTR_CBANK_PARAM_SIZE
	.align		4
.L_3051:
        /*0180*/ 	.byte	0x03, 0x19
        /*0182*/ 	.short	0x0074


	//----- nvinfo : EIATTR_PARAM_CBANK
	.align		4
        /*0184*/ 	.byte	0x04, 0x0a
        /*0186*/ 	.short	(.L_3053 - .L_3052)
	.align		4
.L_3052:
        /*0188*/ 	.word	index@(.nv.constant0._Z23gemm_half_q_half_kernelILi2ELi176ELb0ELb0ELi64EEvPK6__halfPKjS4_S2_PS0_iiiiPKtS7_iiiiiibS2_i)
        /*018c*/ 	.short	0x0380
        /*018e*/ 	.short	0x0074


	//----- nvinfo : EIATTR_SW_WAR
	.align		4
.L_3053:
        /*0190*/ 	.byte	0x04, 0x36
        /*0192*/ 	.short	(.L_3055 - .L_3054)
.L_3054:
        /*0194*/ 	.word	0x00000008
.L_3055:


//--------------------- .nv.info._Z23gemm_half_q_half_kernelILi2ELi152ELb0ELb0ELi64EEvPK6__halfPKjS4_S2_PS0_iiiiPKtS7_iiiiiibS2_i --------------------------
	.section	.nv.info._Z23gemm_half_q_half_kernelILi2ELi152ELb0ELb0ELi64EEvPK6__halfPKjS4_S2_PS0_iiiiPKtS7_iiiiiibS2_i,"",@"SHT_CUDA_INFO"
	.sectionflags	@""
	.align	4


	//----- nvinfo : EIATTR_CUDA_API_VERSION
	.align		4
        /*0000*/ 	.byte	0x04, 0x37
        /*0002*/ 	.short	(.L_3057 - .L_3056)
.L_3056:
        /*0004*/ 	.word	0x00000082


	//----- nvinfo : EIATTR_KPARAM_INFO
	.align		4
.L_3057:
        /*0008*/ 	.byte	0x04, 0x17
        /*000a*/ 	.short	(.L_3059 - .L_3058)
.L_3058:
        /*000c*/ 	.word	0x00000000
        /*0010*/ 	.short	0x0013
        /*0012*/ 	.short	0x0070
        /*0014*/ 	.byte	0x00, 0xf0, 0x11, 0x00


	//----- nvinfo : EIATTR_KPARAM_INFO
	.align		4
.L_3059:
        /*0018*/ 	.byte	0x04, 0x17
        /*001a*/ 	.short	(.L_3061 - .L_3060)
.L_3060:
        /*001c*/ 	.word	0x00000000
        /*0020*/ 	.short	0x0012
        /*0022*/ 	.short	0x0068
        /*0024*/ 	.byte	0x00, 0xf5, 0x21, 0x00


	//----- nvinfo : EIATTR_KPARAM_INFO
	.align		4
.L_3061:
        /*0028*/ 	.byte	0x04, 0x17
        /*002a*/ 	.short	(.L_3063 - .L_3062)
.L_3062:
        /*002c*/ 	.word	0x00000000
        /*0030*/ 	.short	0x0011
        /*0032*/ 	.short	0x0060
        /*0034*/ 	.byte	0x00, 0xf0, 0x05, 0x00


	//----- nvinfo : EIATTR_KPARAM_INFO
	.align		4
.L_3063:
        /*0038*/ 	.byte	0x04, 0x17
        /*003a*/ 	.short	(.L_3065 - .L_3064)
.L_3064:
        /*003c*/ 	.word	0x00000000
        /*0040*/ 	.short	0x0010
        /*0042*/ 	.short	0x005c
        /*0044*/ 	.byte	0x00, 0xf0, 0x11, 0x00


	//----- nvinfo : EIATTR_KPARAM_INFO
	.align		4
.L_3065:
        /*0048*/ 	.byte	0x04, 0x17
        /*004a*/ 	.short	(.L_3067 - .L_3066)
.L_3066:
        /*004c*/ 	.word	0x00000000
        /*0050*/ 	.short	0x000f
        /*0052*/ 	.short	0x0058
        /*0054*/ 	.byte	0x00, 0xf0, 0x11, 0x00


	//----- nvinfo : EIATTR_KPARAM_INFO
	.align		4
.L_3067:
        /*0058*/ 	.byte	0x04, 0x17
        /*005a*/ 	.short	(.L_3069 - .L_3068)
.L_3068:
        /*005c*/ 	.word	0x00000000
        /*0060*/ 	.short	0x000e
        /*0062*/ 	.short	0x0054
        /*0064*/ 	.byte	0x00, 0xf0, 0x11, 0x00


	//----- nvinfo : EIATTR_KPARAM_INFO
	.align		4
.L_3069:
        /*0068*/ 	.byte	0x04, 0x17
        /*006a*/ 	.short	(.L_3071 - .L_3070)
.L_3070:
        /*006c*/ 	.word	0x00000000
        /*0070*/ 	.short	0x000d
        /*0072*/ 	.short	0x0050
        /*0074*/ 	.byte	0x00, 0xf0, 0x11, 0x00


	//----- nvinfo : EIATTR_KPARAM_INFO
	.align		4
.L_3071:
        /*0078*/ 	.byte	0x04, 0x17
        /*007a*/ 	.short	(.L_3073 - .L_3072)
.L_3072:
        /*007c*/ 	.word	0x00000000
        /*0080*/ 	.short	0x000c
        /*0082*/ 	.short	0x004c
        /*0084*/ 	.byte	0x00, 0xf0, 0x11, 0x00


	//----- nvinfo : EIATTR_KPARAM_INFO
	.align		4
.L_3073:
        /*0088*/ 	.byte	0x04, 0x17
        /*008a*/ 	.short	(.L_3075 - .L_3074)
.L_3074:
        /*008c*/ 	.word	0x00000000
        /*0090*/ 	.short	0x000b
        /*0092*/ 	.short	0x0048
        /*0094*/ 	.byte	0x00, 0xf0, 0x11, 0x00


	//----- nvinfo : EIATTR_KPARAM_INFO
	.align		4
.L_3075:
        /*0098*/ 	.byte	0x04, 0x17
        /*009a*/ 	.short	(.L_3077 - .L_3076)
.L_3076:
        /*009c*/ 	.word	0x00000000
        /*00a0*/ 	.short	0x000a
        /*00a2*/ 	.short	0x0040
        /*00a4*/ 	.byte	0x00, 0xf5, 0x21, 0x00


	//----- nvinfo : EIATTR_KPARAM_INFO
	.align		4
.L_3077:
        /*00a8*/ 	.byte	0x04, 0x17
        /*00aa*/ 	.short	(.L_3079 - .L_3078)
.L_3078:
        /*00ac*/ 	.word	0x00000000
        /*00b0*/ 	.short	0x0009
        /*00b2*/ 	.short	0x0038
        /*00b4*/ 	.byte	0x00, 0xf5, 0x21, 0x00


	//----- nvinfo : EIATTR_KPARAM_INFO
	.align		4
.L_3079:
        /*00b8*/ 	.byte	0x04, 0x17
        /*00ba*/ 	.short	(.L_3081 - .L_3080)
.L_3080:
        /*00bc*/ 	.word	0x00000000
        /*00c0*/ 	.short	0x0008
        /*00c2*/ 	.short	0x0034
        /*00c4*/ 	.byte	0x00, 0xf0, 0x11, 0x00


	//----- nvinfo : EIATTR_KPARAM_INFO
	.align		4
.L_3081:
        /*00c8*/ 	.byte	0x04, 0x17
        /*00ca*/ 	.short	(.L_3083 - .L_3082)
.L_3082:
        /*00cc*/ 	.word	0x00000000
        /*00d0*/ 	.short	0x0007
        /*00d2*/ 	.short	0x0030
        /*00d4*/ 	.byte	0x00, 0xf0, 0x11, 0x00


	//----- nvinfo : EIATTR_KPARAM_INFO
	.align		4
.L_3083:
        /*00d8*/ 	.byte	0x04, 0x17
        /*00da*/ 	.short	(.L_3085 - .L_3084)
.L_3084:
        /*00dc*/ 	.word	0x00000000
        /*00e0*/ 	.short	0x0006
        /*00e2*/ 	.short	0x002c
        /*00e4*/ 	.byte	0x00, 0xf0, 0x11, 0x00


	//----- nvinfo : EIATTR_KPARAM_INFO
	.align		4
.L_3085:
        /*00e8*/ 	.byte	0x04, 0x17
        /*00ea*/ 	.short	(.L_3087 - .L_3086)
.L_3086:
        /*00ec*/ 	.word	0x00000000
        /*00f0*/ 	.short	0x0005
        /*00f2*/ 	.short	0x0028
        /*00f4*/ 	.byte	0x00, 0xf0, 0x11, 0x00


	//----- nvinfo : EIATTR_KPARAM_INFO
	.align		4
.L_3087:
        /*00f8*/ 	.byte	0x04, 0x17
        /*00fa*/ 	.short	(.L_3089 - .L_3088)
.L_3088:
        /*00fc*/ 	.word	0x00000000
        /*0100*/ 	.short	0x0004
        /*0102*/ 	.short	0x0020
        /*0104*/ 	.byte	0x00, 0xf5, 0x21, 0x00


	//----- nvinfo : EIATTR_KPARAM_INFO
	.align		4
.L_3089:
        /*0108*/ 	.byte	0x04, 0x17
        /*010a*/ 	.short	(.L_3091 - .L_3090)
.L_3090:
        /*010c*/ 	.word	0x00000000
        /*0110*/ 	.short	0x0003
        /*0112*/ 	.short	0x0018
        /*0114*/ 	.byte	0x00, 0xf5, 0x21, 0x00


	//----- nvinfo : EIATTR_KPARAM_INFO
	.align		4
.L_3091:
        /*0118*/ 	.byte	0x04, 0x17
        /*011a*/ 	.short	(.L_3093 - .L_3092)
.L_3092:
        /*011c*/ 	.word	0x00000000
        /*0120*/ 	.short	0x0002
        /*0122*/ 	.short	0x0010
        /*0124*/ 	.byte	0x00, 0xf5, 0x21, 0x00


	//----- nvinfo : EIATTR_KPARAM_INFO
	.align		4
.L_3093:
        /*0128*/ 	.byte	0x04, 0x17
        /*012a*/ 	.short	(.L_3095 - .L_3094)
.L_3094:
        /*012c*/ 	.word	0x00000000
        /*0130*/ 	.short	0x0001
        /*0132*/ 	.short	0x0008
        /*0134*/ 	.byte	0x00, 0xf5, 0x21, 0x00


	//----- nvinfo : EIATTR_KPARAM_INFO
	.align		4
.L_3095:
        /*0138*/ 	.byte	0x04, 0x17
        /*013a*/ 	.short	(.L_3097 - .L_3096)
.L_3096:
        /*013c*/ 	.word	0x00000000
        /*0140*/ 	.short	0x0000
        /*0142*/ 	.short	0x0000
        /*0144*/ 	.byte	0x00, 0xf5, 0x21, 0x00


	//----- nvinfo : EIATTR_SPARSE_MMA_MASK
	.align		4
.L_3097:
        /*0148*/ 	.byte	0x03, 0x50
        /*014a*/ 	.short	0x0000


	//----- nvinfo : EIATTR_MAXREG_COUNT
	.align		4
        /*014c*/ 	.byte	0x03, 0x1b
        /*014e*/ 	.short	0x00ff


	//----- nvinfo : EIATTR_NUM_BARRIERS
	.align		4
        /*0150*/ 	.byte	0x02, 0x4c
        /*0152*/ 	.byte	0x01
	.zero		1


	//----- nvinfo : EIATTR_MERCURY_ISA_VERSION
	.align		4
        /*0154*/ 	.byte	0x03, 0x5f
        /*0156*/ 	.short	0x0101


	//----- nvinfo : EIATTR_VRC_CTA_INIT_COUNT
	.align		4
        /*0158*/ 	.byte	0x02, 0x4a
	.zero		1
	.zero		1


	//----- nvinfo : EIATTR_EXIT_INSTR_OFFSETS
	.align		4
        /*015c*/ 	.byte	0x04, 0x1c
        /*015e*/ 	.short	(.L_3099 - .L_3098)


	//   ....[0]....
.L_3098:
        /*0160*/ 	.word	0x00000cb0


	//   ....[1]....
        /*0164*/ 	.word	0x0000ab20


	//   ....[2]....
        /*0168*/ 	.word	0x0000adc0


	//   ....[3]....
        /*016c*/ 	.word	0x0000aef0


	//   ....[4]....
        /*0170*/ 	.word	0x0000af80


	//   ....[5]....
        /*0174*/ 	.word	0x0000afc0


	//----- nvinfo : EIATTR_CRS_STACK_SIZE
	.align		4
.L_3099:
        /*0178*/ 	.byte	0x04, 0x1e
        /*017a*/ 	.short	(.L_3101 - .L_3100)
.L_3100:
        /*017c*/ 	.word	0x00000000


	//----- nvinfo : EIATTR_CBANK_PARAM_SIZE
	.align		4
.L_3101:
        /*0180*/ 	.byte	0x03, 0x19
        /*0182*/ 	.short	0x0074


	//----- nvinfo : EIATTR_PARAM_CBANK
	.align		4
        /*0184*/ 	.byte	0x04, 0x0a
        /*0186*/ 	.short	(.L_3103 - .L_3102)
	.align		4
.L_3102:
        /*0188*/ 	.word	index@(.nv.constant0._Z23gemm_half_q_half_kernelILi2ELi152ELb0ELb0ELi64EEvPK6__halfPKjS4_S2_PS0_iiiiPKtS7_iiiiiibS2_i)
        /*018c*/ 	.short	0x0380
        /*018e*/ 	.short	0x0074


	//----- nvinfo : EIATTR_SW_WAR
	.align		4
.L_3103:
        /*0190*/ 	.byte	0x04, 0x36
        /*0192*/ 	.short	(.L_3105 - .L_3104)
.L_3104:
        /*0194*/ 	.word	0x00000008
.L_3105:


//--------------------- .nv.info._Z23gemm_half_q_half_kernelILi2ELi140ELb0ELb0ELi64EEvPK6__halfPKjS4_S2_PS0_iiiiPKtS7_iiiiiibS2_i --------------------------
	.section	.nv.info._Z23gemm_half_q_half_kernelILi2ELi140ELb0ELb0ELi64EEvPK6__halfPKjS4_S2_PS0_iiiiPKtS7_iiiiiibS2_i,"",@"SHT_CUDA_INFO"
	.sectionflags	@""
	.align	4


	//----- nvinfo : EIATTR_CUDA_API_VERSION
	.align		4
        /*0000*/ 	.byte	0x04, 0x37
        /*0002*/ 	.short	(.L_3107 - .L_3106)
.L_3106:
        /*0004*/ 	.word	0x00000082


	//----- nvinfo : EIATTR_KPARAM_INFO
	.align		4
.L_3107:
        /*0008*/ 	.byte	0x04, 0x17
        /*000a*/ 	.short	(.L_3109 - .L_3108)
.L_3108:
        /*000c*/ 	.word	0x00000000
        /*0010*/ 	.short	0x0013
        /*0012*/ 	.short	0x0070
        /*0014*/ 	.byte	0x00, 0xf0, 0x11, 0x00


	//----- nvinfo : EIATTR_KPARAM_INFO
	.align		4
.L_3109:
        /*0018*/ 	.byte	0x04, 0x17
        /*001a*/ 	.short	(.L_3111 - .L_3110)
.L_3110:
        /*001c*/ 	.word	0x00000000
        /*0020*/ 	.short	0x0012
        /*0022*/ 	.short	0x0068
        /*0024*/ 	.byte	0x00, 0xf5, 0x21, 0x00


	//----- nvinfo : EIATTR_KPARAM_INFO
	.align		4
.L_3111:
        /*0028*/ 	.byte	0x04, 0x17
        /*002a*/ 	.short	(.L_3113 - .L_3112)
.L_3112:
        /*002c*/ 	.word	0x00000000
        /*0030*/ 	.short	0x0011
        /*0032*/ 	.short	0x0060
        /*0034*/ 	.byte	0x00, 0xf0, 0x05, 0x00


	//----- nvinfo : EIATTR_KPARAM_INFO
	.align		4
.L_3113:
        /*0038*/ 	.byte	0x04, 0x17
        /*003a*/ 	.short	(.L_3115 - .L_3114)
.L_3114:
        /*003c*/ 	.word	0x00000000
        /*0040*/ 	.short	0x0010
        /*0042*/ 	.short	0x005c
        /*0044*/ 	.byte	0x00, 0xf0, 0x11, 0x00


	//----- nvinfo : EIATTR_KPARAM_INFO
	.align		4
.L_3115:
        /*0048*/ 	.byte	0x04, 0x17
        /*004a*/ 	.short	(.L_3117 - .L_3116)
.L_3116:
        /*004c*/ 	.word	0x00000000
        /*0050*/ 	.short	0x000f
        /*0052*/ 	.short	0x0058
        /*0054*/ 	.byte	0x00, 0xf0, 0x11, 0x00


	//----- nvinfo : EIATTR_KPARAM_INFO
	.align		4
.L_3117:
        /*0058*/ 	.byte	0x04, 0x17
        /*005a*/ 	.short	(.L_3119 - .L_3118)
.L_3118:
        /*005c*/ 	.word	0x00000000
        /*0060*/ 	.short	0x000e
        /*0062*/ 	.short	0x0054
        /*0064*/ 	.byte	0x00, 0xf0, 0x11, 0x00


	//----- nvinfo : EIATTR_KPARAM_INFO
	.align		4
.L_3119:
        /*0068*/ 	.byte	0x04, 0x17
        /*006a*/ 	.short	(.L_3121 - .L_3120)
.L_3120:
        /*006c*/ 	.word	0x00000000
        /*0070*/ 	.short	0x000d
        /*0072*/ 	.short	0x0050
        /*0074*/ 	.byte	0x00, 0xf0, 0x11, 0x00


	//----- nvinfo : EIATTR_KPARAM_INFO
	.align		4
.L_3121:
        /*0078*/ 	.byte	0x04, 0x17
        /*007a*/ 	.short	(.L_3123 - .L_3122)
.L_3122:
        /*007c*/ 	.word	0x00000000
        /*0080*/ 	.short	0x000c
        /*0082*/ 	.short	0x004c
        /*0084*/ 	.byte	0x00, 0xf0, 0x11, 0x00


	//----- nvinfo : EIATTR_KPARAM_INFO
	.align		4
.L_3123:
        /*0088*/ 	.byte	0x04, 0x17
        /*008a*/ 	.short	(.L_3125 - .L_3124)
.L_3124:
        /*008c*/ 	.word	0x00000000
        /*0090*/ 	.short	0x000b
        /*0092*/ 	.short	0x0048
        /*0094*/ 	.byte	0x00, 0xf0, 0x11, 0x00


	//----- nvinfo : EIATTR_KPARAM_INFO
	.align		4
.L_3125:
        /*0098*/ 	.byte	0x04, 0x17
        /*009a*/ 	.short	(.L_3127 - .L_3126)
.L_3126:
        /*009c*/ 	.word	0x00000000
        /*00a0*/ 	.short	0x000a
        /*00a2*/ 	.short	0x0040
        /*00a4*/ 	.byte	0x00, 0xf5, 0x21, 0x00


	//----- nvinfo : EIATTR_KPARAM_INFO
	.align		4
.L_3127:
        /*00a8*/ 	.byte	0x04, 0x17
        /*00aa*/ 	.short	(.L_3129 - .L_3128)
.L_3128:
        /*00ac*/ 	.word	0x00000000
        /*00b0*/ 	.short	0x0009
        /*00b2*/ 	.short	0x0038
        /*00b4*/ 	.byte	0x00, 0xf5, 0x21, 0x00


	//----- nvinfo : EIATTR_KPARAM_INFO
	.align		4
.L_3129:
        /*00b8*/ 	.byte	0x04, 0x17
        /*00ba*/ 	.short	(.L_3131 - .L_3130)
.L_3130:
        /*00bc*/ 	.word	0x00000000
        /*00c0*/ 	.short	0x0008
        /*00c2*/ 	.short	0x0034
        /*00c4*/ 	.byte	0x00, 0xf0, 0x11, 0x00


	//----- nvinfo : EIATTR_KPARAM_INFO
	.align		4
.L_3131:
        /*00c8*/ 	.byte	0x04, 0x17
        /*00ca*/ 	.short	(.L_3133 - .L_3132)
.L_3132:
        /*00cc*/ 	.word	0x00000000
        /*00d0*/ 	.short	0x0007
        /*00d2*/ 	.short	0x0030
        /*00d4*/ 	.byte	0x00, 0xf0, 0x11, 0x00


	//----- nvinfo : EIATTR_KPARAM_INFO
	.align		4
.L_3133:
        /*00d8*/ 	.byte	0x04, 0x17
        /*00da*/ 	.short	(.L_3135 - .L_3134)
.L_3134:
        /*00dc*/ 	.word	0x00000000
        /*00e0*/ 	.short	0x0006
        /*00e2*/ 	.short	0x002c
        /*00e4*/ 	.byte	0x00, 0xf0, 0x11, 0x00


	//----- nvinfo : EIATTR_KPARAM_INFO
	.align		4
.L_3135:
        /*00e8*/ 	.byte	0x04, 0x17
        /*00ea*/ 	.short	(.L_3137 - .L_3136)
.L_3136:
        /*00ec*/ 	.word	0x00000000
        /*00f0*/ 	.short	0x0005
        /*00f2*/ 	.short	0x0028
        /*00f4*/ 	.byte	0x00, 0xf0, 0x11, 0x00


	//----- nvinfo : EIATTR_KPARAM_INFO
	.align		4
.L_3137:
        /*00f8*/ 	.byte	0x04, 0x17
        /*00fa*/ 	.short	(.L_3139 - .L_3138)
.L_3138:
        /*00fc*/ 	.word	0x00000000
        /*0100*/ 	.short	0x0004
        /*0102*/ 	.short	0x0020
        /*0104*/ 	.byte	0x00, 0xf5, 0x21, 0x00


	//----- nvinfo : EIATTR_KPARAM_INFO
	.align		4
.L_3139:
        /*0108*/ 	.byte	0x04, 0x17
        /*010a*/ 	.short	(.L_3141 - .L_3140)
.L_3140:
        /*010c*/ 	.word	0x00000000
        /*0110*/ 	.short	0x0003
        /*0112*/ 	.short	0x0018
        /*0114*/ 	.byte	0x00, 0xf5, 0x21, 0x00


	//----- nvinfo : EIATTR_KPARAM_INFO
	.align		4
.L_3141:
        /*0118*/ 	.byte	0x04, 0x17
        /*011a*/ 	.short	(.L_3143 - .L_3142)
.L_3142:
        /*011c*/ 	.word	0x00000000
        /*0120*/ 	.short	0x0002
        /*0122*/ 	.short	0x0010
        /*0124*/ 	.byte	0x00, 0xf5, 0x21, 0x00


	//----- nvinfo : EIATTR_KPARAM_INFO
	.align		4
.L_3143:
        /*0128*/ 	.byte	0x04, 0x17
        /*012a*/ 	.short	(.L_3145 - .L_3144)
.L_3144:
        /*012c*/ 	.word	0x00000000
        /*0130*/ 	.short	0x0001
        /*0132*/ 	.short	0x0008
        /*0134*/ 	.byte	0x00, 0xf5, 0x21, 0x00


	//----- nvinfo : EIATTR_KPARAM_INFO
	.align		4
.L_3145:
        /*0138*/ 	.byte	0x04, 0x17
        /*013a*/ 	.short	(.L_3147 - .L_3146)
.L_3146:
        /*013c*/ 	.word	0x00000000
        /*0140*/ 	.short	0x0000
        /*0142*/ 	.short	0x0000
        /*0144*/ 	.byte	0x00, 0xf5, 0x21, 0x00


	//----- nvinfo : EIATTR_SPARSE_MMA_MASK
	.align		4
.L_3147:
        /*0148*/ 	.byte	0x03, 0x50
        /*014a*/ 	.short	0x0000


	//----- nvinfo : EIATTR_MAXREG_COUNT
	.align		4
        /*014c*/ 	.byte	0x03, 0x1b
        /*014e*/ 	.short	0x00ff


	//----- nvinfo : EIATTR_NUM_BARRIERS
	.align		4
        /*0150*/ 	.byte	0x02, 0x4c
        /*0152*/ 	.byte	0x01
	.zero		1


	//----- nvinfo : EIATTR_MERCURY_ISA_VERSION
	.align		4
        /*0154*/ 	.byte	0x03, 0x5f
        /*0156*/ 	.short	0x0101


	//----- nvinfo : EIATTR_VRC_CTA_INIT_COUNT
	.align		4
        /*0158*/ 	.byte	0x02, 0x4a
	.zero		1
	.zero		1


	//----- nvinfo : EIATTR_EXIT_INSTR_OFFSETS
	.align		4
        /*015c*/ 	.byte	0x04, 0x1c
        /*015e*/ 	.short	(.L_3149 - .L_3148)


	//   ....[0]....
.L_3148:
        /*0160*/ 	.word	0x00000cb0


	//   ....[1]....
        /*0164*/ 	.word	0x0000a970


	//   ....[2]....
        /*0168*/ 	.word	0x0000ac10


	//   ....[3]....
        /*016c*/ 	.word	0x0000ad40


	//   ....[4]....
        /*0170*/ 	.word	0x0000add0


	//   ....[5]....
        /*0174*/ 	.word	0x0000ae10


	//----- nvinfo : EIATTR_CRS_STACK_SIZE
	.align		4
.L_3149:
        /*0178*/ 	.byte	0x04, 0x1e
        /*017a*/ 	.short	(.L_3151 - .L_3150)
.L_3150:
        /*017c*/ 	.word	0x00000000


	//----- nvinfo : EIATTR_CBANK_PARAM_SIZE
	.align		4
.L_3151:
        /*0180*/ 	.byte	0x03, 0x19
        /*0182*/ 	.short	0x0074


	//----- nvinfo : EIATTR_PARAM_CBANK
	.align		4
        /*0184*/ 	.byte	0x04, 0x0a
        /*0186*/ 	.short	(.L_3153 - .L_3152)
	.align		4
.L_3152:
        /*0188*/ 	.word	index@(.nv.constant0._Z23gemm_half_q_half_kernelILi2ELi140ELb0ELb0ELi64EEvPK6__halfPKjS4_S2_PS0_iiiiPKtS7_iiiiiibS2_i)
        /*018c*/ 	.short	0x0380
        /*018e*/ 	.short	0x0074


	//----- nvinfo : EIATTR_SW_WAR
	.align		4
.L_3153:
        /*0190*/ 	.byte	0x04, 0x36
        /*0192*/ 	.short	(.L_3155 - .L_3154)
.L_3154:
        /*0194*/ 	.word	0x00000008
.L_3155:


//--------------------- .nv.info._Z23gemm_half_q_half_kernelILi2ELi20ELb0ELb0ELi64EEvPK6__halfPKjS4_S2_PS0_iiiiPKtS7_iiiiiibS2_i --------------------------
	.section	.nv.info._Z23gemm_half_q_half_kernelILi2ELi20ELb0ELb0ELi64EEvPK6__halfPKjS4_S2_PS0_iiiiPKtS7_iiiiiibS2_i,"",@"SHT_CUDA_INFO"
	.sectionflags	@""
	.align	4


	//----- nvinfo : EIATTR_CUDA_API_VERSION
	.align		4
        /*0000*/ 	.byte	0x04, 0x37
        /*0002*/ 	.short	(.L_3157 - .L_3156)
.L_3156:
        /*0004*/ 	.word	0x00000082


	//----- nvinfo : EIATTR_KPARAM_INFO
	.align		4
.L_3157:
        /*0008*/ 	.byte	0x04, 0x17
        /*000a*/ 	.short	(.L_3159 - .L_3158)
.L_3158:
        /*000c*/ 	.word	0x00000000
        /*0010*/ 	.short	0x0013
        /*0012*/ 	.short	0x0070
        /*0014*/ 	.byte	0x00, 0xf0, 0x11, 0x00


	//----- nvinfo : EIATTR_KPARAM_INFO
	.align		4
.L_3159:
        /*0018*/ 	.byte	0x04, 0x17
        /*001a*/ 	.short	(.L_3161 - .L_3160)
.L_3160:
        /*001c*/ 	.word	0x00000000
        /*0020*/ 	.short	0x0012
        /*0022*/ 	.short	0x0068
        /*0024*/ 	.byte	0x00, 0xf5, 0x21, 0x00


	//----- nvinfo : EIATTR_KPARAM_INFO
	.align		4
.L_3161:
        /*0028*/ 	.byte	0x04, 0x17
        /*002a*/ 	.short	(.L_3163 - .L_3162)
.L_3162:
        /*002c*/ 	.word	0x00000000
        /*0030*/ 	.short	0x0011
        /*0032*/ 	.short	0x0060
        /*0034*/ 	.byte	0x00, 0xf0, 0x05, 0x00


	//----- nvinfo : EIATTR_KPARAM_INFO
	.align		4
.L_3163:
        /*0038*/ 	.byte	0x04, 0x17
        /*003a*/ 	.short	(.L_3165 - .L_3164)
.L_3164:
        /*003c*/ 	.word	0x00000000
        /*0040*/ 	.short	0x0010
        /*0042*/ 	.short	0x005c
        /*0044*/ 	.byte	0x00, 0xf0, 0x11, 0x00


	//----- nvinfo : EIATTR_KPARAM_INFO
	.align		4
.L_3165:
        /*0048*/ 	.byte	0x04, 0x17
        /*004a*/ 	.short	(.L_3167 - .L_3166)
.L_3166:
        /*004c*/ 	.word	0x00000000
        /*0050*/ 	.short	0x000f
        /*0052*/ 	.short	0x0058
        /*0054*/ 	.byte	0x00, 0xf0, 0x11, 0x00


	//----- nvinfo : EIATTR_KPARAM_INFO
	.align		4
.L_3167:
        /*0058*/ 	.byte	0x04, 0x17
        /*005a*/ 	.short	(.L_3169 - .L_3168)
.L_3168:
        /*005c*/ 	.word	0x00000000
        /*0060*/ 	.short	0x000e
        /*0062*/ 	.short	0x0054
        /*0064*/ 	.byte	0x00, 0xf0, 0x11, 0x00


	//----- nvinfo : EIATTR_KPARAM_INFO
	.align		4
.L_3169:
        /*0068*/ 	.byte	0x04, 0x17
        /*006a*/ 	.short	(.L_3171 - .L_3170)
.L_3170:
        /*006c*/ 	.word	0x00000000
        /*0070*/ 	.short	0x000d
        /*0072*/ 	.short	0x0050
        /*0074*/ 	.byte	0x00, 0xf0, 0x11, 0x00


	//----- nvinfo : EIATTR_KPARAM_INFO
	.align		4
.L_3171:
        /*0078*/ 	.byte	0x04, 0x17
        /*007a*/ 	.short	(.L_3173 - .L_3172)
.L_3172:
        /*007c*/ 	.word	0x00000000
        /*0080*/ 	.short	0x000c
        /*0082*/ 	.short	0x004c
        /*0084*/ 	.byte	0x00, 0xf0, 0x11, 0x00


	//----- nvinfo : EIATTR_KPARAM_INFO
	.align		4
.L_3173:
        /*0088*/ 	.byte	0x04, 0x17
        /*008a*/ 	.short	(.L_3175 - .L_3174)
.L_3174:
        /*008c*/ 	.word	0x00000000
        /*0090*/ 	.short	0x000b
        /*0092*/ 	.short	0x0048
        /*0094*/ 	.byte	0x00, 0xf0, 0x11, 0x00


	//----- nvinfo : EIATTR_KPARAM_INFO
	.align		4
.L_3175:
        /*0098*/ 	.byte	0x04, 0x17
        /*009a*/ 	.short	(.L_3177 - .L_3176)
.L_3176:
        /*009c*/ 	.word	0x00000000
        /*00a0*/ 	.short	0x000a
        /*00a2*/ 	.short	0x0040
        /*00a4*/ 	.byte	0x00, 0xf5, 0x21, 0x00


	//----- nvinfo : EIATTR_KPARAM_INFO
	.align		4
.L_3177:
        /*00a8*/ 	.byte	0x04, 0x17
        /*00aa*/ 	.short	(.L_3179 - .L_3178)
.L_3178:
        /*00ac*/ 	.word	0x00000000
        /*00b0*/ 	.short	0x0009
        /*00b2*/ 	.short	0x0038
        /*00b4*/ 	.byte	0x00, 0xf5, 0x21, 0x00


	//----- nvinfo : EIATTR_KPARAM_INFO
	.align		4
.L_3179:
        /*00b8*/ 	.byte	0x04, 0x17
        /*00ba*/ 	.short	(.L_3181 - .L_3180)
.L_3180:
        /*00bc*/ 	.word	0x00000000
        /*00c0*/ 	.short	0x0008
        /*00c2*/ 	.short	0x0034
        /*00c4*/ 	.byte	0x00, 0xf0, 0x11, 0x00


	//----- nvinfo : EIATTR_KPARAM_INFO
	.align		4
.L_3181:
        /*00c8*/ 	.byte	0x04, 0x17
        /*00ca*/ 	.short	(.L_3183 - .L_3182)
.L_3182:
        /*00cc*/ 	.word	0x00000000
        /*00d0*/ 	.short	0x0007
        /*00d2*/ 	.short	0x0030
        /*00d4*/ 	.byte	0x00, 0xf0, 0x11, 0x00


	//----- nvinfo : EIATTR_KPARAM_INFO
	.align		4
.L_3183:
        /*00d8*/ 	.byte	0x04, 0x17
        /*00da*/ 	.short	(.L_3185 - .L_3184)
.L_3184:
        /*00dc*/ 	.word	0x00000000
        /*00e0*/ 	.short	0x0006
        /*00e2*/ 	.short	0x002c
        /*00e4*/ 	.byte	0x00, 0xf0, 0x11, 0x00


	//----- nvinfo : EIATTR_KPARAM_INFO
	.align		4
.L_3185:
        /*00e8*/ 	.byte	0x04, 0x17
        /*00ea*/ 	.short	(.L_3187 - .L_3186)
.L_3186:
        /*00ec*/ 	.word	0x00000000
        /*00f0*/ 	.short	0x0005
        /*00f2*/ 	.short	0x0028
        /*00f4*/ 	.byte	0x00, 0xf0, 0x11, 0x00


	//----- nvinfo : EIATTR_KPARAM_INFO
	.align		4
.L_3187:
        /*00f8*/ 	.byte	0x04, 0x17
        /*00fa*/ 	.short	(.L_3189 - .L_3188)
.L_3188:
        /*00fc*/ 	.word	0x00000000
        /*0100*/ 	.short	0x0004
        /*0102*/ 	.short	0x0020
        /*0104*/ 	.byte	0x00, 0xf5, 0x21, 0x00


	//----- nvinfo : EIATTR_KPARAM_INFO
	.align		4
.L_3189:
        /*0108*/ 	.byte	0x04, 0x17
        /*010a*/ 	.short	(.L_3191 - .L_3190)
.L_3190:
        /*010c*/ 	.word	0x00000000
        /*0110*/ 	.short	0x0003
        /*0112*/ 	.short	0x0018
        /*0114*/ 	.byte	0x00, 0xf5, 0x21, 0x00


	//----- nvinfo : EIATTR_KPARAM_INFO
	.align		4
.L_3191:
        /*0118*/ 	.byte	0x04, 0x17
        /*011a*/ 	.short	(.L_3193 - .L_3192)
.L_3192:
        /*011c*/ 	.word	0x00000000
        /*0120*/ 	.short	0x0002
        /*0122*/ 	.short	0x0010
        /*0124*/ 	.byte	0x00, 0xf5, 0x21, 0x00


	//----- nvinfo : EIATTR_KPARAM_INFO
	.align		4
.L_3193:
        /*0128*/ 	.byte	0x04, 0x17
        /*012a*/ 	.short	(.L_3195 - .L_3194)
.L_3194:
        /*012c*/ 	.word	0x00000000
        /*0130*/ 	.short	0x0001
        /*0132*/ 	.short	0x0008
        /*0134*/ 	.byte	0x00, 0xf5, 0x21, 0x00


	//----- nvinfo : EIATTR_KPARAM_INFO
	.align		4
.L_3195:
        /*0138*/ 	.byte	0x04, 0x17
        /*013a*/ 	.short	(.L_3197 - .L_3196)
.L_3196:
        /*013c*/ 	.word	0x00000000
        /*0140*/ 	.short	0x0000
        /*0142*/ 	.short	0x0000
        /*0144*/ 	.byte	0x00, 0xf5, 0x21, 0x00


	//----- nvinfo : EIATTR_SPARSE_MMA_MASK
	.align		4
.L_3197:
        /*0148*/ 	.byte	0x03, 0x50
        /*014a*/ 	.short	0x0000


	//----- nvinfo : EIATTR_MAXREG_COUNT
	.align		4
        /*014c*/ 	.byte	0x03, 0x1b
        /*014e*/ 	.short	0x00ff


	//----- nvinfo : EIATTR_NUM_BARRIERS
	.align		4
        /*0150*/ 	.byte	0x02, 0x4c
        /*0152*/ 	.byte	0x01
	.zero		1


	//----- nvinfo : EIATTR_MERCURY_ISA_VERSION
	.align		4
        /*0154*/ 	.byte	0x03, 0x5f
        /*0156*/ 	.short	0x0101


	//----- nvinfo : EIATTR_VRC_CTA_INIT_COUNT
	.align		4
        /*0158*/ 	.byte	0x02, 0x4a
	.zero		1
	.zero		1


	//----- nvinfo : EIATTR_EXIT_INSTR_OFFSETS
	.align		4
        /*015c*/ 	.byte	0x04, 0x1c
        /*015e*/ 	.short	(.L_3199 - .L_3198)


	//   ....[0]....
.L_3198:
        /*0160*/ 	.word	0x00000cc0


	//   ....[1]....
        /*0164*/ 	.word	0x00004fa0


	//   ....[2]....
        /*0168*/ 	.word	0x00005240


	//   ....[3]....
        /*016c*/ 	.word	0x00005370


	//   ....[4]....
        /*0170*/ 	.word	0x00005400


	//   ....[5]....
        /*0174*/ 	.word	0x00005440


	//----- nvinfo : EIATTR_CRS_STACK_SIZE
	.align		4
.L_3199:
        /*0178*/ 	.byte	0x04, 0x1e
        /*017a*/ 	.short	(.L_3201 - .L_3200)
.L_3200:
        /*017c*/ 	.word	0x00000000


	//----- nvinfo : EIATTR_CBANK_PARAM_SIZE
	.align		4
.L_3201:
        /*0180*/ 	.byte	0x03, 0x19
        /*0182*/ 	.short	0x0074


	//----- nvinfo : EIATTR_PARAM_CBANK
	.align		4
        /*0184*/ 	.byte	0x04, 0x0a
        /*0186*/ 	.short	(.L_3203 - .L_3202)
	.align		4
.L_3202:
        /*0188*/ 	.word	index@(.nv.constant0._Z23gemm_half_q_half_kernelILi2ELi20ELb0ELb0ELi64EEvPK6__halfPKjS4_S2_PS0_iiiiPKtS7_iiiiiibS2_i)
        /*018c*/ 	.short	0x0380
        /*018e*/ 	.short	0x0074


	//----- nvinfo : EIATTR_SW_WAR
	.align		4
.L_3203:
        /*0190*/ 	.byte	0x04, 0x36
        /*0192*/ 	.short	(.L_3205 - .L_3204)
.L_3204:
        /*0194*/ 	.word	0x00000008
.L_3205:


//--------------------- .nv.info._Z23gemm_half_q_half_kernelILi2ELi38ELb0ELb0ELi64EEvPK6__halfPKjS4_S2_PS0_iiiiPKtS7_iiiiiibS2_i --------------------------
	.section	.nv.info._Z23gemm_half_q_half_kernelILi2ELi38ELb0ELb0ELi64EEvPK6__halfPKjS4_S2_PS0_iiiiPKtS7_iiiiiibS2_i,"",@"SHT_CUDA_INFO"
	.sectionflags	@""
	.align	4


	//----- nvinfo : EIATTR_CUDA_API_VERSION
	.align		4
        /*0000*/ 	.byte	0x04, 0x37
        /*0002*/ 	.short	(.L_3207 - .L_3206)
.L_3206:
        /*0004*/ 	.word	0x00000082


	//----- nvinfo : EIATTR_KPARAM_INFO
	.align		4
.L_3207:
        /*0008*/ 	.byte	0x04, 0x17
        /*000a*/ 	.short	(.L_3209 - .L_3208)
.L_3208:
        /*000c*/ 	.word	0x00000000
        /*0010*/ 	.short	0x0013
        /*0012*/ 	.short	0x0070
        /*0014*/ 	.byte	0x00, 0xf0, 0x11, 0x00


	//----- nvinfo : EIATTR_KPARAM_INFO
	.align		4
.L_3209:
        /*0018*/ 	.byte	0x04, 0x17
        /*001a*/ 	.short	(.L_3211 - .L_3210)
.L_3210:
        /*001c*/ 	.word	0x00000000
        /*0020*/ 	.short	0x0012
        /*0022*/ 	.short	0x0068
        /*0024*/ 	.byte	0x00, 0xf5, 0x21, 0x00


	//----- nvinfo : EIATTR_KPARAM_INFO
	.align		4
.L_3211:
        /*0028*/ 	.byte	0x04, 0x17
        /*002a*/ 	.short	(.L_3213 - .L_3212)
.L_3212:
        /*002c*/ 	.word	0x00000000
        /*0030*/ 	.short	0x0011
        /*0032*/ 	.short	0x0060
        /*0034*/ 	.byte	0x00, 0xf0, 0x05, 0x00


	//----- nvinfo : EIATTR_KPARAM_INFO
	.align		4
.L_3213:
        /*0038*/ 	.byte	0x04, 0x17
        /*003a*/ 	.short	(.L_3215 - .L_3214)
.L_3214:
        /*003c*/ 	.word	0x00000000
        /*0040*/ 	.short	0x0010
        /*0042*/ 	.short	0x005c
        /*0044*/ 	.byte	0x00, 0xf0, 0x11, 0x00


	//----- nvinfo : EIATTR_KPARAM_INFO
	.align		4
.L_3215:
        /*0048*/ 	.byte	0x04, 0x17
        /*004a*/ 	.short	(.L_3217 - .L_3216)
.L_3216:
        /*004c*/ 	.word	0x00000000
        /*0050*/ 	.short	0x000f
        /*0052*/ 	.short	0x0058
        /*0054*/ 	.byte	0x00, 0xf0, 0x11, 0x00


	//----- nvinfo : EIATTR_KPARAM_INFO
	.align		4
.L_3217:
        /*0058*/ 	.byte	0x04, 0x17
        /*005a*/ 	.short	(.L_3219 - .L_3218)
.L_3218:
        /*005c*/ 	.word	0x00000000
        /*0060*/ 	.short	0x000e
        /*0062*/ 	.short	0x0054
        /*0064*/ 	.byte	0x00, 0xf0, 0x11, 0x00


	//----- nvinfo : EIATTR_KPARAM_INFO
	.align		4
.L_3219:
        /*0068*/ 	.byte	0x04, 0x17
        /*006a*/ 	.short	(.L_3221 - .L_3220)
.L_3220:
        /*006c*/ 	.word	0x00000000
        /*0070*/ 	.short	0x000d
        /*0072*/ 	.short	0x0050
        /*0074*/ 	.byte	0x00, 0xf0, 0x11, 0x00


	//----- nvinfo : EIATTR_KPARAM_INFO
	.align		4
.L_3221:
        /*0078*/ 	.byte	0x04, 0x17
        /*007a*/ 	.short	(.L_3223 - .L_3222)
.L_3222:
        /*007c*/ 	.word	0x00000000
        /*0080*/ 	.short	0x000c
        /*0082*/ 	.short	0x004c
        /*0084*/ 	.byte	0x00, 0xf0, 0x11, 0x00


	//----- nvinfo : EIATTR_KPARAM_INFO
	.align		4
.L_3223:
        /*0088*/ 	.byte	0x04, 0x17
        /*008a*/ 	.short	(.L_3225 - .L_3224)
.L_3224:
        /*008c*/ 	.word	0x00000000
        /*0090*/ 	.short	0x000b
        /*0092*/ 	.short	0x0048
        /*0094*/ 	.byte	0x00, 0xf0, 0x11, 0x00


	//----- nvinfo : EIATTR_KPARAM_INFO
	.align		4
.L_3225:
        /*0098*/ 	.byte	0x04, 0x17
        /*009a*/ 	.short	(.L_3227 - .L_3226)
.L_3226:
        /*009c*/ 	.word	0x00000000
        /*00a0*/ 	.short	0x000a
        /*00a2*/ 	.short	0x0040
        /*00a4*/ 	.byte	0x00, 0xf5, 0x21, 0x00


	//----- nvinfo : EIATTR_KPARAM_INFO
	.align		4
.L_3227:
        /*00a8*/ 	.byte	0x04, 0x17
        /*00aa*/ 	.short	(.L_3229 - .L_3228)
.L_3228:
        /*00ac*/ 	.word	0x00000000
        /*00b0*/ 	.short	0x0009
        /*00b2*/ 	.short	0x0038
        /*00b4*/ 	.byte	0x00, 0xf5, 0x21, 0x00


	//----- nvinfo : EIATTR_KPARAM_INFO
	.align		4
.L_3229:
        /*00b8*/ 	.byte	0x04, 0x17
        /*00ba*/ 	.short	(.L_3231 - .L_3230)
.L_3230:
        /*00bc*/ 	.word	0x00000000
        /*00c0*/ 	.short	0x0008
        /*00c2*/ 	.short	0x0034
        /*00c4*/ 	.byte	0x00, 0xf0, 0x11, 0x00


	//----- nvinfo : EIATTR_KPARAM_INFO
	.align		4
.L_3231:
        /*00c8*/ 	.byte	0x04, 0x17
        /*00ca*/ 	.short	(.L_3233 - .L_3232)
.L_3232:
        /*00cc*/ 	.word	0x00000000
        /*00d0*/ 	.short	0x0007
        /*00d2*/ 	.short	0x0030
        /*00d4*/ 	.byte	0x00, 0xf0, 0x11, 0x00


	//----- nvinfo : EIATTR_KPARAM_INFO
	.align		4
.L_3233:
        /*00d8*/ 	.byte	0x04, 0x17
        /*00da*/ 	.short	(.L_3235 - .L_3234)
.L_3234:
        /*00dc*/ 	.word	0x00000000
        /*00e0*/ 	.short	0x0006
        /*00e2*/ 	.short	0x002c
        /*00e4*/ 	.byte	0x00, 0xf0, 0x11, 0x00


	//----- nvinfo : EIATTR_KPARAM_INFO
	.align		4
.L_3235:
        /*00e8*/ 	.byte	0x04, 0x17
        /*00ea*/ 	.short	(.L_3237 - .L_3236)
.L_3236:
        /*00ec*/ 	.word	0x00000000
        /*00f0*/ 	.short	0x0005
        /*00f2*/ 	.short	0x0028
        /*00f4*/ 	.byte	0x00, 0xf0, 0x11, 0x00


	//----- nvinfo : EIATTR_KPARAM_INFO
	.align		4
.L_3237:
        /*00f8*/ 	.byte	0x04, 0x17
        /*00fa*/ 	.short	(.L_3239 - .L_3238)
.L_3238:
        /*00fc*/ 	.word	0x00000000
        /*0100*/ 	.short	0x0004
        /*0102*/ 	.short	0x0020
        /*0104*/ 	.byte	0x00, 0xf5, 0x21, 0x00


	//----- nvinfo : EIATTR_KPARAM_INFO
	.align		4
.L_3239:
        /*0108*/ 	.byte	0x04, 0x17
        /*010a*/ 	.short	(.L_3241 - .L_3240)
.L_3240:
        /*010c*/ 	.word	0x00000000
        /*0110*/ 	.short	0x0003
        /*0112*/ 	.short	0x0018
        /*0114*/ 	.byte	0x00, 0xf5, 0x21, 0x00


	//----- nvinfo : EIATTR_KPARAM_INFO
	.align		4
.L_3241:
        /*0118*/ 	.byte	0x04, 0x17
        /*011a*/ 	.short	(.L_3243 - .L_3242)
.L_3242:
        /*011c*/ 	.word	0x00000000
        /*0120*/ 	.short	0x0002
        /*0122*/ 	.short	0x0010
        /*0124*/ 	.byte	0x00, 0xf5, 0x21, 0x00


	//----- nvinfo : EIATTR_KPARAM_INFO
	.align		4
.L_3243:
        /*0128*/ 	.byte	0x04, 0x17
        /*012a*/ 	.short	(.L_3245 - .L_3244)
.L_3244:
        /*012c*/ 	.word	0x00000000
        /*0130*/ 	.short	0x0001
        /*0132*/ 	.short	0x0008
        /*0134*/ 	.byte	0x00, 0xf5, 0x21, 0x00


	//----- nvinfo : EIATTR_KPARAM_INFO
	.align		4
.L_3245:
        /*0138*/ 	.byte	0x04, 0x17
        /*013a*/ 	.short	(.L_3247 - .L_3246)
.L_3246:
        /*013c*/ 	.word	0x00000000
        /*0140*/ 	.short	0x0000
        /*0142*/ 	.short	0x0000
        /*0144*/ 	.byte	0x00, 0xf5, 0x21, 0x00


	//----- nvinfo : EIATTR_SPARSE_MMA_MASK
	.align		4
.L_3247:
        /*0148*/ 	.byte	0x03, 0x50
        /*014a*/ 	.short	0x0000


	//----- nvinfo : EIATTR_MAXREG_COUNT
	.align		4
        /*014c*/ 	.byte	0x03, 0x1b
        /*014e*/ 	.short	0x00ff


	//----- nvinfo : EIATTR_NUM_BARRIERS
	.align		4
        /*0150*/ 	.byte	0x02, 0x4c
        /*0152*/ 	.byte	0x01
	.zero		1


	//----- nvinfo : EIATTR_MERCURY_ISA_VERSION
	.align		4
        /*0154*/ 	.byte	0x03, 0x5f
        /*0156*/ 	.short	0x0101


	//----- nvinfo : EIATTR_VRC_CTA_INIT_COUNT
	.align		4
        /*0158*/ 	.byte	0x02, 0x4a
	.zero		1
	.zero		1


	//----- nvinfo : EIATTR_EXIT_INSTR_OFFSETS
	.align		4
        /*015c*/ 	.byte	0x04, 0x1c
        /*015e*/ 	.short	(.L_3249 - .L_3248)


	//   ....[0]....
.L_3248:
        /*0160*/ 	.word	0x00000cb0


	//   ....[1]....
        /*0164*/ 	.word	0x00005fe0


	//   ....[2]....
        /*0168*/ 	.word	0x00006280


	//   ....[3]....
        /*016c*/ 	.word	0x000063b0


	//   ....[4]....
        /*0170*/ 	.word	0x00006450


	//   ....[5]....
        /*0174*/ 	.word	0x00006490


	//----- nvinfo : EIATTR_CRS_STACK_SIZE
	.align		4
.L_3249:
        /*0178*/ 	.byte	0x04, 0x1e
        /*017a*/ 	.short	(.L_3251 - .L_3250)
.L_3250:
        /*017c*/ 	.word	0x00000000


	//----- nvinfo : EIATTR_CBANK_PARAM_SIZE
	.align		4
.L_3251:
        /*0180*/ 	.byte	0x03, 0x19
        /*0182*/ 	.short	0x0074


	//----- nvinfo : EIATTR_PARAM_CBANK
	.align		4
        /*0184*/ 	.byte	0x04, 0x0a
        /*0186*/ 	.short	(.L_3253 - .L_3252)
	.align		4
.L_3252:
        /*0188*/ 	.word	index@(.nv.constant0._Z23gemm_half_q_half_kernelILi2ELi38ELb0ELb0ELi64EEvPK6__halfPKjS4_S2_PS0_iiiiPKtS7_iiiiiibS2_i)
        /*018c*/ 	.short	0x0380
        /*018e*/ 	.short	0x0074


	//----- nvinfo : EIATTR_SW_WAR
	.align		4
.L_3253:
        /*0190*/ 	.byte	0x04, 0x36
        /*0192*/ 	.short	(.L_3255 - .L_3254)
.L_3254:
        /*0194*/ 	.word	0x00000008
.L_3255:


//--------------------- .nv.info._Z23gemm_half_q_half_kernelILi2ELi128ELb0ELb0ELi64EEvPK6__halfPKjS4_S2_PS0_iiiiPKtS7_iiiiiibS2_i --------------------------
	.section	.nv.info._Z23gemm_half_q_half_kernelILi2ELi128ELb0ELb0ELi64EEvPK6__halfPKjS4_S2_PS0_iiiiPKtS7_iiiiiibS2_i,"",@"SHT_CUDA_INFO"
	.sectionflags	@""
	.align	4


	//----- nvinfo : EIATTR_CUDA_API_VERSION
	.align		4
        /*0000*/ 	.byte	0x04, 0x37
        /*0002*/ 	.short	(.L_3257 - .L_3256)
.L_3256:
        /*0004*/ 	.word	0x00000082


	//----- nvinfo : EIATTR_KPARAM_INFO
	.align		4
.L_3257:
        /*0008*/ 	.byte	0x04, 0x17
        /*000a*/ 	.short	(.L_3259 - .L_3258)
.L_3258:
        /*000c*/ 	.word	0x00000000
        /*0010*/ 	.short	0x0013
        /*0012*/ 	.short	0x0070
        /*0014*/ 	.byte	0x00, 0xf0, 0x11, 0x00


	//----- nvinfo : EIATTR_KPARAM_INFO
	.align		4
.L_3259:
        /*0018*/ 	.byte	0x04, 0x17
        /*001a*/ 	.short	(.L_3261 - .L_3260)
.L_3260:
        /*001c*/ 	.word	0x00000000
        /*0020*/ 	.short	0x0012
        /*0022*/ 	.short	0x0068
        /*0024*/ 	.byte	0x00, 0xf5, 0x21, 0x00


	//----- nvinfo : EIATTR_KPARAM_INFO
	.align		4
.L_3261:
        /*0028*/ 	.byte	0x04, 0x17
        /*002a*/ 	.short	(.L_3263 - .L_3262)
.L_3262:
        /*002c*/ 	.word	0x00000000
        /*0030*/ 	.short	0x0011
        /*0032*/ 	.short	0x0060
        /*0034*/ 	.byte	0x00, 0xf0, 0x05, 0x00


	//----- nvinfo : EIATTR_KPARAM_INFO
	.align		4
.L_3263:
        /*0038*/ 	.byte	0x04, 0x17
        /*003a*/ 	.short	(.L_3265 - .L_3264)
.L_3264:
        /*003c*/ 	.word	0x00000000
        /*0040*/ 	.short	0x0010
        /*0042*/ 	.short	0x005c
        /*0044*/ 	.byte	0x00, 0xf0, 0x11, 0x00


	//----- nvinfo : EIATTR_KPARAM_INFO
	.align		4
.L_3265:
        /*0048*/ 	.byte	0x04, 0x17
        /*004a*/ 	.short	(.L_3267 - .L_3266)
.L_3266:
        /*004c*/ 	.word	0x00000000
        /*0050*/ 	.short	0x000f
        /*0052*/ 	.short	0x0058
        /*0054*/ 	.byte	0x00, 0xf0, 0x11, 0x00


	//----- nvinfo : EIATTR_KPARAM_INFO
	.align		4
.L_3267:
        /*0058*/ 	.byte	0x04, 0x17
        /*005a*/ 	.short	(.L_3269 - .L_3268)
.L_3268:
        /*005c*/ 	.word	0x00000000
        /*0060*/ 	.short	0x000e
        /*0062*/ 	.short	0x0054
        /*0064*/ 	.byte	0x00, 0xf0, 0x11, 0x00


	//----- nvinfo : EIATTR_KPARAM_INFO
	.align		4
.L_3269:
        /*0068*/ 	.byte	0x04, 0x17
        /*006a*/ 	.short	(.L_3271 - .L_3270)
.L_3270:
        /*006c*/ 	.word	0x00000000
        /*0070*/ 	.short	0x000d
        /*0072*/ 	.short	0x0050
        /*0074*/ 	.byte	0x00, 0xf0, 0x11, 0x00


	//----- nvinfo : EIATTR_KPARAM_INFO
	.align		4
.L_3271:
        /*0078*/ 	.byte	0x04, 0x17
        /*007a*/ 	.short	(.L_3273 - .L_3272)
.L_3272:
        /*007c*/ 	.word	0x00000000
        /*0080*/ 	.short	0x000c
        /*0082*/ 	.short	0x004c
        /*0084*/ 	.byte	0x00, 0xf0, 0x11, 0x00


	//----- nvinfo : EIATTR_KPARAM_INFO
	.align		4
.L_3273:
        /*0088*/ 	.byte	0x04, 0x17
        /*008a*/ 	.short	(.L_3275 - .L_3274)
.L_3274:
        /*008c*/ 	.word	0x00000000
        /*0090*/ 	.short	0x000b
        /*0092*/ 	.short	0x0048
        /*0094*/ 	.byte	0x00, 0xf0, 0x11, 0x00


	//----- nvinfo : EIATTR_KPARAM_INFO
	.align		4
.L_3275:
        /*0098*/ 	.byte	0x04, 0x17
        /*009a*/ 	.short	(.L_3277 - .L_3276)
.L_3276:
        /*009c*/ 	.word	0x00000000
        /*00a0*/ 	.short	0x000a
        /*00a2*/ 	.short	0x0040
        /*00a4*/ 	.byte	0x00, 0xf5, 0x21, 0x00


	//----- nvinfo : EIATTR_KPARAM_INFO
	.align		4
.L_3277:
        /*00a8*/ 	.byte	0x04, 0x17
        /*00aa*/ 	.short	(.L_3279 - .L_3278)
.L_3278:
        /*00ac*/ 	.word	0x00000000
        /*00b0*/ 	.short	0x0009
        /*00b2*/ 	.short	0x0038
        /*00b4*/ 	.byte	0x00, 0xf5, 0x21, 0x00


	//----- nvinfo : EIATTR_KPARAM_INFO
	.align		4
.L_3279:
        /*00b8*/ 	.byte	0x04, 0x17
        /*00ba*/ 	.short	(.L_3281 - .L_3280)
.L_3280:
        /*00bc*/ 	.word	0x00000000
        /*00c0*/ 	.short	0x0008
        /*00c2*/ 	.short	0x0034
        /*00c4*/ 	.byte	0x00, 0xf0, 0x11, 0x00


	//----- nvinfo : EIATTR_KPARAM_INFO
	.align		4
.L_3281:
        /*00c8*/ 	.byte	0x04, 0x17
        /*00ca*/ 	.short	(.L_3283 - .L_3282)
.L_3282:
        /*00cc*/ 	.word	0x00000000
        /*00d0*/ 	.short	0x0007
        /*00d2*/ 	.short	0x0030
        /*00d4*/ 	.byte	0x00, 0xf0, 0x11, 0x00


	//----- nvinfo : EIATTR_KPARAM_INFO
	.align		4
.L_3283:
        /*00d8*/ 	.byte	0x04, 0x17
        /*00da*/ 	.short	(.L_3285 - .L_3284)
.L_3284:
        /*00dc*/ 	.word	0x00000000
        /*00e0*/ 	.short	0x0006
        /*00e2*/ 	.short	0x002c
        /*00e4*/ 	.byte	0x00, 0xf0, 0x11, 0x00


	//----- nvinfo : EIATTR_KPARAM_INFO
	.align		4
.L_3285:
        /*00e8*/ 	.byte	0x04, 0x17
        /*00ea*/ 	.short	(.L_3287 - .L_3286)
.L_3286:
        /*00ec*/ 	.word	0x00000000
        /*00f0*/ 	.short	0x0005
        /*00f2*/ 	.short	0x0028
        /*00f4*/ 	.byte	0x00, 0xf0, 0x11, 0x00


	//----- nvinfo : EIATTR_KPARAM_INFO
	.align		4
.L_3287:
        /*00f8*/ 	.byte	0x04, 0x17
        /*00fa*/ 	.short	(.L_3289 - .L_3288)
.L_3288:
        /*00fc*/ 	.word	0x00000000
        /*0100*/ 	.short	0x0004
        /*0102*/ 	.short	0x0020
        /*0104*/ 	.byte	0x00, 0xf5, 0x21, 0x00


	//----- nvinfo : EIATTR_KPARAM_INFO
	.align		4
.L_3289:
        /*0108*/ 	.byte	0x04, 0x17
        /*010a*/ 	.short	(.L_3291 - .L_3290)
.L_3290:
        /*010c*/ 	.word	0x00000000
        /*0110*/ 	.short	0x0003
        /*0112*/ 	.short	0x0018
        /*0114*/ 	.byte	0x00, 0xf5, 0x21, 0x00


	//----- nvinfo : EIATTR_KPARAM_INFO
	.align		4
.L_3291:
        /*0118*/ 	.byte	0x04, 0x17
        /*011a*/ 	.short	(.L_3293 - .L_3292)
.L_3292:
        /*011c*/ 	.word	0x00000000
        /*0120*/ 	.short	0x0002
        /*0122*/ 	.short	0x0010
        /*0124*/ 	.byte	0x00, 0xf5, 0x21, 0x00


	//----- nvinfo : EIATTR_KPARAM_INFO
	.align		4
.L_3293:
        /*0128*/ 	.byte	0x04, 0x17
        /*012a*/ 	.short	(.L_3295 - .L_3294)
.L_3294:
        /*012c*/ 	.word	0x00000000
        /*0130*/ 	.short	0x0001
        /*0132*/ 	.short	0x0008
        /*0134*/ 	.byte	0x00, 0xf5, 0x21, 0x00


	//----- nvinfo : EIATTR_KPARAM_INFO
	.align		4
.L_3295:
        /*0138*/ 	.byte	0x04, 0x17
        /*013a*/ 	.short	(.L_3297 - .L_3296)
.L_3296:
        /*013c*/ 	.word	0x00000000
        /*0140*/ 	.short	0x0000
        /*0142*/ 	.short	0x0000
        /*0144*/ 	.byte	0x00, 0xf5, 0x21, 0x00


	//----- nvinfo : EIATTR_SPARSE_MMA_MASK
	.align		4
.L_3297:
        /*0148*/ 	.byte	0x03, 0x50
        /*014a*/ 	.short	0x0000


	//----- nvinfo : EIATTR_MAXREG_COUNT
	.align		4
        /*014c*/ 	.byte	0x03, 0x1b
        /*014e*/ 	.short	0x00ff


	//----- nvinfo : EIATTR_NUM_BARRIERS
	.align		4
        /*0150*/ 	.byte	0x02, 0x4c
        /*0152*/ 	.byte	0x01
	.zero		1


	//----- nvinfo : EIATTR_MERCURY_ISA_VERSION
	.align		4
        /*0154*/ 	.byte	0x03, 0x5f
        /*0156*/ 	.short	0x0101


	//----- nvinfo : EIATTR_VRC_CTA_INIT_COUNT
	.align		4
        /*0158*/ 	.byte	0x02, 0x4a
	.zero		1
	.zero		1


	//----- nvinfo : EIATTR_EXIT_INSTR_OFFSETS
	.align		4
        /*015c*/ 	.byte	0x04, 0x1c
        /*015e*/ 	.short	(.L_3299 - .L_3298)


	//   ....[0]....
.L_3298:
        /*0160*/ 	.word	0x00000d00


	//   ....[1]....
        /*0164*/ 	.word	0x00005d00


	//   ....[2]....
        /*0168*/ 	.word	0x00005fb0


	//   ....[3]....
        /*016c*/ 	.word	0x000060f0


	//   ....[4]....
        /*0170*/ 	.word	0x00006180


	//   ....[5]....
        /*0174*/ 	.word	0x000061c0


	//----- nvinfo : EIATTR_CRS_STACK_SIZE
	.align		4
.L_3299:
        /*0178*/ 	.byte	0x04, 0x1e
        /*017a*/ 	.short	(.L_3301 - .L_3300)
.L_3300:
        /*017c*/ 	.word	0x00000000


	//----- nvinfo : EIATTR_CBANK_PARAM_SIZE
	.align		4
.L_3301:
        /*0180*/ 	.byte	0x03, 0x19
        /*0182*/ 	.short	0x0074


	//----- nvinfo : EIATTR_PARAM_CBANK
	.align		4
        /*0184*/ 	.byte	0x04, 0x0a
        /*0186*/ 	.short	(.L_3303 - .L_3302)
	.align		4
.L_3302:
        /*0188*/ 	.word	index@(.nv.constant0._Z23gemm_half_q_half_kernelILi2ELi128ELb0ELb0ELi64EEvPK6__halfPKjS4_S2_PS0_iiiiPKtS7_iiiiiibS2_i)
        /*018c*/ 	.short	0x0380
        /*018e*/ 	.short	0x0074


	//----- nvinfo : EIATTR_SW_WAR
	.align		4
.L_3303:
        /*0190*/ 	.byte	0x04, 0x36
        /*0192*/ 	.short	(.L_3305 - .L_3304)
.L_3304:
        /*0194*/ 	.word	0x00000008
.L_3305:


//--------------------- .nv.info._Z23gemm_half_q_half_kernelILi2ELi190ELb0ELb0ELi32EEvPK6__halfPKjS4_S2_PS0_iiiiPKtS7_iiiiiibS2_i --------------------------
	.section	.nv.info._Z23gemm_half_q_half_kernelILi2ELi190ELb0ELb0ELi32EEvPK6__halfPKjS4_S2_PS0_iiiiPKtS7_iiiiiibS2_i,"",@"SHT_CUDA_INFO"
	.sectionflags	@""
	.align	4


	//----- nvinfo : EIATTR_CUDA_API_VERSION
	.align		4
        /*0000*/ 	.byte	0x04, 0x37
        /*0002*/ 	.short	(.L_3307 - .L_3306)
.L_3306:
        /*0004*/ 	.word	0x00000082


	//----- nvinfo : EIATTR_KPARAM_INFO
	.align		4
.L_3307:
        /*0008*/ 	.byte	0x04, 0x17
        /*000a*/ 	.short	(.L_3309 - .L_3308)
.L_3308:
        /*000c*/ 	.word	0x00000000
        /*0010*/ 	.short	0x0013
        /*0012*/ 	.short	0x0070
        /*0014*/ 	.byte	0x00, 0xf0, 0x11, 0x00


	//----- nvinfo : EIATTR_KPARAM_INFO
	.align		4
.L_3309:
        /*0018*/ 	.byte	0x04, 0x17
        /*001a*/ 	.short	(.L_3311 - .L_3310)
.L_3310:
        /*001c*/ 	.word	0x00000000
        /*0020*/ 	.short	0x0012
        /*0022*/ 	.short	0x0068
        /*0024*/ 	.byte	0x00, 0xf5, 0x21, 0x00


	//----- nvinfo : EIATTR_KPARAM_INFO
	.align		4
.L_3311:
        /*0028*/ 	.byte	0x04, 0x17
        /*002a*/ 	.short	(.L_3313 - .L_3312)
.L_3312:
        /*002c*/ 	.word	0x00000000
        /*0030*/ 	.short	0x0011
        /*0032*/ 	.short	0x0060
        /*0034*/ 	.byte	0x00, 0xf0, 0x05, 0x00


	//----- nvinfo : EIATTR_KPARAM_INFO
	.align		4
.L_3313:
        /*0038*/ 	.byte	0x04, 0x17
        /*003a*/ 	.short	(.L_3315 - .L_3314)
.L_3314:
        /*003c*/ 	.word	0x00000000
        /*0040*/ 	.short	0x0010
        /*0042*/ 	.short	0x005c
        /*0044*/ 	.byte	0x00, 0xf0, 0x11, 0x00


	//----- nvinfo : EIATTR_KPARAM_INFO
	.align		4
.L_3315:
        /*0048*/ 	.byte	0x04, 0x17
        /*004a*/ 	.short	(.L_3317 - .L_3316)
.L_3316:
        /*004c*/ 	.word	0x00000000
        /*0050*/ 	.short	0x000f
        /*0052*/ 	.short	0x0058
        /*0054*/ 	.byte	0x00, 0xf0, 0x11, 0x00


	//----- nvinfo : EIATTR_KPARAM_INFO
	.align		4
.L_3317:
        /*0058*/ 	.byte	0x04, 0x17
        /*005a*/ 	.short	(.L_3319 - .L_3318)
.L_3318:
        /*005c*/ 	.word	0x00000000
        /*0060*/ 	.short	0x000e
        /*0062*/ 	.short	0x0054
        /*0064*/ 	.byte	0x00, 0xf0, 0x11, 0x00


	//----- nvinfo : EIATTR_KPARAM_INFO
	.align		4
.L_3319:
        /*0068*/ 	.byte	0x04, 0x17
        /*006a*/ 	.short	(.L_3321 - .L_3320)
.L_3320:
        /*006c*/ 	.word	0x00000000
        /*0070*/ 	.short	0x000d
        /*0072*/ 	.short	0x0050
        /*0074*/ 	.byte	0x00, 0xf0, 0x11, 0x00


	//----- nvinfo : EIATTR_KPARAM_INFO
	.align		4
.L_3321:
        /*0078*/ 	.byte	0x04, 0x17
        /*007a*/ 	.short	(.L_3323 - .L_3322)
.L_3322:
        /*007c*/ 	.word	0x00000000
        /*0080*/ 	.short	0x000c
        /*0082*/ 	.short	0x004c
        /*0084*/ 	.byte	0x00, 0xf0, 0x11, 0x00


	//----- nvinfo : EIATTR_KPARAM_INFO
	.align		4
.L_3323:
        /*0088*/ 	.byte	0x04, 0x17
        /*008a*/ 	.short	(.L_3325 - .L_3324)
.L_3324:
        /*008c*/ 	.word	0x00000000
        /*0090*/ 	.short	0x000b
        /*0092*/ 	.short	0x0048
        /*0094*/ 	.byte	0x00, 0xf0, 0x11, 0x00


	//----- nvinfo : EIATTR_KPARAM_INFO
	.align		4
.L_3325:
        /*0098*/ 	.byte	0x04, 0x17
        /*009a*/ 	.short	(.L_3327 - .L_3326)
.L_3326:
        /*009c*/ 	.word	0x00000000
        /*00a0*/ 	.short	0x000a
        /*00a2*/ 	.short	0x0040
        /*00a4*/ 	.byte	0x00, 0xf5, 0x21, 0x00


	//----- nvinfo : EIATTR_KPARAM_INFO
	.align		4
.L_3327:
        /*00a8*/ 	.byte	0x04, 0x17
        /*00aa*/ 	.short	(.L_3329 - .L_3328)
.L_3328:
        /*00ac*/ 	.word	0x00000000
        /*00b0*/ 	.short	0x0009
        /*00b2*/ 	.short	0x0038
        /*00b4*/ 	.byte	0x00, 0xf5, 0x21, 0x00


	//----- nvinfo : EIATTR_KPARAM_INFO
	.align		4
.L_3329:
        /*00b8*/ 	.byte	0x04, 0x17
        /*00ba*/ 	.short	(.L_3331 - .L_3330)
.L_3330:
        /*00bc*/ 	.word	0x00000000
        /*00c0*/ 	.short	0x0008
        /*00c2*/ 	.short	0x0034
        /*00c4*/ 	.byte	0x00, 0xf0, 0x11, 0x00


	//----- nvinfo : EIATTR_KPARAM_INFO
	.align		4
.L_3331:
        /*00c8*/ 	.byte	0x04, 0x17
        /*00ca*/ 	.short	(.L_3333 - .L_3332)
.L_3332:
        /*00cc*/ 	.word	0x00000000
        /*00d0*/ 	.short	0x0007
        /*00d2*/ 	.short	0x0030
        /*00d4*/ 	.byte	0x00, 0xf0, 0x11, 0x00


	//----- nvinfo : EIATTR_KPARAM_INFO
	.align		4
.L_3333:
        /*00d8*/ 	.byte	0x04, 0x17
        /*00da*/ 	.short	(.L_3335 - .L_3334)
.L_3334:
        /*00dc*/ 	.word	0x00000000
        /*00e0*/ 	.short	0x0006
        /*00e2*/ 	.short	0x002c
        /*00e4*/ 	.byte	0x00, 0xf0, 0x11, 0x00


	//----- nvinfo : EIATTR_KPARAM_INFO
	.align		4
.L_3335:
        /*00e8*/ 	.byte	0x04, 0x17
        /*00ea*/ 	.short	(.L_3337 - .L_3336)
.L_3336:
        /*00ec*/ 	.word	0x00000000
        /*00f0*/ 	.short	0x0005
        /*00f2*/ 	.short	0x0028
        /*00f4*/ 	.byte	0x00, 0xf0, 0x11, 0x00


	//----- nvinfo : EIATTR_KPARAM_INFO
	.align		4
.L_3337:
        /*00f8*/ 	.byte	0x04, 0x17
        /*00fa*/ 	.short	(.L_3339 - .L_3338)
.L_3338:
        /*00fc*/ 	.word	0x00000000
        /*0100*/ 	.short	0x0004
        /*0102*/ 	.short	0x0020
        /*0104*/ 	.byte	0x00, 0xf5, 0x21, 0x00


	//----- nvinfo : EIATTR_KPARAM_INFO
	.align		4
.L_3339:
        /*0108*/ 	.byte	0x04, 0x17
        /*010a*/ 	.short	(.L_3341 - .L_3340)
.L_3340:
        /*010c*/ 	.word	0x00000000
        /*0110*/ 	.short	0x0003
        /*0112*/ 	.short	0x0018
        /*0114*/ 	.byte	0x00, 0xf5, 0x21, 0x00


	//----- nvinfo : EIATTR_KPARAM_INFO
	.align		4
.L_3341:
        /*0118*/ 	.byte	0x04, 0x17
        /*011a*/ 	.short	(.L_3343 - .L_3342)
.L_3342:
        /*011c*/ 	.word	0x00000000
        /*0120*/ 	.short	0x0002
        /*0122*/ 	.short	0x0010
        /*0124*/ 	.byte	0x00, 0xf5, 0x21, 0x00


	//----- nvinfo : EIATTR_KPARAM_INFO
	.align		4
.L_3343:
        /*0128*/ 	.byte	0x04, 0x17
        /*012a*/ 	.short	(.L_3345 - .L_3344)
.L_3344:
        /*012c*/ 	.word	0x00000000
        /*0130*/ 	.short	0x0001
        /*0132*/ 	.short	0x0008
        /*0134*/ 	.byte	0x00, 0xf5, 0x21, 0x00


	//----- nvinfo : EIATTR_KPARAM_INFO
	.align		4
.L_3345:
        /*0138*/ 	.byte	0x04, 0x17
        /*013a*/ 	.short	(.L_3347 - .L_3346)
.L_3346:
        /*013c*/ 	.word	0x00000000
        /*0140*/ 	.short	0x0000
        /*0142*/ 	.short	0x0000
        /*0144*/ 	.byte	0x00, 0xf5, 0x21, 0x00


	//----- nvinfo : EIATTR_SPARSE_MMA_MASK
	.align		4
.L_3347:
        /*0148*/ 	.byte	0x03, 0x50
        /*014a*/ 	.short	0x0000


	//----- nvinfo : EIATTR_MAXREG_COUNT
	.align		4
        /*014c*/ 	.byte	0x03, 0x1b
        /*014e*/ 	.short	0x00ff


	//----- nvinfo : EIATTR_NUM_BARRIERS
	.align		4
        /*0150*/ 	.byte	0x02, 0x4c
        /*0152*/ 	.byte	0x01
	.zero		1


	//----- nvinfo : EIATTR_MERCURY_ISA_VERSION
	.align		4
        /*0154*/ 	.byte	0x03, 0x5f
        /*0156*/ 	.short	0x0101


	//----- nvinfo : EIATTR_VRC_CTA_INIT_COUNT
	.align		4
        /*0158*/ 	.byte	0x02, 0x4a
	.zero		1
	.zero		1


	//----- nvinfo : EIATTR_EXIT_INSTR_OFFSETS
	.align		4
        /*015c*/ 	.byte	0x04, 0x1c
        /*015e*/ 	.short	(.L_3349 - .L_3348)


	//   ....[0]....
.L_3348:
        /*0160*/ 	.word	0x00000cb0


	//   ....[1]....
        /*0164*/ 	.word	0x0000eb00


	//   ....[2]....
        /*0168*/ 	.word	0x0000eda0


	//   ....[3]....
        /*016c*/ 	.word	0x0000eed0


	//   ....[4]....
        /*0170*/ 	.word	0x0000ef60


	//   ....[5]....
        /*0174*/ 	.word	0x0000efa0


	//----- nvinfo : EIATTR_CRS_STACK_SIZE
	.align		4
.L_3349:
        /*0178*/ 	.byte	0x04, 0x1e
        /*017a*/ 	.short	(.L_3351 - .L_3350)
.L_3350:
        /*017c*/ 	.word	0x00000000


	//----- nvinfo : EIATTR_CBANK_PARAM_SIZE
	.align		4
.L_3351:
        /*0180*/ 	.byte	0x03, 0x19
        /*0182*/ 	.short	0x0074


	//----- nvinfo : EIATTR_PARAM_CBANK
	.align		4
        /*0184*/ 	.byte	0x04, 0x0a
        /*0186*/ 	.short	(.L_3353 - .L_3352)
	.align		4
.L_3352:
        /*0188*/ 	.word	index@(.nv.constant0._Z23gemm_half_q_half_kernelILi2ELi190ELb0ELb0ELi32EEvPK6__halfPKjS4_S2_PS0_iiiiPKtS7_iiiiiibS2_i)
        /*018c*/ 	.short	0x0380
        /*018e*/ 	.short	0x0074


	//----- nvinfo : EIATTR_SW_WAR
	.align		4
.L_3353:
        /*0190*/ 	.byte	0x04, 0x36
        /*0192*/ 	.short	(.L_3355 - .L_3354)
.L_3354:
        /*0194*/ 	.word	0x00000008
.L_3355:


//--------------------- .nv.info._Z23gemm_half_q_half_kernelILi2ELi160ELb0ELb0ELi32EEvPK6__halfPKjS4_S2_PS0_iiiiPKtS7_iiiiiibS2_i --------------------------
	.section	.nv.info._Z23gemm_half_q_half_kernelILi2ELi160ELb0ELb0ELi32EEvPK6__halfPKjS4_S2_PS0_iiiiPKtS7_iiiiiibS2_i,"",@"SHT_CUDA_INFO"
	.sectionflags	@""
	.align	4


	//----- nvinfo : EIATTR_CUDA_API_VERSION
	.align		4
        /*0000*/ 	.byte	0x04, 0x37
        /*0002*/ 	.short	(.L_3357 - .L_3356)
.L_3356:
        /*0004*/ 	.word	0x00000082


	//----- nvinfo : EIATTR_KPARAM_INFO
	.align		4
.L_3357:
        /*0008*/ 	.byte	0x04, 0x17
        /*000a*/ 	.short	(.L_3359 - .L_3358)
.L_3358:
        /*000c*/ 	.word	0x00000000
        /*0010*/ 	.short	0x0013
        /*0012*/ 	.short	0x0070
        /*0014*/ 	.byte	0x00, 0xf0, 0x11, 0x00


	//----- nvinfo : EIATTR_KPARAM_INFO
	.align		4
.L_3359:
        /*0018*/ 	.byte	0x04, 0x17
        /*001a*/ 	.short	(.L_3361 - .L_3360)
.L_3360:
        /*001c*/ 	.word	0x00000000
        /*0020*/ 	.short	0x0012
        /*0022*/ 	.short	0x0068
        /*0024*/ 	.byte	0x00, 0xf5, 0x21, 0x00


	//----- nvinfo : EIATTR_KPARAM_INFO
	.align		4
.L_3361:
        /*0028*/ 	.byte	0x04, 0x17
        /*002a*/ 	.short	(.L_3363 - .L_3362)
.L_3362:
        /*002c*/ 	.word	0x00000000
        /*0030*/ 	.short	0x0011
        /*0032*/ 	.short	0x0060
        /*0034*/ 	.byte	0x00, 0xf0, 0x05, 0x00


	//----- nvinfo : EIATTR_KPARAM_INFO
	.align		4
.L_3363:
        /*0038*/ 	.byte	0x04, 0x17
        /*003a*/ 	.short	(.L_3365 - .L_3364)
.L_3364:
        /*003c*/ 	.word	0x00000000
        /*0040*/ 	.short	0x0010
        /*0042*/ 	.short	0x005c
        /*0044*/ 	.byte	0x00, 0xf0, 0x11, 0x00


	//----- nvinfo : EIATTR_KPARAM_INFO
	.align		4
.L_3365:
        /*0048*/ 	.byte	0x04, 0x17
        /*004a*/ 	.short	(.L_3367 - .L_3366)
.L_3366:
        /*004c*/ 	.word	0x00000000
        /*0050*/ 	.short	0x000f
        /*0052*/ 	.short	0x0058
        /*0054*/ 	.byte	0x00, 0xf0, 0x11, 0x00


	//----- nvinfo : EIATTR_KPARAM_INFO
	.align		4
.L_3367:
        /*0058*/ 	.byte	0x04, 0x17
        /*005a*/ 	.short	(.L_3369 - .L_3368)
.L_3368:
        /*005c*/ 	.word	0x00000000
        /*0060*/ 	.short	0x000e
        /*0062*/ 	.short	0x0054
        /*0064*/ 	.byte	0x00, 0xf0, 0x11, 0x00


	//----- nvinfo : EIATTR_KPARAM_INFO
	.align		4
.L_3369:
        /*0068*/ 	.byte	0x04, 0x17
        /*006a*/ 	.short	(.L_3371 - .L_3370)
.L_3370:
        /*006c*/ 	.word	0x00000000
        /*0070*/ 	.short	0x000d
        /*0072*/ 	.short	0x0050
        /*0074*/ 	.byte	0x00, 0xf0, 0x11, 0x00


	//----- nvinfo : EIATTR_KPARAM_INFO
	.align		4
.L_3371:
        /*0078*/ 	.byte	0x04, 0x17
        /*007a*/ 	.short	(.L_3373 - .L_3372)
.L_3372:
        /*007c*/ 	.word	0x00000000
        /*0080*/ 	.short	0x000c
        /*0082*/ 	.short	0x004c
        /*0084*/ 	.byte	0x00, 0xf0, 0x11, 0x00


	//----- nvinfo : EIATTR_KPARAM_INFO
	.align		4
.L_3373:
        /*0088*/ 	.byte	0x04, 0x17
        /*008a*/ 	.short	(.L_3375 - .L_3374)
.L_3374:
        /*008c*/ 	.word	0x00000000
        /*0090*/ 	.short	0x000b
        /*0092*/ 	.short	0x0048
        /*0094*/ 	.byte	0x00, 0xf0, 0x11, 0x00


	//----- nvinfo : EIATTR_KPARAM_INFO
	.align		4
.L_3375:
        /*0098*/ 	.byte	0x04, 0x17
        /*009a*/ 	.short	(.L_3377 - .L_3376)
.L_3376:
        /*009c*/ 	.word	0x00000000
        /*00a0*/ 	.short	0x000a
        /*00a2*/ 	.short	0x0040
        /*00a4*/ 	.byte	0x00, 0xf5, 0x21, 0x00


	//----- nvinfo : EIATTR_KPARAM_INFO
	.align		4
.L_3377:
        /*00a8*/ 	.byte	0x04, 0x17
        /*00aa*/ 	.short	(.L_3379 - .L_3378)
.L_3378:
        /*00ac*/ 	.word	0x00000000
        /*00b0*/ 	.short	0x0009
        /*00b2*/ 	.short	0x0038
        /*00b4*/ 	.byte	0x00, 0xf5, 0x21, 0x00


	//----- nvinfo : EIATTR_KPARAM_INFO
	.align		4
.L_3379:
        /*00b8*/ 	.byte	0x04, 0x17
        /*00ba*/ 	.short	(.L_3381 - .L_3380)
.L_3380:
        /*00bc*/ 	.word	0x00000000
        /*00c0*/ 	.short	0x0008
        /*00c2*/ 	.short	0x0034
        /*00c4*/ 	.byte	0x00, 0xf0, 0x11, 0x00


	//----- nvinfo : EIATTR_KPARAM_INFO
	.align		4
.L_3381:
        /*00c8*/ 	.byte	0x04, 0x17
        /*00ca*/ 	.short	(.L_3383 - .L_3382)
.L_3382:
        /*00cc*/ 	.word	0x00000000
        /*00d0*/ 	.short	0x0007
        /*00d2*/ 	.short	0x0030
        /*00d4*/ 	.byte	0x00, 0xf0, 0x11, 0x00


	//----- nvinfo : EIATTR_KPARAM_INFO
	.align		4
.L_3383:
        /*00d8*/ 	.byte	0x04, 0x17
        /*00da*/ 	.short	(.L_3385 - .L_3384)
.L_3384:
        /*00dc*/ 	.word	0x00000000
        /*00e0*/ 	.short	0x0006
        /*00e2*/ 	.short	0x002c
        /*00e4*/ 	.byte	0x00, 0xf0, 0x11, 0x00


	//----- nvinfo : EIATTR_KPARAM_INFO
	.align		4
.L_3385:
        /*00e8*/ 	.byte	0x04, 0x17
        /*00ea*/ 	.short	(.L_3387 - .L_3386)
.L_3386:
        /*00ec*/ 	.word	0x00000000
        /*00f0*/ 	.short	0x0005
        /*00f2*/ 	.short	0x0028
        /*00f4*/ 	.byte	0x00, 0xf0, 0x11, 0x00


	//----- nvinfo : EIATTR_KPARAM_INFO
	.align		4
.L_3387:
        /*00f8*/ 	.byte	0x04, 0x17
        /*00fa*/ 	.short	(.L_3389 - .L_3388)
.L_3388:
        /*00fc*/ 	.word	0x00000000
        /*0100*/ 	.short	0x0004
        /*0102*/ 	.short	0x0020
        /*0104*/ 	.byte	0x00, 0xf5, 0x21, 0x00


	//----- nvinfo : EIATTR_KPARAM_INFO
	.align		4
.L_3389:
        /*0108*/ 	.byte	0x04, 0x17
        /*010a*/ 	.short	(.L_3391 - .L_3390)
.L_3390:
        /*010c*/ 	.word	0x00000000
        /*0110*/ 	.short	0x0003
        /*0112*/ 	.short	0x0018
        /*0114*/ 	.byte	0x00, 0xf5, 0x21, 0x00


	//----- nvinfo : EIATTR_KPARAM_INFO
	.align		4
.L_3391:
        /*0118*/ 	.byte	0x04, 0x17
        /*011a*/ 	.short	(.L_3393 - .L_3392)
.L_3392:
        /*011c*/ 	.word	0x00000000
        /*0120*/ 	.short	0x0002
        /*0122*/ 	.short	0x0010
        /*0124*/ 	.byte	0x00, 0xf5, 0x21, 0x00


	//----- nvinfo : EIATTR_KPARAM_INFO
	.align		4
.L_3393:
        /*0128*/ 	.byte	0x04, 0x17
        /*012a*/ 	.short	(.L_3395 - .L_3394)
.L_3394:
        /*012c*/ 	.word	0x00000000
        /*0130*/ 	.short	0x0001
        /*0132*/ 	.short	0x0008
        /*0134*/ 	.byte	0x00, 0xf5, 0x21, 0x00


	//----- nvinfo : EIATTR_KPARAM_INFO
	.align		4
.L_3395:
        /*0138*/ 	.byte	0x04, 0x17
        /*013a*/ 	.short	(.L_3397 - .L_3396)
.L_3396:
        /*013c*/ 	.word	0x00000000
        /*0140*/ 	.short	0x0000
        /*0142*/ 	.short	0x0000
        /*0144*/ 	.byte	0x00, 0xf5, 0x21, 0x00


	//----- nvinfo : EIATTR_SPARSE_MMA_MASK
	.align		4
.L_3397:
        /*0148*/ 	.byte	0x03, 0x50
        /*014a*/ 	.short	0x0000


	//----- nvinfo : EIATTR_MAXREG_COUNT
	.align		4
        /*014c*/ 	.byte	0x03, 0x1b
        /*014e*/ 	.short	0x00ff


	//----- nvinfo : EIATTR_NUM_BARRIERS
	.align		4
        /*0150*/ 	.byte	0x02, 0x4c
        /*0152*/ 	.byte	0x01
	.zero		1


	//----- nvinfo : EIATTR_MERCURY_ISA_VERSION
	.align		4
        /*0154*/ 	.byte	0x03, 0x5f
        /*0156*/ 	.short	0x0101


	//----- nvinfo : EIATTR_VRC_CTA_INIT_COUNT
	.align		4
        /*0158*/ 	.byte	0x02, 0x4a
	.zero		1
	.zero		1


	//----- nvinfo : EIATTR_EXIT_INSTR_OFFSETS
	.align		4
        /*015c*/ 	.byte	0x04, 0x1c
        /*015e*/ 	.short	(.L_3399 - .L_3398)


	//   ....[0]....
.L_3398:
        /*0160*/ 	.word	0x00000cc0


	//   ....[1]....
        /*0164*/ 	.word	0x00007610


	//   ....[2]....
        /*0168*/ 	.word	0x000078b0


	//   ....[3]....
        /*016c*/ 	.word	0x000079f0


	//   ....[4]....
        /*0170*/ 	.word	0x00007a80


	//   ....[5]....
        /*0174*/ 	.word	0x00007ac0


	//----- nvinfo : EIATTR_CRS_STACK_SIZE
	.align		4
.L_3399:
        /*0178*/ 	.byte	0x04, 0x1e
        /*017a*/ 	.short	(.L_3401 - .L_3400)
.L_3400:
        /*017c*/ 	.word	0x00000000


	//----- nvinfo : EIATTR_CBANK_PARAM_SIZE
	.align		4
.L_3401:
        /*0180*/ 	.byte	0x03, 0x19
        /*0182*/ 	.short	0x0074


	//----- nvinfo : EIATTR_PARAM_CBANK
	.align		4
        /*0184*/ 	.byte	0x04, 0x0a
        /*0186*/ 	.short	(.L_3403 - .L_3402)
	.align		4
.L_3402:
        /*0188*/ 	.word	index@(.nv.constant0._Z23gemm_half_q_half_kernelILi2ELi160ELb0ELb0ELi32EEvPK6__halfPKjS4_S2_PS0_iiiiPKtS7_iiiiiibS2_i)
        /*018c*/ 	.short	0x0380
        /*018e*/ 	.short	0x0074


	//----- nvinfo : EIATTR_SW_WAR
	.align		4
.L_3403:
        /*0190*/ 	.byte	0x04, 0x36
        /*0192*/ 	.short	(.L_3405 - .L_3404)
.L_3404:
        /*0194*/ 	.word	0x00000008
.L_3405:


//--------------------- .nv.info._Z23gemm_half_q_half_kernelILi2ELi40ELb0ELb0ELi32EEvPK6__halfPKjS4_S2_PS0_iiiiPKtS7_iiiiiibS2_i --------------------------
	.section	.nv.info._Z23gemm_half_q_half_kernelILi2ELi40ELb0ELb0ELi32EEvPK6__halfPKjS4_S2_PS0_iiiiPKtS7_iiiiiibS2_i,"",@"SHT_CUDA_INFO"
	.sectionflags	@""
	.align	4


	//----- nvinfo : EIATTR_CUDA_API_VERSION
	.align		4
        /*0000*/ 	.byte	0x04, 0x37
        /*0002*/ 	.short	(.L_3407 - .L_3406)
.L_3406:
        /*0004*/ 	.word	0x00000082


	//----- nvinfo : EIATTR_KPARAM_INFO
	.align		4
.L_3407:
        /*0008*/ 	.byte	0x04, 0x17
        /*000a*/ 	.short	(.L_3409 - .L_3408)
.L_3408:
        /*000c*/ 	.word	0x00000000
        /*0010*/ 	.short	0x0013
        /*0012*/ 	.short	0x0070
        /*0014*/ 	.byte	0x00, 0xf0, 0x11, 0x00


	//----- nvinfo : EIATTR_KPARAM_INFO
	.align		4
.L_3409:
        /*0018*/ 	.byte	0x04, 0x17
        /*001a*/ 	.short	(.L_3411 - .L_3410)
.L_3410:
        /*001c*/ 	.word	0x00000000
        /*0020*/ 	.short	0x0012
        /*0022*/ 	.short	0x0068
        /*0024*/ 	.byte	0x00, 0xf5, 0x21, 0x00


	//----- nvinfo : EIATTR_KPARAM_INFO
	.align		4
.L_3411:
        /*0028*/ 	.byte	0x04, 0x17
        /*002a*/ 	.short	(.L_3413 - .L_3412)
.L_3412:
        /*002c*/ 	.word	0x00000000
        /*0030*/ 	.short	0x0011
        /*0032*/ 	.short	0x0060
        /*0034*/ 	.byte	0x00, 0xf0, 0x05, 0x00


	//----- nvinfo : EIATTR_KPARAM_INFO
	.align		4
.L_3413:
        /*0038*/ 	.byte	0x04, 0x17
        /*003a*/ 	.short	(.L_3415 - .L_3414)
.L_3414:
        /*003c*/ 	.word	0x00000000
        /*0040*/ 	.short	0x0010
        /*0042*/ 	.short	0x005c
        /*0044*/ 	.byte	0x00, 0xf0, 0x11, 0x00


	//----- nvinfo : EIATTR_KPARAM_INFO
	.align		4
.L_3415:
        /*0048*/ 	.byte	0x04, 0x17
        /*004a*/ 	.short	(.L_3417 - .L_3416)
.L_3416:
        /*004c*/ 	.word	0x00000000
        /*0050*/ 	.short	0x000f
        /*0052*/ 	.short	0x0058
        /*0054*/ 	.byte	0x00, 0xf0, 0x11, 0x00


	//----- nvinfo : EIATTR_KPARAM_INFO
	.align		4
.L_3417:
        /*0058*/ 	.byte	0x04, 0x17
        /*005a*/ 	.short	(.L_3419 - .L_3418)
.L_3418:
        /*005c*/ 	.word	0x00000000
        /*0060*/ 	.short	0x000e
        /*0062*/ 	.short	0x0054
        /*0064*/ 	.byte	0x00, 0xf0, 0x11, 0x00


	//----- nvinfo : EIATTR_KPARAM_INFO
	.align		4
.L_3419:
        /*0068*/ 	.byte	0x04, 0x17
        /*006a*/ 	.short	(.L_3421 - .L_3420)
.L_3420:
        /*006c*/ 	.word	0x00000000
        /*0070*/ 	.short	0x000d
        /*0072*/ 	.short	0x0050
        /*0074*/ 	.byte	0x00, 0xf0, 0x11, 0x00


	//----- nvinfo : EIATTR_KPARAM_INFO
	.align		4
.L_3421:
        /*0078*/ 	.byte	0x04, 0x17
        /*007a*/ 	.short	(.L_3423 - .L_3422)
.L_3422:
        /*007c*/ 	.word	0x00000000
        /*0080*/ 	.short	0x000c
        /*0082*/ 	.short	0x004c
        /*0084*/ 	.byte	0x00, 0xf0, 0x11, 0x00


	//----- nvinfo : EIATTR_KPARAM_INFO
	.align		4
.L_3423:
        /*0088*/ 	.byte	0x04, 0x17
        /*008a*/ 	.short	(.L_3425 - .L_3424)
.L_3424:
        /*008c*/ 	.word	0x00000000
        /*0090*/ 	.short	0x000b
        /*0092*/ 	.short	0x0048
        /*0094*/ 	.byte	0x00, 0xf0, 0x11, 0x00


	//----- nvinfo : EIATTR_KPARAM_INFO
	.align		4
.L_3425:
        /*0098*/ 	.byte	0x04, 0x17
        /*009a*/ 	.short	(.L_3427 - .L_3426)
.L_3426:
        /*009c*/ 	.word	0x00000000
        /*00a0*/ 	.short	0x000a
        /*00a2*/ 	.short	0x0040
        /*00a4*/ 	.byte	0x00, 0xf5, 0x21, 0x00


	//----- nvinfo : EIATTR_KPARAM_INFO
	.align		4
.L_3427:
        /*00a8*/ 	.byte	0x04, 0x17
        /*00aa*/ 	.short	(.L_3429 - .L_3428)
.L_3428:
        /*00ac*/ 	.word	0x00000000
        /*00b0*/ 	.short	0x0009
        /*00b2*/ 	.short	0x0038
        /*00b4*/ 	.byte	0x00, 0xf5, 0x21, 0x00


	//----- nvinfo : EIATTR_KPARAM_INFO
	.align		4
.L_3429:
        /*00b8*/ 	.byte	0x04, 0x17
        /*00ba*/ 	.short	(.L_3431 - .L_3430)
.L_3430:
        /*00bc*/ 	.word	0x00000000
        /*00c0*/ 	.short	0x0008
        /*00c2*/ 	.short	0x0034
        /*00c4*/ 	.byte	0x00, 0xf0, 0x11, 0x00


	//----- nvinfo : EIATTR_KPARAM_INFO
	.align		4
.L_3431:
        /*00c8*/ 	.byte	0x04, 0x17
        /*00ca*/ 	.short	(.L_3433 - .L_3432)
.L_3432:
        /*00cc*/ 	.word	0x00000000
        /*00d0*/ 	.short	0x0007
        /*00d2*/ 	.short	0x0030
        /*00d4*/ 	.byte	0x00, 0xf0, 0x11, 0x00


	//----- nvinfo : EIATTR_KPARAM_INFO
	.align		4
.L_3433:
        /*00d8*/ 	.byte	0x04, 0x17
        /*00da*/ 	.short	(.L_3435 - .L_3434)
.L_3434:
        /*00dc*/ 	.word	0x00000000
        /*00e0*/ 	.short	0x0006
        /*00e2*/ 	.short	0x002c
        /*00e4*/ 	.byte	0x00, 0xf0, 0x11, 0x00


	//----- nvinfo : EIATTR_KPARAM_INFO
	.align		4
.L_3435:
        /*00e8*/ 	.byte	0x04, 0x17
        /*00ea*/ 	.short	(.L_3437 - .L_3436)
.L_3436:
        /*00ec*/ 	.word	0x00000000
        /*00f0*/ 	.short	0x0005
        /*00f2*/ 	.short	0x0028
        /*00f4*/ 	.byte	0x00, 0xf0, 0x11, 0x00


	//----- nvinfo : EIATTR_KPARAM_INFO
	.align		4
.L_3437:
        /*00f8*/ 	.byte	0x04, 0x17
        /*00fa*/ 	.short	(.L_3439 - .L_3438)
.L_3438:
        /*00fc*/ 	.word	0x00000000
        /*0100*/ 	.short	0x0004
        /*0102*/ 	.short	0x0020
        /*0104*/ 	.byte	0x00, 0xf5, 0x21, 0x00


	//----- nvinfo : EIATTR_KPARAM_INFO
	.align		4
.L_3439:
        /*0108*/ 	.byte	0x04, 0x17
        /*010a*/ 	.short	(.L_3441 - .L_3440)
.L_3440:
        /*010c*/ 	.word	0x00000000
        /*0110*/ 	.short	0x0003
        /*0112*/ 	.short	0x0018
        /*0114*/ 	.byte	0x00, 0xf5, 0x21, 0x00


	//----- nvinfo : EIATTR_KPARAM_INFO
	.align		4
.L_3441:
        /*0118*/ 	.byte	0x04, 0x17
        /*011a*/ 	.short	(.L_3443 - .L_3442)
.L_3442:
        /*011c*/ 	.word	0x00000000
        /*0120*/ 	.short	0x0002
        /*0122*/ 	.short	0x0010
        /*0124*/ 	.byte	0x00, 0xf5, 0x21, 0x00


	//----- nvinfo : EIATTR_KPARAM_INFO
	.align		4
.L_3443:
        /*0128*/ 	.byte	0x04, 0x17
        /*012a*/ 	.short	(.L_3445 - .L_3444)
.L_3444:
        /*012c*/ 	.word	0x00000000
        /*0130*/ 	.short	0x0001
        /*0132*/ 	.short	0x0008
        /*0134*/ 	.byte	0x00, 0xf5, 0x21, 0x00


	//----- nvinfo : EIATTR_KPARAM_INFO
	.align		4
.L_3445:
        /*0138*/ 	.byte	0x04, 0x17
        /*013a*/ 	.short	(.L_3447 - .L_3446)
.L_3446:
        /*013c*/ 	.word	0x00000000
        /*0140*/ 	.short	0x0000
        /*0142*/ 	.short	0x0000
        /*0144*/ 	.byte	0x00, 0xf5, 0x21, 0x00


	//----- nvinfo : EIATTR_SPARSE_MMA_MASK
	.align		4
.L_3447:
        /*0148*/ 	.byte	0x03, 0x50
        /*014a*/ 	.short	0x0000


	//----- nvinfo : EIATTR_MAXREG_COUNT
	.align		4
        /*014c*/ 	.byte	0x03, 0x1b
        /*014e*/ 	.short	0x00ff


	//----- nvinfo : EIATTR_NUM_BARRIERS
	.align		4
        /*0150*/ 	.byte	0x02, 0x4c
        /*0152*/ 	.byte	0x01
	.zero		1


	//----- nvinfo : EIATTR_MERCURY_ISA_VERSION
	.align		4
        /*0154*/ 	.byte	0x03, 0x5f
        /*0156*/ 	.short	0x0101


	//----- nvinfo : EIATTR_VRC_CTA_INIT_COUNT
	.align		4
        /*0158*/ 	.byte	0x02, 0x4a
	.zero		1
	.zero		1


	//----- nvinfo : EIATTR_EXIT_INSTR_OFFSETS
	.align		4
        /*015c*/ 	.byte	0x04, 0x1c
        /*015e*/ 	.short	(.L_3449 - .L_3448)


	//   ....[0]....
.L_3448:
        /*0160*/ 	.word	0x00000cb0


	//   ....[1]....
        /*0164*/ 	.word	0x000068e0


	//   ....[2]....
        /*0168*/ 	.word	0x00006b90


	//   ....[3]....
        /*016c*/ 	.word	0x00006cc0


	//   ....[4]....
        /*0170*/ 	.word	0x00006d50


	//   ....[5]....
        /*0174*/ 	.word	0x00006d90


	//----- nvinfo : EIATTR_CRS_STACK_SIZE
	.align		4
.L_3449:
        /*0178*/ 	.byte	0x04, 0x1e
        /*017a*/ 	.short	(.L_3451 - .L_3450)
.L_3450:
        /*017c*/ 	.word	0x00000000


	//----- nvinfo : EIATTR_CBANK_PARAM_SIZE
	.align		4
.L_3451:
        /*0180*/ 	.byte	0x03, 0x19
        /*0182*/ 	.short	0x0074


	//----- nvinfo : EIATTR_PARAM_CBANK
	.align		4
        /*0184*/ 	.byte	0x04, 0x0a
        /*0186*/ 	.short	(.L_3453 - .L_3452)
	.align		4
.L_3452:
        /*0188*/ 	.word	index@(.nv.constant0._Z23gemm_half_q_half_kernelILi2ELi40ELb0ELb0ELi32EEvPK6__halfPKjS4_S2_PS0_iiiiPKtS7_iiiiiibS2_i)
        /*018c*/ 	.short	0x0380
        /*018e*/ 	.short	0x0074


	//----- nvinfo : EIATTR_SW_WAR
	.align		4
.L_3453:
        /*0190*/ 	.byte	0x04, 0x36
        /*0192*/ 	.short	(.L_3455 - .L_3454)
.L_3454:
        /*0194*/ 	.word	0x00000008
.L_3455:


//--------------------- .nv.info._Z23gemm_half_q_half_kernelILi2ELi10ELb0ELb0ELi32EEvPK6__halfPKjS4_S2_PS0_iiiiPKtS7_iiiiiibS2_i --------------------------
	.section	.nv.info._Z23gemm_half_q_half_kernelILi2ELi10ELb0ELb0ELi32EEvPK6__halfPKjS4_S2_PS0_iiiiPKtS7_iiiiiibS2_i,"",@"SHT_CUDA_INFO"
	.sectionflags	@""
	.align	4


	//----- nvinfo : EIATTR_CUDA_API_VERSION
	.align		4
        /*0000*/ 	.byte	0x04, 0x37
        /*0002*/ 	.short	(.L_3457 - .L_3456)
.L_3456:
        /*0004*/ 	.word	0x00000082


	//----- nvinfo : EIATTR_KPARAM_INFO
	.align		4
.L_3457:
        /*0008*/ 	.byte	0x04, 0x17
        /*000a*/ 	.short	(.L_3459 - .L_3458)
.L_3458:
        /*000c*/ 	.word	0x00000000
        /*0010*/ 	.short	0x0013
        /*0012*/ 	.short	0x0070
        /*0014*/ 	.byte	0x00, 0xf0, 0x11, 0x00


	//----- nvinfo : EIATTR_KPARAM_INFO
	.align		4
.L_3459:
        /*0018*/ 	.byte	0x04, 0x17
        /*001a*/ 	.short	(.L_3461 - .L_3460)
.L_3460:
        /*001c*/ 	.word	0x00000000
        /*0020*/ 	.short	0x0012
        /*0022*/ 	.short	0x0068
        /*0024*/ 	.byte	0x00, 0xf5, 0x21, 0x00


	//----- nvinfo : EIATTR_KPARAM_INFO
	.align		4
.L_3461:
        /*0028*/ 	.byte	0x04, 0x17
        /*002a*/ 	.short	(.L_3463 - .L_3462)
.L_3462:
        /*002c*/ 	.word	0x00000000
        /*0030*/ 	.short	0x0011
        /*0032*/ 	.short	0x0060
        /*0034*/ 	.byte	0x00, 0xf0, 0x05, 0x00


	//----- nvinfo : EIATTR_KPARAM_INFO
	.align		4
.L_3463:
        /*0038*/ 	.byte	0x04, 0x17
        /*003a*/ 	.short	(.L_3465 - .L_3464)
.L_3464:
        /*003c*/ 	.word	0x00000000
        /*0040*/ 	.short	0x0010
        /*0042*/ 	.short	0x005c
        /*0044*/ 	.byte	0x00, 0xf0, 0x11, 0x00


	//----- nvinfo : EIATTR_KPARAM_INFO
	.align		4
.L_3465:
        /*0048*/ 	.byte	0x04, 0x17
        /*004a*/ 	.short	(.L_3467 - .L_3466)
.L_3466:
        /*004c*/ 	.word	0x00000000
        /*0050*/ 	.short	0x000f
        /*0052*/ 	.short	0x0058
        /*0054*/ 	.byte	0x00, 0xf0, 0x11, 0x00


	//----- nvinfo : EIATTR_KPARAM_INFO
	.align		4
.L_3467:
        /*0058*/ 	.byte	0x04, 0x17
        /*005a*/ 	.short	(.L_3469 - .L_3468)
.L_3468:
        /*005c*/ 	.word	0x00000000
        /*0060*/ 	.short	0x000e
        /*0062*/ 	.short	0x0054
        /*0064*/ 	.byte	0x00, 0xf0, 0x11, 0x00


	//----- nvinfo : EIATTR_KPARAM_INFO
	.align		4
.L_3469:
        /*0068*/ 	.byte	0x04, 0x17
        /*006a*/ 	.short	(.L_3471 - .L_3470)
.L_3470:
        /*006c*/ 	.word	0x00000000
        /*0070*/ 	.short	0x000d
        /*0072*/ 	.short	0x0050
        /*0074*/ 	.byte	0x00, 0xf0, 0x11, 0x00


	//----- nvinfo : EIATTR_KPARAM_INFO
	.align		4
.L_3471:
        /*0078*/ 	.byte	0x04, 0x17
        /*007a*/ 	.short	(.L_3473 - .L_3472)
.L_3472:
        /*007c*/ 	.word	0x00000000
        /*0080*/ 	.short	0x000c
        /*0082*/ 	.short	0x004c
        /*0084*/ 	.byte	0x00, 0xf0, 0x11, 0x00


	//----- nvinfo : EIATTR_KPARAM_INFO
	.align		4
.L_3473:
        /*0088*/ 	.byte	0x04, 0x17
        /*008a*/ 	.short	(.L_3475 - .L_3474)
.L_3474:
        /*008c*/ 	.word	0x00000000
        /*0090*/ 	.short	0x000b
        /*0092*/ 	.short	0x0048
        /*0094*/ 	.byte	0x00, 0xf0, 0x11, 0x00


	//----- nvinfo : EIATTR_KPARAM_INFO
	.align		4
.L_3475:
        /*0098*/ 	.byte	0x04, 0x17
        /*009a*/ 	.short	(.L_3477 - .L_3476)
.L_3476:
        /*009c*/ 	.word	0x00000000
        /*00a0*/ 	.short	0x000a
        /*00a2*/ 	.short	0x0040
        /*00a4*/ 	.byte	0x00, 0xf5, 0x21, 0x00


	//----- nvinfo : EIATTR_KPARAM_INFO
	.align		4
.L_3477:
        /*00a8*/ 	.byte	0x04, 0x17
        /*00aa*/ 	.short	(.L_3479 - .L_3478)
.L_3478:
        /*00ac*/ 	.word	0x00000000
        /*00b0*/ 	.short	0x0009
        /*00b2*/ 	.short	0x0038
        /*00b4*/ 	.byte	0x00, 0xf5, 0x21, 0x00


	//----- nvinfo : EIATTR_KPARAM_INFO
	.align		4
.L_3479:
        /*00b8*/ 	.byte	0x04, 0x17
        /*00ba*/ 	.short	(.L_3481 - .L_3480)
.L_3480:
        /*00bc*/ 	.word	0x00000000
        /*00c0*/ 	.short	0x0008
        /*00c2*/ 	.short	0x0034
        /*00c4*/ 	.byte	0x00, 0xf0, 0x11, 0x00


	//----- nvinfo : EIATTR_KPARAM_INFO
	.align		4
.L_3481:
        /*00c8*/ 	.byte	0x04, 0x17
        /*00ca*/ 	.short	(.L_3483 - .L_3482)
.L_3482:
        /*00cc*/ 	.word	0x00000000
        /*00d0*/ 	.short	0x0007
        /*00d2*/ 	.short	0x0030
        /*00d4*/ 	.byte	0x00, 0xf0, 0x11, 0x00


	//----- nvinfo : EIATTR_KPARAM_INFO
	.align		4
.L_3483:
        /*00d8*/ 	.byte	0x04, 0x17
        /*00da*/ 	.short	(.L_3485 - .L_3484)
.L_3484:
        /*00dc*/ 	.word	0x00000000
        /*00e0*/ 	.short	0x0006
        /*00e2*/ 	.short	0x002c
        /*00e4*/ 	.byte	0x00, 0xf0, 0x11, 0x00


	//----- nvinfo : EIATTR_KPARAM_INFO
	.align		4
.L_3485:
        /*00e8*/ 	.byte	0x04, 0x17
        /*00ea*/ 	.short	(.L_3487 - .L_3486)
.L_3486:
        /*00ec*/ 	.word	0x00000000
        /*00f0*/ 	.short	0x0005
        /*00f2*/ 	.short	0x0028
        /*00f4*/ 	.byte	0x00, 0xf0, 0x11, 0x00


	//----- nvinfo : EIATTR_KPARAM_INFO
	.align		4
.L_3487:
        /*00f8*/ 	.byte	0x04, 0x17
        /*00fa*/ 	.short	(.L_3489 - .L_3488)
.L_3488:
        /*00fc*/ 	.word	0x00000000
        /*0100*/ 	.short	0x0004
        /*0102*/ 	.short	0x0020
        /*0104*/ 	.byte	0x00, 0xf5, 0x21, 0x00


	//----- nvinfo : EIATTR_KPARAM_INFO
	.align		4
.L_3489:
        /*0108*/ 	.byte	0x04, 0x17
        /*010a*/ 	.short	(.L_3491 - .L_3490)
.L_3490:
        /*010c*/ 	.word	0x00000000
        /*0110*/ 	.short	0x0003
        /*0112*/ 	.short	0x0018
        /*0114*/ 	.byte	0x00, 0xf5, 0x21, 0x00


	//----- nvinfo : EIATTR_KPARAM_INFO
	.align		4
.L_3491:
        /*0118*/ 	.byte	0x04, 0x17
        /*011a*/ 	.short	(.L_3493 - .L_3492)
.L_3492:
        /*011c*/ 	.word	0x00000000
        /*0120*/ 	.short	0x0002
        /*0122*/ 	.short	0x0010
        /*0124*/ 	.byte	0x00, 0xf5, 0x21, 0x00


	//----- nvinfo : EIATTR_KPARAM_INFO
	.align		4
.L_3493:
        /*0128*/ 	.byte	0x04, 0x17
        /*012a*/ 	.short	(.L_3495 - .L_3494)
.L_3494:
        /*012c*/ 	.word	0x00000000
        /*0130*/ 	.short	0x0001
        /*0132*/ 	.short	0x0008
        /*0134*/ 	.byte	0x00, 0xf5, 0x21, 0x00


	//----- nvinfo : EIATTR_KPARAM_INFO
	.align		4
.L_3495:
        /*0138*/ 	.byte	0x04, 0x17
        /*013a*/ 	.short	(.L_3497 - .L_3496)
.L_3496:
        /*013c*/ 	.word	0x00000000
        /*0140*/ 	.short	0x0000
        /*0142*/ 	.short	0x0000
        /*0144*/ 	.byte	0x00, 0xf5, 0x21, 0x00


	//----- nvinfo : EIATTR_SPARSE_MMA_MASK
	.align		4
.L_3497:
        /*0148*/ 	.byte	0x03, 0x50
        /*014a*/ 	.short	0x0000


	//----- nvinfo : EIATTR_MAXREG_COUNT
	.align		4
        /*014c*/ 	.byte	0x03, 0x1b
        /*014e*/ 	.short	0x00ff


	//----- nvinfo : EIATTR_NUM_BARRIERS
	.align		4
        /*0150*/ 	.byte	0x02, 0x4c
        /*0152*/ 	.byte	0x01
	.zero		1


	//----- nvinfo : EIATTR_MERCURY_ISA_VERSION
	.align		4
        /*0154*/ 	.byte	0x03, 0x5f
        /*0156*/ 	.short	0x0101


	//----- nvinfo : EIATTR_VRC_CTA_INIT_COUNT
	.align		4
        /*0158*/ 	.byte	0x02, 0x4a
	.zero		1
	.zero		1


	//----- nvinfo : EIATTR_EXIT_INSTR_OFFSETS
	.align		4
        /*015c*/ 	.byte	0x04, 0x1c
        /*015e*/ 	.short	(.L_3499 - .L_3498)


	//   ....[0]....
.L_3498:
        /*0160*/ 	.word	0x00000cb0


	//   ....[1]....
        /*0164*/ 	.word	0x00005890


	//   ....[2]....
        /*0168*/ 	.word	0x00005b40


	//   ....[3]....
        /*016c*/ 	.word	0x00005c70


	//   ....[4]....
        /*0170*/ 	.word	0x00005d00


	//   ....[5]....
        /*0174*/ 	.word	0x00005d40


	//----- nvinfo : EIATTR_CRS_STACK_SIZE
	.align		4
.L_3499:
        /*0178*/ 	.byte	0x04, 0x1e
        /*017a*/ 	.short	(.L_3501 - .L_3500)
.L_3500:
        /*017c*/ 	.word	0x00000000


	//----- nvinfo : EIATTR_CBANK_PARAM_SIZE
	.align		4
.L_3501:
        /*0180*/ 	.byte	0x03, 0x19
        /*0182*/ 	.short	0x0074


	//----- nvinfo : EIATTR_PARAM_CBANK
	.align		4
        /*0184*/ 	.byte	0x04, 0x0a
        /*0186*/ 	.short	(.L_3503 - .L_3502)
	.align		4
.L_3502:
        /*0188*/ 	.word	index@(.nv.constant0._Z23gemm_half_q_half_kernelILi2ELi10ELb0ELb0ELi32EEvPK6__halfPKjS4_S2_PS0_iiiiPKtS7_iiiiiibS2_i)
        /*018c*/ 	.short	0x0380
        /*018e*/ 	.short	0x0074


	//----- nvinfo : EIATTR_SW_WAR
	.align		4
.L_3503:
        /*0190*/ 	.byte	0x04, 0x36
        /*0192*/ 	.short	(.L_3505 - .L_3504)
.L_3504:
        /*0194*/ 	.word	0x00000008
.L_3505:


//--------------------- .nv.info._Z23gemm_half_q_half_kernelILi2ELi172ELb0ELb0ELi32EEvPK6__halfPKjS4_S2_PS0_iiiiPKtS7_iiiiiibS2_i --------------------------
	.section	.nv.info._Z23gemm_half_q_half_kernelILi2ELi172ELb0ELb0ELi32EEvPK6__halfPKjS4_S2_PS0_iiiiPKtS7_iiiiiibS2_i,"",@"SHT_CUDA_INFO"
	.sectionflags	@""
	.align	4


	//----- nvinfo : EIATTR_CUDA_API_VERSION
	.align		4
        /*0000*/ 	.byte	0x04, 0x37
        /*0002*/ 	.short	(.L_3507 - .L_3506)
.L_3506:
        /*0004*/ 	.word	0x00000082


	//----- nvinfo : EIATTR_KPARAM_INFO
	.align		4
.L_3507:
        /*0008*/ 	.byte	0x04, 0x17
        /*000a*/ 	.short	(.L_3509 - .L_3508)
.L_3508:
        /*000c*/ 	.word	0x00000000
        /*0010*/ 	.short	0x0013
        /*0012*/ 	.short	0x0070
        /*0014*/ 	.byte	0x00, 0xf0, 0x11, 0x00


	//----- nvinfo : EIATTR_KPARAM_INFO
	.align		4
.L_3509:
        /*0018*/ 	.byte	0x04, 0x17
        /*001a*/ 	.short	(.L_3511 - .L_3510)
.L_3510:
        /*001c*/ 	.word	0x00000000
        /*0020*/ 	.short	0x0012
        /*0022*/ 	.short	0x0068
        /*0024*/ 	.byte	0x00, 0xf5, 0x21, 0x00


	//----- nvinfo : EIATTR_KPARAM_INFO
	.align		4
.L_3511:
        /*0028*/ 	.byte	0x04, 0x17
        /*002a*/ 	.short	(.L_3513 - .L_3512)
.L_3512:
        /*002c*/ 	.word	0x00000000
        /*0030*/ 	.short	0x0011
        /*0032*/ 	.short	0x0060
        /*0034*/ 	.byte	0x00, 0xf0, 0x05, 0x00


	//----- nvinfo : EIATTR_KPARAM_INFO
	.align		4
.L_3513:
        /*0038*/ 	.byte	0x04, 0x17
        /*003a*/ 	.short	(.L_3515 - .L_3514)
.L_3514:
        /*003c*/ 	.word	0x00000000
        /*0040*/ 	.short	0x0010
        /*0042*/ 	.short	0x005c
        /*0044*/ 	.byte	0x00, 0xf0, 0x11, 0x00


	//----- nvinfo : EIATTR_KPARAM_INFO
	.align		4
.L_3515:
        /*0048*/ 	.byte	0x04, 0x17
        /*004a*/ 	.short	(.L_3517 - .L_3516)
.L_3516:
        /*004c*/ 	.word	0x00000000
        /*0050*/ 	.short	0x000f
        /*0052*/ 	.short	0x0058
        /*0054*/ 	.byte	0x00, 0xf0, 0x11, 0x00


	//----- nvinfo : EIATTR_KPARAM_INFO
	.align		4
.L_3517:
        /*0058*/ 	.byte	0x04, 0x17
        /*005a*/ 	.short	(.L_3519 - .L_3518)
.L_3518:
        /*005c*/ 	.word	0x00000000
        /*0060*/ 	.short	0x000e
        /*0062*/ 	.short	0x0054
        /*0064*/ 	.byte	0x00, 0xf0, 0x11, 0x00


	//----- nvinfo : EIATTR_KPARAM_INFO
	.align		4
.L_3519:
        /*0068*/ 	.byte	0x04, 0x17
        /*006a*/ 	.short	(.L_3521 - .L_3520)
.L_3520:
        /*006c*/ 	.word	0x00000000
        /*0070*/ 	.short	0x000d
        /*0072*/ 	.short	0x0050
        /*0074*/ 	.byte	0x00, 0xf0, 0x11, 0x00


	//----- nvinfo : EIATTR_KPARAM_INFO
	.align		4
.L_3521:
        /*0078*/ 	.byte	0x04, 0x17
        /*007a*/ 	.short	(.L_3523 - .L_3522)
.L_3522:
        /*007c*/ 	.word	0x00000000
        /*0080*/ 	.short	0x000c
        /*0082*/ 	.short	0x004c
        /*0084*/ 	.byte	0x00, 0xf0, 0x11, 0x00


	//----- nvinfo : EIATTR_KPARAM_INFO
	.align		4
.L_3523:
        /*0088*/ 	.byte	0x04, 0x17
        /*008a*/ 	.short	(.L_3525 - .L_3524)
.L_3524:
        /*008c*/ 	.word	0x00000000
        /*0090*/ 	.short	0x000b
        /*0092*/ 	.short	0x0048
        /*0094*/ 	.byte	0x00, 0xf0, 0x11, 0x00


	//----- nvinfo : EIATTR_KPARAM_INFO
	.align		4
.L_3525:
        /*0098*/ 	.byte	0x04, 0x17
        /*009a*/ 	.short	(.L_3527 - .L_3526)
.L_3526:
        /*009c*/ 	.word	0x00000000
        /*00a0*/ 	.short	0x000a
        /*00a2*/ 	.short	0x0040
        /*00a4*/ 	.byte	0x00, 0xf5, 0x21, 0x00


	//----- nvinfo : EIATTR_KPARAM_INFO
	.align		4
.L_3527:
        /*00a8*/ 	.byte	0x04, 0x17
        /*00aa*/ 	.short	(.L_3529 - .L_3528)
.L_3528:
        /*00ac*/ 	.word	0x00000000
        /*00b0*/ 	.short	0x0009
        /*00b2*/ 	.short	0x0038
        /*00b4*/ 	.byte	0x00, 0xf5, 0x21, 0x00


	//----- nvinfo : EIATTR_KPARAM_INFO
	.align		4
.L_3529:
        /*00b8*/ 	.byte	0x04, 0x17
        /*00ba*/ 	.short	(.L_3531 - .L_3530)
.L_3530:
        /*00bc*/ 	.word	0x00000000
        /*00c0*/ 	.short	0x0008
        /*00c2*/ 	.short	0x0034
        /*00c4*/ 	.byte	0x00, 0xf0, 0x11, 0x00


	//----- nvinfo : EIATTR_KPARAM_INFO
	.align		4
.L_3531:
        /*00c8*/ 	.byte	0x04, 0x17
        /*00ca*/ 	.short	(.L_3533 - .L_3532)
.L_3532:
        /*00cc*/ 	.word	0x00000000
        /*00d0*/ 	.short	0x0007
        /*00d2*/ 	.short	0x0030
        /*00d4*/ 	.byte	0x00, 0xf0, 0x11, 0x00


	//----- nvinfo : EIATTR_KPARAM_INFO
	.align		4
.L_3533:
        /*00d8*/ 	.byte	0x04, 0x17
        /*00da*/ 	.short	(.L_3535 - .L_3534)
.L_3534:
        /*00dc*/ 	.word	0x00000000
        /*00e0*/ 	.short	0x0006
        /*00e2*/ 	.short	0x002c
        /*00e4*/ 	.byte	0x00, 0xf0, 0x11, 0x00


	//----- nvinfo : EIATTR_KPARAM_INFO
	.align		4
.L_3535:
        /*00e8*/ 	.byte	0x04, 0x17
        /*00ea*/ 	.short	(.L_3537 - .L_3536)
.L_3536:
        /*00ec*/ 	.word	0x00000000
        /*00f0*/ 	.short	0x0005
        /*00f2*/ 	.short	0x0028
        /*00f4*/ 	.byte	0x00, 0xf0, 0x11, 0x00


	//----- nvinfo : EIATTR_KPARAM_INFO
	.align		4
.L_3537:
        /*00f8*/ 	.byte	0x04, 0x17
        /*00fa*/ 	.short	(.L_3539 - .L_3538)
.L_3538:
        /*00fc*/ 	.word	0x00000000
        /*0100*/ 	.short	0x0004
        /*0102*/ 	.short	0x0020
        /*0104*/ 	.byte	0x00, 0xf5, 0x21, 0x00


	//----- nvinfo : EIATTR_KPARAM_INFO
	.align		4
.L_3539:
        /*0108*/ 	.byte	0x04, 0x17
        /*010a*/ 	.short	(.L_3541 - .L_3540)
.L_3540:
        /*010c*/ 	.word	0x00000000
        /*0110*/ 	.short	0x0003
        /*0112*/ 	.short	0x0018
        /*0114*/ 	.byte	0x00, 0xf5, 0x21, 0x00


	//----- nvinfo : EIATTR_KPARAM_INFO
	.align		4
.L_3541:
        /*0118*/ 	.byte	0x04, 0x17
        /*011a*/ 	.short	(.L_3543 - .L_3542)
.L_3542:
        /*011c*/ 	.word	0x00000000
        /*0120*/ 	.short	0x0002
        /*0122*/ 	.short	0x0010
        /*0124*/ 	.byte	0x00, 0xf5, 0x21, 0x00


	//----- nvinfo : EIATTR_KPARAM_INFO
	.align		4
.L_3543:
        /*0128*/ 	.byte	0x04, 0x17
        /*012a*/ 	.short	(.L_3545 - .L_3544)
.L_3544:
        /*012c*/ 	.word	0x00000000
        /*0130*/ 	.short	0x0001
        /*0132*/ 	.short	0x0008
        /*0134*/ 	.byte	0x00, 0xf5, 0x21, 0x00


	//----- nvinfo : EIATTR_KPARAM_INFO
	.align		4
.L_3545:
        /*0138*/ 	.byte	0x04, 0x17
        /*013a*/ 	.short	(.L_3547 - .L_3546)
.L_3546:
        /*013c*/ 	.word	0x00000000
        /*0140*/ 	.short	0x0000
        /*0142*/ 	.short	0x0000
        /*0144*/ 	.byte	0x00, 0xf5, 0x21, 0x00


	//----- nvinfo : EIATTR_SPARSE_MMA_MASK
	.align		4
.L_3547:
        /*0148*/ 	.byte	0x03, 0x50
        /*014a*/ 	.short	0x0000


	//----- nvinfo : EIATTR_MAXREG_COUNT
	.align		4
        /*014c*/ 	.byte	0x03, 0x1b
        /*014e*/ 	.short	0x00ff


	//----- nvinfo : EIATTR_NUM_BARRIERS
	.align		4
        /*0150*/ 	.byte	0x02, 0x4c
        /*0152*/ 	.byte	0x01
	.zero		1


	//----- nvinfo : EIATTR_MERCURY_ISA_VERSION
	.align		4
        /*0154*/ 	.byte	0x03, 0x5f
        /*0156*/ 	.short	0x0101


	//----- nvinfo : EIATTR_VRC_CTA_INIT_COUNT
	.align		4
        /*0158*/ 	.byte	0x02, 0x4a
	.zero		1
	.zero		1


	//----- nvinfo : EIATTR_EXIT_INSTR_OFFSETS
	.align		4
        /*015c*/ 	.byte	0x04, 0x1c
        /*015e*/ 	.short	(.L_3549 - .L_3548)


	//   ....[0]....
.L_3548:
        /*0160*/ 	.word	0x00000cb0


	//   ....[1]....
        /*0164*/ 	.word	0x0000c2b0


	//   ....[2]....
        /*0168*/ 	.word	0x0000c560


	//   ....[3]....
        /*016c*/ 	.word	0x0000c690


	//   ....[4]....
        /*0170*/ 	.word	0x0000c730


	//   ....[5]....
        /*0174*/ 	.word	0x0000c770


	//----- nvinfo : EIATTR_CRS_STACK_SIZE
	.align		4
.L_3549:
        /*0178*/ 	.byte	0x04, 0x1e
        /*017a*/ 	.short	(.L_3551 - .L_3550)
.L_3550:
        /*017c*/ 	.word	0x00000000


	//----- nvinfo : EIATTR_CBANK_PARAM_SIZE
	.align		4
.L_3551:
        /*0180*/ 	.byte	0x03, 0x19
        /*0182*/ 	.short	0x0074


	//----- nvinfo : EIATTR_PARAM_CBANK
	.align		4
        /*0184*/ 	.byte	0x04, 0x0a
        /*0186*/ 	.short	(.L_3553 - .L_3552)
	.align		4
.L_3552:
        /*0188*/ 	.word	index@(.nv.constant0._Z23gemm_half_q_half_kernelILi2ELi172ELb0ELb0ELi32EEvPK6__halfPKjS4_S2_PS0_iiiiPKtS7_iiiiiibS2_i)
        /*018c*/ 	.short	0x0380
        /*018e*/ 	.short	0x0074


	//----- nvinfo : EIATTR_SW_WAR
	.align		4
.L_3553:
        /*0190*/ 	.byte	0x04, 0x36
        /*0192*/ 	.short	(.L_3555 - .L_3554)
.L_3554:
        /*0194*/ 	.word	0x00000008
.L_3555:


//--------------------- .nv.info._Z23gemm_half_q_half_kernelILi2ELi176ELb0ELb0ELi32EEvPK6__halfPKjS4_S2_PS0_iiiiPKtS7_iiiiiibS2_i --------------------------
	.section	.nv.info._Z23gemm_half_q_half_kernelILi2ELi176ELb0ELb0ELi32EEvPK6__halfPKjS4_S2_PS0_iiiiPKtS7_iiiiiibS2_i,"",@"SHT_CUDA_INFO"
	.sectionflags	@""
	.align	4


	//----- nvinfo : EIATTR_CUDA_API_VERSION
	.align		4
        /*0000*/ 	.byte	0x04, 0x37
        /*0002*/ 	.short	(.L_3557 - .L_3556)
.L_3556:
        /*0004*/ 	.word	0x00000082


	//----- nvinfo : EIATTR_KPARAM_INFO
	.align		4
.L_3557:
        /*0008*/ 	.byte	0x04, 0x17
        /*000a*/ 	.short	(.L_3559 - .L_3558)
.L_3558:
        /*000c*/ 	.word	0x00000000
        /*0010*/ 	.short	0x0013
        /*0012*/ 	.short	0x0070
        /*0014*/ 	.byte	0x00, 0xf0, 0x11, 0x00


	//----- nvinfo : EIATTR_KPARAM_INFO
	.align		4
.L_3559:
        /*0018*/ 	.byte	0x04, 0x17
        /*001a*/ 	.short	(.L_3561 - .L_3560)
.L_3560:
        /*001c*/ 	.word	0x00000000
        /*0020*/ 	.short	0x0012
        /*0022*/ 	.short	0x0068
        /*0024*/ 	.byte	0x00, 0xf5, 0x21, 0x00


	//----- nvinfo : EIATTR_KPARAM_INFO
	.align		4
.L_3561:
        /*0028*/ 	.byte	0x04, 0x17
        /*002a*/ 	.short	(.L_3563 - .L_3562)
.L_3562:
        /*002c*/ 	.word	0x00000000
        /*0030*/ 	.short	0x0011
        /*0032*/ 	.short	0x0060
        /*0034*/ 	.byte	0x00, 0xf0, 0x05, 0x00


	//----- nvinfo : EIATTR_KPARAM_INFO
	.align		4
.L_3563:
        /*0038*/ 	.byte	0x04, 0x17
        /*003a*/ 	.short	(.L_3565 - .L_3564)
.L_3564:
        /*003c*/ 	.word	0x00000000
        /*0040*/ 	.short	0x0010
        /*0042*/ 	.short	0x005c
        /*0044*/ 	.byte	0x00, 0xf0, 0x11, 0x00


	//----- nvinfo : EIATTR_KPARAM_INFO
	.align		4
.L_3565:
        /*0048*/ 	.byte	0x04, 0x17
        /*004a*/ 	.short	(.L_3567 - .L_3566)
.L_3566:
        /*004c*/ 	.word	0x00000000
        /*0050*/ 	.short	0x000f
        /*0052*/ 	.short	0x0058
        /*0054*/ 	.byte	0x00, 0xf0, 0x11, 0x00


	//----- nvinfo : EIATTR_KPARAM_INFO
	.align		4
.L_3567:
        /*0058*/ 	.byte	0x04, 0x17
        /*005a*/ 	.short	(.L_3569 - .L_3568)
.L_3568:
        /*005c*/ 	.word	0x00000000
        /*0060*/ 	.short	0x000e
        /*0062*/ 	.short	0x0054
        /*0064*/ 	.byte	0x00, 0xf0, 0x11, 0x00


	//----- nvinfo : EIATTR_KPARAM_INFO
	.align		4
.L_3569:
        /*0068*/ 	.byte	0x04, 0x17
        /*006a*/ 	.short	(.L_3571 - .L_3570)
.L_3570:
        /*006c*/ 	.word	0x00000000
        /*0070*/ 	.short	0x000d
        /*0072*/ 	.short	0x0050
        /*0074*/ 	.byte	0x00, 0xf0, 0x11, 0x00


	//----- nvinfo : EIATTR_KPARAM_INFO
	.align		4
.L_3571:
        /*0078*/ 	.byte	0x04, 0x17
        /*007a*/ 	.short	(.L_3573 - .L_3572)
.L_3572:
        /*007c*/ 	.word	0x00000000
        /*0080*/ 	.short	0x000c
        /*0082*/ 	.short	0x004c
        /*0084*/ 	.byte	0x00, 0xf0, 0x11, 0x00


	//----- nvinfo : EIATTR_KPARAM_INFO
	.align		4
.L_3573:
        /*0088*/ 	.byte	0x04, 0x17
        /*008a*/ 	.short	(.L_3575 - .L_3574)
.L_3574:
        /*008c*/ 	.word	0x00000000
        /*0090*/ 	.short	0x000b
        /*0092*/ 	.short	0x0048
        /*0094*/ 	.byte	0x00, 0xf0, 0x11, 0x00


	//----- nvinfo : EIATTR_KPARAM_INFO
	.align		4
.L_3575:
        /*0098*/ 	.byte	0x04, 0x17
        /*009a*/ 	.short	(.L_3577 - .L_3576)
.L_3576:
        /*009c*/ 	.word	0x00000000
        /*00a0*/ 	.short	0x000a
        /*00a2*/ 	.short	0x0040
        /*00a4*/ 	.byte	0x00, 0xf5, 0x21, 0x00


	//----- nvinfo : EIATTR_KPARAM_INFO
	.align		4
.L_3577:
        /*00a8*/ 	.byte	0x04, 0x17
        /*00aa*/ 	.short	(.L_3579 - .L_3578)
.L_3578:
        /*00ac*/ 	.word	0x00000000
        /*00b0*/ 	.short	0x0009
        /*00b2*/ 	.short	0x0038
        /*00b4*/ 	.byte	0x00, 0xf5, 0x21, 0x00


	//----- nvinfo : EIATTR_KPARAM_INFO
	.align		4
.L_3579:
        /*00b8*/ 	.byte	0x04, 0x17
        /*00ba*/ 	.short	(.L_3581 - .L_3580)
.L_3580:
        /*00bc*/ 	.word	0x00000000
        /*00c0*/ 	.short	0x0008
        /*00c2*/ 	.short	0x0034
        /*00c4*/ 	.byte	0x00, 0xf0, 0x11, 0x00


	//----- nvinfo : EIATTR_KPARAM_INFO
	.align		4
.L_3581:
        /*00c8*/ 	.byte	0x04, 0x17
        /*00ca*/ 	.short	(.L_3583 - .L_3582)
.L_3582:
        /*00cc*/ 	.word	0x00000000
        /*00d0*/ 	.short	0x0007
        /*00d2*/ 	.short	0x0030
        /*00d4*/ 	.byte	0x00, 0xf0, 0x11, 0x00


	//----- nvinfo : EIATTR_KPARAM_INFO
	.align		4
.L_3583:
        /*00d8*/ 	.byte	0x04, 0x17
        /*00da*/ 	.short	(.L_3585 - .L_3584)
.L_3584:
        /*00dc*/ 	.word	0x00000000
        /*00e0*/ 	.short	0x0006
        /*00e2*/ 	.short	0x002c
        /*00e4*/ 	.byte	0x00, 0xf0, 0x11, 0x00


	//----- nvinfo : EIATTR_KPARAM_INFO
	.align		4
.L_3585:
        /*00e8*/ 	.byte	0x04, 0x17
        /*00ea*/ 	.short	(.L_3587 - .L_3586)
.L_3586:
        /*00ec*/ 	.word	0x00000000
        /*00f0*/ 	.short	0x0005
        /*00f2*/ 	.short	0x0028
        /*00f4*/ 	.byte	0x00, 0xf0, 0x11, 0x00


	//----- nvinfo : EIATTR_KPARAM_INFO
	.align		4
.L_3587:
        /*00f8*/ 	.byte	0x04, 0x17
        /*00fa*/ 	.short	(.L_3589 - .L_3588)
.L_3588:
        /*00fc*/ 	.word	0x00000000
        /*0100*/ 	.short	0x0004
        /*0102*/ 	.short	0x0020
        /*0104*/ 	.byte	0x00, 0xf5, 0x21, 0x00


	//----- nvinfo : EIATTR_KPARAM_INFO
	.align		4
.L_3589:
        /*0108*/ 	.byte	0x04, 0x17
        /*010a*/ 	.short	(.L_3591 - .L_3590)
.L_3590:
        /*010c*/ 	.word	0x00000000
        /*0110*/ 	.short	0x0003
        /*0112*/ 	.short	0x0018
        /*0114*/ 	.byte	0x00, 0xf5, 0x21, 0x00


	//----- nvinfo : EIATTR_KPARAM_INFO
	.align		4
.L_3591:
        /*0118*/ 	.byte	0x04, 0x17
        /*011a*/ 	.short	(.L_3593 - .L_3592)
.L_3592:
        /*011c*/ 	.word	0x00000000
        /*0120*/ 	.short	0x0002
        /*0122*/ 	.short	0x0010
        /*0124*/ 	.byte	0x00, 0xf5, 0x21, 0x00


	//----- nvinfo : EIATTR_KPARAM_INFO
	.align		4
.L_3593:
        /*0128*/ 	.byte	0x04, 0x17
        /*012a*/ 	.short	(.L_3595 - .L_3594)
.L_3594:
        /*012c*/ 	.word	0x00000000
        /*0130*/ 	.short	0x0001
        /*0132*/ 	.short	0x0008
        /*0134*/ 	.byte	0x00, 0xf5, 0x21, 0x00


	//----- nvinfo : EIATTR_KPARAM_INFO
	.align		4
.L_3595:
        /*0138*/ 	.byte	0x04, 0x17
        /*013a*/ 	.short	(.L_3597 - .L_3596)
.L_3596:
        /*013c*/ 	.word	0x00000000
        /*0140*/ 	.short	0x0000
        /*0142*/ 	.short	0x0000
        /*0144*/ 	.byte	0x00, 0xf5, 0x21, 0x00


	//----- nvinfo : EIATTR_SPARSE_MMA_MASK
	.align		4
.L_3597:
        /*0148*/ 	.byte	0x03, 0x50
        /*014a*/ 	.short	0x0000


	//----- nvinfo : EIATTR_MAXREG_COUNT
	.align		4
        /*014c*/ 	.byte	0x03, 0x1b
        /*014e*/ 	.short	0x00ff


	//----- nvinfo : EIATTR_NUM_BARRIERS
	.align		4
        /*0150*/ 	.byte	0x02, 0x4c
        /*0152*/ 	.byte	0x01
	.zero		1


	//----- nvinfo : EIATTR_MERCURY_ISA_VERSION
	.align		4
        /*0154*/ 	.byte	0x03, 0x5f
        /*0156*/ 	.short	0x0101


	//----- nvinfo : EIATTR_VRC_CTA_INIT_COUNT
	.align		4
        /*0158*/ 	.byte	0x02, 0x4a
	.zero		1
	.zero		1


	//----- nvinfo : EIATTR_EXIT_INSTR_OFFSETS
	.align		4
        /*015c*/ 	.byte	0x04, 0x1c
        /*015e*/ 	.short	(.L_3599 - .L_3598)


	//   ....[0]....
.L_3598:
        /*0160*/ 	.word	0x00000cb0


	//   ....[1]....
        /*0164*/ 	.word	0x00009120


	//   ....[2]....
        /*0168*/ 	.word	0x000093d0


	//   ....[3]....
        /*016c*/ 	.word	0x00009500


	//   ....[4]....
        /*0170*/ 	.word	0x000095a0


	//   ....[5]....
        /*0174*/ 	.word	0x000095e0


	//----- nvinfo : EIATTR_CRS_STACK_SIZE
	.align		4
.L_3599:
        /*0178*/ 	.byte	0x04, 0x1e
        /*017a*/ 	.short	(.L_3601 - .L_3600)
.L_3600:
        /*017c*/ 	.word	0x00000000


	//----- nvinfo : EIATTR_CBANK_PARAM_SIZE
	.align		4
.L_3601:
        /*0180*/ 	.byte	0x03, 0x19
        /*0182*/ 	.short	0x0074


	//----- nvinfo : EIATTR_PARAM_CBANK
	.align		4
        /*0184*/ 	.byte	0x04, 0x0a
        /*0186*/ 	.short	(.L_3603 - .L_3602)
	.align		4
.L_3602:
        /*0188*/ 	.word	index@(.nv.constant0._Z23gemm_half_q_half_kernelILi2ELi176ELb0ELb0ELi32EEvPK6__halfPKjS4_S2_PS0_iiiiPKtS7_iiiiiibS2_i)
        /*018c*/ 	.short	0x0380
        /*018e*/ 	.short	0x0074


	//----- nvinfo : EIATTR_SW_WAR
	.align		4
.L_3603:
        /*0190*/ 	.byte	0x04, 0x36
        /*0192*/ 	.short	(.L_3605 - .L_3604)
.L_3604:
        /*0194*/ 	.word	0x00000008
.L_3605:


//--------------------- .nv.info._Z23gemm_half_q_half_kernelILi2ELi152ELb0ELb0ELi32EEvPK6__halfPKjS4_S2_PS0_iiiiPKtS7_iiiiiibS2_i --------------------------
	.section	.nv.info._Z23gemm_half_q_half_kernelILi2ELi152ELb0ELb0ELi32EEvPK6__halfPKjS4_S2_PS0_iiiiPKtS7_iiiiiibS2_i,"",@"SHT_CUDA_INFO"
	.sectionflags	@""
	.align	4


	//----- nvinfo : EIATTR_CUDA_API_VERSION
	.align		4
        /*0000*/ 	.byte	0x04, 0x37
        /*0002*/ 	.short	(.L_3607 - .L_3606)
.L_3606:
        /*0004*/ 	.word	0x00000082


	//----- nvinfo : EIATTR_KPARAM_INFO
	.align		4
.L_3607:
        /*0008*/ 	.byte	0x04, 0x17
        /*000a*/ 	.short	(.L_3609 - .L_3608)
.L_3608:
        /*000c*/ 	.word	0x00000000
        /*0010*/ 	.short	0x0013
        /*0012*/ 	.short	0x0070
        /*0014*/ 	.byte	0x00, 0xf0, 0x11, 0x00


	//----- nvinfo : EIATTR_KPARAM_INFO
	.align		4
.L_3609:
        /*0018*/ 	.byte	0x04, 0x17
        /*001a*/ 	.short	(.L_3611 - .L_3610)
.L_3610:
        /*001c*/ 	.word	0x00000000
        /*0020*/ 	.short	0x0012
        /*0022*/ 	.short	0x0068
        /*0024*/ 	.byte	0x00, 0xf5, 0x21, 0x00


	//----- nvinfo : EIATTR_KPARAM_INFO
	.align		4
.L_3611:
        /*0028*/ 	.byte	0x04, 0x17
        /*002a*/ 	.short	(.L_3613 - .L_3612)
.L_3612:
        /*002c*/ 	.word	0x00000000
        /*0030*/ 	.short	0x0011
        /*0032*/ 	.short	0x0060
        /*0034*/ 	.byte	0x00, 0xf0, 0x05, 0x00


	//----- nvinfo : EIATTR_KPARAM_INFO
	.align		4
.L_3613:
        /*0038*/ 	.byte	0x04, 0x17
        /*003a*/ 	.short	(.L_3615 - .L_3614)
.L_3614:
        /*003c*/ 	.word	0x00000000
        /*0040*/ 	.short	0x0010
        /*0042*/ 	.short	0x005c
        /*0044*/ 	.byte	0x00, 0xf0, 0x11, 0x00


	//----- nvinfo : EIATTR_KPARAM_INFO
	.align		4
.L_3615:
        /*0048*/ 	.byte	0x04, 0x17
        /*004a*/ 	.short	(.L_3617 - .L_3616)
.L_3616:
        /*004c*/ 	.word	0x00000000
        /*0050*/ 	.short	0x000f
        /*0052*/ 	.short	0x0058
        /*0054*/ 	.byte	0x00, 0xf0, 0x11, 0x00


	//----- nvinfo : EIATTR_KPARAM_INFO
	.align		4
.L_3617:
        /*0058*/ 	.byte	0x04, 0x17
        /*005a*/ 	.short	(.L_3619 - .L_3618)
.L_3618:
        /*005c*/ 	.word	0x00000000
        /*0060*/ 	.short	0x000e
        /*0062*/ 	.short	0x0054
        /*0064*/ 	.byte	0x00, 0xf0, 0x11, 0x00


	//----- nvinfo : EIATTR_KPARAM_INFO
	.align		4
.L_3619:
        /*0068*/ 	.byte	0x04, 0x17
        /*006a*/ 	.short	(.L_3621 - .L_3620)
.L_3620:
        /*006c*/ 	.word	0x00000000
        /*0070*/ 	.short	0x000d
        /*0072*/ 	.short	0x0050
        /*0074*/ 	.byte	0x00, 0xf0, 0x11, 0x00


	//----- nvinfo : EIATTR_KPARAM_INFO
	.align		4
.L_3621:
        /*0078*/ 	.byte	0x04, 0x17
        /*007a*/ 	.short	(.L_3623 - .L_3622)
.L_3622:
        /*007c*/ 	.word	0x00000000
        /*0080*/ 	.short	0x000c
        /*0082*/ 	.short	0x004c
        /*0084*/ 	.byte	0x00, 0xf0, 0x11, 0x00


	//----- nvinfo : EIATTR_KPARAM_INFO
	.align		4
.L_3623:
        /*0088*/ 	.byte	0x04, 0x17
        /*008a*/ 	.short	(.L_3625 - .L_3624)
.L_3624:
        /*008c*/ 	.word	0x00000000
        /*0090*/ 	.short	0x000b
        /*0092*/ 	.short	0x0048
        /*0094*/ 	.byte	0x00, 0xf0, 0x11, 0x00


	//----- nvinfo : EIATTR_KPARAM_INFO
	.align		4
.L_3625:
        /*0098*/ 	.byte	0x04, 0x17
        /*009a*/ 	.short	(.L_3627 - .L_3626)
.L_3626:
        /*009c*/ 	.word	0x00000000
        /*00a0*/ 	.short	0x000a
        /*00a2*/ 	.short	0x0040
        /*00a4*/ 	.byte	0x00, 0xf5, 0x21, 0x00


	//----- nvinfo : EIATTR_KPARAM_INFO
	.align		4
.L_3627:
        /*00a8*/ 	.byte	0x04, 0x17
        /*00aa*/ 	.short	(.L_3629 - .L_3628)
.L_3628:
        /*00ac*/ 	.word	0x00000000
        /*00b0*/ 	.short	0x0009
        /*00b2*/ 	.short	0x0038
        /*00b4*/ 	.byte	0x00, 0xf5, 0x21, 0x00


	//----- nvinfo : EIATTR_KPARAM_INFO
	.align		4
.L_3629:
        /*00b8*/ 	.byte	0x04, 0x17
        /*00ba*/ 	.short	(.L_3631 - .L_3630)
.L_3630:
        /*00bc*/ 	.word	0x00000000
        /*00c0*/ 	.short	0x0008
        /*00c2*/ 	.short	0x0034
        /*00c4*/ 	.byte	0x00, 0xf0, 0x11, 0x00


	//----- nvinfo : EIATTR_KPARAM_INFO
	.align		4
.L_3631:
        /*00c8*/ 	.byte	0x04, 0x17
        /*00ca*/ 	.short	(.L_3633 - .L_3632)
.L_3632:
        /*00cc*/ 	.word	0x00000000
        /*00d0*/ 	.short	0x0007
        /*00d2*/ 	.short	0x0030
        /*00d4*/ 	.byte	0x00, 0xf0, 0x11, 0x00


	//----- nvinfo : EIATTR_KPARAM_INFO
	.align		4
.L_3633:
        /*00d8*/ 	.byte	0x04, 0x17
        /*00da*/ 	.short	(.L_3635 - .L_3634)
.L_3634:
        /*00dc*/ 	.word	0x00000000
        /*00e0*/ 	.short	0x0006
        /*00e2*/ 	.short	0x002c
        /*00e4*/ 	.byte	0x00, 0xf0, 0x11, 0x00


	//----- nvinfo : EIATTR_KPARAM_INFO
	.align		4
.L_3635:
        /*00e8*/ 	.byte	0x04, 0x17
        /*00ea*/ 	.short	(.L_3637 - .L_3636)
.L_3636:
        /*00ec*/ 	.word	0x00000000
        /*00f0*/ 	.short	0x0005
        /*00f2*/ 	.short	0x0028
        /*00f4*/ 	.byte	0x00, 0xf0, 0x11, 0x00


	//----- nvinfo : EIATTR_KPARAM_INFO
	.align		4
.L_3637:
        /*00f8*/ 	.byte	0x04, 0x17
        /*00fa*/ 	.short	(.L_3639 - .L_3638)
.L_3638:
        /*00fc*/ 	.word	0x00000000
        /*0100*/ 	.short	0x0004
        /*0102*/ 	.short	0x0020
        /*0104*/ 	.byte	0x00, 0xf5, 0x21, 0x00


	//----- nvinfo : EIATTR_KPARAM_INFO
	.align		4
.L_3639:
        /*0108*/ 	.byte	0x04, 0x17
        /*010a*/ 	.short	(.L_3641 - .L_3640)
.L_3640:
        /*010c*/ 	.word	0x00000000
        /*0110*/ 	.short	0x0003
        /*0112*/ 	.short	0x0018
        /*0114*/ 	.byte	0x00, 0xf5, 0x21, 0x00


	//----- nvinfo : EIATTR_KPARAM_INFO
	.align		4
.L_3641:
        /*0118*/ 	.byte	0x04, 0x17
        /*011a*/ 	.short	(.L_3643 - .L_3642)
.L_3642:
        /*011c*/ 	.word	0x00000000
        /*0120*/ 	.short	0x0002
        /*0122*/ 	.short	0x0010
        /*0124*/ 	.byte	0x00, 0xf5, 0x21, 0x00


	//----- nvinfo : EIATTR_KPARAM_INFO
	.align		4
.L_3643:
        /*0128*/ 	.byte	0x04, 0x17
        /*012a*/ 	.short	(.L_3645 - .L_3644)
.L_3644:
        /*012c*/ 	.word	0x00000000
        /*0130*/ 	.short	0x0001
        /*0132*/ 	.short	0x0008
        /*0134*/ 	.byte	0x00, 0xf5, 0x21, 0x00


	//----- nvinfo : EIATTR_KPARAM_INFO
	.align		4
.L_3645:
        /*0138*/ 	.byte	0x04, 0x17
        /*013a*/ 	.short	(.L_3647 - .L_3646)
.L_3646:
        /*013c*/ 	.word	0x00000000
        /*0140*/ 	.short	0x0000
        /*0142*/ 	.short	0x0000
        /*0144*/ 	.byte	0x00, 0xf5, 0x21, 0x00


	//----- nvinfo : EIATTR_SPARSE_MMA_MASK
	.align		4
.L_3647:
        /*0148*/ 	.byte	0x03, 0x50
        /*014a*/ 	.short	0x0000


	//----- nvinfo : EIATTR_MAXREG_COUNT
	.align		4
        /*014c*/ 	.byte	0x03, 0x1b
        /*014e*/ 	.short	0x00ff


	//----- nvinfo : EIATTR_NUM_BARRIERS
	.align		4
        /*0150*/ 	.byte	0x02, 0x4c
        /*0152*/ 	.byte	0x01
	.zero		1


	//----- nvinfo : EIATTR_MERCURY_ISA_VERSION
	.align		4
        /*0154*/ 	.byte	0x03, 0x5f
        /*0156*/ 	.short	0x0101


	//----- nvinfo : EIATTR_VRC_CTA_INIT_COUNT
	.align		4
        /*0158*/ 	.byte	0x02, 0x4a
	.zero		1
	.zero		1


	//----- nvinfo : EIATTR_EXIT_INSTR_OFFSETS
	.align		4
        /*015c*/ 	.byte	0x04, 0x1c
        /*015e*/ 	.short	(.L_3649 - .L_3648)


	//   ....[0]....
.L_3648:
        /*0160*/ 	.word	0x00000cc0


	//   ....[1]....
        /*0164*/ 	.word	0x0000a720


	//   ....[2]....
        /*0168*/ 	.word	0x0000a9d0


	//   ....[3]....
        /*016c*/ 	.word	0x0000ab00


	//   ....[4]....
        /*0170*/ 	.word	0x0000aba0


	//   ....[5]....
        /*0174*/ 	.word	0x0000abe0


	//----- nvinfo : EIATTR_CRS_STACK_SIZE
	.align		4
.L_3649:
        /*0178*/ 	.byte	0x04, 0x1e
        /*017a*/ 	.short	(.L_3651 - .L_3650)
.L_3650:
        /*017c*/ 	.word	0x00000000


	//----- nvinfo : EIATTR_CBANK_PARAM_SIZE
	.align		4
.L_3651:
        /*0180*/ 	.byte	0x03, 0x19
        /*0182*/ 	.short	0x0074


	//----- nvinfo : EIATTR_PARAM_CBANK
	.align		4
        /*0184*/ 	.byte	0x04, 0x0a
        /*0186*/ 	.short	(.L_3653 - .L_3652)
	.align		4
.L_3652:
        /*0188*/ 	.word	index@(.nv.constant0._Z23gemm_half_q_half_kernelILi2ELi152ELb0ELb0ELi32EEvPK6__halfPKjS4_S2_PS0_iiiiPKtS7_iiiiiibS2_i)
        /*018c*/ 	.short	0x0380
        /*018e*/ 	.short	0x0074


	//----- nvinfo : EIATTR_SW_WAR
	.align		4
.L_3653:
        /*0190*/ 	.byte	0x04, 0x36
        /*0192*/ 	.short	(.L_3655 - .L_3654)
.L_3654:
        /*0194*/ 	.word	0x00000008
.L_3655:


//--------------------- .nv.info._Z23gemm_half_q_half_kernelILi2ELi140ELb0ELb0ELi32EEvPK6__halfPKjS4_S2_PS0_iiiiPKtS7_iiiiiibS2_i --------------------------
	.section	.nv.info._Z23gemm_half_q_half_kernelILi2ELi140ELb0ELb0ELi32EEvPK6__halfPKjS4_S2_PS0_iiiiPKtS7_iiiiiibS2_i,"",@"SHT_CUDA_INFO"
	.sectionflags	@""
	.align	4


	//----- nvinfo : EIATTR_CUDA_API_VERSION
	.align		4
        /*0000*/ 	.byte	0x04, 0x37
        /*0002*/ 	.short	(.L_3657 - .L_3656)
.L_3656:
        /*0004*/ 	.word	0x00000082


	//----- nvinfo : EIATTR_KPARAM_INFO
	.align		4
.L_3657:
        /*0008*/ 	.byte	0x04, 0x17
        /*000a*/ 	.short	(.L_3659 - .L_3658)
.L_3658:
        /*000c*/ 	.word	0x00000000
        /*0010*/ 	.short	0x0013
        /*0012*/ 	.short	0x0070
        /*0014*/ 	.byte	0x00, 0xf0, 0x11, 0x00


	//----- nvinfo : EIATTR_KPARAM_INFO
	.align		4
.L_3659:
        /*0018*/ 	.byte	0x04, 0x17
        /*001a*/ 	.short	(.L_3661 - .L_3660)
.L_3660:
        /*001c*/ 	.word	0x00000000
        /*0020*/ 	.short	0x0012
        /*0022*/ 	.short	0x0068
        /*0024*/ 	.byte	0x00, 0xf5, 0x21, 0x00


	//----- nvinfo : EIATTR_KPARAM_INFO
	.align		4
.L_3661:
        /*0028*/ 	.byte	0x04, 0x17
        /*002a*/ 	.short	(.L_3663 - .L_3662)
.L_3662:
        /*002c*/ 	.word	0x00000000
        /*0030*/ 	.short	0x0011
        /*0032*/ 	.short	0x0060
        /*0034*/ 	.byte	0x00, 0xf0, 0x05, 0x00


	//----- nvinfo : EIATTR_KPARAM_INFO
	.align		4
.L_3663:
        /*0038*/ 	.byte	0x04, 0x17
        /*003a*/ 	.short	(.L_3665 - .L_3664)
.L_3664:
        /*003c*/ 	.word	0x00000000
        /*0040*/ 	.short	0x0010
        /*0042*/ 	.short	0x005c
        /*0044*/ 	.byte	0x00, 0xf0, 0x11, 0x00


	//----- nvinfo : EIATTR_KPARAM_INFO
	.align		4
.L_3665:
        /*0048*/ 	.byte	0x04, 0x17
        /*004a*/ 	.short	(.L_3667 - .L_3666)
.L_3666:
        /*004c*/ 	.word	0x00000000
        /*0050*/ 	.short	0x000f
        /*0052*/ 	.short	0x0058
        /*0054*/ 	.byte	0x00, 0xf0, 0x11, 0x00


	//----- nvinfo : EIATTR_KPARAM_INFO
	.align		4
.L_3667:
        /*0058*/ 	.byte	0x04, 0x17
        /*005a*/ 	.short	(.L_3669 - .L_3668)
.L_3668:
        /*005c*/ 	.word	0x00000000
        /*0060*/ 	.short	0x000e
        /*0062*/ 	.short	0x0054
        /*0064*/ 	.byte	0x00, 0xf0, 0x11, 0x00


	//----- nvinfo : EIATTR_KPARAM_INFO
	.align		4
.L_3669:
        /*0068*/ 	.byte	0x04, 0x17
        /*006a*/ 	.short	(.L_3671 - .L_3670)
.L_3670:
        /*006c*/ 	.word	0x00000000
        /*0070*/ 	.short	0x000d
        /*0072*/ 	.short	0x0050
        /*0074*/ 	.byte	0x00, 0xf0, 0x11, 0x00


	//----- nvinfo : EIATTR_KPARAM_INFO
	.align		4
.L_3671:
        /*0078*/ 	.byte	0x04, 0x17
        /*007a*/ 	.short	(.L_3673 - .L_3672)
.L_3672:
        /*007c*/ 	.word	0x00000000
        /*0080*/ 	.short	0x000c
        /*0082*/ 	.short	0x004c
        /*0084*/ 	.byte	0x00, 0xf0, 0x11, 0x00


	//----- nvinfo : EIATTR_KPARAM_INFO
	.align		4
.L_3673:
        /*0088*/ 	.byte	0x04, 0x17
        /*008a*/ 	.short	(.L_3675 - .L_3674)
.L_3674:
        /*008c*/ 	.word	0x00000000
        /*0090*/ 	.short	0x000b
        /*0092*/ 	.short	0x0048
        /*0094*/ 	.byte	0x00, 0xf0, 0x11, 0x00


	//----- nvinfo : EIATTR_KPARAM_INFO
	.align		4
.L_3675:
        /*0098*/ 	.byte	0x04, 0x17
        /*009a*/ 	.short	(.L_3677 - .L_3676)
.L_3676:
        /*009c*/ 	.word	0x00000000
        /*00a0*/ 	.short	0x000a
        /*00a2*/ 	.short	0x0040
        /*00a4*/ 	.byte	0x00, 0xf5, 0x21, 0x00


	//----- nvinfo : EIATTR_KPARAM_INFO
	.align		4
.L_3677:
        /*00a8*/ 	.byte	0x04, 0x17
        /*00aa*/ 	.short	(.L_3679 - .L_3678)
.L_3678:
        /*00ac*/ 	.word	0x00000000
        /*00b0*/ 	.short	0x0009
        /*00b2*/ 	.short	0x0038
        /*00b4*/ 	.byte	0x00, 0xf5, 0x21, 0x00


	//----- nvinfo : EIATTR_KPARAM_INFO
	.align		4
.L_3679:
        /*00b8*/ 	.byte	0x04, 0x17
        /*00ba*/ 	.short	(.L_3681 - .L_3680)
.L_3680:
        /*00bc*/ 	.word	0x00000000
        /*00c0*/ 	.short	0x0008
        /*00c2*/ 	.short	0x0034
        /*00c4*/ 	.byte	0x00, 0xf0, 0x11, 0x00


	//----- nvinfo : EIATTR_KPARAM_INFO
	.align		4
.L_3681:
        /*00c8*/ 	.byte	0x04, 0x17
        /*00ca*/ 	.short	(.L_3683 - .L_3682)
.L_3682:
        /*00cc*/ 	.word	0x00000000
        /*00d0*/ 	.short	0x0007
        /*00d2*/ 	.short	0x0030
        /*00d4*/ 	.byte	0x00, 0xf0, 0x11, 0x00


	//----- nvinfo : EIATTR_KPARAM_INFO
	.align		4
.L_3683:
        /*00d8*/ 	.byte	0x04, 0x17
        /*00da*/ 	.short	(.L_3685 - .L_3684)
.L_3684:
        /*00dc*/ 	.word	0x00000000
        /*00e0*/ 	.short	0x0006
        /*00e2*/ 	.short	0x002c
        /*00e4*/ 	.byte	0x00, 0xf0, 0x11, 0x00


	//----- nvinfo : EIATTR_KPARAM_INFO
	.align		4
.L_3685:
        /*00e8*/ 	.byte	0x04, 0x17
        /*00ea*/ 	.short	(.L_3687 - .L_3686)
.L_3686:
        /*00ec*/ 	.word	0x00000000
        /*00f0*/ 	.short	0x0005
        /*00f2*/ 	.short	0x0028
        /*00f4*/ 	.byte	0x00, 0xf0, 0x11, 0x00


	//----- nvinfo : EIATTR_KPARAM_INFO
	.align		4
.L_3687:
        /*00f8*/ 	.byte	0x04, 0x17
        /*00fa*/ 	.short	(.L_3689 - .L_3688)
.L_3688:
        /*00fc*/ 	.word	0x00000000
        /*0100*/ 	.short	0x0004
        /*0102*/ 	.short	0x0020
        /*0104*/ 	.byte	0x00, 0xf5, 0x21, 0x00


	//----- nvinfo : EIATTR_KPARAM_INFO
	.align		4
.L_3689:
        /*0108*/ 	.byte	0x04, 0x17
        /*010a*/ 	.short	(.L_3691 - .L_3690)
.L_3690:
        /*010c*/ 	.word	0x00000000
        /*0110*/ 	.short	0x0003
        /*0112*/ 	.short	0x0018
        /*0114*/ 	.byte	0x00, 0xf5, 0x21, 0x00


	//----- nvinfo : EIATTR_KPARAM_INFO
	.align		4
.L_3691:
        /*0118*/ 	.byte	0x04, 0x17
        /*011a*/ 	.short	(.L_3693 - .L_3692)
.L_3692:
        /*011c*/ 	.word	0x00000000
        /*0120*/ 	.short	0x0002
        /*0122*/ 	.short	0x0010
        /*0124*/ 	.byte	0x00, 0xf5, 0x21, 0x00


	//----- nvinfo : EIATTR_KPARAM_INFO
	.align		4
.L_3693:
        /*0128*/ 	.byte	0x04, 0x17
        /*012a*/ 	.short	(.L_3695 - .L_3694)
.L_3694:
        /*012c*/ 	.word	0x00000000
        /*0130*/ 	.short	0x0001
        /*0132*/ 	.short	0x0008
        /*0134*/ 	.byte	0x00, 0xf5, 0x21, 0x00


	//----- nvinfo : EIATTR_KPARAM_INFO
	.align		4
.L_3695:
        /*0138*/ 	.byte	0x04, 0x17
        /*013a*/ 	.short	(.L_3697 - .L_3696)
.L_3696:
        /*013c*/ 	.word	0x00000000
        /*0140*/ 	.short	0x0000
        /*0142*/ 	.short	0x0000
        /*0144*/ 	.byte	0x00, 0xf5, 0x21, 0x00


	//----- nvinfo : EIATTR_SPARSE_MMA_MASK
	.align		4
.L_3697:
        /*0148*/ 	.byte	0x03, 0x50
        /*014a*/ 	.short	0x0000


	//----- nvinfo : EIATTR_MAXREG_COUNT
	.align		4
        /*014c*/ 	.byte	0x03, 0x1b
        /*014e*/ 	.short	0x00ff


	//----- nvinfo : EIATTR_NUM_BARRIERS
	.align		4
        /*0150*/ 	.byte	0x02, 0x4c
        /*0152*/ 	.byte	0x01
	.zero		1


	//----- nvinfo : EIATTR_MERCURY_ISA_VERSION
	.align		4
        /*0154*/ 	.byte	0x03, 0x5f
        /*0156*/ 	.short	0x0101


	//----- nvinfo : EIATTR_VRC_CTA_INIT_COUNT
	.align		4
        /*0158*/ 	.byte	0x02, 0x4a
	.zero		1
	.zero		1


	//----- nvinfo : EIATTR_EXIT_INSTR_OFFSETS
	.align		4
        /*015c*/ 	.byte	0x04, 0x1c
        /*015e*/ 	.short	(.L_3699 - .L_3698)


	//   ....[0]....
.L_3698:
        /*0160*/ 	.word	0x00000cb0


	//   ....[1]....
        /*0164*/ 	.word	0x0000a580


	//   ....[2]....
        /*0168*/ 	.word	0x0000a830


	//   ....[3]....
        /*016c*/ 	.word	0x0000a960


	//   ....[4]....
        /*0170*/ 	.word	0x0000aa00


	//   ....[5]....
        /*0174*/ 	.word	0x0000aa40


	//----- nvinfo : EIATTR_CRS_STACK_SIZE
	.align		4
.L_3699:
        /*0178*/ 	.byte	0x04, 0x1e
        /*017a*/ 	.short	(.L_3701 - .L_3700)
.L_3700:
        /*017c*/ 	.word	0x00000000


	//----- nvinfo : EIATTR_CBANK_PARAM_SIZE
	.align		4
.L_3701:
        /*0180*/ 	.byte	0x03, 0x19
        /*0182*/ 	.short	0x0074


	//----- nvinfo : EIATTR_PARAM_CBANK
	.align		4
        /*0184*/ 	.byte	0x04, 0x0a
        /*0186*/ 	.short	(.L_3703 - .L_3702)
	.align		4
.L_3702:
        /*0188*/ 	.word	index@(.nv.constant0._Z23gemm_half_q_half_kernelILi2ELi140ELb0ELb0ELi32EEvPK6__halfPKjS4_S2_PS0_iiiiPKtS7_iiiiiibS2_i)
        /*018c*/ 	.short	0x0380
        /*018e*/ 	.short	0x0074


	//----- nvinfo : EIATTR_SW_WAR
	.align		4
.L_3703:
        /*0190*/ 	.byte	0x04, 0x36
        /*0192*/ 	.short	(.L_3705 - .L_3704)
.L_3704:
        /*0194*/ 	.word	0x00000008
.L_3705:


//--------------------- .nv.info._Z23gemm_half_q_half_kernelILi2ELi20ELb0ELb0ELi32EEvPK6__halfPKjS4_S2_PS0_iiiiPKtS7_iiiiiibS2_i --------------------------
	.section	.nv.info._Z23gemm_half_q_half_kernelILi2ELi20ELb0ELb0ELi32EEvPK6__halfPKjS4_S2_PS0_iiiiPKtS7_iiiiiibS2_i,"",@"SHT_CUDA_INFO"
	.sectionflags	@""
	.align	4


	//----- nvinfo : EIATTR_CUDA_API_VERSION
	.align		4
        /*0000*/ 	.byte	0x04, 0x37
        /*0002*/ 	.short	(.L_3707 - .L_3706)
.L_3706:
        /*0004*/ 	.word	0x00000082


	//----- nvinfo : EIATTR_KPARAM_INFO
	.align		4
.L_3707:
        /*0008*/ 	.byte	0x04, 0x17
        /*000a*/ 	.short	(.L_3709 - .L_3708)
.L_3708:
        /*000c*/ 	.word	0x00000000
        /*0010*/ 	.short	0x0013
        /*0012*/ 	.short	0x0070
        /*0014*/ 	.byte	0x00, 0xf0, 0x11, 0x00


	//----- nvinfo : EIATTR_KPARAM_INFO
	.align		4
.L_3709:
        /*0018*/ 	.byte	0x04, 0x17
        /*001a*/ 	.short	(.L_3711 - .L_3710)
.L_3710:
        /*001c*/ 	.word	0x00000000
        /*0020*/ 	.short	0x0012
        /*0022*/ 	.short	0x0068
        /*0024*/ 	.byte	0x00, 0xf5, 0x21, 0x00


	//----- nvinfo : EIATTR_KPARAM_INFO
	.align		4
.L_3711:
        /*0028*/ 	.byte	0x04, 0x17
        /*002a*/ 	.short	(.L_3713 - .L_3712)
.L_3712:
        /*002c*/ 	.word	0x00000000
        /*0030*/ 	.short	0x0011
        /*0032*/ 	.short	0x0060
        /*0034*/ 	.byte	0x00, 0xf0, 0x05, 0x00


	//----- nvinfo : EIATTR_KPARAM_INFO
	.align		4
.L_3713:
        /*0038*/ 	.byte	0x04, 0x17
        /*003a*/ 	.short	(.L_3715 - .L_3714)
.L_3714:
        /*003c*/ 	.word	0x00000000
        /*0040*/ 	.short	0x0010
        /*0042*/ 	.short	0x005c
        /*0044*/ 	.byte	0x00, 0xf0, 0x11, 0x00


	//----- nvinfo : EIATTR_KPARAM_INFO
	.align		4
.L_3715:
        /*0048*/ 	.byte	0x04, 0x17
        /*004a*/ 	.short	(.L_3717 - .L_3716)
.L_3716:
        /*004c*/ 	.word	0x00000000
        /*0050*/ 	.short	0x000f
        /*0052*/ 	.short	0x0058
        /*0054*/ 	.byte	0x00, 0xf0, 0x11, 0x00


	//----- nvinfo : EIATTR_KPARAM_INFO
	.align		4
.L_3717:
        /*0058*/ 	.byte	0x04, 0x17
        /*005a*/ 	.short	(.L_3719 - .L_3718)
.L_3718:
        /*005c*/ 	.word	0x00000000
        /*0060*/ 	.short	0x000e
        /*0062*/ 	.short	0x0054
        /*0064*/ 	.byte	0x00, 0xf0, 0x11, 0x00


	//----- nvinfo : EIATTR_KPARAM_INFO
	.align		4
.L_3719:
        /*0068*/ 	.byte	0x04, 0x17
        /*006a*/ 	.short	(.L_3721 - .L_3720)
.L_3720:
        /*006c*/ 	.word	0x00000000
        /*0070*/ 	.short	0x000d
        /*0072*/ 	.short	0x0050
        /*0074*/ 	.byte	0x00, 0xf0, 0x11, 0x00


	//----- nvinfo : EIATTR_KPARAM_INFO
	.align		4
.L_3721:
        /*0078*/ 	.byte	0x04, 0x17
        /*007a*/ 	.short	(.L_3723 - .L_3722)
.L_3722:
        /*007c*/ 	.word	0x00000000
        /*0080*/ 	.short	0x000c
        /*0082*/ 	.short	0x004c
        /*0084*/ 	.byte	0x00, 0xf0, 0x11, 0x00


	//----- nvinfo : EIATTR_KPARAM_INFO
	.align		4
.L_3723:
        /*0088*/ 	.byte	0x04, 0x17
        /*008a*/ 	.short	(.L_3725 - .L_3724)
.L_3724:
        /*008c*/ 	.word	0x00000000
        /*0090*/ 	.short	0x000b
        /*0092*/ 	.short	0x0048
        /*0094*/ 	.byte	0x00, 0xf0, 0x11, 0x00


	//----- nvinfo : EIATTR_KPARAM_INFO
	.align		4
.L_3725:
        /*0098*/ 	.byte	0x04, 0x17
        /*009a*/ 	.short	(.L_3727 - .L_3726)
.L_3726:
        /*009c*/ 	.word	0x00000000
        /*00a0*/ 	.short	0x000a
        /*00a2*/ 	.short	0x0040
        /*00a4*/ 	.byte	0x00, 0xf5, 0x21, 0x00


	//----- nvinfo : EIATTR_KPARAM_INFO
	.align		4
.L_3727:
        /*00a8*/ 	.byte	0x04, 0x17
        /*00aa*/ 	.short	(.L_3729 - .L_3728)
.L_3728:
        /*00ac*/ 	.word	0x00000000
        /*00b0*/ 	.short	0x0009
        /*00b2*/ 	.short	0x0038
        /*00b4*/ 	.byte	0x00, 0xf5, 0x21, 0x00


	//----- nvinfo : EIATTR_KPARAM_INFO
	.align		4
.L_3729:
        /*00b8*/ 	.byte	0x04, 0x17
        /*00ba*/ 	.short	(.L_3731 - .L_3730)
.L_3730:
        /*00bc*/ 	.word	0x00000000
        /*00c0*/ 	.short	0x0008
        /*00c2*/ 	.short	0x0034
        /*00c4*/ 	.byte	0x00, 0xf0, 0x11, 0x00


	//----- nvinfo : EIATTR_KPARAM_INFO
	.align		4
.L_3731:
        /*00c8*/ 	.byte	0x04, 0x17
        /*00ca*/ 	.short	(.L_3733 - .L_3732)
.L_3732:
        /*00cc*/ 	.word	0x00000000
        /*00d0*/ 	.short	0x0007
        /*00d2*/ 	.short	0x0030
        /*00d4*/ 	.byte	0x00, 0xf0, 0x11, 0x00


	//----- nvinfo : EIATTR_KPARAM_INFO
	.align		4
.L_3733:
        /*00d8*/ 	.byte	0x04, 0x17
        /*00da*/ 	.short	(.L_3735 - .L_3734)
.L_3734:
        /*00dc*/ 	.word	0x00000000
        /*00e0*/ 	.short	0x0006
        /*00e2*/ 	.short	0x002c
        /*00e4*/ 	.byte	0x00, 0xf0, 0x11, 0x00


	//----- nvinfo : EIATTR_KPARAM_INFO
	.align		4
.L_3735:
        /*00e8*/ 	.byte	0x04, 0x17
        /*00ea*/ 	.short	(.L_3737 - .L_3736)
.L_3736:
        /*00ec*/ 	.word	0x00000000
        /*00f0*/ 	.short	0x0005
        /*00f2*/ 	.short	0x0028
        /*00f4*/ 	.byte	0x00, 0xf0, 0x11, 0x00


	//----- nvinfo : EIATTR_KPARAM_INFO
	.align		4
.L_3737:
        /*00f8*/ 	.byte	0x04, 0x17
        /*00fa*/ 	.short	(.L_3739 - .L_3738)
.L_3738:
        /*00fc*/ 	.word	0x00000000
        /*0100*/ 	.short	0x0004
        /*0102*/ 	.short	0x0020
        /*0104*/ 	.byte	0x00, 0xf5, 0x21, 0x00


	//----- nvinfo : EIATTR_KPARAM_INFO
	.align		4
.L_3739:
        /*0108*/ 	.byte	0x04, 0x17
        /*010a*/ 	.short	(.L_3741 - .L_3740)
.L_3740:
        /*010c*/ 	.word	0x00000000
        /*0110*/ 	.short	0x0003
        /*0112*/ 	.short	0x0018
        /*0114*/ 	.byte	0x00, 0xf5, 0x21, 0x00


	//----- nvinfo : EIATTR_KPARAM_INFO
	.align		4
.L_3741:
        /*0118*/ 	.byte	0x04, 0x17
        /*011a*/ 	.short	(.L_3743 - .L_3742)
.L_3742:
        /*011c*/ 	.word	0x00000000
        /*0120*/ 	.short	0x0002
        /*0122*/ 	.short	0x0010
        /*0124*/ 	.byte	0x00, 0xf5, 0x21, 0x00


	//----- nvinfo : EIATTR_KPARAM_INFO
	.align		4
.L_3743:
        /*0128*/ 	.byte	0x04, 0x17
        /*012a*/ 	.short	(.L_3745 - .L_3744)
.L_3744:
        /*012c*/ 	.word	0x00000000
        /*0130*/ 	.short	0x0001
        /*0132*/ 	.short	0x0008
        /*0134*/ 	.byte	0x00, 0xf5, 0x21, 0x00


	//----- nvinfo : EIATTR_KPARAM_INFO
	.align		4
.L_3745:
        /*0138*/ 	.byte	0x04, 0x17
        /*013a*/ 	.short	(.L_3747 - .L_3746)
.L_3746:
        /*013c*/ 	.word	0x00000000
        /*0140*/ 	.short	0x0000
        /*0142*/ 	.short	0x0000
        /*0144*/ 	.byte	0x00, 0xf5, 0x21, 0x00


	//----- nvinfo : EIATTR_SPARSE_MMA_MASK
	.align		4
.L_3747:
        /*0148*/ 	.byte	0x03, 0x50
        /*014a*/ 	.short	0x0000


	//----- nvinfo : EIATTR_MAXREG_COUNT
	.align		4
        /*014c*/ 	.byte	0x03, 0x1b
        /*014e*/ 	.short	0x00ff


	//----- nvinfo : EIATTR_NUM_BARRIERS
	.align		4
        /*0150*/ 	.byte	0x02, 0x4c
        /*0152*/ 	.byte	0x01
	.zero		1


	//----- nvinfo : EIATTR_MERCURY_ISA_VERSION
	.align		4
        /*0154*/ 	.byte	0x03, 0x5f
        /*0156*/ 	.short	0x0101


	//----- nvinfo : EIATTR_VRC_CTA_INIT_COUNT
	.align		4
        /*0158*/ 	.byte	0x02, 0x4a
	.zero		1
	.zero		1


	//----- nvinfo : EIATTR_EXIT_INSTR_OFFSETS
	.align		4
        /*015c*/ 	.byte	0x04, 0x1c
        /*015e*/ 	.short	(.L_3749 - .L_3748)


	//   ....[0]....
.L_3748:
        /*0160*/ 	.word	0x00000cb0


	//   ....[1]....
        /*0164*/ 	.word	0x00004cc0


	//   ....[2]....
        /*0168*/ 	.word	0x00004f70


	//   ....[3]....
        /*016c*/ 	.word	0x000050a0


	//   ....[4]....
        /*0170*/ 	.word	0x00005130


	//   ....[5]....
        /*0174*/ 	.word	0x00005170


	//----- nvinfo : EIATTR_CRS_STACK_SIZE
	.align		4
.L_3749:
        /*0178*/ 	.byte	0x04, 0x1e
        /*017a*/ 	.short	(.L_3751 - .L_3750)
.L_3750:
        /*017c*/ 	.word	0x00000000


	//----- nvinfo : EIATTR_CBANK_PARAM_SIZE
	.align		4
.L_3751:
        /*0180*/ 	.byte	0x03, 0x19
        /*0182*/ 	.short	0x0074


	//----- nvinfo : EIATTR_PARAM_CBANK
	.align		4
        /*0184*/ 	.byte	0x04, 0x0a
        /*0186*/ 	.short	(.L_3753 - .L_3752)
	.align		4
.L_3752:
        /*0188*/ 	.word	index@(.nv.constant0._Z23gemm_half_q_half_kernelILi2ELi20ELb0ELb0ELi32EEvPK6__halfPKjS4_S2_PS0_iiiiPKtS7_iiiiiibS2_i)
        /*018c*/ 	.short	0x0380
        /*018e*/ 	.short	0x0074


	//----- nvinfo : EIATTR_SW_WAR
	.align		4
.L_3753:
        /*0190*/ 	.byte	0x04, 0x36
        /*0192*/ 	.short	(.L_3755 - .L_3754)
.L_3754:
        /*0194*/ 	.word	0x00000008
.L_3755:


//--------------------- .nv.info._Z23gemm_half_q_half_kernelILi2ELi38ELb0ELb0ELi32EEvPK6__halfPKjS4_S2_PS0_iiiiPKtS7_iiiiiibS2_i --------------------------
	.section	.nv.info._Z23gemm_half_q_half_kernelILi2ELi38ELb0ELb0ELi32EEvPK6__halfPKjS4_S2_PS0_iiiiPKtS7_iiiiiibS2_i,"",@"SHT_CUDA_INFO"
	.sectionflags	@""
	.align	4


	//----- nvinfo : EIATTR_CUDA_API_VERSION
	.align		4
        /*0000*/ 	.byte	0x04, 0x37
        /*0002*/ 	.short	(.L_3757 - .L_3756)
.L_3756:
        /*0004*/ 	.word	0x00000082


	//----- nvinfo : EIATTR_KPARAM_INFO
	.align		4
.L_3757:
        /*0008*/ 	.byte	0x04, 0x17
        /*000a*/ 	.short	(.L_3759 - .L_3758)
.L_3758:
        /*000c*/ 	.word	0x00000000
        /*0010*/ 	.short	0x0013
        /*0012*/ 	.short	0x0070
        /*0014*/ 	.byte	0x00, 0xf0, 0x11, 0x00


	//----- nvinfo : EIATTR_KPARAM_INFO
	.align		4
.L_3759:
        /*0018*/ 	.byte	0x04, 0x17
        /*001a*/ 	.short	(.L_3761 - .L_3760)
.L_3760:
        /*001c*/ 	.word	0x00000000
        /*0020*/ 	.short	0x0012
        /*0022*/ 	.short	0x0068
        /*0024*/ 	.byte	0x00, 0xf5, 0x21, 0x00


	//----- nvinfo : EIATTR_KPARAM_INFO
	.align		4
.L_3761:
        /*0028*/ 	.byte	0x04, 0x17
        /*002a*/ 	.short	(.L_3763 - .L_3762)
.L_3762:
        /*002c*/ 	.word	0x00000000
        /*0030*/ 	.short	0x0011
        /*0032*/ 	.short	0x0060
        /*0034*/ 	.byte	0x00, 0xf0, 0x05, 0x00


	//----- nvinfo : EIATTR_KPARAM_INFO
	.align		4
.L_3763:
        /*0038*/ 	.byte	0x04, 0x17
        /*003a*/ 	.short	(.L_3765 - .L_3764)
.L_3764:
        /*003c*/ 	.word	0x00000000
        /*0040*/ 	.short	0x0010
        /*0042*/ 	.short	0x005c
        /*0044*/ 	.byte	0x00, 0xf0, 0x11, 0x00


	//----- nvinfo : EIATTR_KPARAM_INFO
	.align		4
.L_3765:
        /*0048*/ 	.byte	0x04, 0x17
        /*004a*/ 	.short	(.L_3767 - .L_3766)
.L_3766:
        /*004c*/ 	.word	0x00000000
        /*0050*/ 	.short	0x000f
        /*0052*/ 	.short	0x0058
        /*0054*/ 	.byte	0x00, 0xf0, 0x11, 0x00


	//----- nvinfo : EIATTR_KPARAM_INFO
	.align		4
.L_3767:
        /*0058*/ 	.byte	0x04, 0x17
        /*005a*/ 	.short	(.L_3769 - .L_3768)
.L_3768:
        /*005c*/ 	.word	0x00000000
        /*0060*/ 	.short	0x000e
        /*0062*/ 	.short	0x0054
        /*0064*/ 	.byte	0x00, 0xf0, 0x11, 0x00


	//----- nvinfo : EIATTR_KPARAM_INFO
	.align		4
.L_3769:
        /*0068*/ 	.byte	0x04, 0x17
        /*006a*/ 	.short	(.L_3771 - .L_3770)
.L_3770:
        /*006c*/ 	.word	0x00000000
        /*0070*/ 	.short	0x000d
        /*0072*/ 	.short	0x0050
        /*0074*/ 	.byte	0x00, 0xf0, 0x11, 0x00


	//----- nvinfo : EIATTR_KPARAM_INFO
	.align		4
.L_3771:
        /*0078*/ 	.byte	0x04, 0x17
        /*007a*/ 	.short	(.L_3773 - .L_3772)
.L_3772:
        /*007c*/ 	.word	0x00000000
        /*0080*/ 	.short	0x000c
        /*0082*/ 	.short	0x004c
        /*0084*/ 	.byte	0x00, 0xf0, 0x11, 0x00


	//----- nvinfo : EIATTR_KPARAM_INFO
	.align		4
.L_3773:
        /*0088*/ 	.byte	0x04, 0x17
        /*008a*/ 	.short	(.L_3775 - .L_3774)
.L_3774:
        /*008c*/ 	.word	0x00000000
        /*0090*/ 	.short	0x000b
        /*0092*/ 	.short	0x0048
        /*0094*/ 	.byte	0x00, 0xf0, 0x11, 0x00


	//----- nvinfo : EIATTR_KPARAM_INFO
	.align		4
.L_3775:
        /*0098*/ 	.byte	0x04, 0x17
        /*009a*/ 	.short	(.L_3777 - .L_3776)
.L_3776:
        /*009c*/ 	.word	0x00000000
        /*00a0*/ 	.short	0x000a
        /*00a2*/ 	.short	0x0040
        /*00a4*/ 	.byte	0x00, 0xf5, 0x21, 0x00


	//----- nvinfo : EIATTR_KPARAM_INFO
	.align		4
.L_3777:
        /*00a8*/ 	.byte	0x04, 0x17
        /*00aa*/ 	.short	(.L_3779 - .L_3778)
.L_3778:
        /*00ac*/ 	.word	0x00000000
        /*00b0*/ 	.short	0x0009
        /*00b2*/ 	.short	0x0038
        /*00b4*/ 	.byte	0x00, 0xf5, 0x21, 0x00


	//----- nvinfo : EIATTR_KPARAM_INFO
	.align		4
.L_3779:
        /*00b8*/ 	.byte	0x04, 0x17
        /*00ba*/ 	.short	(.L_3781 - .L_3780)
.L_3780:
        /*00bc*/ 	.word	0x00000000
        /*00c0*/ 	.short	0x0008
        /*00c2*/ 	.short	0x0034
        /*00c4*/ 	.byte	0x00, 0xf0, 0x11, 0x00


	//----- nvinfo : EIATTR_KPARAM_INFO
	.align		4
.L_3781:
        /*00c8*/ 	.byte	0x04, 0x17
        /*00ca*/ 	.short	(.L_3783 - .L_3782)
.L_3782:
        /*00cc*/ 	.word	0x00000000
        /*00d0*/ 	.short	0x0007
        /*00d2*/ 	.short	0x0030
        /*00d4*/ 	.byte	0x00, 0xf0, 0x11, 0x00


	//----- nvinfo : EIATTR_KPARAM_INFO
	.align		4
.L_3783:
        /*00d8*/ 	.byte	0x04, 0x17
        /*00da*/ 	.short	(.L_3785 - .L_3784)
.L_3784:
        /*00dc*/ 	.word	0x00000000
        /*00e0*/ 	.short	0x0006
        /*00e2*/ 	.short	0x002c
        /*00e4*/ 	.byte	0x00, 0xf0, 0x11, 0x00


	//----- nvinfo : EIATTR_KPARAM_INFO
	.align		4
.L_3785:
        /*00e8*/ 	.byte	0x04, 0x17
        /*00ea*/ 	.short	(.L_3787 - .L_3786)
.L_3786:
        /*00ec*/ 	.word	0x00000000
        /*00f0*/ 	.short	0x0005
        /*00f2*/ 	.short	0x0028
        /*00f4*/ 	.byte	0x00, 0xf0, 0x11, 0x00


	//----- nvinfo : EIATTR_KPARAM_INFO
	.align		4
.L_3787:
        /*00f8*/ 	.byte	0x04, 0x17
        /*00fa*/ 	.short	(.L_3789 - .L_3788)
.L_3788:
        /*00fc*/ 	.word	0x00000000
        /*0100*/ 	.short	0x0004
        /*0102*/ 	.short	0x0020
        /*0104*/ 	.byte	0x00, 0xf5, 0x21, 0x00


	//----- nvinfo : EIATTR_KPARAM_INFO
	.align		4
.L_3789:
        /*0108*/ 	.byte	0x04, 0x17
        /*010a*/ 	.short	(.L_3791 - .L_3790)
.L_3790:
        /*010c*/ 	.word	0x00000000
        /*0110*/ 	.short	0x0003
        /*0112*/ 	.short	0x0018
        /*0114*/ 	.byte	0x00, 0xf5, 0x21, 0x00


	//----- nvinfo : EIATTR_KPARAM_INFO
	.align		4
.L_3791:
        /*0118*/ 	.byte	0x04, 0x17
        /*011a*/ 	.short	(.L_3793 - .L_3792)
.L_3792:
        /*011c*/ 	.word	0x00000000
        /*0120*/ 	.short	0x0002
        /*0122*/ 	.short	0x0010
        /*0124*/ 	.byte	0x00, 0xf5, 0x21, 0x00


	//----- nvinfo : EIATTR_KPARAM_INFO
	.align		4
.L_3793:
        /*0128*/ 	.byte	0x04, 0x17
        /*012a*/ 	.short	(.L_3795 - .L_3794)
.L_3794:
        /*012c*/ 	.word	0x00000000
        /*0130*/ 	.short	0x0001
        /*0132*/ 	.short	0x0008
        /*0134*/ 	.byte	0x00, 0xf5, 0x21, 0x00


	//----- nvinfo : EIATTR_KPARAM_INFO
	.align		4
.L_3795:
        /*0138*/ 	.byte	0x04, 0x17
        /*013a*/ 	.short	(.L_3797 - .L_3796)
.L_3796:
        /*013c*/ 	.word	0x00000000
        /*0140*/ 	.short	0x0000
        /*0142*/ 	.short	0x0000
        /*0144*/ 	.byte	0x00, 0xf5, 0x21, 0x00


	//----- nvinfo : EIATTR_SPARSE_MMA_MASK
	.align		4
.L_3797:
        /*0148*/ 	.byte	0x03, 0x50
        /*014a*/ 	.short	0x0000


	//----- nvinfo : EIATTR_MAXREG_COUNT
	.align		4
        /*014c*/ 	.byte	0x03, 0x1b
        /*014e*/ 	.short	0x00ff


	//----- nvinfo : EIATTR_NUM_BARRIERS
	.align		4
        /*0150*/ 	.byte	0x02, 0x4c
        /*0152*/ 	.byte	0x01
	.zero		1


	//----- nvinfo : EIATTR_MERCURY_ISA_VERSION
	.align		4
        /*0154*/ 	.byte	0x03, 0x5f
        /*0156*/ 	.short	0x0101


	//----- nvinfo : EIATTR_VRC_CTA_INIT_COUNT
	.align		4
        /*0158*/ 	.byte	0x02, 0x4a
	.zero		1
	.zero		1


	//----- nvinfo : EIATTR_EXIT_INSTR_OFFSETS
	.align		4
        /*015c*/ 	.byte	0x04, 0x1c
        /*015e*/ 	.short	(.L_3799 - .L_3798)


	//   ....[0]....
.L_3798:
        /*0160*/ 	.word	0x00000cc0


	//   ....[1]....
        /*0164*/ 	.word	0x00005be0


	//   ....[2]....
        /*0168*/ 	.word	0x00005e80


	//   ....[3]....
        /*016c*/ 	.word	0x00005fb0


	//   ....[4]....
        /*0170*/ 	.word	0x00006040


	//   ....[5]....
        /*0174*/ 	.word	0x00006080


	//----- nvinfo : EIATTR_CRS_STACK_SIZE
	.align		4
.L_3799:
        /*0178*/ 	.byte	0x04, 0x1e
        /*017a*/ 	.short	(.L_3801 - .L_3800)
.L_3800:
        /*017c*/ 	.word	0x00000000


	//----- nvinfo : EIATTR_CBANK_PARAM_SIZE
	.align		4
.L_3801:
        /*0180*/ 	.byte	0x03, 0x19
        /*0182*/ 	.short	0x0074


	//----- nvinfo : EIATTR_PARAM_CBANK
	.align		4
        /*0184*/ 	.byte	0x04, 0x0a
        /*0186*/ 	.short	(.L_3803 - .L_3802)
	.align		4
.L_3802:
        /*0188*/ 	.word	index@(.nv.constant0._Z23gemm_half_q_half_kernelILi2ELi38ELb0ELb0ELi32EEvPK6__halfPKjS4_S2_PS0_iiiiPKtS7_iiiiiibS2_i)
        /*018c*/ 	.short	0x0380
        /*018e*/ 	.short	0x0074


	//----- nvinfo : EIATTR_SW_WAR
	.align		4
.L_3803:
        /*0190*/ 	.byte	0x04, 0x36
        /*0192*/ 	.short	(.L_3805 - .L_3804)
.L_3804:
        /*0194*/ 	.word	0x00000008
.L_3805:


//--------------------- .nv.info._Z23gemm_half_q_half_kernelILi2ELi128ELb0ELb0ELi32EEvPK6__halfPKjS4_S2_PS0_iiiiPKtS7_iiiiiibS2_i --------------------------
	.section	.nv.info._Z23gemm_half_q_half_kernelILi2ELi128ELb0ELb0ELi32EEvPK6__halfPKjS4_S2_PS0_iiiiPKtS7_iiiiiibS2_i,"",@"SHT_CUDA_INFO"
	.sectionflags	@""
	.align	4


	//----- nvinfo : EIATTR_CUDA_API_VERSION
	.align		4
        /*0000*/ 	.byte	0x04, 0x37
        /*0002*/ 	.short	(.L_3807 - .L_3806)
.L_3806:
        /*0004*/ 	.word	0x00000082


	//----- nvinfo : EIATTR_KPARAM_INFO
	.align		4
.L_3807:
        /*0008*/ 	.byte	0x04, 0x17
        /*000a*/ 	.short	(.L_3809 - .L_3808)
.L_3808:
        /*000c*/ 	.word	0x00000000
        /*0010*/ 	.short	0x0013
        /*0012*/ 	.short	0x0070
        /*0014*/ 	.byte	0x00, 0xf0, 0x11, 0x00


	//----- nvinfo : EIATTR_KPARAM_INFO
	.align		4
.L_3809:
        /*0018*/ 	.byte	0x04, 0x17
        /*001a*/ 	.short	(.L_3811 - .L_3810)
.L_3810:
        /*001c*/ 	.word	0x00000000
        /*0020*/ 	.short	0x0012
        /*0022*/ 	.short	0x0068
        /*0024*/ 	.byte	0x00, 0xf5, 0x21, 0x00


	//----- nvinfo : EIATTR_KPARAM_INFO
	.align		4
.L_3811:
        /*0028*/ 	.byte	0x04, 0x17
        /*002a*/ 	.short	(.L_3813 - .L_3812)
.L_3812:
        /*002c*/ 	.word	0x00000000
        /*0030*/ 	.short	0x0011
        /*0032*/ 	.short	0x0060
        /*0034*/ 	.byte	0x00, 0xf0, 0x05, 0x00


	//----- nvinfo : EIATTR_KPARAM_INFO
	.align		4
.L_3813:
        /*0038*/ 	.byte	0x04, 0x17
        /*003a*/ 	.short	(.L_3815 - .L_3814)
.L_3814:
        /*003c*/ 	.word	0x00000000
        /*0040*/ 	.short	0x0010
        /*0042*/ 	.short	0x005c
        /*0044*/ 	.byte	0x00, 0xf0, 0x11, 0x00


	//----- nvinfo : EIATTR_KPARAM_INFO
	.align		4
.L_3815:
        /*0048*/ 	.byte	0x04, 0x17
        /*004a*/ 	.short	(.L_3817 - .L_3816)
.L_3816:
        /*004c*/ 	.word	0x00000000
        /*0050*/ 	.short	0x000f
        /*0052*/ 	.short	0x0058
        /*0054*/ 	.byte	0x00, 0xf0, 0x11, 0x00


	//----- nvinfo : EIATTR_KPARAM_INFO
	.align		4
.L_3817:
        /*0058*/ 	.byte	0x04, 0x17
        /*005a*/ 	.short	(.L_3819 - .L_3818)
.L_3818:
        /*005c*/ 	.word	0x00000000
        /*0060*/ 	.short	0x000e
        /*0062*/ 	.short	0x0054
        /*0064*/ 	.byte	0x00, 0xf0, 0x11, 0x00


	//----- nvinfo : EIATTR_KPARAM_INFO
	.align		4
.L_3819:
        /*0068*/ 	.byte	0x04, 0x17
        /*006a*/ 	.short	(.L_3821 - .L_3820)
.L_3820:
        /*006c*/ 	.word	0x00000000
        /*0070*/ 	.short	0x000d
        /*0072*/ 	.short	0x0050
        /*0074*/ 	.byte	0x00, 0xf0, 0x11, 0x00


	//----- nvinfo : EIATTR_KPARAM_INFO
	.align		4
.L_3821:
        /*0078*/ 	.byte	0x04, 0x17
        /*007a*/ 	.short	(.L_3823 - .L_3822)
.L_3822:
        /*007c*/ 	.word	0x00000000
        /*0080*/ 	.short	0x000c
        /*0082*/ 	.short	0x004c
        /*0084*/ 	.byte	0x00, 0xf0, 0x11, 0x00


	//----- nvinfo : EIATTR_KPARAM_INFO
	.align		4
.L_3823:
        /*0088*/ 	.byte	0x04, 0x17
        /*008a*/ 	.short	(.L_3825 - .L_3824)
.L_3824:
        /*008c*/ 	.word	0x00000000
        /*0090*/ 	.short	0x000b
        /*0092*/ 	.short	0x0048
        /*0094*/ 	.byte	0x00, 0xf0, 0x11, 0x00


	//----- nvinfo : EIATTR_KPARAM_INFO
	.align		4
.L_3825:
        /*0098*/ 	.byte	0x04, 0x17
        /*009a*/ 	.short	(.L_3827 - .L_3826)
.L_3826:
        /*009c*/ 	.word	0x00000000
        /*00a0*/ 	.short	0x000a
        /*00a2*/ 	.short	0x0040
        /*00a4*/ 	.byte	0x00, 0xf5, 0x21, 0x00


	//----- nvinfo : EIATTR_KPARAM_INFO
	.align		4
.L_3827:
        /*00a8*/ 	.byte	0x04, 0x17
        /*00aa*/ 	.short	(.L_3829 - .L_3828)
.L_3828:
        /*00ac*/ 	.word	0x00000000
        /*00b0*/ 	.short	0x0009
        /*00b2*/ 	.short	0x0038
        /*00b4*/ 	.byte	0x00, 0xf5, 0x21, 0x00


	//----- nvinfo : EIATTR_KPARAM_INFO
	.align		4
.L_3829:
        /*00b8*/ 	.byte	0x04, 0x17
        /*00ba*/ 	.short	(.L_3831 - .L_3830)
.L_3830:
        /*00bc*/ 	.word	0x00000000
        /*00c0*/ 	.short	0x0008
        /*00c2*/ 	.short	0x0034
        /*00c4*/ 	.byte	0x00, 0xf0, 0x11, 0x00


	//----- nvinfo : EIATTR_KPARAM_INFO
	.align		4
.L_3831:
        /*00c8*/ 	.byte	0x04, 0x17
        /*00ca*/ 	.short	(.L_3833 - .L_3832)
.L_3832:
        /*00cc*/ 	.word	0x00000000
        /*00d0*/ 	.short	0x0007
        /*00d2*/ 	.short	0x0030
        /*00d4*/ 	.byte	0x00, 0xf0, 0x11, 0x00


	//----- nvinfo : EIATTR_KPARAM_INFO
	.align		4
.L_3833:
        /*00d8*/ 	.byte	0x04, 0x17
        /*00da*/ 	.short	(.L_3835 - .L_3834)
.L_3834:
        /*00dc*/ 	.word	0x00000000
        /*00e0*/ 	.short	0x0006
        /*00e2*/ 	.short	0x002c
        /*00e4*/ 	.byte	0x00, 0xf0, 0x11, 0x00


	//----- nvinfo : EIATTR_KPARAM_INFO
	.align		4
.L_3835:
        /*00e8*/ 	.byte	0x04, 0x17
        /*00ea*/ 	.short	(.L_3837 - .L_3836)
.L_3836:
        /*00ec*/ 	.word	0x00000000
        /*00f0*/ 	.short	0x0005
        /*00f2*/ 	.short	0x0028
        /*00f4*/ 	.byte	0x00, 0xf0, 0x11, 0x00


	//----- nvinfo : EIATTR_KPARAM_INFO
	.align		4
.L_3837:
        /*00f8*/ 	.byte	0x04, 0x17
        /*00fa*/ 	.short	(.L_3839 - .L_3838)
.L_3838:
        /*00fc*/ 	.word	0x00000000
        /*0100*/ 	.short	0x0004
        /*0102*/ 	.short	0x0020
        /*0104*/ 	.byte	0x00, 0xf5, 0x21, 0x00


	//----- nvinfo : EIATTR_KPARAM_INFO
	.align		4
.L_3839:
        /*0108*/ 	.byte	0x04, 0x17
        /*010a*/ 	.short	(.L_3841 - .L_3840)
.L_3840:
        /*010c*/ 	.word	0x00000000
        /*0110*/ 	.short	0x0003
        /*0112*/ 	.short	0x0018
        /*0114*/ 	.byte	0x00, 0xf5, 0x21, 0x00


	//----- nvinfo : EIATTR_KPARAM_INFO
	.align		4
.L_3841:
        /*0118*/ 	.byte	0x04, 0x17
        /*011a*/ 	.short	(.L_3843 - .L_3842)
.L_3842:
        /*011c*/ 	.word	0x00000000
        /*0120*/ 	.short	0x0002
        /*0122*/ 	.short	0x0010
        /*0124*/ 	.byte	0x00, 0xf5, 0x21, 0x00


	//----- nvinfo : EIATTR_KPARAM_INFO
	.align		4
.L_3843:
        /*0128*/ 	.byte	0x04, 0x17
        /*012a*/ 	.short	(.L_3845 - .L_3844)
.L_3844:
        /*012c*/ 	.word	0x00000000
        /*0130*/ 	.short	0x0001
        /*0132*/ 	.short	0x0008
        /*0134*/ 	.byte	0x00, 0xf5, 0x21, 0x00


	//----- nvinfo : EIATTR_KPARAM_INFO
	.align		4
.L_3845:
        /*0138*/ 	.byte	0x04, 0x17
        /*013a*/ 	.short	(.L_3847 - .L_3846)
.L_3846:
        /*013c*/ 	.word	0x00000000
        /*0140*/ 	.short	0x0000
        /*0142*/ 	.short	0x0000
        /*0144*/ 	.byte	0x00, 0xf5, 0x21, 0x00


	//----- nvinfo : EIATTR_SPARSE_MMA_MASK
	.align		4
.L_3847:
        /*0148*/ 	.byte	0x03, 0x50
        /*014a*/ 	.short	0x0000


	//----- nvinfo : EIATTR_MAXREG_COUNT
	.align		4
        /*014c*/ 	.byte	0x03, 0x1b
        /*014e*/ 	.short	0x00ff


	//----- nvinfo : EIATTR_NUM_BARRIERS
	.align		4
        /*0150*/ 	.byte	0x02, 0x4c
        /*0152*/ 	.byte	0x01
	.zero		1


	//----- nvinfo : EIATTR_MERCURY_ISA_VERSION
	.align		4
        /*0154*/ 	.byte	0x03, 0x5f
        /*0156*/ 	.short	0x0101


	//----- nvinfo : EIATTR_VRC_CTA_INIT_COUNT
	.align		4
        /*0158*/ 	.byte	0x02, 0x4a
	.zero		1
	.zero		1


	//----- nvinfo : EIATTR_EXIT_INSTR_OFFSETS
	.align		4
        /*015c*/ 	.byte	0x04, 0x1c
        /*015e*/ 	.short	(.L_3849 - .L_3848)


	//   ....[0]....
.L_3848:
        /*0160*/ 	.word	0x00000cd0


	//   ....[1]....
        /*0164*/ 	.word	0x00005a40


	//   ....[2]....
        /*0168*/ 	.word	0x00005cf0


	//   ....[3]....
        /*016c*/ 	.word	0x00005e30


	//   ....[4]....
        /*0170*/ 	.word	0x00005eb0


	//   ....[5]....
        /*0174*/ 	.word	0x00005ef0


	//----- nvinfo : EIATTR_CRS_STACK_SIZE
	.align		4
.L_3849:
        /*0178*/ 	.byte	0x04, 0x1e
        /*017a*/ 	.short	(.L_3851 - .L_3850)
.L_3850:
        /*017c*/ 	.word	0x00000000


	//----- nvinfo : EIATTR_CBANK_PARAM_SIZE
	.align		4
.L_3851:
        /*0180*/ 	.byte	0x03, 0x19
        /*0182*/ 	.short	0x0074


	//----- nvinfo : EIATTR_PARAM_CBANK
	.align		4
        /*0184*/ 	.byte	0x04, 0x0a
        /*0186*/ 	.short	(.L_3853 - .L_3852)
	.align		4
.L_3852:
        /*0188*/ 	.word	index@(.nv.constant0._Z23gemm_half_q_half_kernelILi2ELi128ELb0ELb0ELi32EEvPK6__halfPKjS4_S2_PS0_iiiiPKtS7_iiiiiibS2_i)
        /*018c*/ 	.short	0x0380
        /*018e*/ 	.short	0x0074


	//----- nvinfo : EIATTR_SW_WAR
	.align		4
.L_3853:
        /*0190*/ 	.byte	0x04, 0x36
        /*0192*/ 	.short	(.L_3855 - .L_3854)
.L_3854:
        /*0194*/ 	.word	0x00000008
.L_3855:


//--------------------- .nv.info._Z23gemm_half_q_half_kernelILi1ELi190ELb0ELb0ELi64EEvPK6__halfPKjS4_S2_PS0_iiiiPKtS7_iiiiiibS2_i --------------------------
	.section	.nv.info._Z23gemm_half_q_half_kernelILi1ELi190ELb0ELb0ELi64EEvPK6__halfPKjS4_S2_PS0_iiiiPKtS7_iiiiiibS2_i,"",@"SHT_CUDA_INFO"
	.sectionflags	@""
	.align	4


	//----- nvinfo : EIATTR_CUDA_API_VERSION
	.align		4
        /*0000*/ 	.byte	0x04, 0x37
        /*0002*/ 	.short	(.L_3857 - .L_3856)
.L_3856:
        /*0004*/ 	.word	0x00000082


	//----- nvinfo : EIATTR_KPARAM_INFO
	.align		4
.L_3857:
        /*0008*/ 	.byte	0x04, 0x17
        /*000a*/ 	.short	(.L_3859 - .L_3858)
.L_3858:
        /*000c*/ 	.word	0x00000000
        /*0010*/ 	.short	0x0013
        /*0012*/ 	.short	0x0070
        /*0014*/ 	.byte	0x00, 0xf0, 0x11, 0x00


	//----- nvinfo : EIATTR_KPARAM_INFO
	.align		4
.L_3859:
        /*0018*/ 	.byte	0x04, 0x17
        /*001a*/ 	.short	(.L_3861 - .L_3860)
.L_3860:
        /*001c*/ 	.word	0x00000000
        /*0020*/ 	.short	0x0012
        /*0022*/ 	.short	0x0068
        /*0024*/ 	.byte	0x00, 0xf5, 0x21, 0x00


	//----- nvinfo : EIATTR_KPARAM_INFO
	.align		4
.L_3861:
        /*0028*/ 	.byte	0x04, 0x17
        /*002a*/ 	.short	(.L_3863 - .L_3862)
.L_3862:
        /*002c*/ 	.word	0x00000000
        /*0030*/ 	.short	0x0011
        /*0032*/ 	.short	0x0060
        /*0034*/ 	.byte	0x00, 0xf0, 0x05, 0x00


	//----- nvinfo : EIATTR_KPARAM_INFO
	.align		4
.L_3863:
        /*0038*/ 	.byte	0x04, 0x17
        /*003a*/ 	.short	(.L_3865 - .L_3864)
.L_3864:
        /*003c*/ 	.word	0x00000000
        /*0040*/ 	.short	0x0010
        /*0042*/ 	.short	0x005c
        /*0044*/ 	.byte	0x00, 0xf0, 0x11, 0x00


	//----- nvinfo : EIATTR_KPARAM_INFO
	.align		4
.L_3865:
        /*0048*/ 	.byte	0x04, 0x17
        /*004a*/ 	.short	(.L_3867 - .L_3866)
.L_3866:
        /*004c*/ 	.word	0x00000000
        /*0050*/ 	.short	0x000f
        /*0052*/ 	.short	0x0058
        /*0054*/ 	.byte	0x00, 0xf0, 0x11, 0x00


	//----- nvinfo : EIATTR_KPARAM_INFO
	.align		4
.L_3867:
        /*0058*/ 	.byte	0x04, 0x17
        /*005a*/ 	.short	(.L_3869 - .L_3868)
.L_3868:
        /*005c*/ 	.word	0x00000000
        /*0060*/ 	.short	0x000e
        /*0062*/ 	.short	0x0054
        /*0064*/ 	.byte	0x00, 0xf0, 0x11, 0x00


	//----- nvinfo : EIATTR_KPARAM_INFO
	.align		4
.L_3869:
        /*0068*/ 	.byte	0x04, 0x17
        /*006a*/ 	.short	(.L_3871 - .L_3870)
.L_3870:
        /*006c*/ 	.word	0x00000000
        /*0070*/ 	.short	0x000d
        /*0072*/ 	.short	0x0050
        /*0074*/ 	.byte	0x00, 0xf0, 0x11, 0x00


	//----- nvinfo : EIATTR_KPARAM_INFO
	.align		4
.L_3871:
        /*0078*/ 	.byte	0x04, 0x17
        /*007a*/ 	.short	(.L_3873 - .L_3872)
.L_3872:
        /*007c*/ 	.word	0x00000000
        /*0080*/ 	.short	0x000c
        /*0082*/ 	.short	0x004c
        /*0084*/ 	.byte	0x00, 0xf0, 0x11, 0x00


	//----- nvinfo : EIATTR_KPARAM_INFO
	.align		4
.L_3873:
        /*0088*/ 	.byte	0x04, 0x17
        /*008a*/ 	.short	(.L_3875 - .L_3874)
.L_3874:
        /*008c*/ 	.word	0x00000000
        /*0090*/ 	.short	0x000b
        /*0092*/ 	.short	0x0048
        /*0094*/ 	.byte	0x00, 0xf0, 0x11, 0x00


	//----- nvinfo : EIATTR_KPARAM_INFO
	.align		4
.L_3875:
        /*0098*/ 	.byte	0x04, 0x17
        /*009a*/ 	.short	(.L_3877 - .L_3876)
.L_3876:
        /*009c*/ 	.word	0x00000000
        /*00a0*/ 	.short	0x000a
        /*00a2*/ 	.short	0x0040
        /*00a4*/ 	.byte	0x00, 0xf5, 0x21, 0x00


	//----- nvinfo : EIATTR_KPARAM_INFO
	.align		4
.L_3877:
        /*00a8*/ 	.byte	0x04, 0x17
        /*00aa*/ 	.short	(.L_3879 - .L_3878)
.L_3878:
        /*00ac*/ 	.word	0x00000000
        /*00b0*/ 	.short	0x0009
        /*00b2*/ 	.short	0x0038
        /*00b4*/ 	.byte	0x00, 0xf5, 0x21, 0x00


	//----- nvinfo : EIATTR_KPARAM_INFO
	.align		4
.L_3879:
        /*00b8*/ 	.byte	0x04, 0x17
        /*00ba*/ 	.short	(.L_3881 - .L_3880)
.L_3880:
        /*00bc*/ 	.word	0x00000000
        /*00c0*/ 	.short	0x0008
        /*00c2*/ 	.short	0x0034
        /*00c4*/ 	.byte	0x00, 0xf0, 0x11, 0x00


	//----- nvinfo : EIATTR_KPARAM_INFO
	.align		4
.L_3881:
        /*00c8*/ 	.byte	0x04, 0x17
        /*00ca*/ 	.short	(.L_3883 - .L_3882)
.L_3882:
        /*00cc*/ 	.word	0x00000000
        /*00d0*/ 	.short	0x0007
        /*00d2*/ 	.short	0x0030
        /*00d4*/ 	.byte	0x00, 0xf0, 0x11, 0x00


	//----- nvinfo : EIATTR_KPARAM_INFO
	.align		4
.L_3883:
        /*00d8*/ 	.byte	0x04, 0x17
        /*00da*/ 	.short	(.L_3885 - .L_3884)
.L_3884:
        /*00dc*/ 	.word	0x00000000
        /*00e0*/ 	.short	0x0006
        /*00e2*/ 	.short	0x002c
        /*00e4*/ 	.byte	0x00, 0xf0, 0x11, 0x00


	//----- nvinfo : EIATTR_KPARAM_INFO
	.align		4
.L_3885:
        /*00e8*/ 	.byte	0x04, 0x17
        /*00ea*/ 	.short	(.L_3887 - .L_3886)
.L_3886:
        /*00ec*/ 	.word	0x00000000
        /*00f0*/ 	.short	0x0005
        /*00f2*/ 	.short	0x0028
        /*00f4*/ 	.byte	0x00, 0xf0, 0x11, 0x00


	//----- nvinfo : EIATTR_KPARAM_INFO
	.align		4
.L_3887:
        /*00f8*/ 	.byte	0x04, 0x17
        /*00fa*/ 	.short	(.L_3889 - .L_3888)
.L_3888:
        /*00fc*/ 	.word	0x00000000
        /*0100*/ 	.short	0x0004
        /*0102*/ 	.short	0x0020
        /*0104*/ 	.byte	0x00, 0xf5, 0x21, 0x00


	//----- nvinfo : EIATTR_KPARAM_INFO
	.align		4
.L_3889:
        /*0108*/ 	.byte	0x04, 0x17
        /*010a*/ 	.short	(.L_3891 - .L_3890)
.L_3890:
        /*010c*/ 	.word	0x00000000
        /*0110*/ 	.short	0x0003
        /*0112*/ 	.short	0x0018
        /*0114*/ 	.byte	0x00, 0xf5, 0x21, 0x00


	//----- nvinfo : EIATTR_KPARAM_INFO
	.align		4
.L_3891:
        /*0118*/ 	.byte	0x04, 0x17
        /*011a*/ 	.short	(.L_3893 - .L_3892)
.L_3892:
        /*011c*/ 	.word	0x00000000
        /*0120*/ 	.short	0x0002
        /*0122*/ 	.short	0x0010
        /*0124*/ 	.byte	0x00, 0xf5, 0x21, 0x00


	//----- nvinfo : EIATTR_KPARAM_INFO
	.align		4
.L_3893:
        /*0128*/ 	.byte	0x04, 0x17
        /*012a*/ 	.short	(.L_3895 - .L_3894)
.L_3894:
        /*012c*/ 	.word	0x00000000
        /*0130*/ 	.short	0x0001
        /*0132*/ 	.short	0x0008
        /*0134*/ 	.byte	0x00, 0xf5, 0x21, 0x00


	//----- nvinfo : EIATTR_KPARAM_INFO
	.align		4
.L_3895:
        /*0138*/ 	.byte	0x04, 0x17
        /*013a*/ 	.short	(.L_3897 - .L_3896)
.L_3896:
        /*013c*/ 	.word	0x00000000
        /*0140*/ 	.short	0x0000
        /*0142*/ 	.short	0x0000
        /*0144*/ 	.byte	0x00, 0xf5, 0x21, 0x00


	//----- nvinfo : EIATTR_SPARSE_MMA_MASK
	.align		4
.L_3897:
        /*0148*/ 	.byte	0x03, 0x50
        /*014a*/ 	.short	0x0000


	//----- nvinfo : EIATTR_MAXREG_COUNT
	.align		4
        /*014c*/ 	.byte	0x03, 0x1b
        /*014e*/ 	.short	0x00ff


	//----- nvinfo : EIATTR_NUM_BARRIERS
	.align		4
        /*0150*/ 	.byte	0x02, 0x4c
        /*0152*/ 	.byte	0x01
	.zero		1


	//----- nvinfo : EIATTR_MERCURY_ISA_VERSION
	.align		4
        /*0154*/ 	.byte	0x03, 0x5f
        /*0156*/ 	.short	0x0101


	//----- nvinfo : EIATTR_VRC_CTA_INIT_COUNT
	.align		4
        /*0158*/ 	.byte	0x02, 0x4a
	.zero		1
	.zero		1


	//----- nvinfo : EIATTR_EXIT_INSTR_OFFSETS
	.align		4
        /*015c*/ 	.byte	0x04, 0x1c
        /*015e*/ 	.short	(.L_3899 - .L_3898)


	//   ....[0]....
.L_3898:
        /*0160*/ 	.word	0x00000290


	//   ....[1]....
        /*0164*/ 	.word	0x0000b6d0


	//   ....[2]....
        /*0168*/ 	.word	0x0000b860


	//   ....[3]....
        /*016c*/ 	.word	0x0000b8f0


	//   ....[4]....
        /*0170*/ 	.word	0x0000b930


	//----- nvinfo : EIATTR_CRS_STACK_SIZE
	.align		4
.L_3899:
        /*0174*/ 	.byte	0x04, 0x1e
        /*0176*/ 	.short	(.L_3901 - .L_3900)
.L_3900:
        /*0178*/ 	.word	0x00000000


	//----- nvinfo : EIATTR_CBANK_PARAM_SIZE
	.align		4
.L_3901:
        /*017c*/ 	.byte	0x03, 0x19
        /*017e*/ 	.short	0x0074


	//----- nvinfo : EIATTR_PARAM_CBANK
	.align		4
        /*0180*/ 	.byte	0x04, 0x0a
        /*0182*/ 	.short	(.L_3903 - .L_3902)
	.align		4
.L_3902:
        /*0184*/ 	.word	index@(.nv.constant0._Z23gemm_half_q_half_kernelILi1ELi190ELb0ELb0ELi64EEvPK6__halfPKjS4_S2_PS0_iiiiPKtS7_iiiiiibS2_i)
        /*0188*/ 	.short	0x0380
        /*018a*/ 	.short	0x0074


	//----- nvinfo : EIATTR_SW_WAR
	.align		4
.L_3903:
        /*018c*/ 	.byte	0x04, 0x36
        /*018e*/ 	.short	(.L_3905 - .L_3904)
.L_3904:
        /*0190*/ 	.word	0x00000008
.L_3905:


//--------------------- .nv.info._Z23gemm_half_q_half_kernelILi1ELi160ELb0ELb0ELi64EEvPK6__halfPKjS4_S2_PS0_iiiiPKtS7_iiiiiibS2_i --------------------------
	.section	.nv.info._Z23gemm_half_q_half_kernelILi1ELi160ELb0ELb0ELi64EEvPK6__halfPKjS4_S2_PS0_iiiiPKtS7_iiiiiibS2_i,"",@"SHT_CUDA_INFO"
	.sectionflags	@""
	.align	4


	//----- nvinfo : EIATTR_CUDA_API_VERSION
	.align		4
        /*0000*/ 	.byte	0x04, 0x37
        /*0002*/ 	.short	(.L_3907 - .L_3906)
.L_3906:
        /*0004*/ 	.word	0x00000082


	//----- nvinfo : EIATTR_KPARAM_INFO
	.align		4
.L_3907:
        /*0008*/ 	.byte	0x04, 0x17
        /*000a*/ 	.short	(.L_3909 - .L_3908)
.L_3908:
        /*000c*/ 	.word	0x00000000
        /*0010*/ 	.short	0x0013
        /*0012*/ 	.short	0x0070
        /*0014*/ 	.byte	0x00, 0xf0, 0x11, 0x00


	//----- nvinfo : EIATTR_KPARAM_INFO
	.align		4
.L_3909:
        /*0018*/ 	.byte	0x04, 0x17
        /*001a*/ 	.short	(.L_3911 - .L_3910)
.L_3910:
        /*001c*/ 	.word	0x00000000
        /*0020*/ 	.short	0x0012
        /*0022*/ 	.short	0x0068
        /*0024*/ 	.byte	0x00, 0xf5, 0x21, 0x00


	//----- nvinfo : EIATTR_KPARAM_INFO
	.align		4
.L_3911:
        /*0028*/ 	.byte	0x04, 0x17
        /*002a*/ 	.short	(.L_3913 - .L_3912)
.L_3912:
        /*002c*/ 	.word	0x00000000
        /*0030*/ 	.short	0x0011
        /*0032*/ 	.short	0x0060
        /*0034*/ 	.byte	0x00, 0xf0, 0x05, 0x00


	//----- nvinfo : EIATTR_KPARAM_INFO
	.align		4
.L_3913:
        /*0038*/ 	.byte	0x04, 0x17
        /*003a*/ 	.short	(.L_3915 - .L_3914)
.L_3914:
        /*003c*/ 	.word	0x00000000
        /*0040*/ 	.short	0x0010
        /*0042*/ 	.short	0x005c
        /*0044*/ 	.byte	0x00, 0xf0, 0x11, 0x00


	//----- nvinfo : EIATTR_KPARAM_INFO
	.align		4
.L_3915:
        /*0048*/ 	.byte	0x04, 0x17
        /*004a*/ 	.short	(.L_3917 - .L_3916)
.L_3916:
        /*004c*/ 	.word	0x00000000
        /*0050*/ 	.short	0x000f
        /*0052*/ 	.short	0x0058
        /*0054*/ 	.byte	0x00, 0xf0, 0x11, 0x00


	//----- nvinfo : EIATTR_KPARAM_INFO
	.align		4
.L_3917:
        /*0058*/ 	.byte	0x04, 0x17
        /*005a*/ 	.short	(.L_3919 - .L_3918)
.L_3918:
        /*005c*/ 	.word	0x00000000
        /*0060*/ 	.short	0x000e
        /*0062*/ 	.short	0x0054
        /*0064*/ 	.byte	0x00, 0xf0, 0x11, 0x00


	//----- nvinfo : EIATTR_KPARAM_INFO
	.align		4
.L_3919:
        /*0068*/ 	.byte	0x04, 0x17
        /*006a*/ 	.short	(.L_3921 - .L_3920)
.L_3920:
        /*006c*/ 	.word	0x00000000
        /*0070*/ 	.short	0x000d
        /*0072*/ 	.short	0x0050
        /*0074*/ 	.byte	0x00, 0xf0, 0x11, 0x00


	//----- nvinfo : EIATTR_KPARAM_INFO
	.align		4
.L_3921:
        /*0078*/ 	.byte	0x04, 0x17
        /*007a*/ 	.short	(.L_3923 - .L_3922)
.L_3922:
        /*007c*/ 	.word	0x00000000
        /*0080*/ 	.short	0x000c
        /*0082*/ 	.short	0x004c
        /*0084*/ 	.byte	0x00, 0xf0, 0x11, 0x00


	//----- nvinfo : EIATTR_KPARAM_INFO
	.align		4
.L_3923:
        /*0088*/ 	.byte	0x04, 0x17
        /*008a*/ 	.short	(.L_3925 - .L_3924)
.L_3924:
        /*008c*/ 	.word	0x00000000
        /*0090*/ 	.short	0x000b
        /*0092*/ 	.short	0x0048
        /*0094*/ 	.byte	0x00, 0xf0, 0x11, 0x00


	//----- nvinfo : EIATTR_KPARAM_INFO
	.align		4
.L_3925:
        /*0098*/ 	.byte	0x04, 0x17
        /*009a*/ 	.short	(.L_3927 - .L_3926)
.L_3926:
        /*009c*/ 	.word	0x00000000
        /*00a0*/ 	.short	0x000a
        /*00a2*/ 	.short	0x0040
        /*00a4*/ 	.byte	0x00, 0xf5, 0x21, 0x00


	//----- nvinfo : EIATTR_KPARAM_INFO
	.align		4
.L_3927:
        /*00a8*/ 	.byte	0x04, 0x17
        /*00aa*/ 	.short	(.L_3929 - .L_3928)
.L_3928:
        /*00ac*/ 	.word	0x00000000
        /*00b0*/ 	.short	0x0009
        /*00b2*/ 	.short	0x0038
        /*00b4*/ 	.byte	0x00, 0xf5, 0x21, 0x00


	//----- nvinfo : EIATTR_KPARAM_INFO
	.align		4
.L_3929:
        /*00b8*/ 	.byte	0x04, 0x17
        /*00ba*/ 	.short	(.L_3931 - .L_3930)
.L_3930:
        /*00bc*/ 	.word	0x00000000
        /*00c0*/ 	.short	0x0008
        /*00c2*/ 	.short	0x0034
        /*00c4*/ 	.byte	0x00, 0xf0, 0x11, 0x00


	//----- nvinfo : EIATTR_KPARAM_INFO
	.align		4
.L_3931:
        /*00c8*/ 	.byte	0x04, 0x17
        /*00ca*/ 	.short	(.L_3933 - .L_3932)
.L_3932:
        /*00cc*/ 	.word	0x00000000
        /*00d0*/ 	.short	0x0007
        /*00d2*/ 	.short	0x0030
        /*00d4*/ 	.byte	0x00, 0xf0, 0x11, 0x00


	//----- nvinfo : EIATTR_KPARAM_INFO
	.align		4
.L_3933:
        /*00d8*/ 	.byte	0x04, 0x17
        /*00da*/ 	.short	(.L_3935 - .L_3934)
.L_3934:
        /*00dc*/ 	.word	0x00000000
        /*00e0*/ 	.short	0x0006
        /*00e2*/ 	.short	0x002c
        /*00e4*/ 	.byte	0x00, 0xf0, 0x11, 0x00


	//----- nvinfo : EIATTR_KPARAM_INFO
	.align		4
.L_3935:
        /*00e8*/ 	.byte	0x04, 0x17
        /*00ea*/ 	.short	(.L_3937 - .L_3936)
.L_3936:
        /*00ec*/ 	.word	0x00000000
        /*00f0*/ 	.short	0x0005
        /*00f2*/ 	.short	0x0028
        /*00f4*/ 	.byte	0x00, 0xf0, 0x11, 0x00


	//----- nvinfo : EIATTR_KPARAM_INFO
	.align		4
.L_3937:
        /*00f8*/ 	.byte	0x04, 0x17
        /*00fa*/ 	.short	(.L_3939 - .L_3938)
.L_3938:
        /*00fc*/ 	.word	0x00000000
        /*0100*/ 	.short	0x0004
        /*0102*/ 	.short	0x0020
        /*0104*/ 	.byte	0x00, 0xf5, 0x21, 0x00


	//----- nvinfo : EIATTR_KPARAM_INFO
	.align		4
.L_3939:
        /*0108*/ 	.byte	0x04, 0x17
        /*010a*/ 	.short	(.L_3941 - .L_3940)
.L_3940:
        /*010c*/ 	.word	0x00000000
        /*0110*/ 	.short	0x0003
        /*0112*/ 	.short	0x0018
        /*0114*/ 	.byte	0x00, 0xf5, 0x21, 0x00


	//----- nvinfo : EIATTR_KPARAM_INFO
	.align		4
.L_3941:
        /*0118*/ 	.byte	0x04, 0x17
        /*011a*/ 	.short	(.L_3943 - .L_3942)
.L_3942:
        /*011c*/ 	.word	0x00000000
        /*0120*/ 	.short	0x0002
        /*0122*/ 	.short	0x0010
        /*0124*/ 	.byte	0x00, 0xf5, 0x21, 0x00


	//----- nvinfo : EIATTR_KPARAM_INFO
	.align		4
.L_3943:
        /*0128*/ 	.byte	0x04, 0x17
        /*012a*/ 	.short	(.L_3945 - .L_3944)
.L_3944:
        /*012c*/ 	.word	0x00000000
        /*0130*/ 	.short	0x0001
        /*0132*/ 	.short	0x0008
        /*0134*/ 	.byte	0x00, 0xf5, 0x21, 0x00


	//----- nvinfo : EIATTR_KPARAM_INFO
	.align		4
.L_3945:
        /*0138*/ 	.byte	0x04, 0x17
        /*013a*/ 	.short	(.L_3947 - .L_3946)
.L_3946:
        /*013c*/ 	.word	0x00000000
        /*0140*/ 	.short	0x0000
        /*0142*/ 	.short	0x0000
        /*0144*/ 	.byte	0x00, 0xf5, 0x21, 0x00


	//----- nvinfo : EIATTR_SPARSE_MMA_MASK
	.align		4
.L_3947:
        /*0148*/ 	.byte	0x03, 0x50
        /*014a*/ 	.short	0x0000


	//----- nvinfo : EIATTR_MAXREG_COUNT
	.align		4
        /*014c*/ 	.byte	0x03, 0x1b
        /*014e*/ 	.short	0x00ff


	//----- nvinfo : EIATTR_NUM_BARRIERS
	.align		4
        /*0150*/ 	.byte	0x02, 0x4c
        /*0152*/ 	.byte	0x01
	.zero		1


	//----- nvinfo : EIATTR_MERCURY_ISA_VERSION
	.align		4
        /*0154*/ 	.byte	0x03, 0x5f
        /*0156*/ 	.short	0x0101


	//----- nvinfo : EIATTR_VRC_CTA_INIT_COUNT
	.align		4
        /*0158*/ 	.byte	0x02, 0x4a
	.zero		1
	.zero		1


	//----- nvinfo : EIATTR_EXIT_INSTR_OFFSETS
	.align		4
        /*015c*/ 	.byte	0x04, 0x1c
        /*015e*/ 	.short	(.L_3949 - .L_3948)


	//   ....[0]....
.L_3948:
        /*0160*/ 	.word	0x000002b0


	//   ....[1]....
        /*0164*/ 	.word	0x000059d0


	//   ....[2]....
        /*0168*/ 	.word	0x00005b60


	//   ....[3]....
        /*016c*/ 	.word	0x00005c00


	//   ....[4]....
        /*0170*/ 	.word	0x00005c40


	//----- nvinfo : EIATTR_CRS_STACK_SIZE
	.align		4
.L_3949:
        /*0174*/ 	.byte	0x04, 0x1e
        /*0176*/ 	.short	(.L_3951 - .L_3950)
.L_3950:
        /*0178*/ 	.word	0x00000000


	//----- nvinfo : EIATTR_CBANK_PARAM_SIZE
	.align		4
.L_3951:
        /*017c*/ 	.byte	0x03, 0x19
        /*017e*/ 	.short	0x0074


	//----- nvinfo : EIATTR_PARAM_CBANK
	.align		4
        /*0180*/ 	.byte	0x04, 0x0a
        /*0182*/ 	.short	(.L_3953 - .L_3952)
	.align		4
.L_3952:
        /*0184*/ 	.word	index@(.nv.constant0._Z23gemm_half_q_half_kernelILi1ELi160ELb0ELb0ELi64EEvPK6__halfPKjS4_S2_PS0_iiiiPKtS7_iiiiiibS2_i)
        /*0188*/ 	.short	0x0380
        /*018a*/ 	.short	0x0074


	//----- nvinfo : EIATTR_SW_WAR
	.align		4
.L_3953:
        /*018c*/ 	.byte	0x04, 0x36
        /*018e*/ 	.short	(.L_3955 - .L_3954)
.L_3954:
        /*0190*/ 	.word	0x00000008
.L_3955:


//--------------------- .nv.info._Z23gemm_half_q_half_kernelILi1ELi40ELb0ELb0ELi64EEvPK6__halfPKjS4_S2_PS0_iiiiPKtS7_iiiiiibS2_i --------------------------
	.section	.nv.info._Z23gemm_half_q_half_kernelILi1ELi40ELb0ELb0ELi64EEvPK6__halfPKjS4_S2_PS0_iiiiPKtS7_iiiiiibS2_i,"",@"SHT_CUDA_INFO"
	.sectionflags	@""
	.align	4


	//----- nvinfo : EIATTR_CUDA_API_VERSION
	.align		4
        /*0000*/ 	.byte	0x04, 0x37
        /*0002*/ 	.short	(.L_3957 - .L_3956)
.L_3956:
        /*0004*/ 	.word	0x00000082


	//----- nvinfo : EIATTR_KPARAM_INFO
	.align		4
.L_3957:
        /*0008*/ 	.byte	0x04, 0x17
        /*000a*/ 	.short	(.L_3959 - .L_3958)
.L_3958:
        /*000c*/ 	.word	0x00000000
        /*0010*/ 	.short	0x0013
        /*0012*/ 	.short	0x0070
        /*0014*/ 	.byte	0x00, 0xf0, 0x11, 0x00


	//----- nvinfo : EIATTR_KPARAM_INFO
	.align		4
.L_3959:
        /*0018*/ 	.byte	0x04, 0x17
        /*001a*/ 	.short	(.L_3961 - .L_3960)
.L_3960:
        /*001c*/ 	.word	0x00000000
        /*0020*/ 	.short	0x0012
        /*0022*/ 	.short	0x0068
        /*0024*/ 	.byte	0x00, 0xf5, 0x21, 0x00


	//----- nvinfo : EIATTR_KPARAM_INFO
	.align		4
.L_3961:
        /*0028*/ 	.byte	0x04, 0x17
        /*002a*/ 	.short	(.L_3963 - .L_3962)
.L_3962:
        /*002c*/ 	.word	0x00000000
        /*0030*/ 	.short	0x0011
        /*0032*/ 	.short	0x0060
        /*0034*/ 	.byte	0x00, 0xf0, 0x05, 0x00


	//----- nvinfo : EIATTR_KPARAM_INFO
	.align		4
.L_3963:
        /*0038*/ 	.byte	0x04, 0x17
        /*003a*/ 	.short	(.L_3965 - .L_3964)
.L_3964:
        /*003c*/ 	.word	0x00000000
        /*0040*/ 	.short	0x0010
        /*0042*/ 	.short	0x005c
        /*0044*/ 	.byte	0x00, 0xf0, 0x11, 0x00


	//----- nvinfo : EIATTR_KPARAM_INFO
	.align		4
.L_3965:
        /*0048*/ 	.byte	0x04, 0x17
        /*004a*/ 	.short	(.L_3967 - .L_3966)
.L_3966:
        /*004c*/ 	.word	0x00000000
        /*0050*/ 	.short	0x000f
        /*0052*/ 	.short	0x0058
        /*0054*/ 	.byte	0x00, 0xf0, 0x11, 0x00


	//----- nvinfo : EIATTR_KPARAM_INFO
	.align		4
.L_3967:
        /*0058*/ 	.byte	0x04, 0x17
        /*005a*/ 	.short	(.L_3969 - .L_3968)
.L_3968:
        /*005c*/ 	.word	0x00000000
        /*0060*/ 	.short	0x000e
        /*0062*/ 	.short	0x0054
        /*0064*/ 	.byte	0x00, 0xf0, 0x11, 0x00


	//----- nvinfo : EIATTR_KPARAM_INFO
	.align		4
.L_3969:
        /*0068*/ 	.byte	0x04, 0x17
        /*006a*/ 	.short	(.L_3971 - .L_3970)
.L_3970:
        /*006c*/ 	.word	0x00000000
        /*0070*/ 	.short	0x000d
        /*0072*/ 	.short	0x0050
        /*0074*/ 	.byte	0x00, 0xf0, 0x11, 0x00


	//----- nvinfo : EIATTR_KPARAM_INFO
	.align		4
.L_3971:
        /*0078*/ 	.byte	0x04, 0x17
        /*007a*/ 	.short	(.L_3973 - .L_3972)
.L_3972:
        /*007c*/ 	.word	0x00000000
        /*0080*/ 	.short	0x000c
        /*0082*/ 	.short	0x004c
        /*0084*/ 	.byte	0x00, 0xf0, 0x11, 0x00


	//----- nvinfo : EIATTR_KPARAM_INFO
	.align		4
.L_3973:
        /*0088*/ 	.byte	0x04, 0x17
        /*008a*/ 	.short	(.L_3975 - .L_3974)
.L_3974:
        /*008c*/ 	.word	0x00000000
        /*0090*/ 	.short	0x000b
        /*0092*/ 	.short	0x0048
        /*0094*/ 	.byte	0x00, 0xf0, 0x11, 0x00


	//----- nvinfo : EIATTR_KPARAM_INFO
	.align		4
.L_3975:
        /*0098*/ 	.byte	0x04, 0x17
        /*009a*/ 	.short	(.L_3977 - .L_3976)
.L_3976:
        /*009c*/ 	.word	0x00000000
        /*00a0*/ 	.short	0x000a
        /*00a2*/ 	.short	0x0040
        /*00a4*/ 	.byte	0x00, 0xf5, 0x21, 0x00


	//----- nvinfo : EIATTR_KPARAM_INFO
	.align		4
.L_3977:
        /*00a8*/ 	.byte	0x04, 0x17
        /*00aa*/ 	.short	(.L_3979 - .L_3978)
.L_3978:
        /*00ac*/ 	.word	0x00000000
        /*00b0*/ 	.short	0x0009
        /*00b2*/ 	.short	0x0038
        /*00b4*/ 	.byte	0x00, 0xf5, 0x21, 0x00


	//----- nvinfo : EIATTR_KPARAM_INFO
	.align		4
.L_3979:
        /*00b8*/ 	.byte	0x04, 0x17
        /*00ba*/ 	.short	(.L_3981 - .L_3980)
.L_3980:
        /*00bc*/ 	.word	0x00000000
        /*00c0*/ 	.short	0x0008
        /*00c2*/ 	.short	0x0034
        /*00c4*/ 	.byte	0x00, 0xf0, 0x11, 0x00


	//----- nvinfo : EIATTR_KPARAM_INFO
	.align		4
.L_3981:
        /*00c8*/ 	.byte	0x04, 0x17
        /*00ca*/ 	.short	(.L_3983 - .L_3982)
.L_3982:
        /*00cc*/ 	.word	0x00000000
        /*00d0*/ 	.short	0x0007
        /*00d2*/ 	.short	0x0030
        /*00d4*/ 	.byte	0x00, 0xf0, 0x11, 0x00


	//----- nvinfo : EIATTR_KPARAM_INFO
	.align		4
.L_3983:
        /*00d8*/ 	.byte	0x04, 0x17
        /*00da*/ 	.short	(.L_3985 - .L_3984)
.L_3984:
        /*00dc*/ 	.word	0x00000000
        /*00e0*/ 	.short	0x0006
        /*00e2*/ 	.short	0x002c
        /*00e4*/ 	.byte	0x00, 0xf0, 0x11, 0x00


	//----- nvinfo : EIATTR_KPARAM_INFO
	.align		4
.L_3985:
        /*00e8*/ 	.byte	0x04, 0x17
        /*00ea*/ 	.short	(.L_3987 - .L_3986)
.L_3986:
        /*00ec*/ 	.word	0x00000000
        /*00f0*/ 	.short	0x0005
        /*00f2*/ 	.short	0x0028
        /*00f4*/ 	.byte	0x00, 0xf0, 0x11, 0x00


	//----- nvinfo : EIATTR_KPARAM_INFO
	.align		4
.L_3987:
        /*00f8*/ 	.byte	0x04, 0x17
        /*00fa*/ 	.short	(.L_3989 - .L_3988)
.L_3988:
        /*00fc*/ 	.word	0x00000000
        /*0100*/ 	.short	0x0004
        /*0102*/ 	.short	0x0020
        /*0104*/ 	.byte	0x00, 0xf5, 0x21, 0x00


	//----- nvinfo : EIATTR_KPARAM_INFO
	.align		4
.L_3989:
        /*0108*/ 	.byte	0x04, 0x17
        /*010a*/ 	.short	(.L_3991 - .L_3990)
.L_3990:
        /*010c*/ 	.word	0x00000000
        /*0110*/ 	.short	0x0003
        /*0112*/ 	.short	0x0018
        /*0114*/ 	.byte	0x00, 0xf5, 0x21, 0x00


	//----- nvinfo : EIATTR_KPARAM_INFO
	.align		4
.L_3991:
        /*0118*/ 	.byte	0x04, 0x17
        /*011a*/ 	.short	(.L_3993 - .L_3992)
.L_3992:
        /*011c*/ 	.word	0x00000000
        /*0120*/ 	.short	0x0002
        /*0122*/ 	.short	0x0010
        /*0124*/ 	.byte	0x00, 0xf5, 0x21, 0x00


	//----- nvinfo : EIATTR_KPARAM_INFO
	.align		4
.L_3993:
        /*0128*/ 	.byte	0x04, 0x17
        /*012a*/ 	.short	(.L_3995 - .L_3994)
.L_3994:
        /*012c*/ 	.word	0x00000000
        /*0130*/ 	.short	0x0001
        /*0132*/ 	.short	0x0008
        /*0134*/ 	.byte	0x00, 0xf5, 0x21, 0x00


	//----- nvinfo : EIATTR_KPARAM_INFO
	.align		4
.L_3995:
        /*0138*/ 	.byte	0x04, 0x17
        /*013a*/ 	.short	(.L_3997 - .L_3996)
.L_3996:
        /*013c*/ 	.word	0x00000000
        /*0140*/ 	.short	0x0000
        /*0142*/ 	.short	0x0000
        /*0144*/ 	.byte	0x00, 0xf5, 0x21, 0x00


	//----- nvinfo : EIATTR_SPARSE_MMA_MASK
	.align		4
.L_3997:
        /*0148*/ 	.byte	0x03, 0x50
        /*014a*/ 	.short	0x0000


	//----- nvinfo : EIATTR_MAXREG_COUNT
	.align		4
        /*014c*/ 	.byte	0x03, 0x1b
        /*014e*/ 	.short	0x00ff


	//----- nvinfo : EIATTR_NUM_BARRIERS
	.align		4
        /*0150*/ 	.byte	0x02, 0x4c
        /*0152*/ 	.byte	0x01
	.zero		1


	//----- nvinfo : EIATTR_MERCURY_ISA_VERSION
	.align		4
        /*0154*/ 	.byte	0x03, 0x5f
        /*0156*/ 	.short	0x0101


	//----- nvinfo : EIATTR_VRC_CTA_INIT_COUNT
	.align		4
        /*0158*/ 	.byte	0x02, 0x4a
	.zero		1
	.zero		1


	//----- nvinfo : EIATTR_EXIT_INSTR_OFFSETS
	.align		4
        /*015c*/ 	.byte	0x04, 0x1c
        /*015e*/ 	.short	(.L_3999 - .L_3998)


	//   ....[0]....
.L_3998:
        /*0160*/ 	.word	0x000002a0


	//   ....[1]....
        /*0164*/ 	.word	0x00004ce0


	//   ....[2]....
        /*0168*/ 	.word	0x00004e30


	//   ....[3]....
        /*016c*/ 	.word	0x00004ed0


	//   ....[4]....
        /*0170*/ 	.word	0x00004f10


	//----- nvinfo : EIATTR_CRS_STACK_SIZE
	.align		4
.L_3999:
        /*0174*/ 	.byte	0x04, 0x1e
        /*0176*/ 	.short	(.L_4001 - .L_4000)
.L_4000:
        /*0178*/ 	.word	0x00000000


	//----- nvinfo : EIATTR_CBANK_PARAM_SIZE
	.align		4
.L_4001:
        /*017c*/ 	.byte	0x03, 0x19
        /*017e*/ 	.short	0x0074


	//----- nvinfo : EIATTR_PARAM_CBANK
	.align		4
        /*0180*/ 	.byte	0x04, 0x0a
        /*0182*/ 	.short	(.L_4003 - .L_4002)
	.align		4
.L_4002:
        /*0184*/ 	.word	index@(.nv.constant0._Z23gemm_half_q_half_kernelILi1ELi40ELb0ELb0ELi64EEvPK6__halfPKjS4_S2_PS0_iiiiPKtS7_iiiiiibS2_i)
        /*0188*/ 	.short	0x0380
        /*018a*/ 	.short	0x0074


	//----- nvinfo : EIATTR_SW_WAR
	.align		4
.L_4003:
        /*018c*/ 	.byte	0x04, 0x36
        /*018e*/ 	.short	(.L_4005 - .L_4004)
.L_4004:
        /*0190*/ 	.word	0x00000008
.L_4005:


//--------------------- .nv.info._Z23gemm_half_q_half_kernelILi1ELi10ELb0ELb0ELi64EEvPK6__halfPKjS4_S2_PS0_iiiiPKtS7_iiiiiibS2_i --------------------------
	.section	.nv.info._Z23gemm_half_q_half_kernelILi1ELi10ELb0ELb0ELi64EEvPK6__halfPKjS4_S2_PS0_iiiiPKtS7_iiiiiibS2_i,"",@"SHT_CUDA_INFO"
	.sectionflags	@""
	.align	4


	//----- nvinfo : EIATTR_CUDA_API_VERSION
	.align		4
        /*0000*/ 	.byte	0x04, 0x37
        /*0002*/ 	.short	(.L_4007 - .L_4006)
.L_4006:
        /*0004*/ 	.word	0x00000082


	//----- nvinfo : EIATTR_KPARAM_INFO
	.align		4
.L_4007:
        /*0008*/ 	.byte	0x04, 0x17
        /*000a*/ 	.short	(.L_4009 - .L_4008)
.L_4008:
        /*000c*/ 	.word	0x00000000
        /*0010*/ 	.short	0x0013
        /*0012*/ 	.short	0x0070
        /*0014*/ 	.byte	0x00, 0xf0, 0x11, 0x00


	//----- nvinfo : EIATTR_KPARAM_INFO
	.align		4
.L_4009:
        /*0018*/ 	.byte	0x04, 0x17
        /*001a*/ 	.short	(.L_4011 - .L_4010)
.L_4010:
        /*001c*/ 	.word	0x00000000
        /*0020*/ 	.short	0x0012
        /*0022*/ 	.short	0x0068
        /*0024*/ 	.byte	0x00, 0xf5, 0x21, 0x00


	//----- nvinfo : EIATTR_KPARAM_INFO
	.align		4
.L_4011:
        /*0028*/ 	.byte	0x04, 0x17
        /*002a*/ 	.short	(.L_4013 - .L_4012)
.L_4012:
        /*002c*/ 	.word	0x00000000
        /*0030*/ 	.short	0x0011
        /*0032*/ 	.short	0x0060
        /*0034*/ 	.byte	0x00, 0xf0, 0x05, 0x00


	//----- nvinfo : EIATTR_KPARAM_INFO
	.align		4
.L_4013:
        /*0038*/ 	.byte	0x04, 0x17
        /*003a*/ 	.short	(.L_4015 - .L_4014)
.L_4014:
        /*003c*/ 	.word	0x00000000
        /*0040*/ 	.short	0x0010
        /*0042*/ 	.short	0x005c
        /*0044*/ 	.byte	0x00, 0xf0, 0x11, 0x00


	//----- nvinfo : EIATTR_KPARAM_INFO
	.align		4
.L_4015:
        /*0048*/ 	.byte	0x04, 0x17
        /*004a*/ 	.short	(.L_4017 - .L_4016)
.L_4016:
        /*004c*/ 	.word	0x00000000
        /*0050*/ 	.short	0x000f
        /*0052*/ 	.short	0x0058
        /*0054*/ 	.byte	0x00, 0xf0, 0x11, 0x00


	//----- nvinfo : EIATTR_KPARAM_INFO
	.align		4
.L_4017:
        /*0058*/ 	.byte	0x04, 0x17
        /*005a*/ 	.short	(.L_4019 - .L_4018)
.L_4018:
        /*005c*/ 	.word	0x00000000
        /*0060*/ 	.short	0x000e
        /*0062*/ 	.short	0x0054
        /*0064*/ 	.byte	0x00, 0xf0, 0x11, 0x00


	//----- nvinfo : EIATTR_KPARAM_INFO
	.align		4
.L_4019:
        /*0068*/ 	.byte	0x04, 0x17
        /*006a*/ 	.short	(.L_4021 - .L_4020)
.L_4020:
        /*006c*/ 	.word	0x00000000
        /*0070*/ 	.short	0x000d
        /*0072*/ 	.short	0x0050
        /*0074*/ 	.byte	0x00, 0xf0, 0x11, 0x00


	//----- nvinfo : EIATTR_KPARAM_INFO
	.align		4
.L_4021:
        /*0078*/ 	.byte	0x04, 0x17
        /*007a*/ 	.short	(.L_4023 - .L_4022)
.L_4022:
        /*007c*/ 	.word	0x00000000
        /*0080*/ 	.short	0x000c
        /*0082*/ 	.short	0x004c
        /*0084*/ 	.byte	0x00, 0xf0, 0x11, 0x00


	//----- nvinfo : EIATTR_KPARAM_INFO
	.align		4
.L_4023:
        /*0088*/ 	.byte	0x04, 0x17
        /*008a*/ 	.short	(.L_4025 - .L_4024)
.L_4024:
        /*008c*/ 	.word	0x00000000
        /*0090*/ 	.short	0x000b
        /*0092*/ 	.short	0x0048
        /*0094*/ 	.byte	0x00, 0xf0, 0x11, 0x00


	//----- nvinfo : EIATTR_KPARAM_INFO
	.align		4
.L_4025:
        /*0098*/ 	.byte	0x04, 0x17
        /*009a*/ 	.short	(.L_4027 - .L_4026)
.L_4026:
        /*009c*/ 	.word	0x00000000
        /*00a0*/ 	.short	0x000a
        /*00a2*/ 	.short	0x0040
        /*00a4*/ 	.byte	0x00, 0xf5, 0x21, 0x00


	//----- nvinfo : EIATTR_KPARAM_INFO
	.align		4
.L_4027:
        /*00a8*/ 	.byte	0x04, 0x17
        /*00aa*/ 	.short	(.L_4029 - .L_4028)
.L_4028:
        /*00ac*/ 	.word	0x00000000
        /*00b0*/ 	.short	0x0009
        /*00b2*/ 	.short	0x0038
        /*00b4*/ 	.byte	0x00, 0xf5, 0x21, 0x00


	//----- nvinfo : EIATTR_KPARAM_INFO
	.align		4
.L_4029:
        /*00b8*/ 	.byte	0x04, 0x17
        /*00ba*/ 	.short	(.L_4031 - .L_4030)
.L_4030:
        /*00bc*/ 	.word	0x00000000
        /*00c0*/ 	.short	0x0008
        /*00c2*/ 	.short	0x0034
        /*00c4*/ 	.byte	0x00, 0xf0, 0x11, 0x00


	//----- nvinfo : EIATTR_KPARAM_INFO
	.align		4
.L_4031:
        /*00c8*/ 	.byte	0x04, 0x17
        /*00ca*/ 	.short	(.L_4033 - .L_4032)
.L_4032:
        /*00cc*/ 	.word	0x00000000
        /*00d0*/ 	.short	0x0007
        /*00d2*/ 	.short	0x0030
        /*00d4*/ 	.byte	0x00, 0xf0, 0x11, 0x00


	//----- nvinfo : EIATTR_KPARAM_INFO
	.align		4
.L_4033:
        /*00d8*/ 	.byte	0x04, 0x17
        /*00da*/ 	.short	(.L_4035 - .L_4034)
.L_4034:
        /*00dc*/ 	.word	0x00000000
        /*00e0*/ 	.short	0x0006
        /*00e2*/ 	.short	0x002c
        /*00e4*/ 	.byte	0x00, 0xf0, 0x11, 0x00


	//----- nvinfo : EIATTR_KPARAM_INFO
	.align		4
.L_4035:
        /*00e8*/ 	.byte	0x04, 0x17
        /*00ea*/ 	.short	(.L_4037 - .L_4036)
.L_4036:
        /*00ec*/ 	.word	0x00000000
        /*00f0*/ 	.short	0x0005
        /*00f2*/ 	.short	0x0028
        /*00f4*/ 	.byte	0x00, 0xf0, 0x11, 0x00


	//----- nvinfo : EIATTR_KPARAM_INFO
	.align		4
.L_4037:
        /*00f8*/ 	.byte	0x04, 0x17
        /*00fa*/ 	.short	(.L_4039 - .L_4038)
.L_4038:
        /*00fc*/ 	.word	0x00000000
        /*0100*/ 	.short	0x0004
        /*0102*/ 	.short	0x0020
        /*0104*/ 	.byte	0x00, 0xf5, 0x21, 0x00


	//----- nvinfo : EIATTR_KPARAM_INFO
	.align		4
.L_4039:
        /*0108*/ 	.byte	0x04, 0x17
        /*010a*/ 	.short	(.L_4041 - .L_4040)
.L_4040:
        /*010c*/ 	.word	0x00000000
        /*0110*/ 	.short	0x0003
        /*0112*/ 	.short	0x0018
        /*0114*/ 	.byte	0x00, 0xf5, 0x21, 0x00


	//----- nvinfo : EIATTR_KPARAM_INFO
	.align		4
.L_4041:
        /*0118*/ 	.byte	0x04, 0x17
        /*011a*/ 	.short	(.L_4043 - .L_4042)
.L_4042:
        /*011c*/ 	.word	0x00000000
        /*0120*/ 	.short	0x0002
        /*0122*/ 	.short	0x0010
        /*0124*/ 	.byte	0x00, 0xf5, 0x21, 0x00


	//----- nvinfo : EIATTR_KPARAM_INFO
	.align		4
.L_4043:
        /*0128*/ 	.byte	0x04, 0x17
        /*012a*/ 	.short	(.L_4045 - .L_4044)
.L_4044:
        /*012c*/ 	.word	0x00000000
        /*0130*/ 	.short	0x0001
        /*0132*/ 	.short	0x0008
        /*0134*/ 	.byte	0x00, 0xf5, 0x21, 0x00


	//----- nvinfo : EIATTR_KPARAM_INFO
	.align		4
.L_4045:
        /*0138*/ 	.byte	0x04, 0x17
        /*013a*/ 	.short	(.L_4047 - .L_4046)
.L_4046:
        /*013c*/ 	.word	0x00000000
        /*0140*/ 	.short	0x0000
        /*0142*/ 	.short	0x0000
        /*0144*/ 	.byte	0x00, 0xf5, 0x21, 0x00


	//----- nvinfo : EIATTR_SPARSE_MMA_MASK
	.align		4
.L_4047:
        /*0148*/ 	.byte	0x03, 0x50
        /*014a*/ 	.short	0x0000


	//----- nvinfo : EIATTR_MAXREG_COUNT
	.align		4
        /*014c*/ 	.byte	0x03, 0x1b
        /*014e*/ 	.short	0x00ff


	//----- nvinfo : EIATTR_NUM_BARRIERS
	.align		4
        /*0150*/ 	.byte	0x02, 0x4c
        /*0152*/ 	.byte	0x01
	.zero		1


	//----- nvinfo : EIATTR_MERCURY_ISA_VERSION
	.align		4
        /*0154*/ 	.byte	0x03, 0x5f
        /*0156*/ 	.short	0x0101


	//----- nvinfo : EIATTR_VRC_CTA_INIT_COUNT
	.align		4
        /*0158*/ 	.byte	0x02, 0x4a
	.zero		1
	.zero		1


	//----- nvinfo : EIATTR_EXIT_INSTR_OFFSETS
	.align		4
        /*015c*/ 	.byte	0x04, 0x1c
        /*015e*/ 	.short	(.L_4049 - .L_4048)


	//   ....[0]....
.L_4048:
        /*0160*/ 	.word	0x00000290


	//   ....[1]....
        /*0164*/ 	.word	0x00003db0


	//   ....[2]....
        /*0168*/ 	.word	0x00003f40


	//   ....[3]....
        /*016c*/ 	.word	0x00003fd0


	//   ....[4]....
        /*0170*/ 	.word	0x00004010


	//----- nvinfo : EIATTR_CRS_STACK_SIZE
	.align		4
.L_4049:
        /*0174*/ 	.byte	0x04, 0x1e
        /*0176*/ 	.short	(.L_4051 - .L_4050)
.L_4050:
        /*0178*/ 	.word	0x00000000


	//----- nvinfo : EIATTR_CBANK_PARAM_SIZE
	.align		4
.L_4051:
        /*017c*/ 	.byte	0x03, 0x19
        /*017e*/ 	.short	0x0074


	//----- nvinfo : EIATTR_PARAM_CBANK
	.align		4
        /*0180*/ 	.byte	0x04, 0x0a
        /*0182*/ 	.short	(.L_4053 - .L_4052)
	.align		4
.L_4052:
        /*0184*/ 	.word	index@(.nv.constant0._Z23gemm_half_q_half_kernelILi1ELi10ELb0ELb0ELi64EEvPK6__halfPKjS4_S2_PS0_iiiiPKtS7_iiiiiibS2_i)
        /*0188*/ 	.short	0x0380
        /*018a*/ 	.short	0x0074


	//----- nvinfo : EIATTR_SW_WAR
	.align		4
.L_4053:
        /*018c*/ 	.byte	0x04, 0x36
        /*018e*/ 	.short	(.L_4055 - .L_4054)
.L_4054:
        /*0190*/ 	.word	0x00000008
.L_4055:


//--------------------- .nv.info._Z23gemm_half_q_half_kernelILi1ELi172ELb0ELb0ELi64EEvPK6__halfPKjS4_S2_PS0_iiiiPKtS7_iiiiiibS2_i --------------------------
	.section	.nv.info._Z23gemm_half_q_half_kernelILi1ELi172ELb0ELb0ELi64EEvPK6__halfPKjS4_S2_PS0_iiiiPKtS7_iiiiiibS2_i,"",@"SHT_CUDA_INFO"
	.sectionflags	@""
	.align	4


	//----- nvinfo : EIATTR_CUDA_API_VERSION
	.align		4
        /*0000*/ 	.byte	0x04, 0x37
        /*0002*/ 	.short	(.L_4057 - .L_4056)
.L_4056:
        /*0004*/ 	.word	0x00000082


	//----- nvinfo : EIATTR_KPARAM_INFO
	.align		4
.L_4057:
        /*0008*/ 	.byte	0x04, 0x17
        /*000a*/ 	.short	(.L_4059 - .L_4058)
.L_4058:
        /*000c*/ 	.word	0x00000000
        /*0010*/ 	.short	0x0013
        /*0012*/ 	.short	0x0070
        /*0014*/ 	.byte	0x00, 0xf0, 0x11, 0x00


	//----- nvinfo : EIATTR_KPARAM_INFO
	.align		4
.L_4059:
        /*0018*/ 	.byte	0x04, 0x17
        /*001a*/ 	.short	(.L_4061 - .L_4060)
.L_4060:
        /*001c*/ 	.word	0x00000000
        /*0020*/ 	.short	0x0012
        /*0022*/ 	.short	0x0068
        /*0024*/ 	.byte	0x00, 0xf5, 0x21, 0x00


	//----- nvinfo : EIATTR_KPARAM_INFO
	.align		4
.L_4061:
        /*0028*/ 	.byte	0x04, 0x17
        /*002a*/ 	.short	(.L_4063 - .L_4062)
.L_4062:
        /*002c*/ 	.word	0x00000000
        /*0030*/ 	.short	0x0011
        /*0032*/ 	.short	0x0060
        /*0034*/ 	.byte	0x00, 0xf0, 0x05, 0x00


	//----- nvinfo : EIATTR_KPARAM_INFO
	.align		4
.L_4063:
        /*0038*/ 	.byte	0x04, 0x17
        /*003a*/ 	.short	(.L_4065 - .L_4064)
.L_4064:
        /*003c*/ 	.word	0x00000000
        /*0040*/ 	.short	0x0010
        /*0042*/ 	.short	0x005c
        /*0044*/ 	.byte	0x00, 0xf0, 0x11, 0x00


	//----- nvinfo : EIATTR_KPARAM_INFO
	.align		4
.L_4065:
        /*0048*/ 	.byte	0x04, 0x17
        /*004a*/ 	.short	(.L_4067 - .L_4066)
.L_4066:
        /*004c*/ 	.word	0x00000000
        /*0050*/ 	.short	0x000f
        /*0052*/ 	.short	0x0058
        /*0054*/ 	.byte	0x00, 0xf0, 0x11, 0x00


	//----- nvinfo : EIATTR_KPARAM_INFO
	.align		4
.L_4067:
        /*0058*/ 	.byte	0x04, 0x17
        /*005a*/ 	.short	(.L_4069 - .L_4068)
.L_4068:
        /*005c*/ 	.word	0x00000000
        /*0060*/ 	.short	0x000e
        /*0062*/ 	.short	0x0054
        /*0064*/ 	.byte	0x00, 0xf0, 0x11, 0x00


	//----- nvinfo : EIATTR_KPARAM_INFO
	.align		4
.L_4069:
        /*0068*/ 	.byte	0x04, 0x17
        /*006a*/ 	.short	(.L_4071 - .L_4070)
.L_4070:
        /*006c*/ 	.word	0x00000000
        /*0070*/ 	.short	0x000d
        /*0072*/ 	.short	0x0050
        /*0074*/ 	.byte	0x00, 0xf0, 0x11, 0x00


	//----- nvinfo : EIATTR_KPARAM_INFO
	.align		4
.L_4071:
        /*0078*/ 	.byte	0x04, 0x17
        /*007a*/ 	.short	(.L_4073 - .L_4072)
.L_4072:
        /*007c*/ 	.word	0x00000000
        /*0080*/ 	.short	0x000c
        /*0082*/ 	.short	0x004c
        /*0084*/ 	.byte	0x00, 0xf0, 0x11, 0x00


	//----- nvinfo : EIATTR_KPARAM_INFO
	.align		4
.L_4073:
        /*0088*/ 	.byte	0x04, 0x17
        /*008a*/ 	.short	(.L_4075 - .L_4074)
.L_4074:
        /*008c*/ 	.word	0x00000000
        /*0090*/ 	.short	0x000b
        /*0092*/ 	.short	0x0048
        /*0094*/ 	.byte	0x00, 0xf0, 0x11, 0x00


	//----- nvinfo : EIATTR_KPARAM_INFO
	.align		4
.L_4075:
        /*0098*/ 	.byte	0x04, 0x17
        /*009a*/ 	.short	(.L_4077 - .L_4076)
.L_4076:
        /*009c*/ 	.word	0x00000000
        /*00a0*/ 	.short	0x000a
        /*00a2*/ 	.short	0x0040
        /*00a4*/ 	.byte	0x00, 0xf5, 0x21, 0x00


	//----- nvinfo : EIATTR_KPARAM_INFO
	.align		4
.L_4077:
        /*00a8*/ 	.byte	0x04, 0x17
        /*00aa*/ 	.short	(.L_4079 - .L_4078)
.L_4078:
        /*00ac*/ 	.word	0x00000000
        /*00b0*/ 	.short	0x0009
        /*00b2*/ 	.short	0x0038
        /*00b4*/ 	.byte	0x00, 0xf5, 0x21, 0x00


	//----- nvinfo : EIATTR_KPARAM_INFO
	.align		4
.L_4079:
        /*00b8*/ 	.byte	0x04, 0x17
        /*00ba*/ 	.short	(.L_4081 - .L_4080)
.L_4080:
        /*00bc*/ 	.word	0x00000000
        /*00c0*/ 	.short	0x0008
        /*00c2*/ 	.short	0x0034
        /*00c4*/ 	.byte	0x00, 0xf0, 0x11, 0x00


	//----- nvinfo : EIATTR_KPARAM_INFO
	.align		4
.L_4081:
        /*00c8*/ 	.byte	0x04, 0x17
        /*00ca*/ 	.short	(.L_4083 - .L_4082)
.L_4082:
        /*00cc*/ 	.word	0x00000000
        /*00d0*/ 	.short	0x0007
        /*00d2*/ 	.short	0x0030
        /*00d4*/ 	.byte	0x00, 0xf0, 0x11, 0x00


	//----- nvinfo : EIATTR_KPARAM_INFO
	.align		4
.L_4083:
        /*00d8*/ 	.byte	0x04, 0x17
        /*00da*/ 	.short	(.L_4085 - .L_4084)
.L_4084:
        /*00dc*/ 	.word	0x00000000
        /*00e0*/ 	.short	0x0006
        /*00e2*/ 	.short	0x002c
        /*00e4*/ 	.byte	0x00, 0xf0, 0x11, 0x00


	//----- nvinfo : EIATTR_KPARAM_INFO
	.align		4
.L_4085:
        /*00e8*/ 	.byte	0x04, 0x17
        /*00ea*/ 	.short	(.L_4087 - .L_4086)
.L_4086:
        /*00ec*/ 	.word	0x00000000
        /*00f0*/ 	.short	0x0005
        /*00f2*/ 	.short	0x0028
        /*00f4*/ 	.byte	0x00, 0xf0, 0x11, 0x00


	//----- nvinfo : EIATTR_KPARAM_INFO
	.align		4
.L_4087:
        /*00f8*/ 	.byte	0x04, 0x17
        /*00fa*/ 	.short	(.L_4089 - .L_4088)
.L_4088:
        /*00fc*/ 	.word	0x00000000
        /*0100*/ 	.short	0x0004
        /*0102*/ 	.short	0x0020
        /*0104*/ 	.byte	0x00, 0xf5, 0x21, 0x00


	//----- nvinfo : EIATTR_KPARAM_INFO
	.align		4
.L_4089:
        /*0108*/ 	.byte	0x04, 0x17
        /*010a*/ 	.short	(.L_4091 - .L_4090)
.L_4090:
        /*010c*/ 	.word	0x00000000
        /*0110*/ 	.short	0x0003
        /*0112*/ 	.short	0x0018
        /*0114*/ 	.byte	0x00, 0xf5, 0x21, 0x00


	//----- nvinfo : EIATTR_KPARAM_INFO
	.align		4
.L_4091:
        /*0118*/ 	.byte	0x04, 0x17
        /*011a*/ 	.short	(.L_4093 - .L_4092)
.L_4092:
        /*011c*/ 	.word	0x00000000
        /*0120*/ 	.short	0x0002
        /*0122*/ 	.short	0x0010
        /*0124*/ 	.byte	0x00, 0xf5, 0x21, 0x00


	//----- nvinfo : EIATTR_KPARAM_INFO
	.align		4
.L_4093:
        /*0128*/ 	.byte	0x04, 0x17
        /*012a*/ 	.short	(.L_4095 - .L_4094)
.L_4094:
        /*012c*/ 	.word	0x00000000
        /*0130*/ 	.short	0x0001
        /*0132*/ 	.short	0x0008
        /*0134*/ 	.byte	0x00, 0xf5, 0x21, 0x00


	//----- nvinfo : EIATTR_KPARAM_INFO
	.align		4
.L_4095:
        /*0138*/ 	.byte	0x04, 0x17
        /*013a*/ 	.short	(.L_4097 - .L_4096)
.L_4096:
        /*013c*/ 	.word	0x00000000
        /*0140*/ 	.short	0x0000
        /*0142*/ 	.short	0x0000
        /*0144*/ 	.byte	0x00, 0xf5, 0x21, 0x00


	//----- nvinfo : EIATTR_SPARSE_MMA_MASK
	.align		4
.L_4097:
        /*0148*/ 	.byte	0x03, 0x50
        /*014a*/ 	.short	0x0000


	//----- nvinfo : EIATTR_MAXREG_COUNT
	.align		4
        /*014c*/ 	.byte	0x03, 0x1b
        /*014e*/ 	.short	0x00ff


	//----- nvinfo : EIATTR_NUM_BARRIERS
	.align		4
        /*0150*/ 	.byte	0x02, 0x4c
        /*0152*/ 	.byte	0x01
	.zero		1


	//----- nvinfo : EIATTR_MERCURY_ISA_VERSION
	.align		4
        /*0154*/ 	.byte	0x03, 0x5f
        /*0156*/ 	.short	0x0101


	//----- nvinfo : EIATTR_VRC_CTA_INIT_COUNT
	.align		4
        /*0158*/ 	.byte	0x02, 0x4a
	.zero		1
	.zero		1


	//----- nvinfo : EIATTR_EXIT_INSTR_OFFSETS
	.align		4
        /*015c*/ 	.byte	0x04, 0x1c
        /*015e*/ 	.short	(.L_4099 - .L_4098)


	//   ....[0]....
.L_4098:
        /*0160*/ 	.word	0x00000290


	//   ....[1]....
        /*0164*/ 	.word	0x00009410


	//   ....[2]....
        /*0168*/ 	.word	0x000095a0


	//   ....[3]....
        /*016c*/ 	.word	0x00009630


	//   ....[4]....
        /*0170*/ 	.word	0x00009670


	//----- nvinfo : EIATTR_CRS_STACK_SIZE
	.align		4
.L_4099:
        /*0174*/ 	.byte	0x04, 0x1e
        /*0176*/ 	.short	(.L_4101 - .L_4100)
.L_4100:
        /*0178*/ 	.word	0x00000000


	//----- nvinfo : EIATTR_CBANK_PARAM_SIZE
	.align		4
.L_4101:
        /*017c*/ 	.byte	0x03, 0x19
        /*017e*/ 	.short	0x0074


	//----- nvinfo : EIATTR_PARAM_CBANK
	.align		4
        /*0180*/ 	.byte	0x04, 0x0a
        /*0182*/ 	.short	(.L_4103 - .L_4102)
	.align		4
.L_4102:
        /*0184*/ 	.word	index@(.nv.constant0._Z23gemm_half_q_half_kernelILi1ELi172ELb0ELb0ELi64EEvPK6__halfPKjS4_S2_PS0_iiiiPKtS7_iiiiiibS2_i)
        /*0188*/ 	.short	0x0380
        /*018a*/ 	.short	0x0074


	//----- nvinfo : EIATTR_SW_WAR
	.align		4
.L_4103:
        /*018c*/ 	.byte	0x04, 0x36
        /*018e*/ 	.short	(.L_4105 - .L_4104)
.L_4104:
        /*0190*/ 	.word	0x00000008
.L_4105:


//--------------------- .nv.info._Z23gemm_half_q_half_kernelILi1ELi176ELb0ELb0ELi64EEvPK6__halfPKjS4_S2_PS0_iiiiPKtS7_iiiiiibS2_i --------------------------
	.section	.nv.info._Z23gemm_half_q_half_kernelILi1ELi176ELb0ELb0ELi64EEvPK6__halfPKjS4_S2_PS0_iiiiPKtS7_iiiiiibS2_i,"",@"SHT_CUDA_INFO"
	.sectionflags	@""
	.align	4


	//----- nvinfo : EIATTR_CUDA_API_VERSION
	.align		4
        /*0000*/ 	.byte	0x04, 0x37
        /*0002*/ 	.short	(.L_4107 - .L_4106)
.L_4106:
        /*0004*/ 	.word	0x00000082


	//----- nvinfo : EIATTR_KPARAM_INFO
	.align		4
.L_4107:
        /*0008*/ 	.byte	0x04, 0x17
        /*000a*/ 	.short	(.L_4109 - .L_4108)
.L_4108:
        /*000c*/ 	.word	0x00000000
        /*0010*/ 	.short	0x0013
        /*0012*/ 	.short	0x0070
        /*0014*/ 	.byte	0x00, 0xf0, 0x11, 0x00


	//----- nvinfo : EIATTR_KPARAM_INFO
	.align		4
.L_4109:
        /*0018*/ 	.byte	0x04, 0x17
        /*001a*/ 	.short	(.L_4111 - .L_4110)
.L_4110:
        /*001c*/ 	.word	0x00000000
        /*0020*/ 	.short	0x0012
        /*0022*/ 	.short	0x0068
        /*0024*/ 	.byte	0x00, 0xf5, 0x21, 0x00


	//----- nvinfo : EIATTR_KPARAM_INFO
	.align		4
.L_4111:
        /*0028*/ 	.byte	0x04, 0x17
        /*002a*/ 	.short	(.L_4113 - .L_4112)
.L_4112:
        /*002c*/ 	.word	0x00000000
        /*0030*/ 	.short	0x0011
        /*0032*/ 	.short	0x0060
        /*0034*/ 	.byte	0x00, 0xf0, 0x05, 0x00


	//----- nvinfo : EIATTR_KPARAM_INFO
	.align		4
.L_4113:
        /*0038*/ 	.byte	0x04, 0x17
        /*003a*/ 	.short	(.L_4115 - .L_4114)
.L_4114:
        /*003c*/ 	.word	0x00000000
        /*0040*/ 	.short	0x0010
        /*0042*/ 	.short	0x005c
        /*0044*/ 	.byte	0x00, 0xf0, 0x11, 0x00


	//----- nvinfo : EIATTR_KPARAM_INFO
	.align		4
.L_4115:
        /*0048*/ 	.byte	0x04, 0x17
        /*004a*/ 	.short	(.L_4117 - .L_4116)
.L_4116:
        /*004c*/ 	.word	0x00000000
        /*0050*/ 	.short	0x000f
        /*0052*/ 	.short	0x0058
        /*0054*/ 	.byte	0x00, 0xf0, 0x11, 0x00


	//----- nvinfo : EIATTR_KPARAM_INFO
	.align		4
.L_4117:
        /*0058*/ 	.byte	0x04, 0x17
        /*005a*/ 	.short	(.L_4119 - .L_4118)
.L_4118:
        /*005c*/ 	.word	0x00000000
        /*0060*/ 	.short	0x000e
        /*0062*/ 	.short	0x0054
        /*0064*/ 	.byte	0x00, 0xf0, 0x11, 0x00


	//----- nvinfo : EIATTR_KPARAM_INFO
	.align		4
.L_4119:
        /*0068*/ 	.byte	0x04, 0x17
        /*006a*/ 	.short	(.L_4121 - .L_4120)
.L_4120:
        /*006c*/ 	.word	0x00000000
        /*0070*/ 	.short	0x000d
        /*0072*/ 	.short	0x0050
        /*0074*/ 	.byte	0x00, 0xf0, 0x11, 0x00


	//----- nvinfo : EIATTR_KPARAM_INFO
	.align		4
.L_4121:
        /*0078*/ 	.byte	0x04, 0x17
        /*007a*/ 	.short	(.L_4123 - .L_4122)
.L_4122:
        /*007c*/ 	.word	0x00000000
        /*0080*/ 	.short	0x000c
        /*0082*/ 	.short	0x004c
        /*0084*/ 	.byte	0x00, 0xf0, 0x11, 0x00


	//----- nvinfo : EIATTR_KPARAM_INFO
	.align		4
.L_4123:
        /*0088*/ 	.byte	0x04, 0x17
        /*008a*/ 	.short	(.L_4125 - .L_4124)
.L_4124:
        /*008c*/ 	.word	0x00000000
        /*0090*/ 	.short	0x000b
        /*0092*/ 	.short	0x0048
        /*0094*/ 	.byte	0x00, 0xf0, 0x11, 0x00


	//----- nvinfo : EIATTR_KPARAM_INFO
	.align		4
.L_4125:
        /*0098*/ 	.byte	0x04, 0x17
        /*009a*/ 	.short	(.L_4127 - .L_4126)
.L_4126:
        /*009c*/ 	.word	0x00000000
        /*00a0*/ 	.short	0x000a
        /*00a2*/ 	.short	0x0040
        /*00a4*/ 	.byte	0x00, 0xf5, 0x21, 0x00


	//----- nvinfo : EIATTR_KPARAM_INFO
	.align		4
.L_4127:
        /*00a8*/ 	.byte	0x04, 0x17
        /*00aa*/ 	.short	(.L_4129 - .L_4128)
.L_4128:
        /*00ac*/ 	.word	0x00000000
        /*00b0*/ 	.short	0x0009
        /*00b2*/ 	.short	0x0038
        /*00b4*/ 	.byte	0x00, 0xf5, 0x21, 0x00


	//----- nvinfo : EIATTR_KPARAM_INFO
	.align		4
.L_4129:
        /*00b8*/ 	.byte	0x04, 0x17
        /*00ba*/ 	.short	(.L_4131 - .L_4130)
.L_4130:
        /*00bc*/ 	.word	0x00000000
        /*00c0*/ 	.short	0x0008
        /*00c2*/ 	.short	0x0034
        /*00c4*/ 	.byte	0x00, 0xf0, 0x11, 0x00


	//----- nvinfo : EIATTR_KPARAM_INFO
	.align		4
.L_4131:
        /*00c8*/ 	.byte	0x04, 0x17
        /*00ca*/ 	.short	(.L_4133 - .L_4132)
.L_4132:
        /*00cc*/ 	.word	0x00000000
        /*00d0*/ 	.short	0x0007
        /*00d2*/ 	.short	0x0030
        /*00d4*/ 	.byte	0x00, 0xf0, 0x11, 0x00


	//----- nvinfo : EIATTR_KPARAM_INFO
	.align		4
.L_4133:
        /*00d8*/ 	.byte	0x04, 0x17
        /*00da*/ 	.short	(.L_4135 - .L_4134)
.L_4134:
        /*00dc*/ 	.word	0x00000000
        /*00e0*/ 	.short	0x0006
        /*00e2*/ 	.short	0x002c
        /*00e4*/ 	.byte	0x00, 0xf0, 0x11, 0x00


	//----- nvinfo : EIATTR_KPARAM_INFO
	.align		4
.L_4135:
        /*00e8*/ 	.byte	0x04, 0x17
        /*00ea*/ 	.short	(.L_4137 - .L_4136)
.L_4136:
        /*00ec*/ 	.word	0x00000000
        /*00f0*/ 	.short	0x0005
        /*00f2*/ 	.short	0x0028
        /*00f4*/ 	.byte	0x00, 0xf0, 0x11, 0x00


	//----- nvinfo : EIATTR_KPARAM_INFO
	.align		4
.L_4137:
        /*00f8*/ 	.byte	0x04, 0x17
        /*00fa*/ 	.short	(.L_4139 - .L_4138)
.L_4138:
        /*00fc*/ 	.word	0x00000000
        /*0100*/ 	.short	0x0004
        /*0102*/ 	.short	0x0020
        /*0104*/ 	.byte	0x00, 0xf5, 0x21, 0x00


	//----- nvinfo : EIATTR_KPARAM_INFO
	.align		4
.L_4139:
        /*0108*/ 	.byte	0x04, 0x17
        /*010a*/ 	.short	(.L_4141 - .L_4140)
.L_4140:
        /*010c*/ 	.word	0x00000000
        /*0110*/ 	.short	0x0003
        /*0112*/ 	.short	0x0018
        /*0114*/ 	.byte	0x00, 0xf5, 0x21, 0x00


	//----- nvinfo : EIATTR_KPARAM_INFO
	.align		4
.L_4141:
        /*0118*/ 	.byte	0x04, 0x17
        /*011a*/ 	.short	(.L_4143 - .L_4142)
.L_4142:
        /*011c*/ 	.word	0x00000000
        /*0120*/ 	.short	0x0002
        /*0122*/ 	.short	0x0010
        /*0124*/ 	.byte	0x00, 0xf5, 0x21, 0x00


	//----- nvinfo : EIATTR_KPARAM_INFO
	.align		4
.L_4143:
        /*0128*/ 	.byte	0x04, 0x17
        /*012a*/ 	.short	(.L_4145 - .L_4144)
.L_4144:
        /*012c*/ 	.word	0x00000000
        /*0130*/ 	.short	0x0001
        /*0132*/ 	.short	0x0008
        /*0134*/ 	.byte	0x00, 0xf5, 0x21, 0x00


	//----- nvinfo : EIATTR_KPARAM_INFO
	.align		4
.L_4145:
        /*0138*/ 	.byte	0x04, 0x17
        /*013a*/ 	.short	(.L_4147 - .L_4146)
.L_4146:
        /*013c*/ 	.word	0x00000000
        /*0140*/ 	.short	0x0000
        /*0142*/ 	.short	0x0000
        /*0144*/ 	.byte	0x00, 0xf5, 0x21, 0x00


	//----- nvinfo : EIATTR_SPARSE_MMA_MASK
	.align		4
.L_4147:
        /*0148*/ 	.byte	0x03, 0x50
        /*014a*/ 	.short	0x0000


	//----- nvinfo : EIATTR_MAXREG_COUNT
	.align		4
        /*014c*/ 	.byte	0x03, 0x1b
        /*014e*/ 	.short	0x00ff


	//----- nvinfo : EIATTR_NUM_BARRIERS
	.align		4
        /*0150*/ 	.byte	0x02, 0x4c
        /*0152*/ 	.byte	0x01
	.zero		1


	//----- nvinfo : EIATTR_MERCURY_ISA_VERSION
	.align		4
        /*0154*/ 	.byte	0x03, 0x5f
        /*0156*/ 	.short	0x0101


	//----- nvinfo : EIATTR_VRC_CTA_INIT_COUNT
	.align		4
        /*0158*/ 	.byte	0x02, 0x4a
	.zero		1
	.zero		1


	//----- nvinfo : EIATTR_EXIT_INSTR_OFFSETS
	.align		4
        /*015c*/ 	.byte	0x04, 0x1c
        /*015e*/ 	.short	(.L_4149 - .L_4148)


	//   ....[0]....
.L_4148:
        /*0160*/ 	.word	0x00000290


	//   ....[1]....
        /*0164*/ 	.word	0x00006ff0


	//   ....[2]....
        /*0168*/ 	.word	0x00007180


	//   ....[3]....
        /*016c*/ 	.word	0x00007210


	//   ....[4]....
        /*0170*/ 	.word	0x00007250


	//----- nvinfo : EIATTR_CRS_STACK_SIZE
	.align		4
.L_4149:
        /*0174*/ 	.byte	0x04, 0x1e
        /*0176*/ 	.short	(.L_4151 - .L_4150)
.L_4150:
        /*0178*/ 	.word	0x00000000


	//----- nvinfo : EIATTR_CBANK_PARAM_SIZE
	.align		4
.L_4151:
        /*017c*/ 	.byte	0x03, 0x19
        /*017e*/ 	.short	0x0074


	//----- nvinfo : EIATTR_PARAM_CBANK
	.align		4
        /*0180*/ 	.byte	0x04, 0x0a
        /*0182*/ 	.short	(.L_4153 - .L_4152)
	.align		4
.L_4152:
        /*0184*/ 	.word	index@(.nv.constant0._Z23gemm_half_q_half_kernelILi1ELi176ELb0ELb0ELi64EEvPK6__halfPKjS4_S2_PS0_iiiiPKtS7_iiiiiibS2_i)
        /*0188*/ 	.short	0x0380
        /*018a*/ 	.short	0x0074


	//----- nvinfo : EIATTR_SW_WAR
	.align		4
.L_4153:
        /*018c*/ 	.byte	0x04, 0x36
        /*018e*/ 	.short	(.L_4155 - .L_4154)
.L_4154:
        /*0190*/ 	.word	0x00000008
.L_4155:


//--------------------- .nv.info._Z23gemm_half_q_half_kernelILi1ELi152ELb0ELb0ELi64EEvPK6__halfPKjS4_S2_PS0_iiiiPKtS7_iiiiiibS2_i --------------------------
	.section	.nv.info._Z23gemm_half_q_half_kernelILi1ELi152ELb0ELb0ELi64EEvPK6__halfPKjS4_S2_PS0_iiiiPKtS7_iiiiiibS2_i,"",@"SHT_CUDA_INFO"
	.sectionflags	@""
	.align	4


	//----- nvinfo : EIATTR_CUDA_API_VERSION
	.align		4
        /*0000*/ 	.byte	0x04, 0x37
        /*0002*/ 	.short	(.L_4157 - .L_4156)
.L_4156:
        /*0004*/ 	.word	0x00000082


	//----- nvinfo : EIATTR_KPARAM_INFO
	.align		4
.L_4157:
        /*0008*/ 	.byte	0x04, 0x17
        /*000a*/ 	.short	(.L_4159 - .L_4158)
.L_4158:
        /*000c*/ 	.word	0x00000000
        /*0010*/ 	.short	0x0013
        /*0012*/ 	.short	0x0070
        /*0014*/ 	.byte	0x00, 0xf0, 0x11, 0x00


	//----- nvinfo : EIATTR_KPARAM_INFO
	.align		4
.L_4159:
        /*0018*/ 	.byte	0x04, 0x17
        /*001a*/ 	.short	(.L_4161 - .L_4160)
.L_4160:
        /*001c*/ 	.word	0x00000000
        /*0020*/ 	.short	0x0012
        /*0022*/ 	.short	0x0068
        /*0024*/ 	.byte	0x00, 0xf5, 0x21, 0x00


	//----- nvinfo : EIATTR_KPARAM_INFO
	.align		4
.L_4161:
        /*0028*/ 	.byte	0x04, 0x17
        /*002a*/ 	.short	(.L_4163 - .L_4162)
.L_4162:
        /*002c*/ 	.word	0x00000000
        /*0030*/ 	.short	0x0011
        /*0032*/ 	.short	0x0060
        /*0034*/ 	.byte	0x00, 0xf0, 0x05, 0x00


	//----- nvinfo : EIATTR_KPARAM_INFO
	.align		4
.L_4163:
        /*0038*/ 	.byte	0x04, 0x17
        /*003a*/ 	.short	(.L_4165 - .L_4164)
.L_4164:
        /*003c*/ 	.word	0x00000000
        /*0040*/ 	.short	0x0010
        /*0042*/ 	.short	0x005c
        /*0044*/ 	.byte	0x00, 0xf0, 0x11, 0x00


	//----- nvinfo : EIATTR_KPARAM_INFO
	.align		4
.L_4165:
        /*0048*/ 	.byte	0x04, 0x17
        /*004a*/ 	.short	(.L_4167 - .L_4166)
.L_4166:
        /*004c*/ 	.word	0x00000000
        /*0050*/ 	.short	0x000f
        /*0052*/ 	.short	0x0058
        /*0054*/ 	.byte	0x00, 0xf0, 0x11, 0x00


	//----- nvinfo : EIATTR_KPARAM_INFO
	.align		4
.L_4167:
        /*0058*/ 	.byte	0x04, 0x17
        /*005a*/ 	.short	(.L_4169 - .L_4168)
.L_4168:
        /*005c*/ 	.word	0x00000000
        /*0060*/ 	.short	0x000e
        /*0062*/ 	.short	0x0054
        /*0064*/ 	.byte	0x00, 0xf0, 0x11, 0x00


	//----- nvinfo : EIATTR_KPARAM_INFO
	.align		4
.L_4169:
        /*0068*/ 	.byte	0x04, 0x17
        /*006a*/ 	.short	(.L_4171 - .L_4170)
.L_4170:
        /*006c*/ 	.word	0x00000000
        /*0070*/ 	.short	0x000d
        /*0072*/ 	.short	0x0050
        /*0074*/ 	.byte	0x00, 0xf0, 0x11, 0x00


	//----- nvinfo : EIATTR_KPARAM_INFO
	.align		4
.L_4171:
        /*0078*/ 	.byte	0x04, 0x17
        /*007a*/ 	.short	(.L_4173 - .L_4172)
.L_4172:
        /*007c*/ 	.word	0x00000000
        /*0080*/ 	.short	0x000c
        /*0082*/ 	.short	0x004c
        /*0084*/ 	.byte	0x00, 0xf0, 0x11, 0x00


	//----- nvinfo : EIATTR_KPARAM_INFO
	.align		4
.L_4173:
        /*0088*/ 	.byte	0x04, 0x17
        /*008a*/ 	.short	(.L_4175 - .L_4174)
.L_4174:
        /*008c*/ 	.word	0x00000000
        /*0090*/ 	.short	0x000b
        /*0092*/ 	.short	0x0048
        /*0094*/ 	.byte	0x00, 0xf0, 0x11, 0x00


	//----- nvinfo : EIATTR_KPARAM_INFO
	.align		4
.L_4175:
        /*0098*/ 	.byte	0x04, 0x17
        /*009a*/ 	.short	(.L_4177 - .L_4176)
.L_4176:
        /*009c*/ 	.word	0x00000000
        /*00a0*/ 	.short	0x000a
        /*00a2*/ 	.short	0x0040
        /*00a4*/ 	.byte	0x00, 0xf5, 0x21, 0x00


	//----- nvinfo : EIATTR_KPARAM_INFO
	.align		4
.L_4177:
        /*00a8*/ 	.byte	0x04, 0x17
        /*00aa*/ 	.short	(.L_4179 - .L_4178)
.L_4178:
        /*00ac*/ 	.word	0x00000000
        /*00b0*/ 	.short	0x0009
        /*00b2*/ 	.short	0x0038
        /*00b4*/ 	.byte	0x00, 0xf5, 0x21, 0x00


	//----- nvinfo : EIATTR_KPARAM_INFO
	.align		4
.L_4179:
        /*00b8*/ 	.byte	0x04, 0x17
        /*00ba*/ 	.short	(.L_4181 - .L_4180)
.L_4180:
        /*00bc*/ 	.word	0x00000000
        /*00c0*/ 	.short	0x0008
        /*00c2*/ 	.short	0x0034
        /*00c4*/ 	.byte	0x00, 0xf0, 0x11, 0x00


	//----- nvinfo : EIATTR_KPARAM_INFO
	.align		4
.L_4181:
        /*00c8*/ 	.byte	0x04, 0x17
        /*00ca*/ 	.short	(.L_4183 - .L_4182)
.L_4182:
        /*00cc*/ 	.word	0x00000000
        /*00d0*/ 	.short	0x0007
        /*00d2*/ 	.short	0x0030
        /*00d4*/ 	.byte	0x00, 0xf0, 0x11, 0x00


	//----- nvinfo : EIATTR_KPARAM_INFO
	.align		4
.L_4183:
        /*00d8*/ 	.byte	0x04, 0x17
        /*00da*/ 	.short	(.L_4185 - .L_4184)
.L_4184:
        /*00dc*/ 	.word	0x00000000
        /*00e0*/ 	.short	0x0006
        /*00e2*/ 	.short	0x002c
        /*00e4*/ 	.byte	0x00, 0xf0, 0x11, 0x00


	//----- nvinfo : EIATTR_KPARAM_INFO
	.align		4
.L_4185:
        /*00e8*/ 	.byte	0x04, 0x17
        /*00ea*/ 	.short	(.L_4187 - .L_4186)
.L_4186:
        /*00ec*/ 	.word	0x00000000
        /*00f0*/ 	.short	0x0005
        /*00f2*/ 	.short	0x0028
        /*00f4*/ 	.byte	0x00, 0xf0, 0x11, 0x00


	//----- nvinfo : EIATTR_KPARAM_INFO
	.align		4
.L_4187:
        /*00f8*/ 	.byte	0x04, 0x17
        /*00fa*/ 	.short	(.L_4189 - .L_4188)
.L_4188:
        /*00fc*/ 	.word	0x00000000
        /*0100*/ 	.short	0x0004
        /*0102*/ 	.short	0x0020
        /*0104*/ 	.byte	0x00, 0xf5, 0x21, 0x00


	//----- nvinfo : EIATTR_KPARAM_INFO
	.align		4
.L_4189:
        /*0108*/ 	.byte	0x04, 0x17
        /*010a*/ 	.short	(.L_4191 - .L_4190)
.L_4190:
        /*010c*/ 	.word	0x00000000
        /*0110*/ 	.short	0x0003
        /*0112*/ 	.short	0x0018
        /*0114*/ 	.byte	0x00, 0xf5, 0x21, 0x00


	//----- nvinfo : EIATTR_KPARAM_INFO
	.align		4
.L_4191:
        /*0118*/ 	.byte	0x04, 0x17
        /*011a*/ 	.short	(.L_4193 - .L_4192)
.L_4192:
        /*011c*/ 	.word	0x00000000
        /*0120*/ 	.short	0x0002
        /*0122*/ 	.short	0x0010
        /*0124*/ 	.byte	0x00, 0xf5, 0x21, 0x00


	//----- nvinfo : EIATTR_KPARAM_INFO
	.align		4
.L_4193:
        /*0128*/ 	.byte	0x04, 0x17
        /*012a*/ 	.short	(.L_4195 - .L_4194)
.L_4194:
        /*012c*/ 	.word	0x00000000
        /*0130*/ 	.short	0x0001
        /*0132*/ 	.short	0x0008
        /*0134*/ 	.byte	0x00, 0xf5, 0x21, 0x00


	//----- nvinfo : EIATTR_KPARAM_INFO
	.align		4
.L_4195:
        /*0138*/ 	.byte	0x04, 0x17
        /*013a*/ 	.short	(.L_4197 - .L_4196)
.L_4196:
        /*013c*/ 	.word	0x00000000
        /*0140*/ 	.short	0x0000
        /*0142*/ 	.short	0x0000
        /*0144*/ 	.byte	0x00, 0xf5, 0x21, 0x00


	//----- nvinfo : EIATTR_SPARSE_MMA_MASK
	.align		4
.L_4197:
        /*0148*/ 	.byte	0x03, 0x50
        /*014a*/ 	.short	0x0000


	//----- nvinfo : EIATTR_MAXREG_COUNT
	.align		4
        /*014c*/ 	.byte	0x03, 0x1b
        /*014e*/ 	.short	0x00ff


	//----- nvinfo : EIATTR_NUM_BARRIERS
	.align		4
        /*0150*/ 	.byte	0x02, 0x4c
        /*0152*/ 	.byte	0x01
	.zero		1


	//----- nvinfo : EIATTR_MERCURY_ISA_VERSION
	.align		4
        /*0154*/ 	.byte	0x03, 0x5f
        /*0156*/ 	.short	0x0101


	//----- nvinfo : EIATTR_VRC_CTA_INIT_COUNT
	.align		4
        /*0158*/ 	.byte	0x02, 0x4a
	.zero		1
	.zero		1


	//----- nvinfo : EIATTR_EXIT_INSTR_OFFSETS
	.align		4
        /*015c*/ 	.byte	0x04, 0x1c
        /*015e*/ 	.short	(.L_4199 - .L_4198)


	//   ....[0]....
.L_4198:
        /*0160*/ 	.word	0x00000290


	//   ....[1]....
        /*0164*/ 	.word	0x00007d20


	//   ....[2]....
        /*0168*/ 	.word	0x00007eb0


	//   ....[3]....
        /*016c*/ 	.word	0x00007f40


	//   ....[4]....
        /*0170*/ 	.word	0x00007f80


	//----- nvinfo : EIATTR_CRS_STACK_SIZE
	.align		4
.L_4199:
        /*0174*/ 	.byte	0x04, 0x1e
        /*0176*/ 	.short	(.L_4201 - .L_4200)
.L_4200:
        /*0178*/ 	.word	0x00000000


	//----- nvinfo : EIATTR_CBANK_PARAM_SIZE
	.align		4
.L_4201:
        /*017c*/ 	.byte	0x03, 0x19
        /*017e*/ 	.short	0x0074


	//----- nvinfo : EIATTR_PARAM_CBANK
	.align		4
        /*0180*/ 	.byte	0x04, 0x0a
        /*0182*/ 	.short	(.L_4203 - .L_4202)
	.align		4
.L_4202:
        /*0184*/ 	.word	index@(.nv.constant0._Z23gemm_half_q_half_kernelILi1ELi152ELb0ELb0ELi64EEvPK6__halfPKjS4_S2_PS0_iiiiPKtS7_iiiiiibS2_i)
        /*0188*/ 	.short	0x0380
        /*018a*/ 	.short	0x0074


	//----- nvinfo : EIATTR_SW_WAR
	.align		4
.L_4203:
        /*018c*/ 	.byte	0x04, 0x36
        /*018e*/ 	.short	(.L_4205 - .L_4204)
.L_4204:
        /*0190*/ 	.word	0x00000008
.L_4205:


//--------------------- .nv.info._Z23gemm_half_q_half_kernelILi1ELi140ELb0ELb0ELi64EEvPK6__halfPKjS4_S2_PS0_iiiiPKtS7_iiiiiibS2_i --------------------------
	.section	.nv.info._Z23gemm_half_q_half_kernelILi1ELi140ELb0ELb0ELi64EEvPK6__halfPKjS4_S2_PS0_iiiiPKtS7_iiiiiibS2_i,"",@"SHT_CUDA_INFO"
	.sectionflags	@""
	.align	4


	//----- nvinfo : EIATTR_CUDA_API_VERSION
	.align		4
        /*0000*/ 	.byte	0x04, 0x37
        /*0002*/ 	.short	(.L_4207 - .L_4206)
.L_4206:
        /*0004*/ 	.word	0x00000082


	//----- nvinfo : EIATTR_KPARAM_INFO
	.align		4
.L_4207:
        /*0008*/ 	.byte	0x04, 0x17
        /*000a*/ 	.short	(.L_4209 - .L_4208)
.L_4208:
        /*000c*/ 	.word	0x00000000
        /*0010*/ 	.short	0x0013
        /*0012*/ 	.short	0x0070
        /*0014*/ 	.byte	0x00, 0xf0, 0x11, 0x00


	//----- nvinfo : EIATTR_KPARAM_INFO
	.align		4
.L_4209:
        /*0018*/ 	.byte	0x04, 0x17
        /*001a*/ 	.short	(.L_4211 - .L_4210)
.L_4210:
        /*001c*/ 	.word	0x00000000
        /*0020*/ 	.short	0x0012
        /*0022*/ 	.short	0x0068
        /*0024*/ 	.byte	0x00, 0xf5, 0x21, 0x00


	//----- nvinfo : EIATTR_KPARAM_INFO
	.align		4
.L_4211:
        /*0028*/ 	.byte	0x04, 0x17
        /*002a*/ 	.short	(.L_4213 - .L_4212)
.L_4212:
        /*002c*/ 	.word	0x00000000
        /*0030*/ 	.short	0x0011
        /*0032*/ 	.short	0x0060
        /*0034*/ 	.byte	0x00, 0xf0, 0x05, 0x00


	//----- nvinfo : EIATTR_KPARAM_INFO
	.align		4
.L_4213:
        /*0038*/ 	.byte	0x04, 0x17
        /*003a*/ 	.short	(.L_4215 - .L_4214)
.L_4214:
        /*003c*/ 	.word	0x00000000
        /*0040*/ 	.short	0x0010
        /*0042*/ 	.short	0x005c
        /*0044*/ 	.byte	0x00, 0xf0, 0x11, 0x00


	//----- nvinfo : EIATTR_KPARAM_INFO
	.align		4
.L_4215:
        /*0048*/ 	.byte	0x04, 0x17
        /*004a*/ 	.short	(.L_4217 - .L_4216)
.L_4216:
        /*004c*/ 	.word	0x00000000
        /*0050*/ 	.short	0x000f
        /*0052*/ 	.short	0x0058
        /*0054*/ 	.byte	0x00, 0xf0, 0x11, 0x00


	//----- nvinfo : EIATTR_KPARAM_INFO
	.align		4
.L_4217:
        /*0058*/ 	.byte	0x04, 0x17
        /*005a*/ 	.short	(.L_4219 - .L_4218)
.L_4218:
        /*005c*/ 	.word	0x00000000
        /*0060*/ 	.short	0x000e
        /*0062*/ 	.short	0x0054
        /*0064*/ 	.byte	0x00, 0xf0, 0x11, 0x00


	//----- nvinfo : EIATTR_KPARAM_INFO
	.align		4
.L_4219:
        /*0068*/ 	.byte	0x04, 0x17
        /*006a*/ 	.short	(.L_4221 - .L_4220)
.L_4220:
        /*006c*/ 	.word	0x00000000
        /*0070*/ 	.short	0x000d
        /*0072*/ 	.short	0x0050
        /*0074*/ 	.byte	0x00, 0xf0, 0x11, 0x00


	//----- nvinfo : EIATTR_KPARAM_INFO
	.align		4
.L_4221:
        /*0078*/ 	.byte	0x04, 0x17
        /*007a*/ 	.short	(.L_4223 - .L_4222)
.L_4222:
        /*007c*/ 	.word	0x00000000
        /*0080*/ 	.short	0x000c
        /*0082*/ 	.short	0x004c
        /*0084*/ 	.byte	0x00, 0xf0, 0x11, 0x00


	//----- nvinfo : EIATTR_KPARAM_INFO
	.align		4
.L_4223:
        /*0088*/ 	.byte	0x04, 0x17
        /*008a*/ 	.short	(.L_4225 - .L_4224)
.L_4224:
        /*008c*/ 	.word	0x00000000
        /*0090*/ 	.short	0x000b
        /*0092*/ 	.short	0x0048
        /*0094*/ 	.byte	0x00, 0xf0, 0x11, 0x00


	//----- nvinfo : EIATTR_KPARAM_INFO
	.align		4
.L_4225:
        /*0098*/ 	.byte	0x04, 0x17
        /*009a*/ 	.short	(.L_4227 - .L_4226)
.L_4226:
        /*009c*/ 	.word	0x00000000
        /*00a0*/ 	.short	0x000a
        /*00a2*/ 	.short	0x0040
        /*00a4*/ 	.byte	0x00, 0xf5, 0x21, 0x00


	//----- nvinfo : EIATTR_KPARAM_INFO
	.align		4
.L_4227:
        /*00a8*/ 	.byte	0x04, 0x17
        /*00aa*/ 	.short	(.L_4229 - .L_4228)
.L_4228:
        /*00ac*/ 	.word	0x00000000
        /*00b0*/ 	.short	0x0009
        /*00b2*/ 	.short	0x0038
        /*00b4*/ 	.byte	0x00, 0xf5, 0x21, 0x00


	//----- nvinfo : EIATTR_KPARAM_INFO
	.align		4
.L_4229:
        /*00b8*/ 	.byte	0x04, 0x17
        /*00ba*/ 	.short	(.L_4231 - .L_4230)
.L_4230:
        /*00bc*/ 	.word	0x00000000
        /*00c0*/ 	.short	0x0008
        /*00c2*/ 	.short	0x0034
        /*00c4*/ 	.byte	0x00, 0xf0, 0x11, 0x00


	//----- nvinfo : EIATTR_KPARAM_INFO
	.align		4
.L_4231:
        /*00c8*/ 	.byte	0x04, 0x17
        /*00ca*/ 	.short	(.L_4233 - .L_4232)
.L_4232:
        /*00cc*/ 	.word	0x00000000
        /*00d0*/ 	.short	0x0007
        /*00d2*/ 	.short	0x0030
        /*00d4*/ 	.byte	0x00, 0xf0, 0x11, 0x00


	//----- nvinfo : EIATTR_KPARAM_INFO
	.align		4
.L_4233:
        /*00d8*/ 	.byte	0x04, 0x17
        /*00da*/ 	.short	(.L_4235 - .L_4234)
.L_4234:
        /*00dc*/ 	.word	0x00000000
        /*00e0*/ 	.short	0x0006
        /*00e2*/ 	.short	0x002c
        /*00e4*/ 	.byte	0x00, 0xf0, 0x11, 0x00


	//----- nvinfo : EIATTR_KPARAM_INFO
	.align		4
.L_4235:
        /*00e8*/ 	.byte	0x04, 0x17
        /*00ea*/ 	.short	(.L_4237 - .L_4236)
.L_4236:
        /*00ec*/ 	.word	0x00000000
        /*00f0*/ 	.short	0x0005
        /*00f2*/ 	.short	0x0028
        /*00f4*/ 	.byte	0x00, 0xf0, 0x11, 0x00


	//----- nvinfo : EIATTR_KPARAM_INFO
	.align		4
.L_4237:
        /*00f8*/ 	.byte	0x04, 0x17
        /*00fa*/ 	.short	(.L_4239 - .L_4238)
.L_4238:
        /*00fc*/ 	.word	0x00000000
        /*0100*/ 	.short	0x0004
        /*0102*/ 	.short	0x0020
        /*0104*/ 	.byte	0x00, 0xf5, 0x21, 0x00


	//----- nvinfo : EIATTR_KPARAM_INFO
	.align		4
.L_4239:
        /*0108*/ 	.byte	0x04, 0x17
        /*010a*/ 	.short	(.L_4241 - .L_4240)
.L_4240:
        /*010c*/ 	.word	0x00000000
        /*0110*/ 	.short	0x0003
        /*0112*/ 	.short	0x0018
        /*0114*/ 	.byte	0x00, 0xf5, 0x21, 0x00


	//----- nvinfo : EIATTR_KPARAM_INFO
	.align		4
.L_4241:
        /*0118*/ 	.byte	0x04, 0x17
        /*011a*/ 	.short	(.L_4243 - .L_4242)
.L_4242:
        /*011c*/ 	.word	0x00000000
        /*0120*/ 	.short	0x0002
        /*0122*/ 	.short	0x0010
        /*0124*/ 	.byte	0x00, 0xf5, 0x21, 0x00


	//----- nvinfo : EIATTR_KPARAM_INFO
	.align		4
.L_4243:
        /*0128*/ 	.byte	0x04, 0x17
        /*012a*/ 	.short	(.L_4245 - .L_4244)
.L_4244:
        /*012c*/ 	.word	0x00000000
        /*0130*/ 	.short	0x0001
        /*0132*/ 	.short	0x0008
        /*0134*/ 	.byte	0x00, 0xf5, 0x21, 0x00


	//----- nvinfo : EIATTR_KPARAM_INFO
	.align		4
.L_4245:
        /*0138*/ 	.byte	0x04, 0x17
        /*013a*/ 	.short	(.L_4247 - .L_4246)
.L_4246:
        /*013c*/ 	.word	0x00000000
        /*0140*/ 	.short	0x0000
        /*0142*/ 	.short	0x0000
        /*0144*/ 	.byte	0x00, 0xf5, 0x21, 0x00


	//----- nvinfo : EIATTR_SPARSE_MMA_MASK
	.align		4
.L_4247:
        /*0148*/ 	.byte	0x03, 0x50
        /*014a*/ 	.short	0x0000


	//----- nvinfo : EIATTR_MAXREG_COUNT
	.align		4
        /*014c*/ 	.byte	0x03, 0x1b
        /*014e*/ 	.short	0x00ff


	//----- nvinfo : EIATTR_NUM_BARRIERS
	.align		4
        /*0150*/ 	.byte	0x02, 0x4c
        /*0152*/ 	.byte	0x01
	.zero		1


	//----- nvinfo : EIATTR_MERCURY_ISA_VERSION
	.align		4
        /*0154*/ 	.byte	0x03, 0x5f
        /*0156*/ 	.short	0x0101


	//----- nvinfo : EIATTR_VRC_CTA_INIT_COUNT
	.align		4
        /*0158*/ 	.byte	0x02, 0x4a
	.zero		1
	.zero		1


	//----- nvinfo : EIATTR_EXIT_INSTR_OFFSETS
	.align		4
        /*015c*/ 	.byte	0x04, 0x1c
        /*015e*/ 	.short	(.L_4249 - .L_4248)


	//   ....[0]....
.L_4248:
        /*0160*/ 	.word	0x00000290


	//   ....[1]....
        /*0164*/ 	.word	0x00007b60


	//   ....[2]....
        /*0168*/ 	.word	0x00007cf0


	//   ....[3]....
        /*016c*/ 	.word	0x00007d80


	//   ....[4]....
        /*0170*/ 	.word	0x00007dc0


	//----- nvinfo : EIATTR_CRS_STACK_SIZE
	.align		4
.L_4249:
        /*0174*/ 	.byte	0x04, 0x1e
        /*0176*/ 	.short	(.L_4251 - .L_4250)
.L_4250:
        /*0178*/ 	.word	0x00000000


	//----- nvinfo : EIATTR_CBANK_PARAM_SIZE
	.align		4
.L_4251:
        /*017c*/ 	.byte	0x03, 0x19
        /*017e*/ 	.short	0x0074


	//----- nvinfo : EIATTR_PARAM_CBANK
	.align		4
        /*0180*/ 	.byte	0x04, 0x0a
        /*0182*/ 	.short	(.L_4253 - .L_4252)
	.align		4
.L_4252:
        /*0184*/ 	.word	index@(.nv.constant0._Z23gemm_half_q_half_kernelILi1ELi140ELb0ELb0ELi64EEvPK6__halfPKjS4_S2_PS0_iiiiPKtS7_iiiiiibS2_i)
        /*0188*/ 	.short	0x0380
        /*018a*/ 	.short	0x0074


	//----- nvinfo : EIATTR_SW_WAR
	.align		4
.L_4253:
        /*018c*/ 	.byte	0x04, 0x36
        /*018e*/ 	.short	(.L_4255 - .L_4254)
.L_4254:
        /*0190*/ 	.word	0x00000008
.L_4255:


//--------------------- .nv.info._Z23gemm_half_q_half_kernelILi1ELi20ELb0ELb0ELi64EEvPK6__halfPKjS4_S2_PS0_iiiiPKtS7_iiiiiibS2_i --------------------------
	.section	.nv.info._Z23gemm_half_q_half_kernelILi1ELi20ELb0ELb0ELi64EEvPK6__halfPKjS4_S2_PS0_iiiiPKtS7_iiiiiibS2_i,"",@"SHT_CUDA_INFO"
	.sectionflags	@""
	.align	4


	//----- nvinfo : EIATTR_CUDA_API_VERSION
	.align		4
        /*0000*/ 	.byte	0x04, 0x37
        /*0002*/ 	.short	(.L_4257 - .L_4256)
.L_4256:
        /*0004*/ 	.word	0x00000082


	//----- nvinfo : EIATTR_KPARAM_INFO
	.align		4
.L_4257:
        /*0008*/ 	.byte	0x04, 0x17
        /*000a*/ 	.short	(.L_4259 - .L_4258)
.L_4258:
        /*000c*/ 	.word	0x00000000
        /*0010*/ 	.short	0x0013
        /*0012*/ 	.short	0x0070
        /*0014*/ 	.byte	0x00, 0xf0, 0x11, 0x00


	//----- nvinfo : EIATTR_KPARAM_INFO
	.align		4
.L_4259:
        /*0018*/ 	.byte	0x04, 0x17
        /*001a*/ 	.short	(.L_4261 - .L_4260)
.L_4260:
        /*001c*/ 	.word	0x00000000
        /*0020*/ 	.short	0x0012
        /*0022*/ 	.short	0x0068
        /*0024*/ 	.byte	0x00, 0xf5, 0x21, 0x00


	//----- nvinfo : EIATTR_KPARAM_INFO
	.align		4
.L_4261:
        /*0028*/ 	.byte	0x04, 0x17
        /*002a*/ 	.short	(.L_4263 - .L_4262)
.L_4262:
        /*002c*/ 	.word	0x00000000
        /*0030*/ 	.short	0x0011
        /*0032*/ 	.short	0x0060
        /*0034*/ 	.byte	0x00, 0xf0, 0x05, 0x00


	//----- nvinfo : EIATTR_KPARAM_INFO
	.align		4
.L_4263:
        /*0038*/ 	.byte	0x04, 0x17
        /*003a*/ 	.short	(.L_4265 - .L_4264)
.L_4264:
        /*003c*/ 	.word	0x00000000
        /*0040*/ 	.short	0x0010
        /*0042*/ 	.short	0x005c
        /*0044*/ 	.byte	0x00, 0xf0, 0x11, 0x00


	//----- nvinfo : EIATTR_KPARAM_INFO
	.align		4
.L_4265:
        /*0048*/ 	.byte	0x04, 0x17
        /*004a*/ 	.short	(.L_4267 - .L_4266)
.L_4266:
        /*004c*/ 	.word	0x00000000
        /*0050*/ 	.short	0x000f
        /*0052*/ 	.short	0x0058
        /*0054*/ 	.byte	0x00, 0xf0, 0x11, 0x00


	//----- nvinfo : EIATTR_KPARAM_INFO
	.align		4
.L_4267:
        /*0058*/ 	.byte	0x04, 0x17
        /*005a*/ 	.short	(.L_4269 - .L_4268)
.L_4268:
        /*005c*/ 	.word	0x00000000
        /*0060*/ 	.short	0x000e
        /*0062*/ 	.short	0x0054
        /*0064*/ 	.byte	0x00, 0xf0, 0x11, 0x00


	//----- nvinfo : EIATTR_KPARAM_INFO
	.align		4
.L_4269:
        /*0068*/ 	.byte	0x04, 0x17
        /*006a*/ 	.short	(.L_4271 - .L_4270)
.L_4270:
        /*006c*/ 	.word	0x00000000
        /*0070*/ 	.short	0x000d
        /*0072*/ 	.short	0x0050
        /*0074*/ 	.byte	0x00, 0xf0, 0x11, 0x00


	//----- nvinfo : EIATTR_KPARAM_INFO
	.align		4
.L_4271:
        /*0078*/ 	.byte	0x04, 0x17
        /*007a*/ 	.short	(.L_4273 - .L_4272)
.L_4272:
        /*007c*/ 	.word	0x00000000
        /*0080*/ 	.short	0x000c
        /*0082*/ 	.short	0x004c
        /*0084*/ 	.byte	0x00, 0xf0, 0x11, 0x00


	//----- nvinfo : EIATTR_KPARAM_INFO
	.align		4
.L_4273:
        /*0088*/ 	.byte	0x04, 0x17
        /*008a*/ 	.short	(.L_4275 - .L_4274)
.L_4274:
        /*008c*/ 	.word	0x00000000
        /*0090*/ 	.short	0x000b
        /*0092*/ 	.short	0x0048
        /*0094*/ 	.byte	0x00, 0xf0, 0x11, 0x00


	//----- nvinfo : EIATTR_KPARAM_INFO
	.align		4
.L_4275:
        /*0098*/ 	.byte	0x04, 0x17
        /*009a*/ 	.short	(.L_4277 - .L_4276)
.L_4276:
        /*009c*/ 	.word	0x00000000
        /*00a0*/ 	.short	0x000a
        /*00a2*/ 	.short	0x0040
        /*00a4*/ 	.byte	0x00, 0xf5, 0x21, 0x00


	//----- nvinfo : EIATTR_KPARAM_INFO
	.align		4
.L_4277:
        /*00a8*/ 	.byte	0x04, 0x17
        /*00aa*/ 	.short	(.L_4279 - .L_4278)
.L_4278:
        /*00ac*/ 	.word	0x00000000
        /*00b0*/ 	.short	0x0009
        /*00b2*/ 	.short	0x0038
        /*00b4*/ 	.byte	0x00, 0xf5, 0x21, 0x00


	//----- nvinfo : EIATTR_KPARAM_INFO
	.align		4
.L_4279:
        /*00b8*/ 	.byte	0x04, 0x17
        /*00ba*/ 	.short	(.L_4281 - .L_4280)
.L_4280:
        /*00bc*/ 	.word	0x00000000
        /*00c0*/ 	.short	0x0008
        /*00c2*/ 	.short	0x0034
        /*00c4*/ 	.byte	0x00, 0xf0, 0x11, 0x00


	//----- nvinfo : EIATTR_KPARAM_INFO
	.align		4
.L_4281:
        /*00c8*/ 	.byte	0x04, 0x17
        /*00ca*/ 	.short	(.L_4283 - .L_4282)
.L_4282:
        /*00cc*/ 	.word	0x00000000
        /*00d0*/ 	.short	0x0007
        /*00d2*/ 	.short	0x0030
        /*00d4*/ 	.byte	0x00, 0xf0, 0x11, 0x00


	//----- nvinfo : EIATTR_KPARAM_INFO
	.align		4
.L_4283:
        /*00d8*/ 	.byte	0x04, 0x17
        /*00da*/ 	.short	(.L_4285 - .L_4284)
.L_4284:
        /*00dc*/ 	.word	0x00000000
        /*00e0*/ 	.short	0x0006
        /*00e2*/ 	.short	0x002c
        /*00e4*/ 	.byte	0x00, 0xf0, 0x11, 0x00


	//----- nvinfo : EIATTR_KPARAM_INFO
	.align		4
.L_4285:
        /*00e8*/ 	.byte	0x04, 0x17
        /*00ea*/ 	.short	(.L_4287 - .L_4286)
.L_4286:
        /*00ec*/ 	.word	0x00000000
        /*00f0*/ 	.short	0x0005
        /*00f2*/ 	.short	0x0028
        /*00f4*/ 	.byte	0x00, 0xf0, 0x11, 0x00


	//----- nvinfo : EIATTR_KPARAM_INFO
	.align		4
.L_4287:
        /*00f8*/ 	.byte	0x04, 0x17
        /*00fa*/ 	.short	(.L_4289 - .L_4288)
.L_4288:
        /*00fc*/ 	.word	0x00000000
        /*0100*/ 	.short	0x0004
        /*0102*/ 	.short	0x0020
        /*0104*/ 	.byte	0x00, 0xf5, 0x21, 0x00


	//----- nvinfo : EIATTR_KPARAM_INFO
	.align		4
.L_4289:
        /*0108*/ 	.byte	0x04, 0x17
        /*010a*/ 	.short	(.L_4291 - .L_4290)
.L_4290:
        /*010c*/ 	.word	0x00000000
        /*0110*/ 	.short	0x0003
        /*0112*/ 	.short	0x0018
        /*0114*/ 	.byte	0x00, 0xf5, 0x21, 0x00


	//----- nvinfo : EIATTR_KPARAM_INFO
	.align		4
.L_4291:
        /*0118*/ 	.byte	0x04, 0x17
        /*011a*/ 	.short	(.L_4293 - .L_4292)
.L_4292:
        /*011c*/ 	.word	0x00000000
        /*0120*/ 	.short	0x0002
        /*0122*/ 	.short	0x0010
        /*0124*/ 	.byte	0x00, 0xf5, 0x21, 0x00


	//----- nvinfo : EIATTR_KPARAM_INFO
	.align		4
.L_4293:
        /*0128*/ 	.byte	0x04, 0x17
        /*012a*/ 	.short	(.L_4295 - .L_4294)
.L_4294:
        /*012c*/ 	.word	0x00000000
        /*0130*/ 	.short	0x0001
        /*0132*/ 	.short	0x0008
        /*0134*/ 	.byte	0x00, 0xf5, 0x21, 0x00


	//----- nvinfo : EIATTR_KPARAM_INFO
	.align		4
.L_4295:
        /*0138*/ 	.byte	0x04, 0x17
        /*013a*/ 	.short	(.L_4297 - .L_4296)
.L_4296:
        /*013c*/ 	.word	0x00000000
        /*0140*/ 	.short	0x0000
        /*0142*/ 	.short	0x0000
        /*0144*/ 	.byte	0x00, 0xf5, 0x21, 0x00


	//----- nvinfo : EIATTR_SPARSE_MMA_MASK
	.align		4
.L_4297:
        /*0148*/ 	.byte	0x03, 0x50
        /*014a*/ 	.short	0x0000


	//----- nvinfo : EIATTR_MAXREG_COUNT
	.align		4
        /*014c*/ 	.byte	0x03, 0x1b
        /*014e*/ 	.short	0x00ff


	//----- nvinfo : EIATTR_NUM_BARRIERS
	.align		4
        /*0150*/ 	.byte	0x02, 0x4c
        /*0152*/ 	.byte	0x01
	.zero		1


	//----- nvinfo : EIATTR_MERCURY_ISA_VERSION
	.align		4
        /*0154*/ 	.byte	0x03, 0x5f
        /*0156*/ 	.short	0x0101


	//----- nvinfo : EIATTR_VRC_CTA_INIT_COUNT
	.align		4
        /*0158*/ 	.byte	0x02, 0x4a
	.zero		1
	.zero		1


	//----- nvinfo : EIATTR_EXIT_INSTR_OFFSETS
	.align		4
        /*015c*/ 	.byte	0x04, 0x1c
        /*015e*/ 	.short	(.L_4299 - .L_4298)


	//   ....[0]....
.L_4298:
        /*0160*/ 	.word	0x00000290


	//   ....[1]....
        /*0164*/ 	.word	0x000038c0


	//   ....[2]....
        /*0168*/ 	.word	0x00003a50


	//   ....[3]....
        /*016c*/ 	.word	0x00003ae0


	//   ....[4]....
        /*0170*/ 	.word	0x00003b20


	//----- nvinfo : EIATTR_CRS_STACK_SIZE
	.align		4
.L_4299:
        /*0174*/ 	.byte	0x04, 0x1e
        /*0176*/ 	.short	(.L_4301 - .L_4300)
.L_4300:
        /*0178*/ 	.word	0x00000000


	//----- nvinfo : EIATTR_CBANK_PARAM_SIZE
	.align		4
.L_4301:
        /*017c*/ 	.byte	0x03, 0x19
        /*017e*/ 	.short	0x0074


	//----- nvinfo : EIATTR_PARAM_CBANK
	.align		4
        /*0180*/ 	.byte	0x04, 0x0a
        /*0182*/ 	.short	(.L_4303 - .L_4302)
	.align		4
.L_4302:
        /*0184*/ 	.word	index@(.nv.constant0._Z23gemm_half_q_half_kernelILi1ELi20ELb0ELb0ELi64EEvPK6__halfPKjS4_S2_PS0_iiiiPKtS7_iiiiiibS2_i)
        /*0188*/ 	.short	0x0380
        /*018a*/ 	.short	0x0074


	//----- nvinfo : EIATTR_SW_WAR
	.align		4
.L_4303:
        /*018c*/ 	.byte	0x04, 0x36
        /*018e*/ 	.short	(.L_4305 - .L_4304)
.L_4304:
        /*0190*/ 	.word	0x00000008
.L_4305:


//--------------------- .nv.info._Z23gemm_half_q_half_kernelILi1ELi38ELb0ELb0ELi64EEvPK6__halfPKjS4_S2_PS0_iiiiPKtS7_iiiiiibS2_i --------------------------
	.section	.nv.info._Z23gemm_half_q_half_kernelILi1ELi38ELb0ELb0ELi64EEvPK6__halfPKjS4_S2_PS0_iiiiPKtS7_iiiiiibS2_i,"",@"SHT_CUDA_INFO"
	.sectionflags	@""
	.align	4


	//----- nvinfo : EIATTR_CUDA_API_VERSION
	.align		4
        /*0000*/ 	.byte	0x04, 0x37
        /*0002*/ 	.short	(.L_4307 - .L_4306)
.L_4306:
        /*0004*/ 	.word	0x00000082


	//----- nvinfo : EIATTR_KPARAM_INFO
	.align		4
.L_4307:
        /*0008*/ 	.byte	0x04, 0x17
        /*000a*/ 	.short	(.L_4309 - .L_4308)
.L_4308:
        /*000c*/ 	.word	0x00000000
        /*0010*/ 	.short	0x0013
        /*0012*/ 	.short	0x0070
        /*0014*/ 	.byte	0x00, 0xf0, 0x11, 0x00


	//----- nvinfo : EIATTR_KPARAM_INFO
	.align		4
.L_4309:
        /*0018*/ 	.byte	0x04, 0x17
        /*001a*/ 	.short	(.L_4311 - .L_4310)
.L_4310:
        /*001c*/ 	.word	0x00000000
        /*0020*/ 	.short	0x0012
        /*0022*/ 	.short	0x0068
        /*0024*/ 	.byte	0x00, 0xf5, 0x21, 0x00


	//----- nvinfo : EIATTR_KPARAM_INFO
	.align		4
.L_4311:
        /*0028*/ 	.byte	0x04, 0x17
        /*002a*/ 	.short	(.L_4313 - .L_4312)
.L_4312:
        /*002c*/ 	.word	0x00000000
        /*0030*/ 	.short	0x0011
        /*0032*/ 	.short	0x0060
        /*0034*/ 	.byte	0x00, 0xf0, 0x05, 0x00


	//----- nvinfo : EIATTR_KPARAM_INFO
	.align		4
.L_4313:
        /*0038*/ 	.byte	0x04, 0x17
        /*003a*/ 	.short	(.L_4315 - .L_4314)
.L_4314:
        /*003c*/ 	.word	0x00000000
        /*0040*/ 	.short	0x0010
        /*0042*/ 	.short	0x005c
        /*0044*/ 	.byte	0x00, 0xf0, 0x11, 0x00


	//----- nvinfo : EIATTR_KPARAM_INFO
	.align		4
.L_4315:
        /*0048*/ 	.byte	0x04, 0x17
        /*004a*/ 	.short	(.L_4317 - .L_4316)
.L_4316:
        /*004c*/ 	.word	0x00000000
        /*0050*/ 	.short	0x000f
        /*0052*/ 	.short	0x0058
        /*0054*/ 	.byte	0x00, 0xf0, 0x11, 0x00


	//----- nvinfo : EIATTR_KPARAM_INFO
	.align		4
.L_4317:
        /*0058*/ 	.byte	0x04, 0x17
        /*005a*/ 	.short	(.L_4319 - .L_4318)
.L_4318:
        /*005c*/ 	.word	0x00000000
        /*0060*/ 	.short	0x000e
        /*0062*/ 	.short	0x0054
        /*0064*/ 	.byte	0x00, 0xf0, 0x11, 0x00


	//----- nvinfo : EIATTR_KPARAM_INFO
	.align		4
.L_4319:
        /*0068*/ 	.byte	0x04, 0x17
        /*006a*/ 	.short	(.L_4321 - .L_4320)
.L_4320:
        /*006c*/ 	.word	0x00000000
        /*0070*/ 	.short	0x000d
        /*0072*/ 	.short	0x0050
        /*0074*/ 	.byte	0x00, 0xf0, 0x11, 0x00


	//----- nvinfo : EIATTR_KPARAM_INFO
	.align		4
.L_4321:
        /*0078*/ 	.byte	0x04, 0x17
        /*007a*/ 	.short	(.L_4323 - .L_4322)
.L_4322:
        /*007c*/ 	.word	0x00000000
        /*0080*/ 	.short	0x000c
        /*0082*/ 	.short	0x004c
        /*0084*/ 	.byte	0x00, 0xf0, 0x11, 0x00


	//----- nvinfo : EIATTR_KPARAM_INFO
	.align		4
.L_4323:
        /*0088*/ 	.byte	0x04, 0x17
        /*008a*/ 	.short	(.L_4325 - .L_4324)
.L_4324:
        /*008c*/ 	.word	0x00000000
        /*0090*/ 	.short	0x000b
        /*0092*/ 	.short	0x0048
        /*0094*/ 	.byte	0x00, 0xf0, 0x11, 0x00


	//----- nvinfo : EIATTR_KPARAM_INFO
	.align		4
.L_4325:
        /*0098*/ 	.byte	0x04, 0x17
        /*009a*/ 	.short	(.L_4327 - .L_4326)
.L_4326:
        /*009c*/ 	.word	0x00000000
        /*00a0*/ 	.short	0x000a
        /*00a2*/ 	.short	0x0040
        /*00a4*/ 	.byte	0x00, 0xf5, 0x21, 0x00


	//----- nvinfo : EIATTR_KPARAM_INFO
	.align		4
.L_4327:
        /*00a8*/ 	.byte	0x04, 0x17
        /*00aa*/ 	.short	(.L_4329 - .L_4328)
.L_4328:
        /*00ac*/ 	.word	0x00000000
        /*00b0*/ 	.short	0x0009
        /*00b2*/ 	.short	0x0038
        /*00b4*/ 	.byte	0x00, 0xf5, 0x21, 0x00


	//----- nvinfo : EIATTR_KPARAM_INFO
	.align		4
.L_4329:
        /*00b8*/ 	.byte	0x04, 0x17
        /*00ba*/ 	.short	(.L_4331 - .L_4330)
.L_4330:
        /*00bc*/ 	.word	0x00000000
        /*00c0*/ 	.short	0x0008
        /*00c2*/ 	.short	0x0034
        /*00c4*/ 	.byte	0x00, 0xf0, 0x11, 0x00


	//----- nvinfo : EIATTR_KPARAM_INFO
	.align		4
.L_4331:
        /*00c8*/ 	.byte	0x04, 0x17
        /*00ca*/ 	.short	(.L_4333 - .L_4332)
.L_4332:
        /*00cc*/ 	.word	0x00000000
        /*00d0*/ 	.short	0x0007
        /*00d2*/ 	.short	0x0030
        /*00d4*/ 	.byte	0x00, 0xf0, 0x11, 0x00


	//----- nvinfo : EIATTR_KPARAM_INFO
	.align		4
.L_4333:
        /*00d8*/ 	.byte	0x04, 0x17
        /*00da*/ 	.short	(.L_4335 - .L_4334)
.L_4334:
        /*00dc*/ 	.word	0x00000000
        /*00e0*/ 	.short	0x0006
        /*00e2*/ 	.short	0x002c
        /*00e4*/ 	.byte	0x00, 0xf0, 0x11, 0x00


	//----- nvinfo : EIATTR_KPARAM_INFO
	.align		4
.L_4335:
        /*00e8*/ 	.byte	0x04, 0x17
        /*00ea*/ 	.short	(.L_4337 - .L_4336)
.L_4336:
        /*00ec*/ 	.word	0x00000000
        /*00f0*/ 	.short	0x0005
        /*00f2*/ 	.short	0x0028
        /*00f4*/ 	.byte	0x00, 0xf0, 0x11, 0x00


	//----- nvinfo : EIATTR_KPARAM_INFO
	.align		4
.L_4337:
        /*00f8*/ 	.byte	0x04, 0x17
        /*00fa*/ 	.short	(.L_4339 - .L_4338)
.L_4338:
        /*00fc*/ 	.word	0x00000000
        /*0100*/ 	.short	0x0004
        /*0102*/ 	.short	0x0020
        /*0104*/ 	.byte	0x00, 0xf5, 0x21, 0x00


	//----- nvinfo : EIATTR_KPARAM_INFO
	.align		4
.L_4339:
        /*0108*/ 	.byte	0x04, 0x17
        /*010a*/ 	.short	(.L_4341 - .L_4340)
.L_4340:
        /*010c*/ 	.word	0x00000000
        /*0110*/ 	.short	0x0003
        /*0112*/ 	.short	0x0018
        /*0114*/ 	.byte	0x00, 0xf5, 0x21, 0x00


	//----- nvinfo : EIATTR_KPARAM_INFO
	.align		4
.L_4341:
        /*0118*/ 	.byte	0x04, 0x17
        /*011a*/ 	.short	(.L_4343 - .L_4342)
.L_4342:
        /*011c*/ 	.word	0x00000000
        /*0120*/ 	.short	0x0002
        /*0122*/ 	.short	0x0010
        /*0124*/ 	.byte	0x00, 0xf5, 0x21, 0x00


	//----- nvinfo : EIATTR_KPARAM_INFO
	.align		4
.L_4343:
        /*0128*/ 	.byte	0x04, 0x17
        /*012a*/ 	.short	(.L_4345 - .L_4344)
.L_4344:
        /*012c*/ 	.word	0x00000000
        /*0130*/ 	.short	0x0001
        /*0132*/ 	.short	0x0008
        /*0134*/ 	.byte	0x00, 0xf5, 0x21, 0x00


	//----- nvinfo : EIATTR_KPARAM_INFO
	.align		4
.L_4345:
        /*0138*/ 	.byte	0x04, 0x17
        /*013a*/ 	.short	(.L_4347 - .L_4346)
.L_4346:
        /*013c*/ 	.word	0x00000000
        /*0140*/ 	.short	0x0000
        /*0142*/ 	.short	0x0000
        /*0144*/ 	.byte	0x00, 0xf5, 0x21, 0x00


	//----- nvinfo : EIATTR_SPARSE_MMA_MASK
	.align		4
.L_4347:
        /*0148*/ 	.byte	0x03, 0x50
        /*014a*/ 	.short	0x0000


	//----- nvinfo : EIATTR_MAXREG_COUNT
	.align		4
        /*014c*/ 	.byte	0x03, 0x1b
        /*014e*/ 	.short	0x00ff


	//----- nvinfo : EIATTR_NUM_BARRIERS
	.align		4
        /*0150*/ 	.byte	0x02, 0x4c
        /*0152*/ 	.byte	0x01
	.zero		1


	//----- nvinfo : EIATTR_MERCURY_ISA_VERSION
	.align		4
        /*0154*/ 	.byte	0x03, 0x5f
        /*0156*/ 	.short	0x0101


	//----- nvinfo : EIATTR_VRC_CTA_INIT_COUNT
	.align		4
        /*0158*/ 	.byte	0x02, 0x4a
	.zero		1
	.zero		1


	//----- nvinfo : EIATTR_EXIT_INSTR_OFFSETS
	.align		4
        /*015c*/ 	.byte	0x04, 0x1c
        /*015e*/ 	.short	(.L_4349 - .L_4348)


	//   ....[0]....
.L_4348:
        /*0160*/ 	.word	0x00000290


	//   ....[1]....
        /*0164*/ 	.word	0x00004570


	//   ....[2]....
        /*0168*/ 	.word	0x00004700


	//   ....[3]....
        /*016c*/ 	.word	0x00004790


	//   ....[4]....
        /*0170*/ 	.word	0x000047d0


	//----- nvinfo : EIATTR_CRS_STACK_SIZE
	.align		4
.L_4349:
        /*0174*/ 	.byte	0x04, 0x1e
        /*0176*/ 	.short	(.L_4351 - .L_4350)
.L_4350:
        /*0178*/ 	.word	0x00000000


	//----- nvinfo : EIATTR_CBANK_PARAM_SIZE
	.align		4
.L_4351:
        /*017c*/ 	.byte	0x03, 0x19
        /*017e*/ 	.short	0x0074


	//----- nvinfo : EIATTR_PARAM_CBANK
	.align		4
        /*0180*/ 	.byte	0x04, 0x0a
        /*0182*/ 	.short	(.L_4353 - .L_4352)
	.align		4
.L_4352:
        /*0184*/ 	.word	index@(.nv.constant0._Z23gemm_half_q_half_kernelILi1ELi38ELb0ELb0ELi64EEvPK6__halfPKjS4_S2_PS0_iiiiPKtS7_iiiiiibS2_i)
        /*0188*/ 	.short	0x0380
        /*018a*/ 	.short	0x0074


	//----- nvinfo : EIATTR_SW_WAR
	.align		4
.L_4353:
        /*018c*/ 	.byte	0x04, 0x36
        /*018e*/ 	.short	(.L_4355 - .L_4354)
.L_4354:
        /*0190*/ 	.word	0x00000008
.L_4355:


//--------------------- .nv.info._Z23gemm_half_q_half_kernelILi1ELi128ELb0ELb0ELi64EEvPK6__halfPKjS4_S2_PS0_iiiiPKtS7_iiiiiibS2_i --------------------------
	.section	.nv.info._Z23gemm_half_q_half_kernelILi1ELi128ELb0ELb0ELi64EEvPK6__halfPKjS4_S2_PS0_iiiiPKtS7_iiiiiibS2_i,"",@"SHT_CUDA_INFO"
	.sectionflags	@""
	.align	4


	//----- nvinfo : EIATTR_CUDA_API_VERSION
	.align		4
        /*0000*/ 	.byte	0x04, 0x37
        /*0002*/ 	.short	(.L_4357 - .L_4356)
.L_4356:
        /*0004*/ 	.word	0x00000082


	//----- nvinfo : EIATTR_KPARAM_INFO
	.align		4
.L_4357:
        /*0008*/ 	.byte	0x04, 0x17
        /*000a*/ 	.short	(.L_4359 - .L_4358)
.L_4358:
        /*000c*/ 	.word	0x00000000
        /*0010*/ 	.short	0x0013
        /*0012*/ 	.short	0x0070
        /*0014*/ 	.byte	0x00, 0xf0, 0x11, 0x00


	//----- nvinfo : EIATTR_KPARAM_INFO
	.align		4
.L_4359:
        /*0018*/ 	.byte	0x04, 0x17
        /*001a*/ 	.short	(.L_4361 - .L_4360)
.L_4360:
        /*001c*/ 	.word	0x00000000
        /*0020*/ 	.short	0x0012
        /*0022*/ 	.short	0x0068
        /*0024*/ 	.byte	0x00, 0xf5, 0x21, 0x00


	//----- nvinfo : EIATTR_KPARAM_INFO
	.align		4
.L_4361:
        /*0028*/ 	.byte	0x04, 0x17
        /*002a*/ 	.short	(.L_4363 - .L_4362)
.L_4362:
        /*002c*/ 	.word	0x00000000
        /*0030*/ 	.short	0x0011
        /*0032*/ 	.short	0x0060
        /*0034*/ 	.byte	0x00, 0xf0, 0x05, 0x00


	//----- nvinfo : EIATTR_KPARAM_INFO
	.align		4
.L_4363:
        /*0038*/ 	.byte	0x04, 0x17
        /*003a*/ 	.short	(.L_4365 - .L_4364)
.L_4364:
        /*003c*/ 	.word	0x00000000
        /*0040*/ 	.short	0x0010
        /*0042*/ 	.short	0x005c
        /*0044*/ 	.byte	0x00, 0xf0, 0x11, 0x00


	//----- nvinfo : EIATTR_KPARAM_INFO
	.align		4
.L_4365:
        /*0048*/ 	.byte	0x04, 0x17
        /*004a*/ 	.short	(.L_4367 - .L_4366)
.L_4366:
        /*004c*/ 	.word	0x00000000
        /*0050*/ 	.short	0x000f
        /*0052*/ 	.short	0x0058
        /*0054*/ 	.byte	0x00, 0xf0, 0x11, 0x00


	//----- nvinfo : EIATTR_KPARAM_INFO
	.align		4
.L_4367:
        /*0058*/ 	.byte	0x04, 0x17
        /*005a*/ 	.short	(.L_4369 - .L_4368)
.L_4368:
        /*005c*/ 	.word	0x00000000
        /*0060*/ 	.short	0x000e
        /*0062*/ 	.short	0x0054
        /*0064*/ 	.byte	0x00, 0xf0, 0x11, 0x00


	//----- nvinfo : EIATTR_KPARAM_INFO
	.align		4
.L_4369:
        /*0068*/ 	.byte	0x04, 0x17
        /*006a*/ 	.short	(.L_4371 - .L_4370)
.L_4370:
        /*006c*/ 	.word	0x00000000
        /*0070*/ 	.short	0x000d
        /*0072*/ 	.short	0x0050
        /*0074*/ 	.byte	0x00, 0xf0, 0x11, 0x00


	//----- nvinfo : EIATTR_KPARAM_INFO
	.align		4
.L_4371:
        /*0078*/ 	.byte	0x04, 0x17
        /*007a*/ 	.short	(.L_4373 - .L_4372)
.L_4372:
        /*007c*/ 	.word	0x00000000
        /*0080*/ 	.short	0x000c
        /*0082*/ 	.short	0x004c
        /*0084*/ 	.byte	0x00, 0xf0, 0x11, 0x00


	//----- nvinfo : EIATTR_KPARAM_INFO
	.align		4
.L_4373:
        /*0088*/ 	.byte	0x04, 0x17
        /*008a*/ 	.short	(.L_4375 - .L_4374)
.L_4374:
        /*008c*/ 	.word	0x00000000
        /*0090*/ 	.short	0x000b
        /*0092*/ 	.short	0x0048
        /*0094*/ 	.byte	0x00, 0xf0, 0x11, 0x00


	//----- nvinfo : EIATTR_KPARAM_INFO
	.align		4
.L_4375:
        /*0098*/ 	.byte	0x04, 0x17
        /*009a*/ 	.short	(.L_4377 - .L_4376)
.L_4376:
        /*009c*/ 	.word	0x00000000
        /*00a0*/ 	.short	0x000a
        /*00a2*/ 	.short	0x0040
        /*00a4*/ 	.byte	0x00, 0xf5, 0x21, 0x00


	//----- nvinfo : EIATTR_KPARAM_INFO
	.align		4
.L_4377:
        /*00a8*/ 	.byte	0x04, 0x17
        /*00aa*/ 	.short	(.L_4379 - .L_4378)
.L_4378:
        /*00ac*/ 	.word	0x00000000
        /*00b0*/ 	.short	0x0009
        /*00b2*/ 	.short	0x0038
        /*00b4*/ 	.byte	0x00, 0xf5, 0x21, 0x00


	//----- nvinfo : EIATTR_KPARAM_INFO
	.align		4
.L_4379:
        /*00b8*/ 	.byte	0x04, 0x17
        /*00ba*/ 	.short	(.L_4381 - .L_4380)
.L_4380:
        /*00bc*/ 	.word	0x00000000
        /*00c0*/ 	.short	0x0008
        /*00c2*/ 	.short	0x0034
        /*00c4*/ 	.byte	0x00, 0xf0, 0x11, 0x00


	//----- nvinfo : EIATTR_KPARAM_INFO
	.align		4
.L_4381:
        /*00c8*/ 	.byte	0x04, 0x17
        /*00ca*/ 	.short	(.L_4383 - .L_4382)
.L_4382:
        /*00cc*/ 	.word	0x00000000
        /*00d0*/ 	.short	0x0007
        /*00d2*/ 	.short	0x0030
        /*00d4*/ 	.byte	0x00, 0xf0, 0x11, 0x00


	//----- nvinfo : EIATTR_KPARAM_INFO
	.align		4
.L_4383:
        /*00d8*/ 	.byte	0x04, 0x17
        /*00da*/ 	.short	(.L_4385 - .L_4384)
.L_4384:
        /*00dc*/ 	.word	0x00000000
        /*00e0*/ 	.short	0x0006
        /*00e2*/ 	.short	0x002c
        /*00e4*/ 	.byte	0x00, 0xf0, 0x11, 0x00


	//----- nvinfo : EIATTR_KPARAM_INFO
	.align		4
.L_4385:
        /*00e8*/ 	.byte	0x04, 0x17
        /*00ea*/ 	.short	(.L_4387 - .L_4386)
.L_4386:
        /*00ec*/ 	.word	0x00000000
        /*00f0*/ 	.short	0x0005
        /*00f2*/ 	.short	0x0028
        /*00f4*/ 	.byte	0x00, 0xf0, 0x11, 0x00


	//----- nvinfo : EIATTR_KPARAM_INFO
	.align		4
.L_4387:
        /*00f8*/ 	.byte	0x04, 0x17
        /*00fa*/ 	.short	(.L_4389 - .L_4388)
.L_4388:
        /*00fc*/ 	.word	0x00000000
        /*0100*/ 	.short	0x0004
        /*0102*/ 	.short	0x0020
        /*0104*/ 	.byte	0x00, 0xf5, 0x21, 0x00


	//----- nvinfo : EIATTR_KPARAM_INFO
	.align		4
.L_4389:
        /*0108*/ 	.byte	0x04, 0x17
        /*010a*/ 	.short	(.L_4391 - .L_4390)
.L_4390:
        /*010c*/ 	.word	0x00000000
        /*0110*/ 	.short	0x0003
        /*0112*/ 	.short	0x0018
        /*0114*/ 	.byte	0x00, 0xf5, 0x21, 0x00


	//----- nvinfo : EIATTR_KPARAM_INFO
	.align		4
.L_4391:
        /*0118*/ 	.byte	0x04, 0x17
        /*011a*/ 	.short	(.L_4393 - .L_4392)
.L_4392:
        /*011c*/ 	.word	0x00000000
        /*0120*/ 	.short	0x0002
        /*0122*/ 	.short	0x0010
        /*0124*/ 	.byte	0x00, 0xf5, 0x21, 0x00


	//----- nvinfo : EIATTR_KPARAM_INFO
	.align		4
.L_4393:
        /*0128*/ 	.byte	0x04, 0x17
        /*012a*/ 	.short	(.L_4395 - .L_4394)
.L_4394:
        /*012c*/ 	.word	0x00000000
        /*0130*/ 	.short	0x0001
        /*0132*/ 	.short	0x0008
        /*0134*/ 	.byte	0x00, 0xf5, 0x21, 0x00


	//----- nvinfo : EIATTR_KPARAM_INFO
	.align		4
.L_4395:
        /*0138*/ 	.byte	0x04, 0x17
        /*013a*/ 	.short	(.L_4397 - .L_4396)
.L_4396:
        /*013c*/ 	.word	0x00000000
        /*0140*/ 	.short	0x0000
        /*0142*/ 	.short	0x0000
        /*0144*/ 	.byte	0x00, 0xf5, 0x21, 0x00


	//----- nvinfo : EIATTR_SPARSE_MMA_MASK
	.align		4
.L_4397:
        /*0148*/ 	.byte	0x03, 0x50
        /*014a*/ 	.short	0x0000


	//----- nvinfo : EIATTR_MAXREG_COUNT
	.align		4
        /*014c*/ 	.byte	0x03, 0x1b
        /*014e*/ 	.short	0x00ff


	//----- nvinfo : EIATTR_NUM_BARRIERS
	.align		4
        /*0150*/ 	.byte	0x02, 0x4c
        /*0152*/ 	.byte	0x01
	.zero		1


	//----- nvinfo : EIATTR_MERCURY_ISA_VERSION
	.align		4
        /*0154*/ 	.byte	0x03, 0x5f
        /*0156*/ 	.short	0x0101


	//----- nvinfo : EIATTR_VRC_CTA_INIT_COUNT
	.align		4
        /*0158*/ 	.byte	0x02, 0x4a
	.zero		1
	.zero		1


	//----- nvinfo : EIATTR_EXIT_INSTR_OFFSETS
	.align		4
        /*015c*/ 	.byte	0x04, 0x1c
        /*015e*/ 	.short	(.L_4399 - .L_4398)


	//   ....[0]....
.L_4398:
        /*0160*/ 	.word	0x000002b0


	//   ....[1]....
        /*0164*/ 	.word	0x000041f0


	//   ....[2]....
        /*0168*/ 	.word	0x00004350


	//   ....[3]....
        /*016c*/ 	.word	0x000043f0


	//   ....[4]....
        /*0170*/ 	.word	0x00004430


	//----- nvinfo : EIATTR_CRS_STACK_SIZE
	.align		4
.L_4399:
        /*0174*/ 	.byte	0x04, 0x1e
        /*0176*/ 	.short	(.L_4401 - .L_4400)
.L_4400:
        /*0178*/ 	.word	0x00000000


	//----- nvinfo : EIATTR_CBANK_PARAM_SIZE
	.align		4
.L_4401:
        /*017c*/ 	.byte	0x03, 0x19
        /*017e*/ 	.short	0x0074


	//----- nvinfo : EIATTR_PARAM_CBANK
	.align		4
        /*0180*/ 	.byte	0x04, 0x0a
        /*0182*/ 	.short	(.L_4403 - .L_4402)
	.align		4
.L_4402:
        /*0184*/ 	.word	index@(.nv.constant0._Z23gemm_half_q_half_kernelILi1ELi128ELb0ELb0ELi64EEvPK6__halfPKjS4_S2_PS0_iiiiPKtS7_iiiiiibS2_i)
        /*0188*/ 	.short	0x0380
        /*018a*/ 	.short	0x0074


	//----- nvinfo : EIATTR_SW_WAR
	.align		4
.L_4403:
        /*018c*/ 	.byte	0x04, 0x36
        /*018e*/ 	.short	(.L_4405 - .L_4404)
.L_4404:
        /*0190*/ 	.word	0x00000008
.L_4405:


//--------------------- .nv.info._Z23gemm_half_q_half_kernelILi1ELi190ELb0ELb0ELi32EEvPK6__halfPKjS4_S2_PS0_iiiiPKtS7_iiiiiibS2_i --------------------------
	.section	.nv.info._Z23gemm_half_q_half_kernelILi1ELi190ELb0ELb0ELi32EEvPK6__halfPKjS4_S2_PS0_iiiiPKtS7_iiiiiibS2_i,"",@"SHT_CUDA_INFO"
	.sectionflags	@""
	.align	4


	//----- nvinfo : EIATTR_CUDA_API_VERSION
	.align		4
        /*0000*/ 	.byte	0x04, 0x37
        /*0002*/ 	.short	(.L_4407 - .L_4406)
.L_4406:
        /*0004*/ 	.word	0x00000082


	//----- nvinfo : EIATTR_KPARAM_INFO
	.align		4
.L_4407:
        /*0008*/ 	.byte	0x04, 0x17
        /*000a*/ 	.short	(.L_4409 - .L_4408)
.L_4408:
        /*000c*/ 	.word	0x00000000
        /*0010*/ 	.short	0x0013
        /*0012*/ 	.short	0x0070
        /*0014*/ 	.byte	0x00, 0xf0, 0x11, 0x00


	//----- nvinfo : EIATTR_KPARAM_INFO
	.align		4
.L_4409:
        /*0018*/ 	.byte	0x04, 0x17
        /*001a*/ 	.short	(.L_4411 - .L_4410)
.L_4410:
        /*001c*/ 	.word	0x00000000
        /*0020*/ 	.short	0x0012
        /*0022*/ 	.short	0x0068
        /*0024*/ 	.byte	0x00, 0xf5, 0x21, 0x00


	//----- nvinfo : EIATTR_KPARAM_INFO
	.align		4
.L_4411:
        /*0028*/ 	.byte	0x04, 0x17
        /*002a*/ 	.short	(.L_4413 - .L_4412)
.L_4412:
        /*002c*/ 	.word	0x00000000
        /*0030*/ 	.short	0x0011
        /*0032*/ 	.short	0x0060
        /*0034*/ 	.byte	0x00, 0xf0, 0x05, 0x00


	//----- nvinfo : EIATTR_KPARAM_INFO
	.align		4
.L_4413:
        /*0038*/ 	.byte	0x04, 0x17
        /*003a*/ 	.short	(.L_4415 - .L_4414)
.L_4414:
        /*003c*/ 	.word	0x00000000
        /*0040*/ 	.short	0x0010
        /*0042*/ 	.short	0x005c
        /*0044*/ 	.byte	0x00, 0xf0, 0x11, 0x00


	//----- nvinfo : EIATTR_KPARAM_INFO
	.align		4
.L_4415:
        /*0048*/ 	.byte	0x04, 0x17
        /*004a*/ 	.short	(.L_4417 - .L_4416)
.L_4416:
        /*004c*/ 	.word	0x00000000
        /*0050*/ 	.short	0x000f
        /*0052*/ 	.short	0x0058
        /*0054*/ 	.byte	0x00, 0xf0, 0x11, 0x00


	//----- nvinfo : EIATTR_KPARAM_INFO
	.align		4
.L_4417:
        /*0058*/ 	.byte	0x04, 0x17
        /*005a*/ 	.short	(.L_4419 - .L_4418)
.L_4418:
        /*005c*/ 	.word	0x00000000
        /*0060*/ 	.short	0x000e
        /*0062*/ 	.short	0x0054
        /*0064*/ 	.byte	0x00, 0xf0, 0x11, 0x00


	//----- nvinfo : EIATTR_KPARAM_INFO
	.align		4
.L_4419:
        /*0068*/ 	.byte	0x04, 0x17
        /*006a*/ 	.short	(.L_4421 - .L_4420)
.L_4420:
        /*006c*/ 	.word	0x00000000
        /*0070*/ 	.short	0x000d
        /*0072*/ 	.short	0x0050
        /*0074*/ 	.byte	0x00, 0xf0, 0x11, 0x00


	//----- nvinfo : EIATTR_KPARAM_INFO
	.align		4
.L_4421:
        /*0078*/ 	.byte	0x04, 0x17
        /*007a*/ 	.short	(.L_4423 - .L_4422)
.L_4422:
        /*007c*/ 	.word	0x00000000
        /*0080*/ 	.short	0x000c
        /*0082*/ 	.short	0x004c
        /*0084*/ 	.byte	0x00, 0xf0, 0x11, 0x00


	//----- nvinfo : EIATTR_KPARAM_INFO
	.align		4
.L_4423:
        /*0088*/ 	.byte	0x04, 0x17
        /*008a*/ 	.short	(.L_4425 - .L_4424)
.L_4424:
        /*008c*/ 	.word	0x00000000
        /*0090*/ 	.short	0x000b
        /*0092*/ 	.short	0x0048
        /*0094*/ 	.byte	0x00, 0xf0, 0x11, 0x00


	//----- nvinfo : EIATTR_KPARAM_INFO
	.align		4
.L_4425:
        /*0098*/ 	.byte	0x04, 0x17
        /*009a*/ 	.short	(.L_4427 - .L_4426)
.L_4426:
        /*009c*/ 	.word	0x00000000
        /*00a0*/ 	.short	0x000a
        /*00a2*/ 	.short	0x0040
        /*00a4*/ 	.byte	0x00, 0xf5, 0x21, 0x00


	//----- nvinfo : EIATTR_KPARAM_INFO
	.align		4
.L_4427:
        /*00a8*/ 	.byte	0x04, 0x17
        /*00aa*/ 	.short	(.L_4429 - .L_4428)
.L_4428:
        /*00ac*/ 	.word	0x00000000
        /*00b0*/ 	.short	0x0009
        /*00b2*/ 	.short	0x0038
        /*00b4*/ 	.byte	0x00, 0xf5, 0x21, 0x00


	//----- nvinfo : EIATTR_KPARAM_INFO
	.align		4
.L_4429:
        /*00b8*/ 	.byte	0x04, 0x17
        /*00ba*/ 	.short	(.L_4431 - .L_4430)
.L_4430:
        /*00bc*/ 	.word	0x00000000
        /*00c0*/ 	.short	0x0008
        /*00c2*/ 	.short	0x0034
        /*00c4*/ 	.byte	0x00, 0xf0, 0x11, 0x00


	//----- nvinfo : EIATTR_KPARAM_INFO
	.align		4
.L_4431:
        /*00c8*/ 	.byte	0x04, 0x17
        /*00ca*/ 	.short	(.L_4433 - .L_4432)
.L_4432:
        /*00cc*/ 	.word	0x00000000
        /*00d0*/ 	.short	0x0007
        /*00d2*/ 	.short	0x0030
        /*00d4*/ 	.byte	0x00, 0xf0, 0x11, 0x00


	//----- nvinfo : EIATTR_KPARAM_INFO
	.align		4
.L_4433:
        /*00d8*/ 	.byte	0x04, 0x17
        /*00da*/ 	.short	(.L_4435 - .L_4434)
.L_4434:
        /*00dc*/ 	.word	0x00000000
        /*00e0*/ 	.short	0x0006
        /*00e2*/ 	.short	0x002c
        /*00e4*/ 	.byte	0x00, 0xf0, 0x11, 0x00


	//----- nvinfo : EIATTR_KPARAM_INFO
	.align		4
.L_4435:
        /*00e8*/ 	.byte	0x04, 0x17
        /*00ea*/ 	.short	(.L_4437 - .L_4436)
.L_4436:
        /*00ec*/ 	.word	0x00000000
        /*00f0*/ 	.short	0x0005
        /*00f2*/ 	.short	0x0028
        /*00f4*/ 	.byte	0x00, 0xf0, 0x11, 0x00


	//----- nvinfo : EIATTR_KPARAM_INFO
	.align		4
.L_4437:
        /*00f8*/ 	.byte	0x04, 0x17
        /*00fa*/ 	.short	(.L_4439 - .L_4438)
.L_4438:
        /*00fc*/ 	.word	0x00000000
        /*0100*/ 	.short	0x0004
        /*0102*/ 	.short	0x0020
        /*0104*/ 	.byte	0x00, 0xf5, 0x21, 0x00


	//----- nvinfo : EIATTR_KPARAM_INFO
	.align		4
.L_4439:
        /*0108*/ 	.byte	0x04, 0x17
        /*010a*/ 	.short	(.L_4441 - .L_4440)
.L_4440:
        /*010c*/ 	.word	0x00000000
        /*0110*/ 	.short	0x0003
        /*0112*/ 	.short	0x0018
        /*0114*/ 	.byte	0x00, 0xf5, 0x21, 0x00


	//----- nvinfo : EIATTR_KPARAM_INFO
	.align		4
.L_4441:
        /*0118*/ 	.byte	0x04, 0x17
        /*011a*/ 	.short	(.L_4443 - .L_4442)
.L_4442:
        /*011c*/ 	.word	0x00000000
        /*0120*/ 	.short	0x0002
        /*0122*/ 	.short	0x0010
        /*0124*/ 	.byte	0x00, 0xf5, 0x21, 0x00


	//----- nvinfo : EIATTR_KPARAM_INFO
	.align		4
.L_4443:
        /*0128*/ 	.byte	0x04, 0x17
        /*012a*/ 	.short	(.L_4445 - .L_4444)
.L_4444:
        /*012c*/ 	.word	0x00000000
        /*0130*/ 	.short	0x0001
        /*0132*/ 	.short	0x0008
        /*0134*/ 	.byte	0x00, 0xf5, 0x21, 0x00


	//----- nvinfo : EIATTR_KPARAM_INFO
	.align		4
.L_4445:
        /*0138*/ 	.byte	0x04, 0x17
        /*013a*/ 	.short	(.L_4447 - .L_4446)
.L_4446:
        /*013c*/ 	.word	0x00000000
        /*0140*/ 	.short	0x0000
        /*0142*/ 	.short	0x0000
        /*0144*/ 	.byte	0x00, 0xf5, 0x21, 0x00


	//----- nvinfo : EIATTR_SPARSE_MMA_MASK
	.align		4
.L_4447:
        /*0148*/ 	.byte	0x03, 0x50
        /*014a*/ 	.short	0x0000


	//----- nvinfo : EIATTR_MAXREG_COUNT
	.align		4
        /*014c*/ 	.byte	0x03, 0x1b
        /*014e*/ 	.short	0x00ff


	//----- nvinfo : EIATTR_NUM_BARRIERS
	.align		4
        /*0150*/ 	.byte	0x02, 0x4c
        /*0152*/ 	.byte	0x01
	.zero		1


	//----- nvinfo : EIATTR_MERCURY_ISA_VERSION
	.align		4
        /*0154*/ 	.byte	0x03, 0x5f
        /*0156*/ 	.short	0x0101


	//----- nvinfo : EIATTR_VRC_CTA_INIT_COUNT
	.align		4
        /*0158*/ 	.byte	0x02, 0x4a
	.zero		1
	.zero		1


	//----- nvinfo : EIATTR_EXIT_INSTR_OFFSETS
	.align		4
        /*015c*/ 	.byte	0x04, 0x1c
        /*015e*/ 	.short	(.L_4449 - .L_4448)


	//   ....[0]....
.L_4448:
        /*0160*/ 	.word	0x00000290


	//   ....[1]....
        /*0164*/ 	.word	0x0000afa0


	//   ....[2]....
        /*0168*/ 	.word	0x0000b160


	//   ....[3]....
        /*016c*/ 	.word	0x0000b1f0


	//   ....[4]....
        /*0170*/ 	.word	0x0000b230


	//----- nvinfo : EIATTR_CRS_STACK_SIZE
	.align		4
.L_4449:
        /*0174*/ 	.byte	0x04, 0x1e
        /*0176*/ 	.short	(.L_4451 - .L_4450)
.L_4450:
        /*0178*/ 	.word	0x00000000


	//----- nvinfo : EIATTR_CBANK_PARAM_SIZE
	.align		4
.L_4451:
        /*017c*/ 	.byte	0x03, 0x19
        /*017e*/ 	.short	0x0074


	//----- nvinfo : EIATTR_PARAM_CBANK
	.align		4
        /*0180*/ 	.byte	0x04, 0x0a
        /*0182*/ 	.short	(.L_4453 - .L_4452)
	.align		4
.L_4452:
        /*0184*/ 	.word	index@(.nv.constant0._Z23gemm_half_q_half_kernelILi1ELi190ELb0ELb0ELi32EEvPK6__halfPKjS4_S2_PS0_iiiiPKtS7_iiiiiibS2_i)
        /*0188*/ 	.short	0x0380
        /*018a*/ 	.short	0x0074


	//----- nvinfo : EIATTR_SW_WAR
	.align		4
.L_4453:
        /*018c*/ 	.byte	0x04, 0x36
        /*018e*/ 	.short	(.L_4455 - .L_4454)
.L_4454:
        /*0190*/ 	.word	0x00000008
.L_4455:


//--------------------- .nv.info._Z23gemm_half_q_half_kernelILi1ELi160ELb0ELb0ELi32EEvPK6__halfPKjS4_S2_PS0_iiiiPKtS7_iiiiiibS2_i --------------------------
	.section	.nv.info._Z23gemm_half_q_half_kernelILi1ELi160ELb0ELb0ELi32EEvPK6__halfPKjS4_S2_PS0_iiiiPKtS7_iiiiiibS2_i,"",@"SHT_CUDA_INFO"
	.sectionflags	@""
	.align	4


	//----- nvinfo : EIATTR_CUDA_API_VERSION
	.align		4
        /*0000*/ 	.byte	0x04, 0x37
        /*0002*/ 	.short	(.L_4457 - .L_4456)
.L_4456:
        /*0004*/ 	.word	0x00000082


	//----- nvinfo : EIATTR_KPARAM_INFO
	.align		4
.L_4457:
        /*0008*/ 	.byte	0x04, 0x17
        /*000a*/ 	.short	(.L_4459 - .L_4458)
.L_4458:
        /*000c*/ 	.word	0x00000000
        /*0010*/ 	.short	0x0013
        /*0012*/ 	.short	0x0070
        /*0014*/ 	.byte	0x00, 0xf0, 0x11, 0x00


	//----- nvinfo : EIATTR_KPARAM_INFO
	.align		4
.L_4459:
        /*0018*/ 	.byte	0x04, 0x17
        /*001a*/ 	.short	(.L_4461 - .L_4460)
.L_4460:
        /*001c*/ 	.word	0x00000000
        /*0020*/ 	.short	0x0012
        /*0022*/ 	.short	0x0068
        /*0024*/ 	.byte	0x00, 0xf5, 0x21, 0x00


	//----- nvinfo : EIATTR_KPARAM_INFO
	.align		4
.L_4461:
        /*0028*/ 	.byte	0x04, 0x17
        /*002a*/ 	.short	(.L_4463 - .L_4462)
.L_4462:
        /*002c*/ 	.word	0x00000000
        /*0030*/ 	.short	0x0011
        /*0032*/ 	.short	0x0060
        /*0034*/ 	.byte	0x00, 0xf0, 0x05, 0x00


	//----- nvinfo : EIATTR_KPARAM_INFO
	.align		4
.L_4463:
        /*0038*/ 	.byte	0x04, 0x17
        /*003a*/ 	.short	(.L_4465 - .L_4464)
.L_4464:
        /*003c*/ 	.word	0x00000000
        /*0040*/ 	.short	0x0010
        /*0042*/ 	.short	0x005c
        /*0044*/ 	.byte	0x00, 0xf0, 0x11, 0x00


	//----- nvinfo : EIATTR_KPARAM_INFO
	.align		4
.L_4465:
        /*0048*/ 	.byte	0x04, 0x17
        /*004a*/ 	.short	(.L_4467 - .L_4466)
.L_4466:
        /*004c*/ 	.word	0x00000000
        /*0050*/ 	.short	0x000f
        /*0052*/ 	.short	0x0058
        /*0054*/ 	.byte	0x00, 0xf0, 0x11, 0x00


	//----- nvinfo : EIATTR_KPARAM_INFO
	.align		4
.L_4467:
        /*0058*/ 	.byte	0x04, 0x17
        /*005a*/ 	.short	(.L_4469 - .L_4468)
.L_4468:
        /*005c*/ 	.word	0x00000000
        /*0060*/ 	.short	0x000e
        /*0062*/ 	.short	0x0054
        /*0064*/ 	.byte	0x00, 0xf0, 0x11, 0x00


	//----- nvinfo : EIATTR_KPARAM_INFO
	.align		4
.L_4469:
        /*0068*/ 	.byte	0x04, 0x17
        /*006a*/ 	.short	(.L_4471 - .L_4470)
.L_4470:
        /*006c*/ 	.word	0x00000000
        /*0070*/ 	.short	0x000d
        /*0072*/ 	.short	0x0050
        /*0074*/ 	.byte	0x00, 0xf0, 0x11, 0x00


	//----- nvinfo : EIATTR_KPARAM_INFO
	.align		4
.L_4471:
        /*0078*/ 	.byte	0x04, 0x17
        /*007a*/ 	.short	(.L_4473 - .L_4472)
.L_4472:
        /*007c*/ 	.word	0x00000000
        /*0080*/ 	.short	0x000c
        /*0082*/ 	.short	0x004c
        /*0084*/ 	.byte	0x00, 0xf0, 0x11, 0x00


	//----- nvinfo : EIATTR_KPARAM_INFO
	.align		4
.L_4473:
        /*0088*/ 	.byte	0x04, 0x17
        /*008a*/ 	.short	(.L_4475 - .L_4474)
.L_4474:
        /*008c*/ 	.word	0x00000000
        /*0090*/ 	.short	0x000b
        /*0092*/ 	.short	0x0048
        /*0094*/ 	.byte	0x00, 0xf0, 0x11, 0x00


	//----- nvinfo : EIATTR_KPARAM_INFO
	.align		4
.L_4475:
        /*0098*/ 	.byte	0x04, 0x17
        /*009a*/ 	.short	(.L_4477 - .L_4476)
.L_4476:
        /*009c*/ 	.word	0x00000000
        /*00a0*/ 	.short	0x000a
        /*00a2*/ 	.short	0x0040
        /*00a4*/ 	.byte	0x00, 0xf5, 0x21, 0x00


	//----- nvinfo : EIATTR_KPARAM_INFO
	.align		4
.L_4477:
        /*00a8*/ 	.byte	0x04, 0x17
        /*00aa*/ 	.short	(.L_4479 - .L_4478)
.L_4478:
        /*00ac*/ 	.word	0x00000000
        /*00b0*/ 	.short	0x0009
        /*00b2*/ 	.short	0x0038
        /*00b4*/ 	.byte	0x00, 0xf5, 0x21, 0x00


	//----- nvinfo : EIATTR_KPARAM_INFO
	.align		4
.L_4479:
        /*00b8*/ 	.byte	0x04, 0x17
        /*00ba*/ 	.short	(.L_4481 - .L_4480)
.L_4480:
        /*00bc*/ 	.word	0x00000000
        /*00c0*/ 	.short	0x0008
        /*00c2*/ 	.short	0x0034
        /*00c4*/ 	.byte	0x00, 0xf0, 0x11, 0x00


	//----- nvinfo : EIATTR_KPARAM_INFO
	.align		4
.L_4481:
        /*00c8*/ 	.byte	0x04, 0x17
        /*00ca*/ 	.short	(.L_4483 - .L_4482)
.L_4482:
        /*00cc*/ 	.word	0x00000000
        /*00d0*/ 	.short	0x0007
        /*00d2*/ 	.short	0x0030
        /*00d4*/ 	.byte	0x00, 0xf0, 0x11, 0x00


	//----- nvinfo : EIATTR_KPARAM_INFO
	.align		4
.L_4483:
        /*00d8*/ 	.byte	0x04, 0x17
        /*00da*/ 	.short	(.L_4485 - .L_4484)
.L_4484:
        /*00dc*/ 	.word	0x00000000
        /*00e0*/ 	.short	0x0006
        /*00e2*/ 	.short	0x002c
        /*00e4*/ 	.byte	0x00, 0xf0, 0x11, 0x00


	//----- nvinfo : EIATTR_KPARAM_INFO
	.align		4
.L_4485:
        /*00e8*/ 	.byte	0x04, 0x17
        /*00ea*/ 	.short	(.L_4487 - .L_4486)
.L_4486:
        /*00ec*/ 	.word	0x00000000
        /*00f0*/ 	.short	0x0005
        /*00f2*/ 	.short	0x0028
        /*00f4*/ 	.byte	0x00, 0xf0, 0x11, 0x00


	//----- nvinfo : EIATTR_KPARAM_INFO
	.align		4
.L_4487:
        /*00f8*/ 	.byte	0x04, 0x17
        /*00fa*/ 	.short	(.L_4489 - .L_4488)
.L_4488:
        /*00fc*/ 	.word	0x00000000
        /*0100*/ 	.short	0x0004
        /*0102*/ 	.short	0x0020
        /*0104*/ 	.byte	0x00, 0xf5, 0x21, 0x00


	//----- nvinfo : EIATTR_KPARAM_INFO
	.align		4
.L_4489:
        /*0108*/ 	.byte	0x04, 0x17
        /*010a*/ 	.short	(.L_4491 - .L_4490)
.L_4490:
        /*010c*/ 	.word	0x00000000
        /*0110*/ 	.short	0x0003
        /*0112*/ 	.short	0x0018
        /*0114*/ 	.byte	0x00, 0xf5, 0x21, 0x00


	//----- nvinfo : EIATTR_KPARAM_INFO
	.align		4
.L_4491:
        /*0118*/ 	.byte	0x04, 0x17
        /*011a*/ 	.short	(.L_4493 - .L_4492)
.L_4492:
        /*011c*/ 	.word	0x00000000
        /*0120*/ 	.short	0x0002
        /*0122*/ 	.short	0x0010
        /*0124*/ 	.byte	0x00, 0xf5, 0x21, 0x00


	//----- nvinfo : EIATTR_KPARAM_INFO
	.align		4
.L_4493:
        /*0128*/ 	.byte	0x04, 0x17
        /*012a*/ 	.short	(.L_4495 - .L_4494)
.L_4494:
        /*012c*/ 	.word	0x00000000
        /*0130*/ 	.short	0x0001
        /*0132*/ 	.short	0x0008
        /*0134*/ 	.byte	0x00, 0xf5, 0x21, 0x00


	//----- nvinfo : EIATTR_KPARAM_INFO
	.align		4
.L_4495:
        /*0138*/ 	.byte	0x04, 0x17
        /*013a*/ 	.short	(.L_4497 - .L_4496)
.L_4496:
        /*013c*/ 	.word	0x00000000
        /*0140*/ 	.short	0x0000
        /*0142*/ 	.short	0x0000
        /*0144*/ 	.byte	0x00, 0xf5, 0x21, 0x00


	//----- nvinfo : EIATTR_SPARSE_MMA_MASK
	.align		4
.L_4497:
        /*0148*/ 	.byte	0x03, 0x50
        /*014a*/ 	.short	0x0000


	//----- nvinfo : EIATTR_MAXREG_COUNT
	.align		4
        /*014c*/ 	.byte	0x03, 0x1b
        /*014e*/ 	.short	0x00ff


	//----- nvinfo : EIATTR_NUM_BARRIERS
	.align		4
        /*0150*/ 	.byte	0x02, 0x4c
        /*0152*/ 	.byte	0x01
	.zero		1


	//----- nvinfo : EIATTR_MERCURY_ISA_VERSION
	.align		4
        /*0154*/ 	.byte	0x03, 0x5f
        /*0156*/ 	.short	0x0101


	//----- nvinfo : EIATTR_VRC_CTA_INIT_COUNT
	.align		4
        /*0158*/ 	.byte	0x02, 0x4a
	.zero		1
	.zero		1


	//----- nvinfo : EIATTR_EXIT_INSTR_OFFSETS
	.align		4
        /*015c*/ 	.byte	0x04, 0x1c
        /*015e*/ 	.short	(.L_4499 - .L_4498)


	//   ....[0]....
.L_4498:
        /*0160*/ 	.word	0x000002c0


	//   ....[1]....
        /*0164*/ 	.word	0x00005670


	//   ....[2]....
        /*0168*/ 	.word	0x00005800


	//   ....[3]....
        /*016c*/ 	.word	0x00005890


	//   ....[4]....
        /*0170*/ 	.word	0x000058d0


	//----- nvinfo : EIATTR_CRS_STACK_SIZE
	.align		4
.L_4499:
        /*0174*/ 	.byte	0x04, 0x1e
        /*0176*/ 	.short	(.L_4501 - .L_4500)
.L_4500:
        /*0178*/ 	.word	0x00000000


	//----- nvinfo : EIATTR_CBANK_PARAM_SIZE
	.align		4
.L_4501:
        /*017c*/ 	.byte	0x03, 0x19
        /*017e*/ 	.short	0x0074


	//----- nvinfo : EIATTR_PARAM_CBANK
	.align		4
        /*0180*/ 	.byte	0x04, 0x0a
        /*0182*/ 	.short	(.L_4503 - .L_4502)
	.align		4
.L_4502:
        /*0184*/ 	.word	index@(.nv.constant0._Z23gemm_half_q_half_kernelILi1ELi160ELb0ELb0ELi32EEvPK6__halfPKjS4_S2_PS0_iiiiPKtS7_iiiiiibS2_i)
        /*0188*/ 	.short	0x0380
        /*018a*/ 	.short	0x0074


	//----- nvinfo : EIATTR_SW_WAR
	.align		4
.L_4503:
        /*018c*/ 	.byte	0x04, 0x36
        /*018e*/ 	.short	(.L_4505 - .L_4504)
.L_4504:
        /*0190*/ 	.word	0x00000008
.L_4505:


//--------------------- .nv.info._Z23gemm_half_q_half_kernelILi1ELi40ELb0ELb0ELi32EEvPK6__halfPKjS4_S2_PS0_iiiiPKtS7_iiiiiibS2_i --------------------------
	.section	.nv.info._Z23gemm_half_q_half_kernelILi1ELi40ELb0ELb0ELi32EEvPK6__halfPKjS4_S2_PS0_iiiiPKtS7_iiiiiibS2_i,"",@"SHT_CUDA_INFO"
	.sectionflags	@""
	.align	4


	//----- nvinfo : EIATTR_CUDA_API_VERSION
	.align		4
        /*0000*/ 	.byte	0x04, 0x37
        /*0002*/ 	.short	(.L_4507 - .L_4506)
.L_4506:
        /*0004*/ 	.word	0x00000082


	//----- nvinfo : EIATTR_KPARAM_INFO
	.align		4
.L_4507:
        /*0008*/ 	.byte	0x04, 0x17
        /*000a*/ 	.short	(.L_4509 - .L_4508)
.L_4508:
        /*000c*/ 	.word	0x00000000
        /*0010*/ 	.short	0x0013
        /*0012*/ 	.short	0x0070
        /*0014*/ 	.byte	0x00, 0xf0, 0x11, 0x00


	//----- nvinfo : EIATTR_KPARAM_INFO
	.align		4
.L_4509:
        /*0018*/ 	.byte	0x04, 0x17
        /*001a*/ 	.short	(.L_4511 - .L_4510)
.L_4510:
        /*001c*/ 	.word	0x00000000
        /*0020*/ 	.short	0x0012
        /*0022*/ 	.short	0x0068
        /*0024*/ 	.byte	0x00, 0xf5, 0x21, 0x00


	//----- nvinfo : EIATTR_KPARAM_INFO
	.align		4
.L_4511:
        /*0028*/ 	.byte	0x04, 0x17
        /*002a*/ 	.short	(.L_4513 - .L_4512)
.L_4512:
        /*002c*/ 	.word	0x00000000
        /*0030*/ 	.short	0x0011
        /*0032*/ 	.short	0x0060
        /*0034*/ 	.byte	0x00, 0xf0, 0x05, 0x00


	//----- nvinfo : EIATTR_KPARAM_INFO
	.align		4
.L_4513:
        /*0038*/ 	.byte	0x04, 0x17
        /*003a*/ 	.short	(.L_4515 - .L_4514)
.L_4514:
        /*003c*/ 	.word	0x00000000
        /*0040*/ 	.short	0x0010
        /*0042*/ 	.short	0x005c
        /*0044*/ 	.byte	0x00, 0xf0, 0x11, 0x00


	//----- nvinfo : EIATTR_KPARAM_INFO
	.align		4
.L_4515:
        /*0048*/ 	.byte	0x04, 0x17
        /*004a*/ 	.short	(.L_4517 - .L_4516)
.L_4516:
        /*004c*/ 	.word	0x00000000
        /*0050*/ 	.short	0x000f
        /*0052*/ 	.short	0x0058
        /*0054*/ 	.byte	0x00, 0xf0, 0x11, 0x00


	//----- nvinfo : EIATTR_KPARAM_INFO
	.align		4
.L_4517:
        /*0058*/ 	.byte	0x04, 0x17
        /*005a*/ 	.short	(.L_4519 - .L_4518)
.L_4518:
        /*005c*/ 	.word	0x00000000
        /*0060*/ 	.short	0x000e
        /*0062*/ 	.short	0x0054
        /*0064*/ 	.byte	0x00, 0xf0, 0x11, 0x00


	//----- nvinfo : EIATTR_KPARAM_INFO
	.align		4
.L_4519:
        /*0068*/ 	.byte	0x04, 0x17
        /*006a*/ 	.short	(.L_4521 - .L_4520)
.L_4520:
        /*006c*/ 	.word	0x00000000
        /*0070*/ 	.short	0x000d
        /*0072*/ 	.short	0x0050
        /*0074*/ 	.byte	0x00, 0xf0, 0x11, 0x00


	//----- nvinfo : EIATTR_KPARAM_INFO
	.align		4
.L_4521:
        /*0078*/ 	.byte	0x04, 0x17
        /*007a*/ 	.short	(.L_4523 - .L_4522)
.L_4522:
        /*007c*/ 	.word	0x00000000
        /*0080*/ 	.short	0x000c
        /*0082*/ 	.short	0x004c
        /*0084*/ 	.byte	0x00, 0xf0, 0x11, 0x00


	//----- nvinfo : EIATTR_KPARAM_INFO
	.align		4
.L_4523:
        /*0088*/ 	.byte	0x04, 0x17
        /*008a*/ 	.short	(.L_4525 - .L_4524)
.L_4524:
        /*008c*/ 	.word	0x00000000
        /*0090*/ 	.short	0x000b
        /*0092*/ 	.short	0x0048
        /*0094*/ 	.byte	0x00, 0xf0, 0x11, 0x00


	//----- nvinfo : EIATTR_KPARAM_INFO
	.align		4
.L_4525:
        /*0098*/ 	.byte	0x04, 0x17
        /*009a*/ 	.short	(.L_4527 - .L_4526)
.L_4526:
        /*009c*/ 	.word	0x00000000
        /*00a0*/ 	.short	0x000a
        /*00a2*/ 	.short	0x0040
        /*00a4*/ 	.byte	0x00, 0xf5, 0x21, 0x00


	//----- nvinfo : EIATTR_KPARAM_INFO
	.align		4
.L_4527:
        /*00a8*/ 	.byte	0x04, 0x17
        /*00aa*/ 	.short	(.L_4529 - .L_4528)
.L_4528:
        /*00ac*/ 	.word	0x00000000
        /*00b0*/ 	.short	0x0009
        /*00b2*/ 	.short	0x0038
        /*00b4*/ 	.byte	0x00, 0xf5, 0x21, 0x00


	//----- nvinfo : EIATTR_KPARAM_INFO
	.align		4
.L_4529:
        /*00b8*/ 	.byte	0x04, 0x17
        /*00ba*/ 	.short	(.L_4531 - .L_4530)
.L_4530:
        /*00bc*/ 	.word	0x00000000
        /*00c0*/ 	.short	0x0008
        /*00c2*/ 	.short	0x0034
        /*00c4*/ 	.byte	0x00, 0xf0, 0x11, 0x00


	//----- nvinfo : EIATTR_KPARAM_INFO
	.align		4
.L_4531:
        /*00c8*/ 	.byte	0x04, 0x17
        /*00ca*/ 	.short	(.L_4533 - .L_4532)
.L_4532:
        /*00cc*/ 	.word	0x00000000
        /*00d0*/ 	.short	0x0007
        /*00d2*/ 	.short	0x0030
        /*00d4*/ 	.byte	0x00, 0xf0, 0x11, 0x00


	//----- nvinfo : EIATTR_KPARAM_INFO
	.align		4
.L_4533:
        /*00d8*/ 	.byte	0x04, 0x17
        /*00da*/ 	.short	(.L_4535 - .L_4534)
.L_4534:
        /*00dc*/ 	.word	0x00000000
        /*00e0*/ 	.short	0x0006
        /*00e2*/ 	.short	0x002c
        /*00e4*/ 	.byte	0x00, 0xf0, 0x11, 0x00


	//----- nvinfo : EIATTR_KPARAM_INFO
	.align		4
.L_4535:
        /*00e8*/ 	.byte	0x04, 0x17
        /*00ea*/ 	.short	(.L_4537 - .L_4536)
.L_4536:
        /*00ec*/ 	.word	0x00000000
        /*00f0*/ 	.short	0x0005
        /*00f2*/ 	.short	0x0028
        /*00f4*/ 	.byte	0x00, 0xf0, 0x11, 0x00


	//----- nvinfo : EIATTR_KPARAM_INFO
	.align		4
.L_4537:
        /*00f8*/ 	.byte	0x04, 0x17
        /*00fa*/ 	.short	(.L_4539 - .L_4538)
.L_4538:
        /*00fc*/ 	.word	0x00000000
        /*0100*/ 	.short	0x0004
        /*0102*/ 	.short	0x0020
        /*0104*/ 	.byte	0x00, 0xf5, 0x21, 0x00


	//----- nvinfo : EIATTR_KPARAM_INFO
	.align		4
.L_4539:
        /*0108*/ 	.byte	0x04, 0x17
        /*010a*/ 	.short	(.L_4541 - .L_4540)
.L_4540:
        /*010c*/ 	.word	0x00000000
        /*0110*/ 	.short	0x0003
        /*0112*/ 	.short	0x0018
        /*0114*/ 	.byte	0x00, 0xf5, 0x21, 0x00


	//----- nvinfo : EIATTR_KPARAM_INFO
	.align		4
.L_4541:
        /*0118*/ 	.byte	0x04, 0x17
        /*011a*/ 	.short	(.L_4543 - .L_4542)
.L_4542:
        /*011c*/ 	.word	0x00000000
        /*0120*/ 	.short	0x0002
        /*0122*/ 	.short	0x0010
        /*0124*/ 	.byte	0x00, 0xf5, 0x21, 0x00


	//----- nvinfo : EIATTR_KPARAM_INFO
	.align		4
.L_4543:
        /*0128*/ 	.byte	0x04, 0x17
        /*012a*/ 	.short	(.L_4545 - .L_4544)
.L_4544:
        /*012c*/ 	.word	0x00000000
        /*0130*/ 	.short	0x0001
        /*0132*/ 	.short	0x0008
        /*0134*/ 	.byte	0x00, 0xf5, 0x21, 0x00


	//----- nvinfo : EIATTR_KPARAM_INFO
	.align		4
.L_4545:
        /*0138*/ 	.byte	0x04, 0x17
        /*013a*/ 	.short	(.L_4547 - .L_4546)
.L_4546:
        /*013c*/ 	.word	0x00000000
        /*0140*/ 	.short	0x0000
        /*0142*/ 	.short	0x0000
        /*0144*/ 	.byte	0x00, 0xf5, 0x21, 0x00


	//----- nvinfo : EIATTR_SPARSE_MMA_MASK
	.align		4
.L_4547:
        /*0148*/ 	.byte	0x03, 0x50
        /*014a*/ 	.short	0x0000


	//----- nvinfo : EIATTR_MAXREG_COUNT
	.align		4
        /*014c*/ 	.byte	0x03, 0x1b
        /*014e*/ 	.short	0x00ff


	//----- nvinfo : EIATTR_NUM_BARRIERS
	.align		4
        /*0150*/ 	.byte	0x02, 0x4c
        /*0152*/ 	.byte	0x01
	.zero		1


	//----- nvinfo : EIATTR_MERCURY_ISA_VERSION
	.align		4
        /*0154*/ 	.byte	0x03, 0x5f
        /*0156*/ 	.short	0x0101


	//----- nvinfo : EIATTR_VRC_CTA_INIT_COUNT
	.align		4
        /*0158*/ 	.byte	0x02, 0x4a
	.zero		1
	.zero		1


	//----- nvinfo : EIATTR_EXIT_INSTR_OFFSETS
	.align		4
        /*015c*/ 	.byte	0x04, 0x1c
        /*015e*/ 	.short	(.L_4549 - .L_4548)


	//   ....[0]....
.L_4548:
        /*0160*/ 	.word	0x00000280


	//   ....[1]....
        /*0164*/ 	.word	0x00004830


	//   ....[2]....
        /*0168*/ 	.word	0x000049c0


	//   ....[3]....
        /*016c*/ 	.word	0x00004a50


	//   ....[4]....
        /*0170*/ 	.word	0x00004a90


	//----- nvinfo : EIATTR_CRS_STACK_SIZE
	.align		4
.L_4549:
        /*0174*/ 	.byte	0x04, 0x1e
        /*0176*/ 	.short	(.L_4551 - .L_4550)
.L_4550:
        /*0178*/ 	.word	0x00000000


	//----- nvinfo : EIATTR_CBANK_PARAM_SIZE
	.align		4
.L_4551:
        /*017c*/ 	.byte	0x03, 0x19
        /*017e*/ 	.short	0x0074


	//----- nvinfo : EIATTR_PARAM_CBANK
	.align		4
        /*0180*/ 	.byte	0x04, 0x0a
        /*0182*/ 	.short	(.L_4553 - .L_4552)
	.align		4
.L_4552:
        /*0184*/ 	.word	index@(.nv.constant0._Z23gemm_half_q_half_kernelILi1ELi40ELb0ELb0ELi32EEvPK6__halfPKjS4_S2_PS0_iiiiPKtS7_iiiiiibS2_i)
        /*0188*/ 	.short	0x0380
        /*018a*/ 	.short	0x0074


	//----- nvinfo : EIATTR_SW_WAR
	.align		4
.L_4553:
        /*018c*/ 	.byte	0x04, 0x36
        /*018e*/ 	.short	(.L_4555 - .L_4554)
.L_4554:
        /*0190*/ 	.word	0x00000008
.L_4555:


//--------------------- .nv.info._Z23gemm_half_q_half_kernelILi1ELi10ELb0ELb0ELi32EEvPK6__halfPKjS4_S2_PS0_iiiiPKtS7_iiiiiibS2_i --------------------------
	.section	.nv.info._Z23gemm_half_q_half_kernelILi1ELi10ELb0ELb0ELi32EEvPK6__halfPKjS4_S2_PS0_iiiiPKtS7_iiiiiibS2_i,"",@"SHT_CUDA_INFO"
	.sectionflags	@""
	.align	4


	//----- nvinfo : EIATTR_CUDA_API_VERSION
	.align		4
        /*0000*/ 	.byte	0x04, 0x37
        /*0002*/ 	.short	(.L_4557 - .L_4556)
.L_4556:
        /*0004*/ 	.word	0x00000082


	//----- nvinfo : EIATTR_KPARAM_INFO
	.align		4
.L_4557:
        /*0008*/ 	.byte	0x04, 0x17
        /*000a*/ 	.short	(.L_4559 - .L_4558)
.L_4558:
        /*000c*/ 	.word	0x00000000
        /*0010*/ 	.short	0x0013
        /*0012*/ 	.short	0x0070
        /*0014*/ 	.byte	0x00, 0xf0, 0x11, 0x00


	//----- nvinfo : EIATTR_KPARAM_INFO
	.align		4
.L_4559:
        /*0018*/ 	.byte	0x04, 0x17
        /*001a*/ 	.short	(.L_4561 - .L_4560)
.L_4560:
        /*001c*/ 	.word	0x00000000
        /*0020*/ 	.short	0x0012
        /*0022*/ 	.short	0x0068
        /*0024*/ 	.byte	0x00, 0xf5, 0x21, 0x00


	//----- nvinfo : EIATTR_KPARAM_INFO
	.align		4
.L_4561:
        /*0028*/ 	.byte	0x04, 0x17
        /*002a*/ 	.short	(.L_4563 - .L_4562)
.L_4562:
        /*002c*/ 	.word	0x00000000
        /*0030*/ 	.short	0x0011
        /*0032*/ 	.short	0x0060
        /*0034*/ 	.byte	0x00, 0xf0, 0x05, 0x00


	//----- nvinfo : EIATTR_KPARAM_INFO
	.align		4
.L_4563:
        /*0038*/ 	.byte	0x04, 0x17
        /*003a*/ 	.short	(.L_4565 - .L_4564)
.L_4564:
        /*003c*/ 	.word	0x00000000
        /*0040*/ 	.short	0x0010
        /*0042*/ 	.short	0x005c
        /*0044*/ 	.byte	0x00, 0xf0, 0x11, 0x00


	//----- nvinfo : EIATTR_KPARAM_INFO
	.align		4
.L_4565:
        /*0048*/ 	.byte	0x04, 0x17
        /*004a*/ 	.short	(.L_4567 - .L_4566)
.L_4566:
        /*004c*/ 	.word	0x00000000
        /*0050*/ 	.short	0x000f
        /*0052*/ 	.short	0x0058
        /*0054*/ 	.byte	0x00, 0xf0, 0x11, 0x00


	//----- nvinfo : EIATTR_KPARAM_INFO
	.align		4
.L_4567:
        /*0058*/ 	.byte	0x04, 0x17
        /*005a*/ 	.short	(.L_4569 - .L_4568)
.L_4568:
        /*005c*/ 	.word	0x00000000
        /*0060*/ 	.short	0x000e
        /*0062*/ 	.short	0x0054
        /*0064*/ 	.byte	0x00, 0xf0, 0x11, 0x00


	//----- nvinfo : EIATTR_KPARAM_INFO
	.align		4
.L_4569:
        /*0068*/ 	.byte	0x04, 0x17
        /*006a*/ 	.short	(.L_4571 - .L_4570)
.L_4570:
        /*006c*/ 	.word	0x00000000
        /*0070*/ 	.short	0x000d
        /*0072*/ 	.short	0x0050
        /*0074*/ 	.byte	0x00, 0xf0, 0x11, 0x00


	//----- nvinfo : EIATTR_KPARAM_INFO
	.align		4
.L_4571:
        /*0078*/ 	.byte	0x04, 0x17
        /*007a*/ 	.short	(.L_4573 - .L_4572)
.L_4572:
        /*007c*/ 	.word	0x00000000
        /*0080*/ 	.short	0x000c
        /*0082*/ 	.short	0x004c
        /*0084*/ 	.byte	0x00, 0xf0, 0x11, 0x00


	//----- nvinfo : EIATTR_KPARAM_INFO
	.align		4
.L_4573:
        /*0088*/ 	.byte	0x04, 0x17
        /*008a*/ 	.short	(.L_4575 - .L_4574)
.L_4574:
        /*008c*/ 	.word	0x00000000
        /*0090*/ 	.short	0x000b
        /*0092*/ 	.short	0x0048
        /*0094*/ 	.byte	0x00, 0xf0, 0x11, 0x00


	//----- nvinfo : EIATTR_KPARAM_INFO
	.align		4
.L_4575:
        /*0098*/ 	.byte	0x04, 0x17
        /*009a*/ 	.short	(.L_4577 - .L_4576)
.L_4576:
        /*009c*/ 	.word	0x00000000
        /*00a0*/ 	.short	0x000a
        /*00a2*/ 	.short	0x0040
        /*00a4*/ 	.byte	0x00, 0xf5, 0x21, 0x00


	//----- nvinfo : EIATTR_KPARAM_INFO
	.align		4
.L_4577:
        /*00a8*/ 	.byte	0x04, 0x17
        /*00aa*/ 	.short	(.L_4579 - .L_4578)
.L_4578:
        /*00ac*/ 	.word	0x00000000
        /*00b0*/ 	.short	0x0009
        /*00b2*/ 	.short	0x0038
        /*00b4*/ 	.byte	0x00, 0xf5, 0x21, 0x00


	//----- nvinfo : EIATTR_KPARAM_INFO
	.align		4
.L_4579:
        /*00b8*/ 	.byte	0x04, 0x17
        /*00ba*/ 	.short	(.L_4581 - .L_4580)
.L_4580:
        /*00bc*/ 	.word	0x00000000
        /*00c0*/ 	.short	0x0008
        /*00c2*/ 	.short	0x0034
        /*00c4*/ 	.byte	0x00, 0xf0, 0x11, 0x00


	//----- nvinfo : EIATTR_KPARAM_INFO
	.align		4
.L_4581:
        /*00c8*/ 	.byte	0x04, 0x17
        /*00ca*/ 	.short	(.L_4583 - .L_4582)
.L_4582:
        /*00cc*/ 	.word	0x00000000
        /*00d0*/ 	.short	0x0007
        /*00d2*/ 	.short	0x0030
        /*00d4*/ 	.byte	0x00, 0xf0, 0x11, 0x00


	//----- nvinfo : EIATTR_KPARAM_INFO
	.align		4
.L_4583:
        /*00d8*/ 	.byte	0x04, 0x17
        /*00da*/ 	.short	(.L_4585 - .L_4584)
.L_4584:
        /*00dc*/ 	.word	0x00000000
        /*00e0*/ 	.short	0x0006
        /*00e2*/ 	.short	0x002c
        /*00e4*/ 	.byte	0x00, 0xf0, 0x11, 0x00


	//----- nvinfo : EIATTR_KPARAM_INFO
	.align		4
.L_4585:
        /*00e8*/ 	.byte	0x04, 0x17
        /*00ea*/ 	.short	(.L_4587 - .L_4586)
.L_4586:
        /*00ec*/ 	.word	0x00000000
        /*00f0*/ 	.short	0x0005
        /*00f2*/ 	.short	0x0028
        /*00f4*/ 	.byte	0x00, 0xf0, 0x11, 0x00


	//----- nvinfo : EIATTR_KPARAM_INFO
	.align		4
.L_4587:
        /*00f8*/ 	.byte	0x04, 0x17
        /*00fa*/ 	.short	(.L_4589 - .L_4588)
.L_4588:
        /*00fc*/ 	.word	0x00000000
        /*0100*/ 	.short	0x0004
        /*0102*/ 	.short	0x0020
        /*0104*/ 	.byte	0x00, 0xf5, 0x21, 0x00


	//----- nvinfo : EIATTR_KPARAM_INFO
	.align		4
.L_4589:
        /*0108*/ 	.byte	0x04, 0x17
        /*010a*/ 	.short	(.L_4591 - .L_4590)
.L_4590:
        /*010c*/ 	.word	0x00000000
        /*0110*/ 	.short	0x0003
        /*0112*/ 	.short	0x0018
        /*0114*/ 	.byte	0x00, 0xf5, 0x21, 0x00


	//----- nvinfo : EIATTR_KPARAM_INFO
	.align		4
.L_4591:
        /*0118*/ 	.byte	0x04, 0x17
        /*011a*/ 	.short	(.L_4593 - .L_4592)
.L_4592:
        /*011c*/ 	.word	0x00000000
        /*0120*/ 	.short	0x0002
        /*0122*/ 	.short	0x0010
        /*0124*/ 	.byte	0x00, 0xf5, 0x21, 0x00


	//----- nvinfo : EIATTR_KPARAM_INFO
	.align		4
.L_4593:
        /*0128*/ 	.byte	0x04, 0x17
        /*012a*/ 	.short	(.L_4595 - .L_4594)
.L_4594:
        /*012c*/ 	.word	0x00000000
        /*0130*/ 	.short	0x0001
        /*0132*/ 	.short	0x0008
        /*0134*/ 	.byte	0x00, 0xf5, 0x21, 0x00


	//----- nvinfo : EIATTR_KPARAM_INFO
	.align		4
.L_4595:
        /*0138*/ 	.byte	0x04, 0x17
        /*013a*/ 	.short	(.L_4597 - .L_4596)
.L_4596:
        /*013c*/ 	.word	0x00000000
        /*0140*/ 	.short	0x0000
        /*0142*/ 	.short	0x0000
        /*0144*/ 	.byte	0x00, 0xf5, 0x21, 0x00


	//----- nvinfo : EIATTR_SPARSE_MMA_MASK
	.align		4
.L_4597:
        /*0148*/ 	.byte	0x03, 0x50
        /*014a*/ 	.short	0x0000


	//----- nvinfo : EIATTR_MAXREG_COUNT
	.align		4
        /*014c*/ 	.byte	0x03, 0x1b
        /*014e*/ 	.short	0x00ff


	//----- nvinfo : EIATTR_NUM_BARRIERS
	.align		4
        /*0150*/ 	.byte	0x02, 0x4c
        /*0152*/ 	.byte	0x01
	.zero		1


	//----- nvinfo : EIATTR_MERCURY_ISA_VERSION
	.align		4
        /*0154*/ 	.byte	0x03, 0x5f
        /*0156*/ 	.short	0x0101


	//----- nvinfo : EIATTR_VRC_CTA_INIT_COUNT
	.align		4
        /*0158*/ 	.byte	0x02, 0x4a
	.zero		1
	.zero		1


	//----- nvinfo : EIATTR_EXIT_INSTR_OFFSETS
	.align		4
        /*015c*/ 	.byte	0x04, 0x1c
        /*015e*/ 	.short	(.L_4599 - .L_4598)


	//   ....[0]....
.L_4598:
        /*0160*/ 	.word	0x00000290


	//   ....[1]....
        /*0164*/ 	.word	0x00003aa0


	//   ....[2]....
        /*0168*/ 	.word	0x00003c30


	//   ....[3]....
        /*016c*/ 	.word	0x00003cc0


	//   ....[4]....
        /*0170*/ 	.word	0x00003d00


	//----- nvinfo : EIATTR_CRS_STACK_SIZE
	.align		4
.L_4599:
        /*0174*/ 	.byte	0x04, 0x1e
        /*0176*/ 	.short	(.L_4601 - .L_4600)
.L_4600:
        /*0178*/ 	.word	0x00000000


	//----- nvinfo : EIATTR_CBANK_PARAM_SIZE
	.align		4
.L_4601:
        /*017c*/ 	.byte	0x03, 0x19
        /*017e*/ 	.short	0x0074


	//----- nvinfo : EIATTR_PARAM_CBANK
	.align		4
        /*0180*/ 	.byte	0x04, 0x0a
        /*0182*/ 	.short	(.L_4603 - .L_4602)
	.align		4
.L_4602:
        /*0184*/ 	.word	index@(.nv.constant0._Z23gemm_half_q_half_kernelILi1ELi10ELb0ELb0ELi32EEvPK6__halfPKjS4_S2_PS0_iiiiPKtS7_iiiiiibS2_i)
        /*0188*/ 	.short	0x0380
        /*018a*/ 	.short	0x0074


	//----- nvinfo : EIATTR_SW_WAR
	.align		4
.L_4603:
        /*018c*/ 	.byte	0x04, 0x36
        /*018e*/ 	.short	(.L_4605 - .L_4604)
.L_4604:
        /*0190*/ 	.word	0x00000008
.L_4605:


//--------------------- .nv.info._Z23gemm_half_q_half_kernelILi1ELi172ELb0ELb0ELi32EEvPK6__halfPKjS4_S2_PS0_iiiiPKtS7_iiiiiibS2_i --------------------------
	.section	.nv.info._Z23gemm_half_q_half_kernelILi1ELi172ELb0ELb0ELi32EEvPK6__halfPKjS4_S2_PS0_iiiiPKtS7_iiiiiibS2_i,"",@"SHT_CUDA_INFO"
	.sectionflags	@""
	.align	4


	//----- nvinfo : EIATTR_CUDA_API_VERSION
	.align		4
        /*0000*/ 	.byte	0x04, 0x37
        /*0002*/ 	.short	(.L_4607 - .L_4606)
.L_4606:
        /*0004*/ 	.word	0x00000082


	//----- nvinfo : EIATTR_KPARAM_INFO
	.align		4
.L_4607:
        /*0008*/ 	.byte	0x04, 0x17
        /*000a*/ 	.short	(.L_4609 - .L_4608)
.L_4608:
        /*000c*/ 	.word	0x00000000
        /*0010*/ 	.short	0x0013
        /*0012*/ 	.short	0x0070
        /*0014*/ 	.byte	0x00, 0xf0, 0x11, 0x00


	//----- nvinfo : EIATTR_KPARAM_INFO
	.align		4
.L_4609:
        /*0018*/ 	.byte	0x04, 0x17
        /*001a*/ 	.short	(.L_4611 - .L_4610)
.L_4610:
        /*001c*/ 	.word	0x00000000
        /*0020*/ 	.short	0x0012
        /*0022*/ 	.short	0x0068
        /*0024*/ 	.byte	0x00, 0xf5, 0x21, 0x00


	//----- nvinfo : EIATTR_KPARAM_INFO
	.align		4
.L_4611:
        /*0028*/ 	.byte	0x04, 0x17
        /*002a*/ 	.short	(.L_4613 - .L_4612)
.L_4612:
        /*002c*/ 	.word	0x00000000
        /*0030*/ 	.short	0x0011
        /*0032*/ 	.short	0x0060
        /*0034*/ 	.byte	0x00, 0xf0, 0x05, 0x00


	//----- nvinfo : EIATTR_KPARAM_INFO
	.align		4
.L_4613:
        /*0038*/ 	.byte	0x04, 0x17
        /*003a*/ 	.short	(.L_4615 - .L_4614)
.L_4614:
        /*003c*/ 	.word	0x00000000
        /*0040*/ 	.short	0x0010
        /*0042*/ 	.short	0x005c
        /*0044*/ 	.byte	0x00, 0xf0, 0x11, 0x00


	//----- nvinfo : EIATTR_KPARAM_INFO
	.align		4
.L_4615:
        /*0048*/ 	.byte	0x04, 0x17
        /*004a*/ 	.short	(.L_4617 - .L_4616)
.L_4616:
        /*004c*/ 	.word	0x00000000
        /*0050*/ 	.short	0x000f
        /*0052*/ 	.short	0x0058
        /*0054*/ 	.byte	0x00, 0xf0, 0x11, 0x00


	//----- nvinfo : EIATTR_KPARAM_INFO
	.align		4
.L_4617:
        /*0058*/ 	.byte	0x04, 0x17
        /*005a*/ 	.short	(.L_4619 - .L_4618)
.L_4618:
        /*005c*/ 	.word	0x00000000
        /*0060*/ 	.short	0x000e
        /*0062*/ 	.short	0x0054
        /*0064*/ 	.byte	0x00, 0xf0, 0x11, 0x00


	//----- nvinfo : EIATTR_KPARAM_INFO
	.align		4
.L_4619:
        /*0068*/ 	.byte	0x04, 0x17
        /*006a*/ 	.short	(.L_4621 - .L_4620)
.L_4620:
        /*006c*/ 	.word	0x00000000
        /*0070*/ 	.short	0x000d
        /*0072*/ 	.short	0x0050
        /*0074*/ 	.byte	0x00, 0xf0, 0x11, 0x00


	//----- nvinfo : EIATTR_KPARAM_INFO
	.align		4
.L_4621:
        /*0078*/ 	.byte	0x04, 0x17
        /*007a*/ 	.short	(.L_4623 - .L_4622)
.L_4622:
        /*007c*/ 	.word	0x00000000
        /*0080*/ 	.short	0x000c
        /*0082*/ 	.short	0x004c
        /*0084*/ 	.byte	0x00, 0xf0, 0x11, 0x00


	//----- nvinfo : EIATTR_KPARAM_INFO
	.align		4
.L_4623:
        /*0088*/ 	.byte	0x04, 0x17
        /*008a*/ 	.short	(.L_4625 - .L_4624)
.L_4624:
        /*008c*/ 	.word	0x00000000
        /*0090*/ 	.short	0x000b
        /*0092*/ 	.short	0x0048
        /*0094*/ 	.byte	0x00, 0xf0, 0x11, 0x00


	//----- nvinfo : EIATTR_KPARAM_INFO
	.align		4
.L_4625:
        /*0098*/ 	.byte	0x04, 0x17
        /*009a*/ 	.short	(.L_4627 - .L_4626)
.L_4626:
        /*009c*/ 	.word	0x00000000
        /*00a0*/ 	.short	0x000a
        /*00a2*/ 	.short	0x0040
        /*00a4*/ 	.byte	0x00, 0xf5, 0x21, 0x00


	//----- nvinfo : EIATTR_KPARAM_INFO
	.align		4
.L_4627:
        /*00a8*/ 	.byte	0x04, 0x17
        /*00aa*/ 	.short	(.L_4629 - .L_4628)
.L_4628:
        /*00ac*/ 	.word	0x00000000
        /*00b0*/ 	.short	0x0009
        /*00b2*/ 	.short	0x0038
        /*00b4*/ 	.byte	0x00, 0xf5, 0x21, 0x00


	//----- nvinfo : EIATTR_KPARAM_INFO
	.align		4
.L_4629:
        /*00b8*/ 	.byte	0x04, 0x17
        /*00ba*/ 	.short	(.L_4631 - .L_4630)
.L_4630:
        /*00bc*/ 	.word	0x00000000
        /*00c0*/ 	.short	0x0008
        /*00c2*/ 	.short	0x0034
        /*00c4*/ 	.byte	0x00, 0xf0, 0x11, 0x00


	//----- nvinfo : EIATTR_KPARAM_INFO
	.align		4
.L_4631:
        /*00c8*/ 	.byte	0x04, 0x17
        /*00ca*/ 	.short	(.L_4633 - .L_4632)
.L_4632:
        /*00cc*/ 	.word	0x00000000
        /*00d0*/ 	.short	0x0007
        /*00d2*/ 	.short	0x0030
        /*00d4*/ 	.byte	0x00, 0xf0, 0x11, 0x00


	//----- nvinfo : EIATTR_KPARAM_INFO
	.align		4
.L_4633:
        /*00d8*/ 	.byte	0x04, 0x17
        /*00da*/ 	.short	(.L_4635 - .L_4634)
.L_4634:
        /*00dc*/ 	.word	0x00000000
        /*00e0*/ 	.short	0x0006
        /*00e2*/ 	.short	0x002c
        /*00e4*/ 	.byte	0x00, 0xf0, 0x11, 0x00


	//----- nvinfo : EIATTR_KPARAM_INFO
	.align		4
.L_4635:
        /*00e8*/ 	.byte	0x04, 0x17
        /*00ea*/ 	.short	(.L_4637 - .L_4636)
.L_4636:
        /*00ec*/ 	.word	0x00000000
        /*00f0*/ 	.short	0x0005
        /*00f2*/ 	.short	0x0028
        /*00f4*/ 	.byte	0x00, 0xf0, 0x11, 0x00


	//----- nvinfo : EIATTR_KPARAM_INFO
	.align		4
.L_4637:
        /*00f8*/ 	.byte	0x04, 0x17
        /*00fa*/ 	.short	(.L_4639 - .L_4638)
.L_4638:
        /*00fc*/ 	.word	0x00000000
        /*0100*/ 	.short	0x0004
        /*0102*/ 	.short	0x0020
        /*0104*/ 	.byte	0x00, 0xf5, 0x21, 0x00


	//----- nvinfo : EIATTR_KPARAM_INFO
	.align		4
.L_4639:
        /*0108*/ 	.byte	0x04, 0x17
        /*010a*/ 	.short	(.L_4641 - .L_4640)
.L_4640:
        /*010c*/ 	.word	0x00000000
        /*0110*/ 	.short	0x0003
        /*0112*/ 	.short	0x0018
        /*0114*/ 	.byte	0x00, 0xf5, 0x21, 0x00


	//----- nvinfo : EIATTR_KPARAM_INFO
	.align		4
.L_4641:
        /*0118*/ 	.byte	0x04, 0x17
        /*011a*/ 	.short	(.L_4643 - .L_4642)
.L_4642:
        /*011c*/ 	.word	0x00000000
        /*0120*/ 	.short	0x0002
        /*0122*/ 	.short	0x0010
        /*0124*/ 	.byte	0x00, 0xf5, 0x21, 0x00


	//----- nvinfo : EIATTR_KPARAM_INFO
	.align		4
.L_4643:
        /*0128*/ 	.byte	0x04, 0x17
        /*012a*/ 	.short	(.L_4645 - .L_4644)
.L_4644:
        /*012c*/ 	.word	0x00000000
        /*0130*/ 	.short	0x0001
        /*0132*/ 	.short	0x0008
        /*0134*/ 	.byte	0x00, 0xf5, 0x21, 0x00


	//----- nvinfo : EIATTR_KPARAM_INFO
	.align		4
.L_4645:
        /*0138*/ 	.byte	0x04, 0x17
        /*013a*/ 	.short	(.L_4647 - .L_4646)
.L_4646:
        /*013c*/ 	.word	0x00000000
        /*0140*/ 	.short	0x0000
        /*0142*/ 	.short	0x0000
        /*0144*/ 	.byte	0x00, 0xf5, 0x21, 0x00


	//----- nvinfo : EIATTR_SPARSE_MMA_MASK
	.align		4
.L_4647:
        /*0148*/ 	.byte	0x03, 0x50
        /*014a*/ 	.short	0x0000


	//----- nvinfo : EIATTR_MAXREG_COUNT
	.align		4
        /*014c*/ 	.byte	0x03, 0x1b
        /*014e*/ 	.short	0x00ff


	//----- nvinfo : EIATTR_NUM_BARRIERS
	.align		4
        /*0150*/ 	.byte	0x02, 0x4c
        /*0152*/ 	.byte	0x01
	.zero		1


	//----- nvinfo : EIATTR_MERCURY_ISA_VERSION
	.align		4
        /*0154*/ 	.byte	0x03, 0x5f
        /*0156*/ 	.short	0x0101


	//----- nvinfo : EIATTR_VRC_CTA_INIT_COUNT
	.align		4
        /*0158*/ 	.byte	0x02, 0x4a
	.zero		1
	.zero		1


	//----- nvinfo : EIATTR_EXIT_INSTR_OFFSETS
	.align		4
        /*015c*/ 	.byte	0x04, 0x1c
        /*015e*/ 	.short	(.L_4649 - .L_4648)


	//   ....[0]....
.L_4648:
        /*0160*/ 	.word	0x00000290


	//   ....[1]....
        /*0164*/ 	.word	0x00008f00


	//   ....[2]....
        /*0168*/ 	.word	0x000090c0


	//   ....[3]....
        /*016c*/ 	.word	0x00009150


	//   ....[4]....
        /*0170*/ 	.word	0x00009190


	//----- nvinfo : EIATTR_CRS_STACK_SIZE
	.align		4
.L_4649:
        /*0174*/ 	.byte	0x04, 0x1e
        /*0176*/ 	.short	(.L_4651 - .L_4650)
.L_4650:
        /*0178*/ 	.word	0x00000000


	//----- nvinfo : EIATTR_CBANK_PARAM_SIZE
	.align		4
.L_4651:
        /*017c*/ 	.byte	0x03, 0x19
        /*017e*/ 	.short	0x0074


	//----- nvinfo : EIATTR_PARAM_CBANK
	.align		4
        /*0180*/ 	.byte	0x04, 0x0a
        /*0182*/ 	.short	(.L_4653 - .L_4652)
	.align		4
.L_4652:
        /*0184*/ 	.word	index@(.nv.constant0._Z23gemm_half_q_half_kernelILi1ELi172ELb0ELb0ELi32EEvPK6__halfPKjS4_S2_PS0_iiiiPKtS7_iiiiiibS2_i)
        /*0188*/ 	.short	0x0380
        /*018a*/ 	.short	0x0074


	//----- nvinfo : EIATTR_SW_WAR
	.align		4
.L_4653:
        /*018c*/ 	.byte	0x04, 0x36
        /*018e*/ 	.short	(.L_4655 - .L_4654)
.L_4654:
        /*0190*/ 	.word	0x00000008
.L_4655:


//--------------------- .nv.info._Z23gemm_half_q_half_kernelILi1ELi176ELb0ELb0ELi32EEvPK6__halfPKjS4_S2_PS0_iiiiPKtS7_iiiiiibS2_i --------------------------
	.section	.nv.info._Z23gemm_half_q_half_kernelILi1ELi176ELb0ELb0ELi32EEvPK6__halfPKjS4_S2_PS0_iiiiPKtS7_iiiiiibS2_i,"",@"SHT_CUDA_INFO"
	.sectionflags	@""
	.align	4


	//----- nvinfo : EIATTR_CUDA_API_VERSION
	.align		4
        /*0000*/ 	.byte	0x04, 0x37
        /*0002*/ 	.short	(.L_4657 - .L_4656)
.L_4656:
        /*0004*/ 	.word	0x00000082


	//----- nvinfo : EIATTR_KPARAM_INFO
	.align		4
.L_4657:
        /*0008*/ 	.byte	0x04, 0x17
        /*000a*/ 	.short	(.L_4659 - .L_4658)
.L_4658:
        /*000c*/ 	.word	0x00000000
        /*0010*/ 	.short	0x0013
        /*0012*/ 	.short	0x0070
        /*0014*/ 	.byte	0x00, 0xf0, 0x11, 0x00


	//----- nvinfo : EIATTR_KPARAM_INFO
	.align		4
.L_4659:
        /*0018*/ 	.byte	0x04, 0x17
        /*001a*/ 	.short	(.L_4661 - .L_4660)
.L_4660:
        /*001c*/ 	.word	0x00000000
        /*0020*/ 	.short	0x0012
        /*0022*/ 	.short	0x0068
        /*0024*/ 	.byte	0x00, 0xf5, 0x21, 0x00


	//----- nvinfo : EIATTR_KPARAM_INFO
	.align		4
.L_4661:
        /*0028*/ 	.byte	0x04, 0x17
        /*002a*/ 	.short	(.L_4663 - .L_4662)
.L_4662:
        /*002c*/ 	.word	0x00000000
        /*0030*/ 	.short	0x0011
        /*0032*/ 	.short	0x0060
        /*0034*/ 	.byte	0x00, 0xf0, 0x05, 0x00


	//----- nvinfo : EIATTR_KPARAM_INFO
	.align		4
.L_4663:
        /*0038*/ 	.byte	0x04, 0x17
        /*003a*/ 	.short	(.L_4665 - .L_4664)
.L_4664:
        /*003c*/ 	.word	0x00000000
        /*0040*/ 	.short	0x0010
        /*0042*/ 	.short	0x005c
        /*0044*/ 	.byte	0x00, 0xf0, 0x11, 0x00


	//----- nvinfo : EIATTR_KPARAM_INFO
	.align		4
.L_4665:
        /*0048*/ 	.byte	0x04, 0x17
        /*004a*/ 	.short	(.L_4667 - .L_4666)
.L_4666:
        /*004c*/ 	.word	0x00000000
        /*0050*/ 	.short	0x000f
        /*0052*/ 	.short	0x0058
        /*0054*/ 	.byte	0x00, 0xf0, 0x11, 0x00


	//----- nvinfo : EIATTR_KPARAM_INFO
	.align		4
.L_4667:
        /*0058*/ 	.byte	0x04, 0x17
        /*005a*/ 	.short	(.L_4669 - .L_4668)
.L_4668:
        /*005c*/ 	.word	0x00000000
        /*0060*/ 	.short	0x000e
        /*0062*/ 	.short	0x0054
        /*0064*/ 	.byte	0x00, 0xf0, 0x11, 0x00


	//----- nvinfo : EIATTR_KPARAM_INFO
	.align		4
.L_4669:
        /*0068*/ 	.byte	0x04, 0x17
        /*006a*/ 	.short	(.L_4671 - .L_4670)
.L_4670:
        /*006c*/ 	.word	0x00000000
        /*0070*/ 	.short	0x000d
        /*0072*/ 	.short	0x0050
        /*0074*/ 	.byte	0x00, 0xf0, 0x11, 0x00


	//----- nvinfo : EIATTR_KPARAM_INFO
	.align		4
.L_4671:
        /*0078*/ 	.byte	0x04, 0x17
        /*007a*/ 	.short	(.L_4673 - .L_4672)
.L_4672:
        /*007c*/ 	.word	0x00000000
        /*0080*/ 	.short	0x000c
        /*0082*/ 	.short	0x004c
        /*0084*/ 	.byte	0x00, 0xf0, 0x11, 0x00


	//----- nvinfo : EIATTR_KPARAM_INFO
	.align		4
.L_4673:
        /*0088*/ 	.byte	0x04, 0x17
        /*008a*/ 	.short	(.L_4675 - .L_4674)
.L_4674:
        /*008c*/ 	.word	0x00000000
        /*0090*/ 	.short	0x000b
        /*0092*/ 	.short	0x0048
        /*0094*/ 	.byte	0x00, 0xf0, 0x11, 0x00


	//----- nvinfo : EIATTR_KPARAM_INFO
	.align		4
.L_4675:
        /*0098*/ 	.byte	0x04, 0x17
        /*009a*/ 	.short	(.L_4677 - .L_4676)
.L_4676:
        /*009c*/ 	.word	0x00000000
        /*00a0*/ 	.short	0x000a
        /*00a2*/ 	.short	0x0040
        /*00a4*/ 	.byte	0x00, 0xf5, 0x21, 0x00


	//----- nvinfo : EIATTR_KPARAM_INFO
	.align		4
.L_4677:
        /*00a8*/ 	.byte	0x04, 0x17
        /*00aa*/ 	.short	(.L_4679 - .L_4678)
.L_4678:
        /*00ac*/ 	.word	0x00000000
        /*00b0*/ 	.short	0x0009
        /*00b2*/ 	.short	0x0038
        /*00b4*/ 	.byte	0x00, 0xf5, 0x21, 0x00


	//----- nvinfo : EIATTR_KPARAM_INFO
	.align		4
.L_4679:
        /*00b8*/ 	.byte	0x04, 0x17
        /*00ba*/ 	.short	(.L_4681 - .L_4680)
.L_4680:
        /*00bc*/ 	.word	0x00000000
        /*00c0*/ 	.short	0x0008
        /*00c2*/ 	.short	0x0034
        /*00c4*/ 	.byte	0x00, 0xf0, 0x11, 0x00


	//----- nvinfo : EIATTR_KPARAM_INFO
	.align		4
.L_4681:
        /*00c8*/ 	.byte	0x04, 0x17
        /*00ca*/ 	.short	(.L_4683 - .L_4682)
.L_4682:
        /*00cc*/ 	.word	0x00000000
        /*00d0*/ 	.short	0x0007
        /*00d2*/ 	.short	0x0030
        /*00d4*/ 	.byte	0x00, 0xf0, 0x11, 0x00


	//----- nvinfo : EIATTR_KPARAM_INFO
	.align		4
.L_4683:
        /*00d8*/ 	.byte	0x04, 0x17
        /*00da*/ 	.short	(.L_4685 - .L_4684)
.L_4684:
        /*00dc*/ 	.word	0x00000000
        /*00e0*/ 	.short	0x0006
        /*00e2*/ 	.short	0x002c
        /*00e4*/ 	.byte	0x00, 0xf0, 0x11, 0x00


	//----- nvinfo : EIATTR_KPARAM_INFO
	.align		4
.L_4685:
        /*00e8*/ 	.byte	0x04, 0x17
        /*00ea*/ 	.short	(.L_4687 - .L_4686)
.L_4686:
        /*00ec*/ 	.word	0x00000000
        /*00f0*/ 	.short	0x0005
        /*00f2*/ 	.short	0x0028
        /*00f4*/ 	.byte	0x00, 0xf0, 0x11, 0x00


	//----- nvinfo : EIATTR_KPARAM_INFO
	.align		4
.L_4687:
        /*00f8*/ 	.byte	0x04, 0x17
        /*00fa*/ 	.short	(.L_4689 - .L_4688)
.L_4688:
        /*00fc*/ 	.word	0x00000000
        /*0100*/ 	.short	0x0004
        /*0102*/ 	.short	0x0020
        /*0104*/ 	.byte	0x00, 0xf5, 0x21, 0x00


	//----- nvinfo : EIATTR_KPARAM_INFO
	.align		4
.L_4689:
        /*0108*/ 	.byte	0x04, 0x17
        /*010a*/ 	.short	(.L_4691 - .L_4690)
.L_4690:
        /*010c*/ 	.word	0x00000000
        /*0110*/ 	.short	0x0003
        /*0112*/ 	.short	0x0018
        /*0114*/ 	.byte	0x00, 0xf5, 0x21, 0x00


	//----- nvinfo : EIATTR_KPARAM_INFO
	.align		4
.L_4691:
        /*0118*/ 	.byte	0x04, 0x17
        /*011a*/ 	.short	(.L_4693 - .L_4692)
.L_4692:
        /*011c*/ 	.word	0x00000000
        /*0120*/ 	.short	0x0002
        /*0122*/ 	.short	0x0010
        /*0124*/ 	.byte	0x00, 0xf5, 0x21, 0x00


	//----- nvinfo : EIATTR_KPARAM_INFO
	.align		4
.L_4693:
        /*0128*/ 	.byte	0x04, 0x17
        /*012a*/ 	.short	(.L_4695 - .L_4694)
.L_4694:
        /*012c*/ 	.word	0x00000000
        /*0130*/ 	.short	0x0001
        /*0132*/ 	.short	0x0008
        /*0134*/ 	.byte	0x00, 0xf5, 0x21, 0x00


	//----- nvinfo : EIATTR_KPARAM_INFO
	.align		4
.L_4695:
        /*0138*/ 	.byte	0x04, 0x17
        /*013a*/ 	.short	(.L_4697 - .L_4696)
.L_4696:
        /*013c*/ 	.word	0x00000000
        /*0140*/ 	.short	0x0000
        /*0142*/ 	.short	0x0000
        /*0144*/ 	.byte	0x00, 0xf5, 0x21, 0x00


	//----- nvinfo : EIATTR_SPARSE_MMA_MASK
	.align		4
.L_4697:
        /*0148*/ 	.byte	0x03, 0x50
        /*014a*/ 	.short	0x0000


	//----- nvinfo : EIATTR_MAXREG_COUNT
	.align		4
        /*014c*/ 	.byte	0x03, 0x1b
        /*014e*/ 	.short	0x00ff


	//----- nvinfo : EIATTR_NUM_BARRIERS
	.align		4
        /*0150*/ 	.byte	0x02, 0x4c
        /*0152*/ 	.byte	0x01
	.zero		1


	//----- nvinfo : EIATTR_MERCURY_ISA_VERSION
	.align		4
        /*0154*/ 	.byte	0x03, 0x5f
        /*0156*/ 	.short	0x0101


	//----- nvinfo : EIATTR_VRC_CTA_INIT_COUNT
	.align		4
        /*0158*/ 	.byte	0x02, 0x4a
	.zero		1
	.zero		1


	//----- nvinfo : EIATTR_EXIT_INSTR_OFFSETS
	.align		4
        /*015c*/ 	.byte	0x04, 0x1c
        /*015e*/ 	.short	(.L_4699 - .L_4698)


	//   ....[0]....
.L_4698:
        /*0160*/ 	.word	0x00000290


	//   ....[1]....
        /*0164*/ 	.word	0x00006b40


	//   ....[2]....
        /*0168*/ 	.word	0x00006ce0


	//   ....[3]....
        /*016c*/ 	.word	0x00006d70


	//   ....[4]....
        /*0170*/ 	.word	0x00006db0


	//----- nvinfo : EIATTR_CRS_STACK_SIZE
	.align		4
.L_4699:
        /*0174*/ 	.byte	0x04, 0x1e
        /*0176*/ 	.short	(.L_4701 - .L_4700)
.L_4700:
        /*0178*/ 	.word	0x00000000


	//----- nvinfo : EIATTR_CBANK_PARAM_SIZE
	.align		4
.L_4701:
        /*017c*/ 	.byte	0x03, 0x19
        /*017e*/ 	.short	0x0074


	//----- nvinfo : EIATTR_PARAM_CBANK
	.align		4
        /*0180*/ 	.byte	0x04, 0x0a
        /*0182*/ 	.short	(.L_4703 - .L_4702)
	.align		4
.L_4702:
        /*0184*/ 	.word	index@(.nv.constant0._Z23gemm_half_q_half_kernelILi1ELi176ELb0ELb0ELi32EEvPK6__halfPKjS4_S2_PS0_iiiiPKtS7_iiiiiibS2_i)
        /*0188*/ 	.short	0x0380
        /*018a*/ 	.short	0x0074


	//----- nvinfo : EIATTR_SW_WAR
	.align		4
.L_4703:
        /*018c*/ 	.byte	0x04, 0x36
        /*018e*/ 	.short	(.L_4705 - .L_4704)
.L_4704:
        /*0190*/ 	.word	0x00000008
.L_4705:


//--------------------- .nv.info._Z23gemm_half_q_half_kernelILi1ELi152ELb0ELb0ELi32EEvPK6__halfPKjS4_S2_PS0_iiiiPKtS7_iiiiiibS2_i --------------------------
	.section	.nv.info._Z23gemm_half_q_half_kernelILi1ELi152ELb0ELb0ELi32EEvPK6__halfPKjS4_S2_PS0_iiiiPKtS7_iiiiiibS2_i,"",@"SHT_CUDA_INFO"
	.sectionflags	@""
	.align	4


	//----- nvinfo : EIATTR_CUDA_API_VERSION
	.align		4
        /*0000*/ 	.byte	0x04, 0x37
        /*0002*/ 	.short	(.L_4707 - .L_4706)
.L_4706:
        /*0004*/ 	.word	0x00000082


	//----- nvinfo : EIATTR_KPARAM_INFO
	.align		4
.L_4707:
        /*0008*/ 	.byte	0x04, 0x17
        /*000a*/ 	.short	(.L_4709 - .L_4708)
.L_4708:
        /*000c*/ 	.word	0x00000000
        /*0010*/ 	.short	0x0013
        /*0012*/ 	.short	0x0070
        /*0014*/ 	.byte	0x00, 0xf0, 0x11, 0x00


	//----- nvinfo : EIATTR_KPARAM_INFO
	.align		4
.L_4709:
        /*0018*/ 	.byte	0x04, 0x17
        /*001a*/ 	.short	(.L_4711 - .L_4710)
.L_4710:
        /*001c*/ 	.word	0x00000000
        /*0020*/ 	.short	0x0012
        /*0022*/ 	.short	0x0068
        /*0024*/ 	.byte	0x00, 0xf5, 0x21, 0x00


	//----- nvinfo : EIATTR_KPARAM_INFO
	.align		4
.L_4711:
        /*0028*/ 	.byte	0x04, 0x17
        /*002a*/ 	.short	(.L_4713 - .L_4712)
.L_4712:
        /*002c*/ 	.word	0x00000000
        /*0030*/ 	.short	0x0011
        /*0032*/ 	.short	0x0060
        /*0034*/ 	.byte	0x00, 0xf0, 0x05, 0x00


	//----- nvinfo : EIATTR_KPARAM_INFO
	.align		4
.L_4713:
        /*0038*/ 	.byte	0x04, 0x17
        /*003a*/ 	.short	(.L_4715 - .L_4714)
.L_4714:
        /*003c*/ 	.word	0x00000000
        /*0040*/ 	.short	0x0010
        /*0042*/ 	.short	0x005c
        /*0044*/ 	.byte	0x00, 0xf0, 0x11, 0x00


	//----- nvinfo : EIATTR_KPARAM_INFO
	.align		4
.L_4715:
        /*0048*/ 	.byte	0x04, 0x17
        /*004a*/ 	.short	(.L_4717 - .L_4716)
.L_4716:
        /*004c*/ 	.word	0x00000000
        /*0050*/ 	.short	0x000f
        /*0052*/ 	.short	0x0058
        /*0054*/ 	.byte	0x00, 0xf0, 0x11, 0x00


	//----- nvinfo : EIATTR_KPARAM_INFO
	.align		4
.L_4717:
        /*0058*/ 	.byte	0x04, 0x17
        /*005a*/ 	.short	(.L_4719 - .L_4718)
.L_4718:
        /*005c*/ 	.word	0x00000000
        /*0060*/ 	.short	0x000e
        /*0062*/ 	.short	0x0054
        /*0064*/ 	.byte	0x00, 0xf0, 0x11, 0x00


	//----- nvinfo : EIATTR_KPARAM_INFO
	.align		4
.L_4719:
        /*0068*/ 	.byte	0x04, 0x17
        /*006a*/ 	.short	(.L_4721 - .L_4720)
.L_4720:
        /*006c*/ 	.word	0x00000000
        /*0070*/ 	.short	0x000d
        /*0072*/ 	.short	0x0050
        /*0074*/ 	.byte	0x00, 0xf0, 0x11, 0x00


	//----- nvinfo : EIATTR_KPARAM_INFO
	.align		4
.L_4721:
        /*0078*/ 	.byte	0x04, 0x17
        /*007a*/ 	.short	(.L_4723 - .L_4722)
.L_4722:
        /*007c*/ 	.word	0x00000000
        /*0080*/ 	.short	0x000c
        /*0082*/ 	.short	0x004c
        /*0084*/ 	.byte	0x00, 0xf0, 0x11, 0x00


	//----- nvinfo : EIATTR_KPARAM_INFO
	.align		4
.L_4723:
        /*0088*/ 	.byte	0x04, 0x17
        /*008a*/ 	.short	(.L_4725 - .L_4724)
.L_4724:
        /*008c*/ 	.word	0x00000000
        /*0090*/ 	.short	0x000b
        /*0092*/ 	.short	0x0048
        /*0094*/ 	.byte	0x00, 0xf0, 0x11, 0x00


	//----- nvinfo : EIATTR_KPARAM_INFO
	.align		4
.L_4725:
        /*0098*/ 	.byte	0x04, 0x17
        /*009a*/ 	.short	(.L_4727 - .L_4726)
.L_4726:
        /*009c*/ 	.word	0x00000000
        /*00a0*/ 	.short	0x000a
        /*00a2*/ 	.short	0x0040
        /*00a4*/ 	.byte	0x00, 0xf5, 0x21, 0x00


	//----- nvinfo : EIATTR_KPARAM_INFO
	.align		4
.L_4727:
        /*00a8*/ 	.byte	0x04, 0x17
        /*00aa*/ 	.short	(.L_4729 - .L_4728)
.L_4728:
        /*00ac*/ 	.word	0x00000000
        /*00b0*/ 	.short	0x0009
        /*00b2*/ 	.short	0x0038
        /*00b4*/ 	.byte	0x00, 0xf5, 0x21, 0x00


	//----- nvinfo : EIATTR_KPARAM_INFO
	.align		4
.L_4729:
        /*00b8*/ 	.byte	0x04, 0x17
        /*00ba*/ 	.short	(.L_4731 - .L_4730)
.L_4730:
        /*00bc*/ 	.word	0x00000000
        /*00c0*/ 	.short	0x0008
        /*00c2*/ 	.short	0x0034
        /*00c4*/ 	.byte	0x00, 0xf0, 0x11, 0x00


	//----- nvinfo : EIATTR_KPARAM_INFO
	.align		4
.L_4731:
        /*00c8*/ 	.byte	0x04, 0x17
        /*00ca*/ 	.short	(.L_4733 - .L_4732)
.L_4732:
        /*00cc*/ 	.word	0x00000000
        /*00d0*/ 	.short	0x0007
        /*00d2*/ 	.short	0x0030
        /*00d4*/ 	.byte	0x00, 0xf0, 0x11, 0x00


	//----- nvinfo : EIATTR_KPARAM_INFO
	.align		4
.L_4733:
        /*00d8*/ 	.byte	0x04, 0x17
        /*00da*/ 	.short	(.L_4735 - .L_4734)
.L_4734:
        /*00dc*/ 	.word	0x00000000
        /*00e0*/ 	.short	0x0006
        /*00e2*/ 	.short	0x002c
        /*00e4*/ 	.byte	0x00, 0xf0, 0x11, 0x00


	//----- nvinfo : EIATTR_KPARAM_INFO
	.align		4
.L_4735:
        /*00e8*/ 	.byte	0x04, 0x17
        /*00ea*/ 	.short	(.L_4737 - .L_4736)
.L_4736:
        /*00ec*/ 	.word	0x00000000
        /*00f0*/ 	.short	0x0005
        /*00f2*/ 	.short	0x0028
        /*00f4*/ 	.byte	0x00, 0xf0, 0x11, 0x00


	//----- nvinfo : EIATTR_KPARAM_INFO
	.align		4
.L_4737:
        /*00f8*/ 	.byte	0x04, 0x17
        /*00fa*/ 	.short	(.L_4739 - .L_4738)
.L_4738:
        /*00fc*/ 	.word	0x00000000
        /*0100*/ 	.short	0x0004
        /*0102*/ 	.short	0x0020
        /*0104*/ 	.byte	0x00, 0xf5, 0x21, 0x00


	//----- nvinfo : EIATTR_KPARAM_INFO
	.align		4
.L_4739:
        /*0108*/ 	.byte	0x04, 0x17
        /*010a*/ 	.short	(.L_4741 - .L_4740)
.L_4740:
        /*010c*/ 	.word	0x00000000
        /*0110*/ 	.short	0x0003
        /*0112*/ 	.short	0x0018
        /*0114*/ 	.byte	0x00, 0xf5, 0x21, 0x00


	//----- nvinfo : EIATTR_KPARAM_INFO
	.align		4
.L_4741:
        /*0118*/ 	.byte	0x04, 0x17
        /*011a*/ 	.short	(.L_4743 - .L_4742)
.L_4742:
        /*011c*/ 	.word	0x00000000
        /*0120*/ 	.short	0x0002
        /*0122*/ 	.short	0x0010
        /*0124*/ 	.byte	0x00, 0xf5, 0x21, 0x00


	//----- nvinfo : EIATTR_KPARAM_INFO
	.align		4
.L_4743:
        /*0128*/ 	.byte	0x04, 0x17
        /*012a*/ 	.short	(.L_4745 - .L_4744)
.L_4744:
        /*012c*/ 	.word	0x00000000
        /*0130*/ 	.short	0x0001
        /*0132*/ 	.short	0x0008
        /*0134*/ 	.byte	0x00, 0xf5, 0x21, 0x00


	//----- nvinfo : EIATTR_KPARAM_INFO
	.align		4
.L_4745:
        /*0138*/ 	.byte	0x04, 0x17
        /*013a*/ 	.short	(.L_4747 - .L_4746)
.L_4746:
        /*013c*/ 	.word	0x00000000
        /*0140*/ 	.short	0x0000
        /*0142*/ 	.short	0x0000
        /*0144*/ 	.byte	0x00, 0xf5, 0x21, 0x00


	//----- nvinfo : EIATTR_SPARSE_MMA_MASK
	.align		4
.L_4747:
        /*0148*/ 	.byte	0x03, 0x50
        /*014a*/ 	.short	0x0000


	//----- nvinfo : EIATTR_MAXREG_COUNT
	.align		4
        /*014c*/ 	.byte	0x03, 0x1b
        /*014e*/ 	.short	0x00ff


	//----- nvinfo : EIATTR_NUM_BARRIERS
	.align		4
        /*0150*/ 	.byte	0x02, 0x4c
        /*0152*/ 	.byte	0x01
	.zero		1


	//----- nvinfo : EIATTR_MERCURY_ISA_VERSION
	.align		4
        /*0154*/ 	.byte	0x03, 0x5f
        /*0156*/ 	.short	0x0101


	//----- nvinfo : EIATTR_VRC_CTA_INIT_COUNT
	.align		4
        /*0158*/ 	.byte	0x02, 0x4a
	.zero		1
	.zero		1


	//----- nvinfo : EIATTR_EXIT_INSTR_OFFSETS
	.align		4
        /*015c*/ 	.byte	0x04, 0x1c
        /*015e*/ 	.short	(.L_4749 - .L_4748)


	//   ....[0]....
.L_4748:
        /*0160*/ 	.word	0x00000290


	//   ....[1]....
        /*0164*/ 	.word	0x000078e0


	//   ....[2]....
        /*0168*/ 	.word	0x00007a80


	//   ....[3]....
        /*016c*/ 	.word	0x00007b10


	//   ....[4]....
        /*0170*/ 	.word	0x00007b50


	//----- nvinfo : EIATTR_CRS_STACK_SIZE
	.align		4
.L_4749:
        /*0174*/ 	.byte	0x04, 0x1e
        /*0176*/ 	.short	(.L_4751 - .L_4750)
.L_4750:
        /*0178*/ 	.word	0x00000000


	//----- nvinfo : EIATTR_CBANK_PARAM_SIZE
	.align		4
.L_4751:
        /*017c*/ 	.byte	0x03, 0x19
        /*017e*/ 	.short	0x0074


	//----- nvinfo : EIATTR_PARAM_CBANK
	.align		4
        /*0180*/ 	.byte	0x04, 0x0a
        /*0182*/ 	.short	(.L_4753 - .L_4752)
	.align		4
.L_4752:
        /*0184*/ 	.word	index@(.nv.constant0._Z23gemm_half_q_half_kernelILi1ELi152ELb0ELb0ELi32EEvPK6__halfPKjS4_S2_PS0_iiiiPKtS7_iiiiiibS2_i)
        /*0188*/ 	.short	0x0380
        /*018a*/ 	.short	0x0074


	//----- nvinfo : EIATTR_SW_WAR
	.align		4
.L_4753:
        /*018c*/ 	.byte	0x04, 0x36
        /*018e*/ 	.short	(.L_4755 - .L_4754)
.L_4754:
        /*0190*/ 	.word	0x00000008
.L_4755:


//--------------------- .nv.info._Z23gemm_half_q_half_kernelILi1ELi140ELb0ELb0ELi32EEvPK6__halfPKjS4_S2_PS0_iiiiPKtS7_iiiiiibS2_i --------------------------
	.section	.nv.info._Z23gemm_half_q_half_kernelILi1ELi140ELb0ELb0ELi32EEvPK6__halfPKjS4_S2_PS0_iiiiPKtS7_iiiiiibS2_i,"",@"SHT_CUDA_INFO"
	.sectionflags	@""
	.align	4


	//----- nvinfo : EIATTR_CUDA_API_VERSION
	.align		4
        /*0000*/ 	.byte	0x04, 0x37
        /*0002*/ 	.short	(.L_4757 - .L_4756)
.L_4756:
        /*0004*/ 	.word	0x00000082


	//----- nvinfo : EIATTR_KPARAM_INFO
	.align		4
.L_4757:
        /*0008*/ 	.byte	0x04, 0x17
        /*000a*/ 	.short	(.L_4759 - .L_4758)
.L_4758:
        /*000c*/ 	.word	0x00000000
        /*0010*/ 	.short	0x0013
        /*0012*/ 	.short	0x0070
        /*0014*/ 	.byte	0x00, 0xf0, 0x11, 0x00


	//----- nvinfo : EIATTR_KPARAM_INFO
	.align		4
.L_4759:
        /*0018*/ 	.byte	0x04, 0x17
        /*001a*/ 	.short	(.L_4761 - .L_4760)
.L_4760:
        /*001c*/ 	.word	0x00000000
        /*0020*/ 	.short	0x0012
        /*0022*/ 	.short	0x0068
        /*0024*/ 	.byte	0x00, 0xf5, 0x21, 0x00


	//----- nvinfo : EIATTR_KPARAM_INFO
	.align		4
.L_4761:
        /*0028*/ 	.byte	0x04, 0x17
        /*002a*/ 	.short	(.L_4763 - .L_4762)
.L_4762:
        /*002c*/ 	.word	0x00000000
        /*0030*/ 	.short	0x0011
        /*0032*/ 	.short	0x0060
        /*0034*/ 	.byte	0x00, 0xf0, 0x05, 0x00


	//----- nvinfo : EIATTR_KPARAM_INFO
	.align		4
.L_4763:
        /*0038*/ 	.byte	0x04, 0x17
        /*003a*/ 	.short	(.L_4765 - .L_4764)
.L_4764:
        /*003c*/ 	.word	0x00000000
        /*0040*/ 	.short	0x0010
        /*0042*/ 	.short	0x005c
        /*0044*/ 	.byte	0x00, 0xf0, 0x11, 0x00


	//----- nvinfo : EIATTR_KPARAM_INFO
	.align		4
.L_4765:
        /*0048*/ 	.byte	0x04, 0x17
        /*004a*/ 	.short	(.L_4767 - .L_4766)
.L_4766:
        /*004c*/ 	.word	0x00000000
        /*0050*/ 	.short	0x000f
        /*0052*/ 	.short	0x0058
        /*0054*/ 	.byte	0x00, 0xf0, 0x11, 0x00


	//----- nvinfo : EIATTR_KPARAM_INFO
	.align		4
.L_4767:
        /*0058*/ 	.byte	0x04, 0x17
        /*005a*/ 	.short	(.L_4769 - .L_4768)
.L_4768:
        /*005c*/ 	.word	0x00000000
        /*0060*/ 	.short	0x000e
        /*0062*/ 	.short	0x0054
        /*0064*/ 	.byte	0x00, 0xf0, 0x11, 0x00


	//----- nvinfo : EIATTR_KPARAM_INFO
	.align		4
.L_4769:
        /*0068*/ 	.byte	0x04, 0x17
        /*006a*/ 	.short	(.L_4771 - .L_4770)
.L_4770:
        /*006c*/ 	.word	0x00000000
        /*0070*/ 	.short	0x000d
        /*0072*/ 	.short	0x0050
        /*0074*/ 	.byte	0x00, 0xf0, 0x11, 0x00


	//----- nvinfo : EIATTR_KPARAM_INFO
	.align		4
.L_4771:
        /*0078*/ 	.byte	0x04, 0x17
        /*007a*/ 	.short	(.L_4773 - .L_4772)
.L_4772:
        /*007c*/ 	.word	0x00000000
        /*0080*/ 	.short	0x000c
        /*0082*/ 	.short	0x004c
        /*0084*/ 	.byte	0x00, 0xf0, 0x11, 0x00


	//----- nvinfo : EIATTR_KPARAM_INFO
	.align		4
.L_4773:
        /*0088*/ 	.byte	0x04, 0x17
        /*008a*/ 	.short	(.L_4775 - .L_4774)
.L_4774:
        /*008c*/ 	.word	0x00000000
        /*0090*/ 	.short	0x000b
        /*0092*/ 	.short	0x0048
        /*0094*/ 	.byte	0x00, 0xf0, 0x11, 0x00


	//----- nvinfo : EIATTR_KPARAM_INFO
	.align		4
.L_4775:
        /*0098*/ 	.byte	0x04, 0x17
        /*009a*/ 	.short	(.L_4777 - .L_4776)
.L_4776:
        /*009c*/ 	.word	0x00000000
        /*00a0*/ 	.short	0x000a
        /*00a2*/ 	.short	0x0040
        /*00a4*/ 	.byte	0x00, 0xf5, 0x21, 0x00


	//----- nvinfo : EIATTR_KPARAM_INFO
	.align		4
.L_4777:
        /*00a8*/ 	.byte	0x04, 0x17
        /*00aa*/ 	.short	(.L_4779 - .L_4778)
.L_4778:
        /*00ac*/ 	.word	0x00000000
        /*00b0*/ 	.short	0x0009
        /*00b2*/ 	.short	0x0038
        /*00b4*/ 	.byte	0x00, 0xf5, 0x21, 0x00


	//----- nvinfo : EIATTR_KPARAM_INFO
	.align		4
.L_4779:
        /*00b8*/ 	.byte	0x04, 0x17
        /*00ba*/ 	.short	(.L_4781 - .L_4780)
.L_4780:
        /*00bc*/ 	.word	0x00000000
        /*00c0*/ 	.short	0x0008
        /*00c2*/ 	.short	0x0034
        /*00c4*/ 	.byte	0x00, 0xf0, 0x11, 0x00


	//----- nvinfo : EIATTR_KPARAM_INFO
	.align		4
.L_4781:
        /*00c8*/ 	.byte	0x04, 0x17
        /*00ca*/ 	.short	(.L_4783 - .L_4782)
.L_4782:
        /*00cc*/ 	.word	0x00000000
        /*00d0*/ 	.short	0x0007
        /*00d2*/ 	.short	0x0030
        /*00d4*/ 	.byte	0x00, 0xf0, 0x11, 0x00


	//----- nvinfo : EIATTR_KPARAM_INFO
	.align		4
.L_4783:
        /*00d8*/ 	.byte	0x04, 0x17
        /*00da*/ 	.short	(.L_4785 - .L_4784)
.L_4784:
        /*00dc*/ 	.word	0x00000000
        /*00e0*/ 	.short	0x0006
        /*00e2*/ 	.short	0x002c
        /*00e4*/ 	.byte	0x00, 0xf0, 0x11, 0x00


	//----- nvinfo : EIATTR_KPARAM_INFO
	.align		4
.L_4785:
        /*00e8*/ 	.byte	0x04, 0x17
        /*00ea*/ 	.short	(.L_4787 - .L_4786)
.L_4786:
        /*00ec*/ 	.word	0x00000000
        /*00f0*/ 	.short	0x0005
        /*00f2*/ 	.short	0x0028
        /*00f4*/ 	.byte	0x00, 0xf0, 0x11, 0x00


	//----- nvinfo : EIATTR_KPARAM_INFO
	.align		4
.L_4787:
        /*00f8*/ 	.byte	0x04, 0x17
        /*00fa*/ 	.short	(.L_4789 - .L_4788)
.L_4788:
        /*00fc*/ 	.word	0x00000000
        /*0100*/ 	.short	0x0004
        /*0102*/ 	.short	0x0020
        /*0104*/ 	.byte	0x00, 0xf5, 0x21, 0x00


	//----- nvinfo : EIATTR_KPARAM_INFO
	.align		4
.L_4789:
        /*0108*/ 	.byte	0x04, 0x17
        /*010a*/ 	.short	(.L_4791 - .L_4790)
.L_4790:
        /*010c*/ 	.word	0x00000000
        /*0110*/ 	.short	0x0003
        /*0112*/ 	.short	0x0018
        /*0114*/ 	.byte	0x00, 0xf5, 0x21, 0x00


	//----- nvinfo : EIATTR_KPARAM_INFO
	.align		4
.L_4791:
        /*0118*/ 	.byte	0x04, 0x17
        /*011a*/ 	.short	(.L_4793 - .L_4792)
.L_4792:
        /*011c*/ 	.word	0x00000000
        /*0120*/ 	.short	0x0002
        /*0122*/ 	.short	0x0010
        /*0124*/ 	.byte	0x00, 0xf5, 0x21, 0x00


	//----- nvinfo : EIATTR_KPARAM_INFO
	.align		4
.L_4793:
        /*0128*/ 	.byte	0x04, 0x17
        /*012a*/ 	.short	(.L_4795 - .L_4794)
.L_4794:
        /*012c*/ 	.word	0x00000000
        /*0130*/ 	.short	0x0001
        /*0132*/ 	.short	0x0008
        /*0134*/ 	.byte	0x00, 0xf5, 0x21, 0x00


	//----- nvinfo : EIATTR_KPARAM_INFO
	.align		4
.L_4795:
        /*0138*/ 	.byte	0x04, 0x17
        /*013a*/ 	.short	(.L_4797 - .L_4796)
.L_4796:
        /*013c*/ 	.word	0x00000000
        /*0140*/ 	.short	0x0000
        /*0142*/ 	.short	0x0000
        /*0144*/ 	.byte	0x00, 0xf5, 0x21, 0x00


	//----- nvinfo : EIATTR_SPARSE_MMA_MASK
	.align		4
.L_4797:
        /*0148*/ 	.byte	0x03, 0x50
        /*014a*/ 	.short	0x0000


	//----- nvinfo : EIATTR_MAXREG_COUNT
	.align		4
        /*014c*/ 	.byte	0x03, 0x1b
        /*014e*/ 	.short	0x00ff


	//----- nvinfo : EIATTR_NUM_BARRIERS
	.align		4
        /*0150*/ 	.byte	0x02, 0x4c
        /*0152*/ 	.byte	0x01
	.zero		1


	//----- nvinfo : EIATTR_MERCURY_ISA_VERSION
	.align		4
        /*0154*/ 	.byte	0x03, 0x5f
        /*0156*/ 	.short	0x0101


	//----- nvinfo : EIATTR_VRC_CTA_INIT_COUNT
	.align		4
        /*0158*/ 	.byte	0x02, 0x4a
	.zero		1
	.zero		1


	//----- nvinfo : EIATTR_EXIT_INSTR_OFFSETS
	.align		4
        /*015c*/ 	.byte	0x04, 0x1c
        /*015e*/ 	.short	(.L_4799 - .L_4798)


	//   ....[0]....
.L_4798:
        /*0160*/ 	.word	0x00000290


	//   ....[1]....
        /*0164*/ 	.word	0x00007740


	//   ....[2]....
        /*0168*/ 	.word	0x000078d0


	//   ....[3]....
        /*016c*/ 	.word	0x00007960


	//   ....[4]....
        /*0170*/ 	.word	0x000079a0


	//----- nvinfo : EIATTR_CRS_STACK_SIZE
	.align		4
.L_4799:
        /*0174*/ 	.byte	0x04, 0x1e
        /*0176*/ 	.short	(.L_4801 - .L_4800)
.L_4800:
        /*0178*/ 	.word	0x00000000


	//----- nvinfo : EIATTR_CBANK_PARAM_SIZE
	.align		4
.L_4801:
        /*017c*/ 	.byte	0x03, 0x19
        /*017e*/ 	.short	0x0074


	//----- nvinfo : EIATTR_PARAM_CBANK
	.align		4
        /*0180*/ 	.byte	0x04, 0x0a
        /*0182*/ 	.short	(.L_4803 - .L_4802)
	.align		4
.L_4802:
        /*0184*/ 	.word	index@(.nv.constant0._Z23gemm_half_q_half_kernelILi1ELi140ELb0ELb0ELi32EEvPK6__halfPKjS4_S2_PS0_iiiiPKtS7_iiiiiibS2_i)
        /*0188*/ 	.short	0x0380
        /*018a*/ 	.short	0x0074


	//----- nvinfo : EIATTR_SW_WAR
	.align		4
.L_4803:
        /*018c*/ 	.byte	0x04, 0x36
        /*018e*/ 	.short	(.L_4805 - .L_4804)
.L_4804:
        /*0190*/ 	.word	0x00000008
.L_4805:


//--------------------- .nv.info._Z23gemm_half_q_half_kernelILi1ELi20ELb0ELb0ELi32EEvPK6__halfPKjS4_S2_PS0_iiiiPKtS7_iiiiiibS2_i --------------------------
	.section	.nv.info._Z23gemm_half_q_half_kernelILi1ELi20ELb0ELb0ELi32EEvPK6__halfPKjS4_S2_PS0_iiiiPKtS7_iiiiiibS2_i,"",@"SHT_CUDA_INFO"
	.sectionflags	@""
	.align	4


	//----- nvinfo : EIATTR_CUDA_API_VERSION
	.align		4
        /*0000*/ 	.byte	0x04, 0x37
        /*0002*/ 	.short	(.L_4807 - .L_4806)
.L_4806:
        /*0004*/ 	.word	0x00000082


	//----- nvinfo : EIATTR_KPARAM_INFO
	.align		4
.L_4807:
        /*0008*/ 	.byte	0x04, 0x17
        /*000a*/ 	.short	(.L_4809 - .L_4808)
.L_4808:
        /*000c*/ 	.word	0x00000000
        /*0010*/ 	.short	0x0013
        /*0012*/ 	.short	0x0070
        /*0014*/ 	.byte	0x00, 0xf0, 0x11, 0x00


	//----- nvinfo : EIATTR_KPARAM_INFO
	.align		4
.L_4809:
        /*0018*/ 	.byte	0x04, 0x17
        /*001a*/ 	.short	(.L_4811 - .L_4810)
.L_4810:
        /*001c*/ 	.word	0x00000000
        /*0020*/ 	.short	0x0012
        /*0022*/ 	.short	0x0068
        /*0024*/ 	.byte	0x00, 0xf5, 0x21, 0x00


	//----- nvinfo : EIATTR_KPARAM_INFO
	.align		4
.L_4811:
        /*0028*/ 	.byte	0x04, 0x17
        /*002a*/ 	.short	(.L_4813 - .L_4812)
.L_4812:
        /*002c*/ 	.word	0x00000000
        /*0030*/ 	.short	0x0011
        /*0032*/ 	.short	0x0060
        /*0034*/ 	.byte	0x00, 0xf0, 0x05, 0x00


	//----- nvinfo : EIATTR_KPARAM_INFO
	.align		4
.L_4813:
        /*0038*/ 	.byte	0x04, 0x17
        /*003a*/ 	.short	(.L_4815 - .L_4814)
.L_4814:
        /*003c*/ 	.word	0x00000000
        /*0040*/ 	.short	0x0010
        /*0042*/ 	.short	0x005c
        /*0044*/ 	.byte	0x00, 0xf0, 0x11, 0x00


	//----- nvinfo : EIATTR_KPARAM_INFO
	.align		4
.L_4815:
        /*0048*/ 	.byte	0x04, 0x17
        /*004a*/ 	.short	(.L_4817 - .L_4816)
.L_4816:
        /*004c*/ 	.word	0x00000000
        /*0050*/ 	.short	0x000f
        /*0052*/ 	.short	0x0058
        /*0054*/ 	.byte	0x00, 0xf0, 0x11, 0x00


	//----- nvinfo : EIATTR_KPARAM_INFO
	.align		4
.L_4817:
        /*0058*/ 	.byte	0x04, 0x17
        /*005a*/ 	.short	(.L_4819 - .L_4818)
.L_4818:
        /*005c*/ 	.word	0x00000000
        /*0060*/ 	.short	0x000e
        /*0062*/ 	.short	0x0054
        /*0064*/ 	.byte	0x00, 0xf0, 0x11, 0x00


	//----- nvinfo : EIATTR_KPARAM_INFO
	.align		4
.L_4819:
        /*0068*/ 	.byte	0x04, 0x17
        /*006a*/ 	.short	(.L_4821 - .L_4820)
.L_4820:
        /*006c*/ 	.word	0x00000000
        /*0070*/ 	.short	0x000d
        /*0072*/ 	.short	0x0050
        /*0074*/ 	.byte	0x00, 0xf0, 0x11, 0x00


	//----- nvinfo : EIATTR_KPARAM_INFO
	.align		4
.L_4821:
        /*0078*/ 	.byte	0x04, 0x17
        /*007a*/ 	.short	(.L_4823 - .L_4822)
.L_4822:
        /*007c*/ 	.word	0x00000000
        /*0080*/ 	.short	0x000c
        /*0082*/ 	.short	0x004c
        /*0084*/ 	.byte	0x00, 0xf0, 0x11, 0x00


	//----- nvinfo : EIATTR_KPARAM_INFO
	.align		4
.L_4823:
        /*0088*/ 	.byte	0x04, 0x17
        /*008a*/ 	.short	(.L_4825 - .L_4824)
.L_4824:
        /*008c*/ 	.word	0x00000000
        /*0090*/ 	.short	0x000b
        /*0092*/ 	.short	0x0048
        /*0094*/ 	.byte	0x00, 0xf0, 0x11, 0x00


	//----- nvinfo : EIATTR_KPARAM_INFO
	.align		4
.L_4825:
        /*0098*/ 	.byte	0x04, 0x17
        /*009a*/ 	.short	(.L_4827 - .L_4826)
.L_4826:
        /*009c*/ 	.word	0x00000000
        /*00a0*/ 	.short	0x000a
        /*00a2*/ 	.short	0x0040
        /*00a4*/ 	.byte	0x00, 0xf5, 0x21, 0x00


	//----- nvinfo : EIATTR_KPARAM_INFO
	.align		4
.L_4827:
        /*00a8*/ 	.byte	0x04, 0x17
        /*00aa*/ 	.short	(.L_4829 - .L_4828)
.L_4828:
        /*00ac*/ 	.word	0x00000000
        /*00b0*/ 	.short	0x0009
        /*00b2*/ 	.short	0x0038
        /*00b4*/ 	.byte	0x00, 0xf5, 0x21, 0x00


	//----- nvinfo : EIATTR_KPARAM_INFO
	.align		4
.L_4829:
        /*00b8*/ 	.byte	0x04, 0x17
        /*00ba*/ 	.short	(.L_4831 - .L_4830)
.L_4830:
        /*00bc*/ 	.word	0x00000000
        /*00c0*/ 	.short	0x0008
        /*00c2*/ 	.short	0x0034
        /*00c4*/ 	.byte	0x00, 0xf0, 0x11, 0x00


	//----- nvinfo : EIATTR_KPARAM_INFO
	.align		4
.L_4831:
        /*00c8*/ 	.byte	0x04, 0x17
        /*00ca*/ 	.short	(.L_4833 - .L_4832)
.L_4832:
        /*00cc*/ 	.word	0x00000000
        /*00d0*/ 	.short	0x0007
        /*00d2*/ 	.short	0x0030
        /*00d4*/ 	.byte	0x00, 0xf0, 0x11, 0x00


	//----- nvinfo : EIATTR_KPARAM_INFO
	.align		4
.L_4833:
        /*00d8*/ 	.byte	0x04, 0x17
        /*00da*/ 	.short	(.L_4835 - .L_4834)
.L_4834:
        /*00dc*/ 	.word	0x00000000
        /*00e0*/ 	.short	0x0006
        /*00e2*/ 	.short	0x002c
        /*00e4*/ 	.byte	0x00, 0xf0, 0x11, 0x00


	//----- nvinfo : EIATTR_KPARAM_INFO
	.align		4
.L_4835:
        /*00e8*/ 	.byte	0x04, 0x17
        /*00ea*/ 	.short	(.L_4837 - .L_4836)
.L_4836:
        /*00ec*/ 	.word	0x00000000
        /*00f0*/ 	.short	0x0005
        /*00f2*/ 	.short	0x0028
        /*00f4*/ 	.byte	0x00, 0xf0, 0x11, 0x00


	//----- nvinfo : EIATTR_KPARAM_INFO
	.align		4
.L_4837:
        /*00f8*/ 	.byte	0x04, 0x17
        /*00fa*/ 	.short	(.L_4839 - .L_4838)
.L_4838:
        /*00fc*/ 	.word	0x00000000
        /*0100*/ 	.short	0x0004
        /*0102*/ 	.short	0x0020
        /*0104*/ 	.byte	0x00, 0xf5, 0x21, 0x00


	//----- nvinfo : EIATTR_KPARAM_INFO
	.align		4
.L_4839:
        /*0108*/ 	.byte	0x04, 0x17
        /*010a*/ 	.short	(.L_4841 - .L_4840)
.L_4840:
        /*010c*/ 	.word	0x00000000
        /*0110*/ 	.short	0x0003
        /*0112*/ 	.short	0x0018
        /*0114*/ 	.byte	0x00, 0xf5, 0x21, 0x00


	//----- nvinfo : EIATTR_KPARAM_INFO
	.align		4
.L_4841:
        /*0118*/ 	.byte	0x04, 0x17
        /*011a*/ 	.short	(.L_4843 - .L_4842)
.L_4842:
        /*011c*/ 	.word	0x00000000
        /*0120*/ 	.short	0x0002
        /*0122*/ 	.short	0x0010
        /*0124*/ 	.byte	0x00, 0xf5, 0x21, 0x00


	//----- nvinfo : EIATTR_KPARAM_INFO
	.align		4
.L_4843:
        /*0128*/ 	.byte	0x04, 0x17
        /*012a*/ 	.short	(.L_4845 - .L_4844)
.L_4844:
        /*012c*/ 	.word	0x00000000
        /*0130*/ 	.short	0x0001
        /*0132*/ 	.short	0x0008
        /*0134*/ 	.byte	0x00, 0xf5, 0x21, 0x00


	//----- nvinfo : EIATTR_KPARAM_INFO
	.align		4
.L_4845:
        /*0138*/ 	.byte	0x04, 0x17
        /*013a*/ 	.short	(.L_4847 - .L_4846)
.L_4846:
        /*013c*/ 	.word	0x00000000
        /*0140*/ 	.short	0x0000
        /*0142*/ 	.short	0x0000
        /*0144*/ 	.byte	0x00, 0xf5, 0x21, 0x00


	//----- nvinfo : EIATTR_SPARSE_MMA_MASK
	.align		4
.L_4847:
        /*0148*/ 	.byte	0x03, 0x50
        /*014a*/ 	.short	0x0000


	//----- nvinfo : EIATTR_MAXREG_COUNT
	.align		4
        /*014c*/ 	.byte	0x03, 0x1b
        /*014e*/ 	.short	0x00ff


	//----- nvinfo : EIATTR_NUM_BARRIERS
	.align		4
        /*0150*/ 	.byte	0x02, 0x4c
        /*0152*/ 	.byte	0x01
	.zero		1


	//----- nvinfo : EIATTR_MERCURY_ISA_VERSION
	.align		4
        /*0154*/ 	.byte	0x03, 0x5f
        /*0156*/ 	.short	0x0101


	//----- nvinfo : EIATTR_VRC_CTA_INIT_COUNT
	.align		4
        /*0158*/ 	.byte	0x02, 0x4a
	.zero		1
	.zero		1


	//----- nvinfo : EIATTR_EXIT_INSTR_OFFSETS
	.align		4
        /*015c*/ 	.byte	0x04, 0x1c
        /*015e*/ 	.short	(.L_4849 - .L_4848)


	//   ....[0]....
.L_4848:
        /*0160*/ 	.word	0x00000280


	//   ....[1]....
        /*0164*/ 	.word	0x00003520


	//   ....[2]....
        /*0168*/ 	.word	0x000036b0


	//   ....[3]....
        /*016c*/ 	.word	0x00003740


	//   ....[4]....
        /*0170*/ 	.word	0x00003780


	//----- nvinfo : EIATTR_CRS_STACK_SIZE
	.align		4
.L_4849:
        /*0174*/ 	.byte	0x04, 0x1e
        /*0176*/ 	.short	(.L_4851 - .L_4850)
.L_4850:
        /*0178*/ 	.word	0x00000000


	//----- nvinfo : EIATTR_CBANK_PARAM_SIZE
	.align		4
.L_4851:
        /*017c*/ 	.byte	0x03, 0x19
        /*017e*/ 	.short	0x0074


	//----- nvinfo : EIATTR_PARAM_CBANK
	.align		4
        /*0180*/ 	.byte	0x04, 0x0a
        /*0182*/ 	.short	(.L_4853 - .L_4852)
	.align		4
.L_4852:
        /*0184*/ 	.word	index@(.nv.constant0._Z23gemm_half_q_half_kernelILi1ELi20ELb0ELb0ELi32EEvPK6__halfPKjS4_S2_PS0_iiiiPKtS7_iiiiiibS2_i)
        /*0188*/ 	.short	0x0380
        /*018a*/ 	.short	0x0074


	//----- nvinfo : EIATTR_SW_WAR
	.align		4
.L_4853:
        /*018c*/ 	.byte	0x04, 0x36
        /*018e*/ 	.short	(.L_4855 - .L_4854)
.L_4854:
        /*0190*/ 	.word	0x00000008
.L_4855:


//--------------------- .nv.info._Z23gemm_half_q_half_kernelILi1ELi38ELb0ELb0ELi32EEvPK6__halfPKjS4_S2_PS0_iiiiPKtS7_iiiiiibS2_i --------------------------
	.section	.nv.info._Z23gemm_half_q_half_kernelILi1ELi38ELb0ELb0ELi32EEvPK6__halfPKjS4_S2_PS0_iiiiPKtS7_iiiiiibS2_i,"",@"SHT_CUDA_INFO"
	.sectionflags	@""
	.align	4


	//----- nvinfo : EIATTR_CUDA_API_VERSION
	.align		4
        /*0000*/ 	.byte	0x04, 0x37
        /*0002*/ 	.short	(.L_4857 - .L_4856)
.L_4856:
        /*0004*/ 	.word	0x00000082


	//----- nvinfo : EIATTR_KPARAM_INFO
	.align		4
.L_4857:
        /*0008*/ 	.byte	0x04, 0x17
        /*000a*/ 	.short	(.L_4859 - .L_4858)
.L_4858:
        /*000c*/ 	.word	0x00000000
        /*0010*/ 	.short	0x0013
        /*0012*/ 	.short	0x0070
        /*0014*/ 	.byte	0x00, 0xf0, 0x11, 0x00


	//----- nvinfo : EIATTR_KPARAM_INFO
	.align		4
.L_4859:
        /*0018*/ 	.byte	0x04, 0x17
        /*001a*/ 	.short	(.L_4861 - .L_4860)
.L_4860:
        /*001c*/ 	.word	0x00000000
        /*0020*/ 	.short	0x0012
        /*0022*/ 	.short	0x0068
        /*0024*/ 	.byte	0x00, 0xf5, 0x21, 0x00


	//----- nvinfo : EIATTR_KPARAM_INFO
	.align		4
.L_4861:
        /*0028*/ 	.byte	0x04, 0x17
        /*002a*/ 	.short	(.L_4863 - .L_4862)
.L_4862:
        /*002c*/ 	.word	0x00000000
        /*0030*/ 	.short	0x0011
        /*0032*/ 	.short	0x0060
        /*0034*/ 	.byte	0x00, 0xf0, 0x05, 0x00


	//----- nvinfo : EIATTR_KPARAM_INFO
	.align		4
.L_4863:
        /*0038*/ 	.byte	0x04, 0x17
        /*003a*/ 	.short	(.L_4865 - .L_4864)
.L_4864:
        /*003c*/ 	.word	0x00000000
        /*0040*/ 	.short	0x0010
        /*0042*/ 	.short	0x005c
        /*0044*/ 	.byte	0x00, 0xf0, 0x11, 0x00


	//----- nvinfo : EIATTR_KPARAM_INFO
	.align		4
.L_4865:
        /*0048*/ 	.byte	0x04, 0x17
        /*004a*/ 	.short	(.L_4867 - .L_4866)
.L_4866:
        /*004c*/ 	.word	0x00000000
        /*0050*/ 	.short	0x000f
        /*0052*/ 	.short	0x0058
        /*0054*/ 	.byte	0x00, 0xf0, 0x11, 0x00


	//----- nvinfo : EIATTR_KPARAM_INFO
	.align		4
.L_4867:
        /*0058*/ 	.byte	0x04, 0x17
        /*005a*/ 	.short	(.L_4869 - .L_4868)
.L_4868:
        /*005c*/ 	.word	0x00000000
        /*0060*/ 	.short	0x000e
        /*0062*/ 	.short	0x0054
        /*0064*/ 	.byte	0x00, 0xf0, 0x11, 0x00


	//----- nvinfo : EIATTR_KPARAM_INFO
	.align		4
.L_4869:
        /*0068*/ 	.byte	0x04, 0x17
        /*006a*/ 	.short	(.L_4871 - .L_4870)
.L_4870:
        /*006c*/ 	.word	0x00000000
        /*0070*/ 	.short	0x000d
        /*0072*/ 	.short	0x0050
        /*0074*/ 	.byte	0x00, 0xf0, 0x11, 0x00


	//----- nvinfo : EIATTR_KPARAM_INFO
	.align		4
.L_4871:
        /*0078*/ 	.byte	0x04, 0x17
        /*007a*/ 	.short	(.L_4873 - .L_4872)
.L_4872:
        /*007c*/ 	.word	0x00000000
        /*0080*/ 	.short	0x000c
        /*0082*/ 	.short	0x004c
        /*0084*/ 	.byte	0x00, 0xf0, 0x11, 0x00


	//----- nvinfo : EIATTR_KPARAM_INFO
	.align		4
.L_4873:
        /*0088*/ 	.byte	0x04, 0x17
        /*008a*/ 	.short	(.L_4875 - .L_4874)
.L_4874:
        /*008c*/ 	.word	0x00000000
        /*0090*/ 	.short	0x000b
        /*0092*/ 	.short	0x0048
        /*0094*/ 	.byte	0x00, 0xf0, 0x11, 0x00


	//----- nvinfo : EIATTR_KPARAM_INFO
	.align		4
.L_4875:
        /*0098*/ 	.byte	0x04, 0x17
        /*009a*/ 	.short	(.L_4877 - .L_4876)
.L_4876:
        /*009c*/ 	.word	0x00000000
        /*00a0*/ 	.short	0x000a
        /*00a2*/ 	.short	0x0040
        /*00a4*/ 	.byte	0x00, 0xf5, 0x21, 0x00


	//----- nvinfo : EIATTR_KPARAM_INFO
	.align		4
.L_4877:
        /*00a8*/ 	.byte	0x04, 0x17
        /*00aa*/ 	.short	(.L_4879 - .L_4878)
.L_4878:
        /*00ac*/ 	.word	0x00000000
        /*00b0*/ 	.short	0x0009
        /*00b2*/ 	.short	0x0038
        /*00b4*/ 	.byte	0x00, 0xf5, 0x21, 0x00


	//----- nvinfo : EIATTR_KPARAM_INFO
	.align		4
.L_4879:
        /*00b8*/ 	.byte	0x04, 0x17
        /*00ba*/ 	.short	(.L_4881 - .L_4880)
.L_4880:
        /*00bc*/ 	.word	0x00000000
        /*00c0*/ 	.short	0x0008
        /*00c2*/ 	.short	0x0034
        /*00c4*/ 	.byte	0x00, 0xf0, 0x11, 0x00


	//----- nvinfo : EIATTR_KPARAM_INFO
	.align		4
.L_4881:
        /*00c8*/ 	.byte	0x04, 0x17
        /*00ca*/ 	.short	(.L_4883 - .L_4882)
.L_4882:
        /*00cc*/ 	.word	0x00000000
        /*00d0*/ 	.short	0x0007
        /*00d2*/ 	.short	0x0030
        /*00d4*/ 	.byte	0x00, 0xf0, 0x11, 0x00


	//----- nvinfo : EIATTR_KPARAM_INFO
	.align		4
.L_4883:
        /*00d8*/ 	.byte	0x04, 0x17
        /*00da*/ 	.short	(.L_4885 - .L_4884)
.L_4884:
        /*00dc*/ 	.word	0x00000000
        /*00e0*/ 	.short	0x0006
        /*00e2*/ 	.short	0x002c
        /*00e4*/ 	.byte	0x00, 0xf0, 0x11, 0x00


	//----- nvinfo : EIATTR_KPARAM_INFO
	.align		4
.L_4885:
        /*00e8*/ 	.byte	0x04, 0x17
        /*00ea*/ 	.short	(.L_4887 - .L_4886)
.L_4886:
        /*00ec*/ 	.word	0x00000000
        /*00f0*/ 	.short	0x0005
        /*00f2*/ 	.short	0x0028
        /*00f4*/ 	.byte	0x00, 0xf0, 0x11, 0x00


	//----- nvinfo : EIATTR_KPARAM_INFO
	.align		4
.L_4887:
        /*00f8*/ 	.byte	0x04, 0x17
        /*00fa*/ 	.short	(.L_4889 - .L_4888)
.L_4888:
        /*00fc*/ 	.word	0x00000000
        /*0100*/ 	.short	0x0004
        /*0102*/ 	.short	0x0020
        /*0104*/ 	.byte	0x00, 0xf5, 0x21, 0x00


	//----- nvinfo : EIATTR_KPARAM_INFO
	.align		4
.L_4889:
        /*0108*/ 	.byte	0x04, 0x17
        /*010a*/ 	.short	(.L_4891 - .L_4890)
.L_4890:
        /*010c*/ 	.word	0x00000000
        /*0110*/ 	.short	0x0003
        /*0112*/ 	.short	0x0018
        /*0114*/ 	.byte	0x00, 0xf5, 0x21, 0x00


	//----- nvinfo : EIATTR_KPARAM_INFO
	.align		4
.L_4891:
        /*0118*/ 	.byte	0x04, 0x17
        /*011a*/ 	.short	(.L_4893 - .L_4892)
.L_4892:
        /*011c*/ 	.word	0x00000000
        /*0120*/ 	.short	0x0002
        /*0122*/ 	.short	0x0010
        /*0124*/ 	.byte	0x00, 0xf5, 0x21, 0x00


	//----- nvinfo : EIATTR_KPARAM_INFO
	.align		4
.L_4893:
        /*0128*/ 	.byte	0x04, 0x17
        /*012a*/ 	.short	(.L_4895 - .L_4894)
.L_4894:
        /*012c*/ 	.word	0x00000000
        /*0130*/ 	.short	0x0001
        /*0132*/ 	.short	0x0008
        /*0134*/ 	.byte	0x00, 0xf5, 0x21, 0x00


	//----- nvinfo : EIATTR_KPARAM_INFO
	.align		4
.L_4895:
        /*0138*/ 	.byte	0x04, 0x17
        /*013a*/ 	.short	(.L_4897 - .L_4896)
.L_4896:
        /*013c*/ 	.word	0x00000000
        /*0140*/ 	.short	0x0000
        /*0142*/ 	.short	0x0000
        /*0144*/ 	.byte	0x00, 0xf5, 0x21, 0x00


	//----- nvinfo : EIATTR_SPARSE_MMA_MASK
	.align		4
.L_4897:
        /*0148*/ 	.byte	0x03, 0x50
        /*014a*/ 	.short	0x0000


	//----- nvinfo : EIATTR_MAXREG_COUNT
	.align		4
        /*014c*/ 	.byte	0x03, 0x1b
        /*014e*/ 	.short	0x00ff


	//----- nvinfo : EIATTR_NUM_BARRIERS
	.align		4
        /*0150*/ 	.byte	0x02, 0x4c
        /*0152*/ 	.byte	0x01
	.zero		1


	//----- nvinfo : EIATTR_MERCURY_ISA_VERSION
	.align		4
        /*0154*/ 	.byte	0x03, 0x5f
        /*0156*/ 	.short	0x0101


	//----- nvinfo : EIATTR_VRC_CTA_INIT_COUNT
	.align		4
        /*0158*/ 	.byte	0x02, 0x4a
	.zero		1
	.zero		1


	//----- nvinfo : EIATTR_EXIT_INSTR_OFFSETS
	.align		4
        /*015c*/ 	.byte	0x04, 0x1c
        /*015e*/ 	.short	(.L_4899 - .L_4898)


	//   ....[0]....
.L_4898:
        /*0160*/ 	.word	0x00000290


	//   ....[1]....
        /*0164*/ 	.word	0x00004160


	//   ....[2]....
        /*0168*/ 	.word	0x000042f0


	//   ....[3]....
        /*016c*/ 	.word	0x00004380


	//   ....[4]....
        /*0170*/ 	.word	0x000043c0


	//----- nvinfo : EIATTR_CRS_STACK_SIZE
	.align		4
.L_4899:
        /*0174*/ 	.byte	0x04, 0x1e
        /*0176*/ 	.short	(.L_4901 - .L_4900)
.L_4900:
        /*0178*/ 	.word	0x00000000


	//----- nvinfo : EIATTR_CBANK_PARAM_SIZE
	.align		4
.L_4901:
        /*017c*/ 	.byte	0x03, 0x19
        /*017e*/ 	.short	0x0074


	//----- nvinfo : EIATTR_PARAM_CBANK
	.align		4
        /*0180*/ 	.byte	0x04, 0x0a
        /*0182*/ 	.short	(.L_4903 - .L_4902)
	.align		4
.L_4902:
        /*0184*/ 	.word	index@(.nv.constant0._Z23gemm_half_q_half_kernelILi1ELi38ELb0ELb0ELi32EEvPK6__halfPKjS4_S2_PS0_iiiiPKtS7_iiiiiibS2_i)
        /*0188*/ 	.short	0x0380
        /*018a*/ 	.short	0x0074


	//----- nvinfo : EIATTR_SW_WAR
	.align		4
.L_4903:
        /*018c*/ 	.byte	0x04, 0x36
        /*018e*/ 	.short	(.L_4905 - .L_4904)
.L_4904:
        /*0190*/ 	.word	0x00000008
.L_4905:


//--------------------- .nv.info._Z23gemm_half_q_half_kernelILi1ELi128ELb0ELb0ELi32EEvPK6__halfPKjS4_S2_PS0_iiiiPKtS7_iiiiiibS2_i --------------------------
	.section	.nv.info._Z23gemm_half_q_half_kernelILi1ELi128ELb0ELb0ELi32EEvPK6__halfPKjS4_S2_PS0_iiiiPKtS7_iiiiiibS2_i,"",@"SHT_CUDA_INFO"
	.sectionflags	@""
	.align	4


	//----- nvinfo : EIATTR_CUDA_API_VERSION
	.align		4
        /*0000*/ 	.byte	0x04, 0x37
        /*0002*/ 	.short	(.L_4907 - .L_4906)
.L_4906:
        /*0004*/ 	.word	0x00000082


	//----- nvinfo : EIATTR_KPARAM_INFO
	.align		4
.L_4907:
        /*0008*/ 	.byte	0x04, 0x17
        /*000a*/ 	.short	(.L_4909 - .L_4908)
.L_4908:
        /*000c*/ 	.word	0x00000000
        /*0010*/ 	.short	0x0013
        /*0012*/ 	.short	0x0070
        /*0014*/ 	.byte	0x00, 0xf0, 0x11, 0x00


	//----- nvinfo : EIATTR_KPARAM_INFO
	.align		4
.L_4909:
        /*0018*/ 	.byte	0x04, 0x17
        /*001a*/ 	.short	(.L_4911 - .L_4910)
.L_4910:
        /*001c*/ 	.word	0x00000000
        /*0020*/ 	.short	0x0012
        /*0022*/ 	.short	0x0068
        /*0024*/ 	.byte	0x00, 0xf5, 0x21, 0x00


	//----- nvinfo : EIATTR_KPARAM_INFO
	.align		4
.L_4911:
        /*0028*/ 	.byte	0x04, 0x17
        /*002a*/ 	.short	(.L_4913 - .L_4912)
.L_4912:
        /*002c*/ 	.word	0x00000000
        /*0030*/ 	.short	0x0011
        /*0032*/ 	.short	0x0060
        /*0034*/ 	.byte	0x00, 0xf0, 0x05, 0x00


	//----- nvinfo : EIATTR_KPARAM_INFO
	.align		4
.L_4913:
        /*0038*/ 	.byte	0x04, 0x17
        /*003a*/ 	.short	(.L_4915 - .L_4914)
.L_4914:
        /*003c*/ 	.word	0x00000000
        /*0040*/ 	.short	0x0010
        /*0042*/ 	.short	0x005c
        /*0044*/ 	.byte	0x00, 0xf0, 0x11, 0x00


	//----- nvinfo : EIATTR_KPARAM_INFO
	.align		4
.L_4915:
        /*0048*/ 	.byte	0x04, 0x17
        /*004a*/ 	.short	(.L_4917 - .L_4916)
.L_4916:
        /*004c*/ 	.word	0x00000000
        /*0050*/ 	.short	0x000f
        /*0052*/ 	.short	0x0058
        /*0054*/ 	.byte	0x00, 0xf0, 0x11, 0x00


	//----- nvinfo : EIATTR_KPARAM_INFO
	.align		4
.L_4917:
        /*0058*/ 	.byte	0x04, 0x17
        /*005a*/ 	.short	(.L_4919 - .L_4918)
.L_4918:
        /*005c*/ 	.word	0x00000000
        /*0060*/ 	.short	0x000e
        /*0062*/ 	.short	0x0054
        /*0064*/ 	.byte	0x00, 0xf0, 0x11, 0x00


	//----- nvinfo : EIATTR_KPARAM_INFO
	.align		4
.L_4919:
        /*0068*/ 	.byte	0x04, 0x17
        /*006a*/ 	.short	(.L_4921 - .L_4920)
.L_4920:
        /*006c*/ 	.word	0x00000000
        /*0070*/ 	.short	0x000d
        /*0072*/ 	.short	0x0050
        /*0074*/ 	.byte	0x00, 0xf0, 0x11, 0x00


	//----- nvinfo : EIATTR_KPARAM_INFO
	.align		4
.L_4921:
        /*0078*/ 	.byte	0x04, 0x17
        /*007a*/ 	.short	(.L_4923 - .L_4922)
.L_4922:
        /*007c*/ 	.word	0x00000000
        /*0080*/ 	.short	0x000c
        /*0082*/ 	.short	0x004c
        /*0084*/ 	.byte	0x00, 0xf0, 0x11, 0x00


	//----- nvinfo : EIATTR_KPARAM_INFO
	.align		4
.L_4923:
        /*0088*/ 	.byte	0x04, 0x17
        /*008a*/ 	.short	(.L_4925 - .L_4924)
.L_4924:
        /*008c*/ 	.word	0x00000000
        /*0090*/ 	.short	0x000b
        /*0092*/ 	.short	0x0048
        /*0094*/ 	.byte	0x00, 0xf0, 0x11, 0x00


	//----- nvinfo : EIATTR_KPARAM_INFO
	.align		4
.L_4925:
        /*0098*/ 	.byte	0x04, 0x17
        /*009a*/ 	.short	(.L_4927 - .L_4926)
.L_4926:
        /*009c*/ 	.word	0x00000000
        /*00a0*/ 	.short	0x000a
        /*00a2*/ 	.short	0x0040
        /*00a4*/ 	.byte	0x00, 0xf5, 0x21, 0x00


	//----- nvinfo : EIATTR_KPARAM_INFO
	.align		4
.L_4927:
        /*00a8*/ 	.byte	0x04, 0x17
        /*00aa*/ 	.short	(.L_4929 - .L_4928)
.L_4928:
        /*00ac*/ 	.word	0x00000000
        /*00b0*/ 	.short	0x0009
        /*00b2*/ 	.short	0x0038
        /*00b4*/ 	.byte	0x00, 0xf5, 0x21, 0x00


	//----- nvinfo : EIATTR_KPARAM_INFO
	.align		4
.L_4929:
        /*00b8*/ 	.byte	0x04, 0x17
        /*00ba*/ 	.short	(.L_4931 - .L_4930)
.L_4930:
        /*00bc*/ 	.word	0x00000000
        /*00c0*/ 	.short	0x0008
        /*00c2*/ 	.short	0x0034
        /*00c4*/ 	.byte	0x00, 0xf0, 0x11, 0x00


	//----- nvinfo : EIATTR_KPARAM_INFO
	.align		4
.L_4931:
        /*00c8*/ 	.byte	0x04, 0x17
        /*00ca*/ 	.short	(.L_4933 - .L_4932)
.L_4932:
        /*00cc*/ 	.word	0x00000000
        /*00d0*/ 	.short	0x0007
        /*00d2*/ 	.short	0x0030
        /*00d4*/ 	.byte	0x00, 0xf0, 0x11, 0x00


	//----- nvinfo : EIATTR_KPARAM_INFO
	.align		4
.L_4933:
        /*00d8*/ 	.byte	0x04, 0x17
        /*00da*/ 	.short	(.L_4935 - .L_4934)
.L_4934:
        /*00dc*/ 	.word	0x00000000
        /*00e0*/ 	.short	0x0006
        /*00e2*/ 	.short	0x002c
        /*00e4*/ 	.byte	0x00, 0xf0, 0x11, 0x00


	//----- nvinfo : EIATTR_KPARAM_INFO
	.align		4
.L_4935:
        /*00e8*/ 	.byte	0x04, 0x17
        /*00ea*/ 	.short	(.L_4937 - .L_4936)
.L_4936:
        /*00ec*/ 	.word	0x00000000
        /*00f0*/ 	.short	0x0005
        /*00f2*/ 	.short	0x0028
        /*00f4*/ 	.byte	0x00, 0xf0, 0x11, 0x00


	//----- nvinfo : EIATTR_KPARAM_INFO
	.align		4
.L_4937:
        /*00f8*/ 	.byte	0x04, 0x17
        /*00fa*/ 	.short	(.L_4939 - .L_4938)
.L_4938:
        /*00fc*/ 	.word	0x00000000
        /*0100*/ 	.short	0x0004
        /*0102*/ 	.short	0x0020
        /*0104*/ 	.byte	0x00, 0xf5, 0x21, 0x00


	//----- nvinfo : EIATTR_KPARAM_INFO
	.align		4
.L_4939:
        /*0108*/ 	.byte	0x04, 0x17
        /*010a*/ 	.short	(.L_4941 - .L_4940)
.L_4940:
        /*010c*/ 	.word	0x00000000
        /*0110*/ 	.short	0x0003
        /*0112*/ 	.short	0x0018
        /*0114*/ 	.byte	0x00, 0xf5, 0x21, 0x00


	//----- nvinfo : EIATTR_KPARAM_INFO
	.align		4
.L_4941:
        /*0118*/ 	.byte	0x04, 0x17
        /*011a*/ 	.short	(.L_4943 - .L_4942)
.L_4942:
        /*011c*/ 	.word	0x00000000
        /*0120*/ 	.short	0x0002
        /*0122*/ 	.short	0x0010
        /*0124*/ 	.byte	0x00, 0xf5, 0x21, 0x00


	//----- nvinfo : EIATTR_KPARAM_INFO
	.align		4
.L_4943:
        /*0128*/ 	.byte	0x04, 0x17
        /*012a*/ 	.short	(.L_4945 - .L_4944)
.L_4944:
        /*012c*/ 	.word	0x00000000
        /*0130*/ 	.short	0x0001
        /*0132*/ 	.short	0x0008
        /*0134*/ 	.byte	0x00, 0xf5, 0x21, 0x00


	//----- nvinfo : EIATTR_KPARAM_INFO
	.align		4
.L_4945:
        /*0138*/ 	.byte	0x04, 0x17
        /*013a*/ 	.short	(.L_4947 - .L_4946)
.L_4946:
        /*013c*/ 	.word	0x00000000
        /*0140*/ 	.short	0x0000
        /*0142*/ 	.short	0x0000
        /*0144*/ 	.byte	0x00, 0xf5, 0x21, 0x00


	//----- nvinfo : EIATTR_SPARSE_MMA_MASK
	.align		4
.L_4947:
        /*0148*/ 	.byte	0x03, 0x50
        /*014a*/ 	.short	0x0000


	//----- nvinfo : EIATTR_MAXREG_COUNT
	.align		4
        /*014c*/ 	.byte	0x03, 0x1b
        /*014e*/ 	.short	0x00ff


	//----- nvinfo : EIATTR_NUM_BARRIERS
	.align		4
        /*0150*/ 	.byte	0x02, 0x4c
        /*0152*/ 	.byte	0x01
	.zero		1


	//----- nvinfo : EIATTR_MERCURY_ISA_VERSION
	.align		4
        /*0154*/ 	.byte	0x03, 0x5f
        /*0156*/ 	.short	0x0101


	//----- nvinfo : EIATTR_VRC_CTA_INIT_COUNT
	.align		4
        /*0158*/ 	.byte	0x02, 0x4a
	.zero		1
	.zero		1


	//----- nvinfo : EIATTR_EXIT_INSTR_OFFSETS
	.align		4
        /*015c*/ 	.byte	0x04, 0x1c
        /*015e*/ 	.short	(.L_4949 - .L_4948)


	//   ....[0]....
.L_4948:
        /*0160*/ 	.word	0x00000260


	//   ....[1]....
        /*0164*/ 	.word	0x00003dc0


	//   ....[2]....
        /*0168*/ 	.word	0x00003f20


	//   ....[3]....
        /*016c*/ 	.word	0x00003fc0


	//   ....[4]....
        /*0170*/ 	.word	0x00004000


	//----- nvinfo : EIATTR_CRS_STACK_SIZE
	.align		4
.L_4949:
        /*0174*/ 	.byte	0x04, 0x1e
        /*0176*/ 	.short	(.L_4951 - .L_4950)
.L_4950:
        /*0178*/ 	.word	0x00000000


	//----- nvinfo : EIATTR_CBANK_PARAM_SIZE
	.align		4
.L_4951:
        /*017c*/ 	.byte	0x03, 0x19
        /*017e*/ 	.short	0x0074


	//----- nvinfo : EIATTR_PARAM_CBANK
	.align		4
        /*0180*/ 	.byte	0x04, 0x0a
        /*0182*/ 	.short	(.L_4953 - .L_4952)
	.align		4
.L_4952:
        /*0184*/ 	.word	index@(.nv.constant0._Z23gemm_half_q_half_kernelILi1ELi128ELb0ELb0ELi32EEvPK6__halfPKjS4_S2_PS0_iiiiPKtS7_iiiiiibS2_i)
        /*0188*/ 	.short	0x0380
        /*018a*/ 	.short	0x0074


	//----- nvinfo : EIATTR_SW_WAR
	.align		4
.L_4953:
        /*018c*/ 	.byte	0x04, 0x36
        /*018e*/ 	.short	(.L_4955 - .L_4954)
.L_4954:
        /*0190*/ 	.word	0x00000008
.L_4955:


//--------------------- .nv.callgraph             --------------------------
	.section	.nv.callgraph,"",@"SHT_CUDA_CALLGRAPH"
	.align	4
	.sectionentsize	8
	.align		4
        /*0000*/ 	.word	0x00000000
	.align		4
        /*0004*/ 	.word	0xffffffff
	.align		4
        /*0008*/ 	.word	0x00000000
	.align		4
        /*000c*/ 	.word	0xfffffffe
	.align		4
        /*0010*/ 	.word	0x00000000
	.align		4
        /*0014*/ 	.word	0xfffffffd
	.align		4
        /*0018*/ 	.word	0x00000000
	.align		4
        /*001c*/ 	.word	0xfffffffc


//--------------------- .nv.constant4             --------------------------
	.section	.nv.constant4,"a",@progbits
	.align	8
	.align		8
.nv.constant4:
        /*0000*/ 	.dword	_ZN46_INTERNAL_0a94026f_15_unit_exl2_1b_cu_ca92c8c04cuda3std3__45__cpo5beginE
	.align		8
        /*0008*/ 	.dword	_ZN46_INTERNAL_0a94026f_15_unit_exl2_1b_cu_ca92c8c04cuda3std3__45__cpo3endE
	.align		8
        /*0010*/ 	.dword	_ZN46_INTERNAL_0a94026f_15_unit_exl2_1b_cu_ca92c8c04cuda3std3__45__cpo6cbeginE
	.align		8
        /*0018*/ 	.dword	_ZN46_INTERNAL_0a94026f_15_unit_exl2_1b_cu_ca92c8c04cuda3std3__45__cpo4cendE
	.align		8
        /*0020*/ 	.dword	_ZN46_INTERNAL_0a94026f_15_unit_exl2_1b_cu_ca92c8c04cuda3std3__45__cpo6rbeginE
	.align		8
        /*0028*/ 	.dword	_ZN46_INTERNAL_0a94026f_15_unit_exl2_1b_cu_ca92c8c04cuda3std3__45__cpo4rendE
	.align		8
        /*0030*/ 	.dword	_ZN46_INTERNAL_0a94026f_15_unit_exl2_1b_cu_ca92c8c04cuda3std3__45__cpo7crbeginE
	.align		8
        /*0038*/ 	.dword	_ZN46_INTERNAL_0a94026f_15_unit_exl2_1b_cu_ca92c8c04cuda3std3__45__cpo5crendE
	.align		8
        /*0040*/ 	.dword	_ZN46_INTERNAL_0a94026f_15_unit_exl2_1b_cu_ca92c8c04cuda3std3__448_GLOBAL__N__0a94026f_15_unit_exl2_1b_cu_ca92c8c06ignoreE
	.align		8
        /*0048*/ 	.dword	_ZN46_INTERNAL_0a94026f_15_unit_exl2_1b_cu_ca92c8c04cuda3std3__419piecewise_constructE
	.align		8
        /*0050*/ 	.dword	_ZN46_INTERNAL_0a94026f_15_unit_exl2_1b_cu_ca92c8c04cuda3std3__48in_placeE
	.align		8
        /*0058*/ 	.dword	_ZN46_INTERNAL_0a94026f_15_unit_exl2_1b_cu_ca92c8c04cuda3std3__420unreachable_sentinelE
	.align		8
        /*0060*/ 	.dword	_ZN46_INTERNAL_0a94026f_15_unit_exl2_1b_cu_ca92c8c04cuda3std6ranges3__45__cpo4swapE
	.align		8
        /*0068*/ 	.dword	_ZN46_INTERNAL_0a94026f_15_unit_exl2_1b_cu_ca92c8c04cuda3std6ranges3__45__cpo9iter_moveE
	.align		8
        /*0070*/ 	.dword	_ZN46_INTERNAL_0a94026f_15_unit_exl2_1b_cu_ca92c8c04cuda3std6ranges3__45__cpo5beginE
	.align		8
        /*0078*/ 	.dword	_ZN46_INTERNAL_0a94026f_15_unit_exl2_1b_cu_ca92c8c04cuda3std6ranges3__45__cpo3endE
	.align		8
        /*0080*/ 	.dword	_ZN46_INTERNAL_0a94026f_15_unit_exl2_1b_cu_ca92c8c04cuda3std6ranges3__45__cpo6cbeginE
	.align		8
        /*0088*/ 	.dword	_ZN46_INTERNAL_0a94026f_15_unit_exl2_1b_cu_ca92c8c04cuda3std6ranges3__45__cpo4cendE
	.align		8
        /*0090*/ 	.dword	_ZN46_INTERNAL_0a94026f_15_unit_exl2_1b_cu_ca92c8c04cuda3std6ranges3__45__cpo7advanceE
	.align		8
        /*0098*/ 	.dword	_ZN46_INTERNAL_0a94026f_15_unit_exl2_1b_cu_ca92c8c04cuda3std6ranges3__45__cpo9iter_swapE
	.align		8
        /*00a0*/ 	.dword	_ZN46_INTERNAL_0a94026f_15_unit_exl2_1b_cu_ca92c8c04cuda3std6ranges3__45__cpo4nextE
	.align		8
        /*00a8*/ 	.dword	_ZN46_INTERNAL_0a94026f_15_unit_exl2_1b_cu_ca92c8c04cuda3std6ranges3__45__cpo4prevE
	.align		8
        /*00b0*/ 	.dword	_ZN46_INTERNAL_0a94026f_15_unit_exl2_1b_cu_ca92c8c04cuda3std6ranges3__45__cpo4dataE
	.align		8
        /*00b8*/ 	.dword	_ZN46_INTERNAL_0a94026f_15_unit_exl2_1b_cu_ca92c8c04cuda3std6ranges3__45__cpo5cdataE
	.align		8
        /*00c0*/ 	.dword	_ZN46_INTERNAL_0a94026f_15_unit_exl2_1b_cu_ca92c8c04cuda3std6ranges3__45__cpo4sizeE
	.align		8
        /*00c8*/ 	.dword	_ZN46_INTERNAL_0a94026f_15_unit_exl2_1b_cu_ca92c8c04cuda3std6ranges3__45__cpo5ssizeE
	.align		8
        /*00d0*/ 	.dword	_ZN46_INTERNAL_0a94026f_15_unit_exl2_1b_cu_ca92c8c04cuda3std6ranges3__45__cpo8distanceE
	.align		8
        /*00d8*/ 	.dword	_ZN46_INTERNAL_0a94026f_15_unit_exl2_1b_cu_ca92c8c06thrust24THRUST_300001_SM_1030_NS6system6detail10sequential3seqE


//--------------------- .text._Z23gemm_half_q_half_kernelILi4ELi190ELb0ELb0ELi64EEvPK6__halfPKjS4_S2_PS0_iiiiPKtS7_iiiiiibS2_i --------------------------
	.section	.text._Z23gemm_half_q_half_kernelILi4ELi190ELb0ELb0ELi64EEvPK6__halfPKjS4_S2_PS0_iiiiPKtS7_iiiiiibS2_i,"ax",@progbits
	.align	128
        .global         _Z23gemm_half_q_half_kernelILi4ELi190ELb0ELb0ELi64EEvPK6__halfPKjS4_S2_PS0_iiiiPKtS7_iiiiiibS2_i
        .type           _Z23gemm_half_q_half_kernelILi4ELi190ELb0ELb0ELi64EEvPK6__halfPKjS4_S2_PS0_iiiiPKtS7_iiiiiibS2_i,@function
        .size           _Z23gemm_half_q_half_kernelILi4ELi190ELb0ELb0ELi64EEvPK6__halfPKjS4_S2_PS0_iiiiPKtS7_iiiiiibS2_i,(.L_x_4470 - _Z23gemm_half_q_half_kernelILi4ELi190ELb0ELb0ELi64EEvPK6__halfPKjS4_S2_PS0_iiiiPKtS7_iiiiiibS2_i)
        .other          _Z23gemm_half_q_half_kernelILi4ELi190ELb0ELb0ELi64EEvPK6__halfPKjS4_S2_PS0_iiiiPKtS7_iiiiiibS2_i,@"STO_CUDA_ENTRY STV_DEFAULT"
_Z23gemm_half_q_half_kernelILi4ELi190ELb0ELb0ELi64EEvPK6__halfPKjS4_S2_PS0_iiiiPKtS7_iiiiiibS2_i:
.text._Z23gemm_half_q_half_kernelILi4ELi190ELb0ELb0ELi64EEvPK6__halfPKjS4_S2_PS0_iiiiPKtS7_iiiiiibS2_i:
[----:B------:R-:W0:Y:S01]  /*0000*/  LDC R1, c[0x0][0x37c] ;  /* 0x0000df00ff017b82 */ /* 0x000e220000000800 */
[----:B------:R-:W1:Y:S07]  /*0010*/  S2R R2, SR_CTAID.Z ;  /* 0x0000000000027919 */ /* 0x000e6e0000002700 */
[----:B------:R-:W2:Y:S01]  /*0020*/  S2UR UR10, SR_CTAID.Y ;  /* 0x00000000000a79c3 */ /* 0x000ea20000002600 */
[----:B------:R-:W3:Y:S01]  /*0030*/  LDCU.64 UR8, c[0x0][0x358] ;  /* 0x00006b00ff0877ac */ /* 0x000ee20008000a00 */
[----:B------:R-:W-:Y:S01]  /*0040*/  BSSY.RECONVERGENT B0, `(.L_x_0) ;  /* 0x00000c4000007945 */ /* 0x000fe20003800200 */
[----:B------:R-:W4:Y:S01]  /*0050*/  S2R R0, SR_TID.X ;  /* 0x0000000000007919 */ /* 0x000f220000002100 */
[----:B0-----:R-:W-:-:S04]  /*0060*/  IADD3 R1, PT, PT, R1, -0x10, RZ ;  /* 0xfffffff001017810 */ /* 0x001fc80007ffe0ff */
[----:B------:R-:W0:Y:S08]  /*0070*/  LDC R17, c[0x0][0x3a8] ;  /* 0x0000ea00ff117b82 */ /* 0x000e300000000800 */
[----:B------:R-:W5:Y:S08]  /*0080*/  LDC R4, c[0x0][0x3b0] ;  /* 0x0000ec00ff047b82 */ /* 0x000f700000000800 */
[----:B------:R-:W3:Y:S01]  /*0090*/  S2UR UR4, SR_CTAID.X ;  /* 0x00000000000479c3 */ /* 0x000ee20000002500 */
[----:B--2---:R-:W-:Y:S01]  /*00a0*/  USHF.L.U32 UR7, UR10, 0x2, URZ ;  /* 0x000000020a077899 */ /* 0x004fe200080006ff */
[----:B-1----:R-:W-:-:S05]  /*00b0*/  SHF.L.U32 R19, R2, 0x6, RZ ;  /* 0x0000000602137819 */ /* 0x002fca00000006ff */
[----:B0-----:R-:W-:Y:S02]  /*00c0*/  IADD3 R17, PT, PT, R17, -UR7, RZ ;  /* 0x8000000711117c10 */ /* 0x001fe4000fffe0ff */
[----:B----4-:R-:W-:Y:S02]  /*00d0*/  IADD3 R14, PT, PT, R19, R0, RZ ;  /* 0x00000000130e7210 */ /* 0x010fe40007ffe0ff */
[C---:B------:R-:W-:Y:S02]  /*00e0*/  ISETP.GE.AND P0, PT, R17.reuse, 0x1, PT ;  /* 0x000000011100780c */ /* 0x040fe40003f06270 */
[----:B------:R-:W-:Y:S02]  /*00f0*/  VIMNMX R3, PT, PT, R17, 0x4, PT ;  /* 0x0000000411037848 */ /* 0x000fe40003fe0100 */
[----:B-----5:R-:W-:-:S04]  /*0100*/  VIADDMNMX R15, R19, 0x40, R4, PT ;  /* 0x00000040130f7846 */ /* 0x020fc80003800104 */
[----:B------:R-:W-:Y:S01]  /*0110*/  ISETP.GE.OR P0, PT, R14, R15, !P0 ;  /* 0x0000000f0e00720c */ /* 0x000fe20004706670 */
[----:B---3--:R-:W-:-:S06]  /*0120*/  USHF.L.U32 UR4, UR4, 0x8, URZ ;  /* 0x0000000804047899 */ /* 0x008fcc00080006ff */
[----:B------:R-:W-:-:S06]  /*0130*/  LEA R16, R0, UR4, 0x2 ;  /* 0x0000000400107c11 */ /* 0x000fcc000f8e10ff */
[----:B------:R-:W-:Y:S05]  /*0140*/  @P0 BRA `(.L_x_1) ;  /* 0x0000000800cc0947 */ /* 0x000fea0003800000 */
[----:B------:R-:W0:Y:S01]  /*0150*/  LDCU.64 UR12, c[0x0][0x3c0] ;  /* 0x00007800ff0c77ac */ /* 0x000e220008000a00 */
[----:B------:R-:W1:Y:S01]  /*0160*/  S2UR UR6, SR_CgaCtaId ;  /* 0x00000000000679c3 */ /* 0x000e620000008800 */
[----:B------:R-:W-:Y:S01]  /*0170*/  UMOV UR5, 0x400 ;  /* 0x0000040000057882 */ /* 0x000fe20000000000 */
[----:B0-----:R-:W-:-:S04]  /*0180*/  UISETP.NE.U32.AND UP0, UPT, UR12, URZ, UPT ;  /* 0x000000ff0c00728c */ /* 0x001fc8000bf05070 */
[----:B------:R-:W-:Y:S02]  /*0190*/  UISETP.NE.AND.EX UP0, UPT, UR13, URZ, UPT, UP0 ;  /* 0x000000ff0d00728c */ /* 0x000fe4000bf05300 */
[----:B-1----:R-:W-:-:S06]  /*01a0*/  ULEA UR5, UR6, UR5, 0x18 ;  /* 0x0000000506057291 */ /* 0x002fcc000f8ec0ff */
[----:B------:R-:W-:Y:S01]  /*01b0*/  LEA R5, R0, UR5, 0x1 ;  /* 0x0000000500057c11 */ /* 0x000fe2000f8e08ff */
[----:B------:R-:W-:Y:S06]  /*01c0*/  BRA.U UP0, `(.L_x_2) ;  /* 0x0000000500607547 */ /* 0x000fec000b800000 */
[----:B------:R-:W0:Y:S01]  /*01d0*/  LDCU.64 UR12, c[0x0][0x380] ;  /* 0x00007000ff0c77ac */ /* 0x000e220008000a00 */
[----:B------:R-:W-:-:S05]  /*01e0*/  IMAD R6, R4, UR10, RZ ;  /* 0x0000000a04067c24 */ /* 0x000fca000f8e02ff */
[----:B------:R-:W-:-:S04]  /*01f0*/  SHF.L.U32 R9, R6, 0x2, RZ ;  /* 0x0000000206097819 */ /* 0x000fc800000006ff */
[----:B------:R-:W-:-:S04]  /*0200*/  IADD3 R7, P0, PT, R14, R9, RZ ;  /* 0x000000090e077210 */ /* 0x000fc80007f1e0ff */
[----:B------:R-:W-:Y:S02]  /*0210*/  LEA.HI.X.SX32 R8, R9, RZ, 0x1, P0 ;  /* 0x000000ff09087211 */ /* 0x000fe400000f0eff */
[----:B0-----:R-:W-:-:S04]  /*0220*/  LEA R6, P0, R7, UR12, 0x1 ;  /* 0x0000000c07067c11 */ /* 0x001fc8000f8008ff */
[----:B------:R-:W-:-:S05]  /*0230*/  LEA.HI.X R7, R7, UR13, R8, 0x1, P0 ;  /* 0x0000000d07077c11 */ /* 0x000fca00080f0c08 */
[----:B------:R-:W2:Y:S01]  /*0240*/  LDG.E.U16.CONSTANT R6, desc[UR8][R6.64] ;  /* 0x0000000806067981 */ /* 0x000ea2000c1e9500 */
[----:B------:R-:W-:-:S04]  /*0250*/  VIMNMX R8, PT, PT, R3, 0x1, !PT ;  /* 0x0000000103087848 */ /* 0x000fc80007fe0100 */
[----:B------:R-:W-:-:S04]  /*0260*/  IADD3 R18, PT, PT, -R8, 0x1, RZ ;  /* 0x0000000108127810 */ /* 0x000fc80007ffe1ff */
[----:B------:R-:W-:Y:S01]  /*0270*/  ISETP.NE.AND P0, PT, R18, RZ, PT ;  /* 0x000000ff1200720c */ /* 0x000fe20003f05270 */
[----:B--2---:R0:W-:-:S12]  /*0280*/  STS.U16 [R5], R6 ;  /* 0x0000000605007388 */ /* 0x0041d80000000400 */
[----:B------:R-:W-:Y:S05]  /*0290*/  @!P0 BRA `(.L_x_1) ;  /* 0x0000000800788947 */ /* 0x000fea0003800000 */
[----:B------:R-:W-:Y:S02]  /*02a0*/  ISETP.GE.AND P0, PT, R18, RZ, PT ;  /* 0x000000ff1200720c */ /* 0x000fe40003f06270 */
[----:B------:R-:W-:Y:S02]  /*02b0*/  IADD3 R20, PT, PT, R5, 0x80, RZ ;  /* 0x0000008005147810 */ /* 0x000fe40007ffe0ff */
[----:B0-----:R-:W-:-:S09]  /*02c0*/  IADD3 R5, PT, PT, R9, R4, RZ ;  /* 0x0000000409057210 */ /* 0x001fd20007ffe0ff */
[----:B------:R-:W-:Y:S05]  /*02d0*/  @P0 BRA `(.L_x_3) ;  /* 0x0000000000ec0947 */ /* 0x000fea0003800000 */
[----:B------:R-:W-:Y:S02]  /*02e0*/  IADD3 R6, PT, PT, RZ, -R18, RZ ;  /* 0x80000012ff067210 */ /* 0x000fe40007ffe0ff */
[----:B------:R-:W-:Y:S02]  /*02f0*/  PLOP3.LUT P0, PT, PT, PT, PT, 0x80, 0x8 ;  /* 0x000000000008781c */ /* 0x000fe40003f0f070 */
[----:B------:R-:W-:-:S13]  /*0300*/  ISETP.GT.AND P1, PT, R6, 0x3, PT ;  /* 0x000000030600780c */ /* 0x000fda0003f24270 */
[----:B------:R-:W-:Y:S05]  /*0310*/  @!P1 BRA `(.L_x_4) ;  /* 0x0000000000849947 */ /* 0x000fea0003800000 */
[----:B------:R-:W-:-:S13]  /*0320*/  PLOP3.LUT P0, PT, PT, PT, PT, 0x8, 0x80 ;  /* 0x000000000080781c */ /* 0x000fda0003f0e170 */
.L_x_5:
[C---:B------:R-:W-:Y:S02]  /*0330*/  IADD3 R7, P1, PT, R14.reuse, R5, RZ ;  /* 0x000000050e077210 */ /* 0x040fe40007f3e0ff */
[CC--:B------:R-:W-:Y:S02]  /*0340*/  IADD3 R9, PT, PT, R5.reuse, R4.reuse, RZ ;  /* 0x0000000405097210 */ /* 0x0c0fe40007ffe0ff */
[----:B------:R-:W-:Y:S02]  /*0350*/  LEA.HI.X.SX32 R8, R5, RZ, 0x1, P1 ;  /* 0x000000ff05087211 */ /* 0x000fe400008f0eff */
[----:B------:R-:W-:Y:S02]  /*0360*/  IADD3 R5, PT, PT, R9, R4, RZ ;  /* 0x0000000409057210 */ /* 0x000fe40007ffe0ff */
[----:B------:R-:W-:Y:S02]  /*0370*/  LEA R6, P1, R7, UR12, 0x1 ;  /* 0x0000000c07067c11 */ /* 0x000fe4000f8208ff */
[----:B------:R-:W-:-:S02]  /*0380*/  IADD3 R12, P2, PT, R14, R9, RZ ;  /* 0x000000090e0c7210 */ /* 0x000fc40007f5e0ff */
[----:B------:R-:W-:Y:S02]  /*0390*/  IADD3 R21, PT, PT, R5, R4, RZ ;  /* 0x0000000405157210 */ /* 0x000fe40007ffe0ff */
[----:B------:R-:W-:Y:S02]  /*03a0*/  LEA.HI.X R7, R7, UR13, R8, 0x1, P1 ;  /* 0x0000000d07077c11 */ /* 0x000fe400088f0c08 */
[----:B------:R-:W-:Y:S02]  /*03b0*/  LEA.HI.X.SX32 R9, R9, RZ, 0x1, P2 ;  /* 0x000000ff09097211 */ /* 0x000fe400010f0eff */
[----:B------:R-:W-:Y:S02]  /*03c0*/  LEA R8, P1, R12, UR12, 0x1 ;  /* 0x0000000c0c087c11 */ /* 0x000fe4000f8208ff */
[C---:B------:R-:W-:Y:S01]  /*03d0*/  IADD3 R11, P3, PT, R14.reuse, R5, RZ ;  /* 0x000000050e0b7210 */ /* 0x040fe20007f7e0ff */
[----:B------:R-:W2:Y:S01]  /*03e0*/  LDG.E.U16.CONSTANT R7, desc[UR8][R6.64] ;  /* 0x0000000806077981 */ /* 0x000ea2000c1e9500 */
[----:B------:R-:W-:-:S02]  /*03f0*/  IADD3 R13, P4, PT, R14, R21, RZ ;  /* 0x000000150e0d7210 */ /* 0x000fc40007f9e0ff */
[----:B------:R-:W-:Y:S02]  /*0400*/  LEA.HI.X R9, R12, UR13, R9, 0x1, P1 ;  /* 0x0000000d0c097c11 */ /* 0x000fe400088f0c09 */
[----:B------:R-:W-:Y:S02]  /*0410*/  LEA.HI.X.SX32 R24, R5, RZ, 0x1, P3 ;  /* 0x000000ff05187211 */ /* 0x000fe400018f0eff */
[----:B------:R-:W-:Y:S02]  /*0420*/  LEA R10, P2, R11, UR12, 0x1 ;  /* 0x0000000c0b0a7c11 */ /* 0x000fe4000f8408ff */
[----:B------:R-:W-:Y:S01]  /*0430*/  LEA.HI.X.SX32 R22, R21, RZ, 0x1, P4 ;  /* 0x000000ff15167211 */ /* 0x000fe200020f0eff */
[----:B------:R-:W3:Y:S01]  /*0440*/  LDG.E.U16.CONSTANT R9, desc[UR8][R8.64] ;  /* 0x0000000808097981 */ /* 0x000ee2000c1e9500 */
[----:B------:R-:W-:Y:S02]  /*0450*/  LEA R12, P1, R13, UR12, 0x1 ;  /* 0x0000000c0d0c7c11 */ /* 0x000fe4000f8208ff */
[----:B------:R-:W-:-:S02]  /*0460*/  LEA.HI.X R11, R11, UR13, R24, 0x1, P2 ;  /* 0x0000000d0b0b7c11 */ /* 0x000fc400090f0c18 */
[----:B------:R-:W-:-:S04]  /*0470*/  LEA.HI.X R13, R13, UR13, R22, 0x1, P1 ;  /* 0x0000000d0d0d7c11 */ /* 0x000fc800088f0c16 */
[----:B------:R-:W4:Y:S04]  /*0480*/  LDG.E.U16.CONSTANT R11, desc[UR8][R10.64] ;  /* 0x000000080a0b7981 */ /* 0x000f28000c1e9500 */
[----:B------:R-:W5:Y:S01]  /*0490*/  LDG.E.U16.CONSTANT R13, desc[UR8][R12.64] ;  /* 0x000000080c0d7981 */ /* 0x000f62000c1e9500 */
[----:B------:R-:W-:-:S04]  /*04a0*/  IADD3 R18, PT, PT, R18, 0x4, RZ ;  /* 0x0000000412127810 */ /* 0x000fc80007ffe0ff */
[----:B------:R-:W-:Y:S02]  /*04b0*/  ISETP.GE.AND P1, PT, R18, -0x3, PT ;  /* 0xfffffffd1200780c */ /* 0x000fe40003f26270 */
[----:B------:R-:W-:Y:S01]  /*04c0*/  IADD3 R5, PT, PT, R21, R4, RZ ;  /* 0x0000000415057210 */ /* 0x000fe20007ffe0ff */
[----:B--2---:R-:W-:Y:S04]  /*04d0*/  STS.U16 [R20], R7 ;  /* 0x0000000714007388 */ /* 0x004fe80000000400 */
[----:B---3--:R-:W-:Y:S04]  /*04e0*/  STS.U16 [R20+0x80], R9 ;  /* 0x0000800914007388 */ /* 0x008fe80000000400 */
[----:B----4-:R-:W-:Y:S04]  /*04f0*/  STS.U16 [R20+0x100], R11 ;  /* 0x0001000b14007388 */ /* 0x010fe80000000400 */
[----:B-----5:R0:W-:Y:S02]  /*0500*/  STS.U16 [R20+0x180], R13 ;  /* 0x0001800d14007388 */ /* 0x0201e40000000400 */
[----:B0-----:R-:W-:Y:S01]  /*0510*/  IADD3 R20, PT, PT, R20, 0x200, RZ ;  /* 0x0000020014147810 */ /* 0x001fe20007ffe0ff */
[----:B------:R-:W-:Y:S06]  /*0520*/  @!P1 BRA `(.L_x_5) ;  /* 0xfffffffc00809947 */ /* 0x000fec000383ffff */
.L_x_4:
[----:B------:R-:W-:-:S04]  /*0530*/  IADD3 R6, PT, PT, RZ, -R18, RZ ;  /* 0x80000012ff067210 */ /* 0x000fc80007ffe0ff */
[----:B------:R-:W-:-:S13]  /*0540*/  ISETP.GT.AND P1, PT, R6, 0x1, PT ;  /* 0x000000010600780c */ /* 0x000fda0003f24270 */
[----:B------:R-:W-:Y:S05]  /*0550*/  @!P1 BRA `(.L_x_6) ;  /* 0x0000000000449947 */ /* 0x000fea0003800000 */
[C---:B------:R-:W-:Y:S02]  /*0560*/  IADD3 R11, PT, PT, R5.reuse, R4, RZ ;  /* 0x00000004050b7210 */ /* 0x040fe40007ffe0ff */
[C---:B------:R-:W-:Y:S02]  /*0570*/  IADD3 R7, P0, PT, R14.reuse, R5, RZ ;  /* 0x000000050e077210 */ /* 0x040fe40007f1e0ff */
[----:B------:R-:W-:Y:S02]  /*0580*/  IADD3 R9, P1, PT, R14, R11, RZ ;  /* 0x0000000b0e097210 */ /* 0x000fe40007f3e0ff */
[----:B------:R-:W-:Y:S02]  /*0590*/  LEA.HI.X.SX32 R12, R5, RZ, 0x1, P0 ;  /* 0x000000ff050c7211 */ /* 0x000fe400000f0eff */
[----:B------:R-:W-:Y:S02]  /*05a0*/  LEA.HI.X.SX32 R10, R11, RZ, 0x1, P1 ;  /* 0x000000ff0b0a7211 */ /* 0x000fe400008f0eff */
[----:B------:R-:W-:-:S02]  /*05b0*/  LEA R6, P0, R7, UR12, 0x1 ;  /* 0x0000000c07067c11 */ /* 0x000fc4000f8008ff */
[----:B------:R-:W-:Y:S02]  /*05c0*/  LEA R8, P1, R9, UR12, 0x1 ;  /* 0x0000000c09087c11 */ /* 0x000fe4000f8208ff */
[----:B------:R-:W-:Y:S02]  /*05d0*/  LEA.HI.X R7, R7, UR13, R12, 0x1, P0 ;  /* 0x0000000d07077c11 */ /* 0x000fe400080f0c0c */
[----:B------:R-:W-:-:S04]  /*05e0*/  LEA.HI.X R9, R9, UR13, R10, 0x1, P1 ;  /* 0x0000000d09097c11 */ /* 0x000fc800088f0c0a */
[----:B------:R-:W2:Y:S04]  /*05f0*/  LDG.E.U16.CONSTANT R7, desc[UR8][R6.64] ;  /* 0x0000000806077981 */ /* 0x000ea8000c1e9500 */
[----:B------:R-:W3:Y:S01]  /*0600*/  LDG.E.U16.CONSTANT R9, desc[UR8][R8.64] ;  /* 0x0000000808097981 */ /* 0x000ee2000c1e9500 */
[----:B------:R-:W-:Y:S02]  /*0610*/  PLOP3.LUT P0, PT, PT, PT, PT, 0x8, 0x80 ;  /* 0x000000000080781c */ /* 0x000fe40003f0e170 */
[----:B------:R-:W-:Y:S02]  /*0620*/  IADD3 R18, PT, PT, R18, 0x2, RZ ;  /* 0x0000000212127810 */ /* 0x000fe40007ffe0ff */
[----:B------:R-:W-:Y:S01]  /*0630*/  IADD3 R5, PT, PT, R11, R4, RZ ;  /* 0x000000040b057210 */ /* 0x000fe20007ffe0ff */
[----:B--2---:R-:W-:Y:S04]  /*0640*/  STS.U16 [R20], R7 ;  /* 0x0000000714007388 */ /* 0x004fe80000000400 */
[----:B---3--:R0:W-:Y:S02]  /*0650*/  STS.U16 [R20+0x80], R9 ;  /* 0x0000800914007388 */ /* 0x0081e40000000400 */
[----:B0-----:R-:W-:-:S07]  /*0660*/  IADD3 R20, PT, PT, R20, 0x100, RZ ;  /* 0x0000010014147810 */ /* 0x001fce0007ffe0ff */
.L_x_6:
[----:B------:R-:W-:-:S13]  /*0670*/  ISETP.EQ.AND P1, PT, R18, RZ, PT ;  /* 0x000000ff1200720c */ /* 0x000fda0003f22270 */
[----:B------:R-:W-:Y:S05]  /*0680*/  @!P0 BRA P1, `(.L_x_1) ;  /* 0x00000004007c8947 */ /* 0x000fea0000800000 */
.L_x_3:
[----:B------:R-:W-:-:S04]  /*0690*/  IADD3 R7, P0, PT, R14, R5, RZ ;  /* 0x000000050e077210 */ /* 0x000fc80007f1e0ff */
[----:B------:R-:W-:Y:S02]  /*06a0*/  LEA.HI.X.SX32 R8, R5, RZ, 0x1, P0 ;  /* 0x000000ff05087211 */ /* 0x000fe400000f0eff */
[----:B------:R-:W-:-:S04]  /*06b0*/  LEA R6, P0, R7, UR12, 0x1 ;  /* 0x0000000c07067c11 */ /* 0x000fc8000f8008ff */
[----:B------:R-:W-:-:S06]  /*06c0*/  LEA.HI.X R7, R7, UR13, R8, 0x1, P0 ;  /* 0x0000000d07077c11 */ /* 0x000fcc00080f0c08 */
[----:B------:R-:W2:Y:S01]  /*06d0*/  LDG.E.U16.CONSTANT R7, desc[UR8][R6.64] ;  /* 0x0000000806077981 */ /* 0x000ea2000c1e9500 */
[----:B------:R-:W-:Y:S02]  /*06e0*/  IADD3 R18, PT, PT, R18, 0x1, RZ ;  /* 0x0000000112127810 */ /* 0x000fe40007ffe0ff */
[----:B------:R-:W-:Y:S02]  /*06f0*/  IADD3 R5, PT, PT, R5, R4, RZ ;  /* 0x0000000405057210 */ /* 0x000fe40007ffe0ff */
[----:B------:R-:W-:Y:S01]  /*0700*/  ISETP.NE.AND P0, PT, R18, RZ, PT ;  /* 0x000000ff1200720c */ /* 0x000fe20003f05270 */
[----:B--2---:R0:W-:Y:S02]  /*0710*/  STS.U16 [R20], R7 ;  /* 0x0000000714007388 */ /* 0x0041e40000000400 */
[----:B0-----:R-:W-:-:S10]  /*0720*/  IADD3 R20, PT, PT, R20, 0x80, RZ ;  /* 0x0000008014147810 */ /* 0x001fd40007ffe0ff */
[----:B------:R-:W-:Y:S05]  /*0730*/  @P0 BRA `(.L_x_3) ;  /* 0xfffffffc00d40947 */ /* 0x000fea000383ffff */
[----:B------:R-:W-:Y:S05]  /*0740*/  BRA `(.L_x_1) ;  /* 0x00000004004c7947 */ /* 0x000fea0003800000 */
.L_x_2:
[C---:B------:R-:W-:Y:S01]  /*0750*/  LEA R6, P0, R14.reuse, UR12, 0x1 ;  /* 0x0000000c0e067c11 */ /* 0x040fe2000f8008ff */
[----:B------:R-:W0:Y:S03]  /*0760*/  LDCU.64 UR14, c[0x0][0x380] ;  /* 0x00007000ff0e77ac */ /* 0x000e260008000a00 */
[----:B------:R-:W-:-:S05]  /*0770*/  LEA.HI.X R7, R14, UR13, RZ, 0x1, P0 ;  /* 0x0000000d0e077c11 */ /* 0x000fca00080f0cff */
[----:B------:R1:W5:Y:S01]  /*0780*/  LDG.E.U16.CONSTANT R14, desc[UR8][R6.64] ;  /* 0x00000008060e7981 */ /* 0x000362000c1e9500 */
[----:B------:R-:W-:Y:S01]  /*0790*/  VIMNMX R18, PT, PT, R3, 0x1, !PT ;  /* 0x0000000103127848 */ /* 0x000fe20007fe0100 */
[----:B------:R-:W-:-:S03]  /*07a0*/  IMAD R21, R4, UR10, RZ ;  /* 0x0000000a04157c24 */ /* 0x000fc6000f8e02ff */
[----:B------:R-:W-:Y:S02]  /*07b0*/  IADD3 R18, PT, PT, RZ, -R18, RZ ;  /* 0x80000012ff127210 */ /* 0x000fe40007ffe0ff */
[----:B------:R-:W-:Y:S02]  /*07c0*/  SHF.L.U32 R21, R21, 0x2, RZ ;  /* 0x0000000215157819 */ /* 0x000fe400000006ff */
[----:B------:R-:W-:-:S13]  /*07d0*/  ISETP.GE.AND P0, PT, R18, RZ, PT ;  /* 0x000000ff1200720c */ /* 0x000fda0003f06270 */
[----:B01----:R-:W-:Y:S05]  /*07e0*/  @P0 BRA `(.L_x_7) ;  /* 0x0000000000f80947 */ /* 0x003fea0003800000 */
[----:B------:R-:W-:Y:S02]  /*07f0*/  IADD3 R6, PT, PT, RZ, -R18, RZ ;  /* 0x80000012ff067210 */ /* 0x000fe40007ffe0ff */
[----:B------:R-:W-:Y:S02]  /*0800*/  PLOP3.LUT P0, PT, PT, PT, PT, 0x80, 0x8 ;  /* 0x000000000008781c */ /* 0x000fe40003f0f070 */
[----:B------:R-:W-:-:S13]  /*0810*/  ISETP.GT.AND P1, PT, R6, 0x3, PT ;  /* 0x000000030600780c */ /* 0x000fda0003f24270 */
[----:B------:R-:W-:Y:S05]  /*0820*/  @!P1 BRA `(.L_x_8) ;  /* 0x00000000008c9947 */ /* 0x000fea0003800000 */
[----:B------:R-:W-:Y:S01]  /*0830*/  PLOP3.LUT P0, PT, PT, PT, PT, 0x8, 0x80 ;  /* 0x000000000080781c */ /* 0x000fe20003f0e170 */
[----:B------:R-:W0:Y:S01]  /*0840*/  LDCU.64 UR12, c[0x0][0x380] ;  /* 0x00007000ff0c77ac */ /* 0x000e220008000a00 */
[----:B------:R-:W-:-:S11]  /*0850*/  NOP ;  /* 0x0000000000007918 */ /* 0x000fd60000000000 */
.L_x_9:
[-C--:B------:R-:W-:Y:S02]  /*0860*/  IADD3 R9, PT, PT, R21, R4.reuse, RZ ;  /* 0x0000000415097210 */ /* 0x080fe40007ffe0ff */
[C---:B-----5:R-:W-:Y:S02]  /*0870*/  IADD3 R7, P1, PT, R14.reuse, R21, RZ ;  /* 0x000000150e077210 */ /* 0x060fe40007f3e0ff */
[----:B------:R-:W-:Y:S02]  /*0880*/  IADD3 R11, PT, PT, R9, R4, RZ ;  /* 0x00000004090b7210 */ /* 0x000fe40007ffe0ff */
[----:B------:R-:W-:Y:S02]  /*0890*/  LEA.HI.X.SX32 R8, R21, RZ, 0x1, P1 ;  /* 0x000000ff15087211 */ /* 0x000fe400008f0eff */
[----:B0-----:R-:W-:Y:S02]  /*08a0*/  LEA R6, P1, R7, UR12, 0x1 ;  /* 0x0000000c07067c11 */ /* 0x001fe4000f8208ff */
[----:B------:R-:W-:-:S02]  /*08b0*/  IADD3 R12, P2, PT, R14, R9, RZ ;  /* 0x000000090e0c7210 */ /* 0x000fc40007f5e0ff */
[----:B------:R-:W-:Y:S02]  /*08c0*/  IADD3 R21, PT, PT, R11, R4, RZ ;  /* 0x000000040b157210 */ /* 0x000fe40007ffe0ff */
[----:B------:R-:W-:Y:S02]  /*08d0*/  LEA.HI.X R7, R7, UR13, R8, 0x1, P1 ;  /* 0x0000000d07077c11 */ /* 0x000fe400088f0c08 */
[----:B------:R-:W-:Y:S02]  /*08e0*/  LEA.HI.X.SX32 R9, R9, RZ, 0x1, P2 ;  /* 0x000000ff09097211 */ /* 0x000fe400010f0eff */
[----:B------:R-:W-:Y:S01]  /*08f0*/  LEA R8, P1, R12, UR12, 0x1 ;  /* 0x0000000c0c087c11 */ /* 0x000fe2000f8208ff */
[----:B------:R-:W2:Y:S01]  /*0900*/  LDG.E.U16.CONSTANT R6, desc[UR8][R6.64] ;  /* 0x0000000806067981 */ /* 0x000ea2000c1e9500 */
[C---:B------:R-:W-:Y:S02]  /*0910*/  IADD3 R22, P3, PT, R14.reuse, R11, RZ ;  /* 0x0000000b0e167210 */ /* 0x040fe40007f7e0ff */
[----:B------:R-:W-:-:S02]  /*0920*/  IADD3 R13, P4, PT, R14, R21, RZ ;  /* 0x000000150e0d7210 */ /* 0x000fc40007f9e0ff */
[----:B------:R-:W-:Y:S02]  /*0930*/  LEA.HI.X R9, R12, UR13, R9, 0x1, P1 ;  /* 0x0000000d0c097c11 */ /* 0x000fe400088f0c09 */
[----:B------:R-:W-:Y:S02]  /*0940*/  LEA.HI.X.SX32 R11, R11, RZ, 0x1, P3 ;  /* 0x000000ff0b0b7211 */ /* 0x000fe400018f0eff */
[C---:B------:R-:W-:Y:S01]  /*0950*/  LEA R10, P2, R22.reuse, UR12, 0x1 ;  /* 0x0000000c160a7c11 */ /* 0x040fe2000f8408ff */
[----:B------:R-:W3:Y:S01]  /*0960*/  LDG.E.U16.CONSTANT R8, desc[UR8][R8.64] ;  /* 0x0000000808087981 */ /* 0x000ee2000c1e9500 */
[----:B------:R-:W-:Y:S02]  /*0970*/  LEA.HI.X.SX32 R20, R21, RZ, 0x1, P4 ;  /* 0x000000ff15147211 */ /* 0x000fe400020f0eff */
[----:B------:R-:W-:Y:S02]  /*0980*/  LEA R12, P1, R13, UR12, 0x1 ;  /* 0x0000000c0d0c7c11 */ /* 0x000fe4000f8208ff */
[----:B------:R-:W-:-:S02]  /*0990*/  LEA.HI.X R11, R22, UR13, R11, 0x1, P2 ;  /* 0x0000000d160b7c11 */ /* 0x000fc400090f0c0b */
[----:B------:R-:W-:-:S03]  /*09a0*/  LEA.HI.X R13, R13, UR13, R20, 0x1, P1 ;  /* 0x0000000d0d0d7c11 */ /* 0x000fc600088f0c14 */
[----:B------:R-:W4:Y:S04]  /*09b0*/  LDG.E.U16.CONSTANT R10, desc[UR8][R10.64] ;  /* 0x000000080a0a7981 */ /* 0x000f28000c1e9500 */
[----:B------:R-:W4:Y:S01]  /*09c0*/  LDG.E.U16.CONSTANT R12, desc[UR8][R12.64] ;  /* 0x000000080c0c7981 */ /* 0x000f22000c1e9500 */
[----:B------:R-:W-:-:S04]  /*09d0*/  IADD3 R18, PT, PT, R18, 0x4, RZ ;  /* 0x0000000412127810 */ /* 0x000fc80007ffe0ff */
[----:B------:R-:W-:Y:S02]  /*09e0*/  ISETP.GE.AND P1, PT, R18, -0x3, PT ;  /* 0xfffffffd1200780c */ /* 0x000fe40003f26270 */
[----:B------:R-:W-:Y:S01]  /*09f0*/  IADD3 R21, PT, PT, R21, R4, RZ ;  /* 0x0000000415157210 */ /* 0x000fe20007ffe0ff */
[----:B--2---:R-:W-:Y:S04]  /*0a00*/  STS.U16 [R5], R6 ;  /* 0x0000000605007388 */ /* 0x004fe80000000400 */
[----:B---3--:R-:W-:Y:S04]  /*0a10*/  STS.U16 [R5+0x80], R8 ;  /* 0x0000800805007388 */ /* 0x008fe80000000400 */
[----:B----4-:R-:W-:Y:S04]  /*0a20*/  STS.U16 [R5+0x100], R10 ;  /* 0x0001000a05007388 */ /* 0x010fe80000000400 */
[----:B------:R0:W-:Y:S02]  /*0a30*/  STS.U16 [R5+0x180], R12 ;  /* 0x0001800c05007388 */ /* 0x0001e40000000400 */
[----:B0-----:R-:W-:Y:S01]  /*0a40*/  IADD3 R5, PT, PT, R5, 0x200, RZ ;  /* 0x0000020005057810 */ /* 0x001fe20007ffe0ff */
[----:B------:R-:W-:Y:S06]  /*0a50*/  @!P1 BRA `(.L_x_9) ;  /* 0xfffffffc00809947 */ /* 0x000fec000383ffff */
.L_x_8:
[----:B------:R-:W-:-:S04]  /*0a60*/  IADD3 R6, PT, PT, RZ, -R18, RZ ;  /* 0x80000012ff067210 */ /* 0x000fc80007ffe0ff */
[----:B------:R-:W-:-:S13]  /*0a70*/  ISETP.GT.AND P1, PT, R6, 0x1, PT ;  /* 0x000000010600780c */ /* 0x000fda0003f24270 */
[----:B------:R-:W-:Y:S05]  /*0a80*/  @!P1 BRA `(.L_x_10) ;  /* 0x0000000000489947 */ /* 0x000fea0003800000 */
[----:B------:R-:W0:Y:S01]  /*0a90*/  LDCU.64 UR12, c[0x0][0x380] ;  /* 0x00007000ff0c77ac */ /* 0x000e220008000a00 */
[C---:B------:R-:W-:Y:S02]  /*0aa0*/  IADD3 R11, PT, PT, R21.reuse, R4, RZ ;  /* 0x00000004150b7210 */ /* 0x040fe40007ffe0ff */
[C---:B-----5:R-:W-:Y:S02]  /*0ab0*/  IADD3 R7, P0, PT, R14.reuse, R21, RZ ;  /* 0x000000150e077210 */ /* 0x060fe40007f1e0ff */
[----:B------:R-:W-:Y:S02]  /*0ac0*/  IADD3 R9, P1, PT, R14, R11, RZ ;  /* 0x0000000b0e097210 */ /* 0x000fe40007f3e0ff */
[----:B------:R-:W-:Y:S02]  /*0ad0*/  LEA.HI.X.SX32 R12, R21, RZ, 0x1, P0 ;  /* 0x000000ff150c7211 */ /* 0x000fe400000f0eff */
[----:B------:R-:W-:Y:S02]  /*0ae0*/  LEA.HI.X.SX32 R10, R11, RZ, 0x1, P1 ;  /* 0x000000ff0b0a7211 */ /* 0x000fe400008f0eff */
[----:B0-----:R-:W-:-:S02]  /*0af0*/  LEA R6, P0, R7, UR12, 0x1 ;  /* 0x0000000c07067c11 */ /* 0x001fc4000f8008ff */
[----:B------:R-:W-:Y:S02]  /*0b00*/  LEA R8, P1, R9, UR12, 0x1 ;  /* 0x0000000c09087c11 */ /* 0x000fe4000f8208ff */
[----:B------:R-:W-:Y:S02]  /*0b10*/  LEA.HI.X R7, R7, UR13, R12, 0x1, P0 ;  /* 0x0000000d07077c11 */ /* 0x000fe400080f0c0c */
[----:B------:R-:W-:-:S03]  /*0b20*/  LEA.HI.X R9, R9, UR13, R10, 0x1, P1 ;  /* 0x0000000d09097c11 */ /* 0x000fc600088f0c0a */
        /* <DEDUP_REMOVED lines=8> */
.L_x_10:
[----:B------:R-:W-:-:S13]  /*0bb0*/  ISETP.NE.OR P0, PT, R18, RZ, P0 ;  /* 0x000000ff1200720c */ /* 0x000fda0000705670 */
[----:B------:R-:W-:Y:S05]  /*0bc0*/  @!P0 BRA `(.L_x_1) ;  /* 0x00000000002c8947 */ /* 0x000fea0003800000 */
.L_x_7:
[----:B-----5:R-:W-:-:S04]  /*0bd0*/  IADD3 R7, P0, PT, R14, R21, RZ ;  /* 0x000000150e077210 */ /* 0x020fc80007f1e0ff */
[----:B------:R-:W-:Y:S02]  /*0be0*/  LEA.HI.X.SX32 R8, R21, RZ, 0x1, P0 ;  /* 0x000000ff15087211 */ /* 0x000fe400000f0eff */
[----:B------:R-:W-:-:S04]  /*0bf0*/  LEA R6, P0, R7, UR14, 0x1 ;  /* 0x0000000e07067c11 */ /* 0x000fc8000f8008ff */
[----:B------:R-:W-:-:S05]  /*0c00*/  LEA.HI.X R7, R7, UR15, R8, 0x1, P0 ;  /* 0x0000000f07077c11 */ /* 0x000fca00080f0c08 */
[----:B------:R-:W2:Y:S01]  /*0c10*/  LDG.E.U16.CONSTANT R6, desc[UR8][R6.64] ;  /* 0x0000000806067981 */ /* 0x000ea2000c1e9500 */
[----:B------:R-:W-:Y:S02]  /*0c20*/  IADD3 R18, PT, PT, R18, 0x1, RZ ;  /* 0x0000000112127810 */ /* 0x000fe40007ffe0ff */
[----:B------:R-:W-:Y:S02]  /*0c30*/  IADD3 R21, PT, PT, R21, R4, RZ ;  /* 0x0000000415157210 */ /* 0x000fe40007ffe0ff */
[----:B------:R-:W-:Y:S01]  /*0c40*/  ISETP.NE.AND P0, PT, R18, RZ, PT ;  /* 0x000000ff1200720c */ /* 0x000fe20003f05270 */
[----:B--2---:R0:W-:Y:S02]  /*0c50*/  STS.U16 [R5], R6 ;  /* 0x0000000605007388 */ /* 0x0041e40000000400 */
[----:B0-----:R-:W-:-:S10]  /*0c60*/  IADD3 R5, PT, PT, R5, 0x80, RZ ;  /* 0x0000008005057810 */ /* 0x001fd40007ffe0ff */
[----:B------:R-:W-:Y:S05]  /*0c70*/  @P0 BRA `(.L_x_7) ;  /* 0xfffffffc00d40947 */ /* 0x000fea000383ffff */
.L_x_1:
[----:B------:R-:W-:Y:S05]  /*0c80*/  BSYNC.RECONVERGENT B0 ;  /* 0x0000000000007941 */ /* 0x000fea0003800200 */
.L_x_0:
[----:B------:R-:W1:Y:S02]  /*0c90*/  LDCU UR5, c[0x0][0x3ac] ;  /* 0x00007580ff0577ac */ /* 0x000e640008000800 */
[----:B-1----:R-:W-:-:S04]  /*0ca0*/  MOV R13, UR5 ;  /* 0x00000005000d7c02 */ /* 0x002fc80008000f00 */
[----:B------:R-:W-:-:S13]  /*0cb0*/  ISETP.GE.AND P0, PT, R16, R13, PT ;  /* 0x0000000d1000720c */ /* 0x000fda0003f06270 */
[----:B------:R-:W-:Y:S05]  /*0cc0*/  @P0 EXIT ;  /* 0x000000000000094d */ /* 0x000fea0003800000 */
[----:B0-----:R-:W0:Y:S02]  /*0cd0*/  LDC.U8 R5, c[0x0][0x3e0] ;  /* 0x0000f800ff057b82 */ /* 0x001e240000000000 */
[----:B0-----:R-:W-:-:S04]  /*0ce0*/  PRMT R5, R5, 0x8880, RZ ;  /* 0x0000888005057816 */ /* 0x001fc800000000ff */
[----:B------:R-:W-:-:S04]  /*0cf0*/  ISETP.NE.AND P0, PT, R5, RZ, PT ;  /* 0x000000ff0500720c */ /* 0x000fc80003f05270 */
[----:B------:R-:W-:-:S04]  /*0d00*/  ISETP.NE.OR P0, PT, R2, RZ, !P0 ;  /* 0x000000ff0200720c */ /* 0x000fc80004705670 */
[----:B------:R-:W-:-:S13]  /*0d10*/  ISETP.LT.OR P0, PT, R17, 0x1, P0 ;  /* 0x000000011100780c */ /* 0x000fda0000701670 */
[----:B------:R-:W-:Y:S05]  /*0d20*/  @P0 BRA `(.L_x_11) ;  /* 0x0000000000c40947 */ /* 0x000fea0003800000 */
[----:B------:R-:W-:-:S04]  /*0d30*/  VIMNMX R3, PT, PT, R3, 0x1, !PT ;  /* 0x0000000103037848 */ /* 0x000fc80007fe0100 */
[----:B------:R-:W-:Y:S01]  /*0d40*/  IADD3 R5, PT, PT, RZ, -R3, RZ ;  /* 0x80000003ff057210 */ /* 0x000fe20007ffe0ff */
[----:B------:R-:W-:-:S03]  /*0d50*/  IMAD R3, R13, UR10, RZ ;  /* 0x0000000a0d037c24 */ /* 0x000fc6000f8e02ff */
[----:B------:R-:W-:Y:S02]  /*0d60*/  ISETP.GE.AND P0, PT, R5, RZ, PT ;  /* 0x000000ff0500720c */ /* 0x000fe40003f06270 */
[----:B------:R-:W-:-:S04]  /*0d70*/  LEA R3, R3, UR4, 0x2 ;  /* 0x0000000403037c11 */ /* 0x000fc8000f8e10ff */
[----:B------:R-:W-:-:S07]  /*0d80*/  LEA R3, R0, R3, 0x2 ;  /* 0x0000000300037211 */ /* 0x000fce00078e10ff */
[----:B------:R-:W-:Y:S05]  /*0d90*/  @P0 BRA `(.L_x_12) ;  /* 0x00000000008c0947 */ /* 0x000fea0003800000 */
[----:B------:R-:W-:Y:S02]  /*0da0*/  IADD3 R6, PT, PT, RZ, -R5, RZ ;  /* 0x80000005ff067210 */ /* 0x000fe40007ffe0ff */
[----:B------:R-:W-:Y:S02]  /*0db0*/  PLOP3.LUT P0, PT, PT, PT, PT, 0x80, 0x8 ;  /* 0x000000000008781c */ /* 0x000fe40003f0f070 */
[----:B------:R-:W-:-:S13]  /*0dc0*/  ISETP.GT.AND P1, PT, R6, 0x3, PT ;  /* 0x000000030600780c */ /* 0x000fda0003f24270 */
[----:B------:R-:W-:Y:S05]  /*0dd0*/  @!P1 BRA `(.L_x_13) ;  /* 0x0000000000449947 */ /* 0x000fea0003800000 */
[----:B------:R-:W0:Y:S01]  /*0de0*/  LDC.64 R22, c[0x0][0x3a0] ;  /* 0x0000e800ff167b82 */ /* 0x000e220000000a00 */
[----:B------:R-:W-:-:S13]  /*0df0*/  PLOP3.LUT P0, PT, PT, PT, PT, 0x8, 0x80 ;  /* 0x000000000080781c */ /* 0x000fda0003f0e170 */
.L_x_14:
[CC--:B-1----:R-:W-:Y:S01]  /*0e00*/  IADD3 R8, PT, PT, R3.reuse, R13.reuse, RZ ;  /* 0x0000000d03087210 */ /* 0x0c2fe20007ffe0ff */
[--C-:B0-----:R-:W-:Y:S01]  /*0e10*/  IMAD.WIDE R6, R3, 0x2, R22.reuse ;  /* 0x0000000203067825 */ /* 0x101fe200078e0216 */
[----:B------:R-:W-:Y:S02]  /*0e20*/  IADD3 R5, PT, PT, R5, 0x4, RZ ;  /* 0x0000000405057810 */ /* 0x000fe40007ffe0ff */
[CC--:B------:R-:W-:Y:S01]  /*0e30*/  IADD3 R10, PT, PT, R8.reuse, R13.reuse, RZ ;  /* 0x0000000d080a7210 */ /* 0x0c0fe20007ffe0ff */
[--C-:B------:R-:W-:Y:S01]  /*0e40*/  IMAD.WIDE R8, R8, 0x2, R22.reuse ;  /* 0x0000000208087825 */ /* 0x100fe200078e0216 */
[----:B------:R1:W-:Y:S01]  /*0e50*/  STG.E.64 desc[UR8][R6.64], RZ ;  /* 0x000000ff06007986 */ /* 0x0003e2000c101b08 */
[----:B------:R-:W-:Y:S02]  /*0e60*/  ISETP.GE.AND P1, PT, R5, -0x3, PT ;  /* 0xfffffffd0500780c */ /* 0x000fe40003f26270 */
[CC--:B------:R-:W-:Y:S01]  /*0e70*/  IADD3 R12, PT, PT, R10.reuse, R13.reuse, RZ ;  /* 0x0000000d0a0c7210 */ /* 0x0c0fe20007ffe0ff */
[--C-:B------:R-:W-:Y:S01]  /*0e80*/  IMAD.WIDE R10, R10, 0x2, R22.reuse ;  /* 0x000000020a0a7825 */ /* 0x100fe200078e0216 */
[----:B------:R1:W-:Y:S02]  /*0e90*/  STG.E.64 desc[UR8][R8.64], RZ ;  /* 0x000000ff08007986 */ /* 0x0003e4000c101b08 */
[C---:B------:R-:W-:Y:S01]  /*0ea0*/  IADD3 R3, PT, PT, R12.reuse, R13, RZ ;  /* 0x0000000d0c037210 */ /* 0x040fe20007ffe0ff */
[----:B------:R-:W-:Y:S01]  /*0eb0*/  IMAD.WIDE R20, R12, 0x2, R22 ;  /* 0x000000020c147825 */ /* 0x000fe200078e0216 */
[----:B------:R1:W-:Y:S04]  /*0ec0*/  STG.E.64 desc[UR8][R10.64], RZ ;  /* 0x000000ff0a007986 */ /* 0x0003e8000c101b08 */
[----:B------:R1:W-:Y:S01]  /*0ed0*/  STG.E.64 desc[UR8][R20.64], RZ ;  /* 0x000000ff14007986 */ /* 0x0003e2000c101b08 */
[----:B------:R-:W-:Y:S05]  /*0ee0*/  @!P1 BRA `(.L_x_14) ;  /* 0xfffffffc00c49947 */ /* 0x000fea000383ffff */
.L_x_13:
[----:B-1----:R-:W-:-:S04]  /*0ef0*/  IADD3 R6, PT, PT, RZ, -R5, RZ ;  /* 0x80000005ff067210 */ /* 0x002fc80007ffe0ff */
[----:B------:R-:W-:-:S13]  /*0f00*/  ISETP.GT.AND P1, PT, R6, 0x1, PT ;  /* 0x000000010600780c */ /* 0x000fda0003f24270 */
[----:B------:R-:W-:Y:S05]  /*0f10*/  @!P1 BRA `(.L_x_15) ;  /* 0x0000000000249947 */ /* 0x000fea0003800000 */
[----:B------:R-:W0:Y:S01]  /*0f20*/  LDC.64 R8, c[0x0][0x3a0] ;  /* 0x0000e800ff087b82 */ /* 0x000e220000000a00 */
[-C--:B------:R-:W-:Y:S02]  /*0f30*/  IADD3 R10, PT, PT, R3, R13.reuse, RZ ;  /* 0x0000000d030a7210 */ /* 0x080fe40007ffe0ff */
[----:B------:R-:W-:Y:S02]  /*0f40*/  PLOP3.LUT P0, PT, PT, PT, PT, 0x8, 0x80 ;  /* 0x000000000080781c */ /* 0x000fe40003f0e170 */
[----:B------:R-:W-:Y:S01]  /*0f50*/  IADD3 R5, PT, PT, R5, 0x2, RZ ;  /* 0x0000000205057810 */ /* 0x000fe20007ffe0ff */
[----:B0-----:R-:W-:Y:S01]  /*0f60*/  IMAD.WIDE R6, R3, 0x2, R8 ;  /* 0x0000000203067825 */ /* 0x001fe200078e0208 */
[----:B------:R-:W-:-:S03]  /*0f70*/  IADD3 R3, PT, PT, R10, R13, RZ ;  /* 0x0000000d0a037210 */ /* 0x000fc60007ffe0ff */
[----:B------:R-:W-:Y:S01]  /*0f80*/  IMAD.WIDE R8, R10, 0x2, R8 ;  /* 0x000000020a087825 */ /* 0x000fe200078e0208 */
[----:B------:R0:W-:Y:S04]  /*0f90*/  STG.E.64 desc[UR8][R6.64], RZ ;  /* 0x000000ff06007986 */ /* 0x0001e8000c101b08 */
[----:B------:R0:W-:Y:S02]  /*0fa0*/  STG.E.64 desc[UR8][R8.64], RZ ;  /* 0x000000ff08007986 */ /* 0x0001e4000c101b08 */
.L_x_15:
[----:B------:R-:W-:-:S13]  /*0fb0*/  ISETP.NE.OR P0, PT, R5, RZ, P0 ;  /* 0x000000ff0500720c */ /* 0x000fda0000705670 */
[----:B------:R-:W-:Y:S05]  /*0fc0*/  @!P0 BRA `(.L_x_11) ;  /* 0x00000000001c8947 */ /* 0x000fea0003800000 */
.L_x_12:
[----:B0-----:R-:W0:Y:S02]  /*0fd0*/  LDC.64 R6, c[0x0][0x3a0] ;  /* 0x0000e800ff067b82 */ /* 0x001e240000000a00 */
.L_x_16:
[----:B0-----:R-:W-:Y:S01]  /*0fe0*/  IMAD.WIDE R8, R3, 0x2, R6 ;  /* 0x0000000203087825 */ /* 0x001fe200078e0206 */
[----:B------:R-:W-:Y:S02]  /*0ff0*/  IADD3 R5, PT, PT, R5, 0x1, RZ ;  /* 0x0000000105057810 */ /* 0x000fe40007ffe0ff */
[----:B------:R-:W-:Y:S02]  /*1000*/  IADD3 R3, PT, PT, R3, R13, RZ ;  /* 0x0000000d03037210 */ /* 0x000fe40007ffe0ff */
[----:B------:R1:W-:Y:S01]  /*1010*/  STG.E.64 desc[UR8][R8.64], RZ ;  /* 0x000000ff08007986 */ /* 0x0003e2000c101b08 */
[----:B------:R-:W-:-:S13]  /*1020*/  ISETP.NE.AND P0, PT, R5, RZ, PT ;  /* 0x000000ff0500720c */ /* 0x000fda0003f05270 */
[----:B-1----:R-:W-:Y:S05]  /*1030*/  @P0 BRA `(.L_x_16) ;  /* 0xfffffffc00e80947 */ /* 0x002fea000383ffff */
.L_x_11:
[----:B------:R-:W1:Y:S01]  /*1040*/  LDC.64 R20, c[0x0][0x3b8] ;  /* 0x0000ee00ff147b82 */ /* 0x000e620000000a00 */
[----:B0-----:R-:W-:-:S05]  /*1050*/  SHF.L.U32 R7, R2, 0x7, RZ ;  /* 0x0000000702077819 */ /* 0x001fca00000006ff */
[----:B-1----:R-:W-:-:S05]  /*1060*/  IMAD.WIDE.U32 R6, R7, 0x2, R20 ;  /* 0x0000000207067825 */ /* 0x002fca00078e0014 */
[----:B------:R0:W5:Y:S01]  /*1070*/  LDG.E.U16.CONSTANT R18, desc[UR8][R6.64+0x2] ;  /* 0x0000020806127981 */ /* 0x000162000c1e9500 */
[----:B------:R-:W-:Y:S01]  /*1080*/  BAR.SYNC.DEFER_BLOCKING 0x0 ;  /* 0x0000000000007b1d */ /* 0x000fe20000010000 */
[----:B------:R-:W-:-:S13]  /*1090*/  ISETP.GE.AND P0, PT, R19, R4, PT ;  /* 0x000000041300720c */ /* 0x000fda0003f06270 */
[----:B0-----:R-:W-:Y:S05]  /*10a0*/  @P0 BRA `(.L_x_17) ;  /* 0x0000000000d00947 */ /* 0x001fea0003800000 */
[----:B------:R0:W5:Y:S01]  /*10b0*/  LDG.E.U16.CONSTANT R3, desc[UR8][R6.64] ;  /* 0x0000000806037981 */ /* 0x000162000c1e9500 */
[----:B------:R-:W-:Y:S01]  /*10c0*/  SHF.R.S32.HI R5, RZ, 0x1f, R16 ;  /* 0x0000001fff057819 */ /* 0x000fe20000011410 */
[----:B------:R-:W-:Y:S01]  /*10d0*/  HFMA2 R12, -RZ, RZ, 0, 0 ;  /* 0x00000000ff0c7431 */ /* 0x000fe200000001ff */
[----:B------:R-:W-:Y:S02]  /*10e0*/  SHF.L.U32 R0, R0, 0x4, RZ ;  /* 0x0000000400007819 */ /* 0x000fe400000006ff */
[----:B------:R-:W-:Y:S02]  /*10f0*/  LEA.HI R5, R5, R16, RZ, 0x3 ;  /* 0x0000001005057211 */ /* 0x000fe400078f18ff */
[----:B-----5:R-:W-:Y:S02]  /*1100*/  MOV R14, R19 ;  /* 0x00000013000e7202 */ /* 0x020fe40000000f00 */
[----:B------:R-:W-:Y:S02]  /*1110*/  LOP3.LUT R0, R0, 0x10, RZ, 0xc0, !PT ;  /* 0x0000001000007812 */ /* 0x000fe400078ec0ff */
[----:B0-----:R-:W-:-:S07]  /*1120*/  SHF.R.S32.HI R5, RZ, 0x3, R5 ;  /* 0x00000003ff057819 */ /* 0x001fce0000011405 */
.L_x_18:
[----:B0-----:R-:W0:Y:S01]  /*1130*/  LDC.64 R6, c[0x0][0x390] ;  /* 0x0000e400ff067b82 */ /* 0x001e220000000a00 */
[----:B------:R-:W-:-:S05]  /*1140*/  IADD3 R10, PT, PT, R3, R12, RZ ;  /* 0x0000000c030a7210 */ /* 0x000fca0007ffe0ff */
[----:B------:R-:W-:-:S05]  /*1150*/  IMAD R8, R10, R13, RZ ;  /* 0x0000000d0a087224 */ /* 0x000fca00078e02ff */
[----:B------:R-:W-:-:S04]  /*1160*/  SHF.R.S32.HI R9, RZ, 0x1f, R8 ;  /* 0x0000001fff097819 */ /* 0x000fc80000011408 */
[----:B------:R-:W-:-:S04]  /*1170*/  LEA.HI R8, R9, R8, RZ, 0x3 ;  /* 0x0000000809087211 */ /* 0x000fc800078f18ff */
[----:B------:R-:W-:-:S05]  /*1180*/  LEA.HI.SX32 R9, R8, R5, 0x1d ;  /* 0x0000000508097211 */ /* 0x000fca00078feaff */
[----:B0-----:R-:W-:Y:S02]  /*1190*/  IMAD.WIDE R6, R9, 0x4, R6 ;  /* 0x0000000409067825 */ /* 0x001fe400078e0206 */
[----:B------:R-:W0:Y:S04]  /*11a0*/  LDC.64 R8, c[0x0][0x398] ;  /* 0x0000e600ff087b82 */ /* 0x000e280000000a00 */
[----:B------:R-:W2:Y:S01]  /*11b0*/  LDG.E.CONSTANT R7, desc[UR8][R6.64] ;  /* 0x0000000806077981 */ /* 0x000ea2000c1e9900 */
[----:B------:R-:W-:Y:S01]  /*11c0*/  SHF.L.U32 R11, R14, 0x1, RZ ;  /* 0x000000010e0b7819 */ /* 0x000fe200000006ff */
[----:B0-----:R-:W-:-:S04]  /*11d0*/  IMAD.WIDE.U32 R8, R10, 0x2, R8 ;  /* 0x000000020a087825 */ /* 0x001fc800078e0008 */
[----:B------:R-:W-:Y:S02]  /*11e0*/  IMAD.WIDE.U32 R10, R11, 0x2, R20 ;  /* 0x000000020b0a7825 */ /* 0x000fe400078e0014 */
[----:B------:R0:W3:Y:S04]  /*11f0*/  LDG.E.U16.CONSTANT R8, desc[UR8][R8.64] ;  /* 0x0000000808087981 */ /* 0x0000e8000c1e9500 */
[----:B------:R1:W4:Y:S01]  /*1200*/  LDG.E.U16.CONSTANT R11, desc[UR8][R10.64+0x2] ;  /* 0x000002080a0b7981 */ /* 0x000322000c1e9500 */
[----:B--2---:R-:W-:-:S04]  /*1210*/  SHF.R.U32.HI R22, RZ, R0, R7 ;  /* 0x00000000ff167219 */ /* 0x004fc80000011607 */
[--C-:B------:R-:W-:Y:S02]  /*1220*/  SHF.R.U32.HI R24, RZ, 0x4, R22.reuse ;  /* 0x00000004ff187819 */ /* 0x100fe40000011616 */
[----:B------:R-:W-:Y:S02]  /*1230*/  SHF.R.U32.HI R6, RZ, 0x8, R22 ;  /* 0x00000008ff067819 */ /* 0x000fe40000011616 */
[----:B------:R-:W-:Y:S02]  /*1240*/  LOP3.LUT R24, R24, 0xf, RZ, 0xc0, !PT ;  /* 0x0000000f18187812 */ /* 0x000fe400078ec0ff */
[----:B------:R-:W-:Y:S02]  /*1250*/  LOP3.LUT R6, R6, 0xf, RZ, 0xc0, !PT ;  /* 0x0000000f06067812 */ /* 0x000fe400078ec0ff */
[----:B------:R-:W-:Y:S01]  /*1260*/  LOP3.LUT R23, R22, 0xf, RZ, 0xc0, !PT ;  /* 0x0000000f16177812 */ /* 0x000fe200078ec0ff */
[----:B------:R-:W-:Y:S01]  /*1270*/  IMAD R7, R24, R24, R24 ;  /* 0x0000001818077224 */ /* 0x000fe200078e0218 */
[----:B------:R-:W-:-:S03]  /*1280*/  SHF.R.U32.HI R22, RZ, 0xc, R22 ;  /* 0x0000000cff167819 */ /* 0x000fc60000011616 */
[C---:B------:R-:W-:Y:S01]  /*1290*/  IMAD R26, R23.reuse, R23, R23 ;  /* 0x00000017171a7224 */ /* 0x040fe200078e0217 */
[----:B------:R-:W-:Y:S01]  /*12a0*/  IADD3 R24, PT, PT, R24, 0x1, R7 ;  /* 0x0000000118187810 */ /* 0x000fe20007ffe007 */
[----:B------:R-:W-:Y:S01]  /*12b0*/  IMAD R7, R6, R6, R6 ;  /* 0x0000000606077224 */ /* 0x000fe200078e0206 */
[----:B------:R-:W-:Y:S02]  /*12c0*/  LOP3.LUT R22, R22, 0xf, RZ, 0xc0, !PT ;  /* 0x0000000f16167812 */ /* 0x000fe400078ec0ff */
[----:B------:R-:W-:Y:S01]  /*12d0*/  IADD3 R26, PT, PT, R23, 0x1, R26 ;  /* 0x00000001171a7810 */ /* 0x000fe20007ffe01a */
[----:B0-----:R-:W-:Y:S01]  /*12e0*/  I2F.F16 R9, R24 ;  /* 0x0000001800097306 */ /* 0x001fe20000200c00 */
[----:B-1----:R-:W-:Y:S01]  /*12f0*/  IADD3 R10, PT, PT, R6, 0x1, R7 ;  /* 0x00000001060a7810 */ /* 0x002fe20007ffe007 */
[----:B------:R-:W-:Y:S01]  /*1300*/  IMAD R7, R22, R22, R22 ;  /* 0x0000001616077224 */ /* 0x000fe200078e0216 */
[C---:B------:R-:W-:Y:S02]  /*1310*/  LEA R6, R12.reuse, R1, 0x3 ;  /* 0x000000010c067211 */ /* 0x040fe400078e18ff */
[----:B------:R-:W-:-:S02]  /*1320*/  IADD3 R12, PT, PT, R12, 0x1, RZ ;  /* 0x000000010c0c7810 */ /* 0x000fc40007ffe0ff */
[----:B------:R-:W-:Y:S01]  /*1330*/  IADD3 R7, PT, PT, R22, 0x1, R7 ;  /* 0x0000000116077810 */ /* 0x000fe20007ffe007 */
[----:B------:R-:W0:Y:S01]  /*1340*/  I2F.F16 R26, R26 ;  /* 0x0000001a001a7306 */ /* 0x000e220000200c00 */
[----:B----4-:R-:W-:-:S04]  /*1350*/  IADD3 R14, PT, PT, R11, R14, RZ ;  /* 0x0000000e0b0e7210 */ /* 0x010fc80007ffe0ff */
[----:B------:R-:W-:-:S03]  /*1360*/  ISETP.GE.AND P0, PT, R14, R15, PT ;  /* 0x0000000f0e00720c */ /* 0x000fc60003f06270 */
[----:B------:R-:W-:Y:S01]  /*1370*/  I2F.F16 R10, R10 ;  /* 0x0000000a000a7306 */ /* 0x000fe20000200c00 */
[----:B0-----:R-:W-:-:S07]  /*1380*/  PRMT R9, R26, 0x5410, R9 ;  /* 0x000054101a097816 */ /* 0x001fce0000000009 */
[----:B------:R-:W0:Y:S01]  /*1390*/  I2F.F16 R7, R7 ;  /* 0x0000000700077306 */ /* 0x000e220000200c00 */
[----:B---3--:R-:W-:Y:S01]  /*13a0*/  HMUL2 R22, R9, R8.H0_H0 ;  /* 0x2000000809167232 */ /* 0x008fe20000000000 */
[----:B0-----:R-:W-:-:S05]  /*13b0*/  PRMT R7, R10, 0x5410, R7 ;  /* 0x000054100a077816 */ /* 0x001fca0000000007 */
[----:B------:R-:W-:-:S05]  /*13c0*/  HMUL2 R23, R7, R8.H0_H0 ;  /* 0x2000000807177232 */ /* 0x000fca0000000000 */
[----:B------:R0:W-:Y:S01]  /*13d0*/  STL.64 [R6], R22 ;  /* 0x0000001606007387 */ /* 0x0001e20000100a00 */
[----:B------:R-:W-:Y:S05]  /*13e0*/  @!P0 BRA `(.L_x_18) ;  /* 0xfffffffc00508947 */ /* 0x000fea000383ffff */
.L_x_17:
[----:B------:R1:W5:Y:S01]  /*13f0*/  LDL.64 R100, [R1] ;  /* 0x0000000001647983 */ /* 0x0003620000100a00 */
[----:B------:R-:W2:Y:S01]  /*1400*/  LDCU UR6, c[0x0][0x3c8] ;  /* 0x00007900ff0677ac */ /* 0x000ea20008000800 */
[----:B------:R-:W-:Y:S01]  /*1410*/  HFMA2 R5, -RZ, RZ, 0, 0 ;  /* 0x00000000ff057431 */ /* 0x000fe200000001ff */
[----:B------:R-:W-:Y:S01]  /*1420*/  MOV R8, RZ ;  /* 0x000000ff00087202 */ /* 0x000fe20000000f00 */
[----:B------:R-:W-:Y:S01]  /*1430*/  HFMA2 R7, -RZ, RZ, 0, 0 ;  /* 0x00000000ff077431 */ /* 0x000fe200000001ff */
[----:B------:R-:W3:Y:S01]  /*1440*/  LDCU UR4, c[0x0][0x3cc] ;  /* 0x00007980ff0477ac */ /* 0x000ee20008000800 */
[----:B------:R-:W-:Y:S01]  /*1450*/  MOV R10, RZ ;  /* 0x000000ff000a7202 */ /* 0x000fe20000000f00 */
[----:B------:R-:W4:Y:S01]  /*1460*/  LDCU UR5, c[0x0][0x3d0] ;  /* 0x00007a00ff0577ac */ /* 0x000f220008000800 */
[----:B------:R-:W0:Y:S01]  /*1470*/  LDCU UR10, c[0x0][0x3d4] ;  /* 0x00007a80ff0a77ac */ /* 0x000e220008000800 */
[----:B------:R-:W1:Y:S01]  /*1480*/  LDCU UR11, c[0x0][0x3d8] ;  /* 0x00007b00ff0b77ac */ /* 0x000e620008000800 */
[----:B--2---:R-:W-:-:S02]  /*1490*/  ISETP.GT.AND P0, PT, R19, UR6, PT ;  /* 0x0000000613007c0c */ /* 0x004fc4000bf04270 */
[C---:B------:R-:W-:Y:S02]  /*14a0*/  VIMNMX R0, PT, PT, R19.reuse, UR6, PT ;  /* 0x0000000613007c48 */ /* 0x040fe4000bfe0100 */
[C---:B---3--:R-:W-:Y:S02]  /*14b0*/  ISETP.GT.AND P1, PT, R19.reuse, UR4, PT ;  /* 0x0000000413007c0c */ /* 0x048fe4000bf24270 */
[----:B------:R-:W-:Y:S02]  /*14c0*/  SHF.R.S32.HI R3, RZ, 0x1f, R0 ;  /* 0x0000001fff037819 */ /* 0x000fe40000011400 */
[----:B----4-:R-:W-:Y:S02]  /*14d0*/  ISETP.GT.AND P2, PT, R19, UR5, PT ;  /* 0x0000000513007c0c */ /* 0x010fe4000bf44270 */
[----:B------:R-:W-:Y:S01]  /*14e0*/  LEA.HI R3, R3, R0, RZ, 0x5 ;  /* 0x0000000003037211 */ /* 0x000fe200078f28ff */
[----:B------:R-:W-:Y:S01]  /*14f0*/  HFMA2 R0, -RZ, RZ, 0, 0 ;  /* 0x00000000ff007431 */ /* 0x000fe200000001ff */
[----:B0-----:R-:W-:-:S02]  /*1500*/  ISETP.GT.AND P3, PT, R19, UR10, PT ;  /* 0x0000000a13007c0c */ /* 0x001fc4000bf64270 */
[----:B------:R-:W-:Y:S02]  /*1510*/  SHF.R.S32.HI R9, RZ, 0x5, R3 ;  /* 0x00000005ff097819 */ /* 0x000fe40000011403 */
[----:B-1----:R-:W-:Y:S01]  /*1520*/  ISETP.GT.AND P4, PT, R19, UR11, PT ;  /* 0x0000000b13007c0c */ /* 0x002fe2000bf84270 */
[----:B------:R-:W-:-:S12]  /*1530*/  @!P0 BRA `(.L_x_19) ;  /* 0x00000000001c8947 */ /* 0x000fd80003800000 */
[----:B------:R-:W0:Y:S02]  /*1540*/  LDC R0, c[0x0][0x3cc] ;  /* 0x0000f300ff007b82 */ /* 0x000e240000000800 */
[----:B0-----:R-:W-:-:S04]  /*1550*/  VIMNMX R0, PT, PT, R19, R0, PT ;  /* 0x0000000013007248 */ /* 0x001fc80003fe0100 */
[----:B------:R-:W-:-:S04]  /*1560*/  IADD3 R0, PT, PT, R0, -UR6, RZ ;  /* 0x8000000600007c10 */ /* 0x000fc8000fffe0ff */
[----:B------:R-:W-:-:S04]  /*1570*/  SHF.R.S32.HI R3, RZ, 0x1f, R0 ;  /* 0x0000001fff037819 */ /* 0x000fc80000011400 */
[----:B------:R-:W-:-:S04]  /*1580*/  LEA.HI R3, R3, R0, RZ, 0x5 ;  /* 0x0000000003037211 */ /* 0x000fc800078f28ff */
[----:B------:R-:W-:-:S05]  /*1590*/  SHF.R.S32.HI R3, RZ, 0x5, R3 ;  /* 0x00000005ff037819 */ /* 0x000fca0000011403 */
[----:B------:R-:W-:-:S07]  /*15a0*/  IMAD R0, R3, 0x6, RZ ;  /* 0x0000000603007824 */ /* 0x000fce00078e02ff */
.L_x_19:
[----:B------:R-:W-:Y:S05]  /*15b0*/  @!P1 BRA `(.L_x_20) ;  /* 0x00000000001c9947 */ /* 0x000fea0003800000 */
[----:B------:R-:W0:Y:S02]  /*15c0*/  LDC R6, c[0x0][0x3d0] ;  /* 0x0000f400ff067b82 */ /* 0x000e240000000800 */
[----:B0-----:R-:W-:-:S04]  /*15d0*/  VIMNMX R3, PT, PT, R19, R6, PT ;  /* 0x0000000613037248 */ /* 0x001fc80003fe0100 */
[----:B------:R-:W-:-:S04]  /*15e0*/  IADD3 R3, PT, PT, R3, -UR4, RZ ;  /* 0x8000000403037c10 */ /* 0x000fc8000fffe0ff */
[----:B------:R-:W-:-:S04]  /*15f0*/  SHF.R.S32.HI R6, RZ, 0x1f, R3 ;  /* 0x0000001fff067819 */ /* 0x000fc80000011403 */
[----:B------:R-:W-:-:S04]  /*1600*/  LEA.HI R6, R6, R3, RZ, 0x5 ;  /* 0x0000000306067211 */ /* 0x000fc800078f28ff */
[----:B------:R-:W-:-:S04]  /*1610*/  SHF.R.S32.HI R6, RZ, 0x5, R6 ;  /* 0x00000005ff067819 */ /* 0x000fc80000011406 */
[----:B------:R-:W-:-:S07]  /*1620*/  LEA R5, R6, R6, 0x2 ;  /* 0x0000000606057211 */ /* 0x000fce00078e10ff */
.L_x_20:
[----:B------:R-:W-:Y:S05]  /*1630*/  @!P2 BRA `(.L_x_21) ;  /* 0x00000000001ca947 */ /* 0x000fea0003800000 */
[----:B------:R-:W0:Y:S02]  /*1640*/  LDC R6, c[0x0][0x3d4] ;  /* 0x0000f500ff067b82 */ /* 0x000e240000000800 */
[----:B0-----:R-:W-:-:S04]  /*1650*/  VIMNMX R3, PT, PT, R19, R6, PT ;  /* 0x0000000613037248 */ /* 0x001fc80003fe0100 */
[----:B------:R-:W-:-:S04]  /*1660*/  IADD3 R3, PT, PT, R3, -UR5, RZ ;  /* 0x8000000503037c10 */ /* 0x000fc8000fffe0ff */
[----:B------:R-:W-:-:S04]  /*1670*/  SHF.R.S32.HI R6, RZ, 0x1f, R3 ;  /* 0x0000001fff067819 */ /* 0x000fc80000011403 */
[----:B------:R-:W-:-:S04]  /*1680*/  LEA.HI R6, R6, R3, RZ, 0x5 ;  /* 0x0000000306067211 */ /* 0x000fc800078f28ff */
[----:B------:R-:W-:-:S04]  /*1690*/  SHF.R.S32.HI R6, RZ, 0x5, R6 ;  /* 0x00000005ff067819 */ /* 0x000fc80000011406 */
[----:B------:R-:W-:-:S07]  /*16a0*/  SHF.L.U32 R8, R6, 0x2, RZ ;  /* 0x0000000206087819 */ /* 0x000fce00000006ff */
.L_x_21:
        /* <DEDUP_REMOVED lines=8> */
.L_x_22:
        /* <DEDUP_REMOVED lines=8> */
.L_x_23:
[----:B------:R-:W-:Y:S01]  /*17b0*/  LEA R0, R9, R0, 0x3 ;  /* 0x0000000009007211 */ /* 0x000fe200078e18ff */
[----:B------:R-:W0:Y:S01]  /*17c0*/  S2UR UR5, SR_CgaCtaId ;  /* 0x00000000000579c3 */ /* 0x000e220000008800 */
[----:B------:R-:W1:Y:S01]  /*17d0*/  LDCU.64 UR10, c[0x0][0x388] ;  /* 0x00007100ff0a77ac */ /* 0x000e620008000a00 */
[----:B------:R-:W-:Y:S02]  /*17e0*/  VIMNMX R4, PT, PT, R4, UR6, PT ;  /* 0x0000000604047c48 */ /* 0x000fe4000bfe0100 */
[----:B------:R-:W-:Y:S01]  /*17f0*/  IADD3 R0, PT, PT, R8, R0, R5 ;  /* 0x0000000008007210 */ /* 0x000fe20007ffe005 */
[----:B------:R-:W-:Y:S01]  /*1800*/  UMOV UR4, 0x400 ;  /* 0x0000040000047882 */ /* 0x000fe20000000000 */
[----:B-----5:R-:W-:Y:S02]  /*1810*/  PRMT R98, R101, 0x7610, R101 ;  /* 0x0000761065627816 */ /* 0x020fe40000000065 */
[----:B------:R-:W-:Y:S02]  /*1820*/  IADD3 R0, PT, PT, R10, R0, R7 ;  /* 0x000000000a007210 */ /* 0x000fe40007ffe007 */
[----:B------:R-:W-:-:S02]  /*1830*/  MOV R14, RZ ;  /* 0x000000ff000e7202 */ /* 0x000fc40000000f00 */
[----:B------:R-:W-:Y:S01]  /*1840*/  PRMT R12, RZ, 0x5410, RZ ;  /* 0x00005410ff0c7816 */ /* 0x000fe200000000ff */
[----:B------:R-:W-:Y:S01]  /*1850*/  IMAD R3, R0, R13, RZ ;  /* 0x0000000d00037224 */ /* 0x000fe200078e02ff */
[----:B------:R-:W-:Y:S02]  /*1860*/  SHF.R.S32.HI R0, RZ, 0x1f, R16 ;  /* 0x0000001fff007819 */ /* 0x000fe40000011410 */
[----:B------:R-:W-:Y:S02]  /*1870*/  PRMT R11, RZ, 0x5410, RZ ;  /* 0x00005410ff0b7816 */ /* 0x000fe400000000ff */
[----:B------:R-:W-:Y:S02]  /*1880*/  IADD3 R5, P0, PT, R16, R3, RZ ;  /* 0x0000000310057210 */ /* 0x000fe40007f1e0ff */
[----:B------:R-:W-:Y:S02]  /*1890*/  PRMT R10, RZ, 0x5410, RZ ;  /* 0x00005410ff0a7816 */ /* 0x000fe400000000ff */
[----:B------:R-:W-:-:S02]  /*18a0*/  LEA.HI.X.SX32 R0, R3, R0, 0x1, P0 ;  /* 0x0000000003007211 */ /* 0x000fc400000f0eff */
[----:B------:R-:W-:Y:S01]  /*18b0*/  ISETP.GT.AND P0, PT, R4, R19, PT ;  /* 0x000000130400720c */ /* 0x000fe20003f04270 */
[----:B0-----:R-:W-:Y:S01]  /*18c0*/  ULEA UR4, UR5, UR4, 0x18 ;  /* 0x0000000405047291 */ /* 0x001fe2000f8ec0ff */
[C---:B------:R-:W-:Y:S02]  /*18d0*/  SHF.L.U32 R3, R5.reuse, 0x2, RZ ;  /* 0x0000000205037819 */ /* 0x040fe400000006ff */
[----:B------:R-:W-:Y:S02]  /*18e0*/  SHF.L.U64.HI R0, R5, 0x2, R0 ;  /* 0x0000000205007819 */ /* 0x000fe40000010200 */
[----:B-1----:R-:W-:Y:S02]  /*18f0*/  IADD3 R30, P1, PT, R3, UR10, RZ ;  /* 0x0000000a031e7c10 */ /* 0x002fe4000ff3e0ff */
[----:B------:R-:W-:Y:S02]  /*1900*/  PRMT R9, RZ, 0x5410, RZ ;  /* 0x00005410ff097816 */ /* 0x000fe400000000ff */
[----:B------:R-:W-:-:S02]  /*1910*/  IADD3.X R31, PT, PT, R0, UR11, RZ, P1, !PT ;  /* 0x0000000b001f7c10 */ /* 0x000fc40008ffe4ff */
[----:B------:R-:W-:Y:S02]  /*1920*/  PRMT R8, RZ, 0x5410, RZ ;  /* 0x00005410ff087816 */ /* 0x000fe400000000ff */
[----:B------:R-:W-:Y:S02]  /*1930*/  PRMT R7, RZ, 0x5410, RZ ;  /* 0x00005410ff077816 */ /* 0x000fe400000000ff */
[----:B------:R-:W-:Y:S02]  /*1940*/  PRMT R6, RZ, 0x5410, RZ ;  /* 0x00005410ff067816 */ /* 0x000fe400000000ff */
[----:B------:R-:W-:Y:S02]  /*1950*/  PRMT R5, RZ, 0x5410, RZ ;  /* 0x00005410ff057816 */ /* 0x000fe400000000ff */
[----:B------:R-:W-:Y:S02]  /*1960*/  IADD3 R4, PT, PT, R19, R18, RZ ;  /* 0x0000001213047210 */ /* 0x000fe40007ffe0ff */
[----:B------:R-:W-:-:S02]  /*1970*/  MOV R28, R30 ;  /* 0x0000001e001c7202 */ /* 0x000fc40000000f00 */
[----:B------:R-:W-:Y:S01]  /*1980*/  MOV R29, R31 ;  /* 0x0000001f001d7202 */ /* 0x000fe20000000f00 */
[----:B------:R-:W-:Y:S06]  /*1990*/  @!P0 BRA `(.L_x_24) ;  /* 0x0000005c00648947 */ /* 0x000fec0003800000 */
[----:B------:R-:W-:-:S04]  /*19a0*/  IMAD.WIDE.U32 R2, R2, 0x100, R20 ;  /* 0x0000010002027825 */ /* 0x000fc800078e0014 */
[----:B------:R-:W-:Y:S01]  /*19b0*/  HFMA2 R14, -RZ, RZ, 0, 0 ;  /* 0x00000000ff0e7431 */ /* 0x000fe200000001ff */
[----:B------:R-:W-:Y:S02]  /*19c0*/  VIMNMX R28, PT, PT, R15, UR6, PT ;  /* 0x000000060f1c7c48 */ /* 0x000fe4000bfe0100 */
[----:B------:R-:W-:Y:S02]  /*19d0*/  PRMT R12, RZ, 0x7610, R12 ;  /* 0x00007610ff0c7816 */ /* 0x000fe4000000000c */
[----:B------:R-:W-:-:S04]  /*19e0*/  IADD3 R20, P0, PT, R2, 0x2, RZ ;  /* 0x0000000202147810 */ /* 0x000fc80007f1e0ff */
[----:B------:R-:W-:-:S09]  /*19f0*/  IADD3.X R29, PT, PT, RZ, R3, RZ, P0, !PT ;  /* 0x00000003ff1d7210 */ /* 0x000fd200007fe4ff */
.L_x_29:
[----:B------:R-:W-:Y:S01]  /*1a00*/  ISETP.NE.AND P1, PT, R19, R4, PT ;  /* 0x000000041300720c */ /* 0x000fe20003f25270 */
[----:B0-----:R-:W0:Y:S01]  /*1a10*/  LDC R13, c[0x0][0x3ac] ;  /* 0x0000eb00ff0d7b82 */ /* 0x001e220000000800 */
[----:B------:R-:W-:Y:S02]  /*1a20*/  MOV R22, R30 ;  /* 0x0000001e00167202 */ /* 0x000fe40000000f00 */
[----:B------:R-:W-:-:S05]  /*1a30*/  MOV R23, R31 ;  /* 0x0000001f00177202 */ /* 0x000fca0000000f00 */
[----:B-----5:R1:W5:Y:S04]  /*1a40*/  LDG.E.128.CONSTANT R32, desc[UR8][R22.64] ;  /* 0x0000000816207981 */ /* 0x020368000c1e9d00 */
[----:B------:R-:W-:Y:S02]  /*1a50*/  @!P1 LEA R2, R14, R1, 0x3 ;  /* 0x000000010e029211 */ /* 0x000fe400078e18ff */
[----:B------:R-:W-:-:S04]  /*1a60*/  @!P1 MOV R21, R29 ;  /* 0x0000001d00159202 */ /* 0x000fc80000000f00 */
[----:B------:R-:W2:Y:S04]  /*1a70*/  @!P1 LDL.64 R2, [R2+0x8] ;  /* 0x0000080002029983 */ /* 0x000ea80000100a00 */
[----:B------:R-:W3:Y:S01]  /*1a80*/  @!P1 LDG.E.U16.CONSTANT R18, desc[UR8][R20.64] ;  /* 0x0000000814129981 */ /* 0x000ee2000c1e9500 */
[----:B------:R-:W-:Y:S02]  /*1a90*/  ISETP.GE.AND P0, PT, R17, 0x1, PT ;  /* 0x000000011100780c */ /* 0x000fe40003f06270 */
[----:B------:R-:W-:Y:S01]  /*1aa0*/  @!P1 IADD3 R0, PT, PT, R14, 0x1, RZ ;  /* 0x000000010e009810 */ /* 0x000fe20007ffe0ff */
[----:B0-----:R-:W-:-:S03]  /*1ab0*/  IMAD.WIDE R30, R13, 0x4, R22 ;  /* 0x000000040d1e7825 */ /* 0x001fc600078e0216 */
[----:B------:R-:W-:Y:S02]  /*1ac0*/  @!P1 MOV R14, R0 ;  /* 0x00000000000e9202 */ /* 0x000fe40000000f00 */
[----:B--2---:R-:W-:Y:S02]  /*1ad0*/  @!P1 PRMT R100, R2, 0x7610, R100 ;  /* 0x0000761002649816 */ /* 0x004fe40000000064 */
[----:B------:R-:W-:Y:S02]  /*1ae0*/  @!P1 PRMT R98, R3, 0x7610, R98 ;  /* 0x0000761003629816 */ /* 0x000fe40000000062 */
[----:B------:R-:W-:Y:S02]  /*1af0*/  @!P1 PRMT R100, R100, 0x7610, R2 ;  /* 0x0000761064649816 */ /* 0x000fe40000000002 */
[----:B------:R-:W-:Y:S02]  /*1b00*/  @!P1 PRMT R98, R98, 0x7610, R3 ;  /* 0x0000761062629816 */ /* 0x000fe40000000003 */
[----:B---3--:R-:W-:Y:S01]  /*1b10*/  @!P1 IADD3 R4, PT, PT, R18, R19, RZ ;  /* 0x0000001312049210 */ /* 0x008fe20007ffe0ff */
[----:B-1----:R-:W-:Y:S06]  /*1b20*/  @!P0 BRA `(.L_x_25) ;  /* 0x0000001400ac8947 */ /* 0x002fec0003800000 */
[----:B------:R-:W2:Y:S01]  /*1b30*/  LDG.E.128.CONSTANT R24, desc[UR8][R30.64] ;  /* 0x000000081e187981 */ /* 0x000ea2000c1e9d00 */
[----:B-----5:R-:W-:Y:S02]  /*1b40*/  LOP3.LUT R0, R33, 0xff, RZ, 0xc0, !PT ;  /* 0x000000ff21007812 */ /* 0x020fe400078ec0ff */
[----:B------:R-:W-:Y:S02]  /*1b50*/  LOP3.LUT R3, R34, 0xff, RZ, 0xc0, !PT ;  /* 0x000000ff22037812 */ /* 0x000fe400078ec0ff */
[----:B------:R-:W-:Y:S02]  /*1b60*/  IADD3 R2, PT, PT, R0, -0x80, RZ ;  /* 0xffffff8000027810 */ /* 0x000fe40007ffe0ff */
[----:B------:R-:W-:Y:S02]  /*1b70*/  IADD3 R3, PT, PT, R3, -0x80, RZ ;  /* 0xffffff8003037810 */ /* 0x000fe40007ffe0ff */
[----:B------:R0:W-:Y:S01]  /*1b80*/  I2F.F16 R46, R2 ;  /* 0x00000002002e7306 */ /* 0x0001e20000200c00 */
[----:B------:R-:W-:-:S02]  /*1b90*/  LOP3.LUT R0, R35, 0xff, RZ, 0xc0, !PT ;  /* 0x000000ff23007812 */ /* 0x000fc400078ec0ff */
[----:B------:R-:W-:Y:S02]  /*1ba0*/  LEA.HI R42, R32, 0xffffff80, RZ, 0x8 ;  /* 0xffffff80202a7811 */ /* 0x000fe400078f40ff */
[----:B------:R-:W-:Y:S02]  /*1bb0*/  IADD3 R18, PT, PT, R0, -0x80, RZ ;  /* 0xffffff8000127810 */ /* 0x000fe40007ffe0ff */
[----:B------:R-:W-:Y:S01]  /*1bc0*/  LOP3.LUT R0, R32, 0xff, RZ, 0xc0, !PT ;  /* 0x000000ff20007812 */ /* 0x000fe200078ec0ff */
[----:B------:R-:W-:Y:S01]  /*1bd0*/  I2F.F16 R47, R3 ;  /* 0x00000003002f7306 */ /* 0x000fe20000200c00 */
[----:B0-----:R-:W-:Y:S02]  /*1be0*/  SHF.R.U32.HI R2, RZ, 0x8, R32 ;  /* 0x00000008ff027819 */ /* 0x001fe40000011620 */
[----:B------:R-:W-:Y:S02]  /*1bf0*/  IADD3 R0, PT, PT, R0, -0x80, RZ ;  /* 0xffffff8000007810 */ /* 0x000fe40007ffe0ff */
[----:B------:R-:W-:-:S02]  /*1c00*/  LOP3.LUT R2, R2, 0xff, RZ, 0xc0, !PT ;  /* 0x000000ff02027812 */ /* 0x000fc400078ec0ff */
[----:B------:R-:W-:Y:S01]  /*1c10*/  SHF.R.U32.HI R32, RZ, 0x10, R32 ;  /* 0x00000010ff207819 */ /* 0x000fe20000011620 */
[----:B------:R0:W-:Y:S01]  /*1c20*/  I2F.F16 R43, R0 ;  /* 0x00000000002b7306 */ /* 0x0001e20000200c00 */
[----:B------:R-:W-:Y:S02]  /*1c30*/  IADD3 R2, PT, PT, R2, -0x80, RZ ;  /* 0xffffff8002027810 */ /* 0x000fe40007ffe0ff */
[----:B------:R-:W-:Y:S02]  /*1c40*/  LOP3.LUT R32, R32, 0xff, RZ, 0xc0, !PT ;  /* 0x000000ff20207812 */ /* 0x000fe400078ec0ff */
[----:B------:R-:W-:Y:S02]  /*1c50*/  SHF.R.U32.HI R21, RZ, 0x8, R35 ;  /* 0x00000008ff157819 */ /* 0x000fe40000011623 */
[----:B------:R-:W-:Y:S01]  /*1c60*/  IADD3 R32, PT, PT, R32, -0x80, RZ ;  /* 0xffffff8020207810 */ /* 0x000fe20007ffe0ff */
[----:B------:R1:W-:Y:S01]  /*1c70*/  I2F.F16 R44, R2 ;  /* 0x00000002002c7306 */ /* 0x0003e20000200c00 */
[----:B0-----:R-:W-:-:S02]  /*1c80*/  SHF.R.U32.HI R0, RZ, 0x8, R33 ;  /* 0x00000008ff007819 */ /* 0x001fc40000011621 */
[----:B------:R-:W-:Y:S02]  /*1c90*/  LOP3.LUT R21, R21, 0xff, RZ, 0xc0, !PT ;  /* 0x000000ff15157812 */ /* 0x000fe400078ec0ff */
[----:B------:R-:W-:Y:S02]  /*1ca0*/  LOP3.LUT R0, R0, 0xff, RZ, 0xc0, !PT ;  /* 0x000000ff00007812 */ /* 0x000fe400078ec0ff */
[----:B------:R-:W-:Y:S01]  /*1cb0*/  LEA.HI R41, R33, 0xffffff80, RZ, 0x8 ;  /* 0xffffff8021297811 */ /* 0x000fe200078f40ff */
[----:B------:R0:W-:Y:S01]  /*1cc0*/  I2F.F16 R58, R18 ;  /* 0x00000012003a7306 */ /* 0x0001e20000200c00 */
[----:B-1----:R-:W1:Y:S01]  /*1cd0*/  LDS.64 R2, [UR4] ;  /* 0x00000004ff027984 */ /* 0x002e620008000a00 */
[----:B------:R-:W-:Y:S02]  /*1ce0*/  IADD3 R0, PT, PT, R0, -0x80, RZ ;  /* 0xffffff8000007810 */ /* 0x000fe40007ffe0ff */
[----:B------:R-:W-:Y:S02]  /*1cf0*/  SHF.R.U32.HI R33, RZ, 0x10, R33 ;  /* 0x00000010ff217819 */ /* 0x000fe40000011621 */
[----:B------:R-:W-:-:S02]  /*1d00*/  LEA.HI R39, R34, 0xffffff80, RZ, 0x8 ;  /* 0xffffff8022277811 */ /* 0x000fc400078f40ff */
[----:B------:R3:W-:Y:S01]  /*1d10*/  I2F.F16 R60, R32 ;  /* 0x00000020003c7306 */ /* 0x0007e20000200c00 */
[--C-:B0-----:R-:W-:Y:S02]  /*1d20*/  SHF.R.U32.HI R18, RZ, 0x8, R34.reuse ;  /* 0x00000008ff127819 */ /* 0x101fe40000011622 */
[----:B------:R-:W-:Y:S02]  /*1d30*/  LOP3.LUT R33, R33, 0xff, RZ, 0xc0, !PT ;  /* 0x000000ff21217812 */ /* 0x000fe400078ec0ff */
[----:B------:R-:W-:Y:S02]  /*1d40*/  LOP3.LUT R18, R18, 0xff, RZ, 0xc0, !PT ;  /* 0x000000ff12127812 */ /* 0x000fe400078ec0ff */
[----:B------:R-:W-:Y:S01]  /*1d50*/  SHF.R.U32.HI R34, RZ, 0x10, R34 ;  /* 0x00000010ff227819 */ /* 0x000fe20000011622 */
[----:B------:R-:W-:Y:S01]  /*1d60*/  I2F.F16 R54, R0 ;  /* 0x0000000000367306 */ /* 0x000fe20000200c00 */
[----:B---3--:R-:W-:Y:S02]  /*1d70*/  IADD3 R32, PT, PT, R21, -0x80, RZ ;  /* 0xffffff8015207810 */ /* 0x008fe40007ffe0ff */
[----:B------:R-:W-:-:S02]  /*1d80*/  IADD3 R18, PT, PT, R18, -0x80, RZ ;  /* 0xffffff8012127810 */ /* 0x000fc40007ffe0ff */
[----:B------:R-:W-:Y:S02]  /*1d90*/  IADD3 R33, PT, PT, R33, -0x80, RZ ;  /* 0xffffff8021217810 */ /* 0x000fe40007ffe0ff */
[----:B------:R-:W-:Y:S01]  /*1da0*/  LOP3.LUT R34, R34, 0xff, RZ, 0xc0, !PT ;  /* 0x000000ff22227812 */ /* 0x000fe200078ec0ff */
[----:B------:R-:W-:Y:S01]  /*1db0*/  I2F.F16 R55, R18 ;  /* 0x0000001200377306 */ /* 0x000fe20000200c00 */
[----:B------:R-:W-:Y:S02]  /*1dc0*/  LEA.HI R40, R35, 0xffffff80, RZ, 0x8 ;  /* 0xffffff8023287811 */ /* 0x000fe400078f40ff */
[----:B------:R-:W-:Y:S02]  /*1dd0*/  IADD3 R34, PT, PT, R34, -0x80, RZ ;  /* 0xffffff8022227810 */ /* 0x000fe40007ffe0ff */
[----:B------:R-:W-:Y:S02]  /*1de0*/  SHF.R.U32.HI R35, RZ, 0x10, R35 ;  /* 0x00000010ff237819 */ /* 0x000fe40000011623 */
[----:B------:R-:W-:Y:S01]  /*1df0*/  ISETP.NE.AND P1, PT, R17, 0x1, PT ;  /* 0x000000011100780c */ /* 0x000fe20003f25270 */
[----:B------:R-:W-:Y:S01]  /*1e00*/  I2F.F16 R59, R32 ;  /* 0x00000020003b7306 */ /* 0x000fe20000200c00 */
[----:B------:R-:W-:-:S04]  /*1e10*/  LOP3.LUT R35, R35, 0xff, RZ, 0xc0, !PT ;  /* 0x000000ff23237812 */ /* 0x000fc800078ec0ff */
[----:B------:R-:W-:-:S03]  /*1e20*/  IADD3 R35, PT, PT, R35, -0x80, RZ ;  /* 0xffffff8023237810 */ /* 0x000fc60007ffe0ff */
[----:B------:R0:W-:Y:S01]  /*1e30*/  I2F.F16 R63, R33 ;  /* 0x00000021003f7306 */ /* 0x0001e20000200c00 */
[----:B-1----:R-:W-:Y:S02]  /*1e40*/  HADD2.F32 R52, -RZ, R2.H1_H1 ;  /* 0x30000002ff347230 */ /* 0x002fe40000004100 */
[--C-:B------:R-:W-:Y:S02]  /*1e50*/  HADD2.F32 R56, -RZ, R3.reuse.H0_H0 ;  /* 0x20000003ff387230 */ /* 0x100fe40000004100 */
[----:B------:R-:W-:-:S03]  /*1e60*/  HADD2.F32 R57, -RZ, R3.H1_H1 ;  /* 0x30000003ff397230 */ /* 0x000fc60000004100 */
[----:B------:R-:W-:Y:S01]  /*1e70*/  I2F.F16 R64, R34 ;  /* 0x0000002200407306 */ /* 0x000fe20000200c00 */
[----:B0-----:R-:W0:Y:S07]  /*1e80*/  LDS.64 R32, [UR4+0x8] ;  /* 0x00000804ff207984 */ /* 0x001e2e0008000a00 */
[----:B------:R-:W-:Y:S08]  /*1e90*/  I2F.F16 R66, R35 ;  /* 0x0000002300427306 */ /* 0x000ff00000200c00 */
[----:B------:R-:W1:Y:S08]  /*1ea0*/  I2F.F16 R41, R41 ;  /* 0x0000002900297306 */ /* 0x000e700000200c00 */
[----:B------:R-:W3:Y:S01]  /*1eb0*/  I2F.F16 R42, R42 ;  /* 0x0000002a002a7306 */ /* 0x000ee20000200c00 */
[----:B-1----:R-:W-:-:S07]  /*1ec0*/  HADD2.F32 R41, -RZ, R41.H0_H0 ;  /* 0x20000029ff297230 */ /* 0x002fce0000004100 */
[----:B------:R-:W1:Y:S01]  /*1ed0*/  I2F.F16 R39, R39 ;  /* 0x0000002700277306 */ /* 0x000e620000200c00 */
[----:B---3--:R-:W-:-:S07]  /*1ee0*/  HADD2.F32 R42, -RZ, R42.H0_H0 ;  /* 0x2000002aff2a7230 */ /* 0x008fce0000004100 */
[----:B------:R-:W3:Y:S01]  /*1ef0*/  I2F.F16 R40, R40 ;  /* 0x0000002800287306 */ /* 0x000ee20000200c00 */
[----:B-1----:R-:W-:Y:S02]  /*1f00*/  HADD2.F32 R39, -RZ, R39.H0_H0 ;  /* 0x20000027ff277230 */ /* 0x002fe40000004100 */
[----:B---3--:R-:W-:Y:S01]  /*1f10*/  HADD2.F32 R40, -RZ, R40.H0_H0 ;  /* 0x20000028ff287230 */ /* 0x008fe20000004100 */
[----:B--2---:R-:W-:Y:S02]  /*1f20*/  LOP3.LUT R0, R24, 0xff, RZ, 0xc0, !PT ;  /* 0x000000ff18007812 */ /* 0x004fe400078ec0ff */
[----:B------:R-:W-:Y:S02]  /*1f30*/  LOP3.LUT R21, R26, 0xff, RZ, 0xc0, !PT ;  /* 0x000000ff1a157812 */ /* 0x000fe400078ec0ff */
[----:B------:R-:W-:Y:S02]  /*1f40*/  IADD3 R0, PT, PT, R0, -0x80, RZ ;  /* 0xffffff8000007810 */ /* 0x000fe40007ffe0ff */
[----:B------:R-:W-:Y:S01]  /*1f50*/  IADD3 R50, PT, PT, R21, -0x80, RZ ;  /* 0xffffff8015327810 */ /* 0x000fe20007ffe0ff */
[----:B------:R-:W-:Y:S01]  /*1f60*/  HADD2.F32 R21, -RZ, R2.H0_H0 ;  /* 0x20000002ff157230 */ /* 0x000fe20000004100 */
[----:B------:R-:W-:Y:S01]  /*1f70*/  LOP3.LUT R18, R25, 0xff, RZ, 0xc0, !PT ;  /* 0x000000ff19127812 */ /* 0x000fe200078ec0ff */
[----:B------:R1:W-:Y:S01]  /*1f80*/  I2F.F16 R48, R0 ;  /* 0x0000000000307306 */ /* 0x0003e20000200c00 */
[----:B------:R-:W-:-:S02]  /*1f90*/  LOP3.LUT R2, R27, 0xff, RZ, 0xc0, !PT ;  /* 0x000000ff1b027812 */ /* 0x000fc400078ec0ff */
[----:B------:R-:W-:Y:S02]  /*1fa0*/  IADD3 R18, PT, PT, R18, -0x80, RZ ;  /* 0xffffff8012127810 */ /* 0x000fe40007ffe0ff */
[----:B------:R-:W-:Y:S02]  /*1fb0*/  IADD3 R51, PT, PT, R2, -0x80, RZ ;  /* 0xffffff8002337810 */ /* 0x000fe40007ffe0ff */
[----:B------:R-:W-:Y:S01]  /*1fc0*/  SHF.R.U32.HI R2, RZ, 0x8, R25 ;  /* 0x00000008ff027819 */ /* 0x000fe20000011619 */
[----:B------:R2:W-:Y:S01]  /*1fd0*/  I2F.F16 R49, R18 ;  /* 0x0000001200317306 */ /* 0x0005e20000200c00 */
[----:B-1----:R-:W-:Y:S02]  /*1fe0*/  SHF.R.U32.HI R0, RZ, 0x8, R24 ;  /* 0x00000008ff007819 */ /* 0x002fe40000011618 */
[----:B------:R-:W-:Y:S02]  /*1ff0*/  SHF.R.U32.HI R3, RZ, 0x8, R26 ;  /* 0x00000008ff037819 */ /* 0x000fe4000001161a */
[----:B------:R-:W-:-:S02]  /*2000*/  LOP3.LUT R0, R0, 0xff, RZ, 0xc0, !PT ;  /* 0x000000ff00007812 */ /* 0x000fc400078ec0ff */
[----:B------:R-:W-:Y:S01]  /*2010*/  LEA.HI R36, R24, 0xffffff80, RZ, 0x8 ;  /* 0xffffff8018247811 */ /* 0x000fe200078f40ff */
[----:B------:R-:W-:Y:S01]  /*2020*/  I2F.F16 R50, R50 ;  /* 0x0000003200327306 */ /* 0x000fe20000200c00 */
[----:B--2---:R-:W-:Y:S01]  /*2030*/  LOP3.LUT R18, R2, 0xff, RZ, 0xc0, !PT ;  /* 0x000000ff02127812 */ /* 0x004fe200078ec0ff */
[----:B------:R-:W-:Y:S01]  /*2040*/  HADD2.F32 R2, -RZ, R58.H0_H0 ;  /* 0x2000003aff027230 */ /* 0x000fe20000004100 */
[----:B------:R-:W-:Y:S02]  /*2050*/  SHF.R.U32.HI R45, RZ, 0x10, R24 ;  /* 0x00000010ff2d7819 */ /* 0x000fe40000011618 */
[----:B------:R-:W-:Y:S01]  /*2060*/  IADD3 R24, PT, PT, R0, -0x80, RZ ;  /* 0xffffff8000187810 */ /* 0x000fe20007ffe0ff */
[----:B------:R-:W-:Y:S01]  /*2070*/  HADD2.F32 R0, -RZ, R46.H0_H0 ;  /* 0x2000002eff007230 */ /* 0x000fe20000004100 */
[----:B------:R-:W-:Y:S01]  /*2080*/  LOP3.LUT R34, R3, 0xff, RZ, 0xc0, !PT ;  /* 0x000000ff03227812 */ /* 0x000fe200078ec0ff */
[----:B------:R-:W-:Y:S01]  /*2090*/  HADD2.F32 R3, -RZ, R43.H0_H0 ;  /* 0x2000002bff037230 */ /* 0x000fe20000004100 */
[----:B------:R-:W-:Y:S01]  /*20a0*/  IADD3 R46, PT, PT, R18, -0x80, RZ ;  /* 0xffffff80122e7810 */ /* 0x000fe20007ffe0ff */
[----:B------:R-:W-:Y:S01]  /*20b0*/  HADD2.F32 R18, -RZ, R47.H0_H0 ;  /* 0x2000002fff127230 */ /* 0x000fe20000004100 */
[----:B------:R-:W-:Y:S01]  /*20c0*/  IADD3 R47, PT, PT, R34, -0x80, RZ ;  /* 0xffffff80222f7810 */ /* 0x000fe20007ffe0ff */
[----:B------:R-:W-:Y:S01]  /*20d0*/  HADD2.F32 R34, -RZ, R44.H0_H0 ;  /* 0x2000002cff227230 */ /* 0x000fe20000004100 */
[----:B------:R-:W-:Y:S01]  /*20e0*/  SHF.R.U32.HI R35, RZ, 0x8, R27 ;  /* 0x00000008ff237819 */ /* 0x000fe2000001161b */
[----:B------:R-:W-:-:S02]  /*20f0*/  HADD2.F32 R43, -RZ, R55.H0_H0 ;  /* 0x20000037ff2b7230 */ /* 0x000fc40000004100 */
[----:B------:R-:W-:Y:S01]  /*2100*/  FFMA.FTZ R55, R3, R21, RZ ;  /* 0x0000001503377223 */ /* 0x000fe200000100ff */
[----:B------:R-:W-:Y:S02]  /*2110*/  HADD2.F32 R44, -RZ, R59.H0_H0 ;  /* 0x2000003bff2c7230 */ /* 0x000fe40000004100 */
[C---:B------:R-:W-:Y:S01]  /*2120*/  FFMA.FTZ R59, R21.reuse, R0, RZ ;  /* 0x00000000153b7223 */ /* 0x040fe200000100ff */
[C---:B------:R-:W-:Y:S01]  /*2130*/  FFMA.FTZ R58, R21.reuse, R18, RZ ;  /* 0x00000012153a7223 */ /* 0x040fe200000100ff */
[----:B------:R-:W-:Y:S01]  /*2140*/  FFMA.FTZ R21, R21, R2, RZ ;  /* 0x0000000215157223 */ /* 0x000fe200000100ff */
[----:B------:R-:W-:Y:S01]  /*2150*/  LOP3.LUT R53, R35, 0xff, RZ, 0xc0, !PT ;  /* 0x000000ff23357812 */ /* 0x000fe200078ec0ff */
[----:B------:R-:W-:Y:S02]  /*2160*/  HADD2.F32 R35, -RZ, R54.H0_H0 ;  /* 0x20000036ff237230 */ /* 0x000fe40000004100 */
[----:B------:R-:W-:Y:S01]  /*2170*/  FFMA.FTZ R54, R34, R52, R55 ;  /* 0x0000003422367223 */ /* 0x000fe20000010037 */
[----:B------:R-:W-:Y:S01]  /*2180*/  FFMA.FTZ R62, R52, R44, R21 ;  /* 0x0000002c343e7223 */ /* 0x000fe20000010015 */
[----:B------:R-:W-:Y:S01]  /*2190*/  HADD2.F32 R21, -RZ, R60.H0_H0 ;  /* 0x2000003cff157230 */ /* 0x000fe20000004100 */
[----:B------:R-:W-:Y:S01]  /*21a0*/  LEA.HI R38, R26, 0xffffff80, RZ, 0x8 ;  /* 0xffffff801a267811 */ /* 0x000fe200078f40ff */
[C---:B------:R-:W-:Y:S01]  /*21b0*/  FFMA.FTZ R59, R52.reuse, R35, R59 ;  /* 0x00000023343b7223 */ /* 0x040fe2000001003b */
[----:B------:R-:W-:Y:S01]  /*21c0*/  FFMA.FTZ R61, R52, R43, R58 ;  /* 0x0000002b343d7223 */ /* 0x000fe2000001003a */
[----:B------:R-:W-:Y:S01]  /*21d0*/  SHF.R.U32.HI R52, RZ, 0x10, R25 ;  /* 0x00000010ff347819 */ /* 0x000fe20000011619 */
[----:B------:R-:W-:Y:S01]  /*21e0*/  FFMA.FTZ R55, R21, R56, R54 ;  /* 0x0000003815377223 */ /* 0x000fe20000010036 */
[----:B------:R-:W-:Y:S01]  /*21f0*/  SHF.R.U32.HI R54, RZ, 0x10, R27 ;  /* 0x00000010ff367819 */ /* 0x000fe2000001161b */
[----:B------:R-:W-:Y:S01]  /*2200*/  I2F.F16 R51, R51 ;  /* 0x0000003300337306 */ /* 0x000fe20000200c00 */
[----:B------:R-:W-:Y:S01]  /*2210*/  SHF.R.U32.HI R26, RZ, 0x10, R26 ;  /* 0x00000010ff1a7819 */ /* 0x000fe2000001161a */
[----:B------:R-:W-:Y:S01]  /*2220*/  FFMA.FTZ R55, R42, R57, R55 ;  /* 0x000000392a377223 */ /* 0x000fe20000010037 */
[----:B------:R-:W-:-:S02]  /*2230*/  IADD3 R53, PT, PT, R53, -0x80, RZ ;  /* 0xffffff8035357810 */ /* 0x000fc40007ffe0ff */
[----:B------:R-:W-:Y:S02]  /*2240*/  LEA.HI R37, R25, 0xffffff80, RZ, 0x8 ;  /* 0xffffff8019257811 */ /* 0x000fe400078f40ff */
[----:B------:R-:W-:Y:S01]  /*2250*/  LOP3.LUT R25, R45, 0xff, RZ, 0xc0, !PT ;  /* 0x000000ff2d197812 */ /* 0x000fe200078ec0ff */
[----:B------:R-:W-:Y:S01]  /*2260*/  HADD2.F32 R45, -RZ, R63.H0_H0 ;  /* 0x2000003fff2d7230 */ /* 0x000fe20000004100 */
[----:B------:R-:W-:Y:S01]  /*2270*/  LOP3.LUT R54, R54, 0xff, RZ, 0xc0, !PT ;  /* 0x000000ff36367812 */ /* 0x000fe200078ec0ff */
[----:B------:R1:W-:Y:S01]  /*2280*/  I2F.F16 R65, R46 ;  /* 0x0000002e00417306 */ /* 0x0003e20000200c00 */
[----:B------:R-:W-:Y:S01]  /*2290*/  LOP3.LUT R52, R52, 0xff, RZ, 0xc0, !PT ;  /* 0x000000ff34347812 */ /* 0x000fe200078ec0ff */
[----:B0-----:R-:W-:Y:S01]  /*22a0*/  HADD2.F32 R63, -RZ, R33.H1_H1 ;  /* 0x30000021ff3f7230 */ /* 0x001fe20000004100 */
[----:B------:R-:W-:Y:S01]  /*22b0*/  LOP3.LUT R26, R26, 0xff, RZ, 0xc0, !PT ;  /* 0x000000ff1a1a7812 */ /* 0x000fe200078ec0ff */
[----:B------:R-:W-:Y:S01]  /*22c0*/  FFMA.FTZ R58, R56, R45, R59 ;  /* 0x0000002d383a7223 */ /* 0x000fe2000001003b */
[----:B------:R-:W-:-:S02]  /*22d0*/  IADD3 R54, PT, PT, R54, -0x80, RZ ;  /* 0xffffff8036367810 */ /* 0x000fc40007ffe0ff */
[----:B------:R-:W-:Y:S01]  /*22e0*/  IADD3 R25, PT, PT, R25, -0x80, RZ ;  /* 0xffffff8019197810 */ /* 0x000fe20007ffe0ff */
[----:B------:R0:W-:Y:S01]  /*22f0*/  I2F.F16 R67, R47 ;  /* 0x0000002f00437306 */ /* 0x0001e20000200c00 */
[----:B-1----:R-:W-:Y:S01]  /*2300*/  HADD2.F32 R46, -RZ, R64.H0_H0 ;  /* 0x20000040ff2e7230 */ /* 0x002fe20000004100 */
[----:B------:R-:W-:Y:S02]  /*2310*/  IADD3 R52, PT, PT, R52, -0x80, RZ ;  /* 0xffffff8034347810 */ /* 0x000fe40007ffe0ff */
[----:B------:R-:W-:Y:S02]  /*2320*/  IADD3 R26, PT, PT, R26, -0x80, RZ ;  /* 0xffffff801a1a7810 */ /* 0x000fe40007ffe0ff */
[----:B------:R-:W-:Y:S01]  /*2330*/  FFMA.FTZ R60, R56, R46, R61 ;  /* 0x0000002e383c7223 */ /* 0x000fe2000001003d */
[----:B------:R-:W-:Y:S01]  /*2340*/  LEA.HI R27, R27, 0xffffff80, RZ, 0x8 ;  /* 0xffffff801b1b7811 */ /* 0x000fe200078f40ff */
[----:B------:R-:W1:Y:S01]  /*2350*/  I2F.F16 R53, R53 ;  /* 0x0000003500357306 */ /* 0x000e620000200c00 */
[----:B0-----:R-:W-:-:S05]  /*2360*/  HADD2.F32 R47, -RZ, R66.H0_H0 ;  /* 0x20000042ff2f7230 */ /* 0x001fca0000004100 */
[----:B------:R-:W-:Y:S01]  /*2370*/  FFMA.FTZ R59, R56, R47, R62 ;  /* 0x0000002f383b7223 */ /* 0x000fe2000001003e */
[C---:B------:R-:W-:Y:S01]  /*2380*/  FFMA.FTZ R56, R57.reuse, R41, R58 ;  /* 0x0000002939387223 */ /* 0x040fe2000001003a */
[----:B------:R-:W0:Y:S01]  /*2390*/  I2F.F16 R24, R24 ;  /* 0x0000001800187306 */ /* 0x000e220000200c00 */
[----:B------:R-:W-:Y:S02]  /*23a0*/  HADD2.F32 R58, -RZ, R32.H1_H1 ;  /* 0x30000020ff3a7230 */ /* 0x000fe40000004100 */
[C---:B------:R-:W-:Y:S01]  /*23b0*/  FFMA.FTZ R62, R57.reuse, R39, R60 ;  /* 0x00000027393e7223 */ /* 0x040fe2000001003c */
[----:B------:R-:W-:Y:S01]  /*23c0*/  FFMA.FTZ R57, R57, R40, R59 ;  /* 0x0000002839397223 */ /* 0x000fe2000001003b */
[----:B------:R-:W-:Y:S02]  /*23d0*/  HADD2.F32 R60, -RZ, R33.H0_H0 ;  /* 0x20000021ff3c7230 */ /* 0x000fe40000004100 */
[----:B-1----:R-:W-:Y:S01]  /*23e0*/  HADD2.F32 R53, -RZ, R53.H0_H0 ;  /* 0x20000035ff357230 */ /* 0x002fe20000004100 */
[----:B------:R-:W1:Y:S01]  /*23f0*/  I2F.F16 R69, R54 ;  /* 0x0000003600457306 */ /* 0x000e620000200c00 */
[----:B0-----:R-:W-:-:S07]  /*2400*/  HADD2.F32 R33, -RZ, R24.H0_H0 ;  /* 0x20000018ff217230 */ /* 0x001fce0000004100 */
[----:B------:R0:W2:Y:S08]  /*2410*/  I2F.F16 R64, R25 ;  /* 0x0000001900407306 */ /* 0x0000b00000200c00 */
[----:B------:R3:W4:Y:S01]  /*2420*/  I2F.F16 R66, R52 ;  /* 0x0000003400427306 */ /* 0x0007220000200c00 */
[----:B0-----:R-:W-:Y:S02]  /*2430*/  HADD2.F32 R25, -RZ, R32.H0_H0 ;  /* 0x20000020ff197230 */ /* 0x001fe40000004100 */
[----:B------:R-:W-:-:S02]  /*2440*/  HADD2.F32 R32, -RZ, R48.H0_H0 ;  /* 0x20000030ff207230 */ /* 0x000fc40000004100 */
[----:B------:R-:W-:Y:S02]  /*2450*/  HADD2.F32 R48, -RZ, R49.H0_H0 ;  /* 0x20000031ff307230 */ /* 0x000fe40000004100 */
[----:B------:R-:W-:Y:S01]  /*2460*/  HADD2.F32 R49, -RZ, R50.H0_H0 ;  /* 0x20000032ff317230 */ /* 0x000fe20000004100 */
[----:B------:R0:W4:Y:S01]  /*2470*/  I2F.F16 R68, R26 ;  /* 0x0000001a00447306 */ /* 0x0001220000200c00 */
[----:B------:R-:W-:Y:S02]  /*2480*/  HADD2.F32 R50, -RZ, R51.H0_H0 ;  /* 0x20000033ff327230 */ /* 0x000fe40000004100 */
[C---:B------:R-:W-:Y:S01]  /*2490*/  FFMA.FTZ R59, R25.reuse, R48, R56 ;  /* 0x00000030193b7223 */ /* 0x040fe20000010038 */
[----:B------:R-:W-:Y:S02]  /*24a0*/  HADD2.F32 R51, -RZ, R65.H0_H0 ;  /* 0x20000041ff337230 */ /* 0x000fe40000004100 */
[----:B------:R-:W-:Y:S01]  /*24b0*/  FFMA.FTZ R61, R25, R49, R62 ;  /* 0x00000031193d7223 */ /* 0x000fe2000001003e */
[----:B---3--:R-:W-:-:S02]  /*24c0*/  HADD2.F32 R52, -RZ, R67.H0_H0 ;  /* 0x20000043ff347230 */ /* 0x008fc40000004100 */
[----:B------:R-:W-:Y:S01]  /*24d0*/  FFMA.FTZ R62, R25, R50, R57 ;  /* 0x00000032193e7223 */ /* 0x000fe20000010039 */
[----:B-1----:R-:W-:Y:S01]  /*24e0*/  HADD2.F32 R57, -RZ, R69.H0_H0 ;  /* 0x20000045ff397230 */ /* 0x002fe20000004100 */
[----:B------:R-:W1:Y:S01]  /*24f0*/  I2F.F16 R36, R36 ;  /* 0x0000002400247306 */ /* 0x000e620000200c00 */
[----:B0-----:R-:W-:Y:S01]  /*2500*/  FFMA.FTZ R26, R32, R25, R55 ;  /* 0x00000019201a7223 */ /* 0x001fe20000010037 */
[----:B--2---:R-:W-:Y:S02]  /*2510*/  HADD2.F32 R54, -RZ, R64.H0_H0 ;  /* 0x20000040ff367230 */ /* 0x004fe40000004100 */
[C---:B------:R-:W-:Y:S01]  /*2520*/  FFMA.FTZ R62, R58.reuse, R53, R62 ;  /* 0x000000353a3e7223 */ /* 0x040fe2000001003e */
[----:B----4-:R-:W-:Y:S02]  /*2530*/  HADD2.F32 R55, -RZ, R66.H0_H0 ;  /* 0x20000042ff377230 */ /* 0x010fe40000004100 */
[----:B------:R-:W-:Y:S01]  /*2540*/  FFMA.FTZ R25, R33, R58, R26 ;  /* 0x0000003a21197223 */ /* 0x000fe2000001001a */
[C---:B------:R-:W-:Y:S01]  /*2550*/  FFMA.FTZ R59, R58.reuse, R51, R59 ;  /* 0x000000333a3b7223 */ /* 0x040fe2000001003b */
[----:B------:R-:W-:Y:S01]  /*2560*/  HADD2.F32 R56, -RZ, R68.H0_H0 ;  /* 0x20000044ff387230 */ /* 0x000fe20000004100 */
[----:B------:R-:W0:Y:S01]  /*2570*/  I2F.F16 R37, R37 ;  /* 0x0000002500257306 */ /* 0x000e220000200c00 */
[----:B------:R-:W-:Y:S01]  /*2580*/  FFMA.FTZ R61, R58, R52, R61 ;  /* 0x000000343a3d7223 */ /* 0x000fe2000001003d */
[----:B------:R-:W-:Y:S01]  /*2590*/  FFMA.FTZ R26, R60, R57, R62 ;  /* 0x000000393c1a7223 */ /* 0x000fe2000001003e */
[----:B------:R-:W-:Y:S01]  /*25a0*/  FFMA.FTZ R25, R54, R60, R25 ;  /* 0x0000003c36197223 */ /* 0x000fe20000010019 */
[----:B------:R-:W-:Y:S01]  /*25b0*/  FFMA.FTZ R24, R60, R55, R59 ;  /* 0x000000373c187223 */ /* 0x000fe2000001003b */
[----:B------:R-:W-:-:S02]  /*25c0*/  HADD2.F32 R58, -RZ, R100.H0_H0 ;  /* 0x20000064ff3a7230 */ /* 0x000fc40000004100 */
[----:B-1----:R-:W-:Y:S01]  /*25d0*/  HADD2.F32 R36, -RZ, R36.H0_H0 ;  /* 0x20000024ff247230 */ /* 0x002fe20000004100 */
[----:B------:R-:W1:Y:S01]  /*25e0*/  I2F.F16 R38, R38 ;  /* 0x0000002600267306 */ /* 0x000e620000200c00 */
[----:B------:R-:W-:-:S03]  /*25f0*/  HADD2.F32 R59, -RZ, R100.H1_H1 ;  /* 0x30000064ff3b7230 */ /* 0x000fc60000004100 */
[----:B------:R-:W-:Y:S01]  /*2600*/  FFMA.FTZ R25, R36, R63, R25 ;  /* 0x0000003f24197223 */ /* 0x000fe20000010019 */
[----:B0-----:R-:W-:-:S03]  /*2610*/  HADD2.F32 R37, -RZ, R37.H0_H0 ;  /* 0x20000025ff257230 */ /* 0x001fc60000004100 */
[----:B------:R0:W2:Y:S01]  /*2620*/  I2F.F16 R70, R27 ;  /* 0x0000001b00467306 */ /* 0x0000a20000200c00 */
[----:B------:R-:W-:Y:S01]  /*2630*/  FMUL.FTZ R25, R58, R25 ;  /* 0x000000193a197220 */ /* 0x000fe20000410000 */
[----:B------:R-:W-:-:S04]  /*2640*/  FFMA.FTZ R24, R63, R37, R24 ;  /* 0x000000253f187223 */ /* 0x000fc80000010018 */
[----:B------:R-:W-:Y:S01]  /*2650*/  F2FP.F16.F32.PACK_AB R25, RZ, R25 ;  /* 0x00000019ff19723e */ /* 0x000fe200000000ff */
[----:B-1----:R-:W-:Y:S02]  /*2660*/  HADD2.F32 R62, -RZ, R38.H0_H0 ;  /* 0x20000026ff3e7230 */ /* 0x002fe40000004100 */
[----:B------:R-:W-:Y:S01]  /*2670*/  FMUL.FTZ R24, R59, R24 ;  /* 0x000000183b187220 */ /* 0x000fe20000410000 */
[----:B0-----:R-:W-:Y:S01]  /*2680*/  FFMA.FTZ R27, R60, R56, R61 ;  /* 0x000000383c1b7223 */ /* 0x001fe2000001003d */
[--C-:B------:R-:W-:Y:S02]  /*2690*/  HADD2.F32 R60, -RZ, R98.reuse.H0_H0 ;  /* 0x20000062ff3c7230 */ /* 0x100fe40000004100 */
[----:B------:R-:W-:Y:S02]  /*26a0*/  HADD2.F32 R38, -RZ, R98.H1_H1 ;  /* 0x30000062ff267230 */ /* 0x000fe40000004100 */
[----:B------:R-:W-:Y:S01]  /*26b0*/  FFMA.FTZ R27, R63, R62, R27 ;  /* 0x0000003e3f1b7223 */ /* 0x000fe2000001001b */
[----:B------:R-:W-:Y:S01]  /*26c0*/  F2FP.F16.F32.PACK_AB R24, RZ, R24 ;  /* 0x00000018ff18723e */ /* 0x000fe200000000ff */
[----:B--2---:R-:W-:-:S02]  /*26d0*/  HADD2.F32 R61, -RZ, R70.H0_H0 ;  /* 0x20000046ff3d7230 */ /* 0x004fc40000004100 */
[----:B------:R-:W-:Y:S01]  /*26e0*/  FMUL.FTZ R27, R60, R27 ;  /* 0x0000001b3c1b7220 */ /* 0x000fe20000410000 */
[----:B------:R-:W-:Y:S02]  /*26f0*/  PRMT R25, R25, 0x5410, R24 ;  /* 0x0000541019197816 */ /* 0x000fe40000000018 */
[----:B------:R-:W-:Y:S02]  /*2700*/  FFMA.FTZ R63, R63, R61, R26 ;  /* 0x0000003d3f3f7223 */ /* 0x000fe4000001001a */
[----:B------:R-:W-:Y:S01]  /*2710*/  F2FP.F16.F32.PACK_AB R27, RZ, R27 ;  /* 0x0000001bff1b723e */ /* 0x000fe200000000ff */
[----:B------:R-:W-:Y:S02]  /*2720*/  HFMA2 R12, R25, 1, 1, R12 ;  /* 0x3c003c00190c7831 */ /* 0x000fe4000000000c */
[----:B------:R-:W-:-:S05]  /*2730*/  FMUL.FTZ R63, R38, R63 ;  /* 0x0000003f263f7220 */ /* 0x000fca0000410000 */
[----:B------:R-:W-:-:S04]  /*2740*/  F2FP.F16.F32.PACK_AB R63, RZ, R63 ;  /* 0x0000003fff3f723e */ /* 0x000fc800000000ff */
[----:B------:R-:W-:-:S05]  /*2750*/  PRMT R27, R27, 0x5410, R63 ;  /* 0x000054101b1b7816 */ /* 0x000fca000000003f */
[----:B------:R-:W-:Y:S01]  /*2760*/  HADD2 R11, R27, R11 ;  /* 0x0000000b1b0b7230 */ /* 0x000fe20000000000 */
[----:B------:R-:W-:Y:S06]  /*2770*/  @!P1 BRA `(.L_x_25) ;  /* 0x0000000800989947 */ /* 0x000fec0003800000 */
[----:B------:R-:W0:Y:S01]  /*2780*/  LDS.64 R24, [UR4+0x80] ;  /* 0x00008004ff187984 */ /* 0x000e220008000a00 */
[----:B------:R-:W-:-:S03]  /*2790*/  ISETP.NE.AND P1, PT, R17, 0x2, PT ;  /* 0x000000021100780c */ /* 0x000fc60003f25270 */
[----:B------:R-:W1:Y:S01]  /*27a0*/  LDS.64 R26, [UR4+0x88] ;  /* 0x00008804ff1a7984 */ /* 0x000e620008000a00 */
[--C-:B0-----:R-:W-:Y:S02]  /*27b0*/  HADD2.F32 R63, -RZ, R24.reuse.H0_H0 ;  /* 0x20000018ff3f7230 */ /* 0x101fe40000004100 */
[----:B------:R-:W-:Y:S02]  /*27c0*/  HADD2.F32 R24, -RZ, R24.H1_H1 ;  /* 0x30000018ff187230 */ /* 0x000fe40000004100 */
[--C-:B------:R-:W-:Y:S02]  /*27d0*/  HADD2.F32 R66, -RZ, R25.reuse.H0_H0 ;  /* 0x20000019ff427230 */ /* 0x100fe40000004100 */
[-C--:B------:R-:W-:Y:S01]  /*27e0*/  FFMA.FTZ R68, R0, R63.reuse, RZ ;  /* 0x0000003f00447223 */ /* 0x080fe200000100ff */
[----:B------:R-:W-:Y:S02]  /*27f0*/  HADD2.F32 R65, -RZ, R25.H1_H1 ;  /* 0x30000019ff417230 */ /* 0x000fe40000004100 */
[-C--:B------:R-:W-:Y:S01]  /*2800*/  FFMA.FTZ R25, R3, R63.reuse, RZ ;  /* 0x0000003f03197223 */ /* 0x080fe200000100ff */
[-C--:B------:R-:W-:Y:S01]  /*2810*/  FFMA.FTZ R70, R18, R63.reuse, RZ ;  /* 0x0000003f12467223 */ /* 0x080fe200000100ff */
[----:B------:R-:W-:Y:S01]  /*2820*/  FFMA.FTZ R67, R2, R63, RZ ;  /* 0x0000003f02437223 */ /* 0x000fe200000100ff */
[-C--:B------:R-:W-:Y:S01]  /*2830*/  FFMA.FTZ R68, R35, R24.reuse, R68 ;  /* 0x0000001823447223 */ /* 0x080fe20000010044 */
[-C--:B------:R-:W-:Y:S01]  /*2840*/  FFMA.FTZ R64, R34, R24.reuse, R25 ;  /* 0x0000001822407223 */ /* 0x080fe20000010019 */
[-C--:B------:R-:W-:Y:S01]  /*2850*/  FFMA.FTZ R63, R43, R24.reuse, R70 ;  /* 0x000000182b3f7223 */ /* 0x080fe20000010046 */
[----:B------:R-:W-:Y:S01]  /*2860*/  FFMA.FTZ R70, R44, R24, R67 ;  /* 0x000000182c467223 */ /* 0x000fe20000010043 */
[-C--:B------:R-:W-:Y:S01]  /*2870*/  FFMA.FTZ R68, R45, R66.reuse, R68 ;  /* 0x000000422d447223 */ /* 0x080fe20000010044 */
[-C--:B------:R-:W-:Y:S01]  /*2880*/  FFMA.FTZ R25, R21, R66.reuse, R64 ;  /* 0x0000004215197223 */ /* 0x080fe20000010040 */
[-C--:B------:R-:W-:Y:S01]  /*2890*/  FFMA.FTZ R24, R46, R66.reuse, R63 ;  /* 0x000000422e187223 */ /* 0x080fe2000001003f */
[----:B------:R-:W-:Y:S01]  /*28a0*/  FFMA.FTZ R69, R47, R66, R70 ;  /* 0x000000422f457223 */ /* 0x000fe20000010046 */
[----:B-1----:R-:W-:-:S02]  /*28b0*/  HADD2.F32 R63, -RZ, R26.H0_H0 ;  /* 0x2000001aff3f7230 */ /* 0x002fc40000004100 */
[-C--:B------:R-:W-:Y:S01]  /*28c0*/  FFMA.FTZ R25, R42, R65.reuse, R25 ;  /* 0x000000412a197223 */ /* 0x080fe20000010019 */
[-C--:B------:R-:W-:Y:S01]  /*28d0*/  FFMA.FTZ R67, R41, R65.reuse, R68 ;  /* 0x0000004129437223 */ /* 0x080fe20000010044 */
[-C--:B------:R-:W-:Y:S01]  /*28e0*/  FFMA.FTZ R68, R39, R65.reuse, R24 ;  /* 0x0000004127447223 */ /* 0x080fe20000010018 */
[----:B------:R-:W-:Y:S01]  /*28f0*/  FFMA.FTZ R69, R40, R65, R69 ;  /* 0x0000004128457223 */ /* 0x000fe20000010045 */
[----:B------:R-:W-:Y:S02]  /*2900*/  HADD2.F32 R26, -RZ, R26.H1_H1 ;  /* 0x3000001aff1a7230 */ /* 0x000fe40000004100 */
[-C--:B------:R-:W-:Y:S01]  /*2910*/  FFMA.FTZ R24, R32, R63.reuse, R25 ;  /* 0x0000003f20187223 */ /* 0x080fe20000010019 */
[-C--:B------:R-:W-:Y:S01]  /*2920*/  FFMA.FTZ R66, R48, R63.reuse, R67 ;  /* 0x0000003f30427223 */ /* 0x080fe20000010043 */
[-C--:B------:R-:W-:Y:S01]  /*2930*/  FFMA.FTZ R65, R49, R63.reuse, R68 ;  /* 0x0000003f31417223 */ /* 0x080fe20000010044 */
[----:B------:R-:W-:Y:S01]  /*2940*/  FFMA.FTZ R68, R50, R63, R69 ;  /* 0x0000003f32447223 */ /* 0x000fe20000010045 */
[----:B------:R-:W-:-:S02]  /*2950*/  HADD2.F32 R64, -RZ, R27.H0_H0 ;  /* 0x2000001bff407230 */ /* 0x000fc40000004100 */
        /* <DEDUP_REMOVED lines=13> */
[----:B------:R-:W-:Y:S01]  /*2a30*/  FMUL.FTZ R25, R58, R25 ;  /* 0x000000193a197220 */ /* 0x000fe20000410000 */
[----:B------:R-:W-:Y:S01]  /*2a40*/  FMUL.FTZ R66, R59, R66 ;  /* 0x000000423b427220 */ /* 0x000fe20000410000 */
[----:B------:R-:W-:Y:S01]  /*2a50*/  FMUL.FTZ R65, R60, R65 ;  /* 0x000000413c417220 */ /* 0x000fe20000410000 */
[----:B------:R-:W-:-:S02]  /*2a60*/  FMUL.FTZ R27, R38, R27 ;  /* 0x0000001b261b7220 */ /* 0x000fc40000410000 */
[----:B------:R-:W-:Y:S02]  /*2a70*/  F2FP.F16.F32.PACK_AB R25, RZ, R25 ;  /* 0x00000019ff19723e */ /* 0x000fe400000000ff */
[----:B------:R-:W-:Y:S02]  /*2a80*/  F2FP.F16.F32.PACK_AB R66, RZ, R66 ;  /* 0x00000042ff42723e */ /* 0x000fe400000000ff */
[----:B------:R-:W-:Y:S02]  /*2a90*/  F2FP.F16.F32.PACK_AB R65, RZ, R65 ;  /* 0x00000041ff41723e */ /* 0x000fe400000000ff */
[----:B------:R-:W-:Y:S02]  /*2aa0*/  F2FP.F16.F32.PACK_AB R27, RZ, R27 ;  /* 0x0000001bff1b723e */ /* 0x000fe400000000ff */
[----:B------:R-:W-:Y:S02]  /*2ab0*/  PRMT R25, R25, 0x5410, R66 ;  /* 0x0000541019197816 */ /* 0x000fe40000000042 */
[----:B------:R-:W-:-:S03]  /*2ac0*/  PRMT R65, R65, 0x5410, R27 ;  /* 0x0000541041417816 */ /* 0x000fc6000000001b */
[----:B------:R-:W-:Y:S02]  /*2ad0*/  HFMA2 R10, R25, 1, 1, R10 ;  /* 0x3c003c00190a7831 */ /* 0x000fe4000000000a */
        /* <DEDUP_REMOVED lines=58> */
[----:B------:R-:W0:Y:S04]  /*2e80*/  LDS.64 R24, [UR4+0x180] ;  /* 0x00018004ff187984 */ /* 0x000e280008000a00 */
[----:B------:R-:W1:Y:S01]  /*2e90*/  LDS.64 R26, [UR4+0x188] ;  /* 0x00018804ff1a7984 */ /* 0x000e620008000a00 */
[--C-:B0-----:R-:W-:Y:S02]  /*2ea0*/  HADD2.F32 R63, -RZ, R24.reuse.H0_H0 ;  /* 0x20000018ff3f7230 */ /* 0x101fe40000004100 */
[----:B------:R-:W-:Y:S02]  /*2eb0*/  HADD2.F32 R24, -RZ, R24.H1_H1 ;  /* 0x30000018ff187230 */ /* 0x000fe40000004100 */
[--C-:B------:R-:W-:Y:S02]  /*2ec0*/  HADD2.F32 R64, -RZ, R25.reuse.H0_H0 ;  /* 0x20000019ff407230 */ /* 0x100fe40000004100 */
[-C--:B------:R-:W-:Y:S01]  /*2ed0*/  FFMA.FTZ R3, R3, R63.reuse, RZ ;  /* 0x0000003f03037223 */ /* 0x080fe200000100ff */
[-C--:B------:R-:W-:Y:S01]  /*2ee0*/  FFMA.FTZ R0, R0, R63.reuse, RZ ;  /* 0x0000003f00007223 */ /* 0x080fe200000100ff */
[-C--:B------:R-:W-:Y:S01]  /*2ef0*/  FFMA.FTZ R18, R18, R63.reuse, RZ ;  /* 0x0000003f12127223 */ /* 0x080fe200000100ff */
[----:B------:R-:W-:Y:S01]  /*2f00*/  FFMA.FTZ R63, R2, R63, RZ ;  /* 0x0000003f023f7223 */ /* 0x000fe200000100ff */
[-C--:B------:R-:W-:Y:S01]  /*2f10*/  FFMA.FTZ R34, R34, R24.reuse, R3 ;  /* 0x0000001822227223 */ /* 0x080fe20000010003 */
[-C--:B------:R-:W-:Y:S01]  /*2f20*/  FFMA.FTZ R0, R35, R24.reuse, R0 ;  /* 0x0000001823007223 */ /* 0x080fe20000010000 */
[-C--:B------:R-:W-:Y:S01]  /*2f30*/  FFMA.FTZ R43, R43, R24.reuse, R18 ;  /* 0x000000182b2b7223 */ /* 0x080fe20000010012 */
[----:B------:R-:W-:Y:S01]  /*2f40*/  FFMA.FTZ R24, R44, R24, R63 ;  /* 0x000000182c187223 */ /* 0x000fe2000001003f */
[----:B------:R-:W-:-:S02]  /*2f50*/  HADD2.F32 R25, -RZ, R25.H1_H1 ;  /* 0x30000019ff197230 */ /* 0x000fc40000004100 */
[-C--:B------:R-:W-:Y:S01]  /*2f60*/  FFMA.FTZ R21, R21, R64.reuse, R34 ;  /* 0x0000004015157223 */ /* 0x080fe20000010022 */
[-C--:B------:R-:W-:Y:S01]  /*2f70*/  FFMA.FTZ R0, R45, R64.reuse, R0 ;  /* 0x000000402d007223 */ /* 0x080fe20000010000 */
[-C--:B------:R-:W-:Y:S01]  /*2f80*/  FFMA.FTZ R46, R46, R64.reuse, R43 ;  /* 0x000000402e2e7223 */ /* 0x080fe2000001002b */
[----:B------:R-:W-:Y:S01]  /*2f90*/  FFMA.FTZ R47, R47, R64, R24 ;  /* 0x000000402f2f7223 */ /* 0x000fe20000010018 */
[--C-:B-1----:R-:W-:Y:S02]  /*2fa0*/  HADD2.F32 R3, -RZ, R26.reuse.H0_H0 ;  /* 0x2000001aff037230 */ /* 0x102fe40000004100 */
        /* <DEDUP_REMOVED lines=9> */
[--C-:B------:R-:W-:Y:S02]  /*3040*/  HADD2.F32 R0, -RZ, R27.reuse.H0_H0 ;  /* 0x2000001bff007230 */ /* 0x100fe40000004100 */
        /* <DEDUP_REMOVED lines=24> */
[----:B------:R-:W-:-:S07]  /*31d0*/  HADD2 R5, R49, R5 ;  /* 0x0000000531057230 */ /* 0x000fce0000000000 */
.L_x_25:
[----:B------:R-:W-:-:S05]  /*31e0*/  IMAD.WIDE R2, R13, 0x4, R30 ;  /* 0x000000040d027825 */ /* 0x000fca00078e021e */
[----:B-----5:R0:W5:Y:S01]  /*31f0*/  LDG.E.128.CONSTANT R32, desc[UR8][R2.64] ;  /* 0x0000000802207981 */ /* 0x020162000c1e9d00 */
[----:B------:R-:W-:Y:S01]  /*3200*/  IMAD.WIDE R30, R13, 0x4, R2 ;  /* 0x000000040d1e7825 */ /* 0x000fe200078e0202 */
[----:B------:R-:W-:Y:S06]  /*3210*/  @!P0 BRA `(.L_x_26) ;  /* 0x0000001400ac8947 */ /* 0x000fec0003800000 */
[----:B------:R-:W2:Y:S01]  /*3220*/  LDG.E.128.CONSTANT R24, desc[UR8][R30.64] ;  /* 0x000000081e187981 */ /* 0x000ea2000c1e9d00 */
[----:B-----5:R-:W-:Y:S02]  /*3230*/  LOP3.LUT R0, R33, 0xff, RZ, 0xc0, !PT ;  /* 0x000000ff21007812 */ /* 0x020fe400078ec0ff */
[----:B0-----:R-:W-:Y:S02]  /*3240*/  LOP3.LUT R3, R34, 0xff, RZ, 0xc0, !PT ;  /* 0x000000ff22037812 */ /* 0x001fe400078ec0ff */
        /* <DEDUP_REMOVED lines=23> */
[----:B-1----:R-:W1:Y:S01]  /*33c0*/  LDS.64 R2, [UR4+0x10] ;  /* 0x00001004ff027984 */ /* 0x002e620008000a00 */
        /* <DEDUP_REMOVED lines=336> */
.L_x_26:
[----:B0-----:R-:W-:-:S05]  /*48d0*/  IMAD.WIDE R2, R13, 0x4, R30 ;  /* 0x000000040d027825 */ /* 0x001fca00078e021e */
        /* <DEDUP_REMOVED lines=366> */
.L_x_27:
        /* <DEDUP_REMOVED lines=367> */
.L_x_28:
[----:B------:R-:W-:Y:S01]  /*76b0*/  IADD3 R19, PT, PT, R19, 0x20, RZ ;  /* 0x0000002013137810 */ /* 0x000fe20007ffe0ff */
[----:B------:R-:W-:Y:S01]  /*76c0*/  UIADD3 UR4, UPT, UPT, UR4, 0x40, URZ ;  /* 0x0000004004047890 */ /* 0x000fe2000fffe0ff */
[----:B------:R-:W-:Y:S01]  /*76d0*/  IADD3 R20, P1, PT, R20, 0x80, RZ ;  /* 0x0000008014147810 */ /* 0x000fe20007f3e0ff */
[----:B------:R-:W-:Y:S01]  /*76e0*/  IMAD.WIDE R30, R13, 0x4, R30 ;  /* 0x000000040d1e7825 */ /* 0x000fe200078e021e */
[----:B------:R-:W-:Y:S02]  /*76f0*/  ISETP.GE.AND P0, PT, R19, R28, PT ;  /* 0x0000001c1300720c */ /* 0x000fe40003f06270 */
[----:B------:R-:W-:-:S11]  /*7700*/  IADD3.X R29, PT, PT, RZ, R29, RZ, P1, !PT ;  /* 0x0000001dff1d7210 */ /* 0x000fd60000ffe4ff */
[----:B------:R-:W-:Y:S05]  /*7710*/  @!P0 BRA `(.L_x_29) ;  /* 0xffffffa000b88947 */ /* 0x000fea000383ffff */
[----:B------:R-:W-:-:S07]  /*7720*/  IMAD.WIDE R28, R13, 0x20, R22 ;  /* 0x000000200d1c7825 */ /* 0x000fce00078e0216 */
.L_x_24:
[----:B------:R-:W1:Y:S02]  /*7730*/  LDCU UR5, c[0x0][0x3cc] ;  /* 0x00007980ff0577ac */ /* 0x000e640008000800 */
[----:B-1----:R-:W-:-:S04]  /*7740*/  VIMNMX R18, PT, PT, R15, UR5, PT ;  /* 0x000000050f127c48 */ /* 0x002fc8000bfe0100 */
[----:B------:R-:W-:-:S13]  /*7750*/  ISETP.GT.AND P0, PT, R18, R19, PT ;  /* 0x000000131200720c */ /* 0x000fda0003f04270 */
[----:B------:R-:W-:Y:S05]  /*7760*/  @!P0 BRA `(.L_x_30) ;  /* 0x00000028003c8947 */ /* 0x000fea0003800000 */
[----:B0-----:R-:W0:Y:S01]  /*7770*/  LDC.64 R2, c[0x0][0x3b8] ;  /* 0x0000ee00ff027b82 */ /* 0x001e220000000a00 */
[----:B------:R-:W-:Y:S02]  /*7780*/  MOV R31, R29 ;  /* 0x0000001d001f7202 */ /* 0x000fe40000000f00 */
[----:B------:R-:W-:Y:S01]  /*7790*/  MOV R30, R28 ;  /* 0x0000001c001e7202 */ /* 0x000fe20000000f00 */
[----:B0-----:R-:W-:-:S03]  /*77a0*/  IMAD.WIDE.U32 R2, R19, 0x4, R2 ;  /* 0x0000000413027825 */ /* 0x001fc600078e0002 */
[----:B------:R-:W-:-:S04]  /*77b0*/  IADD3 R0, P0, PT, R2, 0x2, RZ ;  /* 0x0000000202007810 */ /* 0x000fc80007f1e0ff */
[----:B------:R-:W-:-:S09]  /*77c0*/  IADD3.X R29, PT, PT, RZ, R3, RZ, P0, !PT ;  /* 0x00000003ff1d7210 */ /* 0x000fd200007fe4ff */
.L_x_33:
[----:B0-----:R-:W0:Y:S01]  /*77d0*/  LDC R13, c[0x0][0x3ac] ;  /* 0x0000eb00ff0d7b82 */ /* 0x001e220000000800 */
[----:B------:R-:W-:Y:S01]  /*77e0*/  ISETP.NE.AND P0, PT, R19, R4, PT ;  /* 0x000000041300720c */ /* 0x000fe20003f05270 */
[----:B-----5:R1:W5:-:S12]  /*77f0*/  LDG.E.128.CONSTANT R32, desc[UR8][R30.64] ;  /* 0x000000081e207981 */ /* 0x020358000c1e9d00 */
[----:B------:R-:W-:Y:S02]  /*7800*/  @!P0 LEA R26, R14, R1, 0x3 ;  /* 0x000000010e1a8211 */ /* 0x000fe400078e18ff */
[----:B------:R-:W-:-:S04]  /*7810*/  @!P0 MOV R28, R0 ;  /* 0x00000000001c8202 */ /* 0x000fc80000000f00 */
[----:B------:R-:W2:Y:S04]  /*7820*/  @!P0 LDL.64 R26, [R26+0x8] ;  /* 0x000008001a1a8983 */ /* 0x000ea80000100a00 */
[----:B------:R-:W3:Y:S01]  /*7830*/  @!P0 LDG.E.U16.CONSTANT R2, desc[UR8][R28.64] ;  /* 0x000000081c028981 */ /* 0x000ee2000c1e9500 */
[----:B0-----:R-:W-:-:S05]  /*7840*/  IMAD.WIDE R24, R13, 0x4, R30 ;  /* 0x000000040d187825 */ /* 0x001fca00078e021e */
[----:B------:R0:W5:Y:S01]  /*7850*/  LDG.E.128.CONSTANT R20, desc[UR8][R24.64] ;  /* 0x0000000818147981 */ /* 0x000162000c1e9d00 */
[----:B------:R-:W-:Y:S02]  /*7860*/  ISETP.GE.AND P1, PT, R17, 0x1, PT ;  /* 0x000000011100780c */ /* 0x000fe40003f26270 */
[----:B------:R-:W-:-:S04]  /*7870*/  @!P0 IADD3 R3, PT, PT, R14, 0x1, RZ ;  /* 0x000000010e038810 */ /* 0x000fc80007ffe0ff */
[----:B------:R-:W-:Y:S02]  /*7880*/  @!P0 MOV R14, R3 ;  /* 0x00000003000e8202 */ /* 0x000fe40000000f00 */
[----:B------:R-:W-:Y:S02]  /*7890*/  MOV R3, R31 ;  /* 0x0000001f00037202 */ /* 0x000fe40000000f00 */
[----:B--2---:R-:W-:Y:S02]  /*78a0*/  @!P0 PRMT R100, R26, 0x7610, R100 ;  /* 0x000076101a648816 */ /* 0x004fe40000000064 */
[----:B------:R-:W-:Y:S02]  /*78b0*/  @!P0 PRMT R98, R27, 0x7610, R98 ;  /* 0x000076101b628816 */ /* 0x000fe40000000062 */
[----:B---3--:R-:W-:Y:S02]  /*78c0*/  @!P0 IADD3 R4, PT, PT, R2, R19, RZ ;  /* 0x0000001302048210 */ /* 0x008fe40007ffe0ff */
[----:B------:R-:W-:Y:S01]  /*78d0*/  MOV R2, R30 ;  /* 0x0000001e00027202 */ /* 0x000fe20000000f00 */
[----:B-1----:R-:W-:Y:S01]  /*78e0*/  IMAD.WIDE R30, R13, 0x4, R24 ;  /* 0x000000040d1e7825 */ /* 0x002fe200078e0218 */
[----:B------:R-:W-:-:S02]  /*78f0*/  @!P0 PRMT R100, R100, 0x7610, R26 ;  /* 0x0000761064648816 */ /* 0x000fc4000000001a */
[----:B------:R-:W-:Y:S01]  /*7900*/  @!P0 PRMT R98, R98, 0x7610, R27 ;  /* 0x0000761062628816 */ /* 0x000fe2000000001b */
[----:B0-----:R-:W-:Y:S06]  /*7910*/  @!P1 BRA `(.L_x_31) ;  /* 0x0000001000cc9947 */ /* 0x001fec0003800000 */
[----:B------:R-:W2:Y:S01]  /*7920*/  LDG.E.128.CONSTANT R24, desc[UR8][R30.64] ;  /* 0x000000081e187981 */ /* 0x000ea2000c1e9d00 */
[--C-:B-----5:R-:W-:Y:S02]  /*7930*/  SHF.R.U32.HI R42, RZ, 0xc, R33.reuse ;  /* 0x0000000cff2a7819 */ /* 0x120fe40000011621 */
[----:B------:R-:W-:Y:S02]  /*7940*/  LOP3.LUT R37, R33, 0x3f003f, RZ, 0xc0, !PT ;  /* 0x003f003f21257812 */ /* 0x000fe400078ec0ff */
[----:B------:R-:W-:Y:S02]  /*7950*/  SHF.R.U32.HI R39, RZ, 0x6, R33 ;  /* 0x00000006ff277819 */ /* 0x000fe40000011621 */
[--C-:B------:R-:W-:Y:S02]  /*7960*/  SHF.R.U32.HI R51, RZ, 0xc, R34.reuse ;  /* 0x0000000cff337819 */ /* 0x100fe40000011622 */
[----:B------:R-:W-:Y:S02]  /*7970*/  LOP3.LUT R63, R34, 0x3f003f, RZ, 0xc0, !PT ;  /* 0x003f003f223f7812 */ /* 0x000fe400078ec0ff */
[----:B------:R-:W-:-:S02]  /*7980*/  SHF.R.U32.HI R64, RZ, 0x6, R34 ;  /* 0x00000006ff407819 */ /* 0x000fc40000011622 */
[--C-:B------:R-:W-:Y:S02]  /*7990*/  SHF.R.U32.HI R33, RZ, 0xc, R20.reuse ;  /* 0x0000000cff217819 */ /* 0x100fe40000011614 */
        /* <DEDUP_REMOVED lines=8> */
[----:B------:R-:W-:Y:S02]  /*7a20*/  LOP3.LUT R41, R23, 0x3f003f, RZ, 0xc0, !PT ;  /* 0x003f003f17297812 */ /* 0x000fe400078ec0ff */
[--C-:B------:R-:W-:Y:S02]  /*7a30*/  SHF.R.U32.HI R68, RZ, 0xc, R23.reuse ;  /* 0x0000000cff447819 */ /* 0x100fe40000011617 */
[----:B------:R-:W-:-:S02]  /*7a40*/  SHF.R.U32.HI R43, RZ, 0x6, R23 ;  /* 0x00000006ff2b7819 */ /* 0x000fc40000011617 */
[----:B------:R-:W0:Y:S01]  /*7a50*/  LDS.128 R20, [UR4] ;  /* 0x00000004ff147984 */ /* 0x000e220008000c00 */
[--C-:B------:R-:W-:Y:S02]  /*7a60*/  SHF.R.U32.HI R36, RZ, 0xc, R32.reuse ;  /* 0x0000000cff247819 */ /* 0x100fe40000011620 */
[----:B------:R-:W-:Y:S02]  /*7a70*/  LOP3.LUT R28, R32, 0x3f003f, RZ, 0xc0, !PT ;  /* 0x003f003f201c7812 */ /* 0x000fe400078ec0ff */
[----:B------:R-:W-:Y:S02]  /*7a80*/  LOP3.LUT R65, R35, 0x3f003f, RZ, 0xc0, !PT ;  /* 0x003f003f23417812 */ /* 0x000fe400078ec0ff */
[--C-:B------:R-:W-:Y:S02]  /*7a90*/  SHF.R.U32.HI R67, RZ, 0xc, R35.reuse ;  /* 0x0000000cff437819 */ /* 0x100fe40000011623 */
[----:B------:R-:W-:Y:S02]  /*7aa0*/  SHF.R.U32.HI R66, RZ, 0x6, R35 ;  /* 0x00000006ff427819 */ /* 0x000fe40000011623 */
[----:B------:R-:W-:-:S02]  /*7ab0*/  SHF.R.U32.HI R32, RZ, 0x6, R32 ;  /* 0x00000006ff207819 */ /* 0x000fc40000011620 */
[----:B------:R-:W-:Y:S02]  /*7ac0*/  LOP3.LUT R35, R34, 0xf000f, RZ, 0xc0, !PT ;  /* 0x000f000f22237812 */ /* 0x000fe400078ec0ff */
[----:B------:R-:W-:Y:S02]  /*7ad0*/  LOP3.LUT R32, R32, 0x3f003f, RZ, 0xc0, !PT ;  /* 0x003f003f20207812 */ /* 0x000fe400078ec0ff */
[----:B------:R-:W-:Y:S02]  /*7ae0*/  LOP3.LUT R39, R39, 0x3f003f, RZ, 0xc0, !PT ;  /* 0x003f003f27277812 */ /* 0x000fe400078ec0ff */
[----:B------:R-:W-:Y:S02]  /*7af0*/  LOP3.LUT R33, R33, 0xf000f, RZ, 0xc0, !PT ;  /* 0x000f000f21217812 */ /* 0x000fe400078ec0ff */
[----:B------:R-:W-:Y:S02]  /*7b00*/  LOP3.LUT R28, R28, 0x64006400, RZ, 0xfc, !PT ;  /* 0x640064001c1c7812 */ /* 0x000fe400078efcff */
[----:B------:R-:W-:-:S02]  /*7b10*/  LOP3.LUT R64, R64, 0x3f003f, RZ, 0xc0, !PT ;  /* 0x003f003f40407812 */ /* 0x000fc400078ec0ff */
[----:B------:R-:W-:Y:S02]  /*7b20*/  LOP3.LUT R32, R32, 0x64006400, RZ, 0xfc, !PT ;  /* 0x6400640020207812 */ /* 0x000fe400078efcff */
[----:B------:R-:W-:Y:S02]  /*7b30*/  LOP3.LUT R67, R67, 0xf000f, RZ, 0xc0, !PT ;  /* 0x000f000f43437812 */ /* 0x000fe400078ec0ff */
[----:B------:R-:W-:Y:S02]  /*7b40*/  LOP3.LUT R34, R64, 0x64006400, RZ, 0xfc, !PT ;  /* 0x6400640040227812 */ /* 0x000fe400078efcff */
[----:B------:R-:W-:Y:S02]  /*7b50*/  LOP3.LUT R65, R65, 0x64006400, RZ, 0xfc, !PT ;  /* 0x6400640041417812 */ /* 0x000fe400078efcff */
[----:B------:R-:W-:Y:S01]  /*7b60*/  LOP3.LUT R66, R66, 0x3f003f, RZ, 0xc0, !PT ;  /* 0x003f003f42427812 */ /* 0x000fe200078ec0ff */
[----:B------:R-:W-:Y:S01]  /*7b70*/  HADD2 R34, R34, -1056, -1056 ;  /* 0xe420e42022227430 */ /* 0x000fe20000000000 */
[----:B------:R-:W-:-:S02]  /*7b80*/  LOP3.LUT R61, R61, 0x64006400, RZ, 0xfc, !PT ;  /* 0x640064003d3d7812 */ /* 0x000fc400078efcff */
[----:B------:R-:W-:Y:S02]  /*7b90*/  LOP3.LUT R59, R59, 0x64006400, RZ, 0xfc, !PT ;  /* 0x640064003b3b7812 */ /* 0x000fe400078efcff */
[----:B------:R-:W-:Y:S02]  /*7ba0*/  LOP3.LUT R62, R62, 0x3f003f, RZ, 0xc0, !PT ;  /* 0x003f003f3e3e7812 */ /* 0x000fe400078ec0ff */
[----:B------:R-:W-:Y:S02]  /*7bb0*/  LOP3.LUT R60, R60, 0x3f003f, RZ, 0xc0, !PT ;  /* 0x003f003f3c3c7812 */ /* 0x000fe400078ec0ff */
[----:B------:R-:W-:Y:S02]  /*7bc0*/  LOP3.LUT R57, R57, 0x64006400, RZ, 0xfc, !PT ;  /* 0x6400640039397812 */ /* 0x000fe400078efcff */
[----:B------:R-:W-:Y:S02]  /*7bd0*/  LOP3.LUT R60, R60, 0x64006400, RZ, 0xfc, !PT ;  /* 0x640064003c3c7812 */ /* 0x000fe400078efcff */
[----:B------:R-:W-:Y:S01]  /*7be0*/  LOP3.LUT R68, R68, 0xf000f, RZ, 0xc0, !PT ;  /* 0x000f000f44447812 */ /* 0x000fe200078ec0ff */
[----:B------:R-:W-:Y:S01]  /*7bf0*/  HADD2 R57, R57, -1056, -1056 ;  /* 0xe420e42039397430 */ /* 0x000fe20000000000 */
[----:B------:R-:W-:Y:S01]  /*7c00*/  ISETP.NE.AND P0, PT, R17, 0x1, PT ;  /* 0x000000011100780c */ /* 0x000fe20003f05270 */
[----:B------:R-:W-:Y:S01]  /*7c10*/  HADD2 R60, R60, -1056, -1056 ;  /* 0xe420e4203c3c7430 */ /* 0x000fe20000000000 */
[----:B--2---:R-:W-:-:S02]  /*7c20*/  SHF.R.U32.HI R53, RZ, 0x8, R26 ;  /* 0x00000008ff357819 */ /* 0x004fc4000001161a */
[--C-:B------:R-:W-:Y:S02]  /*7c30*/  SHF.R.U32.HI R56, RZ, 0xa, R26.reuse ;  /* 0x0000000aff387819 */ /* 0x100fe4000001161a */
[----:B------:R-:W-:Y:S02]  /*7c40*/  LOP3.LUT R46, R26, 0x3f003f, RZ, 0xc0, !PT ;  /* 0x003f003f1a2e7812 */ /* 0x000fe400078ec0ff */
[----:B------:R-:W-:Y:S02]  /*7c50*/  SHF.R.U32.HI R47, RZ, 0x6, R26 ;  /* 0x00000006ff2f7819 */ /* 0x000fe4000001161a */
[--C-:B------:R-:W-:Y:S02]  /*7c60*/  SHF.R.U32.HI R38, RZ, 0x8, R24.reuse ;  /* 0x00000008ff267819 */ /* 0x100fe40000011618 */
[----:B------:R-:W-:Y:S02]  /*7c70*/  SHF.R.U32.HI R40, RZ, 0xa, R24 ;  /* 0x0000000aff287819 */ /* 0x000fe40000011618 */
[----:B------:R-:W-:-:S02]  /*7c80*/  LOP3.LUT R54, R24, 0x3f003f, RZ, 0xc0, !PT ;  /* 0x003f003f18367812 */ /* 0x000fc400078ec0ff */
[----:B------:R-:W-:Y:S02]  /*7c90*/  SHF.R.U32.HI R55, RZ, 0x6, R24 ;  /* 0x00000006ff377819 */ /* 0x000fe40000011618 */
[----:B------:R-:W-:Y:S02]  /*7ca0*/  LOP3.LUT R45, R27, 0x3f003f, RZ, 0xc0, !PT ;  /* 0x003f003f1b2d7812 */ /* 0x000fe400078ec0ff */
[--C-:B------:R-:W-:Y:S02]  /*7cb0*/  SHF.R.U32.HI R26, RZ, 0x8, R27.reuse ;  /* 0x00000008ff1a7819 */ /* 0x100fe4000001161b */
[--C-:B------:R-:W-:Y:S02]  /*7cc0*/  SHF.R.U32.HI R69, RZ, 0xa, R27.reuse ;  /* 0x0000000aff457819 */ /* 0x100fe4000001161b */
[----:B------:R-:W-:Y:S02]  /*7cd0*/  SHF.R.U32.HI R48, RZ, 0x6, R27 ;  /* 0x00000006ff307819 */ /* 0x000fe4000001161b */
[----:B------:R-:W-:-:S02]  /*7ce0*/  SHF.R.U32.HI R24, RZ, 0x8, R25 ;  /* 0x00000008ff187819 */ /* 0x000fc40000011619 */
[----:B------:R-:W-:Y:S02]  /*7cf0*/  LOP3.LUT R27, R42, 0xf000f, RZ, 0xc0, !PT ;  /* 0x000f000f2a1b7812 */ /* 0x000fe400078ec0ff */
[--C-:B------:R-:W-:Y:S02]  /*7d00*/  SHF.R.U32.HI R44, RZ, 0xa, R25.reuse ;  /* 0x0000000aff2c7819 */ /* 0x100fe40000011619 */
[----:B------:R-:W-:Y:S02]  /*7d10*/  LOP3.LUT R49, R25, 0x3f003f, RZ, 0xc0, !PT ;  /* 0x003f003f19317812 */ /* 0x000fe400078ec0ff */
[----:B------:R-:W-:Y:S02]  /*7d20*/  SHF.R.U32.HI R50, RZ, 0x6, R25 ;  /* 0x00000006ff327819 */ /* 0x000fe40000011619 */
[----:B------:R-:W-:Y:S02]  /*7d30*/  LOP3.LUT R25, R36, 0xf000f, RZ, 0xc0, !PT ;  /* 0x000f000f24197812 */ /* 0x000fe400078ec0ff */
[----:B------:R-:W-:-:S02]  /*7d40*/  LOP3.LUT R42, R27, 0x300030, R24, 0xf8, !PT ;  /* 0x003000301b2a7812 */ /* 0x000fc400078ef818 */
[----:B------:R-:W-:Y:S02]  /*7d50*/  LOP3.LUT R44, R35, 0x300030, R44, 0xf8, !PT ;  /* 0x00300030232c7812 */ /* 0x000fe400078ef82c */
[----:B------:R-:W-:Y:S02]  /*7d60*/  LOP3.LUT R24, R51, 0xf000f, RZ, 0xc0, !PT ;  /* 0x000f000f33187812 */ /* 0x000fe400078ec0ff */
[----:B------:R-:W-:Y:S02]  /*7d70*/  LOP3.LUT R35, R37, 0x64006400, RZ, 0xfc, !PT ;  /* 0x6400640025237812 */ /* 0x000fe400078efcff */
[----:B------:R-:W-:Y:S02]  /*7d80*/  LOP3.LUT R38, R25, 0x300030, R38, 0xf8, !PT ;  /* 0x0030003019267812 */ /* 0x000fe400078ef826 */
[----:B------:R-:W-:Y:S01]  /*7d90*/  LOP3.LUT R37, R63, 0x64006400, RZ, 0xfc, !PT ;  /* 0x640064003f257812 */ /* 0x000fe200078efcff */
[----:B------:R-:W-:Y:S01]  /*7da0*/  HADD2 R35, R35, -1056, -1056 ;  /* 0xe420e42023237430 */ /* 0x000fe20000000000 */
[----:B------:R-:W-:-:S02]  /*7db0*/  LOP3.LUT R25, R52, 0xf000f, RZ, 0xc0, !PT ;  /* 0x000f000f34197812 */ /* 0x000fc400078ec0ff */
[----:B------:R-:W-:Y:S01]  /*7dc0*/  LOP3.LUT R52, R24, 0x300030, R53, 0xf8, !PT ;  /* 0x0030003018347812 */ /* 0x000fe200078ef835 */
[----:B------:R-:W-:Y:S01]  /*7dd0*/  HADD2 R37, R37, -1056, -1056 ;  /* 0xe420e42025257430 */ /* 0x000fe20000000000 */
[----:B------:R-:W-:Y:S01]  /*7de0*/  LOP3.LUT R24, R39, 0x64006400, RZ, 0xfc, !PT ;  /* 0x6400640027187812 */ /* 0x000fe200078efcff */
[----:B------:R-:W-:Y:S01]  /*7df0*/  HADD2 R39, R65, -1056, -1056 ;  /* 0xe420e42041277430 */ /* 0x000fe20000000000 */
[----:B------:R-:W-:Y:S01]  /*7e00*/  LOP3.LUT R40, R33, 0x300030, R40, 0xf8, !PT ;  /* 0x0030003021287812 */ /* 0x000fe200078ef828 */
[----:B------:R-:W-:Y:S01]  /*7e10*/  HADD2 R33, R28, -1056, -1056 ;  /* 0xe420e4201c217430 */ /* 0x000fe20000000000 */
[----:B------:R-:W-:Y:S01]  /*7e20*/  LOP3.LUT R56, R25, 0x300030, R56, 0xf8, !PT ;  /* 0x0030003019387812 */ /* 0x000fe200078ef838 */
[----:B------:R-:W-:Y:S01]  /*7e30*/  HADD2 R28, R32, -1056, -1056 ;  /* 0xe420e420201c7430 */ /* 0x000fe20000000000 */
[----:B------:R-:W-:Y:S01]  /*7e40*/  LOP3.LUT R53, R67, 0x300030, R26, 0xf8, !PT ;  /* 0x0030003043357812 */ /* 0x000fe200078ef81a */
[----:B------:R-:W-:Y:S02]  /*7e50*/  HADD2 R32, R24, -1056, -1056 ;  /* 0xe420e42018207430 */ /* 0x000fe40000000000 */
[----:B0-----:R-:W-:-:S02]  /*7e60*/  HFMA2 R24, R33, R20, RZ ;  /* 0x0000001421187231 */ /* 0x001fc400000000ff */
[-C--:B------:R-:W-:Y:S02]  /*7e70*/  HFMA2 R25, R35, R20.reuse, RZ.H0_H0 ;  /* 0x0000001423197231 */ /* 0x080fe400000400ff */
[-C--:B------:R-:W-:Y:S01]  /*7e80*/  HFMA2 R26, R37, R20.reuse, RZ ;  /* 0x00000014251a7231 */ /* 0x080fe200000000ff */
[----:B------:R-:W-:Y:S01]  /*7e90*/  LOP3.LUT R36, R66, 0x64006400, RZ, 0xfc, !PT ;  /* 0x6400640042247812 */ /* 0x000fe200078efcff */
[-C--:B------:R-:W-:Y:S02]  /*7ea0*/  HFMA2 R64, R28, R21.reuse, R24 ;  /* 0x000000151c407231 */ /* 0x080fe40000000018 */
[-C--:B------:R-:W-:Y:S02]  /*7eb0*/  HFMA2 R65, R32, R21.reuse, R25 ;  /* 0x0000001520417231 */ /* 0x080fe40000000019 */
[----:B------:R-:W-:Y:S02]  /*7ec0*/  HFMA2 R66, R34, R21, R26 ;  /* 0x0000001522427231 */ /* 0x000fe4000000001a */
[----:B------:R-:W-:Y:S01]  /*7ed0*/  HFMA2 R20, R39, R20, RZ.H0_H0 ;  /* 0x0000001427147231 */ /* 0x000fe200000400ff */
[----:B------:R-:W0:Y:S01]  /*7ee0*/  LDS.128 R24, [UR4+0x10] ;  /* 0x00001004ff187984 */ /* 0x000e220008000c00 */
[----:B------:R-:W-:Y:S01]  /*7ef0*/  HADD2 R36, R36, -1056, -1056 ;  /* 0xe420e42024247430 */ /* 0x000fe20000000000 */
[----:B------:R-:W-:Y:S01]  /*7f00*/  LOP3.LUT R63, R43, 0x3f003f, RZ, 0xc0, !PT ;  /* 0x003f003f2b3f7812 */ /* 0x000fe200078ec0ff */
[----:B------:R-:W-:-:S02]  /*7f10*/  HADD2 R43, R59, -1056, -1056 ;  /* 0xe420e4203b2b7430 */ /* 0x000fc40000000000 */
[-C--:B------:R-:W-:Y:S02]  /*7f20*/  HFMA2 R66, R57, R22.reuse, R66 ;  /* 0x0000001639427231 */ /* 0x080fe40000000042 */
[----:B------:R-:W-:Y:S01]  /*7f30*/  HFMA2 R67, R36, R21, R20 ;  /* 0x0000001524437231 */ /* 0x000fe20000000014 */
[----:B------:R-:W-:Y:S01]  /*7f40*/  LOP3.LUT R20, R58, 0x3f003f, RZ, 0xc0, !PT ;  /* 0x003f003f3a147812 */ /* 0x000fe200078ec0ff */
[-C--:B------:R-:W-:Y:S01]  /*7f50*/  HFMA2 R65, R43, R22.reuse, R65 ;  /* 0x000000162b417231 */ /* 0x080fe20000000041 */
[----:B------:R-:W-:Y:S01]  /*7f60*/  LOP3.LUT R21, R41, 0x64006400, RZ, 0xfc, !PT ;  /* 0x6400640029157812 */ /* 0x000fe200078efcff */
[----:B------:R-:W-:Y:S01]  /*7f70*/  HADD2 R41, R61, -1056, -1056 ;  /* 0xe420e4203d297430 */ /* 0x000fe20000000000 */
[----:B------:R-:W-:Y:S01]  /*7f80*/  LOP3.LUT R58, R62, 0x64006400, RZ, 0xfc, !PT ;  /* 0x640064003e3a7812 */ /* 0x000fe200078efcff */
[----:B------:R-:W-:Y:S01]  /*7f90*/  HFMA2 R65, R60, R23, R65 ;  /* 0x000000173c417231 */ /* 0x000fe20000000041 */
[----:B------:R-:W-:Y:S01]  /*7fa0*/  LOP3.LUT R20, R20, 0x64006400, RZ, 0xfc, !PT ;  /* 0x6400640014147812 */ /* 0x000fe200078efcff */
[----:B------:R-:W-:Y:S01]  /*7fb0*/  HADD2 R59, R21, -1056, -1056 ;  /* 0xe420e420153b7430 */ /* 0x000fe20000000000 */
[----:B------:R-:W-:Y:S01]  /*7fc0*/  LOP3.LUT R63, R63, 0x64006400, RZ, 0xfc, !PT ;  /* 0x640064003f3f7812 */ /* 0x000fe200078efcff */
[----:B------:R-:W-:-:S02]  /*7fd0*/  HFMA2 R21, R41, R22, R64 ;  /* 0x0000001629157231 */ /* 0x000fc40000000040 */
[----:B------:R-:W-:Y:S01]  /*7fe0*/  HADD2 R58, R58, -1056, -1056 ;  /* 0xe420e4203a3a7430 */ /* 0x000fe20000000000 */
[----:B------:R-:W-:Y:S01]  /*7ff0*/  LOP3.LUT R54, R54, 0x64006400, RZ, 0xfc, !PT ;  /* 0x6400640036367812 */ /* 0x000fe200078efcff */
[----:B------:R-:W-:Y:S01]  /*8000*/  HFMA2 R67, R59, R22, R67 ;  /* 0x000000163b437231 */ /* 0x000fe20000000043 */
[----:B------:R-:W-:Y:S01]  /*8010*/  LOP3.LUT R55, R55, 0x3f003f, RZ, 0xc0, !PT ;  /* 0x003f003f37377812 */ /* 0x000fe200078ec0ff */
[----:B------:R-:W-:Y:S01]  /*8020*/  HADD2 R62, R20, -1056, -1056 ;  /* 0xe420e420143e7430 */ /* 0x000fe20000000000 */
[----:B------:R-:W-:Y:S01]  /*8030*/  LOP3.LUT R49, R49, 0x64006400, RZ, 0xfc, !PT ;  /* 0x6400640031317812 */ /* 0x000fe200078efcff */
[----:B------:R-:W-:Y:S01]  /*8040*/  HADD2 R64, R63, -1056, -1056 ;  /* 0xe420e4203f407430 */ /* 0x000fe20000000000 */
[----:B------:R-:W-:Y:S01]  /*8050*/  LOP3.LUT R50, R50, 0x3f003f, RZ, 0xc0, !PT ;  /* 0x003f003f32327812 */ /* 0x000fe200078ec0ff */
[-C--:B------:R-:W-:Y:S01]  /*8060*/  HFMA2 R61, R58, R23.reuse, R21 ;  /* 0x000000173a3d7231 */ /* 0x080fe20000000015 */
[----:B------:R-:W-:Y:S01]  /*8070*/  LOP3.LUT R20, R46, 0x64006400, RZ, 0xfc, !PT ;  /* 0x640064002e147812 */ /* 0x000fe200078efcff */
[----:B------:R-:W-:-:S02]  /*8080*/  HFMA2 R66, R62, R23, R66 ;  /* 0x000000173e427231 */ /* 0x000fc40000000042 */
[----:B------:R-:W-:Y:S01]  /*8090*/  HFMA2 R67, R64, R23, R67 ;  /* 0x0000001740437231 */ /* 0x000fe20000000043 */
[----:B------:R-:W-:Y:S01]  /*80a0*/  LOP3.LUT R21, R47, 0x3f003f, RZ, 0xc0, !PT ;  /* 0x003f003f2f157812 */ /* 0x000fe200078ec0ff */
[----:B------:R-:W-:Y:S01]  /*80b0*/  HADD2 R47, R49, -1056, -1056 ;  /* 0xe420e420312f7430 */ /* 0x000fe20000000000 */
[----:B------:R-:W-:Y:S01]  /*80c0*/  LOP3.LUT R22, R45, 0x64006400, RZ, 0xfc, !PT ;  /* 0x640064002d167812 */ /* 0x000fe200078efcff */
[----:B------:R-:W-:Y:S01]  /*80d0*/  HADD2 R45, R54, -1056, -1056 ;  /* 0xe420e420362d7430 */ /* 0x000fe20000000000 */
[----:B------:R-:W-:Y:S01]  /*80e0*/  LOP3.LUT R23, R48, 0x3f003f, RZ, 0xc0, !PT ;  /* 0x003f003f30177812 */ /* 0x000fe200078ec0ff */
[----:B------:R-:W-:Y:S01]  /*80f0*/  HADD2 R49, R20, -1056, -1056 ;  /* 0xe420e42014317430 */ /* 0x000fe20000000000 */
[----:B------:R-:W-:Y:S01]  /*8100*/  LOP3.LUT R46, R55, 0x64006400, RZ, 0xfc, !PT ;  /* 0x64006400372e7812 */ /* 0x000fe200078efcff */
[----:B------:R-:W-:Y:S01]  /*8110*/  HADD2 R55, R22, -1056, -1056 ;  /* 0xe420e42016377430 */ /* 0x000fe20000000000 */
[----:B------:R-:W-:Y:S02]  /*8120*/  LOP3.LUT R48, R50, 0x64006400, RZ, 0xfc, !PT ;  /* 0x6400640032307812 */ /* 0x000fe400078efcff */
[----:B------:R-:W-:Y:S01]  /*8130*/  LOP3.LUT R21, R21, 0x64006400, RZ, 0xfc, !PT ;  /* 0x6400640015157812 */ /* 0x000fe200078efcff */
[----:B------:R-:W-:Y:S01]  /*8140*/  HADD2 R46, R46, -1056, -1056 ;  /* 0xe420e4202e2e7430 */ /* 0x000fe20000000000 */
[----:B------:R-:W-:Y:S01]  /*8150*/  LOP3.LUT R23, R23, 0x64006400, RZ, 0xfc, !PT ;  /* 0x6400640017177812 */ /* 0x000fe200078efcff */
[-C--:B0-----:R-:W-:Y:S01]  /*8160*/  HFMA2 R61, R45, R24.reuse, R61 ;  /* 0x000000182d3d7231 */ /* 0x081fe2000000003d */
[----:B------:R-:W-:Y:S01]  /*8170*/  LOP3.LUT R51, R68, 0x300030, R69, 0xf8, !PT ;  /* 0x0030003044337812 */ /* 0x000fe200078ef845 */
[-C--:B------:R-:W-:Y:S01]  /*8180*/  HFMA2 R65, R47, R24.reuse, R65 ;  /* 0x000000182f417231 */ /* 0x080fe20000000041 */
[----:B------:R-:W-:Y:S01]  /*8190*/  LOP3.LUT R38, R38, 0x64006400, RZ, 0xfc, !PT ;  /* 0x6400640026267812 */ /* 0x000fe200078efcff */
[----:B------:R-:W-:Y:S01]  /*81a0*/  HADD2 R48, R48, -1056, -1056 ;  /* 0xe420e42030307430 */ /* 0x000fe20000000000 */
[----:B------:R-:W-:Y:S01]  /*81b0*/  LOP3.LUT R42, R42, 0x64006400, RZ, 0xfc, !PT ;  /* 0x640064002a2a7812 */ /* 0x000fe200078efcff */
[-C--:B------:R-:W-:Y:S01]  /*81c0*/  HFMA2 R66, R49, R24.reuse, R66 ;  /* 0x0000001831427231 */ /* 0x080fe20000000042 */
        /* <DEDUP_REMOVED lines=9> */
[----:B------:R-:W-:Y:S01]  /*8260*/  HFMA2 R65, R48, R25, R65 ;  /* 0x0000001930417231 */ /* 0x000fe20000000041 */
[----:B------:R-:W-:Y:S01]  /*8270*/  LOP3.LUT R56, R56, 0x64006400, RZ, 0xfc, !PT ;  /* 0x6400640038387812 */ /* 0x000fe200078efcff */
[----:B------:R-:W-:-:S02]  /*8280*/  HADD2 R51, R38, -1056, -1056 ;  /* 0xe420e42026337430 */ /* 0x000fc40000000000 */
[-C--:B------:R-:W-:Y:S02]  /*8290*/  HFMA2 R66, R50, R25.reuse, R66 ;  /* 0x0000001932427231 */ /* 0x080fe40000000042 */
[----:B------:R-:W-:Y:S02]  /*82a0*/  HADD2 R53, R42, -1056, -1056 ;  /* 0xe420e4202a357430 */ /* 0x000fe40000000000 */
[----:B------:R-:W-:Y:S02]  /*82b0*/  HFMA2 R67, R54, R25, R67 ;  /* 0x0000001936437231 */ /* 0x000fe40000000043 */
[----:B------:R-:W-:Y:S02]  /*82c0*/  HFMA2 R21, R51, R26, R21 ;  /* 0x0000001a33157231 */ /* 0x000fe40000000015 */
[----:B------:R-:W-:Y:S02]  /*82d0*/  HADD2 R61, R52, -1056, -1056 ;  /* 0xe420e420343d7430 */ /* 0x000fe40000000000 */
[----:B------:R-:W-:-:S02]  /*82e0*/  HADD2 R63, R63, -1056, -1056 ;  /* 0xe420e4203f3f7430 */ /* 0x000fc40000000000 */
[----:B------:R-:W-:Y:S02]  /*82f0*/  HADD2 R38, R40, -1056, -1056 ;  /* 0xe420e42028267430 */ /* 0x000fe40000000000 */
[-C--:B------:R-:W-:Y:S02]  /*8300*/  HFMA2 R66, R61, R26.reuse, R66 ;  /* 0x0000001a3d427231 */ /* 0x080fe40000000042 */
[-C--:B------:R-:W-:Y:S02]  /*8310*/  HFMA2 R65, R53, R26.reuse, R65 ;  /* 0x0000001a35417231 */ /* 0x080fe40000000041 */
[----:B------:R-:W-:Y:S02]  /*8320*/  HADD2 R40, R44, -1056, -1056 ;  /* 0xe420e4202c287430 */ /* 0x000fe40000000000 */
[----:B------:R-:W-:Y:S02]  /*8330*/  HFMA2 R21, R38, R27, R21 ;  /* 0x0000001b26157231 */ /* 0x000fe40000000015 */
[----:B------:R-:W-:-:S02]  /*8340*/  HFMA2 R22, R63, R26, R67 ;  /* 0x0000001a3f167231 */ /* 0x000fc40000000043 */
[----:B------:R-:W-:Y:S02]  /*8350*/  HADD2 R42, R56, -1056, -1056 ;  /* 0xe420e420382a7430 */ /* 0x000fe40000000000 */
[----:B------:R-:W-:Y:S02]  /*8360*/  HADD2 R44, R20, -1056, -1056 ;  /* 0xe420e420142c7430 */ /* 0x000fe40000000000 */
[-C--:B------:R-:W-:Y:S02]  /*8370*/  HFMA2 R65, R40, R27.reuse, R65 ;  /* 0x0000001b28417231 */ /* 0x080fe40000000041 */
[-C--:B------:R-:W-:Y:S02]  /*8380*/  HFMA2 R66, R42, R27.reuse, R66 ;  /* 0x0000001b2a427231 */ /* 0x080fe40000000042 */
[----:B------:R-:W-:Y:S02]  /*8390*/  HFMA2 R22, R44, R27, R22 ;  /* 0x0000001b2c167231 */ /* 0x000fe40000000016 */
[----:B------:R-:W-:-:S02]  /*83a0*/  HADD2 R21, R21.H0_H0, R21.H1_H1 ;  /* 0x3000001515157230 */ /* 0x000fc40000000800 */
[----:B------:R-:W-:Y:S02]  /*83b0*/  HADD2 R65, R65.H0_H0, R65.H1_H1 ;  /* 0x3000004141417230 */ /* 0x000fe40000000800 */
[----:B------:R-:W-:Y:S02]  /*83c0*/  HADD2 R66, R66.H0_H0, R66.H1_H1 ;  /* 0x3000004242427230 */ /* 0x000fe40000000800 */
[----:B------:R-:W-:Y:S01]  /*83d0*/  HADD2 R22, R22.H0_H0, R22.H1_H1 ;  /* 0x3000001616167230 */ /* 0x000fe20000000800 */
[----:B------:R-:W-:-:S04]  /*83e0*/  PRMT R21, R21, 0x5410, R65 ;  /* 0x0000541015157816 */ /* 0x000fc80000000041 */
[----:B------:R-:W-:Y:S01]  /*83f0*/  PRMT R66, R66, 0x5410, R22 ;  /* 0x0000541042427816 */ /* 0x000fe20000000016 */
[----:B------:R-:W-:-:S04]  /*8400*/  HFMA2 R12, R21, R100, R12 ;  /* 0x00000064150c7231 */ /* 0x000fc8000000000c */
[----:B------:R-:W-:Y:S01]  /*8410*/  HFMA2 R11, R66, R98, R11 ;  /* 0x00000062420b7231 */ /* 0x000fe2000000000b */
[----:B------:R-:W-:Y:S06]  /*8420*/  @!P0 BRA `(.L_x_31) ;  /* 0x0000000800088947 */ /* 0x000fec0003800000 */
[----:B------:R-:W0:Y:S01]  /*8430*/  LDS.128 R20, [UR4+0x80] ;  /* 0x00008004ff147984 */ /* 0x000e220008000c00 */
[----:B------:R-:W-:-:S03]  /*8440*/  ISETP.NE.AND P0, PT, R17, 0x2, PT ;  /* 0x000000021100780c */ /* 0x000fc60003f05270 */
[----:B------:R-:W1:Y:S01]  /*8450*/  LDS.128 R24, [UR4+0x90] ;  /* 0x00009004ff187984 */ /* 0x000e620008000c00 */
[-C--:B0-----:R-:W-:Y:S02]  /*8460*/  HFMA2 R52, R33, R20.reuse, RZ ;  /* 0x0000001421347231 */ /* 0x081fe400000000ff */
[-C--:B------:R-:W-:Y:S02]  /*8470*/  HFMA2 R56, R35, R20.reuse, RZ.H0_H0 ;  /* 0x0000001423387231 */ /* 0x080fe400000400ff */
[-C--:B------:R-:W-:Y:S02]  /*8480*/  HFMA2 R65, R37, R20.reuse, RZ ;  /* 0x0000001425417231 */ /* 0x080fe400000000ff */
[----:B------:R-:W-:Y:S02]  /*8490*/  HFMA2 R20, R39, R20, RZ.H0_H0 ;  /* 0x0000001427147231 */ /* 0x000fe400000400ff */
[-C--:B------:R-:W-:Y:S02]  /*84a0*/  HFMA2 R52, R28, R21.reuse, R52 ;  /* 0x000000151c347231 */ /* 0x080fe40000000034 */
[----:B------:R-:W-:-:S02]  /*84b0*/  HFMA2 R56, R32, R21, R56 ;  /* 0x0000001520387231 */ /* 0x000fc40000000038 */
[-C--:B------:R-:W-:Y:S02]  /*84c0*/  HFMA2 R65, R34, R21.reuse, R65 ;  /* 0x0000001522417231 */ /* 0x080fe40000000041 */
[----:B------:R-:W-:Y:S02]  /*84d0*/  HFMA2 R20, R36, R21, R20 ;  /* 0x0000001524147231 */ /* 0x000fe40000000014 */
[-C--:B------:R-:W-:Y:S02]  /*84e0*/  HFMA2 R52, R41, R22.reuse, R52 ;  /* 0x0000001629347231 */ /* 0x080fe40000000034 */
[-C--:B------:R-:W-:Y:S02]  /*84f0*/  HFMA2 R56, R43, R22.reuse, R56 ;  /* 0x000000162b387231 */ /* 0x080fe40000000038 */
[-C--:B------:R-:W-:Y:S02]  /*8500*/  HFMA2 R65, R57, R22.reuse, R65 ;  /* 0x0000001639417231 */ /* 0x080fe40000000041 */
[----:B------:R-:W-:-:S02]  /*8510*/  HFMA2 R20, R59, R22, R20 ;  /* 0x000000163b147231 */ /* 0x000fc40000000014 */
[-C--:B------:R-:W-:Y:S02]  /*8520*/  HFMA2 R52, R58, R23.reuse, R52 ;  /* 0x000000173a347231 */ /* 0x080fe40000000034 */
[-C--:B------:R-:W-:Y:S02]  /*8530*/  HFMA2 R56, R60, R23.reuse, R56 ;  /* 0x000000173c387231 */ /* 0x080fe40000000038 */
[-C--:B------:R-:W-:Y:S02]  /*8540*/  HFMA2 R65, R62, R23.reuse, R65 ;  /* 0x000000173e417231 */ /* 0x080fe40000000041 */
[----:B------:R-:W-:Y:S02]  /*8550*/  HFMA2 R20, R64, R23, R20 ;  /* 0x0000001740147231 */ /* 0x000fe40000000014 */
[-C--:B-1----:R-:W-:Y:S02]  /*8560*/  HFMA2 R23, R45, R24.reuse, R52 ;  /* 0x000000182d177231 */ /* 0x082fe40000000034 */
        /* <DEDUP_REMOVED lines=11> */
[-C--:B------:R-:W-:Y:S02]  /*8620*/  HFMA2 R23, R38, R27.reuse, R23 ;  /* 0x0000001b26177231 */ /* 0x080fe40000000017 */
[----:B------:R-:W-:-:S02]  /*8630*/  HFMA2 R20, R40, R27, R20 ;  /* 0x0000001b28147231 */ /* 0x000fc40000000014 */
[-C--:B------:R-:W-:Y:S02]  /*8640*/  HFMA2 R21, R42, R27.reuse, R21 ;  /* 0x0000001b2a157231 */ /* 0x080fe40000000015 */
[----:B------:R-:W-:Y:S02]  /*8650*/  HFMA2 R22, R44, R27, R22 ;  /* 0x0000001b2c167231 */ /* 0x000fe40000000016 */
[----:B------:R-:W-:Y:S02]  /*8660*/  HADD2 R23, R23.H0_H0, R23.H1_H1 ;  /* 0x3000001717177230 */ /* 0x000fe40000000800 */
        /* <DEDUP_REMOVED lines=52> */
[----:B------:R-:W0:Y:S04]  /*89b0*/  LDS.128 R20, [UR4+0x180] ;  /* 0x00018004ff147984 */ /* 0x000e280008000c00 */
[----:B------:R-:W1:Y:S01]  /*89c0*/  LDS.128 R24, [UR4+0x190] ;  /* 0x00019004ff187984 */ /* 0x000e620008000c00 */
[-C--:B0-----:R-:W-:Y:S02]  /*89d0*/  HFMA2 R33, R33, R20.reuse, RZ ;  /* 0x0000001421217231 */ /* 0x081fe400000000ff */
[-C--:B------:R-:W-:Y:S02]  /*89e0*/  HFMA2 R35, R35, R20.reuse, RZ.H0_H0 ;  /* 0x0000001423237231 */ /* 0x080fe400000400ff */
[-C--:B------:R-:W-:Y:S02]  /*89f0*/  HFMA2 R37, R37, R20.reuse, RZ ;  /* 0x0000001425257231 */ /* 0x080fe400000000ff */
[----:B------:R-:W-:-:S02]  /*8a00*/  HFMA2 R20, R39, R20, RZ.H0_H0 ;  /* 0x0000001427147231 */ /* 0x000fc400000400ff */
        /* <DEDUP_REMOVED lines=12> */
[-C--:B-1----:R-:W-:Y:S02]  /*8ad0*/  HFMA2 R23, R45, R24.reuse, R33 ;  /* 0x000000182d177231 */ /* 0x082fe40000000021 */
        /* <DEDUP_REMOVED lines=15> */
[----:B------:R-:W-:Y:S02]  /*8bd0*/  HADD2 R23, R23.H0_H0, R23.H1_H1 ;  /* 0x3000001717177230 */ /* 0x000fe40000000800 */
[----:B------:R-:W-:-:S02]  /*8be0*/  HADD2 R20, R20.H0_H0, R20.H1_H1 ;  /* 0x3000001414147230 */ /* 0x000fc40000000800 */
[----:B------:R-:W-:Y:S02]  /*8bf0*/  HADD2 R21, R21.H0_H0, R21.H1_H1 ;  /* 0x3000001515157230 */ /* 0x000fe40000000800 */
[----:B------:R-:W-:Y:S01]  /*8c00*/  HADD2 R22, R22.H0_H0, R22.H1_H1 ;  /* 0x3000001616167230 */ /* 0x000fe20000000800 */
[----:B------:R-:W-:-:S04]  /*8c10*/  PRMT R23, R23, 0x5410, R20 ;  /* 0x0000541017177816 */ /* 0x000fc80000000014 */
[----:B------:R-:W-:Y:S01]  /*8c20*/  PRMT R21, R21, 0x5410, R22 ;  /* 0x0000541015157816 */ /* 0x000fe20000000016 */
[----:B------:R-:W-:-:S04]  /*8c30*/  HFMA2 R6, R23, R100, R6 ;  /* 0x0000006417067231 */ /* 0x000fc80000000006 */
[----:B------:R-:W-:-:S07]  /*8c40*/  HFMA2 R5, R21, R98, R5 ;  /* 0x0000006215057231 */ /* 0x000fce0000000005 */
.L_x_31:
[----:B-----5:R-:W-:-:S04]  /*8c50*/  IMAD.WIDE R32, R13, 0x4, R30 ;  /* 0x000000040d207825 */ /* 0x020fc800078e021e */
[C---:B------:R-:W-:Y:S02]  /*8c60*/  IMAD.WIDE R24, R13.reuse, 0x4, R32 ;  /* 0x000000040d187825 */ /* 0x040fe400078e0220 */
[----:B------:R-:W5:Y:S04]  /*8c70*/  LDG.E.128.CONSTANT R32, desc[UR8][R32.64] ;  /* 0x0000000820207981 */ /* 0x000f68000c1e9d00 */
[----:B------:R0:W5:Y:S01]  /*8c80*/  LDG.E.128.CONSTANT R20, desc[UR8][R24.64] ;  /* 0x0000000818147981 */ /* 0x000162000c1e9d00 */
[----:B------:R-:W-:Y:S01]  /*8c90*/  IMAD.WIDE R30, R13, 0x4, R24 ;  /* 0x000000040d1e7825 */ /* 0x000fe200078e0218 */
[----:B------:R-:W-:Y:S06]  /*8ca0*/  @!P1 BRA `(.L_x_32) ;  /* 0x0000001000cc9947 */ /* 0x000fec0003800000 */
[----:B0-----:R-:W2:Y:S01]  /*8cb0*/  LDG.E.128.CONSTANT R24, desc[UR8][R30.64] ;  /* 0x000000081e187981 */ /* 0x001ea2000c1e9d00 */
        /* <DEDUP_REMOVED lines=18> */
[----:B------:R-:W0:Y:S01]  /*8de0*/  LDS.128 R20, [UR4+0x20] ;  /* 0x00002004ff147984 */ /* 0x000e220008000c00 */
        /* <DEDUP_REMOVED lines=287> */
.L_x_32:
        /* <DEDUP_REMOVED lines=8> */
.L_x_30:
        /* <DEDUP_REMOVED lines=10> */
.L_x_36:
[----:B------:R-:W0:Y:S01]  /*a100*/  LDC R13, c[0x0][0x3ac] ;  /* 0x0000eb00ff0d7b82 */ /* 0x000e220000000800 */
[----:B------:R-:W-:Y:S01]  /*a110*/  ISETP.NE.AND P0, PT, R19, R4, PT ;  /* 0x000000041300720c */ /* 0x000fe20003f05270 */
[----:B-----5:R1:W5:-:S12]  /*a120*/  LDG.E.128.CONSTANT R36, desc[UR8][R102.64] ;  /* 0x0000000866247981 */ /* 0x020358000c1e9d00 */
[----:B------:R-:W-:Y:S01]  /*a130*/  @!P0 LEA R20, R14, R1, 0x3 ;  /* 0x000000010e148211 */ /* 0x000fe200078e18ff */
[----:B------:R-:W2:Y:S05]  /*a140*/  @!P0 LDG.E.U16.CONSTANT R0, desc[UR8][R50.64] ;  /* 0x0000000832008981 */ /* 0x000eaa000c1e9500 */
[----:B------:R-:W3:Y:S01]  /*a150*/  @!P0 LDL.64 R20, [R20+0x8] ;  /* 0x0000080014148983 */ /* 0x000ee20000100a00 */
[----:B0-----:R-:W-:-:S04]  /*a160*/  IMAD.WIDE R32, R13, 0x4, R102 ;  /* 0x000000040d207825 */ /* 0x001fc800078e0266 */
[C---:B------:R-:W-:Y:S02]  /*a170*/  IMAD.WIDE R28, R13.reuse, 0x4, R32 ;  /* 0x000000040d1c7825 */ /* 0x040fe400078e0220 */
[----:B------:R-:W5:Y:S02]  /*a180*/  LDG.E.128.CONSTANT R32, desc[UR8][R32.64] ;  /* 0x0000000820207981 */ /* 0x000f64000c1e9d00 */
[----:B------:R-:W-:Y:S02]  /*a190*/  IMAD.WIDE R2, R13, 0x4, R28 ;  /* 0x000000040d027825 */ /* 0x000fe400078e021c */
[----:B------:R-:W5:Y:S04]  /*a1a0*/  LDG.E.128.CONSTANT R28, desc[UR8][R28.64] ;  /* 0x000000081c1c7981 */ /* 0x000f68000c1e9d00 */
[----:B------:R0:W5:Y:S01]  /*a1b0*/  LDG.E.128.CONSTANT R24, desc[UR8][R2.64] ;  /* 0x0000000802187981 */ /* 0x000162000c1e9d00 */
[----:B------:R-:W-:-:S02]  /*a1c0*/  ISETP.GE.AND P1, PT, R17, 0x1, PT ;  /* 0x000000011100780c */ /* 0x000fc40003f26270 */
[----:B------:R-:W-:Y:S02]  /*a1d0*/  @!P0 IADD3 R18, PT, PT, R14, 0x1, RZ ;  /* 0x000000010e128810 */ /* 0x000fe40007ffe0ff */
[----:B------:R-:W-:Y:S02]  /*a1e0*/  MOV R104, R102 ;  /* 0x0000006600687202 */ /* 0x000fe40000000f00 */
[----:B------:R-:W-:Y:S01]  /*a1f0*/  MOV R105, R103 ;  /* 0x0000006700697202 */ /* 0x000fe20000000f00 */
[----:B-1----:R-:W-:Y:S01]  /*a200*/  IMAD.WIDE R102, R13, 0x4, R2 ;  /* 0x000000040d667825 */ /* 0x002fe200078e0202 */
[----:B------:R-:W-:Y:S02]  /*a210*/  @!P0 MOV R14, R18 ;  /* 0x00000012000e8202 */ /* 0x000fe40000000f00 */
[----:B--2---:R-:W-:Y:S02]  /*a220*/  @!P0 IADD3 R4, PT, PT, R0, R19, RZ ;  /* 0x0000001300048210 */ /* 0x004fe40007ffe0ff */
[----:B---3--:R-:W-:-:S02]  /*a230*/  @!P0 PRMT R100, R20, 0x7610, R100 ;  /* 0x0000761014648816 */ /* 0x008fc40000000064 */
[----:B------:R-:W-:Y:S02]  /*a240*/  @!P0 PRMT R98, R21, 0x7610, R98 ;  /* 0x0000761015628816 */ /* 0x000fe40000000062 */
[----:B------:R-:W-:Y:S02]  /*a250*/  @!P0 PRMT R100, R100, 0x7610, R20 ;  /* 0x0000761064648816 */ /* 0x000fe40000000014 */
[----:B------:R-:W-:Y:S01]  /*a260*/  @!P0 PRMT R98, R98, 0x7610, R21 ;  /* 0x0000761062628816 */ /* 0x000fe20000000015 */
[----:B0-----:R-:W-:Y:S06]  /*a270*/  @!P1 BRA `(.L_x_35) ;  /* 0x0000002000c09947 */ /* 0x001fec0003800000 */
[----:B------:R-:W2:Y:S01]  /*a280*/  LDG.E.128.CONSTANT R20, desc[UR8][R102.64] ;  /* 0x0000000866147981 */ /* 0x000ea2000c1e9d00 */
[----:B-----5:R-:W-:Y:S01]  /*a290*/  SHF.R.U32.HI R89, RZ, 0xf, R38 ;  /* 0x0000000fff597819 */ /* 0x020fe20000011626 */
[----:B------:R-:W-:Y:S01]  /*a2a0*/  HFMA2 R0, -RZ, RZ, 0, 0.03125 ;  /* 0x00002800ff007431 */ /* 0x000fe200000001ff */
[----:B------:R-:W-:Y:S02]  /*a2b0*/  SHF.R.U32.HI R90, RZ, 0xf, R39 ;  /* 0x0000000fff5a7819 */ /* 0x000fe40000011627 */
[----:B------:R-:W-:Y:S02]  /*a2c0*/  SHF.R.U32.HI R87, RZ, 0xf, R36 ;  /* 0x0000000fff577819 */ /* 0x000fe40000011624 */
[C---:B------:R-:W-:Y:S02]  /*a2d0*/  LOP3.LUT R63, R38.reuse, 0x1f001f, RZ, 0xc0, !PT ;  /* 0x001f001f263f7812 */ /* 0x040fe400078ec0ff */
[----:B------:R-:W-:Y:S02]  /*a2e0*/  LOP3.LUT R18, R38, 0x3e003e0, RZ, 0xc0, !PT ;  /* 0x03e003e026127812 */ /* 0x000fe400078ec0ff */
[----:B------:R-:W-:-:S02]  /*a2f0*/  SHF.R.U32.HI R53, RZ, 0xa, R38 ;  /* 0x0000000aff357819 */ /* 0x000fc40000011626 */
[C---:B------:R-:W-:Y:S02]  /*a300*/  LOP3.LUT R65, R39.reuse, 0x1f001f, RZ, 0xc0, !PT ;  /* 0x001f001f27417812 */ /* 0x040fe400078ec0ff */
[----:B------:R-:W-:Y:S02]  /*a310*/  LOP3.LUT R40, R39, 0x3e003e0, RZ, 0xc0, !PT ;  /* 0x03e003e027287812 */ /* 0x000fe400078ec0ff */
[----:B------:R-:W-:Y:S02]  /*a320*/  SHF.R.U32.HI R54, RZ, 0xa, R39 ;  /* 0x0000000aff367819 */ /* 0x000fe40000011627 */
[C---:B------:R-:W-:Y:S02]  /*a330*/  LOP3.LUT R59, R36.reuse, 0x1f001f, RZ, 0xc0, !PT ;  /* 0x001f001f243b7812 */ /* 0x040fe400078ec0ff */
[----:B------:R-:W-:Y:S02]  /*a340*/  LOP3.LUT R3, R36, 0x3e003e0, RZ, 0xc0, !PT ;  /* 0x03e003e024037812 */ /* 0x000fe400078ec0ff */
[----:B------:R-:W-:-:S02]  /*a350*/  SHF.R.U32.HI R48, RZ, 0xa, R36 ;  /* 0x0000000aff307819 */ /* 0x000fc40000011624 */
[--C-:B------:R-:W-:Y:S02]  /*a360*/  SHF.R.U32.HI R88, RZ, 0xf, R37.reuse ;  /* 0x0000000fff587819 */ /* 0x100fe40000011625 */
[C---:B------:R-:W-:Y:S02]  /*a370*/  LOP3.LUT R61, R37.reuse, 0x1f001f, RZ, 0xc0, !PT ;  /* 0x001f001f253d7812 */ /* 0x040fe400078ec0ff */
[----:B------:R-:W-:Y:S02]  /*a380*/  LOP3.LUT R2, R37, 0x3e003e0, RZ, 0xc0, !PT ;  /* 0x03e003e025027812 */ /* 0x000fe400078ec0ff */
[----:B------:R-:W-:Y:S02]  /*a390*/  SHF.R.U32.HI R52, RZ, 0xa, R37 ;  /* 0x0000000aff347819 */ /* 0x000fe40000011625 */
[----:B------:R-:W-:Y:S02]  /*a3a0*/  SHF.R.U32.HI R38, RZ, 0xe, R34 ;  /* 0x0000000eff267819 */ /* 0x000fe40000011622 */
[----:B------:R-:W-:-:S02]  /*a3b0*/  SHF.R.U32.HI R39, RZ, 0xe, R35 ;  /* 0x0000000eff277819 */ /* 0x000fc40000011623 */
[----:B------:R-:W-:Y:S02]  /*a3c0*/  LOP3.LUT R89, R89, 0x10001, RZ, 0xc0, !PT ;  /* 0x0001000159597812 */ /* 0x000fe400078ec0ff */
[----:B------:R-:W-:Y:S02]  /*a3d0*/  LOP3.LUT R90, R90, 0x10001, RZ, 0xc0, !PT ;  /* 0x000100015a5a7812 */ /* 0x000fe400078ec0ff */
[----:B------:R-:W-:Y:S02]  /*a3e0*/  SHF.R.U32.HI R36, RZ, 0xe, R32 ;  /* 0x0000000eff247819 */ /* 0x000fe40000011620 */
[----:B------:R-:W-:Y:S02]  /*a3f0*/  SHF.R.U32.HI R37, RZ, 0xe, R33 ;  /* 0x0000000eff257819 */ /* 0x000fe40000011621 */
[C---:B------:R-:W-:Y:S02]  /*a400*/  LOP3.LUT R56, R33.reuse, 0x1f001f, RZ, 0xc0, !PT ;  /* 0x001f001f21387812 */ /* 0x040fe400078ec0ff */
[----:B------:R-:W-:-:S02]  /*a410*/  LOP3.LUT R42, R33, 0x3e003e0, RZ, 0xc0, !PT ;  /* 0x03e003e0212a7812 */ /* 0x000fc400078ec0ff */
[----:B------:R-:W-:Y:S02]  /*a420*/  SHF.R.U32.HI R67, RZ, 0xa, R33 ;  /* 0x0000000aff437819 */ /* 0x000fe40000011621 */
[----:B------:R-:W-:Y:S02]  /*a430*/  LOP3.LUT R87, R87, 0x10001, RZ, 0xc0, !PT ;  /* 0x0001000157577812 */ /* 0x000fe400078ec0ff */
[--C-:B------:R-:W-:Y:S02]  /*a440*/  SHF.R.U32.HI R33, RZ, 0xd, R29.reuse ;  /* 0x0000000dff217819 */ /* 0x100fe4000001161d */
[C---:B------:R-:W-:Y:S02]  /*a450*/  LOP3.LUT R71, R29.reuse, 0x1f001f, RZ, 0xc0, !PT ;  /* 0x001f001f1d477812 */ /* 0x040fe400078ec0ff */
[----:B------:R-:W-:Y:S02]  /*a460*/  LOP3.LUT R47, R29, 0x3e003e0, RZ, 0xc0, !PT ;  /* 0x03e003e01d2f7812 */ /* 0x000fe400078ec0ff */
[----:B------:R-:W-:-:S02]  /*a470*/  SHF.R.U32.HI R76, RZ, 0xa, R29 ;  /* 0x0000000aff4c7819 */ /* 0x000fc4000001161d */
[--C-:B------:R-:W-:Y:S02]  /*a480*/  SHF.R.U32.HI R29, RZ, 0xd, R30.reuse ;  /* 0x0000000dff1d7819 */ /* 0x100fe4000001161e */
[C---:B------:R-:W-:Y:S02]  /*a490*/  LOP3.LUT R72, R30.reuse, 0x1f001f, RZ, 0xc0, !PT ;  /* 0x001f001f1e487812 */ /* 0x040fe400078ec0ff */
[----:B------:R-:W-:Y:S02]  /*a4a0*/  LOP3.LUT R49, R30, 0x3e003e0, RZ, 0xc0, !PT ;  /* 0x03e003e01e317812 */ /* 0x000fe400078ec0ff */
[----:B------:R-:W-:Y:S02]  /*a4b0*/  SHF.R.U32.HI R77, RZ, 0xa, R30 ;  /* 0x0000000aff4d7819 */ /* 0x000fe4000001161e */
[C---:B------:R-:W-:Y:S02]  /*a4c0*/  LOP3.LUT R55, R32.reuse, 0x1f001f, RZ, 0xc0, !PT ;  /* 0x001f001f20377812 */ /* 0x040fe400078ec0ff */
[----:B------:R-:W-:-:S02]  /*a4d0*/  LOP3.LUT R41, R32, 0x3e003e0, RZ, 0xc0, !PT ;  /* 0x03e003e020297812 */ /* 0x000fc400078ec0ff */
[----:B------:R-:W-:Y:S02]  /*a4e0*/  SHF.R.U32.HI R66, RZ, 0xa, R32 ;  /* 0x0000000aff427819 */ /* 0x000fe40000011620 */
[----:B------:R-:W-:Y:S02]  /*a4f0*/  SHF.R.U32.HI R30, RZ, 0xd, R31 ;  /* 0x0000000dff1e7819 */ /* 0x000fe4000001161f */
[----:B------:R-:W-:Y:S02]  /*a500*/  LOP3.LUT R38, R89, 0x20002, R38, 0xf8, !PT ;  /* 0x0002000259267812 */ /* 0x000fe400078ef826 */
[----:B------:R-:W-:Y:S02]  /*a510*/  LOP3.LUT R39, R90, 0x20002, R39, 0xf8, !PT ;  /* 0x000200025a277812 */ /* 0x000fe400078ef827 */
[----:B------:R-:W-:Y:S02]  /*a520*/  SHF.R.U32.HI R32, RZ, 0xd, R28 ;  /* 0x0000000dff207819 */ /* 0x000fe4000001161c */
[----:B------:R-:W-:-:S02]  /*a530*/  LOP3.LUT R87, R87, 0x20002, R36, 0xf8, !PT ;  /* 0x0002000257577812 */ /* 0x000fc400078ef824 */
[C---:B------:R-:W-:Y:S02]  /*a540*/  LOP3.LUT R75, R35.reuse, 0x1f001f, RZ, 0xc0, !PT ;  /* 0x001f001f234b7812 */ /* 0x040fe400078ec0ff */
[----:B------:R-:W-:Y:S02]  /*a550*/  LOP3.LUT R44, R35, 0x3e003e0, RZ, 0xc0, !PT ;  /* 0x03e003e0232c7812 */ /* 0x000fe400078ec0ff */
[----:B------:R-:W-:Y:S02]  /*a560*/  SHF.R.U32.HI R69, RZ, 0xa, R35 ;  /* 0x0000000aff457819 */ /* 0x000fe40000011623 */
[C---:B------:R-:W-:Y:S02]  /*a570*/  LOP3.LUT R70, R28.reuse, 0x1f001f, RZ, 0xc0, !PT ;  /* 0x001f001f1c467812 */ /* 0x040fe400078ec0ff */
[----:B------:R-:W-:Y:S02]  /*a580*/  LOP3.LUT R45, R28, 0x3e003e0, RZ, 0xc0, !PT ;  /* 0x03e003e01c2d7812 */ /* 0x000fe400078ec0ff */
[----:B------:R-:W-:-:S02]  /*a590*/  SHF.R.U32.HI R74, RZ, 0xa, R28 ;  /* 0x0000000aff4a7819 */ /* 0x000fc4000001161c */
[C---:B------:R-:W-:Y:S02]  /*a5a0*/  LOP3.LUT R57, R34.reuse, 0x1f001f, RZ, 0xc0, !PT ;  /* 0x001f001f22397812 */ /* 0x040fe400078ec0ff */
[----:B------:R-:W-:Y:S02]  /*a5b0*/  LOP3.LUT R43, R34, 0x3e003e0, RZ, 0xc0, !PT ;  /* 0x03e003e0222b7812 */ /* 0x000fe400078ec0ff */
[----:B------:R-:W-:Y:S02]  /*a5c0*/  SHF.R.U32.HI R68, RZ, 0xa, R34 ;  /* 0x0000000aff447819 */ /* 0x000fe40000011622 */
[----:B------:R-:W-:Y:S02]  /*a5d0*/  SHF.R.U32.HI R28, RZ, 0xc, R24 ;  /* 0x0000000cff1c7819 */ /* 0x000fe40000011618 */
[----:B------:R-:W-:Y:S02]  /*a5e0*/  SHF.R.U32.HI R35, RZ, 0xc, R27 ;  /* 0x0000000cff237819 */ /* 0x000fe4000001161b */
[----:B------:R-:W-:-:S02]  /*a5f0*/  LOP3.LUT R94, R27, 0x3e003e0, RZ, 0xc0, !PT ;  /* 0x03e003e01b5e7812 */ /* 0x000fc400078ec0ff */
[----:B------:R-:W-:Y:S02]  /*a600*/  LOP3.LUT R83, R27, 0x1f001f, RZ, 0xc0, !PT ;  /* 0x001f001f1b537812 */ /* 0x000fe400078ec0ff */
        /* <DEDUP_REMOVED lines=8> */
[----:B------:R-:W-:Y:S02]  /*a690*/  LOP3.LUT R27, R27, 0x80008, R28, 0xf8, !PT ;  /* 0x000800081b1b7812 */ /* 0x000fe400078ef81c */
[----:B------:R-:W-:Y:S02]  /*a6a0*/  LOP3.LUT R34, R29, 0x80008, R34, 0xf8, !PT ;  /* 0x000800081d227812 */ /* 0x000fe400078ef822 */
[----:B------:R-:W-:-:S02]  /*a6b0*/  LOP3.LUT R35, R30, 0x80008, R35, 0xf8, !PT ;  /* 0x000800081e237812 */ /* 0x000fc400078ef823 */
[----:B------:R-:W0:Y:S01]  /*a6c0*/  LDS.128 R28, [UR4] ;  /* 0x00000004ff1c7984 */ /* 0x000e220008000c00 */
[----:B------:R-:W-:Y:S02]  /*a6d0*/  LOP3.LUT R88, R88, 0x10001, RZ, 0xc0, !PT ;  /* 0x0001000158587812 */ /* 0x000fe400078ec0ff */
[----:B------:R-:W-:Y:S02]  /*a6e0*/  LOP3.LUT R60, R24, 0x3e003e0, RZ, 0xc0, !PT ;  /* 0x03e003e0183c7812 */ /* 0x000fe400078ec0ff */
[----:B------:R-:W-:Y:S02]  /*a6f0*/  LOP3.LUT R88, R88, 0x20002, R37, 0xf8, !PT ;  /* 0x0002000258587812 */ /* 0x000fe400078ef825 */
[----:B------:R-:W-:Y:S02]  /*a700*/  LOP3.LUT R79, R24, 0x1f001f, RZ, 0xc0, !PT ;  /* 0x001f001f184f7812 */ /* 0x000fe400078ec0ff */
[----:B------:R-:W-:Y:S02]  /*a710*/  SHF.R.U32.HI R82, RZ, 0xa, R24 ;  /* 0x0000000aff527819 */ /* 0x000fe40000011618 */
[----:B------:R-:W-:-:S02]  /*a720*/  SHF.R.U32.HI R24, RZ, 0xc, R25 ;  /* 0x0000000cff187819 */ /* 0x000fc40000011619 */
[----:B------:R-:W-:Y:S02]  /*a730*/  LOP3.LUT R33, R88, 0x40004, R33, 0xf8, !PT ;  /* 0x0004000458217812 */ /* 0x000fe400078ef821 */
[C---:B------:R-:W-:Y:S02]  /*a740*/  LOP3.LUT R62, R25.reuse, 0x3e003e0, RZ, 0xc0, !PT ;  /* 0x03e003e0193e7812 */ /* 0x040fe400078ec0ff */
[----:B------:R-:W-:Y:S02]  /*a750*/  LOP3.LUT R80, R25, 0x1f001f, RZ, 0xc0, !PT ;  /* 0x001f001f19507812 */ /* 0x000fe400078ec0ff */
[----:B------:R-:W-:Y:S02]  /*a760*/  SHF.R.U32.HI R84, RZ, 0xa, R25 ;  /* 0x0000000aff547819 */ /* 0x000fe40000011619 */
[C---:B------:R-:W-:Y:S02]  /*a770*/  LOP3.LUT R64, R26.reuse, 0x3e003e0, RZ, 0xc0, !PT ;  /* 0x03e003e01a407812 */ /* 0x040fe400078ec0ff */
[----:B------:R-:W-:-:S02]  /*a780*/  LOP3.LUT R81, R26, 0x1f001f, RZ, 0xc0, !PT ;  /* 0x001f001f1a517812 */ /* 0x000fc400078ec0ff */
[----:B------:R-:W-:Y:S02]  /*a790*/  SHF.R.U32.HI R85, RZ, 0xa, R26 ;  /* 0x0000000aff557819 */ /* 0x000fe4000001161a */
[----:B------:R-:W-:Y:S02]  /*a7a0*/  LOP3.LUT R33, R33, 0x80008, R24, 0xf8, !PT ;  /* 0x0008000821217812 */ /* 0x000fe400078ef818 */
[----:B------:R-:W-:Y:S02]  /*a7b0*/  LOP3.LUT R95, R2, 0x64006400, RZ, 0xfc, !PT ;  /* 0x64006400025f7812 */ /* 0x000fe400078efcff */
[----:B------:R-:W-:Y:S02]  /*a7c0*/  LOP3.LUT R97, R42, 0x64006400, RZ, 0xfc, !PT ;  /* 0x640064002a617812 */ /* 0x000fe400078efcff */
[----:B------:R-:W-:Y:S01]  /*a7d0*/  LOP3.LUT R101, R62, 0x64006400, RZ, 0xfc, !PT ;  /* 0x640064003e657812 */ /* 0x000fe200078efcff */
[----:B------:R-:W-:Y:S01]  /*a7e0*/  HFMA2 R62, R95, R0.H0_H0, -48, -48 ;  /* 0xd200d2005f3e7431 */ /* 0x000fe20000040000 */
[----:B------:R-:W-:-:S02]  /*a7f0*/  LOP3.LUT R59, R59, 0x64006400, RZ, 0xfc, !PT ;  /* 0x640064003b3b7812 */ /* 0x000fc400078efcff */
[----:B------:R-:W-:Y:S01]  /*a800*/  LOP3.LUT R99, R47, 0x64006400, RZ, 0xfc, !PT ;  /* 0x640064002f637812 */ /* 0x000fe200078efcff */
[-C--:B------:R-:W-:Y:S01]  /*a810*/  HFMA2 R47, R97, R0.reuse.H0_H0, -48, -48 ;  /* 0xd200d200612f7431 */ /* 0x080fe20000040000 */
[----:B------:R-:W-:Y:S02]  /*a820*/  LOP3.LUT R61, R61, 0x64006400, RZ, 0xfc, !PT ;  /* 0x640064003d3d7812 */ /* 0x000fe400078efcff */
[----:B------:R-:W-:Y:S01]  /*a830*/  LOP3.LUT R3, R3, 0x64006400, RZ, 0xfc, !PT ;  /* 0x6400640003037812 */ /* 0x000fe200078efcff */
[----:B------:R-:W-:Y:S01]  /*a840*/  HFMA2 R42, R99, R0.H0_H0, -48, -48 ;  /* 0xd200d200632a7431 */ /* 0x000fe20000040000 */
[----:B------:R-:W-:Y:S02]  /*a850*/  LOP3.LUT R41, R41, 0x64006400, RZ, 0xfc, !PT ;  /* 0x6400640029297812 */ /* 0x000fe400078efcff */
[----:B------:R-:W-:Y:S02]  /*a860*/  LOP3.LUT R43, R43, 0x64006400, RZ, 0xfc, !PT ;  /* 0x640064002b2b7812 */ /* 0x000fe400078efcff */
[----:B------:R-:W-:-:S02]  /*a870*/  LOP3.LUT R107, R18, 0x64006400, RZ, 0xfc, !PT ;  /* 0x64006400126b7812 */ /* 0x000fc400078efcff */
[----:B------:R-:W-:Y:S02]  /*a880*/  LOP3.LUT R113, R40, 0x64006400, RZ, 0xfc, !PT ;  /* 0x6400640028717812 */ /* 0x000fe400078efcff */
[----:B------:R-:W-:Y:S02]  /*a890*/  LOP3.LUT R115, R44, 0x64006400, RZ, 0xfc, !PT ;  /* 0x640064002c737812 */ /* 0x000fe400078efcff */
[----:B------:R-:W-:Y:S01]  /*a8a0*/  LOP3.LUT R109, R49, 0x64006400, RZ, 0xfc, !PT ;  /* 0x64006400316d7812 */ /* 0x000fe200078efcff */
[-C--:B------:R-:W-:Y:S01]  /*a8b0*/  HFMA2 R49, R41, R0.reuse.H0_H0, -48, -48 ;  /* 0xd200d20029317431 */ /* 0x080fe20000040000 */
[----:B------:R-:W-:Y:S01]  /*a8c0*/  LOP3.LUT R117, R58, 0x64006400, RZ, 0xfc, !PT ;  /* 0x640064003a757812 */ /* 0x000fe200078efcff */
[-C--:B------:R-:W-:Y:S01]  /*a8d0*/  HFMA2 R58, R113, R0.reuse.H0_H0, -48, -48 ;  /* 0xd200d200713a7431 */ /* 0x080fe20000040000 */
[----:B------:R-:W-:Y:S01]  /*a8e0*/  LOP3.LUT R111, R64, 0x64006400, RZ, 0xfc, !PT ;  /* 0x64006400406f7812 */ /* 0x000fe200078efcff */
[-C--:B------:R-:W-:Y:S01]  /*a8f0*/  HFMA2 R64, R3, R0.reuse.H0_H0, -48, -48 ;  /* 0xd200d20003407431 */ /* 0x080fe20000040000 */
[----:B------:R-:W-:Y:S01]  /*a900*/  LOP3.LUT R119, R94, 0x64006400, RZ, 0xfc, !PT ;  /* 0x640064005e777812 */ /* 0x000fe200078efcff */
[----:B------:R-:W-:Y:S01]  /*a910*/  HFMA2 R40, R109, R0.H0_H0, -48, -48 ;  /* 0xd200d2006d287431 */ /* 0x000fe20000040000 */
[----:B------:R-:W-:-:S02]  /*a920*/  LOP3.LUT R53, R53, 0x1f001f, RZ, 0xc0, !PT ;  /* 0x001f001f35357812 */ /* 0x000fc400078ec0ff */
[----:B------:R-:W-:Y:S01]  /*a930*/  LOP3.LUT R48, R48, 0x1f001f, RZ, 0xc0, !PT ;  /* 0x001f001f30307812 */ /* 0x000fe200078ec0ff */
[----:B------:R-:W-:Y:S01]  /*a940*/  HFMA2 R3, R119, R0.H0_H0, -48, -48 ;  /* 0xd200d20077037431 */ /* 0x000fe20000040000 */
        /* <DEDUP_REMOVED lines=9> */
[----:B------:R-:W-:Y:S02]  /*a9e0*/  LOP3.LUT R68, R68, 0x64006400, RZ, 0xfc, !PT ;  /* 0x6400640044447812 */ /* 0x000fe400078efcff */
[----:B------:R-:W-:-:S02]  /*a9f0*/  LOP3.LUT R71, R71, 0x64006400, RZ, 0xfc, !PT ;  /* 0x6400640047477812 */ /* 0x000fc400078efcff */
[----:B------:R-:W-:Y:S01]  /*aa00*/  LOP3.LUT R77, R77, 0x1f001f, RZ, 0xc0, !PT ;  /* 0x001f001f4d4d7812 */ /* 0x000fe200078ec0ff */
[----:B------:R-:W-:Y:S01]  /*aa10*/  HADD2 R68, R68, -1040, -1040 ;  /* 0xe410e41044447430 */ /* 0x000fe20000000000 */
[----:B------:R-:W-:Y:S01]  /*aa20*/  LOP3.LUT R74, R74, 0x1f001f, RZ, 0xc0, !PT ;  /* 0x001f001f4a4a7812 */ /* 0x000fe200078ec0ff */
[----:B------:R-:W-:Y:S01]  /*aa30*/  HADD2 R71, R71, -1040, -1040 ;  /* 0xe410e41047477430 */ /* 0x000fe20000000000 */
        /* <DEDUP_REMOVED lines=9> */
[----:B------:R-:W-:-:S02]  /*aad0*/  ISETP.NE.AND P0, PT, R17, 0x1, PT ;  /* 0x000000011100780c */ /* 0x000fc40003f05270 */
[----:B--2---:R-:W-:Y:S02]  /*aae0*/  SHF.R.U32.HI R24, RZ, 0xb, R21 ;  /* 0x0000000bff187819 */ /* 0x004fe40000011615 */
[----:B------:R-:W-:Y:S02]  /*aaf0*/  SHF.R.U32.HI R25, RZ, 0xb, R22 ;  /* 0x0000000bff197819 */ /* 0x000fe40000011616 */
[----:B------:R-:W-:Y:S02]  /*ab00*/  SHF.R.U32.HI R26, RZ, 0xb, R23 ;  /* 0x0000000bff1a7819 */ /* 0x000fe40000011617 */
[----:B------:R-:W-:Y:S02]  /*ab10*/  SHF.R.U32.HI R32, RZ, 0xb, R20 ;  /* 0x0000000bff207819 */ /* 0x000fe40000011614 */
[----:B------:R-:W-:Y:S02]  /*ab20*/  LOP3.LUT R91, R20, 0x3e003e0, RZ, 0xc0, !PT ;  /* 0x03e003e0145b7812 */ /* 0x000fe400078ec0ff */
[----:B------:R-:W-:-:S02]  /*ab30*/  LOP3.LUT R32, R27, 0x100010, R32, 0xf8, !PT ;  /* 0x001000101b207812 */ /* 0x000fc400078ef820 */
[----:B------:R-:W-:Y:S02]  /*ab40*/  LOP3.LUT R33, R33, 0x100010, R24, 0xf8, !PT ;  /* 0x0010001021217812 */ /* 0x000fe400078ef818 */
[----:B------:R-:W-:Y:S02]  /*ab50*/  LOP3.LUT R34, R34, 0x100010, R25, 0xf8, !PT ;  /* 0x0010001022227812 */ /* 0x000fe400078ef819 */
[----:B------:R-:W-:Y:S02]  /*ab60*/  LOP3.LUT R35, R35, 0x100010, R26, 0xf8, !PT ;  /* 0x0010001023237812 */ /* 0x000fe400078ef81a */
[----:B------:R-:W-:Y:S01]  /*ab70*/  LOP3.LUT R87, R20, 0x1f001f, RZ, 0xc0, !PT ;  /* 0x001f001f14577812 */ /* 0x000fe200078ec0ff */
[----:B------:R-:W1:Y:S01]  /*ab80*/  LDS.128 R24, [UR4+0x10] ;  /* 0x00001004ff187984 */ /* 0x000e620008000c00 */
[----:B------:R-:W-:Y:S02]  /*ab90*/  SHF.R.U32.HI R36, RZ, 0xa, R20 ;  /* 0x0000000aff247819 */ /* 0x000fe40000011614 */
[----:B------:R-:W-:-:S02]  /*aba0*/  LOP3.LUT R20, R21, 0x3e003e0, RZ, 0xc0, !PT ;  /* 0x03e003e015147812 */ /* 0x000fc400078ec0ff */
[----:B------:R-:W-:Y:S02]  /*abb0*/  LOP3.LUT R91, R91, 0x64006400, RZ, 0xfc, !PT ;  /* 0x640064005b5b7812 */ /* 0x000fe400078efcff */
[----:B------:R-:W-:Y:S02]  /*abc0*/  LOP3.LUT R92, R22, 0x3e003e0, RZ, 0xc0, !PT ;  /* 0x03e003e0165c7812 */ /* 0x000fe400078ec0ff */
[----:B------:R-:W-:Y:S01]  /*abd0*/  LOP3.LUT R95, R20, 0x64006400, RZ, 0xfc, !PT ;  /* 0x64006400145f7812 */ /* 0x000fe200078efcff */
[-C--:B------:R-:W-:Y:S01]  /*abe0*/  HFMA2 R20, R91, R0.reuse.H0_H0, -48, -48 ;  /* 0xd200d2005b147431 */ /* 0x080fe20000040000 */
[----:B------:R-:W-:Y:S02]  /*abf0*/  LOP3.LUT R93, R23, 0x3e003e0, RZ, 0xc0, !PT ;  /* 0x03e003e0175d7812 */ /* 0x000fe400078ec0ff */
[----:B------:R-:W-:Y:S01]  /*ac00*/  LOP3.LUT R97, R92, 0x64006400, RZ, 0xfc, !PT ;  /* 0x640064005c617812 */ /* 0x000fe200078efcff */
[-C--:B------:R-:W-:Y:S01]  /*ac10*/  HFMA2 R18, R95, R0.reuse.H0_H0, -48, -48 ;  /* 0xd200d2005f127431 */ /* 0x080fe20000040000 */
[----:B------:R-:W-:Y:S01]  /*ac20*/  LOP3.LUT R91, R63, 0x64006400, RZ, 0xfc, !PT ;  /* 0x640064003f5b7812 */ /* 0x000fe200078efcff */
[----:B------:R-:W-:Y:S01]  /*ac30*/  HADD2 R63, R61, -1040, -1040 ;  /* 0xe410e4103d3f7430 */ /* 0x000fe20000000000 */
[----:B------:R-:W-:Y:S01]  /*ac40*/  LOP3.LUT R88, R21, 0x1f001f, RZ, 0xc0, !PT ;  /* 0x001f001f15587812 */ /* 0x000fe200078ec0ff */
[----:B------:R-:W-:Y:S01]  /*ac50*/  HFMA2 R2, R97, R0.H0_H0, -48, -48 ;  /* 0xd200d20061027431 */ /* 0x000fe20000040000 */
[----:B------:R-:W-:Y:S01]  /*ac60*/  SHF.R.U32.HI R37, RZ, 0xa, R21 ;  /* 0x0000000aff257819 */ /* 0x000fe20000011615 */
[----:B------:R-:W-:Y:S01]  /*ac70*/  HADD2 R61, R91, -1040, -1040 ;  /* 0xe410e4105b3d7430 */ /* 0x000fe20000000000 */
[----:B------:R-:W-:-:S02]  /*ac80*/  LOP3.LUT R90, R23, 0x1f001f, RZ, 0xc0, !PT ;  /* 0x001f001f175a7812 */ /* 0x000fc400078ec0ff */
[----:B------:R-:W-:Y:S01]  /*ac90*/  SHF.R.U32.HI R39, RZ, 0xa, R23 ;  /* 0x0000000aff277819 */ /* 0x000fe20000011617 */
[----:B0-----:R-:W-:Y:S01]  /*aca0*/  HFMA2 R95, R61, R28, RZ ;  /* 0x0000001c3d5f7231 */ /* 0x001fe200000000ff */
[----:B------:R-:W-:Y:S01]  /*acb0*/  LOP3.LUT R92, R65, 0x64006400, RZ, 0xfc, !PT ;  /* 0x64006400415c7812 */ /* 0x000fe200078efcff */
[----:B------:R-:W-:Y:S01]  /*acc0*/  HADD2 R65, R59, -1040, -1040 ;  /* 0xe410e4103b417430 */ /* 0x000fe20000000000 */
[----:B------:R-:W-:Y:S01]  /*acd0*/  LOP3.LUT R21, R45, 0x64006400, RZ, 0xfc, !PT ;  /* 0x640064002d157812 */ /* 0x000fe200078efcff */
[----:B------:R-:W-:Y:S01]  /*ace0*/  HFMA2 R45, R43, R0.H0_H0, -48, -48 ;  /* 0xd200d2002b2d7431 */ /* 0x000fe20000040000 */
[----:B------:R-:W-:Y:S01]  /*acf0*/  LOP3.LUT R23, R60, 0x64006400, RZ, 0xfc, !PT ;  /* 0x640064003c177812 */ /* 0x000fe200078efcff */
[----:B------:R-:W-:Y:S01]  /*ad00*/  HFMA2 R91, R65, R28, RZ ;  /* 0x0000001c415b7231 */ /* 0x000fe200000000ff */
[----:B------:R-:W-:Y:S01]  /*ad10*/  LOP3.LUT R93, R93, 0x64006400, RZ, 0xfc, !PT ;  /* 0x640064005d5d7812 */ /* 0x000fe200078efcff */
[-C--:B------:R-:W-:Y:S01]  /*ad20*/  HFMA2 R44, R21, R0.reuse.H0_H0, -48, -48 ;  /* 0xd200d200152c7431 */ /* 0x080fe20000040000 */
[----:B------:R-:W-:Y:S01]  /*ad30*/  LOP3.LUT R89, R22, 0x1f001f, RZ, 0xc0, !PT ;  /* 0x001f001f16597812 */ /* 0x000fe200078ec0ff */
[-C--:B------:R-:W-:Y:S01]  /*ad40*/  HFMA2 R41, R23, R0.reuse.H0_H0, -48, -48 ;  /* 0xd200d20017297431 */ /* 0x080fe20000040000 */
[----:B------:R-:W-:Y:S01]  /*ad50*/  SHF.R.U32.HI R38, RZ, 0xa, R22 ;  /* 0x0000000aff267819 */ /* 0x000fe20000011616 */
[-C--:B------:R-:W-:Y:S01]  /*ad60*/  HFMA2 R60, R107, R0.reuse.H0_H0, -48, -48 ;  /* 0xd200d2006b3c7431 */ /* 0x080fe20000040000 */
[----:B------:R-:W-:Y:S01]  /*ad70*/  LOP3.LUT R87, R87, 0x64006400, RZ, 0xfc, !PT ;  /* 0x6400640057577812 */ /* 0x000fe200078efcff */
[-C--:B------:R-:W-:Y:S01]  /*ad80*/  HFMA2 R43, R115, R0.reuse.H0_H0, -48, -48 ;  /* 0xd200d200732b7431 */ /* 0x080fe20000040000 */
[----:B------:R-:W-:Y:S01]  /*ad90*/  LOP3.LUT R90, R90, 0x64006400, RZ, 0xfc, !PT ;  /* 0x640064005a5a7812 */ /* 0x000fe200078efcff */
[----:B------:R-:W-:-:S02]  /*ada0*/  HFMA2 R22, R117, R0.H0_H0, -48, -48 ;  /* 0xd200d20075167431 */ /* 0x000fc40000040000 */
[-C--:B------:R-:W-:Y:S02]  /*adb0*/  HFMA2 R95, R60, R29.reuse, R95 ;  /* 0x0000001d3c5f7231 */ /* 0x080fe4000000005f */
[-C--:B------:R-:W-:Y:S01]  /*adc0*/  HFMA2 R23, R101, R0.reuse.H0_H0, -48, -48 ;  /* 0xd200d20065177431 */ /* 0x080fe20000040000 */
[----:B------:R-:W-:Y:S01]  /*add0*/  LOP3.LUT R36, R36, 0x1f001f, RZ, 0xc0, !PT ;  /* 0x001f001f24247812 */ /* 0x000fe200078ec0ff */
[-C--:B------:R-:W-:Y:S01]  /*ade0*/  HFMA2 R21, R111, R0.reuse.H0_H0, -48, -48 ;  /* 0xd200d2006f157431 */ /* 0x080fe20000040000 */
[----:B------:R-:W-:Y:S01]  /*adf0*/  LOP3.LUT R38, R38, 0x1f001f, RZ, 0xc0, !PT ;  /* 0x001f001f26267812 */ /* 0x000fe200078ec0ff */
[----:B------:R-:W-:Y:S02]  /*ae00*/  HFMA2 R0, R93, R0.H0_H0, -48, -48 ;  /* 0xd200d2005d007431 */ /* 0x000fe40000040000 */
[-C--:B------:R-:W-:Y:S02]  /*ae10*/  HFMA2 R93, R64, R29.reuse, R91 ;  /* 0x0000001d405d7231 */ /* 0x080fe4000000005b */
[----:B------:R-:W-:Y:S01]  /*ae20*/  HADD2 R59, R92, -1040, -1040 ;  /* 0xe410e4105c3b7430 */ /* 0x000fe20000000000 */
[----:B------:R-:W-:Y:S01]  /*ae30*/  LOP3.LUT R91, R54, 0x1f001f, RZ, 0xc0, !PT ;  /* 0x001f001f365b7812 */ /* 0x000fe200078ec0ff */
[-C--:B------:R-:W-:Y:S01]  /*ae40*/  HFMA2 R92, R63, R28.reuse, RZ.H0_H0 ;  /* 0x0000001c3f5c7231 */ /* 0x080fe200000400ff */
[----:B------:R-:W-:Y:S01]  /*ae50*/  LOP3.LUT R54, R56, 0x64006400, RZ, 0xfc, !PT ;  /* 0x6400640038367812 */ /* 0x000fe200078efcff */
[----:B------:R-:W-:Y:S01]  /*ae60*/  HFMA2 R28, R59, R28, RZ.H0_H0 ;  /* 0x0000001c3b1c7231 */ /* 0x000fe200000400ff */
        /* <DEDUP_REMOVED lines=9> */
[----:B------:R-:W-:-:S02]  /*af00*/  HADD2 R57, R52, -1040, -1040 ;  /* 0xe410e41034397430 */ /* 0x000fc40000000000 */
[-C--:B------:R-:W-:Y:S02]  /*af10*/  HFMA2 R95, R55, R30.reuse, R95 ;  /* 0x0000001e375f7231 */ /* 0x080fe4000000005f */
[----:B------:R-:W-:Y:S02]  /*af20*/  HADD2 R53, R91, -1040, -1040 ;  /* 0xe410e4105b357430 */ /* 0x000fe40000000000 */
[-C--:B------:R-:W-:Y:S02]  /*af30*/  HFMA2 R93, R75, R30.reuse, R93 ;  /* 0x0000001e4b5d7231 */ /* 0x080fe4000000005d */
        /* <DEDUP_REMOVED lines=10> */
[----:B------:R-:W-:Y:S01]  /*afe0*/  HADD2 R48, R92, -1040, -1040 ;  /* 0xe410e4105c307430 */ /* 0x000fe20000000000 */
[----:B------:R-:W-:Y:S01]  /*aff0*/  LOP3.LUT R92, R73, 0x64006400, RZ, 0xfc, !PT ;  /* 0x64006400495c7812 */ /* 0x000fe200078efcff */
[-C--:B------:R-:W-:Y:S02]  /*b000*/  HFMA2 R94, R54, R31.reuse, R94 ;  /* 0x0000001f365e7231 */ /* 0x080fe4000000005e */
[-C--:B------:R-:W-:Y:S02]  /*b010*/  HFMA2 R95, R52, R31.reuse, R95 ;  /* 0x0000001f345f7231 */ /* 0x080fe4000000005f */
[----:B------:R-:W-:Y:S02]  /*b020*/  HFMA2 R96, R48, R31, R96 ;  /* 0x0000001f30607231 */ /* 0x000fe40000000060 */
[-C--:B-1----:R-:W-:Y:S01]  /*b030*/  HFMA2 R93, R49, R24.reuse, R93 ;  /* 0x00000018315d7231 */ /* 0x082fe2000000005d */
[----:B------:R-:W0:Y:S01]  /*b040*/  LDS.128 R28, [UR4+0x20] ;  /* 0x00002004ff1c7984 */ /* 0x000e220008000c00 */
[----:B------:R-:W-:-:S02]  /*b050*/  HFMA2 R94, R47, R24, R94 ;  /* 0x000000182f5e7231 */ /* 0x000fc4000000005e */
[-C--:B------:R-:W-:Y:S02]  /*b060*/  HFMA2 R95, R45, R24.reuse, R95 ;  /* 0x000000182d5f7231 */ /* 0x080fe4000000005f */
[----:B------:R-:W-:Y:S01]  /*b070*/  HFMA2 R96, R43, R24, R96 ;  /* 0x000000182b607231 */ /* 0x000fe20000000060 */
[----:B------:R-:W-:Y:S01]  /*b080*/  LOP3.LUT R24, R70, 0x64006400, RZ, 0xfc, !PT ;  /* 0x6400640046187812 */ /* 0x000fe200078efcff */
[----:B------:R-:W-:Y:S02]  /*b090*/  HADD2 R72, R66, -1040, -1040 ;  /* 0xe410e41042487430 */ /* 0x000fe40000000000 */
[----:B------:R-:W-:Y:S02]  /*b0a0*/  HFMA2 R95, R68, R25, R95 ;  /* 0x00000019445f7231 */ /* 0x000fe4000000005f */
[----:B------:R-:W-:Y:S01]  /*b0b0*/  HADD2 R70, R67, -1040, -1040 ;  /* 0xe410e41043467430 */ /* 0x000fe20000000000 */
[----:B------:R-:W-:Y:S01]  /*b0c0*/  LOP3.LUT R36, R36, 0x64006400, RZ, 0xfc, !PT ;  /* 0x6400640024247812 */ /* 0x000fe200078efcff */
[----:B------:R-:W-:-:S02]  /*b0d0*/  HADD2 R66, R91, -1040, -1040 ;  /* 0xe410e4105b427430 */ /* 0x000fc40000000000 */
[-C--:B------:R-:W-:Y:S02]  /*b0e0*/  HFMA2 R93, R72, R25.reuse, R93 ;  /* 0x00000019485d7231 */ /* 0x080fe4000000005d */
[-C--:B------:R-:W-:Y:S01]  /*b0f0*/  HFMA2 R94, R70, R25.reuse, R94 ;  /* 0x00000019465e7231 */ /* 0x080fe2000000005e */
[----:B------:R-:W-:Y:S01]  /*b100*/  LOP3.LUT R91, R76, 0x1f001f, RZ, 0xc0, !PT ;  /* 0x001f001f4c5b7812 */ /* 0x000fe200078ec0ff */
[----:B------:R-:W-:Y:S01]  /*b110*/  HADD2 R73, R24, -1040, -1040 ;  /* 0xe410e41018497430 */ /* 0x000fe20000000000 */
[----:B------:R-:W-:Y:S01]  /*b120*/  LOP3.LUT R76, R79, 0x64006400, RZ, 0xfc, !PT ;  /* 0x640064004f4c7812 */ /* 0x000fe200078efcff */
[----:B------:R-:W-:Y:S01]  /*b130*/  HADD2 R69, R69, -1040, -1040 ;  /* 0xe410e41045457430 */ /* 0x000fe20000000000 */
[----:B------:R-:W-:Y:S01]  /*b140*/  LOP3.LUT R38, R38, 0x64006400, RZ, 0xfc, !PT ;  /* 0x6400640026267812 */ /* 0x000fe200078efcff */
[----:B------:R-:W-:Y:S02]  /*b150*/  HFMA2 R96, R66, R25, R96 ;  /* 0x0000001942607231 */ /* 0x000fe40000000060 */
[----:B------:R-:W-:-:S02]  /*b160*/  HFMA2 R93, R73, R26, R93 ;  /* 0x0000001a495d7231 */ /* 0x000fc4000000005d */
[----:B------:R-:W-:Y:S02]  /*b170*/  HADD2 R67, R92, -1040, -1040 ;  /* 0xe410e4105c437430 */ /* 0x000fe40000000000 */
[-C--:B------:R-:W-:Y:S02]  /*b180*/  HFMA2 R25, R69, R26.reuse, R95 ;  /* 0x0000001a45197231 */ /* 0x080fe4000000005f */
[-C--:B------:R-:W-:Y:S02]  /*b190*/  HFMA2 R24, R71, R26.reuse, R94 ;  /* 0x0000001a47187231 */ /* 0x080fe4000000005e */
[-C--:B------:R-:W-:Y:S02]  /*b1a0*/  HFMA2 R94, R44, R27.reuse, R93 ;  /* 0x0000001b2c5e7231 */ /* 0x080fe4000000005d */
[----:B------:R-:W-:Y:S02]  /*b1b0*/  HFMA2 R26, R67, R26, R96 ;  /* 0x0000001a431a7231 */ /* 0x000fe40000000060 */
[----:B------:R-:W-:-:S02]  /*b1c0*/  HFMA2 R96, R40, R27, R25 ;  /* 0x0000001b28607231 */ /* 0x000fc40000000019 */
[-C--:B------:R-:W-:Y:S01]  /*b1d0*/  HFMA2 R95, R42, R27.reuse, R24 ;  /* 0x0000001b2a5f7231 */ /* 0x080fe20000000018 */
[----:B------:R-:W-:Y:S01]  /*b1e0*/  LOP3.LUT R93, R78, 0x1f001f, RZ, 0xc0, !PT ;  /* 0x001f001f4e5d7812 */ /* 0x000fe200078ec0ff */
[----:B------:R-:W-:Y:S01]  /*b1f0*/  HFMA2 R97, R22, R27, R26 ;  /* 0x0000001b16617231 */ /* 0x000fe2000000001a */
[----:B------:R-:W-:Y:S01]  /*b200*/  LOP3.LUT R92, R81, 0x64006400, RZ, 0xfc, !PT ;  /* 0x64006400515c7812 */ /* 0x000fe200078efcff */
[----:B------:R-:W1:Y:S01]  /*b210*/  LDS.128 R24, [UR4+0x30] ;  /* 0x00003004ff187984 */ /* 0x000e620008000c00 */
        /* <DEDUP_REMOVED lines=8> */
[----:B------:R-:W-:Y:S01]  /*b2a0*/  LOP3.LUT R37, R37, 0x64006400, RZ, 0xfc, !PT ;  /* 0x6400640025257812 */ /* 0x000fe200078efcff */
[----:B------:R-:W-:-:S02]  /*b2b0*/  HADD2 R77, R93, -1040, -1040 ;  /* 0xe410e4105d4d7430 */ /* 0x000fc40000000000 */
[-C--:B0-----:R-:W-:Y:S02]  /*b2c0*/  HFMA2 R96, R79, R28.reuse, R96 ;  /* 0x0000001c4f607231 */ /* 0x081fe40000000060 */
[----:B------:R-:W-:Y:S02]  /*b2d0*/  HADD2 R80, R76, -1040, -1040 ;  /* 0xe410e4104c507430 */ /* 0x000fe40000000000 */
[-C--:B------:R-:W-:Y:S02]  /*b2e0*/  HFMA2 R94, R83, R28.reuse, R94 ;  /* 0x0000001c535e7231 */ /* 0x080fe4000000005e */
[----:B------:R-:W-:Y:S01]  /*b2f0*/  HADD2 R74, R78, -1040, -1040 ;  /* 0xe410e4104e4a7430 */ /* 0x000fe20000000000 */
[----:B------:R-:W-:Y:S01]  /*b300*/  LOP3.LUT R39, R39, 0x64006400, RZ, 0xfc, !PT ;  /* 0x6400640027277812 */ /* 0x000fe200078efcff */
[----:B------:R-:W-:Y:S02]  /*b310*/  HFMA2 R95, R81, R28, R95 ;  /* 0x0000001c515f7231 */ /* 0x000fe4000000005f */
[----:B------:R-:W-:-:S02]  /*b320*/  HFMA2 R94, R80, R29, R94 ;  /* 0x0000001d505e7231 */ /* 0x000fc4000000005e */
[----:B------:R-:W-:Y:S01]  /*b330*/  HFMA2 R97, R77, R28, R97 ;  /* 0x0000001c4d617231 */ /* 0x000fe20000000061 */
[----:B------:R-:W-:Y:S01]  /*b340*/  LOP3.LUT R28, R88, 0x64006400, RZ, 0xfc, !PT ;  /* 0x64006400581c7812 */ /* 0x000fe200078efcff */
[----:B------:R-:W-:Y:S02]  /*b350*/  HADD2 R76, R92, -1040, -1040 ;  /* 0xe410e4105c4c7430 */ /* 0x000fe40000000000 */
[----:B------:R-:W-:Y:S02]  /*b360*/  HFMA2 R94, R41, R30, R94 ;  /* 0x0000001e295e7231 */ /* 0x000fe4000000005e */
[----:B------:R-:W-:Y:S01]  /*b370*/  HADD2 R78, R91, -1040, -1040 ;  /* 0xe410e4105b4e7430 */ /* 0x000fe20000000000 */
[----:B------:R-:W-:Y:S01]  /*b380*/  LOP3.LUT R32, R32, 0x64006400, RZ, 0xfc, !PT ;  /* 0x6400640020207812 */ /* 0x000fe200078efcff */
[-C--:B------:R-:W-:Y:S02]  /*b390*/  HFMA2 R95, R74, R29.reuse, R95 ;  /* 0x0000001d4a5f7231 */ /* 0x080fe4000000005f */
[----:B------:R-:W-:-:S02]  /*b3a0*/  HFMA2 R96, R76, R29, R96 ;  /* 0x0000001d4c607231 */ /* 0x000fc40000000060 */
[----:B------:R-:W-:Y:S01]  /*b3b0*/  HFMA2 R97, R78, R29, R97 ;  /* 0x0000001d4e617231 */ /* 0x000fe20000000061 */
[----:B------:R-:W-:Y:S01]  /*b3c0*/  LOP3.LUT R29, R89, 0x64006400, RZ, 0xfc, !PT ;  /* 0x64006400591d7812 */ /* 0x000fe200078efcff */
[-C--:B------:R-:W-:Y:S02]  /*b3d0*/  HFMA2 R95, R23, R30.reuse, R95 ;  /* 0x0000001e175f7231 */ /* 0x080fe4000000005f */
[-C--:B------:R-:W-:Y:S02]  /*b3e0*/  HFMA2 R96, R21, R30.reuse, R96 ;  /* 0x0000001e15607231 */ /* 0x080fe40000000060 */
        /* <DEDUP_REMOVED lines=11> */
[----:B------:R-:W-:Y:S02]  /*b4a0*/  HFMA2 R96, R84, R31, R96 ;  /* 0x0000001f54607231 */ /* 0x000fe40000000060 */
[----:B------:R-:W-:Y:S02]  /*b4b0*/  HADD2 R91, R87, -1040, -1040 ;  /* 0xe410e410575b7430 */ /* 0x000fe40000000000 */
[----:B------:R-:W-:-:S02]  /*b4c0*/  HADD2 R89, R28, -1040, -1040 ;  /* 0xe410e4101c597430 */ /* 0x000fc40000000000 */
[----:B------:R-:W-:Y:S02]  /*b4d0*/  HFMA2 R97, R82, R31, R97 ;  /* 0x0000001f52617231 */ /* 0x000fe40000000061 */
[-C--:B-1----:R-:W-:Y:S02]  /*b4e0*/  HFMA2 R94, R91, R24.reuse, R94 ;  /* 0x000000185b5e7231 */ /* 0x082fe4000000005e */
[----:B------:R-:W-:Y:S02]  /*b4f0*/  HADD2 R87, R29, -1040, -1040 ;  /* 0xe410e4101d577430 */ /* 0x000fe40000000000 */
[----:B------:R-:W-:Y:S02]  /*b500*/  HADD2 R85, R90, -1040, -1040 ;  /* 0xe410e4105a557430 */ /* 0x000fe40000000000 */
[----:B------:R-:W-:Y:S02]  /*b510*/  HFMA2 R94, R20, R25, R94 ;  /* 0x00000019145e7231 */ /* 0x000fe4000000005e */
[----:B------:R-:W-:-:S02]  /*b520*/  HFMA2 R95, R89, R24, R95 ;  /* 0x00000018595f7231 */ /* 0x000fc4000000005f */
[-C--:B------:R-:W-:Y:S02]  /*b530*/  HFMA2 R96, R87, R24.reuse, R96 ;  /* 0x0000001857607231 */ /* 0x080fe40000000060 */
[----:B------:R-:W-:Y:S02]  /*b540*/  HFMA2 R97, R85, R24, R97 ;  /* 0x0000001855617231 */ /* 0x000fe40000000061 */
[----:B------:R-:W-:Y:S02]  /*b550*/  HFMA2 R24, R99, R26, R94 ;  /* 0x0000001a63187231 */ /* 0x000fe4000000005e */
[-C--:B------:R-:W-:Y:S02]  /*b560*/  HFMA2 R28, R18, R25.reuse, R95 ;  /* 0x00000019121c7231 */ /* 0x080fe4000000005f */
[-C--:B------:R-:W-:Y:S02]  /*b570*/  HFMA2 R96, R2, R25.reuse, R96 ;  /* 0x0000001902607231 */ /* 0x080fe40000000060 */
[----:B------:R-:W-:-:S02]  /*b580*/  HFMA2 R29, R0, R25, R97 ;  /* 0x00000019001d7231 */ /* 0x000fc40000000061 */
[----:B------:R-:W-:Y:S02]  /*b590*/  HADD2 R95, R38, -1040, -1040 ;  /* 0xe410e410265f7430 */ /* 0x000fe40000000000 */
[----:B------:R-:W-:Y:S02]  /*b5a0*/  HADD2 R97, R37, -1040, -1040 ;  /* 0xe410e41025617430 */ /* 0x000fe40000000000 */
[----:B------:R-:W-:Y:S02]  /*b5b0*/  HADD2 R93, R39, -1040, -1040 ;  /* 0xe410e410275d7430 */ /* 0x000fe40000000000 */
[-C--:B------:R-:W-:Y:S02]  /*b5c0*/  HFMA2 R25, R95, R26.reuse, R96 ;  /* 0x0000001a5f197231 */ /* 0x080fe40000000060 */
[----:B------:R-:W-:Y:S02]  /*b5d0*/  HFMA2 R28, R97, R26, R28 ;  /* 0x0000001a611c7231 */ /* 0x000fe4000000001c */
[----:B------:R-:W-:-:S02]  /*b5e0*/  HADD2 R96, R32, -1040, -1040 ;  /* 0xe410e41020607430 */ /* 0x000fc40000000000 */
[----:B------:R-:W-:Y:S02]  /*b5f0*/  HADD2 R94, R33, -1040, -1040 ;  /* 0xe410e410215e7430 */ /* 0x000fe40000000000 */
[----:B------:R-:W-:Y:S02]  /*b600*/  HFMA2 R29, R93, R26, R29 ;  /* 0x0000001a5d1d7231 */ /* 0x000fe4000000001d */
[-C--:B------:R-:W-:Y:S02]  /*b610*/  HFMA2 R24, R96, R27.reuse, R24 ;  /* 0x0000001b60187231 */ /* 0x080fe40000000018 */
[----:B------:R-:W-:Y:S02]  /*b620*/  HADD2 R92, R34, -1040, -1040 ;  /* 0xe410e410225c7430 */ /* 0x000fe40000000000 */
[----:B------:R-:W-:Y:S02]  /*b630*/  HADD2 R90, R35, -1040, -1040 ;  /* 0xe410e410235a7430 */ /* 0x000fe40000000000 */
        /* <DEDUP_REMOVED lines=14> */
[----:B------:R-:W1:Y:S04]  /*b720*/  LDS.128 R28, [UR4+0x90] ;  /* 0x00009004ff1c7984 */ /* 0x000e680008000c00 */
[----:B------:R-:W2:Y:S01]  /*b730*/  LDS.128 R32, [UR4+0xa0] ;  /* 0x0000a004ff207984 */ /* 0x000ea20008000c00 */
        /* <DEDUP_REMOVED lines=8> */
[-C--:B------:R-:W-:Y:S01]  /*b7c0*/  HFMA2 R24, R75, R26.reuse, R24 ;  /* 0x0000001a4b187231 */ /* 0x080fe20000000018 */
[----:B------:R-:W0:Y:S01]  /*b7d0*/  LDS.128 R36, [UR4+0xb0] ;  /* 0x0000b004ff247984 */ /* 0x000e220008000c00 */
        /* <DEDUP_REMOVED lines=23> */
[-C--:B--2---:R-:W-:Y:S02]  /*b950*/  HFMA2 R24, R83, R32.reuse, R24 ;  /* 0x0000002053187231 */ /* 0x084fe40000000018 */
        /* <DEDUP_REMOVED lines=15> */
[-C--:B0-----:R-:W-:Y:S02]  /*ba50*/  HFMA2 R24, R91, R36.reuse, R24 ;  /* 0x000000245b187231 */ /* 0x081fe40000000018 */
        /* <DEDUP_REMOVED lines=103> */
[----:B------:R-:W1:Y:S04]  /*c0d0*/  LDS.128 R28, [UR4+0x190] ;  /* 0x00019004ff1c7984 */ /* 0x000e680008000c00 */
[----:B------:R-:W2:Y:S04]  /*c0e0*/  LDS.128 R32, [UR4+0x1a0] ;  /* 0x0001a004ff207984 */ /* 0x000ea80008000c00 */
[----:B------:R-:W3:Y:S01]  /*c0f0*/  LDS.128 R36, [UR4+0x1b0] ;  /* 0x0001b004ff247984 */ /* 0x000ee20008000c00 */
[----:B0-----:R-:W-:-:S02]  /*c100*/  HFMA2 R65, R65, R24, RZ ;  /* 0x0000001841417231 */ /* 0x001fc400000000ff */
[-C--:B------:R-:W-:Y:S02]  /*c110*/  HFMA2 R63, R63, R24.reuse, RZ.H0_H0 ;  /* 0x000000183f3f7231 */ /* 0x080fe400000400ff */
[-C--:B------:R-:W-:Y:S02]  /*c120*/  HFMA2 R61, R61, R24.reuse, RZ ;  /* 0x000000183d3d7231 */ /* 0x080fe400000000ff */
[----:B------:R-:W-:Y:S02]  /*c130*/  HFMA2 R24, R59, R24, RZ.H0_H0 ;  /* 0x000000183b187231 */ /* 0x000fe400000400ff */
[-C--:B------:R-:W-:Y:S02]  /*c140*/  HFMA2 R65, R64, R25.reuse, R65 ;  /* 0x0000001940417231 */ /* 0x080fe40000000041 */
[-C--:B------:R-:W-:Y:S02]  /*c150*/  HFMA2 R63, R62, R25.reuse, R63 ;  /* 0x000000193e3f7231 */ /* 0x080fe4000000003f */
[----:B------:R-:W-:-:S02]  /*c160*/  HFMA2 R61, R60, R25, R61 ;  /* 0x000000193c3d7231 */ /* 0x000fc4000000003d */
[----:B------:R-:W-:Y:S02]  /*c170*/  HFMA2 R24, R58, R25, R24 ;  /* 0x000000193a187231 */ /* 0x000fe40000000018 */
[-C--:B------:R-:W-:Y:S02]  /*c180*/  HFMA2 R65, R75, R26.reuse, R65 ;  /* 0x0000001a4b417231 */ /* 0x080fe40000000041 */
[-C--:B------:R-:W-:Y:S02]  /*c190*/  HFMA2 R63, R57, R26.reuse, R63 ;  /* 0x0000001a393f7231 */ /* 0x080fe4000000003f */
[-C--:B------:R-:W-:Y:S02]  /*c1a0*/  HFMA2 R61, R55, R26.reuse, R61 ;  /* 0x0000001a373d7231 */ /* 0x080fe4000000003d */
[----:B------:R-:W-:Y:S02]  /*c1b0*/  HFMA2 R24, R53, R26, R24 ;  /* 0x0000001a35187231 */ /* 0x000fe40000000018 */
[----:B------:R-:W-:-:S02]  /*c1c0*/  HFMA2 R65, R56, R27, R65 ;  /* 0x0000001b38417231 */ /* 0x000fc40000000041 */
[-C--:B------:R-:W-:Y:S02]  /*c1d0*/  HFMA2 R63, R54, R27.reuse, R63 ;  /* 0x0000001b363f7231 */ /* 0x080fe4000000003f */
[-C--:B------:R-:W-:Y:S02]  /*c1e0*/  HFMA2 R61, R52, R27.reuse, R61 ;  /* 0x0000001b343d7231 */ /* 0x080fe4000000003d */
[----:B------:R-:W-:Y:S02]  /*c1f0*/  HFMA2 R24, R48, R27, R24 ;  /* 0x0000001b30187231 */ /* 0x000fe40000000018 */
[-C--:B-1----:R-:W-:Y:S02]  /*c200*/  HFMA2 R65, R49, R28.reuse, R65 ;  /* 0x0000001c31417231 */ /* 0x082fe40000000041 */
        /* <DEDUP_REMOVED lines=11> */
[-C--:B------:R-:W-:Y:S02]  /*c2c0*/  HFMA2 R65, R44, R31.reuse, R65 ;  /* 0x0000001f2c417231 */ /* 0x080fe40000000041 */
[-C--:B------:R-:W-:Y:S02]  /*c2d0*/  HFMA2 R63, R42, R31.reuse, R63 ;  /* 0x0000001f2a3f7231 */ /* 0x080fe4000000003f */
[----:B------:R-:W-:-:S02]  /*c2e0*/  HFMA2 R61, R40, R31, R61 ;  /* 0x0000001f283d7231 */ /* 0x000fc4000000003d */
[----:B------:R-:W-:Y:S02]  /*c2f0*/  HFMA2 R24, R22, R31, R24 ;  /* 0x0000001f16187231 */ /* 0x000fe40000000018 */
[-C--:B--2---:R-:W-:Y:S02]  /*c300*/  HFMA2 R40, R83, R32.reuse, R65 ;  /* 0x0000002053287231 */ /* 0x084fe40000000041 */
        /* <DEDUP_REMOVED lines=15> */
[----:B---3--:R-:W-:-:S02]  /*c400*/  HFMA2 R44, R91, R36, R44 ;  /* 0x000000245b2c7231 */ /* 0x008fc4000000002c */
        /* <DEDUP_REMOVED lines=15> */
[----:B------:R-:W-:Y:S02]  /*c500*/  HADD2 R48, R48.H0_H0, R48.H1_H1 ;  /* 0x3000003030307230 */ /* 0x000fe40000000800 */
[----:B------:R-:W-:Y:S02]  /*c510*/  HADD2 R24, R47.H0_H0, R47.H1_H1 ;  /* 0x3000002f2f187230 */ /* 0x000fe40000000800 */
[----:B------:R-:W-:-:S02]  /*c520*/  HADD2 R42, R42.H0_H0, R42.H1_H1 ;  /* 0x3000002a2a2a7230 */ /* 0x000fc40000000800 */
[----:B------:R-:W-:Y:S01]  /*c530*/  HADD2 R21, R45.H0_H0, R45.H1_H1 ;  /* 0x3000002d2d157230 */ /* 0x000fe20000000800 */
[----:B------:R-:W-:-:S04]  /*c540*/  PRMT R48, R48, 0x5410, R24 ;  /* 0x0000541030307816 */ /* 0x000fc80000000018 */
[----:B------:R-:W-:Y:S01]  /*c550*/  PRMT R42, R42, 0x5410, R21 ;  /* 0x000054102a2a7816 */ /* 0x000fe20000000015 */
[----:B------:R-:W-:-:S04]  /*c560*/  HFMA2 R6, R48, R100, R6 ;  /* 0x0000006430067231 */ /* 0x000fc80000000006 */
[----:B------:R-:W-:-:S07]  /*c570*/  HFMA2 R5, R42, R98, R5 ;  /* 0x000000622a057231 */ /* 0x000fce0000000005 */
.L_x_35:
[----:B------:R-:W-:Y:S01]  /*c580*/  IADD3 R19, PT, PT, R19, 0x20, RZ ;  /* 0x0000002013137810 */ /* 0x000fe20007ffe0ff */
[----:B------:R-:W-:Y:S01]  /*c590*/  UIADD3 UR4, UPT, UPT, UR4, 0x40, URZ ;  /* 0x0000004004047890 */ /* 0x000fe2000fffe0ff */
[----:B------:R-:W-:Y:S01]  /*c5a0*/  IADD3 R50, P1, PT, R50, 0x80, RZ ;  /* 0x0000008032327810 */ /* 0x000fe20007f3e0ff */
[----:B------:R-:W-:Y:S01]  /*c5b0*/  IMAD.WIDE R102, R13, 0x4, R102 ;  /* 0x000000040d667825 */ /* 0x000fe200078e0266 */
[----:B------:R-:W-:Y:S02]  /*c5c0*/  ISETP.GE.AND P0, PT, R19, R46, PT ;  /* 0x0000002e1300720c */ /* 0x000fe40003f06270 */
[----:B------:R-:W-:-:S11]  /*c5d0*/  IADD3.X R51, PT, PT, RZ, R51, RZ, P1, !PT ;  /* 0x00000033ff337210 */ /* 0x000fd60000ffe4ff */
[----:B------:R-:W-:Y:S05]  /*c5e0*/  @!P0 BRA `(.L_x_36) ;  /* 0xffffffd800c48947 */ /* 0x000fea000383ffff */
[----:B-----5:R-:W-:-:S07]  /*c5f0*/  IMAD.WIDE R28, R13, 0x14, R104 ;  /* 0x000000140d1c7825 */ /* 0x020fce00078e0268 */
.L_x_34:
[----:B------:R-:W1:Y:S02]  /*c600*/  LDCU UR5, c[0x0][0x3d4] ;  /* 0x00007a80ff0577ac */ /* 0x000e640008000800 */
[----:B-1----:R-:W-:-:S04]  /*c610*/  VIMNMX R26, PT, PT, R15, UR5, PT ;  /* 0x000000050f1a7c48 */ /* 0x002fc8000bfe0100 */
[----:B------:R-:W-:-:S13]  /*c620*/  ISETP.GT.AND P0, PT, R26, R19, PT ;  /* 0x000000131a00720c */ /* 0x000fda0003f04270 */
[----:B------:R-:W-:Y:S05]  /*c630*/  @!P0 BRA `(.L_x_37) ;  /* 0x0000004c00fc8947 */ /* 0x000fea0003800000 */
[----:B0-----:R-:W0:Y:S02]  /*c640*/  LDC.64 R2, c[0x0][0x3b8] ;  /* 0x0000ee00ff027b82 */ /* 0x001e240000000a00 */
[----:B0-----:R-:W-:-:S03]  /*c650*/  IMAD.WIDE.U32 R2, R19, 0x4, R2 ;  /* 0x0000000413027825 */ /* 0x001fc600078e0002 */
[----:B------:R-:W-:-:S04]  /*c660*/  IADD3 R24, P0, PT, R2, 0x2, RZ ;  /* 0x0000000202187810 */ /* 0x000fc80007f1e0ff */
[----:B------:R-:W-:-:S09]  /*c670*/  IADD3.X R25, PT, PT, RZ, R3, RZ, P0, !PT ;  /* 0x00000003ff197210 */ /* 0x000fd200007fe4ff */
.L_x_42:
[----:B------:R-:W-:-:S13]  /*c680*/  ISETP.NE.AND P1, PT, R19, R4, PT ;  /* 0x000000041300720c */ /* 0x000fda0003f25270 */
[C---:B------:R-:W-:Y:S01]  /*c690*/  @!P1 LEA R2, R14.reuse, R1, 0x3 ;  /* 0x000000010e029211 */ /* 0x040fe200078e18ff */
[----:B------:R-:W2:Y:S05]  /*c6a0*/  @!P1 LDG.E.U16.CONSTANT R0, desc[UR8][R24.64] ;  /* 0x0000000818009981 */ /* 0x000eaa000c1e9500 */
[----:B------:R-:W3:Y:S01]  /*c6b0*/  @!P1 LDL.64 R2, [R2+0x8] ;  /* 0x0000080002029983 */ /* 0x000ee20000100a00 */
[----:B------:R-:W-:Y:S02]  /*c6c0*/  ISETP.GE.AND P0, PT, R17, 0x1, PT ;  /* 0x000000011100780c */ /* 0x000fe40003f06270 */
[----:B------:R-:W-:Y:S02]  /*c6d0*/  @!P1 IADD3 R13, PT, PT, R14, 0x1, RZ ;  /* 0x000000010e0d9810 */ /* 0x000fe40007ffe0ff */
[----:B-----5:R-:W-:-:S02]  /*c6e0*/  MOV R20, 0x2c00 ;  /* 0x00002c0000147802 */ /* 0x020fc40000000f00 */
[----:B------:R-:W-:Y:S02]  /*c6f0*/  @!P1 MOV R14, R13 ;  /* 0x0000000d000e9202 */ /* 0x000fe40000000f00 */
[----:B------:R-:W-:Y:S02]  /*c700*/  MOV R22, R28 ;  /* 0x0000001c00167202 */ /* 0x000fe40000000f00 */
[----:B------:R-:W-:Y:S02]  /*c710*/  MOV R23, R29 ;  /* 0x0000001d00177202 */ /* 0x000fe40000000f00 */
[----:B--2---:R-:W-:Y:S02]  /*c720*/  @!P1 IADD3 R4, PT, PT, R0, R19, RZ ;  /* 0x0000001300049210 */ /* 0x004fe40007ffe0ff */
[----:B---3--:R-:W-:Y:S02]  /*c730*/  @!P1 PRMT R100, R2, 0x7610, R100 ;  /* 0x0000761002649816 */ /* 0x008fe40000000064 */
[----:B------:R-:W-:-:S02]  /*c740*/  @!P1 PRMT R98, R3, 0x7610, R98 ;  /* 0x0000761003629816 */ /* 0x000fc40000000062 */
[----:B------:R-:W-:Y:S02]  /*c750*/  @!P1 PRMT R100, R100, 0x7610, R2 ;  /* 0x0000761064649816 */ /* 0x000fe40000000002 */
[----:B------:R-:W-:Y:S01]  /*c760*/  @!P1 PRMT R98, R98, 0x7610, R3 ;  /* 0x0000761062629816 */ /* 0x000fe20000000003 */
[----:B------:R-:W-:Y:S06]  /*c770*/  @!P0 BRA `(.L_x_38) ;  /* 0x0000001000dc8947 */ /* 0x000fec0003800000 */
[----:B------:R-:W2:Y:S01]  /*c780*/  LDG.E.128.CONSTANT R32, desc[UR8][R28.64] ;  /* 0x000000081c207981 */ /* 0x000ea2000c1e9d00 */
[----:B------:R-:W-:-:S03]  /*c790*/  ISETP.NE.AND P1, PT, R17, 0x1, PT ;  /* 0x000000011100780c */ /* 0x000fc60003f25270 */
[----:B------:R-:W0:Y:S02]  /*c7a0*/  LDS.64 R30, [UR4] ;  /* 0x00000004ff1e7984 */ /* 0x000e240008000a00 */
[--C-:B0-----:R-:W-:Y:S02]  /*c7b0*/  HADD2.F32 R18, -RZ, R30.reuse.H0_H0 ;  /* 0x2000001eff127230 */ /* 0x101fe40000004100 */
[----:B------:R-:W-:Y:S02]  /*c7c0*/  HADD2.F32 R42, -RZ, R30.H1_H1 ;  /* 0x3000001eff2a7230 */ /* 0x000fe40000004100 */
[--C-:B------:R-:W-:Y:S02]  /*c7d0*/  HADD2.F32 R44, -RZ, R31.reuse.H0_H0 ;  /* 0x2000001fff2c7230 */ /* 0x100fe40000004100 */
[----:B------:R-:W-:Y:S01]  /*c7e0*/  HADD2.F32 R45, -RZ, R31.H1_H1 ;  /* 0x3000001fff2d7230 */ /* 0x000fe20000004100 */
[----:B--2---:R-:W-:Y:S02]  /*c7f0*/  LOP3.LUT R0, R32, 0xf000f, RZ, 0xc0, !PT ;  /* 0x000f000f20007812 */ /* 0x004fe400078ec0ff */
[----:B------:R-:W-:-:S02]  /*c800*/  LOP3.LUT R2, R33, 0xf000f, RZ, 0xc0, !PT ;  /* 0x000f000f21027812 */ /* 0x000fc400078ec0ff */
[----:B------:R-:W-:Y:S02]  /*c810*/  LOP3.LUT R3, R34, 0xf000f, RZ, 0xc0, !PT ;  /* 0x000f000f22037812 */ /* 0x000fe400078ec0ff */
[----:B------:R-:W-:Y:S02]  /*c820*/  LOP3.LUT R0, R0, 0x64006400, RZ, 0xfc, !PT ;  /* 0x6400640000007812 */ /* 0x000fe400078efcff */
[----:B------:R-:W-:Y:S02]  /*c830*/  LOP3.LUT R21, R35, 0xf000f, RZ, 0xc0, !PT ;  /* 0x000f000f23157812 */ /* 0x000fe400078ec0ff */
[----:B------:R-:W-:Y:S01]  /*c840*/  LOP3.LUT R2, R2, 0x64006400, RZ, 0xfc, !PT ;  /* 0x6400640002027812 */ /* 0x000fe200078efcff */
[----:B------:R-:W-:Y:S01]  /*c850*/  HADD2 R30, R0, -1032, -1032 ;  /* 0xe408e408001e7430 */ /* 0x000fe20000000000 */
[----:B------:R-:W-:Y:S02]  /*c860*/  LOP3.LUT R3, R3, 0x64006400, RZ, 0xfc, !PT ;  /* 0x6400640003037812 */ /* 0x000fe400078efcff */
[----:B------:R-:W-:-:S02]  /*c870*/  LOP3.LUT R36, R33, 0xf000f0, RZ, 0xc0, !PT ;  /* 0x00f000f021247812 */ /* 0x000fc400078ec0ff */
[----:B------:R-:W-:Y:S01]  /*c880*/  SHF.R.U32.HI R49, RZ, 0x8, R33 ;  /* 0x00000008ff317819 */ /* 0x000fe20000011621 */
[----:B------:R-:W-:Y:S01]  /*c890*/  HADD2 R33, R2, -1032, -1032 ;  /* 0xe408e40802217430 */ /* 0x000fe20000000000 */
[----:B------:R-:W-:Y:S01]  /*c8a0*/  LOP3.LUT R27, R21, 0x64006400, RZ, 0xfc, !PT ;  /* 0x64006400151b7812 */ /* 0x000fe200078efcff */
[--C-:B------:R-:W-:Y:S01]  /*c8b0*/  HADD2.F32 R0, -RZ, R30.reuse.H0_H0 ;  /* 0x2000001eff007230 */ /* 0x100fe20000004100 */
[----:B------:R-:W-:Y:S01]  /*c8c0*/  LOP3.LUT R13, R32, 0xf000f0, RZ, 0xc0, !PT ;  /* 0x00f000f0200d7812 */ /* 0x000fe200078ec0ff */
[----:B------:R-:W-:Y:S01]  /*c8d0*/  HADD2.F32 R21, -RZ, R30.H1_H1 ;  /* 0x3000001eff157230 */ /* 0x000fe20000004100 */
[----:B------:R-:W-:Y:S01]  /*c8e0*/  LOP3.LUT R38, R34, 0xf000f0, RZ, 0xc0, !PT ;  /* 0x00f000f022267812 */ /* 0x000fe200078ec0ff */
[----:B------:R-:W0:Y:S01]  /*c8f0*/  LDS.64 R30, [UR4+0x8] ;  /* 0x00000804ff1e7984 */ /* 0x000e220008000a00 */
[----:B------:R-:W-:Y:S01]  /*c900*/  SHF.R.U32.HI R50, RZ, 0x8, R34 ;  /* 0x00000008ff327819 */ /* 0x000fe20000011622 */
[----:B------:R-:W-:Y:S01]  /*c910*/  HADD2 R34, R3, -1032, -1032 ;  /* 0xe408e40803227430 */ /* 0x000fe20000000000 */
[----:B------:R-:W-:Y:S01]  /*c920*/  LOP3.LUT R40, R35, 0xf000f0, RZ, 0xc0, !PT ;  /* 0x00f000f023287812 */ /* 0x000fe200078ec0ff */
[----:B------:R-:W-:Y:S01]  /*c930*/  HADD2.F32 R2, -RZ, R33.H0_H0 ;  /* 0x20000021ff027230 */ /* 0x000fe20000004100 */
[----:B------:R-:W-:Y:S01]  /*c940*/  SHF.R.U32.HI R51, RZ, 0x8, R35 ;  /* 0x00000008ff337819 */ /* 0x000fe20000011623 */
[----:B------:R-:W-:-:S02]  /*c950*/  HADD2 R35, R27, -1032, -1032 ;  /* 0xe408e4081b237430 */ /* 0x000fc40000000000 */
[----:B------:R-:W-:Y:S01]  /*c960*/  HADD2.F32 R27, -RZ, R33.H1_H1 ;  /* 0x30000021ff1b7230 */ /* 0x000fe20000004100 */
[----:B------:R-:W-:Y:S01]  /*c970*/  LOP3.LUT R33, R13, 0x64006400, RZ, 0xfc, !PT ;  /* 0x640064000d217812 */ /* 0x000fe200078efcff */
[--C-:B------:R-:W-:Y:S01]  /*c980*/  HADD2.F32 R3, -RZ, R34.reuse.H0_H0 ;  /* 0x20000022ff037230 */ /* 0x100fe20000004100 */
[----:B------:R-:W-:Y:S01]  /*c990*/  LOP3.LUT R39, R38, 0x64006400, RZ, 0xfc, !PT ;  /* 0x6400640026277812 */ /* 0x000fe200078efcff */
[----:B------:R-:W-:Y:S01]  /*c9a0*/  HADD2.F32 R34, -RZ, R34.H1_H1 ;  /* 0x30000022ff227230 */ /* 0x000fe20000004100 */
[----:B------:R-:W-:Y:S01]  /*c9b0*/  LOP3.LUT R37, R36, 0x64006400, RZ, 0xfc, !PT ;  /* 0x6400640024257812 */ /* 0x000fe200078efcff */
[----:B------:R-:W-:Y:S02]  /*c9c0*/  HFMA2 R38, R33, R20.H0_H0, -72, -72 ;  /* 0xd480d48021267431 */ /* 0x000fe40000040014 */
[C---:B------:R-:W-:Y:S01]  /*c9d0*/  FFMA.FTZ R33, R18.reuse, R2, RZ ;  /* 0x0000000212217223 */ /* 0x040fe200000100ff */
[----:B------:R-:W-:Y:S01]  /*c9e0*/  FFMA.FTZ R41, R18, R3, RZ ;  /* 0x0000000312297223 */ /* 0x000fe200000100ff */
[----:B------:R-:W-:-:S02]  /*c9f0*/  HADD2.F32 R13, -RZ, R35.H0_H0 ;  /* 0x20000023ff0d7230 */ /* 0x000fc40000004100 */
[----:B------:R-:W-:Y:S01]  /*ca00*/  FFMA.FTZ R36, R0, R18, RZ ;  /* 0x0000001200247223 */ /* 0x000fe200000100ff */
[C---:B------:R-:W-:Y:S01]  /*ca10*/  FFMA.FTZ R47, R42.reuse, R27, R33 ;  /* 0x0000001b2a2f7223 */ /* 0x040fe20000010021 */
[----:B------:R-:W-:Y:S01]  /*ca20*/  FFMA.FTZ R48, R42, R34, R41 ;  /* 0x000000222a307223 */ /* 0x000fe20000010029 */
[----:B------:R-:W-:Y:S01]  /*ca30*/  LOP3.LUT R33, R40, 0x64006400, RZ, 0xfc, !PT ;  /* 0x6400640028217812 */ /* 0x000fe200078efcff */
[----:B------:R-:W-:Y:S02]  /*ca40*/  HADD2.F32 R35, -RZ, R35.H1_H1 ;  /* 0x30000023ff237230 */ /* 0x000fe40000004100 */
[-C--:B------:R-:W-:Y:S02]  /*ca50*/  HFMA2 R41, R39, R20.reuse.H0_H0, -72, -72 ;  /* 0xd480d48027297431 */ /* 0x080fe40000040014 */
[----:B------:R-:W-:Y:S01]  /*ca60*/  FFMA.FTZ R18, R18, R13, RZ ;  /* 0x0000000d12127223 */ /* 0x000fe200000100ff */
[-C--:B------:R-:W-:Y:S02]  /*ca70*/  HFMA2 R40, R37, R20.reuse.H0_H0, -72, -72 ;  /* 0xd480d48025287431 */ /* 0x080fe40000040014 */
[----:B------:R-:W-:Y:S01]  /*ca80*/  FFMA.FTZ R43, R21, R42, R36 ;  /* 0x0000002a152b7223 */ /* 0x000fe20000010024 */
[----:B------:R-:W-:-:S02]  /*ca90*/  HFMA2 R33, R33, R20.H0_H0, -72, -72 ;  /* 0xd480d48021217431 */ /* 0x000fc40000040014 */
[----:B------:R-:W-:Y:S01]  /*caa0*/  FFMA.FTZ R52, R42, R35, R18 ;  /* 0x000000232a347223 */ /* 0x000fe20000010012 */
[----:B------:R-:W-:Y:S01]  /*cab0*/  HADD2.F32 R39, -RZ, R41.H0_H0 ;  /* 0x20000029ff277230 */ /* 0x000fe20000004100 */
[----:B------:R-:W-:Y:S01]  /*cac0*/  SHF.R.U32.HI R32, RZ, 0x8, R32 ;  /* 0x00000008ff207819 */ /* 0x000fe20000011620 */
[--C-:B------:R-:W-:Y:S02]  /*cad0*/  HADD2.F32 R18, -RZ, R38.reuse.H0_H0 ;  /* 0x20000026ff127230 */ /* 0x100fe40000004100 */
[----:B------:R-:W-:Y:S02]  /*cae0*/  HADD2.F32 R36, -RZ, R38.H1_H1 ;  /* 0x30000026ff247230 */ /* 0x000fe40000004100 */
[--C-:B------:R-:W-:Y:S02]  /*caf0*/  HADD2.F32 R37, -RZ, R40.reuse.H0_H0 ;  /* 0x20000028ff257230 */ /* 0x100fe40000004100 */
[----:B------:R-:W-:Y:S01]  /*cb00*/  FFMA.FTZ R43, R18, R44, R43 ;  /* 0x0000002c122b7223 */ /* 0x000fe2000001002b */
[----:B------:R-:W-:-:S02]  /*cb10*/  HADD2.F32 R38, -RZ, R40.H1_H1 ;  /* 0x30000028ff267230 */ /* 0x000fc40000004100 */
[----:B------:R-:W-:Y:S02]  /*cb20*/  HADD2.F32 R40, -RZ, R41.H1_H1 ;  /* 0x30000029ff287230 */ /* 0x000fe40000004100 */
[C---:B------:R-:W-:Y:S01]  /*cb30*/  FFMA.FTZ R46, R44.reuse, R37, R47 ;  /* 0x000000252c2e7223 */ /* 0x040fe2000001002f */
[--C-:B------:R-:W-:Y:S02]  /*cb40*/  HADD2.F32 R41, -RZ, R33.reuse.H0_H0 ;  /* 0x20000021ff297230 */ /* 0x100fe40000004100 */
[----:B------:R-:W-:Y:S02]  /*cb50*/  HADD2.F32 R42, -RZ, R33.H1_H1 ;  /* 0x30000021ff2a7230 */ /* 0x000fe40000004100 */
[----:B------:R-:W-:Y:S01]  /*cb60*/  FFMA.FTZ R33, R44, R39, R48 ;  /* 0x000000272c217223 */ /* 0x000fe20000010030 */
[----:B------:R-:W-:Y:S01]  /*cb70*/  FFMA.FTZ R48, R36, R45, R43 ;  /* 0x0000002d24307223 */ /* 0x000fe2000001002b */
[----:B------:R-:W-:Y:S01]  /*cb80*/  FFMA.FTZ R47, R44, R41, R52 ;  /* 0x000000292c2f7223 */ /* 0x000fe20000010034 */
[C---:B------:R-:W-:Y:S01]  /*cb90*/  FFMA.FTZ R52, R45.reuse, R38, R46 ;  /* 0x000000262d347223 */ /* 0x040fe2000001002e */
[C---:B------:R-:W-:Y:S01]  /*cba0*/  FFMA.FTZ R54, R45.reuse, R40, R33 ;  /* 0x000000282d367223 */ /* 0x040fe20000010021 */
[----:B------:R-:W-:Y:S01]  /*cbb0*/  LOP3.LUT R33, R32, 0xf000f, RZ, 0xc0, !PT ;  /* 0x000f000f20217812 */ /* 0x000fe200078ec0ff */
[----:B------:R-:W-:Y:S01]  /*cbc0*/  FFMA.FTZ R53, R45, R42, R47 ;  /* 0x0000002a2d357223 */ /* 0x000fe2000001002f */
[----:B------:R-:W-:Y:S01]  /*cbd0*/  LOP3.LUT R43, R49, 0xf000f, RZ, 0xc0, !PT ;  /* 0x000f000f312b7812 */ /* 0x000fe200078ec0ff */
[--C-:B0-----:R-:W-:Y:S01]  /*cbe0*/  HADD2.F32 R47, -RZ, R30.reuse.H0_H0 ;  /* 0x2000001eff2f7230 */ /* 0x101fe20000004100 */
[----:B------:R-:W-:Y:S01]  /*cbf0*/  LOP3.LUT R44, R50, 0xf000f, RZ, 0xc0, !PT ;  /* 0x000f000f322c7812 */ /* 0x000fe200078ec0ff */
[----:B------:R-:W-:Y:S01]  /*cc00*/  HADD2.F32 R55, -RZ, R30.H1_H1 ;  /* 0x3000001eff377230 */ /* 0x000fe20000004100 */
[----:B------:R-:W-:Y:S01]  /*cc10*/  LOP3.LUT R45, R51, 0xf000f, RZ, 0xc0, !PT ;  /* 0x000f000f332d7812 */ /* 0x000fe200078ec0ff */
[--C-:B------:R-:W-:Y:S01]  /*cc20*/  HADD2.F32 R57, -RZ, R31.reuse.H0_H0 ;  /* 0x2000001fff397230 */ /* 0x100fe20000004100 */
[----:B------:R-:W-:Y:S01]  /*cc30*/  LOP3.LUT R33, R33, 0x64006400, RZ, 0xfc, !PT ;  /* 0x6400640021217812 */ /* 0x000fe200078efcff */
[----:B------:R-:W-:Y:S01]  /*cc40*/  HADD2.F32 R63, -RZ, R31.H1_H1 ;  /* 0x3000001fff3f7230 */ /* 0x000fe20000004100 */
[----:B------:R-:W-:-:S02]  /*cc50*/  LOP3.LUT R43, R43, 0x64006400, RZ, 0xfc, !PT ;  /* 0x640064002b2b7812 */ /* 0x000fc400078efcff */
[----:B------:R-:W-:Y:S01]  /*cc60*/  LOP3.LUT R44, R44, 0x64006400, RZ, 0xfc, !PT ;  /* 0x640064002c2c7812 */ /* 0x000fe200078efcff */
[----:B------:R-:W-:Y:S01]  /*cc70*/  HADD2 R33, R33, -1032, -1032 ;  /* 0xe408e40821217430 */ /* 0x000fe20000000000 */
[----:B------:R-:W-:Y:S01]  /*cc80*/  LOP3.LUT R45, R45, 0x64006400, RZ, 0xfc, !PT ;  /* 0x640064002d2d7812 */ /* 0x000fe200078efcff */
[----:B------:R-:W-:Y:S01]  /*cc90*/  HADD2 R30, R43, -1032, -1032 ;  /* 0xe408e4082b1e7430 */ /* 0x000fe20000000000 */
[----:B------:R-:W-:Y:S01]  /*cca0*/  LOP3.LUT R32, R32, 0xf000f0, RZ, 0xc0, !PT ;  /* 0x00f000f020207812 */ /* 0x000fe200078ec0ff */
[----:B------:R-:W-:Y:S02]  /*ccb0*/  HADD2 R61, R44, -1032, -1032 ;  /* 0xe408e4082c3d7430 */ /* 0x000fe40000000000 */
[----:B------:R-:W-:Y:S02]  /*ccc0*/  HADD2.F32 R43, -RZ, R33.H0_H0 ;  /* 0x20000021ff2b7230 */ /* 0x000fe40000004100 */
[----:B------:R-:W-:Y:S02]  /*ccd0*/  HADD2 R62, R45, -1032, -1032 ;  /* 0xe408e4082d3e7430 */ /* 0x000fe40000000000 */
[----:B------:R-:W-:Y:S01]  /*cce0*/  HADD2.F32 R44, -RZ, R30.H0_H0 ;  /* 0x2000001eff2c7230 */ /* 0x000fe20000004100 */
[----:B------:R-:W-:Y:S01]  /*ccf0*/  LOP3.LUT R49, R49, 0xf000f0, RZ, 0xc0, !PT ;  /* 0x00f000f031317812 */ /* 0x000fe200078ec0ff */
[----:B------:R-:W-:-:S02]  /*cd00*/  HADD2.F32 R45, -RZ, R61.H0_H0 ;  /* 0x2000003dff2d7230 */ /* 0x000fc40000004100 */
[----:B------:R-:W-:Y:S01]  /*cd10*/  FFMA.FTZ R56, R43, R47, R48 ;  /* 0x0000002f2b387223 */ /* 0x000fe20000010030 */
[----:B------:R-:W-:Y:S01]  /*cd20*/  HADD2.F32 R46, -RZ, R62.H0_H0 ;  /* 0x2000003eff2e7230 */ /* 0x000fe20000004100 */
[----:B------:R-:W-:Y:S01]  /*cd30*/  LOP3.LUT R50, R50, 0xf000f0, RZ, 0xc0, !PT ;  /* 0x00f000f032327812 */ /* 0x000fe200078ec0ff */
[----:B------:R-:W-:Y:S01]  /*cd40*/  HADD2.F32 R48, -RZ, R30.H1_H1 ;  /* 0x3000001eff307230 */ /* 0x000fe20000004100 */
[----:B------:R-:W-:Y:S01]  /*cd50*/  LOP3.LUT R30, R51, 0xf000f0, RZ, 0xc0, !PT ;  /* 0x00f000f0331e7812 */ /* 0x000fe200078ec0ff */
[C---:B------:R-:W-:Y:S01]  /*cd60*/  FFMA.FTZ R58, R47.reuse, R44, R52 ;  /* 0x0000002c2f3a7223 */ /* 0x040fe20000010034 */
[C---:B------:R-:W-:Y:S01]  /*cd70*/  FFMA.FTZ R60, R47.reuse, R45, R54 ;  /* 0x0000002d2f3c7223 */ /* 0x040fe20000010036 */
[----:B------:R-:W-:Y:S01]  /*cd80*/  FFMA.FTZ R59, R47, R46, R53 ;  /* 0x0000002e2f3b7223 */ /* 0x000fe20000010035 */
[----:B------:R-:W-:Y:S01]  /*cd90*/  HADD2.F32 R47, -RZ, R33.H1_H1 ;  /* 0x30000021ff2f7230 */ /* 0x000fe20000004100 */
[----:B------:R-:W-:Y:S01]  /*cda0*/  LOP3.LUT R31, R32, 0x64006400, RZ, 0xfc, !PT ;  /* 0x64006400201f7812 */ /* 0x000fe200078efcff */
[----:B------:R-:W-:Y:S01]  /*cdb0*/  FFMA.FTZ R58, R55, R48, R58 ;  /* 0x00000030373a7223 */ /* 0x000fe2000001003a */
[----:B------:R-:W-:Y:S01]  /*cdc0*/  LOP3.LUT R33, R49, 0x64006400, RZ, 0xfc, !PT ;  /* 0x6400640031217812 */ /* 0x000fe200078efcff */
[----:B------:R-:W-:Y:S01]  /*cdd0*/  HADD2.F32 R49, -RZ, R61.H1_H1 ;  /* 0x3000003dff317230 */ /* 0x000fe20000004100 */
[----:B------:R-:W-:Y:S01]  /*cde0*/  LOP3.LUT R51, R50, 0x64006400, RZ, 0xfc, !PT ;  /* 0x6400640032337812 */ /* 0x000fe200078efcff */
[-C--:B------:R-:W-:Y:S01]  /*cdf0*/  HFMA2 R31, R31, R20.reuse.H0_H0, -72, -72 ;  /* 0xd480d4801f1f7431 */ /* 0x080fe20000040014 */
[----:B------:R-:W-:Y:S01]  /*ce00*/  LOP3.LUT R53, R30, 0x64006400, RZ, 0xfc, !PT ;  /* 0x640064001e357812 */ /* 0x000fe200078efcff */
[----:B------:R-:W-:-:S02]  /*ce10*/  HFMA2 R33, R33, R20.H0_H0, -72, -72 ;  /* 0xd480d48021217431 */ /* 0x000fc40000040014 */
[----:B------:R-:W-:Y:S02]  /*ce20*/  HADD2.F32 R50, -RZ, R62.H1_H1 ;  /* 0x3000003eff327230 */ /* 0x000fe40000004100 */
[-C--:B------:R-:W-:Y:S02]  /*ce30*/  HFMA2 R61, R51, R20.reuse.H0_H0, -72, -72 ;  /* 0xd480d480333d7431 */ /* 0x080fe40000040014 */
[----:B------:R-:W-:Y:S02]  /*ce40*/  HADD2.F32 R51, -RZ, R31.H0_H0 ;  /* 0x2000001fff337230 */ /* 0x000fe40000004100 */
[----:B------:R-:W-:Y:S02]  /*ce50*/  HFMA2 R66, R53, R20.H0_H0, -72, -72 ;  /* 0xd480d48035427431 */ /* 0x000fe40000040014 */
[----:B------:R-:W-:Y:S02]  /*ce60*/  HADD2.F32 R52, -RZ, R33.H0_H0 ;  /* 0x20000021ff347230 */ /* 0x000fe40000004100 */
[----:B------:R-:W-:Y:S01]  /*ce70*/  FFMA.FTZ R56, R47, R55, R56 ;  /* 0x000000372f387223 */ /* 0x000fe20000010038 */
[----:B------:R-:W-:-:S02]  /*ce80*/  HADD2.F32 R53, -RZ, R61.H0_H0 ;  /* 0x2000003dff357230 */ /* 0x000fc40000004100 */
[C---:B------:R-:W-:Y:S01]  /*ce90*/  FFMA.FTZ R60, R55.reuse, R49, R60 ;  /* 0x00000031373c7223 */ /* 0x040fe2000001003c */
[----:B------:R-:W-:Y:S02]  /*cea0*/  HADD2.F32 R54, -RZ, R66.H0_H0 ;  /* 0x20000042ff367230 */ /* 0x000fe40000004100 */
[----:B------:R-:W-:Y:S01]  /*ceb0*/  FFMA.FTZ R59, R55, R50, R59 ;  /* 0x00000032373b7223 */ /* 0x000fe2000001003b */
[----:B------:R-:W-:Y:S01]  /*cec0*/  FFMA.FTZ R30, R51, R57, R56 ;  /* 0x00000039331e7223 */ /* 0x000fe20000010038 */
[C---:B------:R-:W-:Y:S01]  /*ced0*/  FFMA.FTZ R32, R57.reuse, R52, R58 ;  /* 0x0000003439207223 */ /* 0x040fe2000001003a */
[C---:B------:R-:W-:Y:S01]  /*cee0*/  FFMA.FTZ R64, R57.reuse, R53, R60 ;  /* 0x0000003539407223 */ /* 0x040fe2000001003c */
[----:B------:R-:W-:Y:S01]  /*cef0*/  FFMA.FTZ R65, R57, R54, R59 ;  /* 0x0000003639417223 */ /* 0x000fe2000001003b */
[----:B------:R-:W-:Y:S02]  /*cf00*/  HADD2.F32 R57, -RZ, R31.H1_H1 ;  /* 0x3000001fff397230 */ /* 0x000fe40000004100 */
[----:B------:R-:W-:-:S02]  /*cf10*/  HADD2.F32 R58, -RZ, R33.H1_H1 ;  /* 0x30000021ff3a7230 */ /* 0x000fc40000004100 */
[----:B------:R-:W-:Y:S02]  /*cf20*/  HADD2.F32 R59, -RZ, R61.H1_H1 ;  /* 0x3000003dff3b7230 */ /* 0x000fe40000004100 */
[----:B------:R-:W-:Y:S01]  /*cf30*/  FFMA.FTZ R30, R57, R63, R30 ;  /* 0x0000003f391e7223 */ /* 0x000fe2000001001e */
[----:B------:R-:W-:Y:S02]  /*cf40*/  HADD2.F32 R60, -RZ, R66.H1_H1 ;  /* 0x30000042ff3c7230 */ /* 0x000fe40000004100 */
[C---:B------:R-:W-:Y:S01]  /*cf50*/  FFMA.FTZ R31, R63.reuse, R58, R32 ;  /* 0x0000003a3f1f7223 */ /* 0x040fe20000010020 */
[--C-:B------:R-:W-:Y:S02]  /*cf60*/  HADD2.F32 R61, -RZ, R100.reuse.H0_H0 ;  /* 0x20000064ff3d7230 */ /* 0x100fe40000004100 */
[C---:B------:R-:W-:Y:S01]  /*cf70*/  FFMA.FTZ R33, R63.reuse, R59, R64 ;  /* 0x0000003b3f217223 */ /* 0x040fe20000010040 */
[----:B------:R-:W-:Y:S02]  /*cf80*/  HADD2.F32 R62, -RZ, R100.H1_H1 ;  /* 0x30000064ff3e7230 */ /* 0x000fe40000004100 */
[----:B------:R-:W-:Y:S01]  /*cf90*/  FFMA.FTZ R32, R63, R60, R65 ;  /* 0x0000003c3f207223 */ /* 0x000fe20000010041 */
[----:B------:R-:W-:-:S02]  /*cfa0*/  HADD2.F32 R56, -RZ, R98.H0_H0 ;  /* 0x20000062ff387230 */ /* 0x000fc40000004100 */
[----:B------:R-:W-:Y:S01]  /*cfb0*/  FMUL.FTZ R30, R61, R30 ;  /* 0x0000001e3d1e7220 */ /* 0x000fe20000410000 */
[----:B------:R-:W-:Y:S02]  /*cfc0*/  HADD2.F32 R55, -RZ, R98.H1_H1 ;  /* 0x30000062ff377230 */ /* 0x000fe40000004100 */
[----:B------:R-:W-:Y:S01]  /*cfd0*/  FMUL.FTZ R31, R62, R31 ;  /* 0x0000001f3e1f7220 */ /* 0x000fe20000410000 */
[----:B------:R-:W-:Y:S01]  /*cfe0*/  FMUL.FTZ R33, R56, R33 ;  /* 0x0000002138217220 */ /* 0x000fe20000410000 */
[----:B------:R-:W-:Y:S01]  /*cff0*/  F2FP.F16.F32.PACK_AB R30, RZ, R30 ;  /* 0x0000001eff1e723e */ /* 0x000fe200000000ff */
[----:B------:R-:W-:Y:S02]  /*d000*/  FMUL.FTZ R32, R55, R32 ;  /* 0x0000002037207220 */ /* 0x000fe40000410000 */
[----:B------:R-:W-:Y:S02]  /*d010*/  F2FP.F16.F32.PACK_AB R31, RZ, R31 ;  /* 0x0000001fff1f723e */ /* 0x000fe400000000ff */
[----:B------:R-:W-:-:S02]  /*d020*/  F2FP.F16.F32.PACK_AB R33, RZ, R33 ;  /* 0x00000021ff21723e */ /* 0x000fc400000000ff */
        /* <DEDUP_REMOVED lines=172> */
.L_x_38:
[----:B------:R-:W0:Y:S02]  /*daf0*/  LDC R13, c[0x0][0x3ac] ;  /* 0x0000eb00ff0d7b82 */ /* 0x000e240000000800 */
[----:B0-----:R-:W-:Y:S01]  /*db00*/  IMAD.WIDE R28, R13, 0x4, R28 ;  /* 0x000000040d1c7825 */ /* 0x001fe200078e021c */
[----:B------:R-:W-:Y:S06]  /*db10*/  @!P0 BRA `(.L_x_39) ;  /* 0x0000001000dc8947 */ /* 0x000fec0003800000 */
[----:B------:R-:W2:Y:S01]  /*db20*/  LDG.E.128.CONSTANT R32, desc[UR8][R28.64] ;  /* 0x000000081c207981 */ /* 0x000ea2000c1e9d00 */
[----:B------:R-:W-:-:S03]  /*db30*/  ISETP.NE.AND P1, PT, R17, 0x1, PT ;  /* 0x000000011100780c */ /* 0x000fc60003f25270 */
[----:B------:R-:W0:Y:S02]  /*db40*/  LDS.64 R30, [UR4+0x10] ;  /* 0x00001004ff1e7984 */ /* 0x000e240008000a00 */
        /* <DEDUP_REMOVED lines=9> */
[----:B------:R-:W-:Y:S02]  /*dbe0*/  LOP3.LUT R37, R33, 0xf000f0, RZ, 0xc0, !PT ;  /* 0x00f000f021257812 */ /* 0x000fe400078ec0ff */
[----:B------:R-:W-:Y:S01]  /*dbf0*/  SHF.R.U32.HI R50, RZ, 0x8, R33 ;  /* 0x00000008ff327819 */ /* 0x000fe20000011621 */
[----:B------:R-:W-:Y:S01]  /*dc00*/  HADD2 R30, R0, -1032, -1032 ;  /* 0xe408e408001e7430 */ /* 0x000fe20000000000 */
[----:B------:R-:W-:-:S02]  /*dc10*/  LOP3.LUT R2, R2, 0x64006400, RZ, 0xfc, !PT ;  /* 0x6400640002027812 */ /* 0x000fc400078efcff */
[----:B------:R-:W-:Y:S02]  /*dc20*/  LOP3.LUT R3, R3, 0x64006400, RZ, 0xfc, !PT ;  /* 0x6400640003037812 */ /* 0x000fe400078efcff */
[----:B------:R-:W-:Y:S01]  /*dc30*/  LOP3.LUT R33, R27, 0x64006400, RZ, 0xfc, !PT ;  /* 0x640064001b217812 */ /* 0x000fe200078efcff */
[--C-:B------:R-:W-:Y:S01]  /*dc40*/  HADD2.F32 R0, -RZ, R30.reuse.H0_H0 ;  /* 0x2000001eff007230 */ /* 0x100fe20000004100 */
[----:B------:R-:W-:Y:S01]  /*dc50*/  LOP3.LUT R38, R34, 0xf000f0, RZ, 0xc0, !PT ;  /* 0x00f000f022267812 */ /* 0x000fe200078ec0ff */
[----:B------:R-:W-:Y:S01]  /*dc60*/  HADD2.F32 R27, -RZ, R30.H1_H1 ;  /* 0x3000001eff1b7230 */ /* 0x000fe20000004100 */
[----:B------:R-:W-:Y:S01]  /*dc70*/  SHF.R.U32.HI R51, RZ, 0x8, R34 ;  /* 0x00000008ff337819 */ /* 0x000fe20000011622 */
[----:B------:R-:W-:Y:S01]  /*dc80*/  HADD2 R34, R2, -1032, -1032 ;  /* 0xe408e40802227430 */ /* 0x000fe20000000000 */
[----:B------:R-:W-:Y:S01]  /*dc90*/  LOP3.LUT R40, R35, 0xf000f0, RZ, 0xc0, !PT ;  /* 0x00f000f023287812 */ /* 0x000fe200078ec0ff */
[----:B------:R-:W-:Y:S01]  /*dca0*/  HADD2 R36, R33, -1032, -1032 ;  /* 0xe408e40821247430 */ /* 0x000fe20000000000 */
[----:B------:R-:W-:Y:S01]  /*dcb0*/  SHF.R.U32.HI R52, RZ, 0x8, R35 ;  /* 0x00000008ff347819 */ /* 0x000fe20000011623 */
[----:B------:R-:W-:Y:S01]  /*dcc0*/  HADD2 R35, R3, -1032, -1032 ;  /* 0xe408e40803237430 */ /* 0x000fe20000000000 */
[----:B------:R-:W-:Y:S01]  /*dcd0*/  LOP3.LUT R18, R32, 0xf000f0, RZ, 0xc0, !PT ;  /* 0x00f000f020127812 */ /* 0x000fe200078ec0ff */
[----:B------:R-:W0:Y:S01]  /*dce0*/  LDS.64 R30, [UR4+0x18] ;  /* 0x00001804ff1e7984 */ /* 0x000e220008000a00 */
[----:B------:R-:W-:Y:S01]  /*dcf0*/  HADD2.F32 R2, -RZ, R34.H0_H0 ;  /* 0x20000022ff027230 */ /* 0x000fe20000004100 */
[----:B------:R-:W-:Y:S01]  /*dd00*/  LOP3.LUT R39, R38, 0x64006400, RZ, 0xfc, !PT ;  /* 0x6400640026277812 */ /* 0x000fe200078efcff */
[----:B------:R-:W-:Y:S01]  /*dd10*/  HADD2.F32 R3, -RZ, R35.H0_H0 ;  /* 0x20000023ff037230 */ /* 0x000fe20000004100 */
[----:B------:R-:W-:Y:S01]  /*dd20*/  LOP3.LUT R33, R18, 0x64006400, RZ, 0xfc, !PT ;  /* 0x6400640012217812 */ /* 0x000fe200078efcff */
[----:B------:R-:W-:Y:S01]  /*dd30*/  HADD2.F32 R18, -RZ, R36.H0_H0 ;  /* 0x20000024ff127230 */ /* 0x000fe20000004100 */
[----:B------:R-:W-:Y:S01]  /*dd40*/  LOP3.LUT R37, R37, 0x64006400, RZ, 0xfc, !PT ;  /* 0x6400640025257812 */ /* 0x000fe200078efcff */
[----:B------:R-:W-:-:S02]  /*dd50*/  HADD2.F32 R34, -RZ, R34.H1_H1 ;  /* 0x30000022ff227230 */ /* 0x000fc40000004100 */
[----:B------:R-:W-:Y:S01]  /*dd60*/  FFMA.FTZ R38, R0, R21, RZ ;  /* 0x0000001500267223 */ /* 0x000fe200000100ff */
[----:B------:R-:W-:Y:S02]  /*dd70*/  HADD2.F32 R35, -RZ, R35.H1_H1 ;  /* 0x30000023ff237230 */ /* 0x000fe40000004100 */
[-C--:B------:R-:W-:Y:S02]  /*dd80*/  HFMA2 R43, R33, R20.reuse.H0_H0, -72, -72 ;  /* 0xd480d480212b7431 */ /* 0x080fe40000040014 */
[----:B------:R-:W-:Y:S02]  /*dd90*/  HADD2.F32 R36, -RZ, R36.H1_H1 ;  /* 0x30000024ff247230 */ /* 0x000fe40000004100 */
[C---:B------:R-:W-:Y:S01]  /*dda0*/  FFMA.FTZ R42, R21.reuse, R2, RZ ;  /* 0x00000002152a7223 */ /* 0x040fe200000100ff */
[C---:B------:R-:W-:Y:S01]  /*ddb0*/  FFMA.FTZ R54, R21.reuse, R3, RZ ;  /* 0x0000000315367223 */ /* 0x040fe200000100ff */
[----:B------:R-:W-:Y:S01]  /*ddc0*/  FFMA.FTZ R21, R21, R18, RZ ;  /* 0x0000001215157223 */ /* 0x000fe200000100ff */
[----:B------:R-:W-:Y:S01]  /*ddd0*/  LOP3.LUT R33, R40, 0x64006400, RZ, 0xfc, !PT ;  /* 0x6400640028217812 */ /* 0x000fe200078efcff */
[----:B------:R-:W-:Y:S01]  /*dde0*/  FFMA.FTZ R44, R27, R41, R38 ;  /* 0x000000291b2c7223 */ /* 0x000fe20000010026 */
[C---:B------:R-:W-:Y:S01]  /*ddf0*/  FFMA.FTZ R48, R41.reuse, R34, R42 ;  /* 0x0000002229307223 */ /* 0x040fe2000001002a */
[C---:B------:R-:W-:Y:S01]  /*de00*/  FFMA.FTZ R47, R41.reuse, R35, R54 ;  /* 0x00000023292f7223 */ /* 0x040fe20000010036 */
[----:B------:R-:W-:Y:S01]  /*de10*/  FFMA.FTZ R49, R41, R36, R21 ;  /* 0x0000002429317223 */ /* 0x000fe20000010015 */
[----:B------:R-:W-:-:S02]  /*de20*/  HFMA2 R40, R37, R20.H0_H0, -72, -72 ;  /* 0xd480d48025287431 */ /* 0x000fc40000040014 */
[--C-:B------:R-:W-:Y:S02]  /*de30*/  HADD2.F32 R21, -RZ, R43.reuse.H0_H0 ;  /* 0x2000002bff157230 */ /* 0x100fe40000004100 */
[-C--:B------:R-:W-:Y:S02]  /*de40*/  HFMA2 R41, R39, R20.reuse.H0_H0, -72, -72 ;  /* 0xd480d48027297431 */ /* 0x080fe40000040014 */
[----:B------:R-:W-:Y:S02]  /*de50*/  HADD2.F32 R37, -RZ, R43.H1_H1 ;  /* 0x3000002bff257230 */ /* 0x000fe40000004100 */
[----:B------:R-:W-:Y:S02]  /*de60*/  HFMA2 R33, R33, R20.H0_H0, -72, -72 ;  /* 0xd480d48021217431 */ /* 0x000fe40000040014 */
[--C-:B------:R-:W-:Y:S02]  /*de70*/  HADD2.F32 R38, -RZ, R40.reuse.H0_H0 ;  /* 0x20000028ff267230 */ /* 0x100fe40000004100 */
[----:B------:R-:W-:Y:S01]  /*de80*/  FFMA.FTZ R44, R21, R45, R44 ;  /* 0x0000002d152c7223 */ /* 0x000fe2000001002c */
[----:B------:R-:W-:Y:S01]  /*de90*/  HADD2.F32 R39, -RZ, R40.H1_H1 ;  /* 0x30000028ff277230 */ /* 0x000fe20000004100 */
[----:B------:R-:W-:Y:S01]  /*dea0*/  SHF.R.U32.HI R32, RZ, 0x8, R32 ;  /* 0x00000008ff207819 */ /* 0x000fe20000011620 */
[----:B------:R-:W-:-:S02]  /*deb0*/  HADD2.F32 R40, -RZ, R41.H0_H0 ;  /* 0x20000029ff287230 */ /* 0x000fc40000004100 */
[--C-:B------:R-:W-:Y:S02]  /*dec0*/  HADD2.F32 R42, -RZ, R33.reuse.H0_H0 ;  /* 0x20000021ff2a7230 */ /* 0x100fe40000004100 */
[----:B------:R-:W-:Y:S02]  /*ded0*/  HADD2.F32 R43, -RZ, R33.H1_H1 ;  /* 0x30000021ff2b7230 */ /* 0x000fe40000004100 */
[C---:B------:R-:W-:Y:S01]  /*dee0*/  FFMA.FTZ R33, R45.reuse, R38, R48 ;  /* 0x000000262d217223 */ /* 0x040fe20000010030 */
[----:B------:R-:W-:Y:S02]  /*def0*/  HADD2.F32 R41, -RZ, R41.H1_H1 ;  /* 0x30000029ff297230 */ /* 0x000fe40000004100 */
[C---:B------:R-:W-:Y:S01]  /*df00*/  FFMA.FTZ R48, R45.reuse, R40, R47 ;  /* 0x000000282d307223 */ /* 0x040fe2000001002f */
[----:B------:R-:W-:Y:S01]  /*df10*/  FFMA.FTZ R54, R45, R42, R49 ;  /* 0x0000002a2d367223 */ /* 0x000fe20000010031 */
[----:B------:R-:W-:Y:S01]  /*df20*/  FFMA.FTZ R49, R37, R46, R44 ;  /* 0x0000002e25317223 */ /* 0x000fe2000001002c */
[C---:B------:R-:W-:Y:S01]  /*df30*/  FFMA.FTZ R53, R46.reuse, R39, R33 ;  /* 0x000000272e357223 */ /* 0x040fe20000010021 */
[C---:B------:R-:W-:Y:S01]  /*df40*/  FFMA.FTZ R55, R46.reuse, R41, R48 ;  /* 0x000000292e377223 */ /* 0x040fe20000010030 */
[----:B------:R-:W-:Y:S01]  /*df50*/  FFMA.FTZ R54, R46, R43, R54 ;  /* 0x0000002b2e367223 */ /* 0x000fe20000010036 */
[----:B------:R-:W-:Y:S01]  /*df60*/  LOP3.LUT R33, R32, 0xf000f, RZ, 0xc0, !PT ;  /* 0x000f000f20217812 */ /* 0x000fe200078ec0ff */
[--C-:B0-----:R-:W-:Y:S01]  /*df70*/  HADD2.F32 R48, -RZ, R30.reuse.H0_H0 ;  /* 0x2000001eff307230 */ /* 0x101fe20000004100 */
[----:B------:R-:W-:Y:S01]  /*df80*/  LOP3.LUT R44, R50, 0xf000f, RZ, 0xc0, !PT ;  /* 0x000f000f322c7812 */ /* 0x000fe200078ec0ff */
[--C-:B------:R-:W-:Y:S01]  /*df90*/  HADD2.F32 R56, -RZ, R31.reuse.H0_H0 ;  /* 0x2000001fff387230 */ /* 0x100fe20000004100 */
[----:B------:R-:W-:Y:S01]  /*dfa0*/  LOP3.LUT R45, R51, 0xf000f, RZ, 0xc0, !PT ;  /* 0x000f000f332d7812 */ /* 0x000fe200078ec0ff */
[----:B------:R-:W-:Y:S01]  /*dfb0*/  HADD2.F32 R64, -RZ, R31.H1_H1 ;  /* 0x3000001fff407230 */ /* 0x000fe20000004100 */
[----:B------:R-:W-:Y:S01]  /*dfc0*/  LOP3.LUT R46, R52, 0xf000f, RZ, 0xc0, !PT ;  /* 0x000f000f342e7812 */ /* 0x000fe200078ec0ff */
[----:B------:R-:W-:Y:S01]  /*dfd0*/  HADD2.F32 R30, -RZ, R30.H1_H1 ;  /* 0x3000001eff1e7230 */ /* 0x000fe20000004100 */
[----:B------:R-:W-:-:S02]  /*dfe0*/  LOP3.LUT R33, R33, 0x64006400, RZ, 0xfc, !PT ;  /* 0x6400640021217812 */ /* 0x000fc400078efcff */
[----:B------:R-:W-:Y:S02]  /*dff0*/  LOP3.LUT R44, R44, 0x64006400, RZ, 0xfc, !PT ;  /* 0x640064002c2c7812 */ /* 0x000fe400078efcff */
[----:B------:R-:W-:Y:S01]  /*e000*/  LOP3.LUT R45, R45, 0x64006400, RZ, 0xfc, !PT ;  /* 0x640064002d2d7812 */ /* 0x000fe200078efcff */
[----:B------:R-:W-:Y:S01]  /*e010*/  HADD2 R33, R33, -1032, -1032 ;  /* 0xe408e40821217430 */ /* 0x000fe20000000000 */
[----:B------:R-:W-:Y:S01]  /*e020*/  LOP3.LUT R46, R46, 0x64006400, RZ, 0xfc, !PT ;  /* 0x640064002e2e7812 */ /* 0x000fe200078efcff */
[----:B------:R-:W-:Y:S01]  /*e030*/  HADD2 R60, R44, -1032, -1032 ;  /* 0xe408e4082c3c7430 */ /* 0x000fe20000000000 */
[----:B------:R-:W-:Y:S01]  /*e040*/  LOP3.LUT R50, R50, 0xf000f0, RZ, 0xc0, !PT ;  /* 0x00f000f032327812 */ /* 0x000fe200078ec0ff */
[----:B------:R-:W-:Y:S02]  /*e050*/  HADD2 R62, R45, -1032, -1032 ;  /* 0xe408e4082d3e7430 */ /* 0x000fe40000000000 */
[----:B------:R-:W-:Y:S02]  /*e060*/  HADD2.F32 R44, -RZ, R33.H0_H0 ;  /* 0x20000021ff2c7230 */ /* 0x000fe40000004100 */
[----:B------:R-:W-:-:S02]  /*e070*/  HADD2 R63, R46, -1032, -1032 ;  /* 0xe408e4082e3f7430 */ /* 0x000fc40000000000 */
[----:B------:R-:W-:Y:S01]  /*e080*/  HADD2.F32 R45, -RZ, R60.H0_H0 ;  /* 0x2000003cff2d7230 */ /* 0x000fe20000004100 */
[----:B------:R-:W-:Y:S01]  /*e090*/  LOP3.LUT R51, R51, 0xf000f0, RZ, 0xc0, !PT ;  /* 0x00f000f033337812 */ /* 0x000fe200078ec0ff */
[----:B------:R-:W-:Y:S01]  /*e0a0*/  HADD2.F32 R46, -RZ, R62.H0_H0 ;  /* 0x2000003eff2e7230 */ /* 0x000fe20000004100 */
[----:B------:R-:W-:Y:S01]  /*e0b0*/  LOP3.LUT R52, R52, 0xf000f0, RZ, 0xc0, !PT ;  /* 0x00f000f034347812 */ /* 0x000fe200078ec0ff */
[----:B------:R-:W-:Y:S02]  /*e0c0*/  HADD2.F32 R47, -RZ, R63.H0_H0 ;  /* 0x2000003fff2f7230 */ /* 0x000fe40000004100 */
[----:B------:R-:W-:Y:S01]  /*e0d0*/  FFMA.FTZ R57, R44, R48, R49 ;  /* 0x000000302c397223 */ /* 0x000fe20000010031 */
[C---:B------:R-:W-:Y:S01]  /*e0e0*/  FFMA.FTZ R59, R48.reuse, R45, R53 ;  /* 0x0000002d303b7223 */ /* 0x040fe20000010035 */
[----:B------:R-:W-:Y:S01]  /*e0f0*/  FFMA.FTZ R61, R48, R46, R55 ;  /* 0x0000002e303d7223 */ /* 0x000fe20000010037 */
[----:B------:R-:W-:Y:S01]  /*e100*/  LOP3.LUT R32, R32, 0xf000f0, RZ, 0xc0, !PT ;  /* 0x00f000f020207812 */ /* 0x000fe200078ec0ff */
[----:B------:R-:W-:Y:S01]  /*e110*/  FFMA.FTZ R58, R48, R47, R54 ;  /* 0x0000002f303a7223 */ /* 0x000fe20000010036 */
[----:B------:R-:W-:Y:S01]  /*e120*/  HADD2.F32 R48, -RZ, R33.H1_H1 ;  /* 0x30000021ff307230 */ /* 0x000fe20000004100 */
[----:B------:R-:W-:Y:S01]  /*e130*/  LOP3.LUT R33, R50, 0x64006400, RZ, 0xfc, !PT ;  /* 0x6400640032217812 */ /* 0x000fe200078efcff */
[----:B------:R-:W-:Y:S01]  /*e140*/  HADD2.F32 R49, -RZ, R60.H1_H1 ;  /* 0x3000003cff317230 */ /* 0x000fe20000004100 */
        /* <DEDUP_REMOVED lines=10> */
[C---:B------:R-:W-:Y:S01]  /*e1f0*/  FFMA.FTZ R59, R30.reuse, R49, R59 ;  /* 0x000000311e3b7223 */ /* 0x040fe2000001003b */
[----:B------:R-:W-:Y:S01]  /*e200*/  FFMA.FTZ R58, R30, R51, R58 ;  /* 0x000000331e3a7223 */ /* 0x000fe2000001003a */
[----:B------:R-:W-:-:S02]  /*e210*/  HADD2.F32 R55, -RZ, R67.H0_H0 ;  /* 0x20000043ff377230 */ /* 0x000fc40000004100 */
[----:B------:R-:W-:Y:S01]  /*e220*/  FFMA.FTZ R57, R48, R30, R57 ;  /* 0x0000001e30397223 */ /* 0x000fe20000010039 */
[----:B------:R-:W-:Y:S02]  /*e230*/  HADD2.F32 R52, -RZ, R32.H0_H0 ;  /* 0x20000020ff347230 */ /* 0x000fe40000004100 */
[----:B------:R-:W-:Y:S01]  /*e240*/  FFMA.FTZ R61, R30, R50, R61 ;  /* 0x000000321e3d7223 */ /* 0x000fe2000001003d */
[----:B------:R-:W-:Y:S02]  /*e250*/  HADD2.F32 R54, -RZ, R62.H0_H0 ;  /* 0x2000003eff367230 */ /* 0x000fe40000004100 */
[C---:B------:R-:W-:Y:S01]  /*e260*/  FFMA.FTZ R33, R56.reuse, R53, R59 ;  /* 0x0000003538217223 */ /* 0x040fe2000001003b */
[----:B------:R-:W-:Y:S01]  /*e270*/  FFMA.FTZ R66, R56, R55, R58 ;  /* 0x0000003738427223 */ /* 0x000fe2000001003a */
[----:B------:R-:W-:Y:S02]  /*e280*/  HADD2.F32 R58, -RZ, R32.H1_H1 ;  /* 0x30000020ff3a7230 */ /* 0x000fe40000004100 */
[----:B------:R-:W-:Y:S01]  /*e290*/  FFMA.FTZ R31, R52, R56, R57 ;  /* 0x00000038341f7223 */ /* 0x000fe20000010039 */
[----:B------:R-:W-:-:S02]  /*e2a0*/  HADD2.F32 R59, -RZ, R60.H1_H1 ;  /* 0x3000003cff3b7230 */ /* 0x000fc40000004100 */
[----:B------:R-:W-:Y:S01]  /*e2b0*/  FFMA.FTZ R65, R56, R54, R61 ;  /* 0x0000003638417223 */ /* 0x000fe2000001003d */
[----:B------:R-:W-:Y:S02]  /*e2c0*/  HADD2.F32 R60, -RZ, R62.H1_H1 ;  /* 0x3000003eff3c7230 */ /* 0x000fe40000004100 */
[----:B------:R-:W-:Y:S01]  /*e2d0*/  FFMA.FTZ R31, R58, R64, R31 ;  /* 0x000000403a1f7223 */ /* 0x000fe2000001001f */
[----:B------:R-:W-:Y:S02]  /*e2e0*/  HADD2.F32 R61, -RZ, R67.H1_H1 ;  /* 0x30000043ff3d7230 */ /* 0x000fe40000004100 */
[C---:B------:R-:W-:Y:S01]  /*e2f0*/  FFMA.FTZ R30, R64.reuse, R59, R33 ;  /* 0x0000003b401e7223 */ /* 0x040fe20000010021 */
[--C-:B------:R-:W-:Y:S02]  /*e300*/  HADD2.F32 R62, -RZ, R100.reuse.H0_H0 ;  /* 0x20000064ff3e7230 */ /* 0x100fe40000004100 */
[----:B------:R-:W-:Y:S01]  /*e310*/  FFMA.FTZ R32, R64, R60, R65 ;  /* 0x0000003c40207223 */ /* 0x000fe20000010041 */
[----:B------:R-:W-:-:S02]  /*e320*/  HADD2.F32 R63, -RZ, R100.H1_H1 ;  /* 0x30000064ff3f7230 */ /* 0x000fc40000004100 */
[----:B------:R-:W-:Y:S01]  /*e330*/  FFMA.FTZ R33, R64, R61, R66 ;  /* 0x0000003d40217223 */ /* 0x000fe20000010042 */
[--C-:B------:R-:W-:Y:S02]  /*e340*/  HADD2.F32 R57, -RZ, R98.reuse.H0_H0 ;  /* 0x20000062ff397230 */ /* 0x100fe40000004100 */
[----:B------:R-:W-:Y:S01]  /*e350*/  FMUL.FTZ R31, R62, R31 ;  /* 0x0000001f3e1f7220 */ /* 0x000fe20000410000 */
[----:B------:R-:W-:Y:S02]  /*e360*/  HADD2.F32 R56, -RZ, R98.H1_H1 ;  /* 0x30000062ff387230 */ /* 0x000fe40000004100 */
[----:B------:R-:W-:Y:S01]  /*e370*/  FMUL.FTZ R30, R63, R30 ;  /* 0x0000001e3f1e7220 */ /* 0x000fe20000410000 */
[----:B------:R-:W-:Y:S01]  /*e380*/  FMUL.FTZ R32, R57, R32 ;  /* 0x0000002039207220 */ /* 0x000fe20000410000 */
[----:B------:R-:W-:Y:S01]  /*e390*/  F2FP.F16.F32.PACK_AB R31, RZ, R31 ;  /* 0x0000001fff1f723e */ /* 0x000fe200000000ff */
[----:B------:R-:W-:Y:S02]  /*e3a0*/  FMUL.FTZ R33, R56, R33 ;  /* 0x0000002138217220 */ /* 0x000fe40000410000 */
[----:B------:R-:W-:-:S02]  /*e3b0*/  F2FP.F16.F32.PACK_AB R30, RZ, R30 ;  /* 0x0000001eff1e723e */ /* 0x000fc400000000ff */
        /* <DEDUP_REMOVED lines=124> */
[----:B------:R-:W-:Y:S01]  /*eb80*/  FFMA.FTZ R0, R0, R65, RZ ;  /* 0x0000004100007223 */ /* 0x000fe200000100ff */
[----:B------:R-:W-:-:S02]  /*eb90*/  HADD2.F32 R64, -RZ, R31.H1_H1 ;  /* 0x3000001fff407230 */ /* 0x000fc40000004100 */
        /* <DEDUP_REMOVED lines=11> */
[----:B------:R-:W-:Y:S01]  /*ec50*/  FFMA.FTZ R37, R37, R64, R0 ;  /* 0x0000004025257223 */ /* 0x000fe20000010000 */
[----:B-1----:R-:W-:-:S02]  /*ec60*/  HADD2.F32 R0, -RZ, R32.H0_H0 ;  /* 0x20000020ff007230 */ /* 0x002fc40000004100 */
        /* <DEDUP_REMOVED lines=34> */
.L_x_39:
[----:B------:R-:W-:Y:S01]  /*ee90*/  IMAD.WIDE R28, R13, 0x4, R28 ;  /* 0x000000040d1c7825 */ /* 0x000fe200078e021c */
        /* <DEDUP_REMOVED lines=312> */
.L_x_40:
[----:B------:R-:W-:Y:S01]  /*10220*/  IMAD.WIDE R28, R13, 0x4, R28 ;  /* 0x000000040d1c7825 */ /* 0x000fe200078e021c */
[----:B------:R-:W-:Y:S06]  /*10230*/  @!P0 BRA `(.L_x_41) ;  /* 0x0000001000dc8947 */ /* 0x000fec0003800000 */
[----:B------:R-:W2:Y:S01]  /*10240*/  LDG.E.128.CONSTANT R32, desc[UR8][R28.64] ;  /* 0x000000081c207981 */ /* 0x000ea2000c1e9d00 */
[----:B------:R-:W-:-:S03]  /*10250*/  ISETP.NE.AND P0, PT, R17, 0x1, PT ;  /* 0x000000011100780c */ /* 0x000fc60003f05270 */
[----:B------:R-:W0:Y:S04]  /*10260*/  LDS.64 R2, [UR4+0x30] ;  /* 0x00003004ff027984 */ /* 0x000e280008000a00 */
[----:B------:R-:W1:Y:S01]  /*10270*/  LDS.64 R30, [UR4+0x38] ;  /* 0x00003804ff1e7984 */ /* 0x000e620008000a00 */
[--C-:B0-----:R-:W-:Y:S02]  /*10280*/  HADD2.F32 R21, -RZ, R2.reuse.H0_H0 ;  /* 0x20000002ff157230 */ /* 0x101fe40000004100 */
[----:B------:R-:W-:Y:S02]  /*10290*/  HADD2.F32 R41, -RZ, R2.H1_H1 ;  /* 0x30000002ff297230 */ /* 0x000fe40000004100 */
[--C-:B------:R-:W-:Y:S02]  /*102a0*/  HADD2.F32 R46, -RZ, R3.reuse.H0_H0 ;  /* 0x20000003ff2e7230 */ /* 0x100fe40000004100 */
[----:B------:R-:W-:-:S02]  /*102b0*/  HADD2.F32 R43, -RZ, R3.H1_H1 ;  /* 0x30000003ff2b7230 */ /* 0x000fc40000004100 */
[----:B-1----:R-:W-:Y:S02]  /*102c0*/  HADD2.F32 R55, -RZ, R30.H1_H1 ;  /* 0x3000001eff377230 */ /* 0x002fe40000004100 */
[--C-:B------:R-:W-:Y:S02]  /*102d0*/  HADD2.F32 R57, -RZ, R31.reuse.H0_H0 ;  /* 0x2000001fff397230 */ /* 0x100fe40000004100 */
[----:B------:R-:W-:Y:S01]  /*102e0*/  HADD2.F32 R63, -RZ, R31.H1_H1 ;  /* 0x3000001fff3f7230 */ /* 0x000fe20000004100 */
[----:B--2---:R-:W-:Y:S02]  /*102f0*/  LOP3.LUT R18, R32, 0xf000f0, RZ, 0xc0, !PT ;  /* 0x00f000f020127812 */ /* 0x004fe400078ec0ff */
[----:B------:R-:W-:Y:S02]  /*10300*/  SHF.R.U32.HI R49, RZ, 0x8, R32 ;  /* 0x00000008ff317819 */ /* 0x000fe40000011620 */
[----:B------:R-:W-:Y:S02]  /*10310*/  LOP3.LUT R36, R33, 0xf000f0, RZ, 0xc0, !PT ;  /* 0x00f000f021247812 */ /* 0x000fe400078ec0ff */
[----:B------:R-:W-:-:S02]  /*10320*/  SHF.R.U32.HI R52, RZ, 0x8, R33 ;  /* 0x00000008ff347819 */ /* 0x000fc40000011621 */
[----:B------:R-:W-:Y:S02]  /*10330*/  LOP3.LUT R38, R34, 0xf000f0, RZ, 0xc0, !PT ;  /* 0x00f000f022267812 */ /* 0x000fe400078ec0ff */
[----:B------:R-:W-:Y:S02]  /*10340*/  SHF.R.U32.HI R50, RZ, 0x8, R34 ;  /* 0x00000008ff327819 */ /* 0x000fe40000011622 */
[----:B------:R-:W-:Y:S02]  /*10350*/  LOP3.LUT R32, R32, 0xf000f, RZ, 0xc0, !PT ;  /* 0x000f000f20207812 */ /* 0x000fe400078ec0ff */
[----:B------:R-:W-:Y:S02]  /*10360*/  LOP3.LUT R33, R33, 0xf000f, RZ, 0xc0, !PT ;  /* 0x000f000f21217812 */ /* 0x000fe400078ec0ff */
[----:B------:R-:W-:Y:S02]  /*10370*/  LOP3.LUT R34, R34, 0xf000f, RZ, 0xc0, !PT ;  /* 0x000f000f22227812 */ /* 0x000fe400078ec0ff */
[----:B------:R-:W-:-:S02]  /*10380*/  LOP3.LUT R40, R35, 0xf000f0, RZ, 0xc0, !PT ;  /* 0x00f000f023287812 */ /* 0x000fc400078ec0ff */
[----:B------:R-:W-:Y:S02]  /*10390*/  SHF.R.U32.HI R51, RZ, 0x8, R35 ;  /* 0x00000008ff337819 */ /* 0x000fe40000011623 */
[----:B------:R-:W-:Y:S02]  /*103a0*/  LOP3.LUT R35, R35, 0xf000f, RZ, 0xc0, !PT ;  /* 0x000f000f23237812 */ /* 0x000fe400078ec0ff */
[----:B------:R-:W-:Y:S02]  /*103b0*/  LOP3.LUT R32, R32, 0x64006400, RZ, 0xfc, !PT ;  /* 0x6400640020207812 */ /* 0x000fe400078efcff */
[----:B------:R-:W-:Y:S02]  /*103c0*/  LOP3.LUT R33, R33, 0x64006400, RZ, 0xfc, !PT ;  /* 0x6400640021217812 */ /* 0x000fe400078efcff */
[----:B------:R-:W-:Y:S01]  /*103d0*/  LOP3.LUT R34, R34, 0x64006400, RZ, 0xfc, !PT ;  /* 0x6400640022227812 */ /* 0x000fe200078efcff */
[----:B------:R-:W-:Y:S01]  /*103e0*/  HADD2 R32, R32, -1032, -1032 ;  /* 0xe408e40820207430 */ /* 0x000fe20000000000 */
[----:B------:R-:W-:Y:S01]  /*103f0*/  LOP3.LUT R35, R35, 0x64006400, RZ, 0xfc, !PT ;  /* 0x6400640023237812 */ /* 0x000fe200078efcff */
[----:B------:R-:W-:Y:S01]  /*10400*/  HADD2 R33, R33, -1032, -1032 ;  /* 0xe408e40821217430 */ /* 0x000fe20000000000 */
[----:B------:R-:W-:Y:S01]  /*10410*/  LOP3.LUT R39, R38, 0x64006400, RZ, 0xfc, !PT ;  /* 0x6400640026277812 */ /* 0x000fe200078efcff */
[----:B------:R-:W-:-:S02]  /*10420*/  HADD2 R34, R34, -1032, -1032 ;  /* 0xe408e40822227430 */ /* 0x000fc40000000000 */
[--C-:B------:R-:W-:Y:S02]  /*10430*/  HADD2.F32 R0, -RZ, R32.reuse.H0_H0 ;  /* 0x20000020ff007230 */ /* 0x100fe40000004100 */
[----:B------:R-:W-:Y:S02]  /*10440*/  HADD2 R37, R35, -1032, -1032 ;  /* 0xe408e40823257430 */ /* 0x000fe40000000000 */
[----:B------:R-:W-:Y:S01]  /*10450*/  HADD2.F32 R27, -RZ, R32.H1_H1 ;  /* 0x30000020ff1b7230 */ /* 0x000fe20000004100 */
[----:B------:R-:W-:Y:S01]  /*10460*/  LOP3.LUT R35, R18, 0x64006400, RZ, 0xfc, !PT ;  /* 0x6400640012237812 */ /* 0x000fe200078efcff */
[--C-:B------:R-:W-:Y:S02]  /*10470*/  HADD2.F32 R2, -RZ, R33.reuse.H0_H0 ;  /* 0x20000021ff027230 */ /* 0x100fe40000004100 */
[----:B------:R-:W-:Y:S02]  /*10480*/  HADD2.F32 R3, -RZ, R34.H0_H0 ;  /* 0x20000022ff037230 */ /* 0x000fe40000004100 */
[----:B------:R-:W-:-:S02]  /*10490*/  HADD2.F32 R32, -RZ, R33.H1_H1 ;  /* 0x30000021ff207230 */ /* 0x000fc40000004100 */
[C---:B------:R-:W-:Y:S01]  /*104a0*/  FFMA.FTZ R38, R21.reuse, R2, RZ ;  /* 0x0000000215267223 */ /* 0x040fe200000100ff */
[--C-:B------:R-:W-:Y:S02]  /*104b0*/  HADD2.F32 R18, -RZ, R37.reuse.H0_H0 ;  /* 0x20000025ff127230 */ /* 0x100fe40000004100 */
[C---:B------:R-:W-:Y:S01]  /*104c0*/  FFMA.FTZ R42, R21.reuse, R3, RZ ;  /* 0x00000003152a7223 */ /* 0x040fe200000100ff */
[----:B------:R-:W-:Y:S02]  /*104d0*/  HADD2.F32 R33, -RZ, R34.H1_H1 ;  /* 0x30000022ff217230 */ /* 0x000fe40000004100 */
[----:B------:R-:W-:Y:S02]  /*104e0*/  HFMA2 R47, R35, R20.H0_H0, -72, -72 ;  /* 0xd480d480232f7431 */ /* 0x000fe40000040014 */
[----:B------:R-:W-:Y:S01]  /*104f0*/  HADD2.F32 R34, -RZ, R37.H1_H1 ;  /* 0x30000025ff227230 */ /* 0x000fe20000004100 */
[----:B------:R-:W-:Y:S01]  /*10500*/  LOP3.LUT R37, R36, 0x64006400, RZ, 0xfc, !PT ;  /* 0x6400640024257812 */ /* 0x000fe200078efcff */
[----:B------:R-:W-:Y:S01]  /*10510*/  FFMA.FTZ R36, R0, R21, RZ ;  /* 0x0000001500247223 */ /* 0x000fe200000100ff */
[----:B------:R-:W-:Y:S01]  /*10520*/  FFMA.FTZ R21, R21, R18, RZ ;  /* 0x0000001215157223 */ /* 0x000fe200000100ff */
[----:B------:R-:W-:Y:S01]  /*10530*/  FFMA.FTZ R45, R41, R32, R38 ;  /* 0x00000020292d7223 */ /* 0x000fe20000010026 */
[----:B------:R-:W-:-:S02]  /*10540*/  HADD2.F32 R35, -RZ, R47.H0_H0 ;  /* 0x2000002fff237230 */ /* 0x000fc40000004100 */
[-C--:B------:R-:W-:Y:S02]  /*10550*/  HFMA2 R38, R37, R20.reuse.H0_H0, -72, -72 ;  /* 0xd480d48025267431 */ /* 0x080fe40000040014 */
[----:B------:R-:W-:Y:S01]  /*10560*/  FFMA.FTZ R54, R41, R34, R21 ;  /* 0x0000002229367223 */ /* 0x000fe20000010015 */
[----:B------:R-:W-:Y:S01]  /*10570*/  LOP3.LUT R21, R40, 0x64006400, RZ, 0xfc, !PT ;  /* 0x6400640028157812 */ /* 0x000fe200078efcff */
[-C--:B------:R-:W-:Y:S02]  /*10580*/  HFMA2 R40, R39, R20.reuse.H0_H0, -72, -72 ;  /* 0xd480d48027287431 */ /* 0x080fe40000040014 */
[----:B------:R-:W-:Y:S01]  /*10590*/  FFMA.FTZ R44, R27, R41, R36 ;  /* 0x000000291b2c7223 */ /* 0x000fe20000010024 */
[----:B------:R-:W-:Y:S02]  /*105a0*/  HADD2.F32 R37, -RZ, R38.H0_H0 ;  /* 0x20000026ff257230 */ /* 0x000fe40000004100 */
[----:B------:R-:W-:Y:S01]  /*105b0*/  FFMA.FTZ R48, R41, R33, R42 ;  /* 0x0000002129307223 */ /* 0x000fe2000001002a */
[----:B------:R-:W-:-:S02]  /*105c0*/  HFMA2 R21, R21, R20.H0_H0, -72, -72 ;  /* 0xd480d48015157431 */ /* 0x000fc40000040014 */
[----:B------:R-:W-:Y:S02]  /*105d0*/  HADD2.F32 R39, -RZ, R40.H0_H0 ;  /* 0x20000028ff277230 */ /* 0x000fe40000004100 */
[----:B------:R-:W-:Y:S02]  /*105e0*/  HADD2.F32 R36, -RZ, R47.H1_H1 ;  /* 0x3000002fff247230 */ /* 0x000fe40000004100 */
[--C-:B------:R-:W-:Y:S02]  /*105f0*/  HADD2.F32 R41, -RZ, R21.reuse.H0_H0 ;  /* 0x20000015ff297230 */ /* 0x100fe40000004100 */
[----:B------:R-:W-:Y:S02]  /*10600*/  HADD2.F32 R42, -RZ, R21.H1_H1 ;  /* 0x30000015ff2a7230 */ /* 0x000fe40000004100 */
[----:B------:R-:W-:Y:S01]  /*10610*/  FFMA.FTZ R21, R35, R46, R44 ;  /* 0x0000002e23157223 */ /* 0x000fe2000001002c */
[----:B------:R-:W-:Y:S01]  /*10620*/  FFMA.FTZ R44, R46, R37, R45 ;  /* 0x000000252e2c7223 */ /* 0x000fe2000001002d */
[----:B------:R-:W-:-:S02]  /*10630*/  HADD2.F32 R38, -RZ, R38.H1_H1 ;  /* 0x30000026ff267230 */ /* 0x000fc40000004100 */
[C---:B------:R-:W-:Y:S01]  /*10640*/  FFMA.FTZ R45, R46.reuse, R39, R48 ;  /* 0x000000272e2d7223 */ /* 0x040fe20000010030 */
[----:B------:R-:W-:Y:S02]  /*10650*/  HADD2.F32 R40, -RZ, R40.H1_H1 ;  /* 0x30000028ff287230 */ /* 0x000fe40000004100 */
[----:B------:R-:W-:Y:S01]  /*10660*/  FFMA.FTZ R47, R46, R41, R54 ;  /* 0x000000292e2f7223 */ /* 0x000fe20000010036 */
[----:B------:R-:W-:Y:S01]  /*10670*/  FFMA.FTZ R48, R36, R43, R21 ;  /* 0x0000002b24307223 */ /* 0x000fe20000010015 */
[----:B------:R-:W-:Y:S01]  /*10680*/  LOP3.LUT R21, R49, 0xf000f, RZ, 0xc0, !PT ;  /* 0x000f000f31157812 */ /* 0x000fe200078ec0ff */
[C---:B------:R-:W-:Y:S01]  /*10690*/  FFMA.FTZ R54, R43.reuse, R38, R44 ;  /* 0x000000262b367223 */ /* 0x040fe2000001002c */
[C---:B------:R-:W-:Y:S01]  /*106a0*/  FFMA.FTZ R60, R43.reuse, R40, R45 ;  /* 0x000000282b3c7223 */ /* 0x040fe2000001002d */
[----:B------:R-:W-:Y:S01]  /*106b0*/  FFMA.FTZ R53, R43, R42, R47 ;  /* 0x0000002a2b357223 */ /* 0x000fe2000001002f */
[----:B------:R-:W-:Y:S01]  /*106c0*/  LOP3.LUT R43, R52, 0xf000f, RZ, 0xc0, !PT ;  /* 0x000f000f342b7812 */ /* 0x000fe200078ec0ff */
[----:B------:R-:W-:Y:S01]  /*106d0*/  HADD2.F32 R47, -RZ, R30.H0_H0 ;  /* 0x2000001eff2f7230 */ /* 0x000fe20000004100 */
[----:B------:R-:W-:-:S02]  /*106e0*/  LOP3.LUT R44, R50, 0xf000f, RZ, 0xc0, !PT ;  /* 0x000f000f322c7812 */ /* 0x000fc400078ec0ff */
        /* <DEDUP_REMOVED lines=9> */
[----:B------:R-:W-:Y:S02]  /*10780*/  HADD2.F32 R43, -RZ, R21.H0_H0 ;  /* 0x20000015ff2b7230 */ /* 0x000fe40000004100 */
[----:B------:R-:W-:Y:S02]  /*10790*/  HADD2 R62, R45, -1032, -1032 ;  /* 0xe408e4082d3e7430 */ /* 0x000fe40000000000 */
[----:B------:R-:W-:Y:S01]  /*107a0*/  HADD2.F32 R44, -RZ, R30.H0_H0 ;  /* 0x2000001eff2c7230 */ /* 0x000fe20000004100 */
[----:B------:R-:W-:Y:S01]  /*107b0*/  LOP3.LUT R52, R52, 0xf000f0, RZ, 0xc0, !PT ;  /* 0x00f000f034347812 */ /* 0x000fe200078ec0ff */
[----:B------:R-:W-:Y:S02]  /*107c0*/  HADD2.F32 R45, -RZ, R61.H0_H0 ;  /* 0x2000003dff2d7230 */ /* 0x000fe40000004100 */
        /* <DEDUP_REMOVED lines=10> */
[----:B------:R-:W-:Y:S01]  /*10870*/  HADD2.F32 R49, -RZ, R61.H1_H1 ;  /* 0x3000003dff317230 */ /* 0x000fe20000004100 */
[----:B------:R-:W-:Y:S01]  /*10880*/  LOP3.LUT R31, R52, 0x64006400, RZ, 0xfc, !PT ;  /* 0x64006400341f7812 */ /* 0x000fe200078efcff */
[----:B------:R-:W-:Y:S01]  /*10890*/  FFMA.FTZ R58, R55, R48, R58 ;  /* 0x00000030373a7223 */ /* 0x000fe2000001003a */
        /* <DEDUP_REMOVED lines=209> */
.L_x_41:
        /* <DEDUP_REMOVED lines=8> */
.L_x_37:
        /* <DEDUP_REMOVED lines=10> */
.L_x_45:
[----:B------:R-:W0:Y:S01]  /*116d0*/  LDC R13, c[0x0][0x3ac] ;  /* 0x0000eb00ff0d7b82 */ /* 0x000e220000000800 */
[----:B------:R-:W-:Y:S01]  /*116e0*/  ISETP.NE.AND P0, PT, R19, R4, PT ;  /* 0x000000041300720c */ /* 0x000fe20003f05270 */
[----:B-----5:R1:W5:-:S12]  /*116f0*/  LDG.E.128.CONSTANT R28, desc[UR8][R102.64] ;  /* 0x00000008661c7981 */ /* 0x020358000c1e9d00 */
[----:B------:R-:W-:Y:S01]  /*11700*/  @!P0 LEA R22, R14, R1, 0x3 ;  /* 0x000000010e168211 */ /* 0x000fe200078e18ff */
[----:B------:R-:W2:Y:S05]  /*11710*/  @!P0 LDG.E.U16.CONSTANT R18, desc[UR8][R2.64] ;  /* 0x0000000802128981 */ /* 0x000eaa000c1e9500 */
[----:B------:R-:W3:Y:S01]  /*11720*/  @!P0 LDL.64 R22, [R22+0x8] ;  /* 0x0000080016168983 */ /* 0x000ee20000100a00 */
[----:B0-----:R-:W-:-:S05]  /*11730*/  IMAD.WIDE R20, R13, 0x4, R102 ;  /* 0x000000040d147825 */ /* 0x001fca00078e0266 */
[----:B------:R0:W5:Y:S01]  /*11740*/  LDG.E.128.CONSTANT R24, desc[UR8][R20.64] ;  /* 0x0000000814187981 */ /* 0x000162000c1e9d00 */
[----:B------:R-:W-:Y:S02]  /*11750*/  ISETP.GE.AND P1, PT, R17, 0x1, PT ;  /* 0x000000011100780c */ /* 0x000fe40003f26270 */
[----:B------:R-:W-:Y:S02]  /*11760*/  @!P0 IADD3 R32, PT, PT, R14, 0x1, RZ ;  /* 0x000000010e208810 */ /* 0x000fe40007ffe0ff */
[----:B------:R-:W-:Y:S02]  /*11770*/  MOV R104, R102 ;  /* 0x0000006600687202 */ /* 0x000fe40000000f00 */
[----:B------:R-:W-:Y:S01]  /*11780*/  MOV R105, R103 ;  /* 0x0000006700697202 */ /* 0x000fe20000000f00 */
[----:B-1----:R-:W-:Y:S01]  /*11790*/  IMAD.WIDE R102, R13, 0x4, R20 ;  /* 0x000000040d667825 */ /* 0x002fe200078e0214 */
[----:B------:R-:W-:Y:S02]  /*117a0*/  @!P0 MOV R14, R32 ;  /* 0x00000020000e8202 */ /* 0x000fe40000000f00 */
[----:B--2---:R-:W-:-:S02]  /*117b0*/  @!P0 IADD3 R4, PT, PT, R18, R19, RZ ;  /* 0x0000001312048210 */ /* 0x004fc40007ffe0ff */
[----:B---3--:R-:W-:Y:S02]  /*117c0*/  @!P0 PRMT R100, R22, 0x7610, R100 ;  /* 0x0000761016648816 */ /* 0x008fe40000000064 */
[----:B------:R-:W-:Y:S02]  /*117d0*/  @!P0 PRMT R98, R23, 0x7610, R98 ;  /* 0x0000761017628816 */ /* 0x000fe40000000062 */
[----:B------:R-:W-:Y:S02]  /*117e0*/  @!P0 PRMT R100, R100, 0x7610, R22 ;  /* 0x0000761064648816 */ /* 0x000fe40000000016 */
[----:B------:R-:W-:Y:S01]  /*117f0*/  @!P0 PRMT R98, R98, 0x7610, R23 ;  /* 0x0000761062628816 */ /* 0x000fe20000000017 */
[----:B0-----:R-:W-:Y:S06]  /*11800*/  @!P1 BRA `(.L_x_44) ;  /* 0x0000002000649947 */ /* 0x001fec0003800000 */
[----:B------:R-:W2:Y:S01]  /*11810*/  LDG.E.128.CONSTANT R20, desc[UR8][R102.64] ;  /* 0x0000000866147981 */ /* 0x000ea2000c1e9d00 */
[----:B-----5:R-:W-:Y:S01]  /*11820*/  SHF.R.U32.HI R34, RZ, 0xf, R29 ;  /* 0x0000000fff227819 */ /* 0x020fe2000001161d */
[----:B------:R-:W-:Y:S01]  /*11830*/  HFMA2 R56, -RZ, RZ, 0, 0.125 ;  /* 0x00003000ff387431 */ /* 0x000fe200000001ff */
[----:B------:R-:W-:Y:S02]  /*11840*/  SHF.R.U32.HI R43, RZ, 0xf, R31 ;  /* 0x0000000fff2b7819 */ /* 0x000fe4000001161f */
[----:B------:R-:W-:Y:S02]  /*11850*/  SHF.R.U32.HI R40, RZ, 0xf, R30 ;  /* 0x0000000fff287819 */ /* 0x000fe4000001161e */
[--C-:B------:R-:W-:Y:S02]  /*11860*/  SHF.R.U32.HI R32, RZ, 0xf, R28.reuse ;  /* 0x0000000fff207819 */ /* 0x100fe4000001161c */
[----:B------:R-:W-:Y:S02]  /*11870*/  LOP3.LUT R18, R28, 0x380038, RZ, 0xc0, !PT ;  /* 0x003800381c127812 */ /* 0x000fe400078ec0ff */
[----:B------:R-:W-:-:S02]  /*11880*/  SHF.R.U32.HI R36, RZ, 0x6, R28 ;  /* 0x00000006ff247819 */ /* 0x000fc4000001161c */
[----:B------:R-:W-:Y:S02]  /*11890*/  LOP3.LUT R39, R28, 0x70007, RZ, 0xc0, !PT ;  /* 0x000700071c277812 */ /* 0x000fe400078ec0ff */
[C---:B------:R-:W-:Y:S02]  /*118a0*/  LOP3.LUT R33, R29.reuse, 0x380038, RZ, 0xc0, !PT ;  /* 0x003800381d217812 */ /* 0x040fe400078ec0ff */
[----:B------:R-:W-:Y:S02]  /*118b0*/  SHF.R.U32.HI R37, RZ, 0x6, R29 ;  /* 0x00000006ff257819 */ /* 0x000fe4000001161d */
[----:B------:R-:W-:Y:S02]  /*118c0*/  LOP3.LUT R71, R29, 0x70007, RZ, 0xc0, !PT ;  /* 0x000700071d477812 */ /* 0x000fe400078ec0ff */
[----:B------:R-:W-:Y:S02]  /*118d0*/  LOP3.LUT R35, R30, 0x380038, RZ, 0xc0, !PT ;  /* 0x003800381e237812 */ /* 0x000fe400078ec0ff */
[----:B------:R-:W-:-:S02]  /*118e0*/  SHF.R.U32.HI R38, RZ, 0x6, R30 ;  /* 0x00000006ff267819 */ /* 0x000fc4000001161e */
[----:B------:R-:W-:Y:S02]  /*118f0*/  LOP3.LUT R73, R30, 0x70007, RZ, 0xc0, !PT ;  /* 0x000700071e497812 */ /* 0x000fe400078ec0ff */
[C---:B------:R-:W-:Y:S02]  /*11900*/  LOP3.LUT R42, R31.reuse, 0x380038, RZ, 0xc0, !PT ;  /* 0x003800381f2a7812 */ /* 0x040fe400078ec0ff */
[----:B------:R-:W-:Y:S02]  /*11910*/  SHF.R.U32.HI R69, RZ, 0x6, R31 ;  /* 0x00000006ff457819 */ /* 0x000fe4000001161f */
[----:B------:R-:W-:Y:S02]  /*11920*/  LOP3.LUT R75, R31, 0x70007, RZ, 0xc0, !PT ;  /* 0x000700071f4b7812 */ /* 0x000fe400078ec0ff */
[----:B------:R-:W-:Y:S02]  /*11930*/  SHF.R.U32.HI R29, RZ, 0xe, R24 ;  /* 0x0000000eff1d7819 */ /* 0x000fe40000011618 */
[----:B------:R-:W-:-:S02]  /*11940*/  LOP3.LUT R28, R24, 0x380038, RZ, 0xc0, !PT ;  /* 0x00380038181c7812 */ /* 0x000fc400078ec0ff */
[----:B------:R-:W-:Y:S02]  /*11950*/  SHF.R.U32.HI R82, RZ, 0x6, R24 ;  /* 0x00000006ff527819 */ /* 0x000fe40000011618 */
[----:B------:R-:W-:Y:S02]  /*11960*/  LOP3.LUT R74, R24, 0x70007, RZ, 0xc0, !PT ;  /* 0x00070007184a7812 */ /* 0x000fe400078ec0ff */
[--C-:B------:R-:W-:Y:S02]  /*11970*/  SHF.R.U32.HI R31, RZ, 0xe, R25.reuse ;  /* 0x0000000eff1f7819 */ /* 0x100fe40000011619 */
[C---:B------:R-:W-:Y:S02]  /*11980*/  LOP3.LUT R30, R25.reuse, 0x380038, RZ, 0xc0, !PT ;  /* 0x00380038191e7812 */ /* 0x040fe400078ec0ff */
[----:B------:R-:W-:Y:S02]  /*11990*/  SHF.R.U32.HI R84, RZ, 0x6, R25 ;  /* 0x00000006ff547819 */ /* 0x000fe40000011619 */
[----:B------:R-:W-:-:S02]  /*119a0*/  LOP3.LUT R76, R25, 0x70007, RZ, 0xc0, !PT ;  /* 0x00070007194c7812 */ /* 0x000fc400078ec0ff */
[----:B------:R-:W-:Y:S02]  /*119b0*/  SHF.R.U32.HI R24, RZ, 0xe, R27 ;  /* 0x0000000eff187819 */ /* 0x000fe4000001161b */
[----:B------:R-:W-:Y:S02]  /*119c0*/  LOP3.LUT R34, R34, 0x10001, RZ, 0xc0, !PT ;  /* 0x0001000122227812 */ /* 0x000fe400078ec0ff */
[----:B------:R-:W-:Y:S02]  /*119d0*/  LOP3.LUT R43, R43, 0x10001, RZ, 0xc0, !PT ;  /* 0x000100012b2b7812 */ /* 0x000fe400078ec0ff */
[----:B------:R-:W-:Y:S02]  /*119e0*/  SHF.R.U32.HI R25, RZ, 0xe, R26 ;  /* 0x0000000eff197819 */ /* 0x000fe4000001161a */
[----:B------:R-:W-:Y:S02]  /*119f0*/  LOP3.LUT R40, R40, 0x10001, RZ, 0xc0, !PT ;  /* 0x0001000128287812 */ /* 0x000fe400078ec0ff */
[----:B------:R-:W-:-:S02]  /*11a00*/  LOP3.LUT R32, R32, 0x10001, RZ, 0xc0, !PT ;  /* 0x0001000120207812 */ /* 0x000fc400078ec0ff */
[C---:B------:R-:W-:Y:S02]  /*11a10*/  LOP3.LUT R41, R26.reuse, 0x380038, RZ, 0xc0, !PT ;  /* 0x003800381a297812 */ /* 0x040fe400078ec0ff */
[----:B------:R-:W-:Y:S02]  /*11a20*/  SHF.R.U32.HI R86, RZ, 0x6, R26 ;  /* 0x00000006ff567819 */ /* 0x000fe4000001161a */
[----:B------:R-:W-:Y:S02]  /*11a30*/  LOP3.LUT R78, R26, 0x70007, RZ, 0xc0, !PT ;  /* 0x000700071a4e7812 */ /* 0x000fe400078ec0ff */
[----:B------:R-:W-:Y:S02]  /*11a40*/  LOP3.LUT R31, R34, 0x20002, R31, 0xf8, !PT ;  /* 0x00020002221f7812 */ /* 0x000fe400078ef81f */
[----:B------:R-:W-:Y:S02]  /*11a50*/  LOP3.LUT R43, R43, 0x20002, R24, 0xf8, !PT ;  /* 0x000200022b2b7812 */ /* 0x000fe400078ef818 */
[----:B------:R-:W-:-:S02]  /*11a60*/  LOP3.LUT R26, R40, 0x20002, R25, 0xf8, !PT ;  /* 0x00020002281a7812 */ /* 0x000fc400078ef819 */
[----:B------:R-:W-:Y:S02]  /*11a70*/  LOP3.LUT R32, R32, 0x20002, R29, 0xf8, !PT ;  /* 0x0002000220207812 */ /* 0x000fe400078ef81d */
[----:B------:R-:W-:Y:S02]  /*11a80*/  LOP3.LUT R33, R33, 0x64006400, RZ, 0xfc, !PT ;  /* 0x6400640021217812 */ /* 0x000fe400078efcff */
[----:B------:R-:W-:Y:S02]  /*11a90*/  LOP3.LUT R25, R30, 0x64006400, RZ, 0xfc, !PT ;  /* 0x640064001e197812 */ /* 0x000fe400078efcff */
[----:B------:R-:W-:Y:S01]  /*11aa0*/  LOP3.LUT R48, R27, 0x380038, RZ, 0xc0, !PT ;  /* 0x003800381b307812 */ /* 0x000fe200078ec0ff */
[----:B------:R-:W-:Y:S01]  /*11ab0*/  HFMA2 R70, R33, R56.H0_H0, -132, -132 ;  /* 0xd820d82021467431 */ /* 0x000fe20000040038 */
[----:B------:R-:W-:Y:S02]  /*11ac0*/  LOP3.LUT R30, R86, 0x380038, RZ, 0xc0, !PT ;  /* 0x00380038561e7812 */ /* 0x000fe400078ec0ff */
[----:B------:R-:W-:-:S02]  /*11ad0*/  SHF.R.U32.HI R88, RZ, 0x6, R27 ;  /* 0x00000006ff587819 */ /* 0x000fc4000001161b */
[----:B------:R-:W-:Y:S02]  /*11ae0*/  LOP3.LUT R80, R27, 0x70007, RZ, 0xc0, !PT ;  /* 0x000700071b507812 */ /* 0x000fe400078ec0ff */
[----:B------:R-:W-:Y:S02]  /*11af0*/  LOP3.LUT R27, R35, 0x64006400, RZ, 0xfc, !PT ;  /* 0x64006400231b7812 */ /* 0x000fe400078efcff */
[----:B------:R-:W-:Y:S02]  /*11b00*/  LOP3.LUT R53, R42, 0x64006400, RZ, 0xfc, !PT ;  /* 0x640064002a357812 */ /* 0x000fe400078efcff */
[----:B------:R-:W-:Y:S01]  /*11b10*/  LOP3.LUT R57, R48, 0x64006400, RZ, 0xfc, !PT ;  /* 0x6400640030397812 */ /* 0x000fe200078efcff */
[-C--:B------:R-:W-:Y:S01]  /*11b20*/  HFMA2 R68, R27, R56.reuse.H0_H0, -132, -132 ;  /* 0xd820d8201b447431 */ /* 0x080fe20000040038 */
[----:B------:R-:W-:Y:S01]  /*11b30*/  LOP3.LUT R51, R30, 0x64006400, RZ, 0xfc, !PT ;  /* 0x640064001e337812 */ /* 0x000fe200078efcff */
[-C--:B------:R-:W-:Y:S01]  /*11b40*/  HFMA2 R66, R53, R56.reuse.H0_H0, -132, -132 ;  /* 0xd820d82035427431 */ /* 0x080fe20000040038 */
[----:B------:R-:W-:Y:S01]  /*11b50*/  LOP3.LUT R42, R88, 0x380038, RZ, 0xc0, !PT ;  /* 0x00380038582a7812 */ /* 0x000fe200078ec0ff */
[----:B------:R-:W-:Y:S01]  /*11b60*/  HFMA2 R27, R57, R56.H0_H0, -132, -132 ;  /* 0xd820d820391b7431 */ /* 0x000fe20000040038 */
[----:B------:R-:W-:-:S02]  /*11b70*/  MOV R67, 0x2400 ;  /* 0x0000240000437802 */ /* 0x000fc40000000f00 */
        /* <DEDUP_REMOVED lines=15> */
[----:B------:R-:W-:Y:S01]  /*11c70*/  ISETP.NE.AND P0, PT, R17, 0x1, PT ;  /* 0x000000011100780c */ /* 0x000fe20003f05270 */
[----:B------:R-:W-:-:S02]  /*11c80*/  HADD2 R78, R78, -1028, -1028 ;  /* 0xe404e4044e4e7430 */ /* 0x000fc40000000000 */
[----:B------:R-:W-:Y:S01]  /*11c90*/  HADD2 R80, R80, -1028, -1028 ;  /* 0xe404e40450507430 */ /* 0x000fe20000000000 */
[----:B--2---:R-:W-:Y:S02]  /*11ca0*/  SHF.R.U32.HI R90, RZ, 0xd, R23 ;  /* 0x0000000dff5a7819 */ /* 0x004fe40000011617 */
[--C-:B------:R-:W-:Y:S02]  /*11cb0*/  SHF.R.U32.HI R46, RZ, 0xd, R21.reuse ;  /* 0x0000000dff2e7819 */ /* 0x100fe40000011615 */
[C---:B------:R-:W-:Y:S02]  /*11cc0*/  LOP3.LUT R34, R21.reuse, 0x380038, RZ, 0xc0, !PT ;  /* 0x0038003815227812 */ /* 0x040fe400078ec0ff */
[----:B------:R-:W-:Y:S02]  /*11cd0*/  SHF.R.U32.HI R92, RZ, 0x6, R21 ;  /* 0x00000006ff5c7819 */ /* 0x000fe40000011615 */
[----:B------:R-:W-:Y:S02]  /*11ce0*/  LOP3.LUT R87, R21, 0x70007, RZ, 0xc0, !PT ;  /* 0x0007000715577812 */ /* 0x000fe400078ec0ff */
[----:B------:R-:W-:-:S02]  /*11cf0*/  SHF.R.U32.HI R47, RZ, 0xd, R22 ;  /* 0x0000000dff2f7819 */ /* 0x000fc40000011616 */
[----:B------:R-:W-:Y:S02]  /*11d00*/  SHF.R.U32.HI R45, RZ, 0xd, R20 ;  /* 0x0000000dff2d7819 */ /* 0x000fe40000011614 */
[C---:B------:R-:W-:Y:S02]  /*11d10*/  LOP3.LUT R50, R23.reuse, 0x380038, RZ, 0xc0, !PT ;  /* 0x0038003817327812 */ /* 0x040fe400078ec0ff */
[----:B------:R-:W-:Y:S02]  /*11d20*/  SHF.R.U32.HI R94, RZ, 0x6, R23 ;  /* 0x00000006ff5e7819 */ /* 0x000fe40000011617 */
[----:B------:R-:W-:Y:S02]  /*11d30*/  LOP3.LUT R91, R23, 0x70007, RZ, 0xc0, !PT ;  /* 0x00070007175b7812 */ /* 0x000fe400078ec0ff */
[----:B------:R-:W-:Y:S02]  /*11d40*/  LOP3.LUT R21, R18, 0x64006400, RZ, 0xfc, !PT ;  /* 0x6400640012157812 */ /* 0x000fe400078efcff */
[----:B------:R-:W-:-:S02]  /*11d50*/  LOP3.LUT R23, R28, 0x64006400, RZ, 0xfc, !PT ;  /* 0x640064001c177812 */ /* 0x000fc400078efcff */
[C---:B------:R-:W-:Y:S01]  /*11d60*/  LOP3.LUT R24, R20.reuse, 0x380038, RZ, 0xc0, !PT ;  /* 0x0038003814187812 */ /* 0x040fe200078ec0ff */
[-C--:B------:R-:W-:Y:S01]  /*11d70*/  HFMA2 R72, R21, R56.reuse.H0_H0, -132, -132 ;  /* 0xd820d82015487431 */ /* 0x080fe20000040038 */
[----:B------:R-:W-:Y:S01]  /*11d80*/  SHF.R.U32.HI R44, RZ, 0x6, R20 ;  /* 0x00000006ff2c7819 */ /* 0x000fe20000011614 */
[-C--:B------:R-:W-:Y:S01]  /*11d90*/  HFMA2 R21, R23, R56.reuse.H0_H0, -132, -132 ;  /* 0xd820d82017157431 */ /* 0x080fe20000040038 */
[----:B------:R-:W-:Y:S01]  /*11da0*/  LOP3.LUT R85, R20, 0x70007, RZ, 0xc0, !PT ;  /* 0x0007000714557812 */ /* 0x000fe200078ec0ff */
[----:B------:R-:W-:Y:S01]  /*11db0*/  HFMA2 R23, R25, R56.H0_H0, -132, -132 ;  /* 0xd820d82019177431 */ /* 0x000fe20000040038 */
[----:B------:R-:W-:Y:S02]  /*11dc0*/  LOP3.LUT R90, R43, 0x40004, R90, 0xf8, !PT ;  /* 0x000400042b5a7812 */ /* 0x000fe400078ef85a */
[----:B------:R-:W-:Y:S02]  /*11dd0*/  LOP3.LUT R18, R36, 0x380038, RZ, 0xc0, !PT ;  /* 0x0038003824127812 */ /* 0x000fe400078ec0ff */
[----:B------:R-:W-:-:S02]  /*11de0*/  LOP3.LUT R40, R22, 0x380038, RZ, 0xc0, !PT ;  /* 0x0038003816287812 */ /* 0x000fc400078ec0ff */
[----:B------:R-:W-:Y:S02]  /*11df0*/  SHF.R.U32.HI R93, RZ, 0x6, R22 ;  /* 0x00000006ff5d7819 */ /* 0x000fe40000011616 */
[----:B------:R-:W-:Y:S02]  /*11e00*/  LOP3.LUT R89, R22, 0x70007, RZ, 0xc0, !PT ;  /* 0x0007000716597812 */ /* 0x000fe400078ec0ff */
[----:B------:R-:W-:Y:S02]  /*11e10*/  LOP3.LUT R47, R26, 0x40004, R47, 0xf8, !PT ;  /* 0x000400041a2f7812 */ /* 0x000fe400078ef82f */
[----:B------:R-:W-:Y:S02]  /*11e20*/  LOP3.LUT R43, R41, 0x64006400, RZ, 0xfc, !PT ;  /* 0x64006400292b7812 */ /* 0x000fe400078efcff */
[----:B------:R-:W-:Y:S02]  /*11e30*/  LOP3.LUT R20, R82, 0x380038, RZ, 0xc0, !PT ;  /* 0x0038003852147812 */ /* 0x000fe400078ec0ff */
[----:B------:R-:W-:Y:S01]  /*11e40*/  LOP3.LUT R45, R32, 0x40004, R45, 0xf8, !PT ;  /* 0x00040004202d7812 */ /* 0x000fe200078ef82d */
[----:B------:R-:W-:Y:S01]  /*11e50*/  HFMA2 R25, R43, R56.H0_H0, -132, -132 ;  /* 0xd820d8202b197431 */ /* 0x000fe20000040038 */
[----:B------:R-:W-:-:S02]  /*11e60*/  LOP3.LUT R22, R37, 0x380038, RZ, 0xc0, !PT ;  /* 0x0038003825167812 */ /* 0x000fc400078ec0ff */
[----:B------:R-:W-:Y:S02]  /*11e70*/  LOP3.LUT R26, R84, 0x380038, RZ, 0xc0, !PT ;  /* 0x00380038541a7812 */ /* 0x000fe400078ec0ff */
[----:B------:R-:W-:Y:S02]  /*11e80*/  LOP3.LUT R28, R38, 0x380038, RZ, 0xc0, !PT ;  /* 0x00380038261c7812 */ /* 0x000fe400078ec0ff */
[----:B------:R-:W-:Y:S02]  /*11e90*/  LOP3.LUT R32, R69, 0x380038, RZ, 0xc0, !PT ;  /* 0x0038003845207812 */ /* 0x000fe400078ec0ff */
[----:B------:R-:W-:Y:S02]  /*11ea0*/  LOP3.LUT R46, R31, 0x40004, R46, 0xf8, !PT ;  /* 0x000400041f2e7812 */ /* 0x000fe400078ef82e */
[----:B------:R-:W-:Y:S02]  /*11eb0*/  LOP3.LUT R29, R18, 0x64006400, RZ, 0xfc, !PT ;  /* 0x64006400121d7812 */ /* 0x000fe400078efcff */
[----:B------:R-:W-:-:S02]  /*11ec0*/  LOP3.LUT R31, R20, 0x64006400, RZ, 0xfc, !PT ;  /* 0x64006400141f7812 */ /* 0x000fc400078efcff */
[----:B------:R-:W-:Y:S01]  /*11ed0*/  LOP3.LUT R33, R24, 0x64006400, RZ, 0xfc, !PT ;  /* 0x6400640018217812 */ /* 0x000fe200078efcff */
[-C--:B------:R-:W-:Y:S01]  /*11ee0*/  HFMA2 R18, R29, R56.reuse.H0_H0, -132, -132 ;  /* 0xd820d8201d127431 */ /* 0x080fe20000040038 */
        /* <DEDUP_REMOVED lines=18> */
[-C--:B------:R-:W-:Y:S01]  /*12010*/  HFMA2 R28, R43, R56.reuse.H0_H0, -132, -132 ;  /* 0xd820d8202b1c7431 */ /* 0x080fe20000040038 */
        /* <DEDUP_REMOVED lines=13> */
[----:B------:R-:W-:Y:S01]  /*120f0*/  LOP3.LUT R33, R82, 0x1c001c0, RZ, 0xc0, !PT ;  /* 0x01c001c052217812 */ /* 0x000fe200078ec0ff */
[----:B------:R-:W0:Y:S01]  /*12100*/  LDS.128 R40, [UR4] ;  /* 0x00000004ff287984 */ /* 0x000e220008000c00 */
[----:B------:R-:W-:-:S02]  /*12110*/  LOP3.LUT R35, R84, 0x1c001c0, RZ, 0xc0, !PT ;  /* 0x01c001c054237812 */ /* 0x000fc400078ec0ff */
[----:B------:R-:W-:Y:S02]  /*12120*/  LOP3.LUT R53, R38, 0x1c001c0, RZ, 0xc0, !PT ;  /* 0x01c001c026357812 */ /* 0x000fe400078ec0ff */
[----:B------:R-:W-:Y:S02]  /*12130*/  LOP3.LUT R55, R86, 0x1c001c0, RZ, 0xc0, !PT ;  /* 0x01c001c056377812 */ /* 0x000fe400078ec0ff */
[----:B------:R-:W-:Y:S02]  /*12140*/  LOP3.LUT R57, R69, 0x1c001c0, RZ, 0xc0, !PT ;  /* 0x01c001c045397812 */ /* 0x000fe400078ec0ff */
[----:B------:R-:W-:Y:S02]  /*12150*/  LOP3.LUT R32, R32, 0x64006400, RZ, 0xfc, !PT ;  /* 0x6400640020207812 */ /* 0x000fe400078efcff */
[----:B------:R-:W-:Y:S02]  /*12160*/  LOP3.LUT R34, R34, 0x64006400, RZ, 0xfc, !PT ;  /* 0x6400640022227812 */ /* 0x000fe400078efcff */
[----:B------:R-:W-:-:S02]  /*12170*/  LOP3.LUT R58, R33, 0x64006400, RZ, 0xfc, !PT ;  /* 0x64006400213a7812 */ /* 0x000fc400078efcff */
[----:B------:R-:W-:Y:S02]  /*12180*/  LOP3.LUT R60, R35, 0x64006400, RZ, 0xfc, !PT ;  /* 0x64006400233c7812 */ /* 0x000fe400078efcff */
[----:B------:R-:W-:Y:S01]  /*12190*/  LOP3.LUT R33, R44, 0x1c001c0, RZ, 0xc0, !PT ;  /* 0x01c001c02c217812 */ /* 0x000fe200078ec0ff */
[-C--:B------:R-:W-:Y:S01]  /*121a0*/  HFMA2 R58, R58, R67.reuse.H0_H0, -20, -20 ;  /* 0xcd00cd003a3a7431 */ /* 0x080fe20000040043 */
        /* <DEDUP_REMOVED lines=21> */
[----:B------:R-:W1:Y:S01]  /*12300*/  LDS.128 R32, [UR4+0x10] ;  /* 0x00001004ff207984 */ /* 0x000e620008000c00 */
[----:B------:R-:W-:Y:S01]  /*12310*/  LOP3.LUT R37, R37, 0x70007, RZ, 0xc0, !PT ;  /* 0x0007000725257812 */ /* 0x000fe200078ec0ff */
[-C--:B0-----:R-:W-:Y:S01]  /*12320*/  HFMA2 R39, R81, R40.reuse, RZ ;  /* 0x0000002851277231 */ /* 0x081fe200000000ff */
[----:B------:R-:W-:Y:S01]  /*12330*/  LOP3.LUT R38, R38, 0x70007, RZ, 0xc0, !PT ;  /* 0x0007000726267812 */ /* 0x000fe200078ec0ff */
[-C--:B------:R-:W-:Y:S01]  /*12340*/  HFMA2 R71, R79, R40.reuse, RZ.H0_H0 ;  /* 0x000000284f477231 */ /* 0x080fe200000400ff */
[----:B------:R-:W-:Y:S01]  /*12350*/  LOP3.LUT R69, R69, 0x70007, RZ, 0xc0, !PT ;  /* 0x0007000745457812 */ /* 0x000fe200078ec0ff */
[-C--:B------:R-:W-:Y:S01]  /*12360*/  HFMA2 R73, R77, R40.reuse, RZ ;  /* 0x000000284d497231 */ /* 0x080fe200000000ff */
[----:B------:R-:W-:Y:S01]  /*12370*/  LOP3.LUT R36, R36, 0x64006400, RZ, 0xfc, !PT ;  /* 0x6400640024247812 */ /* 0x000fe200078efcff */
[----:B------:R-:W-:Y:S01]  /*12380*/  HFMA2 R40, R75, R40, RZ.H0_H0 ;  /* 0x000000284b287231 */ /* 0x000fe200000400ff */
[----:B------:R-:W-:Y:S01]  /*12390*/  LOP3.LUT R37, R37, 0x64006400, RZ, 0xfc, !PT ;  /* 0x6400640025257812 */ /* 0x000fe200078efcff */
[----:B------:R-:W-:Y:S01]  /*123a0*/  HFMA2 R65, R96, R67.H0_H0, -20, -20 ;  /* 0xcd00cd0060417431 */ /* 0x000fe20000040043 */
[----:B------:R-:W-:Y:S01]  /*123b0*/  LOP3.LUT R38, R38, 0x64006400, RZ, 0xfc, !PT ;  /* 0x6400640026267812 */ /* 0x000fe200078efcff */
[-C--:B------:R-:W-:Y:S01]  /*123c0*/  HFMA2 R39, R72, R41.reuse, R39 ;  /* 0x0000002948277231 */ /* 0x080fe20000000027 */
[----:B------:R-:W-:Y:S01]  /*123d0*/  LOP3.LUT R69, R69, 0x64006400, RZ, 0xfc, !PT ;  /* 0x6400640045457812 */ /* 0x000fe200078efcff */
[----:B------:R-:W-:-:S02]  /*123e0*/  HFMA2 R95, R70, R41, R71 ;  /* 0x00000029465f7231 */ /* 0x000fc40000000047 */
[-C--:B------:R-:W-:Y:S02]  /*123f0*/  HFMA2 R96, R68, R41.reuse, R73 ;  /* 0x0000002944607231 */ /* 0x080fe40000000049 */
[----:B------:R-:W-:Y:S01]  /*12400*/  HFMA2 R41, R66, R41, R40 ;  /* 0x0000002942297231 */ /* 0x000fe20000000028 */
[----:B------:R-:W-:Y:S01]  /*12410*/  LOP3.LUT R84, R84, 0x70007, RZ, 0xc0, !PT ;  /* 0x0007000754547812 */ /* 0x000fe200078ec0ff */
[----:B------:R-:W-:Y:S01]  /*12420*/  HADD2 R83, R36, -1028, -1028 ;  /* 0xe404e40424537430 */ /* 0x000fe20000000000 */
[----:B------:R-:W-:Y:S01]  /*12430*/  LOP3.LUT R86, R86, 0x70007, RZ, 0xc0, !PT ;  /* 0x0007000756567812 */ /* 0x000fe200078ec0ff */
[----:B------:R-:W-:Y:S01]  /*12440*/  HADD2 R73, R37, -1028, -1028 ;  /* 0xe404e40425497430 */ /* 0x000fe20000000000 */
[----:B------:R-:W-:Y:S01]  /*12450*/  LOP3.LUT R82, R82, 0x70007, RZ, 0xc0, !PT ;  /* 0x0007000752527812 */ /* 0x000fe200078ec0ff */
[----:B------:R-:W-:Y:S02]  /*12460*/  HADD2 R71, R38, -1028, -1028 ;  /* 0xe404e40426477430 */ /* 0x000fe40000000000 */
[----:B------:R-:W-:-:S02]  /*12470*/  HFMA2 R40, R83, R42, R39 ;  /* 0x0000002a53287231 */ /* 0x000fc40000000027 */
[----:B------:R-:W-:Y:S01]  /*12480*/  HADD2 R69, R69, -1028, -1028 ;  /* 0xe404e40445457430 */ /* 0x000fe20000000000 */
[----:B------:R-:W0:Y:S01]  /*12490*/  LDS.128 R36, [UR4+0x20] ;  /* 0x00002004ff247984 */ /* 0x000e220008000c00 */
[-C--:B------:R-:W-:Y:S02]  /*124a0*/  HFMA2 R95, R73, R42.reuse, R95 ;  /* 0x0000002a495f7231 */ /* 0x080fe4000000005f */
[-C--:B------:R-:W-:Y:S02]  /*124b0*/  HFMA2 R96, R71, R42.reuse, R96 ;  /* 0x0000002a47607231 */ /* 0x080fe40000000060 */
[----:B------:R-:W-:Y:S02]  /*124c0*/  HFMA2 R41, R69, R42, R41 ;  /* 0x0000002a45297231 */ /* 0x000fe40000000029 */
[-C--:B------:R-:W-:Y:S02]  /*124d0*/  HFMA2 R40, R18, R43.reuse, R40 ;  /* 0x0000002b12287231 */ /* 0x080fe40000000028 */
[----:B------:R-:W-:-:S02]  /*124e0*/  HFMA2 R95, R20, R43, R95 ;  /* 0x0000002b145f7231 */ /* 0x000fc4000000005f */
[-C--:B------:R-:W-:Y:S02]  /*124f0*/  HFMA2 R96, R22, R43.reuse, R96 ;  /* 0x0000002b16607231 */ /* 0x080fe40000000060 */
[----:B------:R-:W-:Y:S01]  /*12500*/  HFMA2 R41, R24, R43, R41 ;  /* 0x0000002b18297231 */ /* 0x000fe20000000029 */
[----:B------:R-:W-:Y:S01]  /*12510*/  LOP3.LUT R84, R84, 0x64006400, RZ, 0xfc, !PT ;  /* 0x6400640054547812 */ /* 0x000fe200078efcff */
[-C--:B------:R-:W-:Y:S01]  /*12520*/  HFMA2 R64, R106, R67.reuse.H0_H0, -20, -20 ;  /* 0xcd00cd006a407431 */ /* 0x080fe20000040043 */
[----:B------:R-:W-:Y:S01]  /*12530*/  LOP3.LUT R88, R88, 0x70007, RZ, 0xc0, !PT ;  /* 0x0007000758587812 */ /* 0x000fe200078ec0ff */
[----:B------:R-:W-:Y:S01]  /*12540*/  HFMA2 R67, R108, R67.H0_H0, -20, -20 ;  /* 0xcd00cd006c437431 */ /* 0x000fe20000040043 */
[----:B------:R-:W-:Y:S02]  /*12550*/  LOP3.LUT R82, R82, 0x64006400, RZ, 0xfc, !PT ;  /* 0x6400640052527812 */ /* 0x000fe400078efcff */
[----:B------:R-:W-:Y:S01]  /*12560*/  LOP3.LUT R87, R87, 0x64006400, RZ, 0xfc, !PT ;  /* 0x6400640057577812 */ /* 0x000fe200078efcff */
[----:B-1----:R-:W-:-:S02]  /*12570*/  HFMA2 R40, R53, R32, R40 ;  /* 0x0000002035287231 */ /* 0x002fc40000000028 */
        /* <DEDUP_REMOVED lines=21> */
[-C--:B------:R-:W-:Y:S02]  /*126d0*/  HFMA2 R97, R84, R35.reuse, R97 ;  /* 0x0000002354617231 */ /* 0x080fe40000000061 */
[-C--:B------:R-:W-:Y:S02]  /*126e0*/  HFMA2 R96, R86, R35.reuse, R96 ;  /* 0x0000002356607231 */ /* 0x080fe40000000060 */
[-C--:B------:R-:W-:Y:S02]  /*126f0*/  HFMA2 R95, R88, R35.reuse, R95 ;  /* 0x00000023585f7231 */ /* 0x080fe4000000005f */
[----:B------:R-:W-:Y:S02]  /*12700*/  HFMA2 R34, R82, R35, R34 ;  /* 0x0000002352227231 */ /* 0x000fe40000000022 */
[-C--:B0-----:R-:W-:Y:S02]  /*12710*/  HFMA2 R97, R49, R36.reuse, R97 ;  /* 0x0000002431617231 */ /* 0x081fe40000000061 */
[----:B------:R-:W-:-:S02]  /*12720*/  HFMA2 R96, R31, R36, R96 ;  /* 0x000000241f607231 */ /* 0x000fc40000000060 */
[-C--:B------:R-:W-:Y:S01]  /*12730*/  HFMA2 R95, R29, R36.reuse, R95 ;  /* 0x000000241d5f7231 */ /* 0x080fe2000000005f */
[----:B------:R-:W-:Y:S01]  /*12740*/  LOP3.LUT R33, R91, 0x64006400, RZ, 0xfc, !PT ;  /* 0x640064005b217812 */ /* 0x000fe200078efcff */
[----:B------:R-:W-:Y:S02]  /*12750*/  HADD2 R89, R87, -1028, -1028 ;  /* 0xe404e40457597430 */ /* 0x000fe40000000000 */
[-C--:B------:R-:W-:Y:S02]  /*12760*/  HFMA2 R97, R62, R37.reuse, R97 ;  /* 0x000000253e617231 */ /* 0x080fe40000000061 */
[----:B------:R-:W-:Y:S01]  /*12770*/  HFMA2 R34, R51, R36, R34 ;  /* 0x0000002433227231 */ /* 0x000fe20000000022 */
[----:B------:R-:W-:Y:S01]  /*12780*/  LOP3.LUT R44, R44, 0x70007, RZ, 0xc0, !PT ;  /* 0x000700072c2c7812 */ /* 0x000fe200078ec0ff */
[----:B------:R-:W-:Y:S02]  /*12790*/  HADD2 R87, R32, -1028, -1028 ;  /* 0xe404e40420577430 */ /* 0x000fe40000000000 */
[----:B------:R-:W-:-:S02]  /*127a0*/  HFMA2 R95, R58, R37, R95 ;  /* 0x000000253a5f7231 */ /* 0x000fc4000000005f */
[-C--:B------:R-:W-:Y:S01]  /*127b0*/  HFMA2 R96, R60, R37.reuse, R96 ;  /* 0x000000253c607231 */ /* 0x080fe20000000060 */
[----:B------:R-:W-:Y:S01]  /*127c0*/  LOP3.LUT R93, R93, 0x70007, RZ, 0xc0, !PT ;  /* 0x000700075d5d7812 */ /* 0x000fe200078ec0ff */
[----:B------:R-:W-:Y:S01]  /*127d0*/  HADD2 R91, R85, -1028, -1028 ;  /* 0xe404e404555b7430 */ /* 0x000fe20000000000 */
[----:B------:R-:W-:Y:S01]  /*127e0*/  LOP3.LUT R94, R94, 0x70007, RZ, 0xc0, !PT ;  /* 0x000700075e5e7812 */ /* 0x000fe200078ec0ff */
[----:B------:R-:W-:Y:S02]  /*127f0*/  HFMA2 R34, R64, R37, R34 ;  /* 0x0000002540227231 */ /* 0x000fe40000000022 */
[-C--:B------:R-:W-:Y:S02]  /*12800*/  HFMA2 R97, R87, R38.reuse, R97 ;  /* 0x0000002657617231 */ /* 0x080fe40000000061 */
[----:B------:R-:W-:Y:S01]  /*12810*/  HADD2 R85, R33, -1028, -1028 ;  /* 0xe404e40421557430 */ /* 0x000fe20000000000 */
[----:B------:R-:W-:Y:S01]  /*12820*/  LOP3.LUT R92, R92, 0x64006400, RZ, 0xfc, !PT ;  /* 0x640064005c5c7812 */ /* 0x000fe200078efcff */
[-C--:B------:R-:W-:Y:S01]  /*12830*/  HFMA2 R96, R89, R38.reuse, R96 ;  /* 0x0000002659607231 */ /* 0x080fe20000000060 */
[----:B------:R-:W-:Y:S01]  /*12840*/  LOP3.LUT R44, R44, 0x64006400, RZ, 0xfc, !PT ;  /* 0x640064002c2c7812 */ /* 0x000fe200078efcff */
[-C--:B------:R-:W-:Y:S01]  /*12850*/  HFMA2 R95, R91, R38.reuse, R95 ;  /* 0x000000265b5f7231 */ /* 0x080fe2000000005f */
[----:B------:R-:W-:Y:S01]  /*12860*/  LOP3.LUT R93, R93, 0x64006400, RZ, 0xfc, !PT ;  /* 0x640064005d5d7812 */ /* 0x000fe200078efcff */
[----:B------:R-:W-:Y:S01]  /*12870*/  HFMA2 R34, R85, R38, R34 ;  /* 0x0000002655227231 */ /* 0x000fe20000000022 */
[----:B------:R-:W-:Y:S01]  /*12880*/  LOP3.LUT R94, R94, 0x64006400, RZ, 0xfc, !PT ;  /* 0x640064005e5e7812 */ /* 0x000fe200078efcff */
[----:B------:R-:W-:-:S02]  /*12890*/  HFMA2 R33, R30, R39, R97 ;  /* 0x000000271e217231 */ /* 0x000fc40000000061 */
[-C--:B------:R-:W-:Y:S02]  /*128a0*/  HFMA2 R96, R28, R39.reuse, R96 ;  /* 0x000000271c607231 */ /* 0x080fe40000000060 */
[-C--:B------:R-:W-:Y:S02]  /*128b0*/  HFMA2 R32, R26, R39.reuse, R95 ;  /* 0x000000271a207231 */ /* 0x080fe4000000005f */
[----:B------:R-:W-:Y:S01]  /*128c0*/  HADD2 R97, R92, -1028, -1028 ;  /* 0xe404e4045c617430 */ /* 0x000fe20000000000 */
[----:B------:R-:W-:Y:S01]  /*128d0*/  LOP3.LUT R45, R45, 0x64006400, RZ, 0xfc, !PT ;  /* 0x640064002d2d7812 */ /* 0x000fe200078efcff */
[----:B------:R-:W-:Y:S01]  /*128e0*/  HADD2 R99, R44, -1028, -1028 ;  /* 0xe404e4042c637430 */ /* 0x000fe20000000000 */
[----:B------:R-:W-:Y:S01]  /*128f0*/  LOP3.LUT R46, R46, 0x64006400, RZ, 0xfc, !PT ;  /* 0x640064002e2e7812 */ /* 0x000fe200078efcff */
[----:B------:R-:W-:Y:S01]  /*12900*/  HADD2 R95, R93, -1028, -1028 ;  /* 0xe404e4045d5f7430 */ /* 0x000fe20000000000 */
[----:B------:R-:W-:Y:S01]  /*12910*/  LOP3.LUT R47, R47, 0x64006400, RZ, 0xfc, !PT ;  /* 0x640064002f2f7812 */ /* 0x000fe200078efcff */
[----:B------:R-:W-:-:S02]  /*12920*/  HFMA2 R34, R48, R39, R34 ;  /* 0x0000002730227231 */ /* 0x000fc40000000022 */
[-C--:B-1----:R-:W-:Y:S02]  /*12930*/  HFMA2 R32, R99, R40.reuse, R32 ;  /* 0x0000002863207231 */ /* 0x082fe40000000020 */
[----:B------:R-:W-:Y:S02]  /*12940*/  HADD2 R93, R94, -1028, -1028 ;  /* 0xe404e4045e5d7430 */ /* 0x000fe40000000000 */
[-C--:B------:R-:W-:Y:S02]  /*12950*/  HFMA2 R33, R95, R40.reuse, R33 ;  /* 0x000000285f217231 */ /* 0x080fe40000000021 */
[-C--:B------:R-:W-:Y:S02]  /*12960*/  HFMA2 R96, R97, R40.reuse, R96 ;  /* 0x0000002861607231 */ /* 0x080fe40000000060 */
[-C--:B------:R-:W-:Y:S02]  /*12970*/  HFMA2 R32, R50, R41.reuse, R32 ;  /* 0x0000002932207231 */ /* 0x080fe40000000020 */
[----:B------:R-:W-:Y:S01]  /*12980*/  HFMA2 R40, R93, R40, R34 ;  /* 0x000000285d287231 */ /* 0x000fe20000000022 */
[----:B------:R-:W-:Y:S01]  /*12990*/  LOP3.LUT R90, R90, 0x64006400, RZ, 0xfc, !PT ;  /* 0x640064005a5a7812 */ /* 0x000fe200078efcff */
[----:B------:R-:W-:-:S02]  /*129a0*/  HFMA2 R96, R52, R41, R96 ;  /* 0x0000002934607231 */ /* 0x000fc40000000060 */
[-C--:B------:R-:W-:Y:S02]  /*129b0*/  HFMA2 R34, R54, R41.reuse, R33 ;  /* 0x0000002936227231 */ /* 0x080fe40000000021 */
[----:B------:R-:W-:Y:S02]  /*129c0*/  HFMA2 R40, R56, R41, R40 ;  /* 0x0000002938287231 */ /* 0x000fe40000000028 */
[-C--:B------:R-:W-:Y:S02]  /*129d0*/  HFMA2 R32, R61, R42.reuse, R32 ;  /* 0x0000002a3d207231 */ /* 0x080fe40000000020 */
        /* <DEDUP_REMOVED lines=252> */
.L_x_44:
        /* <DEDUP_REMOVED lines=8> */
.L_x_43:
[----:B------:R-:W1:Y:S02]  /*13a20*/  LDCU UR5, c[0x0][0x3dc] ;  /* 0x00007b80ff0577ac */ /* 0x000e640008000800 */
[----:B-1----:R-:W-:-:S04]  /*13a30*/  VIMNMX R0, PT, PT, R15, UR5, PT ;  /* 0x000000050f007c48 */ /* 0x002fc8000bfe0100 */
[----:B------:R-:W-:-:S13]  /*13a40*/  ISETP.GT.AND P0, PT, R0, R19, PT ;  /* 0x000000130000720c */ /* 0x000fda0003f04270 */
[----:B------:R-:W-:Y:S05]  /*13a50*/  @!P0 BRA `(.L_x_46) ;  /* 0x0000001000c48947 */ /* 0x000fea0003800000 */
[----:B0-----:R-:W0:Y:S01]  /*13a60*/  LDC.64 R2, c[0x0][0x3b8] ;  /* 0x0000ee00ff027b82 */ /* 0x001e220000000a00 */
[----:B------:R-:W-:Y:S01]  /*13a70*/  UIADD3 UR4, UPT, UPT, UR4, 0x100, URZ ;  /* 0x0000010004047890 */ /* 0x000fe2000fffe0ff */
[----:B0-----:R-:W-:-:S03]  /*13a80*/  IMAD.WIDE.U32 R2, R19, 0x4, R2 ;  /* 0x0000000413027825 */ /* 0x001fc600078e0002 */
[----:B------:R-:W-:-:S04]  /*13a90*/  IADD3 R2, P0, PT, R2, 0x2, RZ ;  /* 0x0000000202027810 */ /* 0x000fc80007f1e0ff */
[----:B------:R-:W-:-:S09]  /*13aa0*/  IADD3.X R3, PT, PT, RZ, R3, RZ, P0, !PT ;  /* 0x00000003ff037210 */ /* 0x000fd200007fe4ff */
.L_x_48:
[----:B------:R-:W-:-:S13]  /*13ab0*/  ISETP.NE.AND P0, PT, R19, R4, PT ;  /* 0x000000041300720c */ /* 0x000fda0003f05270 */
[C---:B-----5:R-:W-:Y:S01]  /*13ac0*/  @!P0 LEA R20, R14.reuse, R1, 0x3 ;  /* 0x000000010e148211 */ /* 0x060fe200078e18ff */
[----:B------:R-:W2:Y:S05]  /*13ad0*/  @!P0 LDG.E.U16.CONSTANT R18, desc[UR8][R2.64] ;  /* 0x0000000802128981 */ /* 0x000eaa000c1e9500 */
[----:B------:R-:W3:Y:S01]  /*13ae0*/  @!P0 LDL.64 R20, [R20+0x8] ;  /* 0x0000080014148983 */ /* 0x000ee20000100a00 */
[----:B------:R-:W-:Y:S02]  /*13af0*/  ISETP.GE.AND P1, PT, R17, 0x1, PT ;  /* 0x000000011100780c */ /* 0x000fe40003f26270 */
[----:B------:R-:W-:-:S04]  /*13b00*/  @!P0 IADD3 R13, PT, PT, R14, 0x1, RZ ;  /* 0x000000010e0d8810 */ /* 0x000fc80007ffe0ff */
[----:B------:R-:W-:Y:S02]  /*13b10*/  @!P0 MOV R14, R13 ;  /* 0x0000000d000e8202 */ /* 0x000fe40000000f00 */
[----:B--2---:R-:W-:Y:S02]  /*13b20*/  @!P0 IADD3 R4, PT, PT, R18, R19, RZ ;  /* 0x0000001312048210 */ /* 0x004fe40007ffe0ff */
[----:B---3--:R-:W-:Y:S02]  /*13b30*/  @!P0 PRMT R100, R20, 0x7610, R100 ;  /* 0x0000761014648816 */ /* 0x008fe40000000064 */
[----:B------:R-:W-:Y:S02]  /*13b40*/  @!P0 PRMT R98, R21, 0x7610, R98 ;  /* 0x0000761015628816 */ /* 0x000fe40000000062 */
[----:B------:R-:W-:Y:S02]  /*13b50*/  @!P0 PRMT R100, R100, 0x7610, R20 ;  /* 0x0000761064648816 */ /* 0x000fe40000000014 */
[----:B------:R-:W-:Y:S01]  /*13b60*/  @!P0 PRMT R98, R98, 0x7610, R21 ;  /* 0x0000761062628816 */ /* 0x000fe20000000015 */
[----:B------:R-:W-:Y:S06]  /*13b70*/  @!P1 BRA `(.L_x_47) ;  /* 0x00000010005c9947 */ /* 0x000fec0003800000 */
[----:B------:R-:W2:Y:S01]  /*13b80*/  LDG.E.128.CONSTANT R20, desc[UR8][R28.64] ;  /* 0x000000081c147981 */ /* 0x000ea2000c1e9d00 */
[----:B------:R-:W-:Y:S01]  /*13b90*/  HFMA2 R42, -RZ, RZ, 0, 0.25 ;  /* 0x00003400ff2a7431 */ /* 0x000fe200000001ff */
[----:B------:R-:W-:Y:S01]  /*13ba0*/  MOV R41, 0x2c00 ;  /* 0x00002c0000297802 */ /* 0x000fe20000000f00 */
[----:B------:R-:W-:Y:S01]  /*13bb0*/  HFMA2 R43, -RZ, RZ, 0, 0.015625 ;  /* 0x00002400ff2b7431 */ /* 0x000fe200000001ff */
[----:B------:R-:W-:Y:S02]  /*13bc0*/  ISETP.NE.AND P0, PT, R17, 0x1, PT ;  /* 0x000000011100780c */ /* 0x000fe40003f05270 */
[----:B------:R-:W-:Y:S02]  /*13bd0*/  PRMT R42, R42, 0x5410, R42 ;  /* 0x000054102a2a7816 */ /* 0x000fe4000000002a */
[----:B--2---:R-:W-:Y:S02]  /*13be0*/  LOP3.LUT R13, R20, 0xc000c, RZ, 0xc0, !PT ;  /* 0x000c000c140d7812 */ /* 0x004fe400078ec0ff */
[----:B------:R-:W-:-:S02]  /*13bf0*/  SHF.R.U32.HI R47, RZ, 0x8, R20 ;  /* 0x00000008ff2f7819 */ /* 0x000fc40000011614 */
[C---:B------:R-:W-:Y:S02]  /*13c00*/  LOP3.LUT R15, R20.reuse, 0x300030, RZ, 0xc0, !PT ;  /* 0x00300030140f7812 */ /* 0x040fe400078ec0ff */
[C---:B------:R-:W-:Y:S02]  /*13c10*/  LOP3.LUT R49, R20.reuse, 0xc000c0, RZ, 0xc0, !PT ;  /* 0x00c000c014317812 */ /* 0x040fe400078ec0ff */
[----:B------:R-:W-:Y:S02]  /*13c20*/  LOP3.LUT R48, R20, 0x30003, RZ, 0xc0, !PT ;  /* 0x0003000314307812 */ /* 0x000fe400078ec0ff */
[C---:B------:R-:W-:Y:S02]  /*13c30*/  LOP3.LUT R18, R21.reuse, 0xc000c, RZ, 0xc0, !PT ;  /* 0x000c000c15127812 */ /* 0x040fe400078ec0ff */
[----:B------:R-:W-:Y:S02]  /*13c40*/  SHF.R.U32.HI R46, RZ, 0x8, R21 ;  /* 0x00000008ff2e7819 */ /* 0x000fe40000011615 */
[----:B------:R-:W-:-:S02]  /*13c50*/  LOP3.LUT R24, R21, 0x300030, RZ, 0xc0, !PT ;  /* 0x0030003015187812 */ /* 0x000fc400078ec0ff */
[C---:B------:R-:W-:Y:S02]  /*13c60*/  LOP3.LUT R52, R21.reuse, 0xc000c0, RZ, 0xc0, !PT ;  /* 0x00c000c015347812 */ /* 0x040fe400078ec0ff */
[----:B------:R-:W-:Y:S02]  /*13c70*/  LOP3.LUT R51, R21, 0x30003, RZ, 0xc0, !PT ;  /* 0x0003000315337812 */ /* 0x000fe400078ec0ff */
[----:B------:R-:W-:Y:S02]  /*13c80*/  LOP3.LUT R20, R22, 0xc000c, RZ, 0xc0, !PT ;  /* 0x000c000c16147812 */ /* 0x000fe400078ec0ff */
[----:B------:R-:W-:Y:S02]  /*13c90*/  LOP3.LUT R21, R23, 0xc000c, RZ, 0xc0, !PT ;  /* 0x000c000c17157812 */ /* 0x000fe400078ec0ff */
[----:B------:R-:W-:Y:S02]  /*13ca0*/  SHF.R.U32.HI R44, RZ, 0x8, R22 ;  /* 0x00000008ff2c7819 */ /* 0x000fe40000011616 */
[----:B------:R-:W-:-:S02]  /*13cb0*/  SHF.R.U32.HI R45, RZ, 0x8, R23 ;  /* 0x00000008ff2d7819 */ /* 0x000fc40000011617 */
[C---:B------:R-:W-:Y:S02]  /*13cc0*/  LOP3.LUT R25, R22.reuse, 0x300030, RZ, 0xc0, !PT ;  /* 0x0030003016197812 */ /* 0x040fe400078ec0ff */
[C---:B------:R-:W-:Y:S02]  /*13cd0*/  LOP3.LUT R55, R22.reuse, 0xc000c0, RZ, 0xc0, !PT ;  /* 0x00c000c016377812 */ /* 0x040fe400078ec0ff */
[----:B------:R-:W-:Y:S02]  /*13ce0*/  LOP3.LUT R54, R22, 0x30003, RZ, 0xc0, !PT ;  /* 0x0003000316367812 */ /* 0x000fe400078ec0ff */
[----:B------:R-:W-:Y:S02]  /*13cf0*/  LOP3.LUT R32, R20, 0x64006400, RZ, 0xfc, !PT ;  /* 0x6400640014207812 */ /* 0x000fe400078efcff */
[----:B------:R-:W-:Y:S02]  /*13d00*/  LOP3.LUT R34, R21, 0x64006400, RZ, 0xfc, !PT ;  /* 0x6400640015227812 */ /* 0x000fe400078efcff */
[C---:B------:R-:W-:Y:S01]  /*13d10*/  LOP3.LUT R26, R23.reuse, 0x300030, RZ, 0xc0, !PT ;  /* 0x00300030171a7812 */ /* 0x040fe200078ec0ff */
[-C--:B------:R-:W-:Y:S01]  /*13d20*/  HFMA2 R32, R32, R42.reuse.H1_H1, -258, -258 ;  /* 0xdc08dc0820207431 */ /* 0x080fe2000006002a */
[C---:B------:R-:W-:Y:S01]  /*13d30*/  LOP3.LUT R57, R23.reuse, 0xc000c0, RZ, 0xc0, !PT ;  /* 0x00c000c017397812 */ /* 0x040fe200078ec0ff */
[----:B------:R-:W-:Y:S01]  /*13d40*/  HFMA2 R34, R34, R42.H1_H1, -258, -258 ;  /* 0xdc08dc0822227431 */ /* 0x000fe2000006002a */
        /* <DEDUP_REMOVED lines=8> */
[-C--:B------:R-:W-:Y:S01]  /*13dd0*/  HFMA2 R18, R13, R42.reuse.H1_H1, -258, -258 ;  /* 0xdc08dc080d127431 */ /* 0x080fe2000006002a */
        /* <DEDUP_REMOVED lines=9> */
[----:B------:R-:W-:Y:S01]  /*13e70*/  HFMA2 R42, R23, R42.H1_H1, -258, -258 ;  /* 0xdc08dc08172a7431 */ /* 0x000fe2000006002a */
[----:B------:R-:W-:Y:S01]  /*13e80*/  LOP3.LUT R33, R26, 0x64006400, RZ, 0xfc, !PT ;  /* 0x640064001a217812 */ /* 0x000fe200078efcff */
[----:B------:R-:W0:Y:S01]  /*13e90*/  LDS.128 R20, [UR4+-0x100] ;  /* 0xffff0004ff147984 */ /* 0x000e220008000c00 */
        /* <DEDUP_REMOVED lines=20> */
[----:B------:R-:W1:Y:S01]  /*13fe0*/  LDS.128 R24, [UR4+-0xf0] ;  /* 0xffff1004ff187984 */ /* 0x000e620008000c00 */
        /* <DEDUP_REMOVED lines=13> */
[----:B------:R-:W-:Y:S01]  /*140c0*/  HADD2 R51, R55, -1026, -1026 ;  /* 0xe402e40237337430 */ /* 0x000fe20000000000 */
        /* <DEDUP_REMOVED lines=11> */
[----:B------:R-:W-:Y:S01]  /*14180*/  HADD2 R43, R49, -1026, -1026 ;  /* 0xe402e402312b7430 */ /* 0x000fe20000000000 */
[----:B------:R-:W-:Y:S01]  /*14190*/  LOP3.LUT R46, R46, 0x64006400, RZ, 0xfc, !PT ;  /* 0x640064002e2e7812 */ /* 0x000fe200078efcff */
[----:B------:R-:W-:Y:S01]  /*141a0*/  HADD2 R49, R53, -1026, -1026 ;  /* 0xe402e40235317430 */ /* 0x000fe20000000000 */
[----:B------:R-:W-:Y:S01]  /*141b0*/  LOP3.LUT R44, R44, 0x64006400, RZ, 0xfc, !PT ;  /* 0x640064002c2c7812 */ /* 0x000fe200078efcff */
[----:B------:R-:W-:-:S02]  /*141c0*/  HADD2 R53, R59, -1026, -1026 ;  /* 0xe402e4023b357430 */ /* 0x000fc40000000000 */
        /* <DEDUP_REMOVED lines=11> */
[----:B------:R-:W-:Y:S01]  /*14280*/  HFMA2 R61, R33, R22, R20 ;  /* 0x00000016213d7231 */ /* 0x000fe20000000014 */
        /* <DEDUP_REMOVED lines=9> */
[----:B------:R-:W-:Y:S02]  /*14320*/  HADD2 R55, R44, -1026, -1026 ;  /* 0xe402e4022c377430 */ /* 0x000fe40000000000 */
[----:B-1----:R-:W-:Y:S02]  /*14330*/  HFMA2 R21, R45, R24, R21 ;  /* 0x000000182d157231 */ /* 0x002fe40000000015 */
[----:B------:R-:W-:-:S02]  /*14340*/  HADD2 R57, R20, -1026, -1026 ;  /* 0xe402e40214397430 */ /* 0x000fc40000000000 */
        /* <DEDUP_REMOVED lines=22> */
[----:B------:R-:W-:Y:S01]  /*144b0*/  HFMA2 R11, R20, R98, R11 ;  /* 0x00000062140b7231 */ /* 0x000fe2000000000b */
[----:B------:R-:W-:Y:S06]  /*144c0*/  @!P0 BRA `(.L_x_47) ;  /* 0x0000000800088947 */ /* 0x000fec0003800000 */
[----:B------:R-:W0:Y:S01]  /*144d0*/  LDS.128 R20, [UR4+-0x80] ;  /* 0xffff8004ff147984 */ /* 0x000e220008000c00 */
[----:B------:R-:W-:-:S03]  /*144e0*/  ISETP.NE.AND P0, PT, R17, 0x2, PT ;  /* 0x000000021100780c */ /* 0x000fc60003f05270 */
[----:B------:R-:W1:Y:S01]  /*144f0*/  LDS.128 R24, [UR4+-0x70] ;  /* 0xffff9004ff187984 */ /* 0x000e620008000c00 */
        /* <DEDUP_REMOVED lines=41> */
[----:B------:R-:W0:Y:S01]  /*14790*/  LDS.128 R20, [UR4] ;  /* 0x00000004ff147984 */ /* 0x000e220008000c00 */
        /* <DEDUP_REMOVED lines=85> */
.L_x_47:
[----:B------:R-:W0:Y:S01]  /*14cf0*/  LDC R13, c[0x0][0x3ac] ;  /* 0x0000eb00ff0d7b82 */ /* 0x000e220000000800 */
[----:B------:R-:W-:Y:S01]  /*14d00*/  IADD3 R19, PT, PT, R19, 0x10, RZ ;  /* 0x0000001013137810 */ /* 0x000fe20007ffe0ff */
[----:B------:R-:W-:Y:S01]  /*14d10*/  UIADD3 UR4, UPT, UPT, UR4, 0x20, URZ ;  /* 0x0000002004047890 */ /* 0x000fe2000fffe0ff */
[----:B------:R-:W-:Y:S02]  /*14d20*/  IADD3 R2, P1, PT, R2, 0x40, RZ ;  /* 0x0000004002027810 */ /* 0x000fe40007f3e0ff */
[----:B------:R-:W-:Y:S02]  /*14d30*/  ISETP.GE.AND P0, PT, R19, R0, PT ;  /* 0x000000001300720c */ /* 0x000fe40003f06270 */
[----:B------:R-:W-:Y:S01]  /*14d40*/  IADD3.X R3, PT, PT, RZ, R3, RZ, P1, !PT ;  /* 0x00000003ff037210 */ /* 0x000fe20000ffe4ff */
[----:B0-----:R-:W-:-:S10]  /*14d50*/  IMAD.WIDE R28, R13, 0x4, R28 ;  /* 0x000000040d1c7825 */ /* 0x001fd400078e021c */
[----:B------:R-:W-:Y:S05]  /*14d60*/  @!P0 BRA `(.L_x_48) ;  /* 0xffffffec00508947 */ /* 0x000fea000383ffff */
.L_x_46:
[----:B------:R-:W-:-:S13]  /*14d70*/  ISETP.GT.AND P0, PT, R17, RZ, PT ;  /* 0x000000ff1100720c */ /* 0x000fda0003f04270 */
[----:B------:R-:W-:Y:S05]  /*14d80*/  @!P0 EXIT ;  /* 0x000000000000894d */ /* 0x000fea0003800000 */
[----:B------:R-:W1:Y:S01]  /*14d90*/  LDC.64 R14, c[0x0][0x3a0] ;  /* 0x0000e800ff0e7b82 */ /* 0x000e620000000a00 */
[----:B0-----:R-:W-:-:S04]  /*14da0*/  IMAD R3, R13, UR7, R16 ;  /* 0x000000070d037c24 */ /* 0x001fc8000f8e0210 */
[----:B-1----:R-:W-:-:S05]  /*14db0*/  IMAD.WIDE R14, R3, 0x2, R14 ;  /* 0x00000002030e7825 */ /* 0x002fca00078e020e */
[----:B------:R0:W-:Y:S01]  /*14dc0*/  ATOM.E.ADD.F16x2.RN.STRONG.GPU P0, RZ, desc[UR8][R14.64], R12 ;  /* 0x8000000c0eff79a2 */ /* 0x0001e2000c10e108 */
[----:B------:R-:W-:Y:S04]  /*14dd0*/  BSSY.RECONVERGENT B0, `(.L_x_49) ;  /* 0x000000e000007945 */ /* 0x000fe80003800200 */
[----:B0-----:R-:W-:Y:S05]  /*14de0*/  @P0 BRA `(.L_x_50) ;  /* 0x0000000000300947 */ /* 0x001fea0003800000 */
[----:B------:R-:W0:Y:S02]  /*14df0*/  QSPC.E.S P0, RZ, [R14] ;  /* 0x000000000eff73aa */ /* 0x000e240000000500 */
[----:B0-----:R-:W-:Y:S05]  /*14e00*/  @!P0 BRA `(.L_x_51) ;  /* 0x00000000001c8947 */ /* 0x001fea0003800000 */
[----:B------:R-:W-:-:S04]  /*14e10*/  MOV R2, R14 ;  /* 0x0000000e00027202 */ /* 0x000fc80000000f00 */
[----:B------:R-:W-:-:S07]  /*14e20*/  MOV R0, R2 ;  /* 0x0000000200007202 */ /* 0x000fce0000000f00 */
.L_x_52:
[----:B------:R-:W0:Y:S02]  /*14e30*/  LDS R2, [R0] ;  /* 0x0000000000027984 */ /* 0x000e240000000800 */
[----:B0-----:R-:W-:-:S05]  /*14e40*/  HADD2 R3, R2, R12 ;  /* 0x0000000c02037230 */ /* 0x001fca0000000000 */
[----:B------:R-:W0:Y:S02]  /*14e50*/  ATOMS.CAST.SPIN P0, [R0], R2, R3 ;  /* 0x000000020000758d */ /* 0x000e240001800003 */
[----:B0-----:R-:W-:Y:S05]  /*14e60*/  @!P0 BRA `(.L_x_52) ;  /* 0xfffffffc00f08947 */ /* 0x001fea000383ffff */
[----:B------:R-:W-:Y:S05]  /*14e70*/  BRA `(.L_x_50) ;  /* 0x00000000000c7947 */ /* 0x000fea0003800000 */
.L_x_51:
[----:B------:R-:W2:Y:S02]  /*14e80*/  LD.E R0, desc[UR8][R14.64] ;  /* 0x000000080e007980 */ /* 0x000ea4000c101900 */
[----:B--2---:R-:W-:-:S05]  /*14e90*/  IADD3 R3, PT, PT, R12, R0, RZ ;  /* 0x000000000c037210 */ /* 0x004fca0007ffe0ff */
[----:B------:R0:W-:Y:S02]  /*14ea0*/  ST.E desc[UR8][R14.64], R3 ;  /* 0x000000030e007985 */ /* 0x0001e4000c101908 */
.L_x_50:
[----:B------:R-:W-:Y:S05]  /*14eb0*/  BSYNC.RECONVERGENT B0 ;  /* 0x0000000000007941 */ /* 0x000fea0003800200 */
.L_x_49:
[----:B------:R1:W-:Y:S01]  /*14ec0*/  ATOM.E.ADD.F16x2.RN.STRONG.GPU P0, RZ, desc[UR8][R14.64+0x4], R11 ;  /* 0x8000040b0eff79a2 */ /* 0x0003e2000c10e108 */
[----:B------:R-:W-:Y:S04]  /*14ed0*/  BSSY.RECONVERGENT B0, `(.L_x_53) ;  /* 0x000000e000007945 */ /* 0x000fe80003800200 */
[----:B-1----:R-:W-:Y:S05]  /*14ee0*/  @P0 BRA `(.L_x_54) ;  /* 0x0000000000300947 */ /* 0x002fea0003800000 */
[----:B------:R-:W1:Y:S02]  /*14ef0*/  QSPC.E.S P0, RZ, [R14+0x4] ;  /* 0x000004000eff73aa */ /* 0x000e640000000500 */
[----:B-1----:R-:W-:Y:S05]  /*14f00*/  @!P0 BRA `(.L_x_55) ;  /* 0x00000000001c8947 */ /* 0x002fea0003800000 */
[----:B------:R-:W-:-:S04]  /*14f10*/  MOV R2, R14 ;  /* 0x0000000e00027202 */ /* 0x000fc80000000f00 */
[----:B------:R-:W-:-:S07]  /*14f20*/  MOV R0, R2 ;  /* 0x0000000200007202 */ /* 0x000fce0000000f00 */
.L_x_56:
[----:B------:R-:W0:Y:S02]  /*14f30*/  LDS R2, [R0+0x4] ;  /* 0x0000040000027984 */ /* 0x000e240000000800 */
[----:B0-----:R-:W-:-:S05]  /*14f40*/  HFMA2 R3, R2, 1, 1, R11 ;  /* 0x3c003c0002037831 */ /* 0x001fca000000000b */
[----:B------:R-:W0:Y:S02]  /*14f50*/  ATOMS.CAST.SPIN P0, [R0+0x4], R2, R3 ;  /* 0x000004020000758d */ /* 0x000e240001800003 */
[----:B0-----:R-:W-:Y:S05]  /*14f60*/  @!P0 BRA `(.L_x_56) ;  /* 0xfffffffc00f08947 */ /* 0x001fea000383ffff */
[----:B------:R-:W-:Y:S05]  /*14f70*/  BRA `(.L_x_54) ;  /* 0x00000000000c7947 */ /* 0x000fea0003800000 */
.L_x_55:
[----:B------:R-:W0:Y:S02]  /*14f80*/  LD.E R0, desc[UR8][R14.64+0x4] ;  /* 0x000004080e007980 */ /* 0x000e24000c101900 */
[----:B0-----:R-:W-:-:S05]  /*14f90*/  IADD3 R3, PT, PT, R11, R0, RZ ;  /* 0x000000000b037210 */ /* 0x001fca0007ffe0ff */
[----:B------:R1:W-:Y:S02]  /*14fa0*/  ST.E desc[UR8][R14.64+0x4], R3 ;  /* 0x000004030e007985 */ /* 0x0003e4000c101908 */
.L_x_54:
[----:B------:R-:W-:Y:S05]  /*14fb0*/  BSYNC.RECONVERGENT B0 ;  /* 0x0000000000007941 */ /* 0x000fea0003800200 */
.L_x_53:
[----:B------:R-:W-:-:S13]  /*14fc0*/  ISETP.NE.AND P0, PT, R17, 0x1, PT ;  /* 0x000000011100780c */ /* 0x000fda0003f05270 */
[----:B------:R-:W-:Y:S05]  /*14fd0*/  @!P0 EXIT ;  /* 0x000000000000894d */ /* 0x000fea0003800000 */
[----:B01----:R-:W-:-:S05]  /*14fe0*/  IMAD.WIDE R14, R13, 0x2, R14 ;  /* 0x000000020d0e7825 */ /* 0x003fca00078e020e */
[----:B------:R0:W-:Y:S01]  /*14ff0*/  ATOM.E.ADD.F16x2.RN.STRONG.GPU P0, RZ, desc[UR8][R14.64], R10 ;  /* 0x8000000a0eff79a2 */ /* 0x0001e2000c10e108 */
[----:B------:R-:W-:Y:S04]  /*15000*/  BSSY.RECONVERGENT B0, `(.L_x_57) ;  /* 0x000000e000007945 */ /* 0x000fe80003800200 */
[----:B0-----:R-:W-:Y:S05]  /*15010*/  @P0 BRA `(.L_x_58) ;  /* 0x0000000000300947 */ /* 0x001fea0003800000 */
[----:B------:R-:W0:Y:S02]  /*15020*/  QSPC.E.S P0, RZ, [R14] ;  /* 0x000000000eff73aa */ /* 0x000e240000000500 */
[----:B0-----:R-:W-:Y:S05]  /*15030*/  @!P0 BRA `(.L_x_59) ;  /* 0x00000000001c8947 */ /* 0x001fea0003800000 */
[----:B------:R-:W-:-:S04]  /*15040*/  MOV R2, R14 ;  /* 0x0000000e00027202 */ /* 0x000fc80000000f00 */
[----:B------:R-:W-:-:S07]  /*15050*/  MOV R0, R2 ;  /* 0x0000000200007202 */ /* 0x000fce0000000f00 */
.L_x_60:
[----:B------:R-:W0:Y:S02]  /*15060*/  LDS R2, [R0] ;  /* 0x0000000000027984 */ /* 0x000e240000000800 */
[----:B0-----:R-:W-:-:S05]  /*15070*/  HADD2 R3, R2, R10 ;  /* 0x0000000a02037230 */ /* 0x001fca0000000000 */
[----:B------:R-:W0:Y:S02]  /*15080*/  ATOMS.CAST.SPIN P0, [R0], R2, R3 ;  /* 0x000000020000758d */ /* 0x000e240001800003 */
[----:B0-----:R-:W-:Y:S05]  /*15090*/  @!P0 BRA `(.L_x_60) ;  /* 0xfffffffc00f08947 */ /* 0x001fea000383ffff */
[----:B------:R-:W-:Y:S05]  /*150a0*/  BRA `(.L_x_58) ;  /* 0x00000000000c7947 */ /* 0x000fea0003800000 */
.L_x_59:
[----:B------:R-:W2:Y:S02]  /*150b0*/  LD.E R0, desc[UR8][R14.64] ;  /* 0x000000080e007980 */ /* 0x000ea4000c101900 */
[----:B--2---:R-:W-:-:S05]  /*150c0*/  IADD3 R3, PT, PT, R10, R0, RZ ;  /* 0x000000000a037210 */ /* 0x004fca0007ffe0ff */
[----:B------:R0:W-:Y:S02]  /*150d0*/  ST.E desc[UR8][R14.64], R3 ;  /* 0x000000030e007985 */ /* 0x0001e4000c101908 */
.L_x_58:
[----:B------:R-:W-:Y:S05]  /*150e0*/  BSYNC.RECONVERGENT B0 ;  /* 0x0000000000007941 */ /* 0x000fea0003800200 */
.L_x_57:
[----:B------:R1:W-:Y:S01]  /*150f0*/  ATOM.E.ADD.F16x2.RN.STRONG.GPU P0, RZ, desc[UR8][R14.64+0x4], R9 ;  /* 0x800004090eff79a2 */ /* 0x0003e2000c10e108 */
[----:B------:R-:W-:Y:S04]  /*15100*/  BSSY.RECONVERGENT B0, `(.L_x_61) ;  /* 0x000000e000007945 */ /* 0x000fe80003800200 */
[----:B-1----:R-:W-:Y:S05]  /*15110*/  @P0 BRA `(.L_x_62) ;  /* 0x0000000000300947 */ /* 0x002fea0003800000 */
[----:B------:R-:W1:Y:S02]  /*15120*/  QSPC.E.S P0, RZ, [R14+0x4] ;  /* 0x000004000eff73aa */ /* 0x000e640000000500 */
[----:B-1----:R-:W-:Y:S05]  /*15130*/  @!P0 BRA `(.L_x_63) ;  /* 0x00000000001c8947 */ /* 0x002fea0003800000 */
[----:B------:R-:W-:-:S04]  /*15140*/  MOV R2, R14 ;  /* 0x0000000e00027202 */ /* 0x000fc80000000f00 */
[----:B------:R-:W-:-:S07]  /*15150*/  MOV R0, R2 ;  /* 0x0000000200007202 */ /* 0x000fce0000000f00 */
.L_x_64:
[----:B------:R-:W0:Y:S02]  /*15160*/  LDS R2, [R0+0x4] ;  /* 0x0000040000027984 */ /* 0x000e240000000800 */
[----:B0-----:R-:W-:-:S05]  /*15170*/  HFMA2 R3, R2, 1, 1, R9 ;  /* 0x3c003c0002037831 */ /* 0x001fca0000000009 */
[----:B------:R-:W0:Y:S02]  /*15180*/  ATOMS.CAST.SPIN P0, [R0+0x4], R2, R3 ;  /* 0x000004020000758d */ /* 0x000e240001800003 */
[----:B0-----:R-:W-:Y:S05]  /*15190*/  @!P0 BRA `(.L_x_64) ;  /* 0xfffffffc00f08947 */ /* 0x001fea000383ffff */
[----:B------:R-:W-:Y:S05]  /*151a0*/  BRA `(.L_x_62) ;  /* 0x00000000000c7947 */ /* 0x000fea0003800000 */
.L_x_63:
[----:B------:R-:W0:Y:S02]  /*151b0*/  LD.E R0, desc[UR8][R14.64+0x4] ;  /* 0x000004080e007980 */ /* 0x000e24000c101900 */
[----:B0-----:R-:W-:-:S05]  /*151c0*/  IADD3 R3, PT, PT, R9, R0, RZ ;  /* 0x0000000009037210 */ /* 0x001fca0007ffe0ff */
[----:B------:R1:W-:Y:S02]  /*151d0*/  ST.E desc[UR8][R14.64+0x4], R3 ;  /* 0x000004030e007985 */ /* 0x0003e4000c101908 */
.L_x_62:
[----:B------:R-:W-:Y:S05]  /*151e0*/  BSYNC.RECONVERGENT B0 ;  /* 0x0000000000007941 */ /* 0x000fea0003800200 */
.L_x_61:
        /* <DEDUP_REMOVED lines=10> */
.L_x_68:
[----:B------:R-:W0:Y:S02]  /*15290*/  LDS R2, [R0] ;  /* 0x0000000000027984 */ /* 0x000e240000000800 */
[----:B0-----:R-:W-:-:S05]  /*152a0*/  HADD2 R3, R2, R8 ;  /* 0x0000000802037230 */ /* 0x001fca0000000000 */
[----:B------:R-:W0:Y:S02]  /*152b0*/  ATOMS.CAST.SPIN P0, [R0], R2, R3 ;  /* 0x000000020000758d */ /* 0x000e240001800003 */
[----:B0-----:R-:W-:Y:S05]  /*152c0*/  @!P0 BRA `(.L_x_68) ;  /* 0xfffffffc00f08947 */ /* 0x001fea000383ffff */
[----:B------:R-:W-:Y:S05]  /*152d0*/  BRA `(.L_x_66) ;  /* 0x00000000000c7947 */ /* 0x000fea0003800000 */
.L_x_67:
[----:B------:R-:W2:Y:S02]  /*152e0*/  LD.E R0, desc[UR8][R14.64] ;  /* 0x000000080e007980 */ /* 0x000ea4000c101900 */
[----:B--2---:R-:W-:-:S05]  /*152f0*/  IADD3 R3, PT, PT, R8, R0, RZ ;  /* 0x0000000008037210 */ /* 0x004fca0007ffe0ff */
[----:B------:R0:W-:Y:S02]  /*15300*/  ST.E desc[UR8][R14.64], R3 ;  /* 0x000000030e007985 */ /* 0x0001e4000c101908 */
.L_x_66:
[----:B------:R-:W-:Y:S05]  /*15310*/  BSYNC.RECONVERGENT B0 ;  /* 0x0000000000007941 */ /* 0x000fea0003800200 */
.L_x_65:
[----:B------:R1:W-:Y:S01]  /*15320*/  ATOM.E.ADD.F16x2.RN.STRONG.GPU P0, RZ, desc[UR8][R14.64+0x4], R7 ;  /* 0x800004070eff79a2 */ /* 0x0003e2000c10e108 */
[----:B------:R-:W-:Y:S04]  /*15330*/  BSSY.RECONVERGENT B0, `(.L_x_69) ;  /* 0x000000e000007945 */ /* 0x000fe80003800200 */
[----:B-1----:R-:W-:Y:S05]  /*15340*/  @P0 BRA `(.L_x_70) ;  /* 0x0000000000300947 */ /* 0x002fea0003800000 */
[----:B------:R-:W1:Y:S02]  /*15350*/  QSPC.E.S P0, RZ, [R14+0x4] ;  /* 0x000004000eff73aa */ /* 0x000e640000000500 */
[----:B-1----:R-:W-:Y:S05]  /*15360*/  @!P0 BRA `(.L_x_71) ;  /* 0x00000000001c8947 */ /* 0x002fea0003800000 */
[----:B------:R-:W-:-:S04]  /*15370*/  MOV R2, R14 ;  /* 0x0000000e00027202 */ /* 0x000fc80000000f00 */
[----:B------:R-:W-:-:S07]  /*15380*/  MOV R0, R2 ;  /* 0x0000000200007202 */ /* 0x000fce0000000f00 */
.L_x_72:
[----:B------:R-:W0:Y:S02]  /*15390*/  LDS R2, [R0+0x4] ;  /* 0x0000040000027984 */ /* 0x000e240000000800 */
[----:B0-----:R-:W-:-:S05]  /*153a0*/  HFMA2 R3, R2, 1, 1, R7 ;  /* 0x3c003c0002037831 */ /* 0x001fca0000000007 */
[----:B------:R-:W0:Y:S02]  /*153b0*/  ATOMS.CAST.SPIN P0, [R0+0x4], R2, R3 ;  /* 0x000004020000758d */ /* 0x000e240001800003 */
[----:B0-----:R-:W-:Y:S05]  /*153c0*/  @!P0 BRA `(.L_x_72) ;  /* 0xfffffffc00f08947 */ /* 0x001fea000383ffff */
[----:B------:R-:W-:Y:S05]  /*153d0*/  BRA `(.L_x_70) ;  /* 0x00000000000c7947 */ /* 0x000fea0003800000 */
.L_x_71:
[----:B------:R-:W0:Y:S02]  /*153e0*/  LD.E R0, desc[UR8][R14.64+0x4] ;  /* 0x000004080e007980 */ /* 0x000e24000c101900 */
[----:B0-----:R-:W-:-:S05]  /*153f0*/  IADD3 R3, PT, PT, R7, R0, RZ ;  /* 0x0000000007037210 */ /* 0x001fca0007ffe0ff */
[----:B------:R1:W-:Y:S02]  /*15400*/  ST.E desc[UR8][R14.64+0x4], R3 ;  /* 0x000004030e007985 */ /* 0x0003e4000c101908 */
.L_x_70:
[----:B------:R-:W-:Y:S05]  /*15410*/  BSYNC.RECONVERGENT B0 ;  /* 0x0000000000007941 */ /* 0x000fea0003800200 */
.L_x_69:
        /* <DEDUP_REMOVED lines=10> */
.L_x_76:
[----:B------:R-:W0:Y:S02]  /*154c0*/  LDS R2, [R0] ;  /* 0x0000000000027984 */ /* 0x000e240000000800 */
[----:B0-----:R-:W-:-:S05]  /*154d0*/  HADD2 R3, R2, R6 ;  /* 0x0000000602037230 */ /* 0x001fca0000000000 */
[----:B------:R-:W0:Y:S02]  /*154e0*/  ATOMS.CAST.SPIN P0, [R0], R2, R3 ;  /* 0x000000020000758d */ /* 0x000e240001800003 */
[----:B0-----:R-:W-:Y:S05]  /*154f0*/  @!P0 BRA `(.L_x_76) ;  /* 0xfffffffc00f08947 */ /* 0x001fea000383ffff */
[----:B------:R-:W-:Y:S05]  /*15500*/  BRA `(.L_x_74) ;  /* 0x00000000000c7947 */ /* 0x000fea0003800000 */
.L_x_75:
[----:B------:R-:W2:Y:S02]  /*15510*/  LD.E R0, desc[UR8][R14.64] ;  /* 0x000000080e007980 */ /* 0x000ea4000c101900 */
[----:B--2---:R-:W-:-:S05]  /*15520*/  IADD3 R3, PT, PT, R6, R0, RZ ;  /* 0x0000000006037210 */ /* 0x004fca0007ffe0ff */
[----:B------:R0:W-:Y:S02]  /*15530*/  ST.E desc[UR8][R14.64], R3 ;  /* 0x000000030e007985 */ /* 0x0001e4000c101908 */
.L_x_74:
[----:B------:R-:W-:Y:S05]  /*15540*/  BSYNC.RECONVERGENT B0 ;  /* 0x0000000000007941 */ /* 0x000fea0003800200 */
.L_x_73:
[----:B------:R1:W-:Y:S02]  /*15550*/  ATOM.E.ADD.F16x2.RN.STRONG.GPU P0, RZ, desc[UR8][R14.64+0x4], R5 ;  /* 0x800004050eff79a2 */ /* 0x0003e4000c10e108 */
[----:B-1----:R-:W-:Y:S05]  /*15560*/  @P0 EXIT ;  /* 0x000000000000094d */ /* 0x002fea0003800000 */
[----:B------:R-:W1:Y:S02]  /*15570*/  QSPC.E.S P0, RZ, [R14+0x4] ;  /* 0x000004000eff73aa */ /* 0x000e640000000500 */
[----:B-1----:R-:W-:Y:S05]  /*15580*/  @!P0 BRA `(.L_x_77) ;  /* 0x00000000001c8947 */ /* 0x002fea0003800000 */
[----:B------:R-:W-:-:S04]  /*15590*/  MOV R2, R14 ;  /* 0x0000000e00027202 */ /* 0x000fc80000000f00 */
[----:B------:R-:W-:-:S07]  /*155a0*/  MOV R0, R2 ;  /* 0x0000000200007202 */ /* 0x000fce0000000f00 */
.L_x_78:
[----:B------:R-:W0:Y:S02]  /*155b0*/  LDS R2, [R0+0x4] ;  /* 0x0000040000027984 */ /* 0x000e240000000800 */
[----:B0-----:R-:W-:-:S05]  /*155c0*/  HFMA2 R3, R2, 1, 1, R5 ;  /* 0x3c003c0002037831 */ /* 0x001fca0000000005 */
[----:B------:R-:W0:Y:S02]  /*155d0*/  ATOMS.CAST.SPIN P0, [R0+0x4], R2, R3 ;  /* 0x000004020000758d */ /* 0x000e240001800003 */
[----:B0-----:R-:W-:Y:S05]  /*155e0*/  @!P0 BRA `(.L_x_78) ;  /* 0xfffffffc00f08947 */ /* 0x001fea000383ffff */
[----:B------:R-:W-:Y:S05]  /*155f0*/  EXIT ;  /* 0x000000000000794d */ /* 0x000fea0003800000 */
.L_x_77:
[----:B------:R-:W0:Y:S02]  /*15600*/  LD.E R0, desc[UR8][R14.64+0x4] ;  /* 0x000004080e007980 */ /* 0x000e24000c101900 */
[----:B0-----:R-:W-:-:S05]  /*15610*/  IADD3 R3, PT, PT, R5, R0, RZ ;  /* 0x0000000005037210 */ /* 0x001fca0007ffe0ff */
[----:B------:R-:W-:Y:S01]  /*15620*/  ST.E desc[UR8][R14.64+0x4], R3 ;  /* 0x000004030e007985 */ /* 0x000fe2000c101908 */
[----:B------:R-:W-:Y:S05]  /*15630*/  EXIT ;  /* 0x000000000000794d */ /* 0x000fea0003800000 */
.L_x_79:
[----:B------:R-:W-:-:S00]  /*15640*/  BRA `(.L_x_79) ;  /* 0xfffffffc00fc7947 */ /* 0x000fc0000383ffff */
[----:B------:R-:W-:-:S00]  /*15650*/  NOP ;  /* 0x0000000000007918 */ /* 0x000fc00000000000 */
        /* <DEDUP_REMOVED lines=10> */
.L_x_4470:


//--------------------- .text._Z23gemm_half_q_half_kernelILi4ELi160ELb0ELb0ELi64EEvPK6__halfPKjS4_S2_PS0_iiiiPKtS7_iiiiiibS2_i --------------------------
	.section	.text._Z23gemm_half_q_half_kernelILi4ELi160ELb0ELb0ELi64EEvPK6__halfPKjS4_S2_PS0_iiiiPKtS7_iiiiiibS2_i,"ax",@progbits
	.align	128
        .global         _Z23gemm_half_q_half_kernelILi4ELi160ELb0ELb0ELi64EEvPK6__halfPKjS4_S2_PS0_iiiiPKtS7_iiiiiibS2_i
        .type           _Z23gemm_half_q_half_kernelILi4ELi160ELb0ELb0ELi64EEvPK6__halfPKjS4_S2_PS0_iiiiPKtS7_iiiiiibS2_i,@function
        .size           _Z23gemm_half_q_half_kernelILi4ELi160ELb0ELb0ELi64EEvPK6__halfPKjS4_S2_PS0_iiiiPKtS7_iiiiiibS2_i,(.L_x_4471 - _Z23gemm_half_q_half_kernelILi4ELi160ELb0ELb0ELi64EEvPK6__halfPKjS4_S2_PS0_iiiiPKtS7_iiiiiibS2_i)
        .other          _Z23gemm_half_q_half_kernelILi4ELi160ELb0ELb0ELi64EEvPK6__halfPKjS4_S2_PS0_iiiiPKtS7_iiiiiibS2_i,@"STO_CUDA_ENTRY STV_DEFAULT"
_Z23gemm_half_q_half_kernelILi4ELi160ELb0ELb0ELi64EEvPK6__halfPKjS4_S2_PS0_iiiiPKtS7_iiiiiibS2_i:
.text._Z23gemm_half_q_half_kernelILi4ELi160ELb0ELb0ELi64EEvPK6__halfPKjS4_S2_PS0_iiiiPKtS7_iiiiiibS2_i:
[----:B------:R-:W0:Y:S08]  /*0000*/  LDC R1, c[0x0][0x37c] ;  /* 0x0000df00ff017b82 */ /* 0x000e300000000800 */
[----:B------:R-:W1:Y:S01]  /*0010*/  S2UR UR14, SR_CTAID.Z ;  /* 0x00000000000e79c3 */ /* 0x000e620000002700 */
[----:B------:R-:W2:Y:S01]  /*0020*/  S2R R4, SR_TID.X ;  /* 0x0000000000047919 */ /* 0x000ea20000002100 */
[----:B------:R-:W3:Y:S01]  /*0030*/  LDCU UR7, c[0x0][0x3a8] ;  /* 0x00007500ff0777ac */ /* 0x000ee20008000800 */
[----:B------:R-:W-:Y:S01]  /*0040*/  BSSY.RECONVERGENT B0, `(.L_x_80) ;  /* 0x00000c8000007945 */ /* 0x000fe20003800200 */
[----:B0-----:R-:W-:Y:S01]  /*0050*/  IADD3 R1, PT, PT, R1, -0x10, RZ ;  /* 0xfffffff001017810 */ /* 0x001fe20007ffe0ff */
[----:B------:R-:W0:Y:S03]  /*0060*/  LDCU.64 UR12, c[0x0][0x358] ;  /* 0x00006b00ff0c77ac */ /* 0x000e260008000a00 */
[----:B------:R-:W4:Y:S08]  /*0070*/  LDC R0, c[0x0][0x3b0] ;  /* 0x0000ec00ff007b82 */ /* 0x000f300000000800 */
[----:B------:R-:W3:Y:S01]  /*0080*/  S2UR UR16, SR_CTAID.Y ;  /* 0x00000000001079c3 */ /* 0x000ee20000002600 */
[----:B-1----:R-:W-:-:S07]  /*0090*/  USHF.L.U32 UR5, UR14, 0x6, URZ ;  /* 0x000000060e057899 */ /* 0x002fce00080006ff */
[----:B------:R-:W1:Y:S01]  /*00a0*/  S2UR UR4, SR_CTAID.X ;  /* 0x00000000000479c3 */ /* 0x000e620000002500 */
[----:B------:R-:W-:-:S04]  /*00b0*/  MOV R3, UR5 ;  /* 0x0000000500037c02 */ /* 0x000fc80008000f00 */
[----:B----4-:R-:W-:-:S04]  /*00c0*/  VIADDMNMX R3, R3, 0x40, R0, PT ;  /* 0x0000004003037846 */ /* 0x010fc80003800100 */
[----:B------:R-:W-:Y:S01]  /*00d0*/  R2UR UR6, R3 ;  /* 0x00000000030672ca */ /* 0x000fe200000e0000 */
[----:B---3--:R-:W-:Y:S01]  /*00e0*/  UIMAD UR7, UR16, -0x4, UR7 ;  /* 0xfffffffc100778a4 */ /* 0x008fe2000f8e0207 */
[----:B--2---:R-:W-:-:S03]  /*00f0*/  IADD3 R3, PT, PT, R4, UR5, RZ ;  /* 0x0000000504037c10 */ /* 0x004fc6000fffe0ff */
[----:B------:R-:W-:Y:S02]  /*0100*/  UISETP.GE.AND UP0, UPT, UR7, 0x1, UPT ;  /* 0x000000010700788c */ /* 0x000fe4000bf06270 */
[----:B-1----:R-:W-:-:S04]  /*0110*/  USHF.L.U32 UR4, UR4, 0x8, URZ ;  /* 0x0000000804047899 */ /* 0x002fc800080006ff */
[----:B------:R-:W-:Y:S01]  /*0120*/  PLOP3.LUT P0, PT, PT, PT, UP0, 0x80, 0x8 ;  /* 0x000000000008781c */ /* 0x000fe20003f0f008 */
[----:B------:R-:W-:-:S03]  /*0130*/  UISETP.LT.AND UP0, UPT, UR7, 0x4, UPT ;  /* 0x000000040700788c */ /* 0x000fc6000bf01270 */
[----:B------:R-:W-:Y:S01]  /*0140*/  ISETP.GE.OR P0, PT, R3, UR6, !P0 ;  /* 0x0000000603007c0c */ /* 0x000fe2000c706670 */
[----:B------:R-:W-:Y:S01]  /*0150*/  USEL UR10, UR7, 0x4, UP0 ;  /* 0x00000004070a7887 */ /* 0x000fe20008000000 */
[----:B------:R-:W-:-:S11]  /*0160*/  LEA R2, R4, UR4, 0x2 ;  /* 0x0000000404027c11 */ /* 0x000fd6000f8e10ff */
[----:B0-----:R-:W-:Y:S05]  /*0170*/  @P0 BRA `(.L_x_81) ;  /* 0x0000000800d00947 */ /* 0x001fea0003800000 */
        /* <DEDUP_REMOVED lines=16> */
[----:B------:R-:W-:-:S04]  /*0280*/  UISETP.LT.AND UP0, UPT, UR10, 0x1, UPT ;  /* 0x000000010a00788c */ /* 0x000fc8000bf01270 */
[----:B------:R-:W-:-:S04]  /*0290*/  USEL UR8, UR10, 0x1, !UP0 ;  /* 0x000000010a087887 */ /* 0x000fc8000c000000 */
[----:B------:R-:W-:-:S04]  /*02a0*/  UIADD3 UR8, UPT, UPT, -UR8, 0x1, URZ ;  /* 0x0000000108087890 */ /* 0x000fc8000fffe1ff */
[----:B------:R-:W-:Y:S01]  /*02b0*/  UISETP.NE.AND UP0, UPT, UR8, URZ, UPT ;  /* 0x000000ff0800728c */ /* 0x000fe2000bf05270 */
[----:B--2---:R0:W-:Y:S08]  /*02c0*/  STS.U16 [R5], R6 ;  /* 0x0000000605007388 */ /* 0x0041f00000000400 */
[----:B------:R-:W-:Y:S05]  /*02d0*/  BRA.U !UP0, `(.L_x_81) ;  /* 0x0000000908787547 */ /* 0x000fea000b800000 */
[----:B------:R-:W-:Y:S01]  /*02e0*/  UISETP.GE.AND UP0, UPT, UR8, URZ, UPT ;  /* 0x000000ff0800728c */ /* 0x000fe2000bf06270 */
[----:B------:R-:W-:Y:S02]  /*02f0*/  IADD3 R14, PT, PT, R5, 0x80, RZ ;  /* 0x00000080050e7810 */ /* 0x000fe40007ffe0ff */
[----:B0-----:R-:W-:-:S06]  /*0300*/  IADD3 R5, PT, PT, R8, R0, RZ ;  /* 0x0000000008057210 */ /* 0x001fcc0007ffe0ff */
[----:B------:R-:W-:Y:S05]  /*0310*/  BRA.U UP0, `(.L_x_83) ;  /* 0x0000000100ec7547 */ /* 0x000fea000b800000 */
[----:B------:R-:W-:Y:S01]  /*0320*/  UIADD3 UR9, UPT, UPT, URZ, -UR8, URZ ;  /* 0x80000008ff097290 */ /* 0x000fe2000fffe0ff */
[----:B------:R-:W-:-:S03]  /*0330*/  PLOP3.LUT P0, PT, PT, PT, PT, 0x80, 0x8 ;  /* 0x000000000008781c */ /* 0x000fc60003f0f070 */
[----:B------:R-:W-:-:S09]  /*0340*/  UISETP.GT.AND UP0, UPT, UR9, 0x3, UPT ;  /* 0x000000030900788c */ /* 0x000fd2000bf04270 */
[----:B------:R-:W-:Y:S05]  /*0350*/  BRA.U !UP0, `(.L_x_84) ;  /* 0x0000000108847547 */ /* 0x000fea000b800000 */
[----:B------:R-:W-:-:S13]  /*0360*/  PLOP3.LUT P0, PT, PT, PT, PT, 0x8, 0x80 ;  /* 0x000000000080781c */ /* 0x000fda0003f0e170 */
.L_x_85:
[----:B------:R-:W-:Y:S02]  /*0370*/  IADD3 R7, P1, PT, R3, R5, RZ ;  /* 0x0000000503077210 */ /* 0x000fe40007f3e0ff */
        /* <DEDUP_REMOVED lines=8> */
[----:B------:R-:W-:Y:S02]  /*0400*/  IADD3 R11, P3, PT, R3, R5, RZ ;  /* 0x00000005030b7210 */ /* 0x000fe40007f7e0ff */
[----:B------:R-:W-:Y:S01]  /*0410*/  LEA R8, P2, R9, UR18, 0x1 ;  /* 0x0000001209087c11 */ /* 0x000fe2000f8408ff */
[----:B------:R-:W2:Y:S01]  /*0420*/  LDG.E.U16.CONSTANT R7, desc[UR12][R6.64] ;  /* 0x0000000c06077981 */ /* 0x000ea2000c1e9500 */
[----:B------:R-:W-:-:S02]  /*0430*/  IADD3 R13, P1, PT, R3, R15, RZ ;  /* 0x0000000f030d7210 */ /* 0x000fc40007f3e0ff */
[----:B------:R-:W-:Y:S02]  /*0440*/  LEA.HI.X.SX32 R18, R5, RZ, 0x1, P3 ;  /* 0x000000ff05127211 */ /* 0x000fe400018f0eff */
[----:B------:R-:W-:Y:S02]  /*0450*/  LEA.HI.X R9, R9, UR19, R12, 0x1, P2 ;  /* 0x0000001309097c11 */ /* 0x000fe400090f0c0c */
[----:B------:R-:W-:Y:S02]  /*0460*/  LEA.HI.X.SX32 R16, R15, RZ, 0x1, P1 ;  /* 0x000000ff0f107211 */ /* 0x000fe400008f0eff */
[----:B------:R-:W-:Y:S02]  /*0470*/  LEA R10, P3, R11, UR18, 0x1 ;  /* 0x000000120b0a7c11 */ /* 0x000fe4000f8608ff */
[----:B------:R-:W-:Y:S01]  /*0480*/  LEA R12, P1, R13, UR18, 0x1 ;  /* 0x000000120d0c7c11 */ /* 0x000fe2000f8208ff */
[----:B------:R-:W3:Y:S01]  /*0490*/  LDG.E.U16.CONSTANT R9, desc[UR12][R8.64] ;  /* 0x0000000c08097981 */ /* 0x000ee2000c1e9500 */
[----:B------:R-:W-:-:S02]  /*04a0*/  LEA.HI.X R11, R11, UR19, R18, 0x1, P3 ;  /* 0x000000130b0b7c11 */ /* 0x000fc400098f0c12 */
[----:B------:R-:W-:-:S04]  /*04b0*/  LEA.HI.X R13, R13, UR19, R16, 0x1, P1 ;  /* 0x000000130d0d7c11 */ /* 0x000fc800088f0c10 */
[----:B------:R-:W4:Y:S04]  /*04c0*/  LDG.E.U16.CONSTANT R11, desc[UR12][R10.64] ;  /* 0x0000000c0a0b7981 */ /* 0x000f28000c1e9500 */
[----:B------:R-:W5:Y:S01]  /*04d0*/  LDG.E.U16.CONSTANT R13, desc[UR12][R12.64] ;  /* 0x0000000c0c0d7981 */ /* 0x000f62000c1e9500 */
[----:B------:R-:W-:-:S04]  /*04e0*/  UIADD3 UR8, UPT, UPT, UR8, 0x4, URZ ;  /* 0x0000000408087890 */ /* 0x000fc8000fffe0ff */
[----:B------:R-:W-:Y:S01]  /*04f0*/  UISETP.GE.AND UP0, UPT, UR8, -0x3, UPT ;  /* 0xfffffffd0800788c */ /* 0x000fe2000bf06270 */
[----:B------:R-:W-:Y:S01]  /*0500*/  IADD3 R5, PT, PT, R15, R0, RZ ;  /* 0x000000000f057210 */ /* 0x000fe20007ffe0ff */
[----:B--2---:R-:W-:Y:S04]  /*0510*/  STS.U16 [R14], R7 ;  /* 0x000000070e007388 */ /* 0x004fe80000000400 */
[----:B---3--:R-:W-:Y:S04]  /*0520*/  STS.U16 [R14+0x80], R9 ;  /* 0x000080090e007388 */ /* 0x008fe80000000400 */
[----:B----4-:R-:W-:Y:S04]  /*0530*/  STS.U16 [R14+0x100], R11 ;  /* 0x0001000b0e007388 */ /* 0x010fe80000000400 */
[----:B-----5:R0:W-:Y:S02]  /*0540*/  STS.U16 [R14+0x180], R13 ;  /* 0x0001800d0e007388 */ /* 0x0201e40000000400 */
[----:B0-----:R-:W-:Y:S01]  /*0550*/  IADD3 R14, PT, PT, R14, 0x200, RZ ;  /* 0x000002000e0e7810 */ /* 0x001fe20007ffe0ff */
[----:B------:R-:W-:Y:S06]  /*0560*/  BRA.U !UP0, `(.L_x_85) ;  /* 0xfffffffd08807547 */ /* 0x000fec000b83ffff */
.L_x_84:
[----:B------:R-:W-:-:S04]  /*0570*/  UIADD3 UR9, UPT, UPT, URZ, -UR8, URZ ;  /* 0x80000008ff097290 */ /* 0x000fc8000fffe0ff */
[----:B------:R-:W-:-:S09]  /*0580*/  UISETP.GT.AND UP0, UPT, UR9, 0x1, UPT ;  /* 0x000000010900788c */ /* 0x000fd2000bf04270 */
[----:B------:R-:W-:Y:S05]  /*0590*/  BRA.U !UP0, `(.L_x_86) ;  /* 0x0000000108447547 */ /* 0x000fea000b800000 */
[----:B------:R-:W-:Y:S02]  /*05a0*/  IADD3 R10, PT, PT, R5, R0, RZ ;  /* 0x00000000050a7210 */ /* 0x000fe40007ffe0ff */
        /* <DEDUP_REMOVED lines=10> */
[----:B------:R-:W-:Y:S01]  /*0650*/  PLOP3.LUT P0, PT, PT, PT, PT, 0x8, 0x80 ;  /* 0x000000000080781c */ /* 0x000fe20003f0e170 */
[----:B------:R-:W-:Y:S01]  /*0660*/  UIADD3 UR8, UPT, UPT, UR8, 0x2, URZ ;  /* 0x0000000208087890 */ /* 0x000fe2000fffe0ff */
[----:B------:R-:W-:Y:S01]  /*0670*/  IADD3 R5, PT, PT, R10, R0, RZ ;  /* 0x000000000a057210 */ /* 0x000fe20007ffe0ff */
[----:B--2---:R-:W-:Y:S04]  /*0680*/  STS.U16 [R14], R7 ;  /* 0x000000070e007388 */ /* 0x004fe80000000400 */
[----:B---3--:R0:W-:Y:S02]  /*0690*/  STS.U16 [R14+0x80], R9 ;  /* 0x000080090e007388 */ /* 0x0081e40000000400 */
[----:B0-----:R-:W-:-:S07]  /*06a0*/  IADD3 R14, PT, PT, R14, 0x100, RZ ;  /* 0x000001000e0e7810 */ /* 0x001fce0007ffe0ff */
.L_x_86:
[----:B------:R-:W-:-:S13]  /*06b0*/  ISETP.EQ.AND P1, PT, RZ, UR8, PT ;  /* 0x00000008ff007c0c */ /* 0x000fda000bf22270 */
[----:B------:R-:W-:Y:S05]  /*06c0*/  @!P0 BRA P1, `(.L_x_81) ;  /* 0x00000004007c8947 */ /* 0x000fea0000800000 */
.L_x_83:
[----:B------:R-:W-:-:S04]  /*06d0*/  IADD3 R7, P0, PT, R3, R5, RZ ;  /* 0x0000000503077210 */ /* 0x000fc80007f1e0ff */
[----:B------:R-:W-:Y:S02]  /*06e0*/  LEA.HI.X.SX32 R8, R5, RZ, 0x1, P0 ;  /* 0x000000ff05087211 */ /* 0x000fe400000f0eff */
[----:B------:R-:W-:-:S04]  /*06f0*/  LEA R6, P0, R7, UR18, 0x1 ;  /* 0x0000001207067c11 */ /* 0x000fc8000f8008ff */
[----:B------:R-:W-:-:S06]  /*0700*/  LEA.HI.X R7, R7, UR19, R8, 0x1, P0 ;  /* 0x0000001307077c11 */ /* 0x000fcc00080f0c08 */
[----:B------:R-:W2:Y:S01]  /*0710*/  LDG.E.U16.CONSTANT R7, desc[UR12][R6.64] ;  /* 0x0000000c06077981 */ /* 0x000ea2000c1e9500 */
[----:B------:R-:W-:Y:S01]  /*0720*/  UIADD3 UR8, UPT, UPT, UR8, 0x1, URZ ;  /* 0x0000000108087890 */ /* 0x000fe2000fffe0ff */
[----:B------:R-:W-:-:S03]  /*0730*/  IADD3 R5, PT, PT, R5, R0, RZ ;  /* 0x0000000005057210 */ /* 0x000fc60007ffe0ff */
[----:B------:R-:W-:Y:S01]  /*0740*/  UISETP.NE.AND UP0, UPT, UR8, URZ, UPT ;  /* 0x000000ff0800728c */ /* 0x000fe2000bf05270 */
[----:B--2---:R0:W-:Y:S02]  /*0750*/  STS.U16 [R14], R7 ;  /* 0x000000070e007388 */ /* 0x0041e40000000400 */
[----:B0-----:R-:W-:-:S06]  /*0760*/  IADD3 R14, PT, PT, R14, 0x80, RZ ;  /* 0x000000800e0e7810 */ /* 0x001fcc0007ffe0ff */
[----:B------:R-:W-:Y:S05]  /*0770*/  BRA.U UP0, `(.L_x_83) ;  /* 0xfffffffd00d47547 */ /* 0x000fea000b83ffff */
[----:B------:R-:W-:Y:S05]  /*0780*/  BRA `(.L_x_81) ;  /* 0x00000004004c7947 */ /* 0x000fea0003800000 */
.L_x_82:
[C---:B------:R-:W-:Y:S01]  /*0790*/  LEA R6, P0, R3.reuse, UR18, 0x1 ;  /* 0x0000001203067c11 */ /* 0x040fe2000f8008ff */
[----:B------:R-:W-:Y:S01]  /*07a0*/  UISETP.LT.AND UP0, UPT, UR10, 0x1, UPT ;  /* 0x000000010a00788c */ /* 0x000fe2000bf01270 */
[----:B------:R-:W0:Y:S02]  /*07b0*/  LDCU.64 UR20, c[0x0][0x380] ;  /* 0x00007000ff1477ac */ /* 0x000e240008000a00 */
[----:B------:R-:W-:-:S05]  /*07c0*/  LEA.HI.X R7, R3, UR19, RZ, 0x1, P0 ;  /* 0x0000001303077c11 */ /* 0x000fca00080f0cff */
[----:B------:R1:W5:Y:S01]  /*07d0*/  LDG.E.U16.CONSTANT R3, desc[UR12][R6.64] ;  /* 0x0000000c06037981 */ /* 0x000362000c1e9500 */
[----:B------:R-:W-:Y:S01]  /*07e0*/  USEL UR8, UR10, 0x1, !UP0 ;  /* 0x000000010a087887 */ /* 0x000fe2000c000000 */
[----:B------:R-:W-:-:S03]  /*07f0*/  IMAD R14, R0, UR16, RZ ;  /* 0x00000010000e7c24 */ /* 0x000fc6000f8e02ff */
[----:B------:R-:W-:Y:S02]  /*0800*/  UIADD3 UR8, UPT, UPT, URZ, -UR8, URZ ;  /* 0x80000008ff087290 */ /* 0x000fe4000fffe0ff */
[----:B------:R-:W-:Y:S02]  /*0810*/  SHF.L.U32 R14, R14, 0x2, RZ ;  /* 0x000000020e0e7819 */ /* 0x000fe400000006ff */
[----:B------:R-:W-:-:S09]  /*0820*/  UISETP.GE.AND UP0, UPT, UR8, URZ, UPT ;  /* 0x000000ff0800728c */ /* 0x000fd2000bf06270 */
[----:B01----:R-:W-:Y:S05]  /*0830*/  BRA.U UP0, `(.L_x_87) ;  /* 0x0000000100f47547 */ /* 0x003fea000b800000 */
[----:B------:R-:W-:Y:S02]  /*0840*/  UIADD3 UR9, UPT, UPT, URZ, -UR8, URZ ;  /* 0x80000008ff097290 */ /* 0x000fe4000fffe0ff */
[----:B------:R-:W-:Y:S02]  /*0850*/  UPLOP3.LUT UP0, UPT, UPT, UPT, UPT, 0x80, 0x8 ;  /* 0x000000000008789c */ /* 0x000fe40003f0f070 */
[----:B------:R-:W-:-:S09]  /*0860*/  UISETP.GT.AND UP1, UPT, UR9, 0x3, UPT ;  /* 0x000000030900788c */ /* 0x000fd2000bf24270 */
[----:B------:R-:W-:Y:S05]  /*0870*/  BRA.U !UP1, `(.L_x_88) ;  /* 0x0000000109887547 */ /* 0x000fea000b800000 */
[----:B------:R-:W0:Y:S01]  /*0880*/  LDCU.64 UR18, c[0x0][0x380] ;  /* 0x00007000ff1277ac */ /* 0x000e220008000a00 */
[----:B------:R-:W-:-:S11]  /*0890*/  UPLOP3.LUT UP0, UPT, UPT, UPT, UPT, 0x40, 0x4 ;  /* 0x000000000004789c */ /* 0x000fd60003f0e870 */
.L_x_89:
[----:B-----5:R-:W-:Y:S02]  /*08a0*/  IADD3 R7, P0, PT, R3, R14, RZ ;  /* 0x0000000e03077210 */ /* 0x020fe40007f1e0ff */
[CC--:B------:R-:W-:Y:S02]  /*08b0*/  IADD3 R8, PT, PT, R14.reuse, R0.reuse, RZ ;  /* 0x000000000e087210 */ /* 0x0c0fe40007ffe0ff */
[----:B------:R-:W-:Y:S02]  /*08c0*/  LEA.HI.X.SX32 R14, R14, RZ, 0x1, P0 ;  /* 0x000000ff0e0e7211 */ /* 0x000fe400000f0eff */
[----:B0-----:R-:W-:Y:S02]  /*08d0*/  LEA R6, P0, R7, UR18, 0x1 ;  /* 0x0000001207067c11 */ /* 0x001fe4000f8008ff */
[----:B------:R-:W-:Y:S02]  /*08e0*/  IADD3 R9, PT, PT, R8, R0, RZ ;  /* 0x0000000008097210 */ /* 0x000fe40007ffe0ff */
[----:B------:R-:W-:-:S02]  /*08f0*/  IADD3 R12, P1, PT, R3, R8, RZ ;  /* 0x00000008030c7210 */ /* 0x000fc40007f3e0ff */
[----:B------:R-:W-:Y:S02]  /*0900*/  LEA.HI.X R7, R7, UR19, R14, 0x1, P0 ;  /* 0x0000001307077c11 */ /* 0x000fe400080f0c0e */
[----:B------:R-:W-:Y:S02]  /*0910*/  IADD3 R14, PT, PT, R9, R0, RZ ;  /* 0x00000000090e7210 */ /* 0x000fe40007ffe0ff */
[C---:B------:R-:W-:Y:S01]  /*0920*/  IADD3 R11, P2, PT, R3.reuse, R9, RZ ;  /* 0x00000009030b7210 */ /* 0x040fe20007f5e0ff */
[----:B------:R-:W2:Y:S01]  /*0930*/  LDG.E.U16.CONSTANT R6, desc[UR12][R6.64] ;  /* 0x0000000c06067981 */ /* 0x000ea2000c1e9500 */
[----:B------:R-:W-:Y:S02]  /*0940*/  LEA.HI.X.SX32 R15, R8, RZ, 0x1, P1 ;  /* 0x000000ff080f7211 */ /* 0x000fe400008f0eff */
[----:B------:R-:W-:Y:S02]  /*0950*/  LEA R8, P0, R12, UR18, 0x1 ;  /* 0x000000120c087c11 */ /* 0x000fe4000f8008ff */
[----:B------:R-:W-:-:S02]  /*0960*/  IADD3 R13, P3, PT, R3, R14, RZ ;  /* 0x0000000e030d7210 */ /* 0x000fc40007f7e0ff */
[----:B------:R-:W-:Y:S02]  /*0970*/  LEA.HI.X.SX32 R18, R9, RZ, 0x1, P2 ;  /* 0x000000ff09127211 */ /* 0x000fe400010f0eff */
[----:B------:R-:W-:Y:S02]  /*0980*/  LEA.HI.X R9, R12, UR19, R15, 0x1, P0 ;  /* 0x000000130c097c11 */ /* 0x000fe400080f0c0f */
[----:B------:R-:W-:Y:S02]  /*0990*/  LEA R10, P1, R11, UR18, 0x1 ;  /* 0x000000120b0a7c11 */ /* 0x000fe4000f8208ff */
[----:B------:R-:W-:Y:S01]  /*09a0*/  LEA.HI.X.SX32 R16, R14, RZ, 0x1, P3 ;  /* 0x000000ff0e107211 */ /* 0x000fe200018f0eff */
[----:B------:R-:W3:Y:S01]  /*09b0*/  LDG.E.U16.CONSTANT R8, desc[UR12][R8.64] ;  /* 0x0000000c08087981 */ /* 0x000ee2000c1e9500 */
[----:B------:R-:W-:Y:S02]  /*09c0*/  LEA R12, P0, R13, UR18, 0x1 ;  /* 0x000000120d0c7c11 */ /* 0x000fe4000f8008ff */
[----:B------:R-:W-:-:S02]  /*09d0*/  LEA.HI.X R11, R11, UR19, R18, 0x1, P1 ;  /* 0x000000130b0b7c11 */ /* 0x000fc400088f0c12 */
[----:B------:R-:W-:-:S03]  /*09e0*/  LEA.HI.X R13, R13, UR19, R16, 0x1, P0 ;  /* 0x000000130d0d7c11 */ /* 0x000fc600080f0c10 */
[----:B------:R-:W4:Y:S04]  /*09f0*/  LDG.E.U16.CONSTANT R10, desc[UR12][R10.64] ;  /* 0x0000000c0a0a7981 */ /* 0x000f28000c1e9500 */
[----:B------:R-:W4:Y:S01]  /*0a00*/  LDG.E.U16.CONSTANT R12, desc[UR12][R12.64] ;  /* 0x0000000c0c0c7981 */ /* 0x000f22000c1e9500 */
[----:B------:R-:W-:-:S04]  /*0a10*/  UIADD3 UR8, UPT, UPT, UR8, 0x4, URZ ;  /* 0x0000000408087890 */ /* 0x000fc8000fffe0ff */
[----:B------:R-:W-:Y:S01]  /*0a20*/  UISETP.GE.AND UP1, UPT, UR8, -0x3, UPT ;  /* 0xfffffffd0800788c */ /* 0x000fe2000bf26270 */
[----:B------:R-:W-:Y:S01]  /*0a30*/  IADD3 R14, PT, PT, R14, R0, RZ ;  /* 0x000000000e0e7210 */ /* 0x000fe20007ffe0ff */
[----:B--2---:R-:W-:Y:S04]  /*0a40*/  STS.U16 [R5], R6 ;  /* 0x0000000605007388 */ /* 0x004fe80000000400 */
[----:B---3--:R-:W-:Y:S04]  /*0a50*/  STS.U16 [R5+0x80], R8 ;  /* 0x0000800805007388 */ /* 0x008fe80000000400 */
[----:B----4-:R-:W-:Y:S04]  /*0a60*/  STS.U16 [R5+0x100], R10 ;  /* 0x0001000a05007388 */ /* 0x010fe80000000400 */
[----:B------:R0:W-:Y:S02]  /*0a70*/  STS.U16 [R5+0x180], R12 ;  /* 0x0001800c05007388 */ /* 0x0001e40000000400 */
[----:B0-----:R-:W-:Y:S01]  /*0a80*/  IADD3 R5, PT, PT, R5, 0x200, RZ ;  /* 0x0000020005057810 */ /* 0x001fe20007ffe0ff */
[----:B------:R-:W-:Y:S06]  /*0a90*/  BRA.U !UP1, `(.L_x_89) ;  /* 0xfffffffd09807547 */ /* 0x000fec000b83ffff */
.L_x_88:
[----:B------:R-:W-:-:S04]  /*0aa0*/  UIADD3 UR9, UPT, UPT, URZ, -UR8, URZ ;  /* 0x80000008ff097290 */ /* 0x000fc8000fffe0ff */
[----:B------:R-:W-:-:S09]  /*0ab0*/  UISETP.GT.AND UP1, UPT, UR9, 0x1, UPT ;  /* 0x000000010900788c */ /* 0x000fd2000bf24270 */
[----:B------:R-:W-:Y:S05]  /*0ac0*/  BRA.U !UP1, `(.L_x_90) ;  /* 0x0000000109487547 */ /* 0x000fea000b800000 */
        /* <DEDUP_REMOVED lines=12> */
[----:B------:R-:W-:Y:S01]  /*0b90*/  IADD3 R14, PT, PT, R10, R0, RZ ;  /* 0x000000000a0e7210 */ /* 0x000fe20007ffe0ff */
[----:B------:R-:W-:Y:S02]  /*0ba0*/  UIADD3 UR8, UPT, UPT, UR8, 0x2, URZ ;  /* 0x0000000208087890 */ /* 0x000fe4000fffe0ff */
[----:B------:R-:W-:Y:S01]  /*0bb0*/  UPLOP3.LUT UP0, UPT, UPT, UPT, UPT, 0x40, 0x4 ;  /* 0x000000000004789c */ /* 0x000fe20003f0e870 */
[----:B--2---:R-:W-:Y:S04]  /*0bc0*/  STS.U16 [R5], R6 ;  /* 0x0000000605007388 */ /* 0x004fe80000000400 */
[----:B---3--:R0:W-:Y:S02]  /*0bd0*/  STS.U16 [R5+0x80], R8 ;  /* 0x0000800805007388 */ /* 0x0081e40000000400 */
[----:B0-----:R-:W-:-:S07]  /*0be0*/  IADD3 R5, PT, PT, R5, 0x100, RZ ;  /* 0x0000010005057810 */ /* 0x001fce0007ffe0ff */
.L_x_90:
[----:B------:R-:W-:-:S09]  /*0bf0*/  UISETP.NE.OR UP0, UPT, UR8, URZ, UP0 ;  /* 0x000000ff0800728c */ /* 0x000fd20008705670 */
[----:B------:R-:W-:Y:S05]  /*0c00*/  BRA.U !UP0, `(.L_x_81) ;  /* 0x00000001082c7547 */ /* 0x000fea000b800000 */
.L_x_87:
[----:B-----5:R-:W-:-:S04]  /*0c10*/  IADD3 R7, P0, PT, R3, R14, RZ ;  /* 0x0000000e03077210 */ /* 0x020fc80007f1e0ff */
[----:B------:R-:W-:Y:S02]  /*0c20*/  LEA.HI.X.SX32 R8, R14, RZ, 0x1, P0 ;  /* 0x000000ff0e087211 */ /* 0x000fe400000f0eff */
[----:B------:R-:W-:-:S04]  /*0c30*/  LEA R6, P0, R7, UR20, 0x1 ;  /* 0x0000001407067c11 */ /* 0x000fc8000f8008ff */
[----:B------:R-:W-:-:S05]  /*0c40*/  LEA.HI.X R7, R7, UR21, R8, 0x1, P0 ;  /* 0x0000001507077c11 */ /* 0x000fca00080f0c08 */
[----:B------:R-:W2:Y:S01]  /*0c50*/  LDG.E.U16.CONSTANT R6, desc[UR12][R6.64] ;  /* 0x0000000c06067981 */ /* 0x000ea2000c1e9500 */
[----:B------:R-:W-:Y:S01]  /*0c60*/  UIADD3 UR8, UPT, UPT, UR8, 0x1, URZ ;  /* 0x0000000108087890 */ /* 0x000fe2000fffe0ff */
[----:B------:R-:W-:-:S03]  /*0c70*/  IADD3 R14, PT, PT, R14, R0, RZ ;  /* 0x000000000e0e7210 */ /* 0x000fc60007ffe0ff */
[----:B------:R-:W-:Y:S01]  /*0c80*/  UISETP.NE.AND UP0, UPT, UR8, URZ, UPT ;  /* 0x000000ff0800728c */ /* 0x000fe2000bf05270 */
[----:B--2---:R0:W-:Y:S02]  /*0c90*/  STS.U16 [R5], R6 ;  /* 0x0000000605007388 */ /* 0x0041e40000000400 */
[----:B0-----:R-:W-:-:S06]  /*0ca0*/  IADD3 R5, PT, PT, R5, 0x80, RZ ;  /* 0x0000008005057810 */ /* 0x001fcc0007ffe0ff */
[----:B------:R-:W-:Y:S05]  /*0cb0*/  BRA.U UP0, `(.L_x_87) ;  /* 0xfffffffd00d47547 */ /* 0x000fea000b83ffff */
.L_x_81:
[----:B------:R-:W-:Y:S05]  /*0cc0*/  BSYNC.RECONVERGENT B0 ;  /* 0x0000000000007941 */ /* 0x000fea0003800200 */
.L_x_80:
[----:B------:R-:W1:Y:S02]  /*0cd0*/  LDCU UR8, c[0x0][0x3ac] ;  /* 0x00007580ff0877ac */ /* 0x000e640008000800 */
[----:B-1---5:R-:W-:-:S04]  /*0ce0*/  MOV R3, UR8 ;  /* 0x0000000800037c02 */ /* 0x022fc80008000f00 */
[----:B------:R-:W-:-:S13]  /*0cf0*/  ISETP.GE.AND P0, PT, R2, R3, PT ;  /* 0x000000030200720c */ /* 0x000fda0003f06270 */
[----:B------:R-:W-:Y:S05]  /*0d00*/  @P0 EXIT ;  /* 0x000000000000094d */ /* 0x000fea0003800000 */
[----:B------:R-:W1:Y:S02]  /*0d10*/  LDCU.U8 UR8, c[0x0][0x3e0] ;  /* 0x00007c00ff0877ac */ /* 0x000e640008000000 */
[----:B-1----:R-:W-:-:S04]  /*0d20*/  UPRMT UR8, UR8, 0x8880, URZ ;  /* 0x0000888008087896 */ /* 0x002fc800080000ff */
[----:B------:R-:W-:-:S04]  /*0d30*/  UISETP.NE.AND UP0, UPT, UR8, URZ, UPT ;  /* 0x000000ff0800728c */ /* 0x000fc8000bf05270 */
[----:B------:R-:W-:-:S04]  /*0d40*/  UISETP.NE.OR UP0, UPT, UR14, URZ, !UP0 ;  /* 0x000000ff0e00728c */ /* 0x000fc8000c705670 */
[----:B------:R-:W-:-:S09]  /*0d50*/  UISETP.LT.OR UP0, UPT, UR7, 0x1, UP0 ;  /* 0x000000010700788c */ /* 0x000fd20008701670 */
[----:B------:R-:W-:Y:S05]  /*0d60*/  BRA.U UP0, `(.L_x_91) ;  /* 0x0000000100c87547 */ /* 0x000fea000b800000 */
[----:B------:R-:W-:Y:S01]  /*0d70*/  UISETP.LT.AND UP0, UPT, UR10, 0x1, UPT ;  /* 0x000000010a00788c */ /* 0x000fe2000bf01270 */
[----:B0-----:R-:W-:-:S03]  /*0d80*/  IMAD R5, R3, UR16, RZ ;  /* 0x0000001003057c24 */ /* 0x001fc6000f8e02ff */
[----:B------:R-:W-:Y:S02]  /*0d90*/  USEL UR8, UR10, 0x1, !UP0 ;  /* 0x000000010a087887 */ /* 0x000fe4000c000000 */
[----:B------:R-:W-:Y:S02]  /*0da0*/  LEA R5, R5, UR4, 0x2 ;  /* 0x0000000405057c11 */ /* 0x000fe4000f8e10ff */
[----:B------:R-:W-:Y:S02]  /*0db0*/  UIADD3 UR8, UPT, UPT, URZ, -UR8, URZ ;  /* 0x80000008ff087290 */ /* 0x000fe4000fffe0ff */
[----:B------:R-:W-:Y:S02]  /*0dc0*/  LEA R5, R4, R5, 0x2 ;  /* 0x0000000504057211 */ /* 0x000fe400078e10ff */
[----:B------:R-:W-:-:S09]  /*0dd0*/  UISETP.GE.AND UP0, UPT, UR8, URZ, UPT ;  /* 0x000000ff0800728c */ /* 0x000fd2000bf06270 */
[----:B------:R-:W-:Y:S05]  /*0de0*/  BRA.U UP0, `(.L_x_92) ;  /* 0x00000001008c7547 */ /* 0x000fea000b800000 */
[----:B------:R-:W-:Y:S02]  /*0df0*/  UIADD3 UR4, UPT, UPT, URZ, -UR8, URZ ;  /* 0x80000008ff047290 */ /* 0x000fe4000fffe0ff */
[----:B------:R-:W-:Y:S02]  /*0e00*/  UPLOP3.LUT UP0, UPT, UPT, UPT, UPT, 0x80, 0x8 ;  /* 0x000000000008789c */ /* 0x000fe40003f0f070 */
[----:B------:R-:W-:-:S09]  /*0e10*/  UISETP.GT.AND UP1, UPT, UR4, 0x3, UPT ;  /* 0x000000030400788c */ /* 0x000fd2000bf24270 */
[----:B------:R-:W-:Y:S05]  /*0e20*/  BRA.U !UP1, `(.L_x_93) ;  /* 0x0000000109447547 */ /* 0x000fea000b800000 */
[----:B------:R-:W0:Y:S01]  /*0e30*/  LDC.64 R14, c[0x0][0x3a0] ;  /* 0x0000e800ff0e7b82 */ /* 0x000e220000000a00 */
[----:B------:R-:W-:-:S11]  /*0e40*/  UPLOP3.LUT UP0, UPT, UPT, UPT, UPT, 0x40, 0x4 ;  /* 0x000000000004789c */ /* 0x000fd60003f0e870 */
.L_x_94:
[CC--:B-1----:R-:W-:Y:S01]  /*0e50*/  IADD3 R8, PT, PT, R5.reuse, R3.reuse, RZ ;  /* 0x0000000305087210 */ /* 0x0c2fe20007ffe0ff */
[--C-:B0-----:R-:W-:Y:S01]  /*0e60*/  IMAD.WIDE R6, R5, 0x2, R14.reuse ;  /* 0x0000000205067825 */ /* 0x101fe200078e020e */
[----:B------:R-:W-:Y:S02]  /*0e70*/  UIADD3 UR8, UPT, UPT, UR8, 0x4, URZ ;  /* 0x0000000408087890 */ /* 0x000fe4000fffe0ff */
[CC--:B------:R-:W-:Y:S01]  /*0e80*/  IADD3 R10, PT, PT, R8.reuse, R3.reuse, RZ ;  /* 0x00000003080a7210 */ /* 0x0c0fe20007ffe0ff */
[--C-:B------:R-:W-:Y:S01]  /*0e90*/  IMAD.WIDE R8, R8, 0x2, R14.reuse ;  /* 0x0000000208087825 */ /* 0x100fe200078e020e */
[----:B------:R1:W-:Y:S01]  /*0ea0*/  STG.E.64 desc[UR12][R6.64], RZ ;  /* 0x000000ff06007986 */ /* 0x0003e2000c101b0c */
[----:B------:R-:W-:Y:S01]  /*0eb0*/  UISETP.GE.AND UP1, UPT, UR8, -0x3, UPT ;  /* 0xfffffffd0800788c */ /* 0x000fe2000bf26270 */
[CC--:B------:R-:W-:Y:S01]  /*0ec0*/  IADD3 R16, PT, PT, R10.reuse, R3.reuse, RZ ;  /* 0x000000030a107210 */ /* 0x0c0fe20007ffe0ff */
[--C-:B------:R-:W-:Y:S01]  /*0ed0*/  IMAD.WIDE R10, R10, 0x2, R14.reuse ;  /* 0x000000020a0a7825 */ /* 0x100fe200078e020e */
[----:B------:R1:W-:Y:S02]  /*0ee0*/  STG.E.64 desc[UR12][R8.64], RZ ;  /* 0x000000ff08007986 */ /* 0x0003e4000c101b0c */
[C---:B------:R-:W-:Y:S01]  /*0ef0*/  IADD3 R5, PT, PT, R16.reuse, R3, RZ ;  /* 0x0000000310057210 */ /* 0x040fe20007ffe0ff */
[----:B------:R-:W-:Y:S01]  /*0f00*/  IMAD.WIDE R12, R16, 0x2, R14 ;  /* 0x00000002100c7825 */ /* 0x000fe200078e020e */
[----:B------:R1:W-:Y:S04]  /*0f10*/  STG.E.64 desc[UR12][R10.64], RZ ;  /* 0x000000ff0a007986 */ /* 0x0003e8000c101b0c */
[----:B------:R1:W-:Y:S01]  /*0f20*/  STG.E.64 desc[UR12][R12.64], RZ ;  /* 0x000000ff0c007986 */ /* 0x0003e2000c101b0c */
[----:B------:R-:W-:Y:S05]  /*0f30*/  BRA.U !UP1, `(.L_x_94) ;  /* 0xfffffffd09c47547 */ /* 0x000fea000b83ffff */
.L_x_93:
[----:B------:R-:W-:-:S04]  /*0f40*/  UIADD3 UR4, UPT, UPT, URZ, -UR8, URZ ;  /* 0x80000008ff047290 */ /* 0x000fc8000fffe0ff */
[----:B------:R-:W-:-:S09]  /*0f50*/  UISETP.GT.AND UP1, UPT, UR4, 0x1, UPT ;  /* 0x000000010400788c */ /* 0x000fd2000bf24270 */
[----:B------:R-:W-:Y:S05]  /*0f60*/  BRA.U !UP1, `(.L_x_95) ;  /* 0x0000000109247547 */ /* 0x000fea000b800000 */
[----:B-1----:R-:W0:Y:S01]  /*0f70*/  LDC.64 R8, c[0x0][0x3a0] ;  /* 0x0000e800ff087b82 */ /* 0x002e220000000a00 */
[CC--:B------:R-:W-:Y:S01]  /*0f80*/  IADD3 R10, PT, PT, R5.reuse, R3.reuse, RZ ;  /* 0x00000003050a7210 */ /* 0x0c0fe20007ffe0ff */
[----:B------:R-:W-:Y:S02]  /*0f90*/  UIADD3 UR8, UPT, UPT, UR8, 0x2, URZ ;  /* 0x0000000208087890 */ /* 0x000fe4000fffe0ff */
[----:B------:R-:W-:Y:S01]  /*0fa0*/  UPLOP3.LUT UP0, UPT, UPT, UPT, UPT, 0x40, 0x4 ;  /* 0x000000000004789c */ /* 0x000fe20003f0e870 */
[----:B0-----:R-:W-:Y:S01]  /*0fb0*/  IMAD.WIDE R6, R5, 0x2, R8 ;  /* 0x0000000205067825 */ /* 0x001fe200078e0208 */
[----:B------:R-:W-:-:S03]  /*0fc0*/  IADD3 R5, PT, PT, R10, R3, RZ ;  /* 0x000000030a057210 */ /* 0x000fc60007ffe0ff */
[----:B------:R-:W-:Y:S01]  /*0fd0*/  IMAD.WIDE R8, R10, 0x2, R8 ;  /* 0x000000020a087825 */ /* 0x000fe200078e0208 */
[----:B------:R0:W-:Y:S04]  /*0fe0*/  STG.E.64 desc[UR12][R6.64], RZ ;  /* 0x000000ff06007986 */ /* 0x0001e8000c101b0c */
[----:B------:R0:W-:Y:S02]  /*0ff0*/  STG.E.64 desc[UR12][R8.64], RZ ;  /* 0x000000ff08007986 */ /* 0x0001e4000c101b0c */
.L_x_95:
[----:B------:R-:W-:-:S09]  /*1000*/  UISETP.NE.OR UP0, UPT, UR8, URZ, UP0 ;  /* 0x000000ff0800728c */ /* 0x000fd20008705670 */
[----:B------:R-:W-:Y:S05]  /*1010*/  BRA.U !UP0, `(.L_x_91) ;  /* 0x00000001081c7547 */ /* 0x000fea000b800000 */
.L_x_92:
[----:B01----:R-:W0:Y:S02]  /*1020*/  LDC.64 R6, c[0x0][0x3a0] ;  /* 0x0000e800ff067b82 */ /* 0x003e240000000a00 */
.L_x_96:
[C---:B0-----:R-:W-:Y:S01]  /*1030*/  IMAD.WIDE R8, R5.reuse, 0x2, R6 ;  /* 0x0000000205087825 */ /* 0x041fe200078e0206 */
[----:B------:R-:W-:Y:S01]  /*1040*/  UIADD3 UR8, UPT, UPT, UR8, 0x1, URZ ;  /* 0x0000000108087890 */ /* 0x000fe2000fffe0ff */
[----:B------:R-:W-:-:S03]  /*1050*/  IADD3 R5, PT, PT, R5, R3, RZ ;  /* 0x0000000305057210 */ /* 0x000fc60007ffe0ff */
[----:B------:R2:W-:Y:S01]  /*1060*/  STG.E.64 desc[UR12][R8.64], RZ ;  /* 0x000000ff08007986 */ /* 0x0005e2000c101b0c */
[----:B------:R-:W-:-:S09]  /*1070*/  UISETP.NE.AND UP0, UPT, UR8, URZ, UPT ;  /* 0x000000ff0800728c */ /* 0x000fd2000bf05270 */
[----:B--2---:R-:W-:Y:S05]  /*1080*/  BRA.U UP0, `(.L_x_96) ;  /* 0xfffffffd00e87547 */ /* 0x004fea000b83ffff */
.L_x_91:
[----:B------:R-:W2:Y:S01]  /*1090*/  LDCU.64 UR10, c[0x0][0x3b8] ;  /* 0x00007700ff0a77ac */ /* 0x000ea20008000a00 */
[----:B------:R-:W-:Y:S01]  /*10a0*/  BAR.SYNC.DEFER_BLOCKING 0x0 ;  /* 0x0000000000007b1d */ /* 0x000fe20000010000 */
[----:B------:R-:W-:Y:S01]  /*10b0*/  ISETP.LE.AND P0, PT, R0, UR5, PT ;  /* 0x0000000500007c0c */ /* 0x000fe2000bf03270 */
[----:B------:R-:W-:-:S04]  /*10c0*/  USHF.L.U32 UR8, UR14, 0x7, URZ ;  /* 0x000000070e087899 */ /* 0x000fc800080006ff */
[----:B--2---:R-:W-:-:S06]  /*10d0*/  UIMAD.WIDE.U32 UR8, UR8, 0x2, UR10 ;  /* 0x00000002080878a5 */ /* 0x004fcc000f8e000a */
[----:B01----:R-:W-:Y:S02]  /*10e0*/  MOV R6, UR8 ;  /* 0x0000000800067c02 */ /* 0x003fe40008000f00 */
[----:B------:R-:W-:Y:S01]  /*10f0*/  MOV R7, UR9 ;  /* 0x0000000900077c02 */ /* 0x000fe20008000f00 */
[----:B------:R-:W-:Y:S06]  /*1100*/  @P0 BRA `(.L_x_97) ;  /* 0x0000000000e40947 */ /* 0x000fec0003800000 */
[----:B------:R-:W-:Y:S01]  /*1110*/  MOV R12, UR8 ;  /* 0x00000008000c7c02 */ /* 0x000fe20008000f00 */
[----:B------:R-:W0:Y:S01]  /*1120*/  LDC.64 R8, c[0x0][0x390] ;  /* 0x0000e400ff087b82 */ /* 0x000e220000000a00 */
[----:B------:R-:W-:-:S05]  /*1130*/  MOV R13, UR9 ;  /* 0x00000009000d7c02 */ /* 0x000fca0008000f00 */
[----:B------:R1:W5:Y:S01]  /*1140*/  LDG.E.U16.CONSTANT R16, desc[UR12][R12.64] ;  /* 0x0000000c0c107981 */ /* 0x000362000c1e9500 */
[----:B------:R-:W-:Y:S01]  /*1150*/  SHF.R.S32.HI R5, RZ, 0x1f, R2 ;  /* 0x0000001fff057819 */ /* 0x000fe20000011402 */
[----:B------:R-:W2:Y:S01]  /*1160*/  LDC.64 R10, c[0x0][0x398] ;  /* 0x0000e600ff0a7b82 */ /* 0x000ea20000000a00 */
[----:B------:R-:W-:Y:S01]  /*1170*/  SHF.L.U32 R4, R4, 0x4, RZ ;  /* 0x0000000404047819 */ /* 0x000fe200000006ff */
[----:B------:R-:W-:Y:S01]  /*1180*/  HFMA2 R19, -RZ, RZ, 0, 0 ;  /* 0x00000000ff137431 */ /* 0x000fe200000001ff */
[----:B------:R-:W-:Y:S01]  /*1190*/  LEA.HI R5, R5, R2, RZ, 0x3 ;  /* 0x0000000205057211 */ /* 0x000fe200078f18ff */
[----:B------:R-:W-:Y:S01]  /*11a0*/  UMOV UR4, UR5 ;  /* 0x0000000500047c82 */ /* 0x000fe20008000000 */
[----:B------:R-:W-:Y:S02]  /*11b0*/  LOP3.LUT R17, R4, 0x10, RZ, 0xc0, !PT ;  /* 0x0000001004117812 */ /* 0x000fe400078ec0ff */
[----:B------:R-:W-:-:S07]  /*11c0*/  SHF.R.S32.HI R18, RZ, 0x3, R5 ;  /* 0x00000003ff127819 */ /* 0x000fce0000011405 */
.L_x_98:
[----:B-1---5:R-:W-:-:S05]  /*11d0*/  IADD3 R12, PT, PT, R16, R19, RZ ;  /* 0x00000013100c7210 */ /* 0x022fca0007ffe0ff */
[----:B------:R-:W-:-:S05]  /*11e0*/  IMAD R4, R12, R3, RZ ;  /* 0x000000030c047224 */ /* 0x000fca00078e02ff */
[----:B------:R-:W-:-:S04]  /*11f0*/  SHF.R.S32.HI R5, RZ, 0x1f, R4 ;  /* 0x0000001fff057819 */ /* 0x000fc80000011404 */
[----:B------:R-:W-:-:S04]  /*1200*/  LEA.HI R5, R5, R4, RZ, 0x3 ;  /* 0x0000000405057211 */ /* 0x000fc800078f18ff */
[----:B------:R-:W-:-:S05]  /*1210*/  LEA.HI.SX32 R5, R5, R18, 0x1d ;  /* 0x0000001205057211 */ /* 0x000fca00078feaff */
[----:B0-----:R-:W-:-:S06]  /*1220*/  IMAD.WIDE R4, R5, 0x4, R8 ;  /* 0x0000000405047825 */ /* 0x001fcc00078e0208 */
[----:B------:R-:W3:Y:S01]  /*1230*/  LDG.E.CONSTANT R4, desc[UR12][R4.64] ;  /* 0x0000000c04047981 */ /* 0x000ee2000c1e9900 */
[----:B------:R-:W-:Y:S01]  /*1240*/  USHF.L.U32 UR8, UR4, 0x1, URZ ;  /* 0x0000000104087899 */ /* 0x000fe200080006ff */
[----:B--2---:R-:W-:-:S03]  /*1250*/  IMAD.WIDE.U32 R12, R12, 0x2, R10 ;  /* 0x000000020c0c7825 */ /* 0x004fc600078e000a */
[----:B------:R-:W-:-:S03]  /*1260*/  UIMAD.WIDE.U32 UR8, UR8, 0x2, UR10 ;  /* 0x00000002080878a5 */ /* 0x000fc6000f8e000a */
[----:B------:R-:W2:Y:S03]  /*1270*/  LDG.E.U16.CONSTANT R12, desc[UR12][R12.64] ;  /* 0x0000000c0c0c7981 */ /* 0x000ea6000c1e9500 */
[----:B------:R-:W-:Y:S02]  /*1280*/  MOV R15, UR9 ;  /* 0x00000009000f7c02 */ /* 0x000fe40008000f00 */
[----:B------:R-:W-:-:S05]  /*1290*/  MOV R14, UR8 ;  /* 0x00000008000e7c02 */ /* 0x000fca0008000f00 */
[----:B------:R0:W4:Y:S01]  /*12a0*/  LDG.E.U16.CONSTANT R15, desc[UR12][R14.64+0x2] ;  /* 0x0000020c0e0f7981 */ /* 0x000122000c1e9500 */
[----:B---3--:R-:W-:-:S04]  /*12b0*/  SHF.R.U32.HI R20, RZ, R17, R4 ;  /* 0x00000011ff147219 */ /* 0x008fc80000011604 */
[--C-:B------:R-:W-:Y:S02]  /*12c0*/  SHF.R.U32.HI R22, RZ, 0x4, R20.reuse ;  /* 0x00000004ff167819 */ /* 0x100fe40000011614 */
[----:B------:R-:W-:Y:S02]  /*12d0*/  SHF.R.U32.HI R4, RZ, 0x8, R20 ;  /* 0x00000008ff047819 */ /* 0x000fe40000011614 */
[----:B------:R-:W-:Y:S02]  /*12e0*/  LOP3.LUT R22, R22, 0xf, RZ, 0xc0, !PT ;  /* 0x0000000f16167812 */ /* 0x000fe400078ec0ff */
[----:B------:R-:W-:-:S03]  /*12f0*/  LOP3.LUT R4, R4, 0xf, RZ, 0xc0, !PT ;  /* 0x0000000f04047812 */ /* 0x000fc600078ec0ff */
[----:B------:R-:W-:Y:S01]  /*1300*/  IMAD R5, R22, R22, R22 ;  /* 0x0000001616057224 */ /* 0x000fe200078e0216 */
[----:B------:R-:W-:Y:S02]  /*1310*/  LOP3.LUT R21, R20, 0xf, RZ, 0xc0, !PT ;  /* 0x0000000f14157812 */ /* 0x000fe400078ec0ff */
[----:B------:R-:W-:Y:S02]  /*1320*/  SHF.R.U32.HI R20, RZ, 0xc, R20 ;  /* 0x0000000cff147819 */ /* 0x000fe40000011614 */
[----:B------:R-:W-:Y:S01]  /*1330*/  IADD3 R22, PT, PT, R22, 0x1, R5 ;  /* 0x0000000116167810 */ /* 0x000fe20007ffe005 */
[----:B------:R-:W-:Y:S01]  /*1340*/  IMAD R5, R4, R4, R4 ;  /* 0x0000000404057224 */ /* 0x000fe200078e0204 */
[----:B------:R-:W-:Y:S01]  /*1350*/  LOP3.LUT R20, R20, 0xf, RZ, 0xc0, !PT ;  /* 0x0000000f14147812 */ /* 0x000fe200078ec0ff */
[----:B------:R-:W-:-:S03]  /*1360*/  IMAD R24, R21, R21, R21 ;  /* 0x0000001515187224 */ /* 0x000fc600078e0215 */
[----:B0-----:R-:W-:Y:S01]  /*1370*/  IADD3 R14, PT, PT, R4, 0x1, R5 ;  /* 0x00000001040e7810 */ /* 0x001fe20007ffe005 */
[----:B------:R-:W-:Y:S01]  /*1380*/  IMAD R5, R20, R20, R20 ;  /* 0x0000001414057224 */ /* 0x000fe200078e0214 */
[----:B------:R-:W-:-:S04]  /*1390*/  IADD3 R24, PT, PT, R21, 0x1, R24 ;  /* 0x0000000115187810 */ /* 0x000fc80007ffe018 */
[----:B------:R-:W-:Y:S01]  /*13a0*/  IADD3 R5, PT, PT, R20, 0x1, R5 ;  /* 0x0000000114057810 */ /* 0x000fe20007ffe005 */
[----:B------:R-:W-:Y:S08]  /*13b0*/  I2F.F16 R13, R22 ;  /* 0x00000016000d7306 */ /* 0x000ff00000200c00 */
[----:B------:R-:W0:Y:S08]  /*13c0*/  I2F.F16 R24, R24 ;  /* 0x0000001800187306 */ /* 0x000e300000200c00 */
[----:B------:R-:W-:Y:S08]  /*13d0*/  I2F.F16 R14, R14 ;  /* 0x0000000e000e7306 */ /* 0x000ff00000200c00 */
[----:B------:R-:W1:Y:S01]  /*13e0*/  I2F.F16 R5, R5 ;  /* 0x0000000500057306 */ /* 0x000e620000200c00 */
[----:B0-----:R-:W-:-:S02]  /*13f0*/  PRMT R13, R24, 0x5410, R13 ;  /* 0x00005410180d7816 */ /* 0x001fc4000000000d */
[----:B----4-:R-:W-:Y:S02]  /*1400*/  R2UR UR8, R15 ;  /* 0x000000000f0872ca */ /* 0x010fe400000e0000 */
[----:B------:R-:W-:Y:S01]  /*1410*/  LEA R4, R19, R1, 0x3 ;  /* 0x0000000113047211 */ /* 0x000fe200078e18ff */
[----:B--2---:R-:W-:Y:S01]  /*1420*/  HMUL2 R20, R13, R12.H0_H0 ;  /* 0x2000000c0d147232 */ /* 0x004fe20000000000 */
[----:B-1----:R-:W-:-:S05]  /*1430*/  PRMT R5, R14, 0x5410, R5 ;  /* 0x000054100e057816 */ /* 0x002fca0000000005 */
[----:B------:R-:W-:-:S05]  /*1440*/  HMUL2 R21, R5, R12.H0_H0 ;  /* 0x2000000c05157232 */ /* 0x000fca0000000000 */
[----:B------:R3:W-:Y:S01]  /*1450*/  STL.64 [R4], R20 ;  /* 0x0000001404007387 */ /* 0x0007e20000100a00 */
[----:B------:R-:W-:-:S04]  /*1460*/  UIADD3 UR4, UPT, UPT, UR8, UR4, URZ ;  /* 0x0000000408047290 */ /* 0x000fc8000fffe0ff */
[----:B------:R-:W-:Y:S01]  /*1470*/  UISETP.GE.AND UP0, UPT, UR4, UR6, UPT ;  /* 0x000000060400728c */ /* 0x000fe2000bf06270 */
[----:B------:R-:W-:-:S08]  /*1480*/  IADD3 R19, PT, PT, R19, 0x1, RZ ;  /* 0x0000000113137810 */ /* 0x000fd00007ffe0ff */
[----:B---3--:R-:W-:Y:S05]  /*1490*/  BRA.U !UP0, `(.L_x_98) ;  /* 0xfffffffd084c7547 */ /* 0x008fea000b83ffff */
.L_x_97:
[----:B------:R-:W5:Y:S01]  /*14a0*/  LDL.64 R4, [R1] ;  /* 0x0000000001047983 */ /* 0x000f620000100a00 */
[----:B------:R-:W0:Y:S03]  /*14b0*/  LDCU UR15, c[0x0][0x3c8] ;  /* 0x00007900ff0f77ac */ /* 0x000e260008000800 */
[----:B------:R1:W5:Y:S01]  /*14c0*/  LDG.E.U16.CONSTANT R25, desc[UR12][R6.64+0x2] ;  /* 0x0000020c06197981 */ /* 0x000362000c1e9500 */
[----:B------:R-:W2:Y:S01]  /*14d0*/  LDCU UR17, c[0x0][0x3cc] ;  /* 0x00007980ff1177ac */ /* 0x000ea20008000800 */
[----:B------:R-:W3:Y:S01]  /*14e0*/  LDCU UR18, c[0x0][0x3d0] ;  /* 0x00007a00ff1277ac */ /* 0x000ee20008000800 */
[----:B------:R-:W4:Y:S01]  /*14f0*/  LDCU UR19, c[0x0][0x3d4] ;  /* 0x00007a80ff1377ac */ /* 0x000f220008000800 */
[----:B------:R-:W4:Y:S01]  /*1500*/  LDCU UR20, c[0x0][0x3d8] ;  /* 0x00007b00ff1477ac */ /* 0x000f220008000800 */
[----:B0-----:R-:W-:Y:S02]  /*1510*/  UISETP.LT.AND UP0, UPT, UR5, UR15, UPT ;  /* 0x0000000f0500728c */ /* 0x001fe4000bf01270 */
[----:B------:R-:W-:-:S02]  /*1520*/  UISETP.GT.AND UP4, UPT, UR5, UR15, UPT ;  /* 0x0000000f0500728c */ /* 0x000fc4000bf84270 */
[----:B------:R-:W-:Y:S01]  /*1530*/  USEL UR4, UR5, UR15, UP0 ;  /* 0x0000000f05047287 */ /* 0x000fe20008000000 */
[----:B-1----:R-:W-:-:S03]  /*1540*/  HFMA2 R6, -RZ, RZ, 0, 0 ;  /* 0x00000000ff067431 */ /* 0x002fc600000001ff */
[----:B------:R-:W-:Y:S01]  /*1550*/  USHF.R.S32.HI UR8, URZ, 0x1f, UR4 ;  /* 0x0000001fff087899 */ /* 0x000fe20008011404 */
[----:B------:R-:W-:Y:S02]  /*1560*/  MOV R9, RZ ;  /* 0x000000ff00097202 */ /* 0x000fe40000000f00 */
[----:B------:R-:W-:Y:S01]  /*1570*/  CS2R R10, SRZ ;  /* 0x00000000000a7805 */ /* 0x000fe2000001ff00 */
[----:B------:R-:W-:Y:S02]  /*1580*/  ULEA.HI UR8, UR8, UR4, URZ, 0x5 ;  /* 0x0000000408087291 */ /* 0x000fe4000f8f28ff */
[----:B--2---:R-:W-:Y:S02]  /*1590*/  UISETP.GT.AND UP0, UPT, UR5, UR17, UPT ;  /* 0x000000110500728c */ /* 0x004fe4000bf04270 */
[----:B---3--:R-:W-:Y:S02]  /*15a0*/  UISETP.GT.AND UP1, UPT, UR5, UR18, UPT ;  /* 0x000000120500728c */ /* 0x008fe4000bf24270 */
[----:B----4-:R-:W-:-:S02]  /*15b0*/  UISETP.GT.AND UP2, UPT, UR5, UR19, UPT ;  /* 0x000000130500728c */ /* 0x010fc4000bf44270 */
[----:B------:R-:W-:Y:S02]  /*15c0*/  UISETP.GT.AND UP3, UPT, UR5, UR20, UPT ;  /* 0x000000140500728c */ /* 0x000fe4000bf64270 */
[----:B------:R-:W-:Y:S01]  /*15d0*/  USHF.R.S32.HI UR9, URZ, 0x5, UR8 ;  /* 0x00000005ff097899 */ /* 0x000fe20008011408 */
[----:B------:R-:W-:Y:S01]  /*15e0*/  UMOV UR4, URZ ;  /* 0x000000ff00047c82 */ /* 0x000fe20008000000 */
[----:B------:R-:W-:Y:S10]  /*15f0*/  BRA.U !UP4, `(.L_x_99) ;  /* 0x000000010c207547 */ /* 0x000ff4000b800000 */
[----:B------:R-:W0:Y:S02]  /*1600*/  LDCU UR4, c[0x0][0x3cc] ;  /* 0x00007980ff0477ac */ /* 0x000e240008000800 */
[----:B0-----:R-:W-:-:S04]  /*1610*/  UISETP.LT.AND UP4, UPT, UR5, UR4, UPT ;  /* 0x000000040500728c */ /* 0x001fc8000bf81270 */
[----:B------:R-:W-:-:S04]  /*1620*/  USEL UR4, UR5, UR4, UP4 ;  /* 0x0000000405047287 */ /* 0x000fc8000a000000 */
[----:B------:R-:W-:-:S04]  /*1630*/  UIADD3 UR4, UPT, UPT, UR4, -UR15, URZ ;  /* 0x8000000f04047290 */ /* 0x000fc8000fffe0ff */
[----:B------:R-:W-:-:S04]  /*1640*/  USHF.R.S32.HI UR8, URZ, 0x1f, UR4 ;  /* 0x0000001fff087899 */ /* 0x000fc80008011404 */
[----:B------:R-:W-:-:S04]  /*1650*/  ULEA.HI UR8, UR8, UR4, URZ, 0x5 ;  /* 0x0000000408087291 */ /* 0x000fc8000f8f28ff */
[----:B------:R-:W-:-:S04]  /*1660*/  USHF.R.S32.HI UR8, URZ, 0x5, UR8 ;  /* 0x00000005ff087899 */ /* 0x000fc80008011408 */
[----:B------:R-:W-:-:S12]  /*1670*/  UIMAD UR4, UR8, 0x6, URZ ;  /* 0x00000006080478a4 */ /* 0x000fd8000f8e02ff */
.L_x_99:
[----:B------:R-:W-:Y:S05]  /*1680*/  BRA.U !UP0, `(.L_x_100) ;  /* 0x00000001081c7547 */ /* 0x000fea000b800000 */
[----:B------:R-:W0:Y:S02]  /*1690*/  LDC R6, c[0x0][0x3d0] ;  /* 0x0000f400ff067b82 */ /* 0x000e240000000800 */
[----:B0-----:R-:W-:-:S04]  /*16a0*/  VIMNMX R6, PT, PT, R6, UR5, PT ;  /* 0x0000000506067c48 */ /* 0x001fc8000bfe0100 */
[----:B------:R-:W-:-:S04]  /*16b0*/  IADD3 R6, PT, PT, R6, -UR17, RZ ;  /* 0x8000001106067c10 */ /* 0x000fc8000fffe0ff */
[----:B------:R-:W-:-:S04]  /*16c0*/  SHF.R.S32.HI R7, RZ, 0x1f, R6 ;  /* 0x0000001fff077819 */ /* 0x000fc80000011406 */
[----:B------:R-:W-:-:S04]  /*16d0*/  LEA.HI R7, R7, R6, RZ, 0x5 ;  /* 0x0000000607077211 */ /* 0x000fc800078f28ff */
[----:B------:R-:W-:-:S04]  /*16e0*/  SHF.R.S32.HI R7, RZ, 0x5, R7 ;  /* 0x00000005ff077819 */ /* 0x000fc80000011407 */
[----:B------:R-:W-:-:S07]  /*16f0*/  LEA R6, R7, R7, 0x2 ;  /* 0x0000000707067211 */ /* 0x000fce00078e10ff */
.L_x_100:
[----:B------:R-:W-:Y:S05]  /*1700*/  BRA.U !UP1, `(.L_x_101) ;  /* 0x00000001091c7547 */ /* 0x000fea000b800000 */
[----:B------:R-:W0:Y:S02]  /*1710*/  LDC R7, c[0x0][0x3d4] ;  /* 0x0000f500ff077b82 */ /* 0x000e240000000800 */
[----:B0-----:R-:W-:-:S04]  /*1720*/  VIMNMX R7, PT, PT, R7, UR5, PT ;  /* 0x0000000507077c48 */ /* 0x001fc8000bfe0100 */
[----:B------:R-:W-:-:S04]  /*1730*/  IADD3 R7, PT, PT, R7, -UR18, RZ ;  /* 0x8000001207077c10 */ /* 0x000fc8000fffe0ff */
[----:B------:R-:W-:-:S04]  /*1740*/  SHF.R.S32.HI R8, RZ, 0x1f, R7 ;  /* 0x0000001fff087819 */ /* 0x000fc80000011407 */
[----:B------:R-:W-:-:S04]  /*1750*/  LEA.HI R8, R8, R7, RZ, 0x5 ;  /* 0x0000000708087211 */ /* 0x000fc800078f28ff */
[----:B------:R-:W-:-:S04]  /*1760*/  SHF.R.S32.HI R8, RZ, 0x5, R8 ;  /* 0x00000005ff087819 */ /* 0x000fc80000011408 */
[----:B------:R-:W-:-:S07]  /*1770*/  SHF.L.U32 R9, R8, 0x2, RZ ;  /* 0x0000000208097819 */ /* 0x000fce00000006ff */
.L_x_101:
        /* <DEDUP_REMOVED lines=8> */
.L_x_102:
        /* <DEDUP_REMOVED lines=8> */
.L_x_103:
[----:B------:R-:W-:Y:S01]  /*1880*/  ULEA UR4, UR9, UR4, 0x3 ;  /* 0x0000000409047291 */ /* 0x000fe2000f8e18ff */
[----:B------:R-:W0:Y:S01]  /*1890*/  S2UR UR8, SR_CgaCtaId ;  /* 0x00000000000879c3 */ /* 0x000e220000008800 */
[----:B------:R-:W1:Y:S01]  /*18a0*/  LDCU.64 UR18, c[0x0][0x388] ;  /* 0x00007100ff1277ac */ /* 0x000e620008000a00 */
[----:B------:R-:W-:Y:S02]  /*18b0*/  VIMNMX R0, PT, PT, R0, UR15, PT ;  /* 0x0000000f00007c48 */ /* 0x000fe4000bfe0100 */
[----:B------:R-:W-:Y:S02]  /*18c0*/  PRMT R8, RZ, 0x5410, RZ ;  /* 0x00005410ff087816 */ /* 0x000fe400000000ff */
[----:B------:R-:W-:Y:S01]  /*18d0*/  IADD3 R6, PT, PT, R9, UR4, R6 ;  /* 0x0000000409067c10 */ /* 0x000fe2000fffe006 */
[----:B------:R-:W-:Y:S01]  /*18e0*/  UMOV UR4, 0x400 ;  /* 0x0000040000047882 */ /* 0x000fe20000000000 */
[----:B------:R-:W-:Y:S02]  /*18f0*/  PRMT R9, RZ, 0x5410, RZ ;  /* 0x00005410ff097816 */ /* 0x000fe400000000ff */
[----:B------:R-:W-:-:S02]  /*1900*/  IADD3 R6, PT, PT, R11, R6, R10 ;  /* 0x000000060b067210 */ /* 0x000fc40007ffe00a */
[----:B------:R-:W-:Y:S02]  /*1910*/  PRMT R10, RZ, 0x5410, RZ ;  /* 0x00005410ff0a7816 */ /* 0x000fe400000000ff */
[----:B------:R-:W-:Y:S01]  /*1920*/  PRMT R11, RZ, 0x5410, RZ ;  /* 0x00005410ff0b7816 */ /* 0x000fe200000000ff */
[----:B------:R-:W-:Y:S01]  /*1930*/  IMAD R7, R6, R3, RZ ;  /* 0x0000000306077224 */ /* 0x000fe200078e02ff */
[----:B------:R-:W-:Y:S02]  /*1940*/  SHF.R.S32.HI R6, RZ, 0x1f, R2 ;  /* 0x0000001fff067819 */ /* 0x000fe40000011402 */
[----:B------:R-:W-:Y:S02]  /*1950*/  PRMT R24, RZ, 0x5410, RZ ;  /* 0x00005410ff187816 */ /* 0x000fe400000000ff */
[----:B------:R-:W-:Y:S02]  /*1960*/  IADD3 R2, P0, PT, R2, R7, RZ ;  /* 0x0000000702027210 */ /* 0x000fe40007f1e0ff */
[----:B-----5:R-:W-:-:S02]  /*1970*/  IADD3 R25, PT, PT, R25, UR5, RZ ;  /* 0x0000000519197c10 */ /* 0x020fc4000fffe0ff */
[----:B------:R-:W-:Y:S01]  /*1980*/  LEA.HI.X.SX32 R7, R7, R6, 0x1, P0 ;  /* 0x0000000607077211 */ /* 0x000fe200000f0eff */
[----:B0-----:R-:W-:Y:S01]  /*1990*/  ULEA UR4, UR8, UR4, 0x18 ;  /* 0x0000000408047291 */ /* 0x001fe2000f8ec0ff */
[----:B------:R-:W-:Y:S02]  /*19a0*/  ISETP.GT.AND P0, PT, R0, UR5, PT ;  /* 0x0000000500007c0c */ /* 0x000fe4000bf04270 */
[C---:B------:R-:W-:Y:S02]  /*19b0*/  SHF.L.U32 R6, R2.reuse, 0x2, RZ ;  /* 0x0000000202067819 */ /* 0x040fe400000006ff */
[----:B------:R-:W-:Y:S02]  /*19c0*/  SHF.L.U64.HI R7, R2, 0x2, R7 ;  /* 0x0000000202077819 */ /* 0x000fe40000010207 */
[----:B-1----:R-:W-:Y:S02]  /*19d0*/  IADD3 R58, P1, PT, R6, UR18, RZ ;  /* 0x00000012063a7c10 */ /* 0x002fe4000ff3e0ff */
[----:B------:R-:W-:Y:S01]  /*19e0*/  PRMT R2, R4, 0x7610, R4 ;  /* 0x0000761004027816 */ /* 0x000fe20000000004 */
[----:B------:R-:W-:Y:S01]  /*19f0*/  HFMA2 R4, -RZ, RZ, 0, 0 ;  /* 0x00000000ff047431 */ /* 0x000fe200000001ff */
[----:B------:R-:W-:-:S02]  /*1a00*/  IADD3.X R59, PT, PT, R7, UR19, RZ, P1, !PT ;  /* 0x00000013073b7c10 */ /* 0x000fc40008ffe4ff */
[----:B------:R-:W-:Y:S02]  /*1a10*/  PRMT R0, R5, 0x7610, R5 ;  /* 0x0000761005007816 */ /* 0x000fe40000000005 */
[----:B------:R-:W-:Y:S02]  /*1a20*/  PRMT R5, RZ, 0x5410, RZ ;  /* 0x00005410ff057816 */ /* 0x000fe400000000ff */
[----:B------:R-:W-:Y:S02]  /*1a30*/  PRMT R6, RZ, 0x5410, RZ ;  /* 0x00005410ff067816 */ /* 0x000fe400000000ff */
[----:B------:R-:W-:Y:S02]  /*1a40*/  PRMT R7, RZ, 0x5410, RZ ;  /* 0x00005410ff077816 */ /* 0x000fe400000000ff */
[----:B------:R-:W-:Y:S02]  /*1a50*/  MOV R12, R58 ;  /* 0x0000003a000c7202 */ /* 0x000fe40000000f00 */
[----:B------:R-:W-:Y:S01]  /*1a60*/  MOV R13, R59 ;  /* 0x0000003b000d7202 */ /* 0x000fe20000000f00 */
[----:B------:R-:W-:Y:S06]  /*1a70*/  @!P0 BRA `(.L_x_104) ;  /* 0x0000005c00788947 */ /* 0x000fec0003800000 */
[----:B------:R-:W-:Y:S01]  /*1a80*/  UIMAD.WIDE.U32 UR8, UR14, 0x100, UR10 ;  /* 0x000001000e0878a5 */ /* 0x000fe2000f8e000a */
[----:B------:R-:W-:Y:S01]  /*1a90*/  MOV R4, RZ ;  /* 0x000000ff00047202 */ /* 0x000fe20000000f00 */
[----:B------:R-:W-:Y:S01]  /*1aa0*/  UISETP.LT.AND UP1, UPT, UR6, UR15, UPT ;  /* 0x0000000f0600728c */ /* 0x000fe2000bf21270 */
[----:B------:R-:W-:Y:S01]  /*1ab0*/  PRMT R5, R5, 0x5410, RZ ;  /* 0x0000541005057816 */ /* 0x000fe200000000ff */
[----:B------:R-:W-:Y:S01]  /*1ac0*/  UIADD3 UR7, UP0, UPT, UR8, 0x2, URZ ;  /* 0x0000000208077890 */ /* 0x000fe2000ff1e0ff */
[----:B------:R-:W0:Y:S03]  /*1ad0*/  LDCU.64 UR10, c[0x0][0x3a8] ;  /* 0x00007500ff0a77ac */ /* 0x000e260008000a00 */
[----:B------:R-:W-:Y:S02]  /*1ae0*/  UIADD3.X UR9, UPT, UPT, URZ, UR9, URZ, UP0, !UPT ;  /* 0x00000009ff097290 */ /* 0x000fe400087fe4ff */
[----:B------:R-:W-:Y:S01]  /*1af0*/  MOV R22, UR7 ;  /* 0x0000000700167c02 */ /* 0x000fe20008000f00 */
[----:B------:R-:W-:-:S03]  /*1b00*/  USEL UR8, UR6, UR15, UP1 ;  /* 0x0000000f06087287 */ /* 0x000fc60008800000 */
[----:B------:R-:W-:-:S09]  /*1b10*/  MOV R23, UR9 ;  /* 0x0000000900177c02 */ /* 0x000fd20008000f00 */
.L_x_109:
[----:B------:R-:W-:Y:S02]  /*1b20*/  ISETP.NE.AND P0, PT, R25, UR5, PT ;  /* 0x0000000519007c0c */ /* 0x000fe4000bf05270 */
[----:B------:R-:W-:Y:S02]  /*1b30*/  MOV R20, R58 ;  /* 0x0000003a00147202 */ /* 0x000fe40000000f00 */
[----:B------:R-:W-:-:S05]  /*1b40*/  MOV R21, R59 ;  /* 0x0000003b00157202 */ /* 0x000fca0000000f00 */
[----:B-----5:R1:W5:Y:S04]  /*1b50*/  LDG.E.128.CONSTANT R12, desc[UR12][R20.64] ;  /* 0x0000000c140c7981 */ /* 0x020368000c1e9d00 */
[C---:B0-----:R-:W-:Y:S01]  /*1b60*/  @!P0 LEA R16, R4.reuse, R1, 0x3 ;  /* 0x0000000104108211 */ /* 0x041fe200078e18ff */
[----:B------:R-:W2:Y:S04]  /*1b70*/  @!P0 LDG.E.U16.CONSTANT R17, desc[UR12][R22.64] ;  /* 0x0000000c16118981 */ /* 0x000ea8000c1e9500 */
[----:B------:R-:W3:Y:S01]  /*1b80*/  @!P0 LDL.64 R18, [R16+0x8] ;  /* 0x0000080010128983 */ /* 0x000ee20000100a00 */
[----:B------:R-:W4:Y:S01]  /*1b90*/  S2UR UR16, SR_CTAID.Y ;  /* 0x00000000001079c3 */ /* 0x000f220000002600 */
[----:B------:R-:W-:-:S04]  /*1ba0*/  @!P0 IADD3 R3, PT, PT, R4, 0x1, RZ ;  /* 0x0000000104038810 */ /* 0x000fc80007ffe0ff */
[----:B------:R-:W-:Y:S02]  /*1bb0*/  @!P0 MOV R4, R3 ;  /* 0x0000000300048202 */ /* 0x000fe40000000f00 */
[----:B0-----:R-:W-:Y:S01]  /*1bc0*/  MOV R3, UR11 ;  /* 0x0000000b00037c02 */ /* 0x001fe20008000f00 */
[----:B----4-:R-:W-:-:S04]  /*1bd0*/  UIMAD UR7, UR16, -0x4, UR10 ;  /* 0xfffffffc100778a4 */ /* 0x010fc8000f8e020a */
[----:B------:R-:W-:Y:S01]  /*1be0*/  UISETP.GE.AND UP0, UPT, UR7, 0x1, UPT ;  /* 0x000000010700788c */ /* 0x000fe2000bf06270 */
[----:B------:R-:W-:Y:S01]  /*1bf0*/  IMAD.WIDE R58, R3, 0x4, R20 ;  /* 0x00000004033a7825 */ /* 0x000fe200078e0214 */
[----:B--2---:R-:W-:Y:S02]  /*1c00*/  @!P0 IADD3 R25, PT, PT, R17, UR5, RZ ;  /* 0x0000000511198c10 */ /* 0x004fe4000fffe0ff */
[----:B---3--:R-:W-:Y:S02]  /*1c10*/  @!P0 PRMT R2, R18, 0x7610, R2 ;  /* 0x0000761012028816 */ /* 0x008fe40000000002 */
[----:B------:R-:W-:Y:S02]  /*1c20*/  @!P0 PRMT R0, R19, 0x7610, R0 ;  /* 0x0000761013008816 */ /* 0x000fe40000000000 */
[----:B------:R-:W-:Y:S02]  /*1c30*/  @!P0 PRMT R2, R2, 0x7610, R18 ;  /* 0x0000761002028816 */ /* 0x000fe40000000012 */
[----:B------:R-:W-:Y:S01]  /*1c40*/  @!P0 PRMT R0, R0, 0x7610, R19 ;  /* 0x0000761000008816 */ /* 0x000fe20000000013 */
[----:B-1----:R-:W-:Y:S06]  /*1c50*/  BRA.U !UP0, `(.L_x_105) ;  /* 0x0000001508ac7547 */ /* 0x002fec000b800000 */
[----:B------:R-:W2:Y:S01]  /*1c60*/  LDG.E.128.CONSTANT R16, desc[UR12][R58.64] ;  /* 0x0000000c3a107981 */ /* 0x000ea2000c1e9d00 */
[----:B-----5:R-:W-:Y:S01]  /*1c70*/  SHF.R.U32.HI R30, RZ, 0x8, R12 ;  /* 0x00000008ff1e7819 */ /* 0x020fe2000001160c */
[----:B------:R-:W-:Y:S01]  /*1c80*/  UISETP.NE.AND UP1, UPT, UR7, 0x1, UPT ;  /* 0x000000010700788c */ /* 0x000fe2000bf25270 */
[----:B------:R-:W-:Y:S02]  /*1c90*/  SHF.R.U32.HI R31, RZ, 0x8, R13 ;  /* 0x00000008ff1f7819 */ /* 0x000fe4000001160d */
[----:B------:R-:W-:Y:S02]  /*1ca0*/  LOP3.LUT R30, R30, 0xff, RZ, 0xc0, !PT ;  /* 0x000000ff1e1e7812 */ /* 0x000fe400078ec0ff */
[----:B------:R-:W-:Y:S02]  /*1cb0*/  LOP3.LUT R31, R31, 0xff, RZ, 0xc0, !PT ;  /* 0x000000ff1f1f7812 */ /* 0x000fe400078ec0ff */
[----:B------:R-:W-:Y:S02]  /*1cc0*/  IADD3 R30, PT, PT, R30, -0x80, RZ ;  /* 0xffffff801e1e7810 */ /* 0x000fe40007ffe0ff */
[----:B------:R-:W-:-:S02]  /*1cd0*/  IADD3 R51, PT, PT, R31, -0x80, RZ ;  /* 0xffffff801f337810 */ /* 0x000fc40007ffe0ff */
[----:B------:R0:W-:Y:S01]  /*1ce0*/  I2F.F16 R42, R30 ;  /* 0x0000001e002a7306 */ /* 0x0001e20000200c00 */
[C---:B------:R-:W-:Y:S02]  /*1cf0*/  LEA.HI R37, R12.reuse, 0xffffff80, RZ, 0x8 ;  /* 0xffffff800c257811 */ /* 0x040fe400078f40ff */
[----:B------:R-:W-:Y:S02]  /*1d00*/  LOP3.LUT R27, R12, 0xff, RZ, 0xc0, !PT ;  /* 0x000000ff0c1b7812 */ /* 0x000fe400078ec0ff */
[----:B------:R-:W-:Y:S02]  /*1d10*/  SHF.R.U32.HI R12, RZ, 0x10, R12 ;  /* 0x00000010ff0c7819 */ /* 0x000fe4000001160c */
[----:B------:R-:W-:Y:S01]  /*1d20*/  LEA.HI R36, R13, 0xffffff80, RZ, 0x8 ;  /* 0xffffff800d247811 */ /* 0x000fe200078f40ff */
[----:B------:R-:W-:Y:S01]  /*1d30*/  I2F.F16 R51, R51 ;  /* 0x0000003300337306 */ /* 0x000fe20000200c00 */
[----:B0-----:R-:W0:Y:S01]  /*1d40*/  LDS.64 R30, [UR4] ;  /* 0x00000004ff1e7984 */ /* 0x001e220008000a00 */
[----:B------:R-:W-:-:S02]  /*1d50*/  LOP3.LUT R12, R12, 0xff, RZ, 0xc0, !PT ;  /* 0x000000ff0c0c7812 */ /* 0x000fc400078ec0ff */
[----:B------:R-:W-:Y:S02]  /*1d60*/  LOP3.LUT R26, R13, 0xff, RZ, 0xc0, !PT ;  /* 0x000000ff0d1a7812 */ /* 0x000fe400078ec0ff */
[----:B------:R-:W-:Y:S02]  /*1d70*/  SHF.R.U32.HI R13, RZ, 0x10, R13 ;  /* 0x00000010ff0d7819 */ /* 0x000fe4000001160d */
[----:B------:R-:W-:Y:S01]  /*1d80*/  IADD3 R12, PT, PT, R12, -0x80, RZ ;  /* 0xffffff800c0c7810 */ /* 0x000fe20007ffe0ff */
[----:B------:R-:W1:Y:S01]  /*1d90*/  I2F.F16 R36, R36 ;  /* 0x0000002400247306 */ /* 0x000e620000200c00 */
[----:B------:R-:W-:Y:S02]  /*1da0*/  LOP3.LUT R13, R13, 0xff, RZ, 0xc0, !PT ;  /* 0x000000ff0d0d7812 */ /* 0x000fe400078ec0ff */
[----:B------:R-:W-:Y:S02]  /*1db0*/  IADD3 R28, PT, PT, R27, -0x80, RZ ;  /* 0xffffff801b1c7810 */ /* 0x000fe40007ffe0ff */
[----:B------:R-:W-:-:S02]  /*1dc0*/  LOP3.LUT R27, R14, 0xff, RZ, 0xc0, !PT ;  /* 0x000000ff0e1b7812 */ /* 0x000fc400078ec0ff */
[----:B------:R-:W-:Y:S01]  /*1dd0*/  IADD3 R13, PT, PT, R13, -0x80, RZ ;  /* 0xffffff800d0d7810 */ /* 0x000fe20007ffe0ff */
[----:B------:R3:W-:Y:S01]  /*1de0*/  I2F.F16 R45, R12 ;  /* 0x0000000c002d7306 */ /* 0x0007e20000200c00 */
[----:B------:R-:W-:Y:S02]  /*1df0*/  IADD3 R29, PT, PT, R26, -0x80, RZ ;  /* 0xffffff801a1d7810 */ /* 0x000fe40007ffe0ff */
[----:B------:R-:W-:Y:S02]  /*1e00*/  SHF.R.U32.HI R32, RZ, 0x8, R14 ;  /* 0x00000008ff207819 */ /* 0x000fe4000001160e */
[----:B------:R-:W-:Y:S02]  /*1e10*/  LOP3.LUT R26, R15, 0xff, RZ, 0xc0, !PT ;  /* 0x000000ff0f1a7812 */ /* 0x000fe400078ec0ff */
[----:B------:R-:W-:Y:S01]  /*1e20*/  IADD3 R27, PT, PT, R27, -0x80, RZ ;  /* 0xffffff801b1b7810 */ /* 0x000fe20007ffe0ff */
[----:B------:R-:W-:Y:S01]  /*1e30*/  I2F.F16 R54, R13 ;  /* 0x0000000d00367306 */ /* 0x000fe20000200c00 */
[----:B---3--:R-:W-:Y:S01]  /*1e40*/  SHF.R.U32.HI R12, RZ, 0x8, R15 ;  /* 0x00000008ff0c7819 */ /* 0x008fe2000001160f */
[----:B-1----:R-:W-:Y:S01]  /*1e50*/  HADD2.F32 R36, -RZ, R36.H0_H0 ;  /* 0x20000024ff247230 */ /* 0x002fe20000004100 */
[----:B------:R-:W-:-:S02]  /*1e60*/  LOP3.LUT R32, R32, 0xff, RZ, 0xc0, !PT ;  /* 0x000000ff20207812 */ /* 0x000fc400078ec0ff */
[----:B------:R-:W-:Y:S02]  /*1e70*/  LOP3.LUT R12, R12, 0xff, RZ, 0xc0, !PT ;  /* 0x000000ff0c0c7812 */ /* 0x000fe400078ec0ff */
[----:B------:R-:W-:Y:S01]  /*1e80*/  IADD3 R26, PT, PT, R26, -0x80, RZ ;  /* 0xffffff801a1a7810 */ /* 0x000fe20007ffe0ff */
[----:B------:R-:W-:Y:S01]  /*1e90*/  I2F.F16 R27, R27 ;  /* 0x0000001b001b7306 */ /* 0x000fe20000200c00 */
[----:B------:R-:W-:Y:S02]  /*1ea0*/  IADD3 R44, PT, PT, R12, -0x80, RZ ;  /* 0xffffff800c2c7810 */ /* 0x000fe40007ffe0ff */
[----:B------:R-:W-:Y:S02]  /*1eb0*/  LEA.HI R35, R14, 0xffffff80, RZ, 0x8 ;  /* 0xffffff800e237811 */ /* 0x000fe400078f40ff */
[----:B------:R-:W-:Y:S02]  /*1ec0*/  LEA.HI R50, R15, 0xffffff80, RZ, 0x8 ;  /* 0xffffff800f327811 */ /* 0x000fe400078f40ff */
[----:B------:R-:W-:Y:S01]  /*1ed0*/  SHF.R.U32.HI R14, RZ, 0x10, R14 ;  /* 0x00000010ff0e7819 */ /* 0x000fe2000001160e */
[----:B------:R-:W-:Y:S01]  /*1ee0*/  I2F.F16 R29, R29 ;  /* 0x0000001d001d7306 */ /* 0x000fe20000200c00 */
[----:B------:R-:W-:Y:S01]  /*1ef0*/  IADD3 R32, PT, PT, R32, -0x80, RZ ;  /* 0xffffff8020207810 */ /* 0x000fe20007ffe0ff */
[--C-:B0-----:R-:W-:Y:S01]  /*1f00*/  HADD2.F32 R34, -RZ, R30.reuse.H0_H0 ;  /* 0x2000001eff227230 */ /* 0x101fe20000004100 */
[----:B------:R-:W-:Y:S01]  /*1f10*/  SHF.R.U32.HI R15, RZ, 0x10, R15 ;  /* 0x00000010ff0f7819 */ /* 0x000fe2000001160f */
[----:B------:R-:W-:Y:S01]  /*1f20*/  HADD2.F32 R49, -RZ, R30.H1_H1 ;  /* 0x3000001eff317230 */ /* 0x000fe20000004100 */
[----:B------:R-:W-:-:S02]  /*1f30*/  LOP3.LUT R14, R14, 0xff, RZ, 0xc0, !PT ;  /* 0x000000ff0e0e7812 */ /* 0x000fc400078ec0ff */
[----:B------:R-:W-:Y:S01]  /*1f40*/  LOP3.LUT R15, R15, 0xff, RZ, 0xc0, !PT ;  /* 0x000000ff0f0f7812 */ /* 0x000fe200078ec0ff */
[----:B------:R-:W-:Y:S01]  /*1f50*/  I2F.F16 R26, R26 ;  /* 0x0000001a001a7306 */ /* 0x000fe20000200c00 */
[----:B------:R-:W-:Y:S02]  /*1f60*/  IADD3 R14, PT, PT, R14, -0x80, RZ ;  /* 0xffffff800e0e7810 */ /* 0x000fe40007ffe0ff */
[----:B------:R-:W-:-:S05]  /*1f70*/  IADD3 R15, PT, PT, R15, -0x80, RZ ;  /* 0xffffff800f0f7810 */ /* 0x000fca0007ffe0ff */
[----:B------:R-:W-:Y:S08]  /*1f80*/  I2F.F16 R28, R28 ;  /* 0x0000001c001c7306 */ /* 0x000ff00000200c00 */
[----:B------:R0:W-:Y:S08]  /*1f90*/  I2F.F16 R43, R32 ;  /* 0x00000020002b7306 */ /* 0x0001f00000200c00 */
[----:B------:R-:W-:Y:S01]  /*1fa0*/  I2F.F16 R44, R44 ;  /* 0x0000002c002c7306 */ /* 0x000fe20000200c00 */
[----:B0-----:R-:W0:Y:S07]  /*1fb0*/  LDS.64 R32, [UR4+0x8] ;  /* 0x00000804ff207984 */ /* 0x001e2e0008000a00 */
[----:B------:R-:W-:Y:S08]  /*1fc0*/  I2F.F16 R55, R14 ;  /* 0x0000000e00377306 */ /* 0x000ff00000200c00 */
[----:B------:R-:W-:Y:S08]  /*1fd0*/  I2F.F16 R52, R15 ;  /* 0x0000000f00347306 */ /* 0x000ff00000200c00 */
[----:B------:R-:W1:Y:S08]  /*1fe0*/  I2F.F16 R35, R35 ;  /* 0x0000002300237306 */ /* 0x000e700000200c00 */
[----:B------:R-:W3:Y:S01]  /*1ff0*/  I2F.F16 R37, R37 ;  /* 0x0000002500257306 */ /* 0x000ee20000200c00 */
[----:B-1----:R-:W-:-:S07]  /*2000*/  HADD2.F32 R35, -RZ, R35.H0_H0 ;  /* 0x20000023ff237230 */ /* 0x002fce0000004100 */
[----:B------:R-:W1:Y:S01]  /*2010*/  I2F.F16 R50, R50 ;  /* 0x0000003200327306 */ /* 0x000e620000200c00 */
[----:B---3--:R-:W-:Y:S01]  /*2020*/  HADD2.F32 R37, -RZ, R37.H0_H0 ;  /* 0x20000025ff257230 */ /* 0x008fe20000004100 */
[----:B--2---:R-:W-:Y:S02]  /*2030*/  LOP3.LUT R13, R17, 0xff, RZ, 0xc0, !PT ;  /* 0x000000ff110d7812 */ /* 0x004fe400078ec0ff */
[----:B------:R-:W-:Y:S02]  /*2040*/  LOP3.LUT R12, R16, 0xff, RZ, 0xc0, !PT ;  /* 0x000000ff100c7812 */ /* 0x000fe400078ec0ff */
[----:B------:R-:W-:Y:S02]  /*2050*/  IADD3 R39, PT, PT, R13, -0x80, RZ ;  /* 0xffffff800d277810 */ /* 0x000fe40007ffe0ff */
[----:B------:R-:W-:Y:S02]  /*2060*/  LOP3.LUT R13, R18, 0xff, RZ, 0xc0, !PT ;  /* 0x000000ff120d7812 */ /* 0x000fe400078ec0ff */
[----:B------:R-:W-:-:S02]  /*2070*/  IADD3 R12, PT, PT, R12, -0x80, RZ ;  /* 0xffffff800c0c7810 */ /* 0x000fc40007ffe0ff */
[----:B------:R-:W-:Y:S01]  /*2080*/  IADD3 R40, PT, PT, R13, -0x80, RZ ;  /* 0xffffff800d287810 */ /* 0x000fe20007ffe0ff */
[----:B------:R-:W-:Y:S01]  /*2090*/  I2F.F16 R39, R39 ;  /* 0x0000002700277306 */ /* 0x000fe20000200c00 */
[----:B------:R-:W-:Y:S02]  /*20a0*/  SHF.R.U32.HI R13, RZ, 0x8, R16 ;  /* 0x00000008ff0d7819 */ /* 0x000fe40000011610 */
[----:B------:R-:W-:Y:S02]  /*20b0*/  LOP3.LUT R15, R19, 0xff, RZ, 0xc0, !PT ;  /* 0x000000ff130f7812 */ /* 0x000fe400078ec0ff */
[----:B------:R-:W-:Y:S02]  /*20c0*/  SHF.R.U32.HI R14, RZ, 0x8, R17 ;  /* 0x00000008ff0e7819 */ /* 0x000fe40000011611 */
[----:B------:R-:W-:Y:S01]  /*20d0*/  SHF.R.U32.HI R30, RZ, 0x8, R18 ;  /* 0x00000008ff1e7819 */ /* 0x000fe20000011612 */
[----:B------:R2:W3:Y:S01]  /*20e0*/  I2F.F16 R38, R12 ;  /* 0x0000000c00267306 */ /* 0x0004e20000200c00 */
[----:B------:R-:W-:Y:S01]  /*20f0*/  IADD3 R41, PT, PT, R15, -0x80, RZ ;  /* 0xffffff800f297810 */ /* 0x000fe20007ffe0ff */
[----:B------:R-:W-:Y:S01]  /*2100*/  HADD2.F32 R15, -RZ, R29.H0_H0 ;  /* 0x2000001dff0f7230 */ /* 0x000fe20000004100 */
[----:B------:R-:W-:Y:S01]  /*2110*/  LOP3.LUT R57, R14, 0xff, RZ, 0xc0, !PT ;  /* 0x000000ff0e397812 */ /* 0x000fe200078ec0ff */
[----:B------:R-:W-:Y:S01]  /*2120*/  HADD2.F32 R14, -RZ, R26.H0_H0 ;  /* 0x2000001aff0e7230 */ /* 0x000fe20000004100 */
[----:B------:R-:W-:Y:S01]  /*2130*/  LOP3.LUT R30, R30, 0xff, RZ, 0xc0, !PT ;  /* 0x000000ff1e1e7812 */ /* 0x000fe200078ec0ff */
[----:B------:R-:W-:-:S02]  /*2140*/  HADD2.F32 R26, -RZ, R44.H0_H0 ;  /* 0x2000002cff1a7230 */ /* 0x000fc40000004100 */
[----:B------:R-:W-:Y:S01]  /*2150*/  FFMA.FTZ R60, R34, R15, RZ ;  /* 0x0000000f223c7223 */ /* 0x000fe200000100ff */
[----:B------:R-:W-:Y:S01]  /*2160*/  HADD2.F32 R29, -RZ, R42.H0_H0 ;  /* 0x2000002aff1d7230 */ /* 0x000fe20000004100 */
[----:B--2---:R-:W-:Y:S01]  /*2170*/  LOP3.LUT R12, R13, 0xff, RZ, 0xc0, !PT ;  /* 0x000000ff0d0c7812 */ /* 0x004fe200078ec0ff */
[----:B------:R-:W-:Y:S01]  /*2180*/  HADD2.F32 R13, -RZ, R28.H0_H0 ;  /* 0x2000001cff0d7230 */ /* 0x000fe20000004100 */
[----:B------:R-:W-:Y:S01]  /*2190*/  LEA.HI R46, R16, 0xffffff80, RZ, 0x8 ;  /* 0xffffff80102e7811 */ /* 0x000fe200078f40ff */
[----:B------:R-:W-:Y:S01]  /*21a0*/  HADD2.F32 R28, -RZ, R51.H0_H0 ;  /* 0x20000033ff1c7230 */ /* 0x000fe20000004100 */
[----:B------:R-:W-:Y:S01]  /*21b0*/  IADD3 R56, PT, PT, R12, -0x80, RZ ;  /* 0xffffff800c387810 */ /* 0x000fe20007ffe0ff */
[----:B------:R-:W-:Y:S02]  /*21c0*/  HADD2.F32 R12, -RZ, R27.H0_H0 ;  /* 0x2000001bff0c7230 */ /* 0x000fe40000004100 */
[----:B------:R-:W-:Y:S01]  /*21d0*/  FFMA.FTZ R62, R13, R34, RZ ;  /* 0x000000220d3e7223 */ /* 0x000fe200000100ff */
[----:B------:R-:W-:Y:S01]  /*21e0*/  HADD2.F32 R27, -RZ, R43.H0_H0 ;  /* 0x2000002bff1b7230 */ /* 0x000fe20000004100 */
[----:B------:R2:W-:Y:S01]  /*21f0*/  I2F.F16 R42, R56 ;  /* 0x00000038002a7306 */ /* 0x0005e20000200c00 */
[C---:B------:R-:W-:Y:S01]  /*2200*/  FFMA.FTZ R51, R34.reuse, R14, RZ ;  /* 0x0000000e22337223 */ /* 0x040fe200000100ff */
[----:B------:R-:W-:Y:S01]  /*2210*/  FFMA.FTZ R44, R34, R12, RZ ;  /* 0x0000000c222c7223 */ /* 0x000fe200000100ff */
[----:B------:R-:W-:Y:S01]  /*2220*/  IADD3 R57, PT, PT, R57, -0x80, RZ ;  /* 0xffffff8039397810 */ /* 0x000fe20007ffe0ff */
[----:B------:R-:W-:Y:S01]  /*2230*/  FFMA.FTZ R62, R29, R49, R62 ;  /* 0x000000311d3e7223 */ /* 0x000fe2000001003e */
[----:B------:R-:W-:Y:S01]  /*2240*/  SHF.R.U32.HI R16, RZ, 0x10, R16 ;  /* 0x00000010ff107819 */ /* 0x000fe20000011610 */
[C---:B------:R-:W-:Y:S01]  /*2250*/  FFMA.FTZ R34, R49.reuse, R27, R44 ;  /* 0x0000001b31227223 */ /* 0x040fe2000001002c */
[----:B------:R-:W-:Y:S01]  /*2260*/  IADD3 R44, PT, PT, R30, -0x80, RZ ;  /* 0xffffff801e2c7810 */ /* 0x000fe20007ffe0ff */
[C---:B------:R-:W-:Y:S01]  /*2270*/  FFMA.FTZ R60, R49.reuse, R28, R60 ;  /* 0x0000001c313c7223 */ /* 0x040fe2000001003c */
[----:B--2---:R-:W-:Y:S01]  /*2280*/  SHF.R.U32.HI R56, RZ, 0x8, R19 ;  /* 0x00000008ff387819 */ /* 0x004fe20000011613 */
[----:B------:R2:W-:Y:S01]  /*2290*/  I2F.F16 R43, R57 ;  /* 0x00000039002b7306 */ /* 0x0005e20000200c00 */
[----:B------:R-:W-:Y:S01]  /*22a0*/  FFMA.FTZ R49, R49, R26, R51 ;  /* 0x0000001a31317223 */ /* 0x000fe20000010033 */
[----:B------:R-:W-:Y:S01]  /*22b0*/  LEA.HI R47, R17, 0xffffff80, RZ, 0x8 ;  /* 0xffffff80112f7811 */ /* 0x000fe200078f40ff */
[--C-:B------:R-:W-:Y:S01]  /*22c0*/  HADD2.F32 R51, -RZ, R31.reuse.H0_H0 ;  /* 0x2000001fff337230 */ /* 0x100fe20000004100 */
[----:B------:R-:W-:Y:S01]  /*22d0*/  LOP3.LUT R30, R56, 0xff, RZ, 0xc0, !PT ;  /* 0x000000ff381e7812 */ /* 0x000fe200078ec0ff */
[----:B------:R-:W-:Y:S01]  /*22e0*/  HADD2.F32 R56, -RZ, R31.H1_H1 ;  /* 0x3000001fff387230 */ /* 0x000fe20000004100 */
[----:B------:R-:W-:Y:S01]  /*22f0*/  SHF.R.U32.HI R61, RZ, 0x10, R17 ;  /* 0x00000010ff3d7819 */ /* 0x000fe20000011611 */
[----:B------:R-:W-:Y:S01]  /*2300*/  HADD2.F32 R17, -RZ, R55.H0_H0 ;  /* 0x20000037ff117230 */ /* 0x000fe20000004100 */
[----:B------:R-:W-:Y:S01]  /*2310*/  IADD3 R64, PT, PT, R30, -0x80, RZ ;  /* 0xffffff801e407810 */ /* 0x000fe20007ffe0ff */
[----:B------:R-:W-:Y:S01]  /*2320*/  HADD2.F32 R30, -RZ, R54.H0_H0 ;  /* 0x20000036ff1e7230 */ /* 0x000fe20000004100 */
[----:B--2---:R-:W-:Y:S01]  /*2330*/  LOP3.LUT R57, R16, 0xff, RZ, 0xc0, !PT ;  /* 0x000000ff10397812 */ /* 0x004fe200078ec0ff */
[----:B------:R-:W-:-:S02]  /*2340*/  HADD2.F32 R16, -RZ, R52.H0_H0 ;  /* 0x20000034ff107230 */ /* 0x000fc40000004100 */
[----:B------:R-:W-:Y:S01]  /*2350*/  FFMA.FTZ R52, R51, R17, R34 ;  /* 0x0000001133347223 */ /* 0x000fe20000010022 */
[----:B------:R-:W-:Y:S01]  /*2360*/  HADD2.F32 R31, -RZ, R45.H0_H0 ;  /* 0x2000002dff1f7230 */ /* 0x000fe20000004100 */
[----:B------:R-:W-:Y:S01]  /*2370*/  IADD3 R63, PT, PT, R57, -0x80, RZ ;  /* 0xffffff80393f7810 */ /* 0x000fe20007ffe0ff */
[----:B------:R-:W-:Y:S01]  /*2380*/  FFMA.FTZ R57, R51, R30, R60 ;  /* 0x0000001e33397223 */ /* 0x000fe2000001003c */
[----:B------:R-:W-:Y:S01]  /*2390*/  LEA.HI R48, R18, 0xffffff80, RZ, 0x8 ;  /* 0xffffff8012307811 */ /* 0x000fe200078f40ff */
[----:B-1----:R-:W-:Y:S01]  /*23a0*/  HADD2.F32 R34, -RZ, R50.H0_H0 ;  /* 0x20000032ff227230 */ /* 0x002fe20000004100 */
[----:B------:R-:W-:Y:S01]  /*23b0*/  SHF.R.U32.HI R18, RZ, 0x10, R18 ;  /* 0x00000010ff127819 */ /* 0x000fe20000011612 */
[C---:B------:R-:W-:Y:S01]  /*23c0*/  FFMA.FTZ R54, R56.reuse, R36, R57 ;  /* 0x0000002438367223 */ /* 0x040fe20000010039 */
[----:B------:R-:W-:Y:S01]  /*23d0*/  FFMA.FTZ R57, R56, R35, R52 ;  /* 0x0000002338397223 */ /* 0x000fe20000010034 */
[----:B------:R-:W-:Y:S01]  /*23e0*/  SHF.R.U32.HI R52, RZ, 0x10, R19 ;  /* 0x00000010ff347819 */ /* 0x000fe20000011613 */
[----:B------:R-:W-:Y:S01]  /*23f0*/  FFMA.FTZ R62, R31, R51, R62 ;  /* 0x000000331f3e7223 */ /* 0x000fe2000001003e */
[----:B------:R-:W-:Y:S01]  /*2400*/  FFMA.FTZ R51, R51, R16, R49 ;  /* 0x0000001033337223 */ /* 0x000fe20000010031 */
[----:B------:R-:W-:Y:S01]  /*2410*/  LOP3.LUT R18, R18, 0xff, RZ, 0xc0, !PT ;  /* 0x000000ff12127812 */ /* 0x000fe200078ec0ff */
[----:B------:R-:W1:Y:S01]  /*2420*/  I2F.F16 R40, R40 ;  /* 0x0000002800287306 */ /* 0x000e620000200c00 */
[----:B------:R-:W-:Y:S01]  /*2430*/  LOP3.LUT R61, R61, 0xff, RZ, 0xc0, !PT ;  /* 0x000000ff3d3d7812 */ /* 0x000fe200078ec0ff */
[----:B------:R-:W-:Y:S01]  /*2440*/  FFMA.FTZ R55, R37, R56, R62 ;  /* 0x0000003825377223 */ /* 0x000fe2000001003e */
[----:B------:R-:W-:Y:S01]  /*2450*/  LOP3.LUT R52, R52, 0xff, RZ, 0xc0, !PT ;  /* 0x000000ff34347812 */ /* 0x000fe200078ec0ff */
[----:B------:R-:W-:Y:S01]  /*2460*/  FFMA.FTZ R56, R56, R34, R51 ;  /* 0x0000002238387223 */ /* 0x000fe20000010033 */
[----:B------:R-:W-:Y:S01]  /*2470*/  IADD3 R51, PT, PT, R18, -0x80, RZ ;  /* 0xffffff8012337810 */ /* 0x000fe20007ffe0ff */
[----:B---3--:R-:W-:Y:S01]  /*2480*/  HADD2.F32 R38, -RZ, R38.H0_H0 ;  /* 0x20000026ff267230 */ /* 0x008fe20000004100 */
[----:B------:R-:W-:Y:S01]  /*2490*/  IADD3 R61, PT, PT, R61, -0x80, RZ ;  /* 0xffffff803d3d7810 */ /* 0x000fe20007ffe0ff */
[----:B------:R-:W2:Y:S01]  /*24a0*/  I2F.F16 R41, R41 ;  /* 0x0000002900297306 */ /* 0x000ea20000200c00 */
[----:B------:R-:W-:Y:S01]  /*24b0*/  IADD3 R52, PT, PT, R52, -0x80, RZ ;  /* 0xffffff8034347810 */ /* 0x000fe20007ffe0ff */
[----:B------:R-:W-:Y:S01]  /*24c0*/  HADD2.F32 R39, -RZ, R39.H0_H0 ;  /* 0x20000027ff277230 */ /* 0x000fe20000004100 */
[----:B------:R-:W-:Y:S01]  /*24d0*/  LEA.HI R53, R19, 0xffffff80, RZ, 0x8 ;  /* 0xffffff8013357811 */ /* 0x000fe200078f40ff */
[----:B0-----:R-:W-:-:S02]  /*24e0*/  HADD2.F32 R19, -RZ, R32.H0_H0 ;  /* 0x20000020ff137230 */ /* 0x001fc40000004100 */
[----:B------:R-:W-:Y:S02]  /*24f0*/  HADD2.F32 R32, -RZ, R32.H1_H1 ;  /* 0x30000020ff207230 */ /* 0x000fe40000004100 */
[----:B------:R-:W0:Y:S01]  /*2500*/  I2F.F16 R44, R44 ;  /* 0x0000002c002c7306 */ /* 0x000e220000200c00 */
[----:B-1----:R-:W-:Y:S02]  /*2510*/  HADD2.F32 R40, -RZ, R40.H0_H0 ;  /* 0x20000028ff287230 */ /* 0x002fe40000004100 */
[----:B------:R-:W-:Y:S01]  /*2520*/  FFMA.FTZ R55, R38, R19, R55 ;  /* 0x0000001326377223 */ /* 0x000fe20000010037 */
[----:B------:R-:W-:Y:S02]  /*2530*/  HADD2.F32 R42, -RZ, R42.H0_H0 ;  /* 0x2000002aff2a7230 */ /* 0x000fe40000004100 */
[----:B------:R-:W-:Y:S02]  /*2540*/  HADD2.F32 R43, -RZ, R43.H0_H0 ;  /* 0x2000002bff2b7230 */ /* 0x000fe40000004100 */
[----:B------:R-:W-:Y:S01]  /*2550*/  FFMA.FTZ R57, R19, R40, R57 ;  /* 0x0000002813397223 */ /* 0x000fe20000010039 */
[----:B--2---:R-:W-:Y:S01]  /*2560*/  HADD2.F32 R41, -RZ, R41.H0_H0 ;  /* 0x20000029ff297230 */ /* 0x004fe20000004100 */
[----:B------:R-:W1:Y:S01]  /*2570*/  I2F.F16 R45, R64 ;  /* 0x00000040002d7306 */ /* 0x000e620000200c00 */
[----:B------:R-:W-:-:S02]  /*2580*/  HADD2.F32 R18, -RZ, R33.H0_H0 ;  /* 0x20000021ff127230 */ /* 0x000fc40000004100 */
[----:B------:R-:W-:Y:S02]  /*2590*/  HADD2.F32 R33, -RZ, R33.H1_H1 ;  /* 0x30000021ff217230 */ /* 0x000fe40000004100 */
[----:B------:R-:W-:Y:S01]  /*25a0*/  FFMA.FTZ R60, R19, R41, R56 ;  /* 0x00000029133c7223 */ /* 0x000fe20000010038 */
[----:B------:R-:W-:Y:S01]  /*25b0*/  FFMA.FTZ R56, R42, R32, R55 ;  /* 0x000000202a387223 */ /* 0x000fe20000010037 */
[----:B0-----:R-:W-:Y:S01]  /*25c0*/  HADD2.F32 R44, -RZ, R44.H0_H0 ;  /* 0x2000002cff2c7230 */ /* 0x001fe20000004100 */
[----:B------:R-:W0:Y:S01]  /*25d0*/  I2F.F16 R49, R63 ;  /* 0x0000003f00317306 */ /* 0x000e220000200c00 */
[----:B-1----:R-:W-:-:S07]  /*25e0*/  HADD2.F32 R45, -RZ, R45.H0_H0 ;  /* 0x2000002dff2d7230 */ /* 0x002fce0000004100 */
[----:B------:R1:W2:Y:S01]  /*25f0*/  I2F.F16 R50, R61 ;  /* 0x0000003d00327306 */ /* 0x0002a20000200c00 */
[----:B------:R-:W-:Y:S01]  /*2600*/  FFMA.FTZ R55, R32, R45, R60 ;  /* 0x0000002d20377223 */ /* 0x000fe2000001003c */
[----:B0-----:R-:W-:-:S06]  /*2610*/  HADD2.F32 R49, -RZ, R49.H0_H0 ;  /* 0x20000031ff317230 */ /* 0x001fcc0000004100 */
[----:B------:R-:W0:Y:S01]  /*2620*/  I2F.F16 R51, R51 ;  /* 0x0000003300337306 */ /* 0x000e220000200c00 */
[----:B-1----:R-:W-:Y:S01]  /*2630*/  FFMA.FTZ R61, R19, R39, R54 ;  /* 0x00000027133d7223 */ /* 0x002fe20000010036 */
[C---:B------:R-:W-:Y:S01]  /*2640*/  FFMA.FTZ R54, R32.reuse, R44, R57 ;  /* 0x0000002c20367223 */ /* 0x040fe20000010039 */
[----:B------:R-:W-:Y:S02]  /*2650*/  FFMA.FTZ R57, R49, R18, R56 ;  /* 0x0000001231397223 */ /* 0x000fe40000010038 */
[----:B------:R-:W-:Y:S01]  /*2660*/  FFMA.FTZ R19, R32, R43, R61 ;  /* 0x0000002b20137223 */ /* 0x000fe2000001003d */
[----:B------:R-:W-:Y:S02]  /*2670*/  HADD2.F32 R56, -RZ, R0.H0_H0 ;  /* 0x20000000ff387230 */ /* 0x000fe40000004100 */
[----:B------:R-:W1:Y:S01]  /*2680*/  I2F.F16 R52, R52 ;  /* 0x0000003400347306 */ /* 0x000e620000200c00 */
[----:B--2---:R-:W-:-:S05]  /*2690*/  HADD2.F32 R50, -RZ, R50.H0_H0 ;  /* 0x20000032ff327230 */ /* 0x004fca0000004100 */
[C---:B------:R-:W-:Y:S01]  /*26a0*/  FFMA.FTZ R32, R18.reuse, R50, R19 ;  /* 0x0000003212207223 */ /* 0x040fe20000010013 */
[----:B0-----:R-:W-:Y:S01]  /*26b0*/  HADD2.F32 R51, -RZ, R51.H0_H0 ;  /* 0x20000033ff337230 */ /* 0x001fe20000004100 */
[----:B------:R-:W0:Y:S04]  /*26c0*/  I2F.F16 R46, R46 ;  /* 0x0000002e002e7306 */ /* 0x000e280000200c00 */
[C---:B------:R-:W-:Y:S01]  /*26d0*/  FFMA.FTZ R61, R18.reuse, R51, R54 ;  /* 0x00000033123d7223 */ /* 0x040fe20000010036 */
[----:B------:R-:W-:Y:S02]  /*26e0*/  HADD2.F32 R54, -RZ, R2.H0_H0 ;  /* 0x20000002ff367230 */ /* 0x000fe40000004100 */
[----:B-1----:R-:W-:Y:S01]  /*26f0*/  HADD2.F32 R52, -RZ, R52.H0_H0 ;  /* 0x20000034ff347230 */ /* 0x002fe20000004100 */
[----:B------:R-:W1:Y:S04]  /*2700*/  I2F.F16 R47, R47 ;  /* 0x0000002f002f7306 */ /* 0x000e680000200c00 */
[----:B------:R-:W-:Y:S01]  /*2710*/  FFMA.FTZ R18, R18, R52, R55 ;  /* 0x0000003412127223 */ /* 0x000fe20000010037 */
[----:B------:R-:W-:-:S02]  /*2720*/  HADD2.F32 R55, -RZ, R2.H1_H1 ;  /* 0x30000002ff377230 */ /* 0x000fc40000004100 */
[----:B0-----:R-:W-:Y:S01]  /*2730*/  HADD2.F32 R46, -RZ, R46.H0_H0 ;  /* 0x2000002eff2e7230 */ /* 0x001fe20000004100 */
[----:B------:R-:W0:Y:S04]  /*2740*/  I2F.F16 R48, R48 ;  /* 0x0000003000307306 */ /* 0x000e280000200c00 */
[----:B------:R-:W-:Y:S01]  /*2750*/  FFMA.FTZ R19, R46, R33, R57 ;  /* 0x000000212e137223 */ /* 0x000fe20000010039 */
[----:B------:R-:W-:Y:S02]  /*2760*/  HADD2.F32 R57, -RZ, R0.H1_H1 ;  /* 0x30000000ff397230 */ /* 0x000fe40000004100 */
[----:B-1----:R-:W-:Y:S01]  /*2770*/  HADD2.F32 R47, -RZ, R47.H0_H0 ;  /* 0x2000002fff2f7230 */ /* 0x002fe20000004100 */
[----:B------:R-:W1:Y:S01]  /*2780*/  I2F.F16 R53, R53 ;  /* 0x0000003500357306 */ /* 0x000e620000200c00 */
[----:B------:R-:W-:-:S03]  /*2790*/  FMUL.FTZ R19, R54, R19 ;  /* 0x0000001336137220 */ /* 0x000fc60000410000 */
[----:B------:R-:W-:Y:S02]  /*27a0*/  FFMA.FTZ R32, R33, R47, R32 ;  /* 0x0000002f21207223 */ /* 0x000fe40000010020 */
[----:B------:R-:W-:Y:S01]  /*27b0*/  F2FP.F16.F32.PACK_AB R19, RZ, R19 ;  /* 0x00000013ff13723e */ /* 0x000fe200000000ff */
[----:B0-----:R-:W-:Y:S02]  /*27c0*/  HADD2.F32 R48, -RZ, R48.H0_H0 ;  /* 0x20000030ff307230 */ /* 0x001fe40000004100 */
[----:B------:R-:W-:-:S03]  /*27d0*/  FMUL.FTZ R32, R55, R32 ;  /* 0x0000002037207220 */ /* 0x000fc60000410000 */
[----:B------:R-:W-:Y:S02]  /*27e0*/  FFMA.FTZ R61, R33, R48, R61 ;  /* 0x00000030213d7223 */ /* 0x000fe4000001003d */
[----:B------:R-:W-:Y:S01]  /*27f0*/  F2FP.F16.F32.PACK_AB R32, RZ, R32 ;  /* 0x00000020ff20723e */ /* 0x000fe200000000ff */
[----:B-1----:R-:W-:Y:S02]  /*2800*/  HADD2.F32 R53, -RZ, R53.H0_H0 ;  /* 0x20000035ff357230 */ /* 0x002fe40000004100 */
[----:B------:R-:W-:Y:S01]  /*2810*/  FMUL.FTZ R61, R56, R61 ;  /* 0x0000003d383d7220 */ /* 0x000fe20000410000 */
[----:B------:R-:W-:Y:S02]  /*2820*/  PRMT R19, R19, 0x5410, R32 ;  /* 0x0000541013137816 */ /* 0x000fe40000000020 */
[----:B------:R-:W-:Y:S02]  /*2830*/  FFMA.FTZ R18, R33, R53, R18 ;  /* 0x0000003521127223 */ /* 0x000fe40000010012 */
[----:B------:R-:W-:Y:S01]  /*2840*/  F2FP.F16.F32.PACK_AB R61, RZ, R61 ;  /* 0x0000003dff3d723e */ /* 0x000fe200000000ff */
[----:B------:R-:W-:-:S02]  /*2850*/  HFMA2 R24, R19, 1, 1, R24 ;  /* 0x3c003c0013187831 */ /* 0x000fc40000000018 */
[----:B------:R-:W-:-:S05]  /*2860*/  FMUL.FTZ R18, R57, R18 ;  /* 0x0000001239127220 */ /* 0x000fca0000410000 */
[----:B------:R-:W-:-:S04]  /*2870*/  F2FP.F16.F32.PACK_AB R18, RZ, R18 ;  /* 0x00000012ff12723e */ /* 0x000fc800000000ff */
[----:B------:R-:W-:-:S05]  /*2880*/  PRMT R61, R61, 0x5410, R18 ;  /* 0x000054103d3d7816 */ /* 0x000fca0000000012 */
[----:B------:R-:W-:Y:S01]  /*2890*/  HADD2 R11, R61, R11 ;  /* 0x0000000b3d0b7230 */ /* 0x000fe20000000000 */
[----:B------:R-:W-:Y:S06]  /*28a0*/  BRA.U !UP1, `(.L_x_105) ;  /* 0x0000000909987547 */ /* 0x000fec000b800000 */
[----:B------:R-:W0:Y:S01]  /*28b0*/  LDS.64 R18, [UR4+0x80] ;  /* 0x00008004ff127984 */ /* 0x000e220008000a00 */
[----:B------:R-:W-:-:S03]  /*28c0*/  UISETP.NE.AND UP1, UPT, UR7, 0x2, UPT ;  /* 0x000000020700788c */ /* 0x000fc6000bf25270 */
[----:B------:R-:W1:Y:S01]  /*28d0*/  LDS.64 R32, [UR4+0x88] ;  /* 0x00008804ff207984 */ /* 0x000e620008000a00 */
[--C-:B0-----:R-:W-:Y:S02]  /*28e0*/  HADD2.F32 R60, -RZ, R18.reuse.H0_H0 ;  /* 0x20000012ff3c7230 */ /* 0x101fe40000004100 */
[----:B------:R-:W-:-:S03]  /*28f0*/  HADD2.F32 R65, -RZ, R18.H1_H1 ;  /* 0x30000012ff417230 */ /* 0x000fc60000004100 */
        /* <DEDUP_REMOVED lines=8> */
[--C-:B------:R-:W-:Y:S02]  /*2980*/  HADD2.F32 R63, -RZ, R19.reuse.H0_H0 ;  /* 0x20000013ff3f7230 */ /* 0x100fe40000004100 */
[----:B------:R-:W-:-:S03]  /*2990*/  HADD2.F32 R19, -RZ, R19.H1_H1 ;  /* 0x30000013ff137230 */ /* 0x000fc60000004100 */
[-C--:B------:R-:W-:Y:S01]  /*29a0*/  FFMA.FTZ R60, R31, R63.reuse, R60 ;  /* 0x0000003f1f3c7223 */ /* 0x080fe2000001003c */
[-C--:B------:R-:W-:Y:S01]  /*29b0*/  FFMA.FTZ R61, R30, R63.reuse, R61 ;  /* 0x0000003f1e3d7223 */ /* 0x080fe2000001003d */
[-C--:B------:R-:W-:Y:S01]  /*29c0*/  FFMA.FTZ R62, R17, R63.reuse, R18 ;  /* 0x0000003f113e7223 */ /* 0x080fe20000010012 */
[----:B------:R-:W-:Y:S01]  /*29d0*/  FFMA.FTZ R65, R16, R63, R65 ;  /* 0x0000003f10417223 */ /* 0x000fe20000010041 */
[-C--:B------:R-:W-:Y:S01]  /*29e0*/  FFMA.FTZ R63, R37, R19.reuse, R60 ;  /* 0x00000013253f7223 */ /* 0x080fe2000001003c */
[--C-:B-1----:R-:W-:Y:S02]  /*29f0*/  HADD2.F32 R60, -RZ, R32.reuse.H0_H0 ;  /* 0x20000020ff3c7230 */ /* 0x102fe40000004100 */
        /* <DEDUP_REMOVED lines=91> */
[----:B------:R-:W0:Y:S04]  /*2fb0*/  LDS.64 R18, [UR4+0x180] ;  /* 0x00018004ff127984 */ /* 0x000e280008000a00 */
[----:B------:R-:W1:Y:S01]  /*2fc0*/  LDS.64 R32, [UR4+0x188] ;  /* 0x00018804ff207984 */ /* 0x000e620008000a00 */
[--C-:B0-----:R-:W-:Y:S02]  /*2fd0*/  HADD2.F32 R60, -RZ, R18.reuse.H0_H0 ;  /* 0x20000012ff3c7230 */ /* 0x101fe40000004100 */
[----:B------:R-:W-:-:S03]  /*2fe0*/  HADD2.F32 R18, -RZ, R18.H1_H1 ;  /* 0x30000012ff127230 */ /* 0x000fc60000004100 */
[-C--:B------:R-:W-:Y:S01]  /*2ff0*/  FFMA.FTZ R12, R12, R60.reuse, RZ ;  /* 0x0000003c0c0c7223 */ /* 0x080fe200000100ff */
[-C--:B------:R-:W-:Y:S01]  /*3000*/  FFMA.FTZ R62, R13, R60.reuse, RZ ;  /* 0x0000003c0d3e7223 */ /* 0x080fe200000100ff */
[-C--:B------:R-:W-:Y:S01]  /*3010*/  FFMA.FTZ R15, R15, R60.reuse, RZ ;  /* 0x0000003c0f0f7223 */ /* 0x080fe200000100ff */
[--C-:B------:R-:W-:Y:S02]  /*3020*/  HADD2.F32 R13, -RZ, R19.reuse.H0_H0 ;  /* 0x20000013ff0d7230 */ /* 0x100fe40000004100 */
[----:B------:R-:W-:Y:S01]  /*3030*/  FFMA.FTZ R61, R14, R60, RZ ;  /* 0x0000003c0e3d7223 */ /* 0x000fe200000100ff */
[-C--:B------:R-:W-:Y:S01]  /*3040*/  FFMA.FTZ R12, R27, R18.reuse, R12 ;  /* 0x000000121b0c7223 */ /* 0x080fe2000001000c */
[-C--:B------:R-:W-:Y:S01]  /*3050*/  FFMA.FTZ R62, R29, R18.reuse, R62 ;  /* 0x000000121d3e7223 */ /* 0x080fe2000001003e */
[-C--:B------:R-:W-:Y:S01]  /*3060*/  FFMA.FTZ R15, R28, R18.reuse, R15 ;  /* 0x000000121c0f7223 */ /* 0x080fe2000001000f */
[----:B------:R-:W-:Y:S02]  /*3070*/  HADD2.F32 R19, -RZ, R19.H1_H1 ;  /* 0x30000013ff137230 */ /* 0x000fe40000004100 */
        /* <DEDUP_REMOVED lines=41> */
.L_x_105:
[----:B------:R-:W-:-:S05]  /*3310*/  IMAD.WIDE R16, R3, 0x4, R58 ;  /* 0x0000000403107825 */ /* 0x000fca00078e023a */
[----:B-----5:R0:W5:Y:S01]  /*3320*/  LDG.E.128.CONSTANT R12, desc[UR12][R16.64] ;  /* 0x0000000c100c7981 */ /* 0x020162000c1e9d00 */
[----:B------:R-:W-:Y:S01]  /*3330*/  IMAD.WIDE R58, R3, 0x4, R16 ;  /* 0x00000004033a7825 */ /* 0x000fe200078e0210 */
[----:B------:R-:W-:Y:S06]  /*3340*/  BRA.U !UP0, `(.L_x_106) ;  /* 0x0000001508ac7547 */ /* 0x000fec000b800000 */
[----:B0-----:R-:W2:Y:S01]  /*3350*/  LDG.E.128.CONSTANT R16, desc[UR12][R58.64] ;  /* 0x0000000c3a107981 */ /* 0x001ea2000c1e9d00 */
        /* <DEDUP_REMOVED lines=13> */
[----:B0-----:R-:W0:Y:S01]  /*3430*/  LDS.64 R30, [UR4+0x10] ;  /* 0x00001004ff1e7984 */ /* 0x001e220008000a00 */
        /* <DEDUP_REMOVED lines=348> */
.L_x_106:
[----:B0-----:R-:W-:-:S05]  /*4a00*/  IMAD.WIDE R16, R3, 0x4, R58 ;  /* 0x0000000403107825 */ /* 0x001fca00078e023a */
        /* <DEDUP_REMOVED lines=366> */
.L_x_107:
[----:B0-----:R-:W-:-:S05]  /*60f0*/  IMAD.WIDE R16, R3, 0x4, R58 ;  /* 0x0000000403107825 */ /* 0x001fca00078e023a */
[----:B-----5:R0:W5:Y:S01]  /*6100*/  LDG.E.128.CONSTANT R12, desc[UR12][R16.64] ;  /* 0x0000000c100c7981 */ /* 0x020162000c1e9d00 */
[----:B------:R-:W-:Y:S01]  /*6110*/  IMAD.WIDE R58, R3, 0x4, R16 ;  /* 0x00000004033a7825 */ /* 0x000fe200078e0210 */
[----:B------:R-:W-:Y:S06]  /*6120*/  BRA.U !UP0, `(.L_x_108) ;  /* 0x0000001508ac7547 */ /* 0x000fec000b800000 */
[----:B0-----:R-:W2:Y:S01]  /*6130*/  LDG.E.128.CONSTANT R16, desc[UR12][R58.64] ;  /* 0x0000000c3a107981 */ /* 0x001ea2000c1e9d00 */
[----:B-----5:R-:W-:Y:S01]  /*6140*/  LOP3.LUT R26, R13, 0xff, RZ, 0xc0, !PT ;  /* 0x000000ff0d1a7812 */ /* 0x020fe200078ec0ff */
[----:B------:R-:W-:Y:S01]  /*6150*/  UISETP.NE.AND UP0, UPT, UR7, 0x1, UPT ;  /* 0x000000010700788c */ /* 0x000fe2000bf05270 */
[----:B------:R-:W-:Y:S01]  /*6160*/  LOP3.LUT R27, R14, 0xff, RZ, 0xc0, !PT ;  /* 0x000000ff0e1b7812 */ /* 0x000fe200078ec0ff */
[----:B------:R-:W0:Y:S01]  /*6170*/  LDS.64 R28, [UR4+0x30] ;  /* 0x00003004ff1c7984 */ /* 0x000e220008000a00 */
[----:B------:R-:W-:Y:S02]  /*6180*/  IADD3 R38, PT, PT, R26, -0x80, RZ ;  /* 0xffffff801a267810 */ /* 0x000fe40007ffe0ff */
[----:B------:R-:W-:Y:S02]  /*6190*/  LOP3.LUT R26, R15, 0xff, RZ, 0xc0, !PT ;  /* 0x000000ff0f1a7812 */ /* 0x000fe400078ec0ff */
[----:B------:R-:W-:Y:S02]  /*61a0*/  IADD3 R33, PT, PT, R27, -0x80, RZ ;  /* 0xffffff801b217810 */ /* 0x000fe40007ffe0ff */
[----:B------:R-:W-:Y:S01]  /*61b0*/  IADD3 R31, PT, PT, R26, -0x80, RZ ;  /* 0xffffff801a1f7810 */ /* 0x000fe20007ffe0ff */
[----:B------:R-:W-:Y:S01]  /*61c0*/  I2F.F16 R38, R38 ;  /* 0x0000002600267306 */ /* 0x000fe20000200c00 */
[----:B------:R-:W-:-:S02]  /*61d0*/  LOP3.LUT R26, R12, 0xff, RZ, 0xc0, !PT ;  /* 0x000000ff0c1a7812 */ /* 0x000fc400078ec0ff */
[----:B------:R-:W-:Y:S02]  /*61e0*/  LEA.HI R55, R12, 0xffffff80, RZ, 0x8 ;  /* 0xffffff800c377811 */ /* 0x000fe400078f40ff */
[--C-:B------:R-:W-:Y:S02]  /*61f0*/  SHF.R.U32.HI R27, RZ, 0x8, R12.reuse ;  /* 0x00000008ff1b7819 */ /* 0x100fe4000001160c */
[----:B------:R-:W-:Y:S01]  /*6200*/  IADD3 R26, PT, PT, R26, -0x80, RZ ;  /* 0xffffff801a1a7810 */ /* 0x000fe20007ffe0ff */
[----:B------:R-:W-:Y:S01]  /*6210*/  I2F.F16 R31, R31 ;  /* 0x0000001f001f7306 */ /* 0x000fe20000200c00 */
[----:B------:R-:W-:Y:S02]  /*6220*/  SHF.R.U32.HI R12, RZ, 0x10, R12 ;  /* 0x00000010ff0c7819 */ /* 0x000fe4000001160c */
[----:B------:R-:W-:Y:S02]  /*6230*/  LEA.HI R54, R13, 0xffffff80, RZ, 0x8 ;  /* 0xffffff800d367811 */ /* 0x000fe400078f40ff */
[----:B------:R-:W-:-:S02]  /*6240*/  LOP3.LUT R12, R12, 0xff, RZ, 0xc0, !PT ;  /* 0x000000ff0c0c7812 */ /* 0x000fc400078ec0ff */
[----:B------:R-:W-:Y:S01]  /*6250*/  SHF.R.U32.HI R30, RZ, 0x8, R14 ;  /* 0x00000008ff1e7819 */ /* 0x000fe2000001160e */
[----:B------:R1:W-:Y:S01]  /*6260*/  I2F.F16 R37, R26 ;  /* 0x0000001a00257306 */ /* 0x0003e20000200c00 */
[----:B------:R-:W-:Y:S02]  /*6270*/  IADD3 R12, PT, PT, R12, -0x80, RZ ;  /* 0xffffff800c0c7810 */ /* 0x000fe40007ffe0ff */
[----:B------:R-:W-:Y:S02]  /*6280*/  LEA.HI R53, R14, 0xffffff80, RZ, 0x8 ;  /* 0xffffff800e357811 */ /* 0x000fe400078f40ff */
[----:B------:R-:W-:Y:S02]  /*6290*/  LEA.HI R52, R15, 0xffffff80, RZ, 0x8 ;  /* 0xffffff800f347811 */ /* 0x000fe400078f40ff */
[----:B------:R-:W-:Y:S01]  /*62a0*/  LOP3.LUT R27, R27, 0xff, RZ, 0xc0, !PT ;  /* 0x000000ff1b1b7812 */ /* 0x000fe200078ec0ff */
[----:B------:R3:W4:Y:S01]  /*62b0*/  I2F.F16 R51, R12 ;  /* 0x0000000c00337306 */ /* 0x0007220000200c00 */
[----:B-1----:R-:W-:-:S02]  /*62c0*/  SHF.R.U32.HI R26, RZ, 0x8, R13 ;  /* 0x00000008ff1a7819 */ /* 0x002fc4000001160d */
[----:B------:R-:W-:Y:S02]  /*62d0*/  SHF.R.U32.HI R13, RZ, 0x10, R13 ;  /* 0x00000010ff0d7819 */ /* 0x000fe4000001160d */
[----:B------:R-:W-:Y:S02]  /*62e0*/  LOP3.LUT R26, R26, 0xff, RZ, 0xc0, !PT ;  /* 0x000000ff1a1a7812 */ /* 0x000fe400078ec0ff */
[----:B------:R-:W-:Y:S01]  /*62f0*/  LOP3.LUT R13, R13, 0xff, RZ, 0xc0, !PT ;  /* 0x000000ff0d0d7812 */ /* 0x000fe200078ec0ff */
[----:B------:R-:W-:Y:S01]  /*6300*/  I2F.F16 R33, R33 ;  /* 0x0000002100217306 */ /* 0x000fe20000200c00 */
[----:B---3--:R-:W-:Y:S01]  /*6310*/  SHF.R.U32.HI R12, RZ, 0x8, R15 ;  /* 0x00000008ff0c7819 */ /* 0x008fe2000001160f */
[----:B0-----:R-:W-:Y:S01]  /*6320*/  HADD2.F32 R39, -RZ, R28.H1_H1 ;  /* 0x3000001cff277230 */ /* 0x001fe20000004100 */
[----:B------:R-:W-:Y:S02]  /*6330*/  IADD3 R13, PT, PT, R13, -0x80, RZ ;  /* 0xffffff800d0d7810 */ /* 0x000fe40007ffe0ff */
[----:B------:R-:W-:-:S02]  /*6340*/  LOP3.LUT R12, R12, 0xff, RZ, 0xc0, !PT ;  /* 0x000000ff0c0c7812 */ /* 0x000fc400078ec0ff */
[----:B------:R-:W-:Y:S01]  /*6350*/  LOP3.LUT R30, R30, 0xff, RZ, 0xc0, !PT ;  /* 0x000000ff1e1e7812 */ /* 0x000fe200078ec0ff */
[----:B------:R-:W0:Y:S01]  /*6360*/  I2F.F16 R50, R13 ;  /* 0x0000000d00327306 */ /* 0x000e220000200c00 */
[----:B------:R-:W-:Y:S01]  /*6370*/  SHF.R.U32.HI R14, RZ, 0x10, R14 ;  /* 0x00000010ff0e7819 */ /* 0x000fe2000001160e */
[----:B----4-:R-:W-:Y:S01]  /*6380*/  HADD2.F32 R51, -RZ, R51.H0_H0 ;  /* 0x20000033ff337230 */ /* 0x010fe20000004100 */
[----:B------:R-:W-:Y:S02]  /*6390*/  SHF.R.U32.HI R15, RZ, 0x10, R15 ;  /* 0x00000010ff0f7819 */ /* 0x000fe4000001160f */
[----:B------:R-:W-:Y:S02]  /*63a0*/  IADD3 R44, PT, PT, R12, -0x80, RZ ;  /* 0xffffff800c2c7810 */ /* 0x000fe40007ffe0ff */
[----:B------:R-:W-:Y:S01]  /*63b0*/  IADD3 R27, PT, PT, R27, -0x80, RZ ;  /* 0xffffff801b1b7810 */ /* 0x000fe20007ffe0ff */
[----:B------:R-:W1:Y:S01]  /*63c0*/  I2F.F16 R55, R55 ;  /* 0x0000003700377306 */ /* 0x000e620000200c00 */
[----:B------:R-:W-:-:S02]  /*63d0*/  IADD3 R26, PT, PT, R26, -0x80, RZ ;  /* 0xffffff801a1a7810 */ /* 0x000fc40007ffe0ff */
[----:B------:R-:W-:Y:S02]  /*63e0*/  IADD3 R30, PT, PT, R30, -0x80, RZ ;  /* 0xffffff801e1e7810 */ /* 0x000fe40007ffe0ff */
[----:B------:R-:W-:Y:S02]  /*63f0*/  LOP3.LUT R14, R14, 0xff, RZ, 0xc0, !PT ;  /* 0x000000ff0e0e7812 */ /* 0x000fe400078ec0ff */
[----:B------:R-:W-:Y:S01]  /*6400*/  LOP3.LUT R15, R15, 0xff, RZ, 0xc0, !PT ;  /* 0x000000ff0f0f7812 */ /* 0x000fe200078ec0ff */
[----:B------:R-:W3:Y:S01]  /*6410*/  I2F.F16 R47, R27 ;  /* 0x0000001b002f7306 */ /* 0x000ee20000200c00 */
[----:B------:R-:W-:Y:S01]  /*6420*/  IADD3 R14, PT, PT, R14, -0x80, RZ ;  /* 0xffffff800e0e7810 */ /* 0x000fe20007ffe0ff */
[----:B0-----:R-:W-:Y:S01]  /*6430*/  HADD2.F32 R50, -RZ, R50.H0_H0 ;  /* 0x20000032ff327230 */ /* 0x001fe20000004100 */
[----:B------:R-:W-:Y:S01]  /*6440*/  IADD3 R15, PT, PT, R15, -0x80, RZ ;  /* 0xffffff800f0f7810 */ /* 0x000fe20007ffe0ff */
[----:B-1----:R-:W-:-:S04]  /*6450*/  HADD2.F32 R55, -RZ, R55.H0_H0 ;  /* 0x20000037ff377230 */ /* 0x002fc80000004100 */
[----:B------:R0:W1:Y:S01]  /*6460*/  I2F.F16 R46, R26 ;  /* 0x0000001a002e7306 */ /* 0x0000620000200c00 */
[----:B---3--:R-:W-:-:S07]  /*6470*/  HADD2.F32 R47, -RZ, R47.H0_H0 ;  /* 0x2000002fff2f7230 */ /* 0x008fce0000004100 */
[----:B------:R3:W4:Y:S01]  /*6480*/  I2F.F16 R45, R30 ;  /* 0x0000001e002d7306 */ /* 0x0007220000200c00 */
[----:B0-----:R-:W0:Y:S01]  /*6490*/  LDS.64 R26, [UR4+0x38] ;  /* 0x00003804ff1a7984 */ /* 0x001e220008000a00 */
[----:B-1----:R-:W-:-:S06]  /*64a0*/  HADD2.F32 R46, -RZ, R46.H0_H0 ;  /* 0x2000002eff2e7230 */ /* 0x002fcc0000004100 */
[----:B------:R-:W1:Y:S01]  /*64b0*/  I2F.F16 R44, R44 ;  /* 0x0000002c002c7306 */ /* 0x000e620000200c00 */
[----:B---3--:R-:W-:Y:S02]  /*64c0*/  HADD2.F32 R30, -RZ, R28.H0_H0 ;  /* 0x2000001cff1e7230 */ /* 0x008fe40000004100 */
[----:B----4-:R-:W-:-:S05]  /*64d0*/  HADD2.F32 R45, -RZ, R45.H0_H0 ;  /* 0x2000002dff2d7230 */ /* 0x010fca0000004100 */
[----:B------:R-:W3:Y:S01]  /*64e0*/  I2F.F16 R49, R14 ;  /* 0x0000000e00317306 */ /* 0x000ee20000200c00 */
[----:B-1----:R-:W-:-:S07]  /*64f0*/  HADD2.F32 R44, -RZ, R44.H0_H0 ;  /* 0x2000002cff2c7230 */ /* 0x002fce0000004100 */
[----:B------:R-:W1:Y:S01]  /*6500*/  I2F.F16 R48, R15 ;  /* 0x0000000f00307306 */ /* 0x000e620000200c00 */
[----:B---3--:R-:W-:-:S07]  /*6510*/  HADD2.F32 R49, -RZ, R49.H0_H0 ;  /* 0x20000031ff317230 */ /* 0x008fce0000004100 */
[----:B------:R-:W3:Y:S01]  /*6520*/  I2F.F16 R54, R54 ;  /* 0x0000003600367306 */ /* 0x000ee20000200c00 */
[----:B-1----:R-:W-:-:S07]  /*6530*/  HADD2.F32 R48, -RZ, R48.H0_H0 ;  /* 0x20000030ff307230 */ /* 0x002fce0000004100 */
[----:B------:R-:W1:Y:S01]  /*6540*/  I2F.F16 R53, R53 ;  /* 0x0000003500357306 */ /* 0x000e620000200c00 */
[--C-:B0-----:R-:W-:Y:S02]  /*6550*/  HADD2.F32 R61, -RZ, R26.reuse.H0_H0 ;  /* 0x2000001aff3d7230 */ /* 0x101fe40000004100 */
[----:B------:R-:W-:Y:S02]  /*6560*/  HADD2.F32 R60, -RZ, R26.H1_H1 ;  /* 0x3000001aff3c7230 */ /* 0x000fe40000004100 */
[----:B---3--:R-:W-:-:S03]  /*6570*/  HADD2.F32 R54, -RZ, R54.H0_H0 ;  /* 0x20000036ff367230 */ /* 0x008fc60000004100 */
[----:B------:R-:W0:Y:S01]  /*6580*/  I2F.F16 R52, R52 ;  /* 0x0000003400347306 */ /* 0x000e220000200c00 */
[----:B-1----:R-:W-:Y:S02]  /*6590*/  HADD2.F32 R53, -RZ, R53.H0_H0 ;  /* 0x20000035ff357230 */ /* 0x002fe40000004100 */
[----:B0-----:R-:W-:Y:S01]  /*65a0*/  HADD2.F32 R52, -RZ, R52.H0_H0 ;  /* 0x20000034ff347230 */ /* 0x001fe20000004100 */
[----:B--2---:R-:W-:Y:S02]  /*65b0*/  LOP3.LUT R13, R17, 0xff, RZ, 0xc0, !PT ;  /* 0x000000ff110d7812 */ /* 0x004fe400078ec0ff */
[----:B------:R-:W-:Y:S02]  /*65c0*/  LOP3.LUT R12, R16, 0xff, RZ, 0xc0, !PT ;  /* 0x000000ff100c7812 */ /* 0x000fe400078ec0ff */
[----:B------:R-:W-:Y:S02]  /*65d0*/  IADD3 R62, PT, PT, R13, -0x80, RZ ;  /* 0xffffff800d3e7810 */ /* 0x000fe40007ffe0ff */
[----:B------:R-:W-:-:S02]  /*65e0*/  LOP3.LUT R13, R18, 0xff, RZ, 0xc0, !PT ;  /* 0x000000ff120d7812 */ /* 0x000fc400078ec0ff */
[----:B------:R-:W-:Y:S02]  /*65f0*/  IADD3 R12, PT, PT, R12, -0x80, RZ ;  /* 0xffffff800c0c7810 */ /* 0x000fe40007ffe0ff */
[----:B------:R-:W-:Y:S01]  /*6600*/  IADD3 R63, PT, PT, R13, -0x80, RZ ;  /* 0xffffff800d3f7810 */ /* 0x000fe20007ffe0ff */
[----:B------:R-:W-:Y:S01]  /*6610*/  I2F.F16 R62, R62 ;  /* 0x0000003e003e7306 */ /* 0x000fe20000200c00 */
[----:B------:R-:W-:Y:S02]  /*6620*/  SHF.R.U32.HI R13, RZ, 0x8, R16 ;  /* 0x00000008ff0d7819 */ /* 0x000fe40000011610 */
[----:B------:R-:W-:Y:S02]  /*6630*/  LOP3.LUT R15, R19, 0xff, RZ, 0xc0, !PT ;  /* 0x000000ff130f7812 */ /* 0x000fe400078ec0ff */
[----:B------:R-:W-:Y:S02]  /*6640*/  SHF.R.U32.HI R14, RZ, 0x8, R17 ;  /* 0x00000008ff0e7819 */ /* 0x000fe40000011611 */
[----:B------:R-:W-:Y:S01]  /*6650*/  IADD3 R40, PT, PT, R15, -0x80, RZ ;  /* 0xffffff800f287810 */ /* 0x000fe20007ffe0ff */
[----:B------:R0:W-:Y:S01]  /*6660*/  I2F.F16 R64, R12 ;  /* 0x0000000c00407306 */ /* 0x0001e20000200c00 */
[----:B------:R-:W-:Y:S01]  /*6670*/  LOP3.LUT R28, R14, 0xff, RZ, 0xc0, !PT ;  /* 0x000000ff0e1c7812 */ /* 0x000fe200078ec0ff */
[----:B------:R-:W-:Y:S01]  /*6680*/  HADD2.F32 R15, -RZ, R38.H0_H0 ;  /* 0x20000026ff0f7230 */ /* 0x000fe20000004100 */
[----:B------:R-:W-:Y:S01]  /*6690*/  SHF.R.U32.HI R32, RZ, 0x8, R18 ;  /* 0x00000008ff207819 */ /* 0x000fe20000011612 */
[----:B------:R-:W-:Y:S01]  /*66a0*/  HADD2.F32 R14, -RZ, R31.H0_H0 ;  /* 0x2000001fff0e7230 */ /* 0x000fe20000004100 */
[----:B------:R-:W-:-:S02]  /*66b0*/  LEA.HI R34, R16, 0xffffff80, RZ, 0x8 ;  /* 0xffffff8010227811 */ /* 0x000fc400078f40ff */
[----:B------:R-:W-:Y:S01]  /*66c0*/  FFMA.FTZ R38, R30, R15, RZ ;  /* 0x0000000f1e267223 */ /* 0x000fe200000100ff */
[----:B------:R-:W-:Y:S01]  /*66d0*/  LEA.HI R36, R18, 0xffffff80, RZ, 0x8 ;  /* 0xffffff8012247811 */ /* 0x000fe200078f40ff */
[----:B------:R-:W-:Y:S01]  /*66e0*/  FFMA.FTZ R31, R30, R14, RZ ;  /* 0x0000000e1e1f7223 */ /* 0x000fe200000100ff */
[----:B0-----:R-:W-:Y:S01]  /*66f0*/  LOP3.LUT R12, R13, 0xff, RZ, 0xc0, !PT ;  /* 0x000000ff0d0c7812 */ /* 0x001fe200078ec0ff */
[----:B------:R-:W-:Y:S02]  /*6700*/  HADD2.F32 R13, -RZ, R37.H0_H0 ;  /* 0x20000025ff0d7230 */ /* 0x000fe40000004100 */
[C---:B------:R-:W-:Y:S01]  /*6710*/  FFMA.FTZ R38, R39.reuse, R46, R38 ;  /* 0x0000002e27267223 */ /* 0x040fe20000010026 */
[----:B------:R-:W-:Y:S01]  /*6720*/  FFMA.FTZ R31, R39, R44, R31 ;  /* 0x0000002c271f7223 */ /* 0x000fe2000001001f */
[----:B------:R-:W-:Y:S01]  /*6730*/  IADD3 R43, PT, PT, R12, -0x80, RZ ;  /* 0xffffff800c2b7810 */ /* 0x000fe20007ffe0ff */
[----:B------:R-:W-:Y:S02]  /*6740*/  HADD2.F32 R12, -RZ, R33.H0_H0 ;  /* 0x20000021ff0c7230 */ /* 0x000fe40000004100 */
[----:B------:R-:W-:Y:S01]  /*6750*/  FFMA.FTZ R42, R13, R30, RZ ;  /* 0x0000001e0d2a7223 */ /* 0x000fe200000100ff */
[----:B------:R-:W-:Y:S01]  /*6760*/  SHF.R.U32.HI R37, RZ, 0x10, R16 ;  /* 0x00000010ff257819 */ /* 0x000fe20000011610 */
[----:B------:R-:W-:Y:S01]  /*6770*/  I2F.F16 R40, R40 ;  /* 0x0000002800287306 */ /* 0x000fe20000200c00 */
[----:B------:R-:W-:Y:S01]  /*6780*/  LOP3.LUT R32, R32, 0xff, RZ, 0xc0, !PT ;  /* 0x000000ff20207812 */ /* 0x000fe200078ec0ff */
[----:B------:R-:W-:Y:S01]  /*6790*/  FFMA.FTZ R56, R30, R12, RZ ;  /* 0x0000000c1e387223 */ /* 0x000fe200000100ff */
[----:B------:R-:W-:Y:S01]  /*67a0*/  FFMA.FTZ R42, R47, R39, R42 ;  /* 0x000000272f2a7223 */ /* 0x000fe2000001002a */
[----:B------:R-:W-:Y:S01]  /*67b0*/  SHF.R.U32.HI R16, RZ, 0x10, R17 ;  /* 0x00000010ff107819 */ /* 0x000fe20000011611 */
[----:B------:R-:W-:-:S02]  /*67c0*/  HADD2.F32 R33, -RZ, R29.H0_H0 ;  /* 0x2000001dff217230 */ /* 0x000fc40000004100 */
[----:B------:R-:W-:Y:S01]  /*67d0*/  FFMA.FTZ R30, R39, R45, R56 ;  /* 0x0000002d271e7223 */ /* 0x000fe20000010038 */
[----:B------:R-:W-:Y:S01]  /*67e0*/  SHF.R.U32.HI R39, RZ, 0x8, R19 ;  /* 0x00000008ff277819 */ /* 0x000fe20000011613 */
[----:B------:R-:W-:Y:S01]  /*67f0*/  HADD2.F32 R56, -RZ, R29.H1_H1 ;  /* 0x3000001dff387230 */ /* 0x000fe20000004100 */
[----:B------:R-:W-:Y:S01]  /*6800*/  SHF.R.U32.HI R18, RZ, 0x10, R18 ;  /* 0x00000010ff127819 */ /* 0x000fe20000011612 */
[----:B------:R-:W0:Y:S01]  /*6810*/  I2F.F16 R63, R63 ;  /* 0x0000003f003f7306 */ /* 0x000e220000200c00 */
[----:B------:R-:W-:Y:S01]  /*6820*/  LOP3.LUT R39, R39, 0xff, RZ, 0xc0, !PT ;  /* 0x000000ff27277812 */ /* 0x000fe200078ec0ff */
[----:B------:R-:W-:Y:S01]  /*6830*/  FFMA.FTZ R42, R51, R33, R42 ;  /* 0x00000021332a7223 */ /* 0x000fe2000001002a */
[----:B------:R-:W-:Y:S01]  /*6840*/  LOP3.LUT R37, R37, 0xff, RZ, 0xc0, !PT ;  /* 0x000000ff25257812 */ /* 0x000fe200078ec0ff */
[----:B------:R-:W-:Y:S01]  /*6850*/  FFMA.FTZ R30, R33, R49, R30 ;  /* 0x00000031211e7223 */ /* 0x000fe2000001001e */
[----:B------:R-:W-:Y:S01]  /*6860*/  LEA.HI R41, R19, 0xffffff80, RZ, 0x8 ;  /* 0xffffff8013297811 */ /* 0x000fe200078f40ff */
[----:B------:R-:W-:Y:S01]  /*6870*/  FFMA.FTZ R31, R33, R48, R31 ;  /* 0x00000030211f7223 */ /* 0x000fe2000001001f */
[----:B------:R-:W-:Y:S01]  /*6880*/  IADD3 R28, PT, PT, R28, -0x80, RZ ;  /* 0xffffff801c1c7810 */ /* 0x000fe20007ffe0ff */
[----:B------:R-:W1:Y:S01]  /*6890*/  I2F.F16 R43, R43 ;  /* 0x0000002b002b7306 */ /* 0x000e620000200c00 */
[----:B------:R-:W-:Y:S01]  /*68a0*/  SHF.R.U32.HI R19, RZ, 0x10, R19 ;  /* 0x00000010ff137819 */ /* 0x000fe20000011613 */
[----:B------:R-:W-:Y:S01]  /*68b0*/  FFMA.FTZ R57, R56, R53, R30 ;  /* 0x0000003538397223 */ /* 0x000fe2000001001e */
[----:B------:R-:W-:Y:S01]  /*68c0*/  IADD3 R32, PT, PT, R32, -0x80, RZ ;  /* 0xffffff8020207810 */ /* 0x000fe20007ffe0ff */
[----:B------:R-:W-:Y:S01]  /*68d0*/  HADD2.F32 R30, -RZ, R27.H0_H0 ;  /* 0x2000001bff1e7230 */ /* 0x000fe20000004100 */
[----:B------:R-:W-:-:S02]  /*68e0*/  LOP3.LUT R16, R16, 0xff, RZ, 0xc0, !PT ;  /* 0x000000ff10107812 */ /* 0x000fc400078ec0ff */
[----:B------:R-:W-:Y:S01]  /*68f0*/  LOP3.LUT R18, R18, 0xff, RZ, 0xc0, !PT ;  /* 0x000000ff12127812 */ /* 0x000fe200078ec0ff */
[----:B------:R-:W2:Y:S01]  /*6900*/  I2F.F16 R28, R28 ;  /* 0x0000001c001c7306 */ /* 0x000ea20000200c00 */
[----:B------:R-:W-:Y:S02]  /*6910*/  IADD3 R29, PT, PT, R39, -0x80, RZ ;  /* 0xffffff80271d7810 */ /* 0x000fe40007ffe0ff */
[----:B------:R-:W-:Y:S02]  /*6920*/  IADD3 R37, PT, PT, R37, -0x80, RZ ;  /* 0xffffff8025257810 */ /* 0x000fe40007ffe0ff */
[----:B------:R-:W-:Y:S02]  /*6930*/  LOP3.LUT R19, R19, 0xff, RZ, 0xc0, !PT ;  /* 0x000000ff13137812 */ /* 0x000fe400078ec0ff */
[----:B------:R-:W-:Y:S01]  /*6940*/  IADD3 R16, PT, PT, R16, -0x80, RZ ;  /* 0xffffff8010107810 */ /* 0x000fe20007ffe0ff */
[----:B------:R-:W3:Y:S01]  /*6950*/  I2F.F16 R32, R32 ;  /* 0x0000002000207306 */ /* 0x000ee20000200c00 */
[----:B------:R-:W-:Y:S01]  /*6960*/  IADD3 R39, PT, PT, R18, -0x80, RZ ;  /* 0xffffff8012277810 */ /* 0x000fe20007ffe0ff */
[----:B0-----:R-:W-:Y:S01]  /*6970*/  HADD2.F32 R18, -RZ, R63.H0_H0 ;  /* 0x2000003fff127230 */ /* 0x001fe20000004100 */
[----:B------:R-:W-:Y:S01]  /*6980*/  LEA.HI R35, R17, 0xffffff80, RZ, 0x8 ;  /* 0xffffff8011237811 */ /* 0x000fe200078f40ff */
[----:B------:R-:W-:Y:S01]  /*6990*/  FFMA.FTZ R17, R33, R50, R38 ;  /* 0x0000003221117223 */ /* 0x000fe20000010026 */
[----:B------:R-:W-:Y:S01]  /*69a0*/  IADD3 R65, PT, PT, R19, -0x80, RZ ;  /* 0xffffff8013417810 */ /* 0x000fe20007ffe0ff */
[----:B------:R-:W-:-:S02]  /*69b0*/  HADD2.F32 R19, -RZ, R40.H0_H0 ;  /* 0x20000028ff137230 */ /* 0x000fc40000004100 */
[----:B------:R-:W-:Y:S01]  /*69c0*/  FFMA.FTZ R33, R55, R56, R42 ;  /* 0x0000003837217223 */ /* 0x000fe2000001002a */
[----:B------:R-:W0:Y:S01]  /*69d0*/  I2F.F16 R29, R29 ;  /* 0x0000001d001d7306 */ /* 0x000e220000200c00 */
[C---:B------:R-:W-:Y:S01]  /*69e0*/  FFMA.FTZ R42, R56.reuse, R54, R17 ;  /* 0x00000036382a7223 */ /* 0x040fe20000010011 */
[----:B------:R-:W-:Y:S02]  /*69f0*/  HADD2.F32 R17, -RZ, R62.H0_H0 ;  /* 0x2000003eff117230 */ /* 0x000fe40000004100 */
[----:B------:R-:W-:Y:S01]  /*6a00*/  FFMA.FTZ R56, R56, R52, R31 ;  /* 0x0000003438387223 */ /* 0x000fe2000001001f */
[----:B------:R-:W-:Y:S02]  /*6a10*/  HADD2.F32 R31, -RZ, R27.H1_H1 ;  /* 0x3000001bff1f7230 */ /* 0x000fe40000004100 */
[C---:B------:R-:W-:Y:S01]  /*6a20*/  FFMA.FTZ R57, R61.reuse, R18, R57 ;  /* 0x000000123d397223 */ /* 0x040fe20000010039 */
[----:B-1----:R-:W-:Y:S02]  /*6a30*/  HADD2.F32 R26, -RZ, R43.H0_H0 ;  /* 0x2000002bff1a7230 */ /* 0x002fe40000004100 */
[----:B------:R-:W-:Y:S01]  /*6a40*/  FFMA.FTZ R43, R61, R17, R42 ;  /* 0x000000113d2b7223 */ /* 0x000fe2000001002a */
[----:B------:R-:W1:Y:S01]  /*6a50*/  I2F.F16 R37, R37 ;  /* 0x0000002500257306 */ /* 0x000e620000200c00 */
[----:B--2---:R-:W-:-:S02]  /*6a60*/  HADD2.F32 R27, -RZ, R28.H0_H0 ;  /* 0x2000001cff1b7230 */ /* 0x004fc40000004100 */
[----:B------:R-:W-:Y:S01]  /*6a70*/  FFMA.FTZ R56, R61, R19, R56 ;  /* 0x000000133d387223 */ /* 0x000fe20000010038 */
[----:B---3--:R-:W-:Y:S02]  /*6a80*/  HADD2.F32 R28, -RZ, R32.H0_H0 ;  /* 0x20000020ff1c7230 */ /* 0x008fe40000004100 */
[----:B0-----:R-:W-:Y:S02]  /*6a90*/  HADD2.F32 R29, -RZ, R29.H0_H0 ;  /* 0x2000001dff1d7230 */ /* 0x001fe40000004100 */
[----:B------:R0:W2:Y:S01]  /*6aa0*/  I2F.F16 R38, R16 ;  /* 0x0000001000267306 */ /* 0x0000a20000200c00 */
[----:B------:R-:W-:Y:S01]  /*6ab0*/  FFMA.FTZ R32, R60, R28, R57 ;  /* 0x0000001c3c207223 */ /* 0x000fe20000010039 */
[----:B-1----:R-:W-:-:S06]  /*6ac0*/  HADD2.F32 R37, -RZ, R37.H0_H0 ;  /* 0x20000025ff257230 */ /* 0x002fcc0000004100 */
[----:B------:R-:W1:Y:S01]  /*6ad0*/  I2F.F16 R39, R39 ;  /* 0x0000002700277306 */ /* 0x000e620000200c00 */
[----:B0-----:R-:W-:-:S05]  /*6ae0*/  HADD2.F32 R16, -RZ, R64.H0_H0 ;  /* 0x20000040ff107230 */ /* 0x001fca0000004100 */
[----:B------:R-:W-:Y:S01]  /*6af0*/  FFMA.FTZ R33, R16, R61, R33 ;  /* 0x0000003d10217223 */ /* 0x000fe20000010021 */
[----:B--2---:R-:W-:Y:S01]  /*6b00*/  HADD2.F32 R38, -RZ, R38.H0_H0 ;  /* 0x20000026ff267230 */ /* 0x004fe20000004100 */
[----:B------:R-:W0:Y:S02]  /*6b10*/  I2F.F16 R40, R65 ;  /* 0x0000004100287306 */ /* 0x000e240000200c00 */
[----:B------:R-:W-:Y:S01]  /*6b20*/  FFMA.FTZ R42, R26, R60, R33 ;  /* 0x0000003c1a2a7223 */ /* 0x000fe20000010021 */
[C---:B------:R-:W-:Y:S01]  /*6b30*/  FFMA.FTZ R33, R60.reuse, R27, R43 ;  /* 0x0000001b3c217223 */ /* 0x040fe2000001002b */
[----:B------:R-:W-:Y:S01]  /*6b40*/  FFMA.FTZ R43, R60, R29, R56 ;  /* 0x0000001d3c2b7223 */ /* 0x000fe20000010038 */
[----:B------:R-:W-:Y:S02]  /*6b50*/  HADD2.F32 R56, -RZ, R0.H0_H0 ;  /* 0x20000000ff387230 */ /* 0x000fe40000004100 */
[----:B------:R-:W-:Y:S01]  /*6b60*/  FFMA.FTZ R57, R37, R30, R42 ;  /* 0x0000001e25397223 */ /* 0x000fe2000001002a */
[----:B-1----:R-:W-:Y:S01]  /*6b70*/  HADD2.F32 R39, -RZ, R39.H0_H0 ;  /* 0x20000027ff277230 */ /* 0x002fe20000004100 */
[----:B------:R-:W1:Y:S01]  /*6b80*/  I2F.F16 R35, R35 ;  /* 0x0000002300237306 */ /* 0x000e620000200c00 */
[----:B------:R-:W-:-:S03]  /*6b90*/  FFMA.FTZ R42, R30, R38, R33 ;  /* 0x000000261e2a7223 */ /* 0x000fc60000010021 */
[----:B------:R-:W-:Y:S01]  /*6ba0*/  FFMA.FTZ R61, R30, R39, R32 ;  /* 0x000000271e3d7223 */ /* 0x000fe20000010020 */
[----:B0-----:R-:W-:-:S03]  /*6bb0*/  HADD2.F32 R40, -RZ, R40.H0_H0 ;  /* 0x20000028ff287230 */ /* 0x001fc60000004100 */
[----:B------:R-:W0:Y:S02]  /*6bc0*/  I2F.F16 R34, R34 ;  /* 0x0000002200227306 */ /* 0x000e240000200c00 */
[----:B------:R-:W-:Y:S01]  /*6bd0*/  FFMA.FTZ R32, R30, R40, R43 ;  /* 0x000000281e207223 */ /* 0x000fe2000001002b */
[----:B------:R-:W-:Y:S02]  /*6be0*/  HADD2.F32 R43, -RZ, R2.H1_H1 ;  /* 0x30000002ff2b7230 */ /* 0x000fe40000004100 */
[----:B-1----:R-:W-:-:S03]  /*6bf0*/  HADD2.F32 R35, -RZ, R35.H0_H0 ;  /* 0x20000023ff237230 */ /* 0x002fc60000004100 */
[----:B------:R-:W1:Y:S02]  /*6c00*/  I2F.F16 R36, R36 ;  /* 0x0000002400247306 */ /* 0x000e640000200c00 */
[----:B------:R-:W-:Y:S01]  /*6c10*/  FFMA.FTZ R30, R31, R35, R42 ;  /* 0x000000231f1e7223 */ /* 0x000fe2000001002a */
[----:B------:R-:W-:Y:S02]  /*6c20*/  HADD2.F32 R42, -RZ, R2.H0_H0 ;  /* 0x20000002ff2a7230 */ /* 0x000fe40000004100 */
[----:B0-----:R-:W-:-:S03]  /*6c30*/  HADD2.F32 R34, -RZ, R34.H0_H0 ;  /* 0x20000022ff227230 */ /* 0x001fc60000004100 */
[----:B------:R-:W0:Y:S01]  /*6c40*/  I2F.F16 R41, R41 ;  /* 0x0000002900297306 */ /* 0x000e220000200c00 */
[----:B------:R-:W-:Y:S01]  /*6c50*/  FMUL.FTZ R30, R43, R30 ;  /* 0x0000001e2b1e7220 */ /* 0x000fe20000410000 */
[----:B------:R-:W-:Y:S01]  /*6c60*/  FFMA.FTZ R33, R34, R31, R57 ;  /* 0x0000001f22217223 */ /* 0x000fe20000010039 */
[----:B------:R-:W-:-:S03]  /*6c70*/  HADD2.F32 R57, -RZ, R0.H1_H1 ;  /* 0x30000000ff397230 */ /* 0x000fc60000004100 */
[----:B------:R-:W-:Y:S01]  /*6c80*/  F2FP.F16.F32.PACK_AB R30, RZ, R30 ;  /* 0x0000001eff1e723e */ /* 0x000fe200000000ff */
[----:B-1----:R-:W-:Y:S02]  /*6c90*/  HADD2.F32 R36, -RZ, R36.H0_H0 ;  /* 0x20000024ff247230 */ /* 0x002fe40000004100 */
[----:B------:R-:W-:-:S03]  /*6ca0*/  FMUL.FTZ R33, R42, R33 ;  /* 0x000000212a217220 */ /* 0x000fc60000410000 */
[----:B------:R-:W-:Y:S02]  /*6cb0*/  FFMA.FTZ R61, R31, R36, R61 ;  /* 0x000000241f3d7223 */ /* 0x000fe4000001003d */
[----:B------:R-:W-:Y:S01]  /*6cc0*/  F2FP.F16.F32.PACK_AB R33, RZ, R33 ;  /* 0x00000021ff21723e */ /* 0x000fe200000000ff */
[----:B0-----:R-:W-:Y:S02]  /*6cd0*/  HADD2.F32 R41, -RZ, R41.H0_H0 ;  /* 0x20000029ff297230 */ /* 0x001fe40000004100 */
        /* <DEDUP_REMOVED lines=176> */
.L_x_108:
[----:B------:R-:W-:Y:S01]  /*77e0*/  UIADD3 UR5, UPT, UPT, UR5, 0x20, URZ ;  /* 0x0000002005057890 */ /* 0x000fe2000fffe0ff */
[----:B------:R-:W-:Y:S01]  /*77f0*/  IADD3 R22, P0, PT, R22, 0x80, RZ ;  /* 0x0000008016167810 */ /* 0x000fe20007f1e0ff */
[----:B------:R-:W-:Y:S01]  /*7800*/  IMAD.WIDE R58, R3, 0x4, R58 ;  /* 0x00000004033a7825 */ /* 0x000fe200078e023a */
[----:B------:R-:W-:Y:S02]  /*7810*/  UIADD3 UR4, UPT, UPT, UR4, 0x40, URZ ;  /* 0x0000004004047890 */ /* 0x000fe4000fffe0ff */
[----:B------:R-:W-:Y:S01]  /*7820*/  UISETP.GE.AND UP0, UPT, UR5, UR8, UPT ;  /* 0x000000080500728c */ /* 0x000fe2000bf06270 */
[----:B------:R-:W-:-:S08]  /*7830*/  IADD3.X R23, PT, PT, RZ, R23, RZ, P0, !PT ;  /* 0x00000017ff177210 */ /* 0x000fd000007fe4ff */
[----:B------:R-:W-:Y:S05]  /*7840*/  BRA.U !UP0, `(.L_x_109) ;  /* 0xffffffa108b47547 */ /* 0x000fea000b83ffff */
[----:B-----5:R-:W-:-:S07]  /*7850*/  IMAD.WIDE R12, R3, 0x20, R20 ;  /* 0x00000020030c7825 */ /* 0x020fce00078e0214 */
.L_x_104:
[----:B------:R-:W1:Y:S02]  /*7860*/  LDCU UR8, c[0x0][0x3cc] ;  /* 0x00007980ff0877ac */ /* 0x000e640008000800 */
[----:B-1----:R-:W-:-:S04]  /*7870*/  UISETP.LT.AND UP0, UPT, UR6, UR8, UPT ;  /* 0x000000080600728c */ /* 0x002fc8000bf01270 */
[----:B------:R-:W-:-:S04]  /*7880*/  USEL UR8, UR6, UR8, UP0 ;  /* 0x0000000806087287 */ /* 0x000fc80008000000 */
[----:B------:R-:W-:-:S09]  /*7890*/  UISETP.GT.AND UP0, UPT, UR8, UR5, UPT ;  /* 0x000000050800728c */ /* 0x000fd2000bf04270 */
[----:B------:R-:W-:Y:S05]  /*78a0*/  BRA.U !UP0, `(.L_x_110) ;  /* 0x00000029083c7547 */ /* 0x000fea000b800000 */
[----:B------:R-:W1:Y:S01]  /*78b0*/  LDCU.64 UR6, c[0x0][0x3b8] ;  /* 0x00007700ff0677ac */ /* 0x000e620008000a00 */
[----:B------:R-:W2:Y:S01]  /*78c0*/  LDCU.64 UR10, c[0x0][0x3a8] ;  /* 0x00007500ff0a77ac */ /* 0x000ea20008000a00 */
[----:B------:R-:W-:Y:S02]  /*78d0*/  UIADD3 UR4, UPT, UPT, UR4, 0x100, URZ ;  /* 0x0000010004047890 */ /* 0x000fe4000fffe0ff */
[----:B-1----:R-:W-:-:S04]  /*78e0*/  UIMAD.WIDE.U32 UR6, UR5, 0x4, UR6 ;  /* 0x00000004050678a5 */ /* 0x002fc8000f8e0006 */
[----:B------:R-:W-:-:S04]  /*78f0*/  UIADD3 UR9, UP0, UPT, UR6, 0x2, URZ ;  /* 0x0000000206097890 */ /* 0x000fc8000ff1e0ff */
[----:B--2---:R-:W-:-:S12]  /*7900*/  UIADD3.X UR6, UPT, UPT, URZ, UR7, URZ, UP0, !UPT ;  /* 0x00000007ff067290 */ /* 0x004fd800087fe4ff */
.L_x_113:
[----:B------:R-:W-:Y:S02]  /*7910*/  ISETP.NE.AND P0, PT, R25, UR5, PT ;  /* 0x0000000519007c0c */ /* 0x000fe4000bf05270 */
[----:B0-----:R-:W-:Y:S02]  /*7920*/  MOV R20, UR9 ;  /* 0x0000000900147c02 */ /* 0x001fe40008000f00 */
[----:B------:R-:W-:-:S09]  /*7930*/  MOV R21, UR6 ;  /* 0x0000000600157c02 */ /* 0x000fd20008000f00 */
[----:B------:R-:W-:Y:S01]  /*7940*/  @!P0 LEA R22, R4, R1, 0x3 ;  /* 0x0000000104168211 */ /* 0x000fe200078e18ff */
[----:B------:R-:W2:Y:S01]  /*7950*/  @!P0 LDG.E.U16.CONSTANT R20, desc[UR12][R20.64] ;  /* 0x0000000c14148981 */ /* 0x000ea2000c1e9500 */
[----:B------:R-:W-:-:S04]  /*7960*/  MOV R3, UR11 ;  /* 0x0000000b00037c02 */ /* 0x000fc80008000f00 */
[----:B------:R-:W3:Y:S01]  /*7970*/  @!P0 LDL.64 R22, [R22+0x8] ;  /* 0x0000080016168983 */ /* 0x000ee20000100a00 */
[----:B------:R-:W-:-:S03]  /*7980*/  IMAD.WIDE R54, R3, 0x4, R12 ;  /* 0x0000000403367825 */ /* 0x000fc600078e020c */
[----:B------:R-:W5:Y:S01]  /*7990*/  LDG.E.128.CONSTANT R12, desc[UR12][R12.64] ;  /* 0x0000000c0c0c7981 */ /* 0x000f62000c1e9d00 */
[----:B------:R-:W1:Y:S01]  /*79a0*/  S2UR UR16, SR_CTAID.Y ;  /* 0x00000000001079c3 */ /* 0x000e620000002600 */
[----:B------:R-:W-:Y:S02]  /*79b0*/  @!P0 IADD3 R26, PT, PT, R4, 0x1, RZ ;  /* 0x00000001041a8810 */ /* 0x000fe40007ffe0ff */
[----:B0-----:R0:W5:Y:S02]  /*79c0*/  LDG.E.128.CONSTANT R16, desc[UR12][R54.64] ;  /* 0x0000000c36107981 */ /* 0x001164000c1e9d00 */
[----:B------:R-:W-:Y:S01]  /*79d0*/  @!P0 MOV R4, R26 ;  /* 0x0000001a00048202 */ /* 0x000fe20000000f00 */
[----:B-1----:R-:W-:-:S04]  /*79e0*/  UIMAD UR7, UR16, -0x4, UR10 ;  /* 0xfffffffc100778a4 */ /* 0x002fc8000f8e020a */
[----:B------:R-:W-:Y:S01]  /*79f0*/  UISETP.GE.AND UP0, UPT, UR7, 0x1, UPT ;  /* 0x000000010700788c */ /* 0x000fe2000bf06270 */
[----:B0-----:R-:W-:Y:S01]  /*7a00*/  IMAD.WIDE R54, R3, 0x4, R54 ;  /* 0x0000000403367825 */ /* 0x001fe200078e0236 */
[----:B--2---:R-:W-:Y:S02]  /*7a10*/  @!P0 IADD3 R25, PT, PT, R20, UR5, RZ ;  /* 0x0000000514198c10 */ /* 0x004fe4000fffe0ff */
[----:B---3--:R-:W-:Y:S02]  /*7a20*/  @!P0 PRMT R2, R22, 0x7610, R2 ;  /* 0x0000761016028816 */ /* 0x008fe40000000002 */
[----:B------:R-:W-:Y:S02]  /*7a30*/  @!P0 PRMT R0, R23, 0x7610, R0 ;  /* 0x0000761017008816 */ /* 0x000fe40000000000 */
[----:B------:R-:W-:Y:S02]  /*7a40*/  @!P0 PRMT R2, R2, 0x7610, R22 ;  /* 0x0000761002028816 */ /* 0x000fe40000000016 */
[----:B------:R-:W-:Y:S01]  /*7a50*/  @!P0 PRMT R0, R0, 0x7610, R23 ;  /* 0x0000761000008816 */ /* 0x000fe20000000017 */
[----:B------:R-:W-:Y:S06]  /*7a60*/  BRA.U !UP0, `(.L_x_111) ;  /* 0x0000001108cc7547 */ /* 0x000fec000b800000 */
[----:B------:R-:W2:Y:S01]  /*7a70*/  LDG.E.128.CONSTANT R20, desc[UR12][R54.64] ;  /* 0x0000000c36147981 */ /* 0x000ea2000c1e9d00 */
[--C-:B-----5:R-:W-:Y:S01]  /*7a80*/  SHF.R.U32.HI R46, RZ, 0xc, R12.reuse ;  /* 0x0000000cff2e7819 */ /* 0x120fe2000001160c */
[----:B------:R-:W-:Y:S01]  /*7a90*/  UISETP.NE.AND UP1, UPT, UR7, 0x1, UPT ;  /* 0x000000010700788c */ /* 0x000fe2000bf25270 */
        /* <DEDUP_REMOVED lines=11> */
[----:B------:R-:W0:Y:S01]  /*7b50*/  LDS.128 R12, [UR4+-0x100] ;  /* 0xffff0004ff0c7984 */ /* 0x000e220008000c00 */
[----:B------:R-:W-:Y:S02]  /*7b60*/  SHF.R.U32.HI R48, RZ, 0xc, R16 ;  /* 0x0000000cff307819 */ /* 0x000fe40000011610 */
[--C-:B------:R-:W-:Y:S02]  /*7b70*/  SHF.R.U32.HI R49, RZ, 0xc, R17.reuse ;  /* 0x0000000cff317819 */ /* 0x100fe40000011611 */
[----:B------:R-:W-:Y:S02]  /*7b80*/  LOP3.LUT R32, R17, 0x3f003f, RZ, 0xc0, !PT ;  /* 0x003f003f11207812 */ /* 0x000fe400078ec0ff */
[----:B------:R-:W-:Y:S02]  /*7b90*/  SHF.R.U32.HI R33, RZ, 0x6, R17 ;  /* 0x00000006ff217819 */ /* 0x000fe40000011611 */
[----:B------:R-:W-:Y:S02]  /*7ba0*/  LOP3.LUT R36, R19, 0x3f003f, RZ, 0xc0, !PT ;  /* 0x003f003f13247812 */ /* 0x000fe400078ec0ff */
[----:B------:R-:W-:-:S02]  /*7bb0*/  SHF.R.U32.HI R17, RZ, 0xc, R19 ;  /* 0x0000000cff117819 */ /* 0x000fc40000011613 */
[----:B------:R-:W-:Y:S02]  /*7bc0*/  SHF.R.U32.HI R37, RZ, 0x6, R19 ;  /* 0x00000006ff257819 */ /* 0x000fe40000011613 */
[----:B------:R-:W-:Y:S02]  /*7bd0*/  LOP3.LUT R30, R16, 0x3f003f, RZ, 0xc0, !PT ;  /* 0x003f003f101e7812 */ /* 0x000fe400078ec0ff */
[----:B------:R-:W-:Y:S02]  /*7be0*/  SHF.R.U32.HI R31, RZ, 0x6, R16 ;  /* 0x00000006ff1f7819 */ /* 0x000fe40000011610 */
[--C-:B------:R-:W-:Y:S02]  /*7bf0*/  SHF.R.U32.HI R16, RZ, 0xc, R18.reuse ;  /* 0x0000000cff107819 */ /* 0x100fe40000011612 */
[----:B------:R-:W-:Y:S02]  /*7c00*/  LOP3.LUT R34, R18, 0x3f003f, RZ, 0xc0, !PT ;  /* 0x003f003f12227812 */ /* 0x000fe400078ec0ff */
[----:B------:R-:W-:-:S02]  /*7c10*/  SHF.R.U32.HI R35, RZ, 0x6, R18 ;  /* 0x00000006ff237819 */ /* 0x000fc40000011612 */
        /* <DEDUP_REMOVED lines=9> */
[----:B------:R-:W-:Y:S01]  /*7cb0*/  LOP3.LUT R30, R30, 0x64006400, RZ, 0xfc, !PT ;  /* 0x640064001e1e7812 */ /* 0x000fe200078efcff */
[----:B------:R-:W-:Y:S01]  /*7cc0*/  HADD2 R28, R28, -1056, -1056 ;  /* 0xe420e4201c1c7430 */ /* 0x000fe20000000000 */
[----:B------:R-:W-:Y:S02]  /*7cd0*/  LOP3.LUT R31, R31, 0x3f003f, RZ, 0xc0, !PT ;  /* 0x003f003f1f1f7812 */ /* 0x000fe400078ec0ff */
[----:B------:R-:W-:Y:S02]  /*7ce0*/  LOP3.LUT R33, R33, 0x3f003f, RZ, 0xc0, !PT ;  /* 0x003f003f21217812 */ /* 0x000fe400078ec0ff */
[----:B--2---:R-:W-:-:S02]  /*7cf0*/  SHF.R.U32.HI R61, RZ, 0x8, R21 ;  /* 0x00000008ff3d7819 */ /* 0x004fc40000011615 */
[--C-:B------:R-:W-:Y:S02]  /*7d00*/  SHF.R.U32.HI R19, RZ, 0xa, R21.reuse ;  /* 0x0000000aff137819 */ /* 0x100fe40000011615 */
[----:B------:R-:W-:Y:S02]  /*7d10*/  LOP3.LUT R40, R21, 0x3f003f, RZ, 0xc0, !PT ;  /* 0x003f003f15287812 */ /* 0x000fe400078ec0ff */
[----:B------:R-:W-:Y:S02]  /*7d20*/  SHF.R.U32.HI R41, RZ, 0x6, R21 ;  /* 0x00000006ff297819 */ /* 0x000fe40000011615 */
[----:B------:R-:W-:Y:S02]  /*7d30*/  LOP3.LUT R44, R23, 0x3f003f, RZ, 0xc0, !PT ;  /* 0x003f003f172c7812 */ /* 0x000fe400078ec0ff */
[--C-:B------:R-:W-:Y:S02]  /*7d40*/  SHF.R.U32.HI R52, RZ, 0x8, R23.reuse ;  /* 0x00000008ff347819 */ /* 0x100fe40000011617 */
[----:B------:R-:W-:-:S02]  /*7d50*/  SHF.R.U32.HI R53, RZ, 0xa, R23 ;  /* 0x0000000aff357819 */ /* 0x000fc40000011617 */
[----:B------:R-:W-:Y:S02]  /*7d60*/  SHF.R.U32.HI R45, RZ, 0x6, R23 ;  /* 0x00000006ff2d7819 */ /* 0x000fe40000011617 */
[--C-:B------:R-:W-:Y:S02]  /*7d70*/  SHF.R.U32.HI R62, RZ, 0x8, R20.reuse ;  /* 0x00000008ff3e7819 */ /* 0x100fe40000011614 */
[----:B------:R-:W-:Y:S02]  /*7d80*/  SHF.R.U32.HI R60, RZ, 0xa, R20 ;  /* 0x0000000aff3c7819 */ /* 0x000fe40000011614 */
[----:B------:R-:W-:Y:S02]  /*7d90*/  LOP3.LUT R21, R46, 0xf000f, RZ, 0xc0, !PT ;  /* 0x000f000f2e157812 */ /* 0x000fe400078ec0ff */
[----:B------:R-:W-:Y:S02]  /*7da0*/  LOP3.LUT R23, R48, 0xf000f, RZ, 0xc0, !PT ;  /* 0x000f000f30177812 */ /* 0x000fe400078ec0ff */
[----:B------:R-:W-:-:S02]  /*7db0*/  LOP3.LUT R38, R20, 0x3f003f, RZ, 0xc0, !PT ;  /* 0x003f003f14267812 */ /* 0x000fc400078ec0ff */
[----:B------:R-:W-:Y:S02]  /*7dc0*/  SHF.R.U32.HI R39, RZ, 0x6, R20 ;  /* 0x00000006ff277819 */ /* 0x000fe40000011614 */
[----:B------:R-:W-:Y:S02]  /*7dd0*/  LOP3.LUT R48, R47, 0xf000f, RZ, 0xc0, !PT ;  /* 0x000f000f2f307812 */ /* 0x000fe400078ec0ff */
[--C-:B------:R-:W-:Y:S02]  /*7de0*/  SHF.R.U32.HI R20, RZ, 0x8, R22.reuse ;  /* 0x00000008ff147819 */ /* 0x100fe40000011616 */
[--C-:B------:R-:W-:Y:S02]  /*7df0*/  SHF.R.U32.HI R18, RZ, 0xa, R22.reuse ;  /* 0x0000000aff127819 */ /* 0x100fe40000011616 */
[----:B------:R-:W-:Y:S02]  /*7e00*/  LOP3.LUT R42, R22, 0x3f003f, RZ, 0xc0, !PT ;  /* 0x003f003f162a7812 */ /* 0x000fe400078ec0ff */
[----:B------:R-:W-:-:S02]  /*7e10*/  SHF.R.U32.HI R43, RZ, 0x6, R22 ;  /* 0x00000006ff2b7819 */ /* 0x000fc40000011616 */
[----:B------:R-:W-:Y:S02]  /*7e20*/  LOP3.LUT R46, R21, 0x300030, R62, 0xf8, !PT ;  /* 0x00300030152e7812 */ /* 0x000fe400078ef83e */
[----:B------:R-:W-:Y:S02]  /*7e30*/  LOP3.LUT R47, R23, 0x300030, R60, 0xf8, !PT ;  /* 0x00300030172f7812 */ /* 0x000fe400078ef83c */
[----:B------:R-:W-:Y:S02]  /*7e40*/  LOP3.LUT R22, R49, 0xf000f, RZ, 0xc0, !PT ;  /* 0x000f000f31167812 */ /* 0x000fe400078ec0ff */
[----:B------:R-:W-:Y:S02]  /*7e50*/  LOP3.LUT R21, R16, 0xf000f, RZ, 0xc0, !PT ;  /* 0x000f000f10157812 */ /* 0x000fe400078ec0ff */
[----:B------:R-:W-:Y:S02]  /*7e60*/  LOP3.LUT R23, R51, 0xf000f, RZ, 0xc0, !PT ;  /* 0x000f000f33177812 */ /* 0x000fe400078ec0ff */
[----:B------:R-:W-:-:S02]  /*7e70*/  LOP3.LUT R49, R22, 0x300030, R19, 0xf8, !PT ;  /* 0x0030003016317812 */ /* 0x000fc400078ef813 */
[----:B------:R-:W-:Y:S02]  /*7e80*/  LOP3.LUT R51, R21, 0x300030, R18, 0xf8, !PT ;  /* 0x0030003015337812 */ /* 0x000fe400078ef812 */
[----:B------:R-:W-:Y:S02]  /*7e90*/  LOP3.LUT R52, R23, 0x300030, R52, 0xf8, !PT ;  /* 0x0030003017347812 */ /* 0x000fe400078ef834 */
[----:B------:R-:W-:Y:S02]  /*7ea0*/  LOP3.LUT R19, R50, 0xf000f, RZ, 0xc0, !PT ;  /* 0x000f000f32137812 */ /* 0x000fe400078ec0ff */
[----:B------:R-:W-:Y:S01]  /*7eb0*/  LOP3.LUT R23, R29, 0x64006400, RZ, 0xfc, !PT ;  /* 0x640064001d177812 */ /* 0x000fe200078efcff */
[----:B------:R-:W-:Y:S01]  /*7ec0*/  HADD2 R29, R26, -1056, -1056 ;  /* 0xe420e4201a1d7430 */ /* 0x000fe20000000000 */
[----:B------:R-:W-:Y:S02]  /*7ed0*/  LOP3.LUT R21, R57, 0x64006400, RZ, 0xfc, !PT ;  /* 0x6400640039157812 */ /* 0x000fe400078efcff */
[----:B------:R-:W-:Y:S01]  /*7ee0*/  LOP3.LUT R16, R17, 0xf000f, RZ, 0xc0, !PT ;  /* 0x000f000f11107812 */ /* 0x000fe200078ec0ff */
[----:B------:R-:W-:Y:S01]  /*7ef0*/  HADD2 R23, R23, -1056, -1056 ;  /* 0xe420e42017177430 */ /* 0x000fe20000000000 */
[----:B------:R-:W-:Y:S01]  /*7f00*/  LOP3.LUT R50, R19, 0x300030, R20, 0xf8, !PT ;  /* 0x0030003013327812 */ /* 0x000fe200078ef814 */
[----:B------:R-:W-:Y:S01]  /*7f10*/  HADD2 R21, R21, -1056, -1056 ;  /* 0xe420e42015157430 */ /* 0x000fe20000000000 */
[----:B------:R-:W-:Y:S01]  /*7f20*/  LOP3.LUT R26, R56, 0x64006400, RZ, 0xfc, !PT ;  /* 0x64006400381a7812 */ /* 0x000fe200078efcff */
[-C--:B0-----:R-:W-:Y:S01]  /*7f30*/  HFMA2 R57, R29, R12.reuse, RZ ;  /* 0x0000000c1d397231 */ /* 0x081fe200000000ff */
[----:B------:R-:W-:Y:S01]  /*7f40*/  LOP3.LUT R22, R58, 0x64006400, RZ, 0xfc, !PT ;  /* 0x640064003a167812 */ /* 0x000fe200078efcff */
[----:B------:R-:W-:Y:S01]  /*7f50*/  HFMA2 R56, R23, R12, RZ ;  /* 0x0000000c17387231 */ /* 0x000fe200000000ff */
[----:B------:R-:W-:Y:S01]  /*7f60*/  LOP3.LUT R20, R59, 0x64006400, RZ, 0xfc, !PT ;  /* 0x640064003b147812 */ /* 0x000fe200078efcff */
[----:B------:R-:W-:Y:S01]  /*7f70*/  HADD2 R26, R26, -1056, -1056 ;  /* 0xe420e4201a1a7430 */ /* 0x000fe20000000000 */
[----:B------:R-:W-:Y:S01]  /*7f80*/  LOP3.LUT R53, R16, 0x300030, R53, 0xf8, !PT ;  /* 0x0030003010357812 */ /* 0x000fe200078ef835 */
[----:B------:R-:W-:-:S02]  /*7f90*/  HADD2 R22, R22, -1056, -1056 ;  /* 0xe420e42016167430 */ /* 0x000fc40000000000 */
[-C--:B------:R-:W-:Y:S02]  /*7fa0*/  HFMA2 R57, R28, R13.reuse, R57 ;  /* 0x0000000d1c397231 */ /* 0x080fe40000000039 */
[-C--:B------:R-:W-:Y:S01]  /*7fb0*/  HFMA2 R16, R27, R12.reuse, RZ.H0_H0 ;  /* 0x0000000c1b107231 */ /* 0x080fe200000400ff */
[----:B------:R-:W-:Y:S01]  /*7fc0*/  LOP3.LUT R48, R48, 0x300030, R61, 0xf8, !PT ;  /* 0x0030003030307812 */ /* 0x000fe200078ef83d */
[----:B------:R-:W-:Y:S02]  /*7fd0*/  HFMA2 R17, R21, R12, RZ.H0_H0 ;  /* 0x0000000c15117231 */ /* 0x000fe400000400ff */
[-C--:B------:R-:W-:Y:S02]  /*7fe0*/  HFMA2 R56, R22, R13.reuse, R56 ;  /* 0x0000000d16387231 */ /* 0x080fe40000000038 */
[----:B------:R-:W-:Y:S01]  /*7ff0*/  HADD2 R20, R20, -1056, -1056 ;  /* 0xe420e42014147430 */ /* 0x000fe20000000000 */
[----:B------:R-:W-:Y:S01]  /*8000*/  LOP3.LUT R58, R34, 0x64006400, RZ, 0xfc, !PT ;  /* 0x64006400223a7812 */ /* 0x000fe200078efcff */
[-C--:B------:R-:W-:Y:S01]  /*8010*/  HFMA2 R12, R26, R13.reuse, R16 ;  /* 0x0000000d1a0c7231 */ /* 0x080fe20000000010 */
[----:B------:R-:W-:Y:S01]  /*8020*/  LOP3.LUT R59, R35, 0x3f003f, RZ, 0xc0, !PT ;  /* 0x003f003f233b7812 */ /* 0x000fe200078ec0ff */
[----:B------:R-:W-:Y:S01]  /*8030*/  HFMA2 R13, R20, R13, R17 ;  /* 0x0000000d140d7231 */ /* 0x000fe20000000011 */
[----:B------:R-:W-:Y:S01]  /*8040*/  LOP3.LUT R60, R36, 0x64006400, RZ, 0xfc, !PT ;  /* 0x64006400243c7812 */ /* 0x000fe200078efcff */
[----:B------:R-:W0:Y:S01]  /*8050*/  LDS.128 R16, [UR4+-0xf0] ;  /* 0xffff1004ff107984 */ /* 0x000e220008000c00 */
        /* <DEDUP_REMOVED lines=20> */
[----:B------:R-:W-:Y:S02]  /*81a0*/  HADD2 R30, R30, -1056, -1056 ;  /* 0xe420e4201e1e7430 */ /* 0x000fe40000000000 */
[-C--:B------:R-:W-:Y:S02]  /*81b0*/  HFMA2 R13, R32, R15.reuse, R56 ;  /* 0x0000000f200d7231 */ /* 0x080fe40000000038 */
[-C--:B------:R-:W-:Y:S01]  /*81c0*/  HFMA2 R12, R34, R15.reuse, R12 ;  /* 0x0000000f220c7231 */ /* 0x080fe2000000000c */
[----:B------:R-:W-:Y:S01]  /*81d0*/  LOP3.LUT R39, R39, 0x3f003f, RZ, 0xc0, !PT ;  /* 0x003f003f27277812 */ /* 0x000fe200078ec0ff */
[----:B------:R-:W-:Y:S01]  /*81e0*/  HFMA2 R15, R30, R15, R58 ;  /* 0x0000000f1e0f7231 */ /* 0x000fe2000000003a */
[----:B------:R-:W-:Y:S02]  /*81f0*/  LOP3.LUT R56, R42, 0x64006400, RZ, 0xfc, !PT ;  /* 0x640064002a387812 */ /* 0x000fe400078efcff */
[----:B------:R-:W-:Y:S01]  /*8200*/  LOP3.LUT R57, R43, 0x3f003f, RZ, 0xc0, !PT ;  /* 0x003f003f2b397812 */ /* 0x000fe200078ec0ff */
[----:B------:R-:W-:Y:S01]  /*8210*/  HADD2 R43, R40, -1056, -1056 ;  /* 0xe420e420282b7430 */ /* 0x000fe20000000000 */
[----:B------:R-:W-:-:S02]  /*8220*/  LOP3.LUT R58, R44, 0x64006400, RZ, 0xfc, !PT ;  /* 0x640064002c3a7812 */ /* 0x000fc400078efcff */
        /* <DEDUP_REMOVED lines=9> */
[-C--:B0-----:R-:W-:Y:S02]  /*82c0*/  HFMA2 R12, R43, R16.reuse, R12 ;  /* 0x000000102b0c7231 */ /* 0x081fe4000000000c */
[----:B------:R-:W-:-:S02]  /*82d0*/  HFMA2 R14, R45, R16, R14 ;  /* 0x000000102d0e7231 */ /* 0x000fc4000000000e */
[----:B------:R-:W-:Y:S02]  /*82e0*/  HADD2 R44, R44, -1056, -1056 ;  /* 0xe420e4202c2c7430 */ /* 0x000fe40000000000 */
[-C--:B------:R-:W-:Y:S02]  /*82f0*/  HFMA2 R56, R41, R16.reuse, R13 ;  /* 0x0000001029387231 */ /* 0x080fe4000000000d */
[----:B------:R-:W-:Y:S01]  /*8300*/  HADD2 R40, R40, -1056, -1056 ;  /* 0xe420e42028287430 */ /* 0x000fe20000000000 */
[----:B------:R-:W-:Y:S01]  /*8310*/  LOP3.LUT R46, R46, 0x64006400, RZ, 0xfc, !PT ;  /* 0x640064002e2e7812 */ /* 0x000fe200078efcff */
[----:B------:R-:W-:Y:S02]  /*8320*/  HFMA2 R15, R39, R16, R15 ;  /* 0x00000010270f7231 */ /* 0x000fe4000000000f */
[-C--:B------:R-:W-:Y:S02]  /*8330*/  HFMA2 R14, R44, R17.reuse, R14 ;  /* 0x000000112c0e7231 */ /* 0x080fe4000000000e */
[----:B------:R-:W-:Y:S01]  /*8340*/  HADD2 R38, R38, -1056, -1056 ;  /* 0xe420e42026267430 */ /* 0x000fe20000000000 */
[----:B------:R-:W-:Y:S01]  /*8350*/  LOP3.LUT R16, R49, 0x64006400, RZ, 0xfc, !PT ;  /* 0x6400640031107812 */ /* 0x000fe200078efcff */
[----:B------:R-:W-:-:S02]  /*8360*/  HFMA2 R13, R42, R17, R12 ;  /* 0x000000112a0d7231 */ /* 0x000fc4000000000c */
[-C--:B------:R-:W-:Y:S02]  /*8370*/  HFMA2 R12, R40, R17.reuse, R56 ;  /* 0x00000011280c7231 */ /* 0x080fe40000000038 */
[----:B------:R-:W-:Y:S01]  /*8380*/  HFMA2 R17, R38, R17, R15 ;  /* 0x0000001126117231 */ /* 0x000fe2000000000f */
        /* <DEDUP_REMOVED lines=9> */
[----:B------:R-:W-:Y:S02]  /*8420*/  HADD2 R49, R49, -1056, -1056 ;  /* 0xe420e42031317430 */ /* 0x000fe40000000000 */
[----:B------:R-:W-:Y:S02]  /*8430*/  HADD2 R51, R51, -1056, -1056 ;  /* 0xe420e42033337430 */ /* 0x000fe40000000000 */
[-C--:B------:R-:W-:Y:S02]  /*8440*/  HFMA2 R14, R53, R18.reuse, R14 ;  /* 0x00000012350e7231 */ /* 0x080fe4000000000e */
[-C--:B------:R-:W-:Y:S02]  /*8450*/  HFMA2 R13, R47, R18.reuse, R13 ;  /* 0x000000122f0d7231 */ /* 0x080fe4000000000d */
[----:B------:R-:W-:Y:S02]  /*8460*/  HFMA2 R12, R49, R18, R12 ;  /* 0x00000012310c7231 */ /* 0x000fe4000000000c */
[----:B------:R-:W-:-:S02]  /*8470*/  HADD2 R50, R16, -1056, -1056 ;  /* 0xe420e42010327430 */ /* 0x000fc40000000000 */
[-C--:B------:R-:W-:Y:S02]  /*8480*/  HFMA2 R14, R52, R19.reuse, R14 ;  /* 0x00000013340e7231 */ /* 0x080fe4000000000e */
[----:B------:R-:W-:Y:S02]  /*8490*/  HFMA2 R17, R51, R18, R17 ;  /* 0x0000001233117231 */ /* 0x000fe40000000011 */
[----:B------:R-:W-:Y:S02]  /*84a0*/  HADD2 R48, R48, -1056, -1056 ;  /* 0xe420e42030307430 */ /* 0x000fe40000000000 */
[----:B------:R-:W-:Y:S02]  /*84b0*/  HADD2 R46, R56, -1056, -1056 ;  /* 0xe420e420382e7430 */ /* 0x000fe40000000000 */
[-C--:B------:R-:W-:Y:S02]  /*84c0*/  HFMA2 R13, R50, R19.reuse, R13 ;  /* 0x00000013320d7231 */ /* 0x080fe4000000000d */
[----:B------:R-:W-:-:S02]  /*84d0*/  HFMA2 R12, R48, R19, R12 ;  /* 0x00000013300c7231 */ /* 0x000fc4000000000c */
        /* <DEDUP_REMOVED lines=9> */
[----:B------:R-:W-:Y:S06]  /*8570*/  BRA.U !UP1, `(.L_x_111) ;  /* 0x0000000909087547 */ /* 0x000fec000b800000 */
[----:B------:R-:W0:Y:S01]  /*8580*/  LDS.128 R12, [UR4+-0x80] ;  /* 0xffff8004ff0c7984 */ /* 0x000e220008000c00 */
[----:B------:R-:W-:-:S03]  /*8590*/  UISETP.NE.AND UP1, UPT, UR7, 0x2, UPT ;  /* 0x000000020700788c */ /* 0x000fc6000bf25270 */
        /* <DEDUP_REMOVED lines=42> */
[----:B------:R-:W0:Y:S01]  /*8840*/  LDS.128 R12, [UR4] ;  /* 0x00000004ff0c7984 */ /* 0x000e220008000c00 */
[----:B------:R-:W-:-:S03]  /*8850*/  UISETP.NE.AND UP1, UPT, UR7, 0x3, UPT ;  /* 0x000000030700788c */ /* 0x000fc6000bf25270 */
        /* <DEDUP_REMOVED lines=84> */
.L_x_111:
[----:B-----5:R-:W-:-:S04]  /*8da0*/  IMAD.WIDE R12, R3, 0x4, R54 ;  /* 0x00000004030c7825 */ /* 0x020fc800078e0236 */
[C---:B------:R-:W-:Y:S02]  /*8db0*/  IMAD.WIDE R20, R3.reuse, 0x4, R12 ;  /* 0x0000000403147825 */ /* 0x040fe400078e020c */
[----:B------:R-:W5:Y:S04]  /*8dc0*/  LDG.E.128.CONSTANT R12, desc[UR12][R12.64] ;  /* 0x0000000c0c0c7981 */ /* 0x000f68000c1e9d00 */
[----:B------:R0:W5:Y:S01]  /*8dd0*/  LDG.E.128.CONSTANT R16, desc[UR12][R20.64] ;  /* 0x0000000c14107981 */ /* 0x000162000c1e9d00 */
[----:B------:R-:W-:Y:S01]  /*8de0*/  IMAD.WIDE R54, R3, 0x4, R20 ;  /* 0x0000000403367825 */ /* 0x000fe200078e0214 */
[----:B------:R-:W-:Y:S06]  /*8df0*/  BRA.U !UP0, `(.L_x_112) ;  /* 0x0000001108cc7547 */ /* 0x000fec000b800000 */
[----:B0-----:R-:W2:Y:S01]  /*8e00*/  LDG.E.128.CONSTANT R20, desc[UR12][R54.64] ;  /* 0x0000000c36147981 */ /* 0x001ea2000c1e9d00 */
        /* <DEDUP_REMOVED lines=220> */
[----:B------:R-:W0:Y:S01]  /*9bd0*/  LDS.128 R12, [UR4+0x20] ;  /* 0x00002004ff0c7984 */ /* 0x000e220008000c00 */
        /* <DEDUP_REMOVED lines=85> */
.L_x_112:
[----:B------:R-:W-:Y:S01]  /*a130*/  UIADD3 UR9, UP0, UPT, UR9, 0x80, URZ ;  /* 0x0000008009097890 */ /* 0x000fe2000ff1e0ff */
[----:B-----5:R-:W-:Y:S01]  /*a140*/  IMAD.WIDE R12, R3, 0x4, R54 ;  /* 0x00000004030c7825 */ /* 0x020fe200078e0236 */
[----:B------:R-:W-:Y:S02]  /*a150*/  UIADD3 UR5, UPT, UPT, UR5, 0x20, URZ ;  /* 0x0000002005057890 */ /* 0x000fe4000fffe0ff */
[----:B------:R-:W-:Y:S02]  /*a160*/  UIADD3.X UR6, UPT, UPT, URZ, UR6, URZ, UP0, !UPT ;  /* 0x00000006ff067290 */ /* 0x000fe400087fe4ff */
[----:B------:R-:W-:Y:S02]  /*a170*/  UISETP.GE.AND UP0, UPT, UR5, UR8, UPT ;  /* 0x000000080500728c */ /* 0x000fe4000bf06270 */
[----:B------:R-:W-:-:S07]  /*a180*/  UIADD3 UR4, UPT, UPT, UR4, 0x40, URZ ;  /* 0x0000004004047890 */ /* 0x000fce000fffe0ff */
[----:B------:R-:W-:Y:S05]  /*a190*/  BRA.U !UP0, `(.L_x_113) ;  /* 0xffffffd508dc7547 */ /* 0x000fea000b83ffff */
.L_x_110:
[----:B------:R-:W-:-:S13]  /*a1a0*/  ISETP.LT.AND P0, PT, RZ, UR7, PT ;  /* 0x00000007ff007c0c */ /* 0x000fda000bf01270 */
[----:B------:R-:W-:Y:S05]  /*a1b0*/  @!P0 EXIT ;  /* 0x000000000000894d */ /* 0x000fea0003800000 */
[----:B------:R-:W1:Y:S01]  /*a1c0*/  S2R R0, SR_CTAID.X ;  /* 0x0000000000007919 */ /* 0x000e620000002500 */
[----:B------:R-:W2:Y:S01]  /*a1d0*/  LDC.64 R14, c[0x0][0x3a0] ;  /* 0x0000e800ff0e7b82 */ /* 0x000ea20000000a00 */
[----:B------:R-:W1:Y:S02]  /*a1e0*/  S2R R13, SR_TID.X ;  /* 0x00000000000d7919 */ /* 0x000e640000002100 */
[----:B-1----:R-:W-:-:S05]  /*a1f0*/  LEA R0, R0, R13, 0x6 ;  /* 0x0000000d00007211 */ /* 0x002fca00078e30ff */
[----:B------:R-:W-:-:S05]  /*a200*/  IMAD R0, R3, UR16, R0 ;  /* 0x0000001003007c24 */ /* 0x000fca000f8e0200 */
[----:B------:R-:W-:-:S05]  /*a210*/  SHF.L.U32 R13, R0, 0x2, RZ ;  /* 0x00000002000d7819 */ /* 0x000fca00000006ff */
[----:B--2---:R-:W-:-:S05]  /*a220*/  IMAD.WIDE R14, R13, 0x2, R14 ;  /* 0x000000020d0e7825 */ /* 0x004fca00078e020e */
[----:B------:R1:W-:Y:S01]  /*a230*/  ATOM.E.ADD.F16x2.RN.STRONG.GPU P0, RZ, desc[UR12][R14.64], R24 ;  /* 0x800000180eff79a2 */ /* 0x0003e2000c10e10c */
[----:B------:R-:W-:Y:S04]  /*a240*/  BSSY.RECONVERGENT B0, `(.L_x_114) ;  /* 0x000000e000007945 */ /* 0x000fe80003800200 */
[----:B-1----:R-:W-:Y:S05]  /*a250*/  @P0 BRA `(.L_x_115) ;  /* 0x0000000000300947 */ /* 0x002fea0003800000 */
[----:B------:R-:W1:Y:S02]  /*a260*/  QSPC.E.S P0, RZ, [R14] ;  /* 0x000000000eff73aa */ /* 0x000e640000000500 */
[----:B-1----:R-:W-:Y:S05]  /*a270*/  @!P0 BRA `(.L_x_116) ;  /* 0x00000000001c8947 */ /* 0x002fea0003800000 */
[----:B------:R-:W-:-:S04]  /*a280*/  MOV R12, R14 ;  /* 0x0000000e000c7202 */ /* 0x000fc80000000f00 */
[----:B------:R-:W-:-:S07]  /*a290*/  MOV R0, R12 ;  /* 0x0000000c00007202 */ /* 0x000fce0000000f00 */
.L_x_117:
[----:B------:R-:W1:Y:S02]  /*a2a0*/  LDS R12, [R0] ;  /* 0x00000000000c7984 */ /* 0x000e640000000800 */
[----:B-1----:R-:W-:-:S05]  /*a2b0*/  HADD2 R13, R12, R24 ;  /* 0x000000180c0d7230 */ /* 0x002fca0000000000 */
[----:B------:R-:W1:Y:S02]  /*a2c0*/  ATOMS.CAST.SPIN P0, [R0], R12, R13 ;  /* 0x0000000c0000758d */ /* 0x000e64000180000d */
[----:B-1----:R-:W-:Y:S05]  /*a2d0*/  @!P0 BRA `(.L_x_117) ;  /* 0xfffffffc00f08947 */ /* 0x002fea000383ffff */
[----:B------:R-:W-:Y:S05]  /*a2e0*/  BRA `(.L_x_115) ;  /* 0x00000000000c7947 */ /* 0x000fea0003800000 */
.L_x_116:
[----:B------:R-:W2:Y:S02]  /*a2f0*/  LD.E R0, desc[UR12][R14.64] ;  /* 0x0000000c0e007980 */ /* 0x000ea4000c101900 */
[----:B--2---:R-:W-:-:S05]  /*a300*/  IADD3 R13, PT, PT, R24, R0, RZ ;  /* 0x00000000180d7210 */ /* 0x004fca0007ffe0ff */
[----:B------:R1:W-:Y:S02]  /*a310*/  ST.E desc[UR12][R14.64], R13 ;  /* 0x0000000d0e007985 */ /* 0x0003e4000c10190c */
.L_x_115:
[----:B------:R-:W-:Y:S05]  /*a320*/  BSYNC.RECONVERGENT B0 ;  /* 0x0000000000007941 */ /* 0x000fea0003800200 */
.L_x_114:
[----:B------:R2:W-:Y:S01]  /*a330*/  ATOM.E.ADD.F16x2.RN.STRONG.GPU P0, RZ, desc[UR12][R14.64+0x4], R11 ;  /* 0x8000040b0eff79a2 */ /* 0x0005e2000c10e10c */
[----:B------:R-:W-:Y:S04]  /*a340*/  BSSY.RECONVERGENT B0, `(.L_x_118) ;  /* 0x000000e000007945 */ /* 0x000fe80003800200 */
[----:B--2---:R-:W-:Y:S05]  /*a350*/  @P0 BRA `(.L_x_119) ;  /* 0x0000000000300947 */ /* 0x004fea0003800000 */
[----:B------:R-:W2:Y:S02]  /*a360*/  QSPC.E.S P0, RZ, [R14+0x4] ;  /* 0x000004000eff73aa */ /* 0x000ea40000000500 */
[----:B--2---:R-:W-:Y:S05]  /*a370*/  @!P0 BRA `(.L_x_120) ;  /* 0x00000000001c8947 */ /* 0x004fea0003800000 */
[----:B------:R-:W-:-:S04]  /*a380*/  MOV R12, R14 ;  /* 0x0000000e000c7202 */ /* 0x000fc80000000f00 */
[----:B------:R-:W-:-:S07]  /*a390*/  MOV R0, R12 ;  /* 0x0000000c00007202 */ /* 0x000fce0000000f00 */
.L_x_121:
[----:B------:R-:W1:Y:S02]  /*a3a0*/  LDS R12, [R0+0x4] ;  /* 0x00000400000c7984 */ /* 0x000e640000000800 */
[----:B-1----:R-:W-:-:S05]  /*a3b0*/  HFMA2 R13, R12, 1, 1, R11 ;  /* 0x3c003c000c0d7831 */ /* 0x002fca000000000b */
[----:B------:R-:W1:Y:S02]  /*a3c0*/  ATOMS.CAST.SPIN P0, [R0+0x4], R12, R13 ;  /* 0x0000040c0000758d */ /* 0x000e64000180000d */
[----:B-1----:R-:W-:Y:S05]  /*a3d0*/  @!P0 BRA `(.L_x_121) ;  /* 0xfffffffc00f08947 */ /* 0x002fea000383ffff */
[----:B------:R-:W-:Y:S05]  /*a3e0*/  BRA `(.L_x_119) ;  /* 0x00000000000c7947 */ /* 0x000fea0003800000 */
.L_x_120:
[----:B------:R-:W2:Y:S02]  /*a3f0*/  LD.E R0, desc[UR12][R14.64+0x4] ;  /* 0x0000040c0e007980 */ /* 0x000ea4000c101900 */
[----:B--2---:R-:W-:-:S05]  /*a400*/  IADD3 R11, PT, PT, R11, R0, RZ ;  /* 0x000000000b0b7210 */ /* 0x004fca0007ffe0ff */
[----:B------:R2:W-:Y:S02]  /*a410*/  ST.E desc[UR12][R14.64+0x4], R11 ;  /* 0x0000040b0e007985 */ /* 0x0005e4000c10190c */
.L_x_119:
[----:B------:R-:W-:Y:S05]  /*a420*/  BSYNC.RECONVERGENT B0 ;  /* 0x0000000000007941 */ /* 0x000fea0003800200 */
.L_x_118:
[----:B------:R-:W-:-:S06]  /*a430*/  UISETP.NE.AND UP0, UPT, UR7, 0x1, UPT ;  /* 0x000000010700788c */ /* 0x000fcc000bf05270 */
[----:B------:R-:W-:-:S13]  /*a440*/  PLOP3.LUT P0, PT, PT, PT, UP0, 0x80, 0x8 ;  /* 0x000000000008781c */ /* 0x000fda0003f0f008 */
[----:B------:R-:W-:Y:S05]  /*a450*/  @!P0 EXIT ;  /* 0x000000000000894d */ /* 0x000fea0003800000 */
[----:B-12---:R-:W-:-:S05]  /*a460*/  IMAD.WIDE R14, R3, 0x2, R14 ;  /* 0x00000002030e7825 */ /* 0x006fca00078e020e */
[----:B------:R1:W-:Y:S01]  /*a470*/  ATOM.E.ADD.F16x2.RN.STRONG.GPU P0, RZ, desc[UR12][R14.64], R10 ;  /* 0x8000000a0eff79a2 */ /* 0x0003e2000c10e10c */
[----:B------:R-:W-:Y:S04]  /*a480*/  BSSY.RECONVERGENT B0, `(.L_x_122) ;  /* 0x000000f000007945 */ /* 0x000fe80003800200 */
[----:B-1----:R-:W-:Y:S05]  /*a490*/  @P0 BRA `(.L_x_123) ;  /* 0x0000000000340947 */ /* 0x002fea0003800000 */
[----:B------:R-:W1:Y:S02]  /*a4a0*/  QSPC.E.S P0, RZ, [R14] ;  /* 0x000000000eff73aa */ /* 0x000e640000000500 */
[----:B-1----:R-:W-:Y:S05]  /*a4b0*/  @!P0 BRA `(.L_x_124) ;  /* 0x0000000000208947 */ /* 0x002fea0003800000 */
[----:B------:R-:W-:-:S04]  /*a4c0*/  MOV R12, R14 ;  /* 0x0000000e000c7202 */ /* 0x000fc80000000f00 */
[----:B------:R-:W-:Y:S02]  /*a4d0*/  MOV R12, R12 ;  /* 0x0000000c000c7202 */ /* 0x000fe40000000f00 */
[----:B------:R-:W-:-:S07]  /*a4e0*/  MOV R13, R10 ;  /* 0x0000000a000d7202 */ /* 0x000fce0000000f00 */
.L_x_125:
[----:B------:R-:W1:Y:S02]  /*a4f0*/  LDS R10, [R12] ;  /* 0x000000000c0a7984 */ /* 0x000e640000000800 */
[----:B-1----:R-:W-:-:S05]  /*a500*/  HADD2 R11, R10, R13 ;  /* 0x0000000d0a0b7230 */ /* 0x002fca0000000000 */
[----:B------:R-:W1:Y:S02]  /*a510*/  ATOMS.CAST.SPIN P0, [R12], R10, R11 ;  /* 0x0000000a0c00758d */ /* 0x000e64000180000b */
[----:B-1----:R-:W-:Y:S05]  /*a520*/  @!P0 BRA `(.L_x_125) ;  /* 0xfffffffc00f08947 */ /* 0x002fea000383ffff */
[----:B------:R-:W-:Y:S05]  /*a530*/  BRA `(.L_x_123) ;  /* 0x00000000000c7947 */ /* 0x000fea0003800000 */
.L_x_124:
[----:B------:R-:W2:Y:S02]  /*a540*/  LD.E R0, desc[UR12][R14.64] ;  /* 0x0000000c0e007980 */ /* 0x000ea4000c101900 */
[----:B--2---:R-:W-:-:S05]  /*a550*/  IADD3 R11, PT, PT, R10, R0, RZ ;  /* 0x000000000a0b7210 */ /* 0x004fca0007ffe0ff */
[----:B------:R1:W-:Y:S02]  /*a560*/  ST.E desc[UR12][R14.64], R11 ;  /* 0x0000000b0e007985 */ /* 0x0003e4000c10190c */
.L_x_123:
[----:B------:R-:W-:Y:S05]  /*a570*/  BSYNC.RECONVERGENT B0 ;  /* 0x0000000000007941 */ /* 0x000fea0003800200 */
.L_x_122:
[----:B------:R2:W-:Y:S01]  /*a580*/  ATOM.E.ADD.F16x2.RN.STRONG.GPU P0, RZ, desc[UR12][R14.64+0x4], R9 ;  /* 0x800004090eff79a2 */ /* 0x0005e2000c10e10c */
[----:B------:R-:W-:Y:S04]  /*a590*/  BSSY.RECONVERGENT B0, `(.L_x_126) ;  /* 0x000000e000007945 */ /* 0x000fe80003800200 */
[----:B--2---:R-:W-:Y:S05]  /*a5a0*/  @P0 BRA `(.L_x_127) ;  /* 0x0000000000300947 */ /* 0x004fea0003800000 */
[----:B------:R-:W2:Y:S02]  /*a5b0*/  QSPC.E.S P0, RZ, [R14+0x4] ;  /* 0x000004000eff73aa */ /* 0x000ea40000000500 */
[----:B--2---:R-:W-:Y:S05]  /*a5c0*/  @!P0 BRA `(.L_x_128) ;  /* 0x00000000001c8947 */ /* 0x004fea0003800000 */
[----:B------:R-:W-:-:S04]  /*a5d0*/  MOV R10, R14 ;  /* 0x0000000e000a7202 */ /* 0x000fc80000000f00 */
[----:B------:R-:W-:-:S07]  /*a5e0*/  MOV R0, R10 ;  /* 0x0000000a00007202 */ /* 0x000fce0000000f00 */
.L_x_129:
[----:B------:R-:W1:Y:S02]  /*a5f0*/  LDS R10, [R0+0x4] ;  /* 0x00000400000a7984 */ /* 0x000e640000000800 */
[----:B-1----:R-:W-:-:S05]  /*a600*/  HFMA2 R11, R10, 1, 1, R9 ;  /* 0x3c003c000a0b7831 */ /* 0x002fca0000000009 */
[----:B------:R-:W1:Y:S02]  /*a610*/  ATOMS.CAST.SPIN P0, [R0+0x4], R10, R11 ;  /* 0x0000040a0000758d */ /* 0x000e64000180000b */
[----:B-1----:R-:W-:Y:S05]  /*a620*/  @!P0 BRA `(.L_x_129) ;  /* 0xfffffffc00f08947 */ /* 0x002fea000383ffff */
[----:B------:R-:W-:Y:S05]  /*a630*/  BRA `(.L_x_127) ;  /* 0x00000000000c7947 */ /* 0x000fea0003800000 */
.L_x_128:
[----:B------:R-:W2:Y:S02]  /*a640*/  LD.E R0, desc[UR12][R14.64+0x4] ;  /* 0x0000040c0e007980 */ /* 0x000ea4000c101900 */
[----:B--2---:R-:W-:-:S05]  /*a650*/  IADD3 R9, PT, PT, R9, R0, RZ ;  /* 0x0000000009097210 */ /* 0x004fca0007ffe0ff */
[----:B------:R2:W-:Y:S02]  /*a660*/  ST.E desc[UR12][R14.64+0x4], R9 ;  /* 0x000004090e007985 */ /* 0x0005e4000c10190c */
.L_x_127:
[----:B------:R-:W-:Y:S05]  /*a670*/  BSYNC.RECONVERGENT B0 ;  /* 0x0000000000007941 */ /* 0x000fea0003800200 */
.L_x_126:
        /* <DEDUP_REMOVED lines=12> */
.L_x_133:
[----:B------:R-:W1:Y:S02]  /*a740*/  LDS R8, [R10] ;  /* 0x000000000a087984 */ /* 0x000e640000000800 */
[----:B-1----:R-:W-:-:S05]  /*a750*/  HADD2 R9, R8, R11 ;  /* 0x0000000b08097230 */ /* 0x002fca0000000000 */
[----:B------:R-:W1:Y:S02]  /*a760*/  ATOMS.CAST.SPIN P0, [R10], R8, R9 ;  /* 0x000000080a00758d */ /* 0x000e640001800009 */
[----:B-1----:R-:W-:Y:S05]  /*a770*/  @!P0 BRA `(.L_x_133) ;  /* 0xfffffffc00f08947 */ /* 0x002fea000383ffff */
[----:B------:R-:W-:Y:S05]  /*a780*/  BRA `(.L_x_131) ;  /* 0x00000000000c7947 */ /* 0x000fea0003800000 */
.L_x_132:
[----:B------:R-:W2:Y:S02]  /*a790*/  LD.E R0, desc[UR12][R14.64] ;  /* 0x0000000c0e007980 */ /* 0x000ea4000c101900 */
[----:B--2---:R-:W-:-:S05]  /*a7a0*/  IADD3 R9, PT, PT, R8, R0, RZ ;  /* 0x0000000008097210 */ /* 0x004fca0007ffe0ff */
[----:B------:R1:W-:Y:S02]  /*a7b0*/  ST.E desc[UR12][R14.64], R9 ;  /* 0x000000090e007985 */ /* 0x0003e4000c10190c */
.L_x_131:
[----:B------:R-:W-:Y:S05]  /*a7c0*/  BSYNC.RECONVERGENT B0 ;  /* 0x0000000000007941 */ /* 0x000fea0003800200 */
.L_x_130:
[----:B------:R2:W-:Y:S01]  /*a7d0*/  ATOM.E.ADD.F16x2.RN.STRONG.GPU P0, RZ, desc[UR12][R14.64+0x4], R7 ;  /* 0x800004070eff79a2 */ /* 0x0005e2000c10e10c */
[----:B------:R-:W-:Y:S04]  /*a7e0*/  BSSY.RECONVERGENT B0, `(.L_x_134) ;  /* 0x000000e000007945 */ /* 0x000fe80003800200 */
[----:B--2---:R-:W-:Y:S05]  /*a7f0*/  @P0 BRA `(.L_x_135) ;  /* 0x0000000000300947 */ /* 0x004fea0003800000 */
[----:B------:R-:W2:Y:S02]  /*a800*/  QSPC.E.S P0, RZ, [R14+0x4] ;  /* 0x000004000eff73aa */ /* 0x000ea40000000500 */
[----:B--2---:R-:W-:Y:S05]  /*a810*/  @!P0 BRA `(.L_x_136) ;  /* 0x00000000001c8947 */ /* 0x004fea0003800000 */
[----:B------:R-:W-:-:S04]  /*a820*/  MOV R8, R14 ;  /* 0x0000000e00087202 */ /* 0x000fc80000000f00 */
[----:B------:R-:W-:-:S07]  /*a830*/  MOV R0, R8 ;  /* 0x0000000800007202 */ /* 0x000fce0000000f00 */
.L_x_137:
[----:B------:R-:W1:Y:S02]  /*a840*/  LDS R8, [R0+0x4] ;  /* 0x0000040000087984 */ /* 0x000e640000000800 */
[----:B-1----:R-:W-:-:S05]  /*a850*/  HFMA2 R9, R8, 1, 1, R7 ;  /* 0x3c003c0008097831 */ /* 0x002fca0000000007 */
[----:B------:R-:W1:Y:S02]  /*a860*/  ATOMS.CAST.SPIN P0, [R0+0x4], R8, R9 ;  /* 0x000004080000758d */ /* 0x000e640001800009 */
[----:B-1----:R-:W-:Y:S05]  /*a870*/  @!P0 BRA `(.L_x_137) ;  /* 0xfffffffc00f08947 */ /* 0x002fea000383ffff */
[----:B------:R-:W-:Y:S05]  /*a880*/  BRA `(.L_x_135) ;  /* 0x00000000000c7947 */ /* 0x000fea0003800000 */
.L_x_136:
[----:B------:R-:W2:Y:S02]  /*a890*/  LD.E R0, desc[UR12][R14.64+0x4] ;  /* 0x0000040c0e007980 */ /* 0x000ea4000c101900 */
[----:B--2---:R-:W-:-:S05]  /*a8a0*/  IADD3 R7, PT, PT, R7, R0, RZ ;  /* 0x0000000007077210 */ /* 0x004fca0007ffe0ff */
[----:B------:R2:W-:Y:S02]  /*a8b0*/  ST.E desc[UR12][R14.64+0x4], R7 ;  /* 0x000004070e007985 */ /* 0x0005e4000c10190c */
.L_x_135:
[----:B------:R-:W-:Y:S05]  /*a8c0*/  BSYNC.RECONVERGENT B0 ;  /* 0x0000000000007941 */ /* 0x000fea0003800200 */
.L_x_134:
        /* <DEDUP_REMOVED lines=10> */
[----:B------:R-:W-:-:S07]  /*a970*/  MOV R0, R2 ;  /* 0x0000000200007202 */ /* 0x000fce0000000f00 */
.L_x_141:
[----:B------:R-:W1:Y:S02]  /*a980*/  LDS R2, [R0] ;  /* 0x0000000000027984 */ /* 0x000e640000000800 */
[----:B-1----:R-:W-:-:S05]  /*a990*/  HADD2 R3, R2, R6 ;  /* 0x0000000602037230 */ /* 0x002fca0000000000 */
[----:B------:R-:W1:Y:S02]  /*a9a0*/  ATOMS.CAST.SPIN P0, [R0], R2, R3 ;  /* 0x000000020000758d */ /* 0x000e640001800003 */
[----:B-1----:R-:W-:Y:S05]  /*a9b0*/  @!P0 BRA `(.L_x_141) ;  /* 0xfffffffc00f08947 */ /* 0x002fea000383ffff */
[----:B------:R-:W-:Y:S05]  /*a9c0*/  BRA `(.L_x_139) ;  /* 0x00000000000c7947 */ /* 0x000fea0003800000 */
.L_x_140:
[----:B------:R-:W2:Y:S02]  /*a9d0*/  LD.E R0, desc[UR12][R14.64] ;  /* 0x0000000c0e007980 */ /* 0x000ea4000c101900 */
[----:B--2---:R-:W-:-:S05]  /*a9e0*/  IADD3 R3, PT, PT, R6, R0, RZ ;  /* 0x0000000006037210 */ /* 0x004fca0007ffe0ff */
[----:B------:R1:W-:Y:S02]  /*a9f0*/  ST.E desc[UR12][R14.64], R3 ;  /* 0x000000030e007985 */ /* 0x0003e4000c10190c */
.L_x_139:
[----:B------:R-:W-:Y:S05]  /*aa00*/  BSYNC.RECONVERGENT B0 ;  /* 0x0000000000007941 */ /* 0x000fea0003800200 */
.L_x_138:
[----:B------:R2:W-:Y:S02]  /*aa10*/  ATOM.E.ADD.F16x2.RN.STRONG.GPU P0, RZ, desc[UR12][R14.64+0x4], R5 ;  /* 0x800004050eff79a2 */ /* 0x0005e4000c10e10c */
[----:B--2---:R-:W-:Y:S05]  /*aa20*/  @P0 EXIT ;  /* 0x000000000000094d */ /* 0x004fea0003800000 */
[----:B------:R-:W2:Y:S02]  /*aa30*/  QSPC.E.S P0, RZ, [R14+0x4] ;  /* 0x000004000eff73aa */ /* 0x000ea40000000500 */
[----:B--2---:R-:W-:Y:S05]  /*aa40*/  @!P0 BRA `(.L_x_142) ;  /* 0x00000000001c8947 */ /* 0x004fea0003800000 */
[----:B------:R-:W-:-:S04]  /*aa50*/  MOV R2, R14 ;  /* 0x0000000e00027202 */ /* 0x000fc80000000f00 */
[----:B------:R-:W-:-:S07]  /*aa60*/  MOV R0, R2 ;  /* 0x0000000200007202 */ /* 0x000fce0000000f00 */
.L_x_143:
[----:B------:R-:W1:Y:S02]  /*aa70*/  LDS R2, [R0+0x4] ;  /* 0x0000040000027984 */ /* 0x000e640000000800 */
[----:B-1----:R-:W-:-:S05]  /*aa80*/  HFMA2 R3, R2, 1, 1, R5 ;  /* 0x3c003c0002037831 */ /* 0x002fca0000000005 */
[----:B------:R-:W1:Y:S02]  /*aa90*/  ATOMS.CAST.SPIN P0, [R0+0x4], R2, R3 ;  /* 0x000004020000758d */ /* 0x000e640001800003 */
[----:B-1----:R-:W-:Y:S05]  /*aaa0*/  @!P0 BRA `(.L_x_143) ;  /* 0xfffffffc00f08947 */ /* 0x002fea000383ffff */
[----:B------:R-:W-:Y:S05]  /*aab0*/  EXIT ;  /* 0x000000000000794d */ /* 0x000fea0003800000 */
.L_x_142:
[----:B------:R-:W1:Y:S02]  /*aac0*/  LD.E R0, desc[UR12][R14.64+0x4] ;  /* 0x0000040c0e007980 */ /* 0x000e64000c101900 */
[----:B-1----:R-:W-:-:S05]  /*aad0*/  IADD3 R3, PT, PT, R5, R0, RZ ;  /* 0x0000000005037210 */ /* 0x002fca0007ffe0ff */
[----:B------:R-:W-:Y:S01]  /*aae0*/  ST.E desc[UR12][R14.64+0x4], R3 ;  /* 0x000004030e007985 */ /* 0x000fe2000c10190c */
[----:B------:R-:W-:Y:S05]  /*aaf0*/  EXIT ;  /* 0x000000000000794d */ /* 0x000fea0003800000 */
.L_x_144:
        /* <DEDUP_REMOVED lines=16> */
.L_x_4471:


//--------------------- .text._Z23gemm_half_q_half_kernelILi4ELi40ELb0ELb0ELi64EEvPK6__halfPKjS4_S2_PS0_iiiiPKtS7_iiiiiibS2_i --------------------------
	.section	.text._Z23gemm_half_q_half_kernelILi4ELi40ELb0ELb0ELi64EEvPK6__halfPKjS4_S2_PS0_iiiiPKtS7_iiiiiibS2_i,"ax",@progbits
	.align	128
        .global         _Z23gemm_half_q_half_kernelILi4ELi40ELb0ELb0ELi64EEvPK6__halfPKjS4_S2_PS0_iiiiPKtS7_iiiiiibS2_i
        .type           _Z23gemm_half_q_half_kernelILi4ELi40ELb0ELb0ELi64EEvPK6__halfPKjS4_S2_PS0_iiiiPKtS7_iiiiiibS2_i,@function
        .size           _Z23gemm_half_q_half_kernelILi4ELi40ELb0ELb0ELi64EEvPK6__halfPKjS4_S2_PS0_iiiiPKtS7_iiiiiibS2_i,(.L_x_4472 - _Z23gemm_half_q_half_kernelILi4ELi40ELb0ELb0ELi64EEvPK6__halfPKjS4_S2_PS0_iiiiPKtS7_iiiiiibS2_i)
        .other          _Z23gemm_half_q_half_kernelILi4ELi40ELb0ELb0ELi64EEvPK6__halfPKjS4_S2_PS0_iiiiPKtS7_iiiiiibS2_i,@"STO_CUDA_ENTRY STV_DEFAULT"
_Z23gemm_half_q_half_kernelILi4ELi40ELb0ELb0ELi64EEvPK6__halfPKjS4_S2_PS0_iiiiPKtS7_iiiiiibS2_i:
.text._Z23gemm_half_q_half_kernelILi4ELi40ELb0ELb0ELi64EEvPK6__halfPKjS4_S2_PS0_iiiiPKtS7_iiiiiibS2_i:
        /* <DEDUP_REMOVED lines=11> */
[----:B------:R-:W-:Y:S02]  /*00b0*/  MOV R5, UR5 ;  /* 0x0000000500057c02 */ /* 0x000fe40008000f00 */
[----:B--2---:R-:W-:Y:S02]  /*00c0*/  IADD3 R12, PT, PT, R3, UR5, RZ ;  /* 0x00000005030c7c10 */ /* 0x004fe4000fffe0ff */
[----:B----4-:R-:W-:-:S04]  /*00d0*/  VIADDMNMX R5, R5, 0x40, R0, PT ;  /* 0x0000004005057846 */ /* 0x010fc80003800100 */
[----:B------:R-:W-:Y:S01]  /*00e0*/  R2UR UR7, R5 ;  /* 0x00000000050772ca */ /* 0x000fe200000e0000 */
[----:B---3--:R-:W-:-:S04]  /*00f0*/  UIMAD UR6, UR18, -0x4, UR6 ;  /* 0xfffffffc120678a4 */ /* 0x008fc8000f8e0206 */
        /* <DEDUP_REMOVED lines=39> */
.L_x_150:
[-C--:B------:R-:W-:Y:S02]  /*0370*/  IADD3 R7, PT, PT, R13, R0.reuse, RZ ;  /* 0x000000000d077210 */ /* 0x080fe40007ffe0ff */
[C---:B------:R-:W-:Y:S02]  /*0380*/  IADD3 R5, P1, PT, R12.reuse, R13, RZ ;  /* 0x0000000d0c057210 */ /* 0x040fe40007f3e0ff */
[----:B------:R-:W-:Y:S02]  /*0390*/  IADD3 R9, PT, PT, R7, R0, RZ ;  /* 0x0000000007097210 */ /* 0x000fe40007ffe0ff */
[----:B------:R-:W-:Y:S02]  /*03a0*/  LEA.HI.X.SX32 R6, R13, RZ, 0x1, P1 ;  /* 0x000000ff0d067211 */ /* 0x000fe400008f0eff */
        /* <DEDUP_REMOVED lines=28> */
.L_x_149:
[----:B------:R-:W-:-:S04]  /*0570*/  UIADD3 UR10, UPT, UPT, URZ, -UR9, URZ ;  /* 0x80000009ff0a7290 */ /* 0x000fc8000fffe0ff */
[----:B------:R-:W-:-:S09]  /*0580*/  UISETP.GT.AND UP0, UPT, UR10, 0x1, UPT ;  /* 0x000000010a00788c */ /* 0x000fd2000bf04270 */
[----:B------:R-:W-:Y:S05]  /*0590*/  BRA.U !UP0, `(.L_x_151) ;  /* 0x0000000108447547 */ /* 0x000fea000b800000 */
        /* <DEDUP_REMOVED lines=17> */
.L_x_151:
[----:B------:R-:W-:-:S13]  /*06b0*/  ISETP.EQ.AND P1, PT, RZ, UR9, PT ;  /* 0x00000009ff007c0c */ /* 0x000fda000bf22270 */
[----:B------:R-:W-:Y:S05]  /*06c0*/  @!P0 BRA P1, `(.L_x_146) ;  /* 0x00000004007c8947 */ /* 0x000fea0000800000 */
.L_x_148:
        /* <DEDUP_REMOVED lines=12> */
.L_x_147:
        /* <DEDUP_REMOVED lines=17> */
.L_x_154:
        /* <DEDUP_REMOVED lines=32> */
.L_x_153:
        /* <DEDUP_REMOVED lines=21> */
.L_x_155:
[----:B------:R-:W-:-:S09]  /*0bf0*/  UISETP.NE.OR UP0, UPT, UR9, URZ, UP0 ;  /* 0x000000ff0900728c */ /* 0x000fd20008705670 */
[----:B------:R-:W-:Y:S05]  /*0c00*/  BRA.U !UP0, `(.L_x_146) ;  /* 0x00000001082c7547 */ /* 0x000fea000b800000 */
.L_x_152:
        /* <DEDUP_REMOVED lines=11> */
.L_x_146:
[----:B------:R-:W-:Y:S05]  /*0cc0*/  BSYNC.RECONVERGENT B0 ;  /* 0x0000000000007941 */ /* 0x000fea0003800200 */
.L_x_145:
[----:B------:R-:W1:Y:S02]  /*0cd0*/  LDCU UR16, c[0x0][0x3ac] ;  /* 0x00007580ff1077ac */ /* 0x000e640008000800 */
[----:B-1----:R-:W-:-:S13]  /*0ce0*/  ISETP.GE.AND P0, PT, R2, UR16, PT ;  /* 0x0000001002007c0c */ /* 0x002fda000bf06270 */
[----:B------:R-:W-:Y:S05]  /*0cf0*/  @P0 EXIT ;  /* 0x000000000000094d */ /* 0x000fea0003800000 */
[----:B------:R-:W1:Y:S02]  /*0d00*/  LDCU.U8 UR9, c[0x0][0x3e0] ;  /* 0x00007c00ff0977ac */ /* 0x000e640008000000 */
[----:B-1----:R-:W-:-:S04]  /*0d10*/  UPRMT UR9, UR9, 0x8880, URZ ;  /* 0x0000888009097896 */ /* 0x002fc800080000ff */
[----:B------:R-:W-:-:S04]  /*0d20*/  UISETP.NE.AND UP0, UPT, UR9, URZ, UPT ;  /* 0x000000ff0900728c */ /* 0x000fc8000bf05270 */
[----:B------:R-:W-:-:S04]  /*0d30*/  UISETP.NE.OR UP0, UPT, UR8, URZ, !UP0 ;  /* 0x000000ff0800728c */ /* 0x000fc8000c705670 */
[----:B------:R-:W-:-:S09]  /*0d40*/  UISETP.LT.OR UP0, UPT, UR6, 0x1, UP0 ;  /* 0x000000010600788c */ /* 0x000fd20008701670 */
[----:B------:R-:W-:Y:S05]  /*0d50*/  BRA.U UP0, `(.L_x_156) ;  /* 0x0000000100c87547 */ /* 0x000fea000b800000 */
[----:B------:R-:W-:Y:S02]  /*0d60*/  UISETP.LT.AND UP0, UPT, UR11, 0x1, UPT ;  /* 0x000000010b00788c */ /* 0x000fe4000bf01270 */
[----:B------:R-:W-:Y:S02]  /*0d70*/  UIMAD UR9, UR18, UR16, URZ ;  /* 0x00000010120972a4 */ /* 0x000fe4000f8e02ff */
[----:B------:R-:W-:Y:S02]  /*0d80*/  USEL UR10, UR11, 0x1, !UP0 ;  /* 0x000000010b0a7887 */ /* 0x000fe4000c000000 */
[----:B------:R-:W-:Y:S02]  /*0d90*/  ULEA UR9, UR9, UR4, 0x2 ;  /* 0x0000000409097291 */ /* 0x000fe4000f8e10ff */
[----:B------:R-:W-:-:S04]  /*0da0*/  UIADD3 UR10, UPT, UPT, URZ, -UR10, URZ ;  /* 0x8000000aff0a7290 */ /* 0x000fc8000fffe0ff */
[----:B------:R-:W-:Y:S01]  /*0db0*/  UISETP.GE.AND UP0, UPT, UR10, URZ, UPT ;  /* 0x000000ff0a00728c */ /* 0x000fe2000bf06270 */
[----:B------:R-:W-:-:S08]  /*0dc0*/  LEA R15, R3, UR9, 0x2 ;  /* 0x00000009030f7c11 */ /* 0x000fd0000f8e10ff */
[----:B------:R-:W-:Y:S05]  /*0dd0*/  BRA.U UP0, `(.L_x_157) ;  /* 0x00000001008c7547 */ /* 0x000fea000b800000 */
[----:B------:R-:W-:Y:S02]  /*0de0*/  UIADD3 UR4, UPT, UPT, URZ, -UR10, URZ ;  /* 0x8000000aff047290 */ /* 0x000fe4000fffe0ff */
[----:B------:R-:W-:Y:S02]  /*0df0*/  UPLOP3.LUT UP0, UPT, UPT, UPT, UPT, 0x80, 0x8 ;  /* 0x000000000008789c */ /* 0x000fe40003f0f070 */
[----:B------:R-:W-:-:S09]  /*0e00*/  UISETP.GT.AND UP1, UPT, UR4, 0x3, UPT ;  /* 0x000000030400788c */ /* 0x000fd2000bf24270 */
[----:B------:R-:W-:Y:S05]  /*0e10*/  BRA.U !UP1, `(.L_x_158) ;  /* 0x0000000109447547 */ /* 0x000fea000b800000 */
[----:B0----5:R-:W0:Y:S01]  /*0e20*/  LDC.64 R12, c[0x0][0x3a0] ;  /* 0x0000e800ff0c7b82 */ /* 0x021e220000000a00 */
[----:B------:R-:W-:-:S11]  /*0e30*/  UPLOP3.LUT UP0, UPT, UPT, UPT, UPT, 0x40, 0x4 ;  /* 0x000000000004789c */ /* 0x000fd60003f0e870 */
.L_x_159:
[C---:B-1----:R-:W-:Y:S01]  /*0e40*/  IADD3 R7, PT, PT, R15.reuse, UR16, RZ ;  /* 0x000000100f077c10 */ /* 0x042fe2000fffe0ff */
[--C-:B0-----:R-:W-:Y:S01]  /*0e50*/  IMAD.WIDE R4, R15, 0x2, R12.reuse ;  /* 0x000000020f047825 */ /* 0x101fe200078e020c */
[----:B------:R-:W-:Y:S02]  /*0e60*/  UIADD3 UR10, UPT, UPT, UR10, 0x4, URZ ;  /* 0x000000040a0a7890 */ /* 0x000fe4000fffe0ff */
[C---:B------:R-:W-:Y:S01]  /*0e70*/  IADD3 R9, PT, PT, R7.reuse, UR16, RZ ;  /* 0x0000001007097c10 */ /* 0x040fe2000fffe0ff */
[--C-:B------:R-:W-:Y:S01]  /*0e80*/  IMAD.WIDE R6, R7, 0x2, R12.reuse ;  /* 0x0000000207067825 */ /* 0x100fe200078e020c */
[----:B------:R1:W-:Y:S01]  /*0e90*/  STG.E.64 desc[UR14][R4.64], RZ ;  /* 0x000000ff04007986 */ /* 0x0003e2000c101b0e */
[----:B------:R-:W-:Y:S01]  /*0ea0*/  UISETP.GE.AND UP1, UPT, UR10, -0x3, UPT ;  /* 0xfffffffd0a00788c */ /* 0x000fe2000bf26270 */
[C---:B------:R-:W-:Y:S01]  /*0eb0*/  IADD3 R17, PT, PT, R9.reuse, UR16, RZ ;  /* 0x0000001009117c10 */ /* 0x040fe2000fffe0ff */
[--C-:B------:R-:W-:Y:S01]  /*0ec0*/  IMAD.WIDE R8, R9, 0x2, R12.reuse ;  /* 0x0000000209087825 */ /* 0x100fe200078e020c */
[----:B------:R1:W-:Y:S02]  /*0ed0*/  STG.E.64 desc[UR14][R6.64], RZ ;  /* 0x000000ff06007986 */ /* 0x0003e4000c101b0e */
[C---:B------:R-:W-:Y:S01]  /*0ee0*/  IADD3 R15, PT, PT, R17.reuse, UR16, RZ ;  /* 0x00000010110f7c10 */ /* 0x040fe2000fffe0ff */
[----:B------:R-:W-:Y:S01]  /*0ef0*/  IMAD.WIDE R10, R17, 0x2, R12 ;  /* 0x00000002110a7825 */ /* 0x000fe200078e020c */
[----:B------:R1:W-:Y:S04]  /*0f00*/  STG.E.64 desc[UR14][R8.64], RZ ;  /* 0x000000ff08007986 */ /* 0x0003e8000c101b0e */
[----:B------:R1:W-:Y:S01]  /*0f10*/  STG.E.64 desc[UR14][R10.64], RZ ;  /* 0x000000ff0a007986 */ /* 0x0003e2000c101b0e */
[----:B------:R-:W-:Y:S05]  /*0f20*/  BRA.U !UP1, `(.L_x_159) ;  /* 0xfffffffd09c47547 */ /* 0x000fea000b83ffff */
.L_x_158:
[----:B------:R-:W-:-:S04]  /*0f30*/  UIADD3 UR4, UPT, UPT, URZ, -UR10, URZ ;  /* 0x8000000aff047290 */ /* 0x000fc8000fffe0ff */
[----:B------:R-:W-:-:S09]  /*0f40*/  UISETP.GT.AND UP1, UPT, UR4, 0x1, UPT ;  /* 0x000000010400788c */ /* 0x000fd2000bf24270 */
[----:B------:R-:W-:Y:S05]  /*0f50*/  BRA.U !UP1, `(.L_x_160) ;  /* 0x0000000109247547 */ /* 0x000fea000b800000 */
[----:B-1----:R-:W0:Y:S01]  /*0f60*/  LDC.64 R6, c[0x0][0x3a0] ;  /* 0x0000e800ff067b82 */ /* 0x002e220000000a00 */
[C---:B------:R-:W-:Y:S01]  /*0f70*/  IADD3 R9, PT, PT, R15.reuse, UR16, RZ ;  /* 0x000000100f097c10 */ /* 0x040fe2000fffe0ff */
[----:B------:R-:W-:Y:S02]  /*0f80*/  UIADD3 UR10, UPT, UPT, UR10, 0x2, URZ ;  /* 0x000000020a0a7890 */ /* 0x000fe4000fffe0ff */
[----:B------:R-:W-:Y:S01]  /*0f90*/  UPLOP3.LUT UP0, UPT, UPT, UPT, UPT, 0x40, 0x4 ;  /* 0x000000000004789c */ /* 0x000fe20003f0e870 */
[----:B0-----:R-:W-:Y:S01]  /*0fa0*/  IMAD.WIDE R4, R15, 0x2, R6 ;  /* 0x000000020f047825 */ /* 0x001fe200078e0206 */
[----:B------:R-:W-:-:S03]  /*0fb0*/  IADD3 R15, PT, PT, R9, UR16, RZ ;  /* 0x00000010090f7c10 */ /* 0x000fc6000fffe0ff */
[----:B------:R-:W-:Y:S01]  /*0fc0*/  IMAD.WIDE R6, R9, 0x2, R6 ;  /* 0x0000000209067825 */ /* 0x000fe200078e0206 */
[----:B------:R2:W-:Y:S04]  /*0fd0*/  STG.E.64 desc[UR14][R4.64], RZ ;  /* 0x000000ff04007986 */ /* 0x0005e8000c101b0e */
[----:B------:R2:W-:Y:S02]  /*0fe0*/  STG.E.64 desc[UR14][R6.64], RZ ;  /* 0x000000ff06007986 */ /* 0x0005e4000c101b0e */
.L_x_160:
[----:B------:R-:W-:-:S09]  /*0ff0*/  UISETP.NE.OR UP0, UPT, UR10, URZ, UP0 ;  /* 0x000000ff0a00728c */ /* 0x000fd20008705670 */
[----:B------:R-:W-:Y:S05]  /*1000*/  BRA.U !UP0, `(.L_x_156) ;  /* 0x00000001081c7547 */ /* 0x000fea000b800000 */
.L_x_157:
[----:B012---:R-:W0:Y:S02]  /*1010*/  LDC.64 R4, c[0x0][0x3a0] ;  /* 0x0000e800ff047b82 */ /* 0x007e240000000a00 */
.L_x_161:
[C---:B0-----:R-:W-:Y:S01]  /*1020*/  IMAD.WIDE R6, R15.reuse, 0x2, R4 ;  /* 0x000000020f067825 */ /* 0x041fe200078e0204 */
[----:B------:R-:W-:Y:S01]  /*1030*/  UIADD3 UR10, UPT, UPT, UR10, 0x1, URZ ;  /* 0x000000010a0a7890 */ /* 0x000fe2000fffe0ff */
[----:B------:R-:W-:-:S03]  /*1040*/  IADD3 R15, PT, PT, R15, UR16, RZ ;  /* 0x000000100f0f7c10 */ /* 0x000fc6000fffe0ff */
[----:B------:R3:W-:Y:S01]  /*1050*/  STG.E.64 desc[UR14][R6.64], RZ ;  /* 0x000000ff06007986 */ /* 0x0007e2000c101b0e */
[----:B------:R-:W-:-:S09]  /*1060*/  UISETP.NE.AND UP0, UPT, UR10, URZ, UPT ;  /* 0x000000ff0a00728c */ /* 0x000fd2000bf05270 */
[----:B---3--:R-:W-:Y:S05]  /*1070*/  BRA.U UP0, `(.L_x_161) ;  /* 0xfffffffd00e87547 */ /* 0x008fea000b83ffff */
.L_x_156:
[----:B------:R-:W3:Y:S01]  /*1080*/  LDCU.64 UR12, c[0x0][0x3b8] ;  /* 0x00007700ff0c77ac */ /* 0x000ee20008000a00 */
[----:B------:R-:W-:Y:S01]  /*1090*/  BAR.SYNC.DEFER_BLOCKING 0x0 ;  /* 0x0000000000007b1d */ /* 0x000fe20000010000 */
[----:B------:R-:W-:Y:S01]  /*10a0*/  ISETP.LE.AND P0, PT, R0, UR5, PT ;  /* 0x0000000500007c0c */ /* 0x000fe2000bf03270 */
[----:B------:R-:W-:-:S04]  /*10b0*/  USHF.L.U32 UR10, UR8, 0x7, URZ ;  /* 0x00000007080a7899 */ /* 0x000fc800080006ff */
[----:B---3--:R-:W-:-:S06]  /*10c0*/  UIMAD.WIDE.U32 UR10, UR10, 0x2, UR12 ;  /* 0x000000020a0a78a5 */ /* 0x008fcc000f8e000c */
[----:B012---:R-:W-:Y:S02]  /*10d0*/  MOV R4, UR10 ;  /* 0x0000000a00047c02 */ /* 0x007fe40008000f00 */
        /* <DEDUP_REMOVED lines=14> */
.L_x_163:
[----:B-----5:R-:W-:-:S05]  /*11c0*/  IADD3 R13, PT, PT, R16, R18, RZ ;  /* 0x00000012100d7210 */ /* 0x020fca0007ffe0ff */
[----:B-1----:R-:W-:-:S05]  /*11d0*/  IMAD R10, R13, UR16, RZ ;  /* 0x000000100d0a7c24 */ /* 0x002fca000f8e02ff */
        /* <DEDUP_REMOVED lines=11> */
[----:B------:R-:W4:Y:S01]  /*1290*/  LDG.E.U16.CONSTANT R22, desc[UR14][R14.64+0x2] ;  /* 0x0000020e0e167981 */ /* 0x000f22000c1e9500 */
[----:B---3--:R-:W-:-:S04]  /*12a0*/  SHF.R.U32.HI R19, RZ, R3, R10 ;  /* 0x00000003ff137219 */ /* 0x008fc8000001160a */
[--C-:B------:R-:W-:Y:S02]  /*12b0*/  SHF.R.U32.HI R10, RZ, 0x8, R19.reuse ;  /* 0x00000008ff0a7819 */ /* 0x100fe40000011613 */
[----:B------:R-:W-:Y:S02]  /*12c0*/  LOP3.LUT R20, R19, 0xf, RZ, 0xc0, !PT ;  /* 0x0000000f13147812 */ /* 0x000fe400078ec0ff */
[--C-:B------:R-:W-:Y:S02]  /*12d0*/  SHF.R.U32.HI R21, RZ, 0x4, R19.reuse ;  /* 0x00000004ff157819 */ /* 0x100fe40000011613 */
[----:B------:R-:W-:Y:S01]  /*12e0*/  LOP3.LUT R10, R10, 0xf, RZ, 0xc0, !PT ;  /* 0x0000000f0a0a7812 */ /* 0x000fe200078ec0ff */
[----:B------:R-:W-:Y:S01]  /*12f0*/  IMAD R23, R20, R20, R20 ;  /* 0x0000001414177224 */ /* 0x000fe200078e0214 */
[----:B------:R-:W-:Y:S02]  /*1300*/  SHF.R.U32.HI R19, RZ, 0xc, R19 ;  /* 0x0000000cff137819 */ /* 0x000fe40000011613 */
[----:B------:R-:W-:Y:S01]  /*1310*/  LOP3.LUT R21, R21, 0xf, RZ, 0xc0, !PT ;  /* 0x0000000f15157812 */ /* 0x000fe200078ec0ff */
[----:B------:R-:W-:Y:S01]  /*1320*/  IMAD R11, R10, R10, R10 ;  /* 0x0000000a0a0b7224 */ /* 0x000fe200078e020a */
[----:B------:R-:W-:-:S02]  /*1330*/  LOP3.LUT R19, R19, 0xf, RZ, 0xc0, !PT ;  /* 0x0000000f13137812 */ /* 0x000fc400078ec0ff */
[----:B------:R-:W-:Y:S01]  /*1340*/  IADD3 R23, PT, PT, R20, 0x1, R23 ;  /* 0x0000000114177810 */ /* 0x000fe20007ffe017 */
[----:B------:R-:W-:Y:S01]  /*1350*/  IMAD R20, R21, R21, R21 ;  /* 0x0000001515147224 */ /* 0x000fe200078e0215 */
[----:B------:R-:W-:Y:S01]  /*1360*/  IADD3 R11, PT, PT, R10, 0x1, R11 ;  /* 0x000000010a0b7810 */ /* 0x000fe20007ffe00b */
[----:B------:R-:W-:-:S03]  /*1370*/  IMAD R10, R19, R19, R19 ;  /* 0x00000013130a7224 */ /* 0x000fc600078e0213 */
[----:B------:R-:W-:Y:S02]  /*1380*/  IADD3 R20, PT, PT, R21, 0x1, R20 ;  /* 0x0000000115147810 */ /* 0x000fe40007ffe014 */
[----:B------:R-:W-:Y:S01]  /*1390*/  IADD3 R19, PT, PT, R19, 0x1, R10 ;  /* 0x0000000113137810 */ /* 0x000fe20007ffe00a */
[----:B------:R-:W-:Y:S08]  /*13a0*/  I2F.F16 R23, R23 ;  /* 0x0000001700177306 */ /* 0x000ff00000200c00 */
[----:B------:R-:W0:Y:S08]  /*13b0*/  I2F.F16 R20, R20 ;  /* 0x0000001400147306 */ /* 0x000e300000200c00 */
[----:B------:R-:W-:Y:S08]  /*13c0*/  I2F.F16 R11, R11 ;  /* 0x0000000b000b7306 */ /* 0x000ff00000200c00 */
[----:B------:R-:W1:Y:S01]  /*13d0*/  I2F.F16 R10, R19 ;  /* 0x00000013000a7306 */ /* 0x000e620000200c00 */
[----:B0-----:R-:W-:-:S02]  /*13e0*/  PRMT R23, R23, 0x5410, R20 ;  /* 0x0000541017177816 */ /* 0x001fc40000000014 */
[----:B----4-:R-:W-:-:S03]  /*13f0*/  R2UR UR9, R22 ;  /* 0x00000000160972ca */ /* 0x010fc600000e0000 */
[----:B--2---:R-:W-:Y:S01]  /*1400*/  HMUL2 R14, R23, R12.H0_H0 ;  /* 0x2000000c170e7232 */ /* 0x004fe20000000000 */
[----:B-1----:R-:W-:Y:S02]  /*1410*/  PRMT R11, R11, 0x5410, R10 ;  /* 0x000054100b0b7816 */ /* 0x002fe4000000000a */
[----:B------:R-:W-:-:S03]  /*1420*/  LEA R10, R18, R1, 0x3 ;  /* 0x00000001120a7211 */ /* 0x000fc600078e18ff */
[----:B------:R-:W-:-:S05]  /*1430*/  HMUL2 R15, R11, R12.H0_H0 ;  /* 0x2000000c0b0f7232 */ /* 0x000fca0000000000 */
[----:B------:R3:W-:Y:S01]  /*1440*/  STL.64 [R10], R14 ;  /* 0x0000000e0a007387 */ /* 0x0007e20000100a00 */
[----:B------:R-:W-:-:S04]  /*1450*/  UIADD3 UR4, UPT, UPT, UR9, UR4, URZ ;  /* 0x0000000409047290 */ /* 0x000fc8000fffe0ff */
[----:B------:R-:W-:Y:S01]  /*1460*/  UISETP.GE.AND UP0, UPT, UR4, UR7, UPT ;  /* 0x000000070400728c */ /* 0x000fe2000bf06270 */
[----:B------:R-:W-:-:S08]  /*1470*/  IADD3 R18, PT, PT, R18, 0x1, RZ ;  /* 0x0000000112127810 */ /* 0x000fd00007ffe0ff */
[----:B---3--:R-:W-:Y:S05]  /*1480*/  BRA.U !UP0, `(.L_x_163) ;  /* 0xfffffffd084c7547 */ /* 0x008fea000b83ffff */
.L_x_162:
[----:B------:R0:W5:Y:S01]  /*1490*/  LDG.E.U16.CONSTANT R22, desc[UR14][R4.64+0x2] ;  /* 0x0000020e04167981 */ /* 0x000162000c1e9500 */
[----:B------:R-:W1:Y:S03]  /*14a0*/  LDCU UR11, c[0x0][0x3c8] ;  /* 0x00007900ff0b77ac */ /* 0x000e660008000800 */
[----:B------:R0:W5:Y:S01]  /*14b0*/  LDL.64 R26, [R1] ;  /* 0x00000000011a7983 */ /* 0x0001620000100a00 */
[----:B------:R-:W2:Y:S01]  /*14c0*/  LDCU UR17, c[0x0][0x3cc] ;  /* 0x00007980ff1177ac */ /* 0x000ea20008000800 */
[----:B------:R-:W-:Y:S01]  /*14d0*/  HFMA2 R3, -RZ, RZ, 0, 0 ;  /* 0x00000000ff037431 */ /* 0x000fe200000001ff */
[----:B------:R-:W-:Y:S02]  /*14e0*/  CS2R R6, SRZ ;  /* 0x0000000000067805 */ /* 0x000fe4000001ff00 */
[----:B------:R-:W-:Y:S01]  /*14f0*/  MOV R8, RZ ;  /* 0x000000ff00087202 */ /* 0x000fe20000000f00 */
[----:B------:R-:W3:Y:S01]  /*1500*/  LDCU UR19, c[0x0][0x3d0] ;  /* 0x00007a00ff1377ac */ /* 0x000ee20008000800 */
[----:B------:R-:W4:Y:S01]  /*1510*/  LDCU UR20, c[0x0][0x3d4] ;  /* 0x00007a80ff1477ac */ /* 0x000f220008000800 */
[----:B------:R-:W0:Y:S01]  /*1520*/  LDCU UR21, c[0x0][0x3d8] ;  /* 0x00007b00ff1577ac */ /* 0x000e220008000800 */
[----:B-1----:R-:W-:-:S02]  /*1530*/  UISETP.LT.AND UP0, UPT, UR5, UR11, UPT ;  /* 0x0000000b0500728c */ /* 0x002fc4000bf01270 */
[----:B------:R-:W-:Y:S02]  /*1540*/  UISETP.GT.AND UP4, UPT, UR5, UR11, UPT ;  /* 0x0000000b0500728c */ /* 0x000fe4000bf84270 */
[----:B------:R-:W-:Y:S02]  /*1550*/  USEL UR4, UR5, UR11, UP0 ;  /* 0x0000000b05047287 */ /* 0x000fe40008000000 */
[----:B--2---:R-:W-:Y:S02]  /*1560*/  UISETP.GT.AND UP0, UPT, UR5, UR17, UPT ;  /* 0x000000110500728c */ /* 0x004fe4000bf04270 */
[----:B------:R-:W-:Y:S02]  /*1570*/  USHF.R.S32.HI UR9, URZ, 0x1f, UR4 ;  /* 0x0000001fff097899 */ /* 0x000fe40008011404 */
[----:B---3--:R-:W-:Y:S02]  /*1580*/  UISETP.GT.AND UP1, UPT, UR5, UR19, UPT ;  /* 0x000000130500728c */ /* 0x008fe4000bf24270 */
[----:B------:R-:W-:-:S02]  /*1590*/  ULEA.HI UR9, UR9, UR4, URZ, 0x5 ;  /* 0x0000000409097291 */ /* 0x000fc4000f8f28ff */
[----:B----4-:R-:W-:Y:S02]  /*15a0*/  UISETP.GT.AND UP2, UPT, UR5, UR20, UPT ;  /* 0x000000140500728c */ /* 0x010fe4000bf44270 */
[----:B0-----:R-:W-:Y:S02]  /*15b0*/  UISETP.GT.AND UP3, UPT, UR5, UR21, UPT ;  /* 0x000000150500728c */ /* 0x001fe4000bf64270 */
        /* <DEDUP_REMOVED lines=11> */
.L_x_164:
        /* <DEDUP_REMOVED lines=8> */
.L_x_165:
        /* <DEDUP_REMOVED lines=8> */
.L_x_166:
        /* <DEDUP_REMOVED lines=8> */
.L_x_167:
        /* <DEDUP_REMOVED lines=8> */
.L_x_168:
[----:B------:R-:W-:Y:S01]  /*1870*/  ULEA UR4, UR10, UR4, 0x3 ;  /* 0x000000040a047291 */ /* 0x000fe2000f8e18ff */
[----:B------:R-:W0:Y:S01]  /*1880*/  S2UR UR9, SR_CgaCtaId ;  /* 0x00000000000979c3 */ /* 0x000e220000008800 */
[----:B------:R-:W1:Y:S01]  /*1890*/  LDCU.64 UR10, c[0x0][0x388] ;  /* 0x00007100ff0a77ac */ /* 0x000e620008000a00 */
[----:B------:R-:W-:Y:S02]  /*18a0*/  SHF.R.S32.HI R4, RZ, 0x1f, R2 ;  /* 0x0000001fff047819 */ /* 0x000fe40000011402 */
[----:B------:R-:W-:Y:S02]  /*18b0*/  VIMNMX R0, PT, PT, R0, UR17, PT ;  /* 0x0000001100007c48 */ /* 0x000fe4000bfe0100 */
[----:B------:R-:W-:Y:S01]  /*18c0*/  IADD3 R3, PT, PT, R6, UR4, R3 ;  /* 0x0000000406037c10 */ /* 0x000fe2000fffe003 */
[----:B------:R-:W-:Y:S01]  /*18d0*/  UMOV UR4, 0x400 ;  /* 0x0000040000047882 */ /* 0x000fe20000000000 */
[----:B-----5:R-:W-:Y:S02]  /*18e0*/  PRMT R28, R26, 0x7610, R26 ;  /* 0x000076101a1c7816 */ /* 0x020fe4000000001a */
[----:B------:R-:W-:-:S02]  /*18f0*/  IADD3 R3, PT, PT, R8, R3, R7 ;  /* 0x0000000308037210 */ /* 0x000fc40007ffe007 */
[----:B------:R-:W-:Y:S02]  /*1900*/  PRMT R16, RZ, 0x5410, RZ ;  /* 0x00005410ff107816 */ /* 0x000fe400000000ff */
[----:B------:R-:W-:Y:S01]  /*1910*/  PRMT R17, RZ, 0x5410, RZ ;  /* 0x00005410ff117816 */ /* 0x000fe200000000ff */
[----:B------:R-:W-:Y:S01]  /*1920*/  IMAD R3, R3, UR16, RZ ;  /* 0x0000001003037c24 */ /* 0x000fe2000f8e02ff */
[----:B------:R-:W-:Y:S02]  /*1930*/  PRMT R23, RZ, 0x5410, RZ ;  /* 0x00005410ff177816 */ /* 0x000fe400000000ff */
[----:B------:R-:W-:Y:S02]  /*1940*/  PRMT R26, RZ, 0x5410, RZ ;  /* 0x00005410ff1a7816 */ /* 0x000fe400000000ff */
[----:B------:R-:W-:Y:S02]  /*1950*/  IADD3 R2, P0, PT, R2, R3, RZ ;  /* 0x0000000302027210 */ /* 0x000fe40007f1e0ff */
[----:B------:R-:W-:-:S02]  /*1960*/  PRMT R18, RZ, 0x5410, RZ ;  /* 0x00005410ff127816 */ /* 0x000fc400000000ff */
[----:B------:R-:W-:Y:S01]  /*1970*/  LEA.HI.X.SX32 R3, R3, R4, 0x1, P0 ;  /* 0x0000000403037211 */ /* 0x000fe200000f0eff */
[----:B0-----:R-:W-:Y:S01]  /*1980*/  ULEA UR4, UR9, UR4, 0x18 ;  /* 0x0000000409047291 */ /* 0x001fe2000f8ec0ff */
[----:B------:R-:W-:Y:S01]  /*1990*/  ISETP.GT.AND P0, PT, R0, UR5, PT ;  /* 0x0000000500007c0c */ /* 0x000fe2000bf04270 */
[----:B------:R-:W-:Y:S01]  /*19a0*/  HFMA2 R0, -RZ, RZ, 0, 0 ;  /* 0x00000000ff007431 */ /* 0x000fe200000001ff */
[C---:B------:R-:W-:Y:S02]  /*19b0*/  SHF.L.U32 R4, R2.reuse, 0x2, RZ ;  /* 0x0000000202047819 */ /* 0x040fe400000006ff */
[----:B------:R-:W-:Y:S02]  /*19c0*/  SHF.L.U64.HI R3, R2, 0x2, R3 ;  /* 0x0000000202037819 */ /* 0x000fe40000010203 */
[----:B-1----:R-:W-:Y:S02]  /*19d0*/  IADD3 R58, P1, PT, R4, UR10, RZ ;  /* 0x0000000a043a7c10 */ /* 0x002fe4000ff3e0ff */
[----:B------:R-:W-:-:S02]  /*19e0*/  PRMT R19, RZ, 0x5410, RZ ;  /* 0x00005410ff137816 */ /* 0x000fc400000000ff */
[----:B------:R-:W-:Y:S02]  /*19f0*/  IADD3.X R59, PT, PT, R3, UR11, RZ, P1, !PT ;  /* 0x0000000b033b7c10 */ /* 0x000fe40008ffe4ff */
[----:B------:R-:W-:Y:S02]  /*1a00*/  PRMT R20, RZ, 0x5410, RZ ;  /* 0x00005410ff147816 */ /* 0x000fe400000000ff */
[----:B------:R-:W-:Y:S02]  /*1a10*/  PRMT R21, RZ, 0x5410, RZ ;  /* 0x00005410ff157816 */ /* 0x000fe400000000ff */
[----:B------:R-:W-:Y:S02]  /*1a20*/  IADD3 R22, PT, PT, R22, UR5, RZ ;  /* 0x0000000516167c10 */ /* 0x000fe4000fffe0ff */
        /* <DEDUP_REMOVED lines=13> */
.L_x_172:
[----:B------:R-:W-:Y:S01]  /*1b00*/  ISETP.NE.AND P0, PT, R22, UR5, PT ;  /* 0x0000000516007c0c */ /* 0x000fe2000bf05270 */
[----:B0-----:R-:W-:Y:S01]  /*1b10*/  UMOV UR16, UR11 ;  /* 0x0000000b00107c82 */ /* 0x001fe20008000000 */
[----:B------:R-:W-:Y:S02]  /*1b20*/  MOV R3, R59 ;  /* 0x0000003b00037202 */ /* 0x000fe40000000f00 */
[----:B------:R-:W-:-:S09]  /*1b30*/  MOV R5, UR16 ;  /* 0x0000001000057c02 */ /* 0x000fd20008000f00 */
[----:B------:R-:W-:Y:S01]  /*1b40*/  @!P0 LEA R2, R0, R1, 0x3 ;  /* 0x0000000100028211 */ /* 0x000fe200078e18ff */
[----:B------:R-:W2:Y:S04]  /*1b50*/  @!P0 LDG.E.U16.CONSTANT R7, desc[UR14][R24.64] ;  /* 0x0000000e18078981 */ /* 0x000ea8000c1e9500 */
[----:B------:R0:W3:Y:S02]  /*1b60*/  @!P0 LDL.64 R30, [R2+0x8] ;  /* 0x00000800021e8983 */ /* 0x0000e40000100a00 */
[----:B0-----:R-:W-:-:S05]  /*1b70*/  MOV R2, R58 ;  /* 0x0000003a00027202 */ /* 0x001fca0000000f00 */
[----:B------:R-:W-:Y:S01]  /*1b80*/  IMAD.WIDE R4, R5, 0x4, R2 ;  /* 0x0000000405047825 */ /* 0x000fe200078e0202 */
[----:B-----5:R0:W5:Y:S04]  /*1b90*/  LDG.E.128.CONSTANT R8, desc[UR14][R2.64] ;  /* 0x0000000e02087981 */ /* 0x020168000c1e9d00 */
[----:B------:R0:W5:Y:S01]  /*1ba0*/  LDG.E.128.CONSTANT R12, desc[UR14][R4.64] ;  /* 0x0000000e040c7981 */ /* 0x000162000c1e9d00 */
[----:B------:R-:W1:Y:S01]  /*1bb0*/  S2UR UR18, SR_CTAID.Y ;  /* 0x00000000001279c3 */ /* 0x000e620000002600 */
[----:B------:R-:W-:Y:S02]  /*1bc0*/  MOV R59, UR16 ;  /* 0x00000010003b7c02 */ /* 0x000fe40008000f00 */
[----:B------:R-:W-:-:S03]  /*1bd0*/  @!P0 IADD3 R6, PT, PT, R0, 0x1, RZ ;  /* 0x0000000100068810 */ /* 0x000fc60007ffe0ff */
[----:B------:R-:W-:Y:S01]  /*1be0*/  IMAD.WIDE R58, R59, 0x4, R4 ;  /* 0x000000043b3a7825 */ /* 0x000fe200078e0204 */
[----:B------:R-:W-:Y:S01]  /*1bf0*/  @!P0 MOV R0, R6 ;  /* 0x0000000600008202 */ /* 0x000fe20000000f00 */
[----:B-1----:R-:W-:-:S04]  /*1c00*/  UIMAD UR6, UR18, -0x4, UR10 ;  /* 0xfffffffc120678a4 */ /* 0x002fc8000f8e020a */
[----:B------:R-:W-:Y:S01]  /*1c10*/  UISETP.GE.AND UP1, UPT, UR6, 0x1, UPT ;  /* 0x000000010600788c */ /* 0x000fe2000bf26270 */
[----:B--2---:R-:W-:Y:S02]  /*1c20*/  @!P0 IADD3 R22, PT, PT, R7, UR5, RZ ;  /* 0x0000000507168c10 */ /* 0x004fe4000fffe0ff */
[----:B---3--:R-:W-:Y:S02]  /*1c30*/  @!P0 PRMT R28, R30, 0x7610, R28 ;  /* 0x000076101e1c8816 */ /* 0x008fe4000000001c */
[----:B------:R-:W-:Y:S02]  /*1c40*/  @!P0 PRMT R27, R31, 0x7610, R27 ;  /* 0x000076101f1b8816 */ /* 0x000fe4000000001b */
[----:B------:R-:W-:Y:S02]  /*1c50*/  @!P0 PRMT R28, R28, 0x7610, R30 ;  /* 0x000076101c1c8816 */ /* 0x000fe4000000001e */
[----:B------:R-:W-:Y:S01]  /*1c60*/  @!P0 PRMT R27, R27, 0x7610, R31 ;  /* 0x000076101b1b8816 */ /* 0x000fe2000000001f */
[----:B0-----:R-:W-:Y:S06]  /*1c70*/  BRA.U !UP1, `(.L_x_170) ;  /* 0x0000001109cc7547 */ /* 0x001fec000b800000 */
        /* <DEDUP_REMOVED lines=11> */
[----:B------:R-:W-:Y:S02]  /*1d30*/  SHF.R.U32.HI R8, RZ, 0xc, R12 ;  /* 0x0000000cff087819 */ /* 0x000fe4000001160c */
[----:B------:R-:W-:Y:S02]  /*1d40*/  SHF.R.U32.HI R9, RZ, 0xc, R13 ;  /* 0x0000000cff097819 */ /* 0x000fe4000001160d */
[----:B------:R-:W-:-:S02]  /*1d50*/  LOP3.LUT R10, R43, 0xf000f, RZ, 0xc0, !PT ;  /* 0x000f000f2b0a7812 */ /* 0x000fc400078ec0ff */
[----:B------:R-:W-:Y:S02]  /*1d60*/  LOP3.LUT R37, R12, 0x3f003f, RZ, 0xc0, !PT ;  /* 0x003f003f0c257812 */ /* 0x000fe400078ec0ff */
[----:B------:R-:W-:Y:S02]  /*1d70*/  SHF.R.U32.HI R38, RZ, 0x6, R12 ;  /* 0x00000006ff267819 */ /* 0x000fe4000001160c */
[----:B------:R-:W-:Y:S02]  /*1d80*/  LOP3.LUT R12, R13, 0x3f003f, RZ, 0xc0, !PT ;  /* 0x003f003f0d0c7812 */ /* 0x000fe400078ec0ff */
[----:B------:R-:W-:Y:S02]  /*1d90*/  SHF.R.U32.HI R40, RZ, 0x6, R13 ;  /* 0x00000006ff287819 */ /* 0x000fe4000001160d */
[----:B------:R-:W-:Y:S02]  /*1da0*/  SHF.R.U32.HI R47, RZ, 0xc, R14 ;  /* 0x0000000cff2f7819 */ /* 0x000fe4000001160e */
[----:B------:R-:W-:-:S02]  /*1db0*/  LOP3.LUT R13, R14, 0x3f003f, RZ, 0xc0, !PT ;  /* 0x003f003f0e0d7812 */ /* 0x000fc400078ec0ff */
[----:B------:R-:W-:Y:S02]  /*1dc0*/  SHF.R.U32.HI R42, RZ, 0x6, R14 ;  /* 0x00000006ff2a7819 */ /* 0x000fe4000001160e */
[----:B------:R-:W-:Y:S02]  /*1dd0*/  LOP3.LUT R14, R15, 0x3f003f, RZ, 0xc0, !PT ;  /* 0x003f003f0f0e7812 */ /* 0x000fe400078ec0ff */
[--C-:B------:R-:W-:Y:S02]  /*1de0*/  SHF.R.U32.HI R43, RZ, 0xc, R15.reuse ;  /* 0x0000000cff2b7819 */ /* 0x100fe4000001160f */
[----:B------:R-:W-:Y:S02]  /*1df0*/  SHF.R.U32.HI R44, RZ, 0x6, R15 ;  /* 0x00000006ff2c7819 */ /* 0x000fe4000001160f */
[----:B------:R-:W-:Y:S02]  /*1e00*/  LOP3.LUT R32, R11, 0x3f003f, RZ, 0xc0, !PT ;  /* 0x003f003f0b207812 */ /* 0x000fe400078ec0ff */
[----:B------:R-:W-:-:S02]  /*1e10*/  SHF.R.U32.HI R41, RZ, 0xc, R11 ;  /* 0x0000000cff297819 */ /* 0x000fc4000001160b */
[----:B------:R-:W-:Y:S02]  /*1e20*/  SHF.R.U32.HI R36, RZ, 0x6, R11 ;  /* 0x00000006ff247819 */ /* 0x000fe4000001160b */
        /* <DEDUP_REMOVED lines=29> */
[----:B------:R-:W-:Y:S01]  /*2000*/  HADD2 R38, R51, -1056, -1056 ;  /* 0xe420e42033267430 */ /* 0x000fe20000000000 */
[--C-:B--2---:R-:W-:Y:S02]  /*2010*/  SHF.R.U32.HI R61, RZ, 0x8, R4.reuse ;  /* 0x00000008ff3d7819 */ /* 0x104fe40000011604 */
[----:B------:R-:W-:Y:S02]  /*2020*/  SHF.R.U32.HI R53, RZ, 0xa, R5 ;  /* 0x0000000aff357819 */ /* 0x000fe40000011605 */
[----:B------:R-:W-:Y:S02]  /*2030*/  LOP3.LUT R61, R10, 0x300030, R61, 0xf8, !PT ;  /* 0x003000300a3d7812 */ /* 0x000fe400078ef83d */
[----:B------:R-:W0:Y:S01]  /*2040*/  LDS.128 R8, [UR4] ;  /* 0x00000004ff087984 */ /* 0x000e220008000c00 */
[----:B------:R-:W-:Y:S02]  /*2050*/  SHF.R.U32.HI R60, RZ, 0xa, R4 ;  /* 0x0000000aff3c7819 */ /* 0x000fe40000011604 */
[----:B------:R-:W-:-:S02]  /*2060*/  LOP3.LUT R53, R46, 0x300030, R53, 0xf8, !PT ;  /* 0x003000302e357812 */ /* 0x000fc400078ef835 */
[----:B------:R-:W-:Y:S02]  /*2070*/  SHF.R.U32.HI R56, RZ, 0x8, R6 ;  /* 0x00000008ff387819 */ /* 0x000fe40000011606 */
[----:B------:R-:W-:Y:S02]  /*2080*/  LOP3.LUT R46, R41, 0xf000f, RZ, 0xc0, !PT ;  /* 0x000f000f292e7812 */ /* 0x000fe400078ec0ff */
[----:B------:R-:W-:Y:S02]  /*2090*/  LOP3.LUT R41, R32, 0x64006400, RZ, 0xfc, !PT ;  /* 0x6400640020297812 */ /* 0x000fe400078efcff */
[----:B------:R-:W-:Y:S02]  /*20a0*/  LOP3.LUT R60, R15, 0x300030, R60, 0xf8, !PT ;  /* 0x003000300f3c7812 */ /* 0x000fe400078ef83c */
[----:B------:R-:W-:Y:S02]  /*20b0*/  LOP3.LUT R56, R39, 0x300030, R56, 0xf8, !PT ;  /* 0x0030003027387812 */ /* 0x000fe400078ef838 */
[----:B------:R-:W-:Y:S01]  /*20c0*/  LOP3.LUT R15, R31, 0x64006400, RZ, 0xfc, !PT ;  /* 0x640064001f0f7812 */ /* 0x000fe200078efcff */
[----:B------:R-:W-:Y:S01]  /*20d0*/  HADD2 R31, R30, -1056, -1056 ;  /* 0xe420e4201e1f7430 */ /* 0x000fe20000000000 */
[----:B------:R-:W-:Y:S01]  /*20e0*/  LOP3.LUT R39, R33, 0x3f003f, RZ, 0xc0, !PT ;  /* 0x003f003f21277812 */ /* 0x000fe200078ec0ff */
[----:B------:R-:W-:Y:S01]  /*20f0*/  HADD2 R33, R29, -1056, -1056 ;  /* 0xe420e4201d217430 */ /* 0x000fe20000000000 */
[----:B------:R-:W-:Y:S01]  /*2100*/  LOP3.LUT R30, R36, 0x64006400, RZ, 0xfc, !PT ;  /* 0x64006400241e7812 */ /* 0x000fe200078efcff */
[----:B------:R-:W-:Y:S01]  /*2110*/  HADD2 R29, R41, -1056, -1056 ;  /* 0xe420e420291d7430 */ /* 0x000fe20000000000 */
[----:B------:R-:W-:Y:S01]  /*2120*/  SHF.R.U32.HI R57, RZ, 0x8, R7 ;  /* 0x00000008ff397819 */ /* 0x000fe20000011607 */
[----:B------:R-:W-:Y:S01]  /*2130*/  HADD2 R36, R34, -1056, -1056 ;  /* 0xe420e42022247430 */ /* 0x000fe20000000000 */
[----:B------:R-:W-:Y:S01]  /*2140*/  LOP3.LUT R32, R39, 0x64006400, RZ, 0xfc, !PT ;  /* 0x6400640027207812 */ /* 0x000fe200078efcff */
[----:B------:R-:W-:Y:S01]  /*2150*/  HADD2 R34, R15, -1056, -1056 ;  /* 0xe420e4200f227430 */ /* 0x000fe20000000000 */
[----:B------:R-:W-:Y:S01]  /*2160*/  SHF.R.U32.HI R52, RZ, 0x8, R5 ;  /* 0x00000008ff347819 */ /* 0x000fe20000011605 */
[----:B------:R-:W-:Y:S01]  /*2170*/  HADD2 R30, R30, -1056, -1056 ;  /* 0xe420e4201e1e7430 */ /* 0x000fe20000000000 */
[----:B------:R-:W-:Y:S01]  /*2180*/  LOP3.LUT R57, R46, 0x300030, R57, 0xf8, !PT ;  /* 0x003000302e397812 */ /* 0x000fe200078ef839 */
[----:B------:R-:W-:Y:S01]  /*2190*/  HADD2 R32, R32, -1056, -1056 ;  /* 0xe420e42020207430 */ /* 0x000fe20000000000 */
[----:B------:R-:W-:-:S02]  /*21a0*/  SHF.R.U32.HI R55, RZ, 0xa, R7 ;  /* 0x0000000aff377819 */ /* 0x000fc40000011607 */
[----:B------:R-:W-:Y:S02]  /*21b0*/  LOP3.LUT R52, R45, 0x300030, R52, 0xf8, !PT ;  /* 0x003000302d347812 */ /* 0x000fe400078ef834 */
[----:B------:R-:W-:Y:S02]  /*21c0*/  LOP3.LUT R55, R48, 0x300030, R55, 0xf8, !PT ;  /* 0x0030003030377812 */ /* 0x000fe400078ef837 */
[----:B------:R-:W-:Y:S02]  /*21d0*/  SHF.R.U32.HI R54, RZ, 0xa, R6 ;  /* 0x0000000aff367819 */ /* 0x000fe40000011606 */
[----:B------:R-:W-:Y:S02]  /*21e0*/  LOP3.LUT R49, R7, 0x3f003f, RZ, 0xc0, !PT ;  /* 0x003f003f07317812 */ /* 0x000fe400078ec0ff */
[----:B------:R-:W-:Y:S01]  /*21f0*/  LOP3.LUT R54, R47, 0x300030, R54, 0xf8, !PT ;  /* 0x003000302f367812 */ /* 0x000fe200078ef836 */
[-C--:B0-----:R-:W-:Y:S02]  /*2200*/  HFMA2 R15, R35, R8.reuse, RZ ;  /* 0x00000008230f7231 */ /* 0x081fe400000000ff */
[----:B------:R-:W-:-:S02]  /*2210*/  HFMA2 R43, R29, R8, RZ.H0_H0 ;  /* 0x000000081d2b7231 */ /* 0x000fc400000400ff */
[-C--:B------:R-:W-:Y:S02]  /*2220*/  HFMA2 R41, R31, R8.reuse, RZ ;  /* 0x000000081f297231 */ /* 0x080fe400000000ff */
[----:B------:R-:W-:Y:S02]  /*2230*/  HFMA2 R39, R33, R8, RZ.H0_H0 ;  /* 0x0000000821277231 */ /* 0x000fe400000400ff */
[-C--:B------:R-:W-:Y:S02]  /*2240*/  HFMA2 R15, R36, R9.reuse, R15 ;  /* 0x00000009240f7231 */ /* 0x080fe4000000000f */
[-C--:B------:R-:W-:Y:S02]  /*2250*/  HFMA2 R46, R30, R9.reuse, R43 ;  /* 0x000000091e2e7231 */ /* 0x080fe4000000002b */
[-C--:B------:R-:W-:Y:S02]  /*2260*/  HFMA2 R45, R32, R9.reuse, R41 ;  /* 0x00000009202d7231 */ /* 0x080fe40000000029 */
[----:B------:R-:W-:Y:S01]  /*2270*/  HADD2 R43, R37, -1056, -1056 ;  /* 0xe420e420252b7430 */ /* 0x000fe20000000000 */
[----:B------:R-:W-:Y:S01]  /*2280*/  SHF.R.U32.HI R47, RZ, 0x6, R5 ;  /* 0x00000006ff2f7819 */ /* 0x000fe20000011605 */
[----:B------:R-:W-:Y:S01]  /*2290*/  HFMA2 R8, R34, R9, R39 ;  /* 0x0000000922087231 */ /* 0x000fe20000000027 */
[----:B------:R-:W-:Y:S01]  /*22a0*/  SHF.R.U32.HI R7, RZ, 0x6, R7 ;  /* 0x00000006ff077819 */ /* 0x000fe20000011607 */
[----:B------:R-:W-:-:S02]  /*22b0*/  HADD2 R41, R12, -1056, -1056 ;  /* 0xe420e4200c297430 */ /* 0x000fc40000000000 */
[-C--:B------:R-:W-:Y:S02]  /*22c0*/  HFMA2 R48, R43, R10.reuse, R15 ;  /* 0x0000000a2b307231 */ /* 0x080fe4000000000f */
[----:B------:R-:W-:Y:S01]  /*22d0*/  HADD2 R39, R13, -1056, -1056 ;  /* 0xe420e4200d277430 */ /* 0x000fe20000000000 */
[----:B------:R-:W-:Y:S01]  /*22e0*/  LOP3.LUT R62, R49, 0x64006400, RZ, 0xfc, !PT ;  /* 0x64006400313e7812 */ /* 0x000fe200078efcff */
[----:B------:R-:W-:Y:S02]  /*22f0*/  HADD2 R37, R14, -1056, -1056 ;  /* 0xe420e4200e257430 */ /* 0x000fe40000000000 */
[----:B------:R-:W-:Y:S01]  /*2300*/  HFMA2 R48, R44, R11, R48 ;  /* 0x0000000b2c307231 */ /* 0x000fe20000000030 */
[----:B------:R-:W0:Y:S01]  /*2310*/  LDS.128 R12, [UR4+0x10] ;  /* 0x00001004ff0c7984 */ /* 0x000e220008000c00 */
[-C--:B------:R-:W-:Y:S02]  /*2320*/  HFMA2 R9, R41, R10.reuse, R8 ;  /* 0x0000000a29097231 */ /* 0x080fe40000000008 */
[----:B------:R-:W-:-:S02]  /*2330*/  HFMA2 R8, R39, R10, R45 ;  /* 0x0000000a27087231 */ /* 0x000fc4000000002d */
[----:B------:R-:W-:Y:S01]  /*2340*/  HFMA2 R45, R37, R10, R46 ;  /* 0x0000000a252d7231 */ /* 0x000fe2000000002e */
[----:B------:R-:W-:Y:S01]  /*2350*/  LOP3.LUT R10, R4, 0x3f003f, RZ, 0xc0, !PT ;  /* 0x003f003f040a7812 */ /* 0x000fe200078ec0ff */
[-C--:B------:R-:W-:Y:S01]  /*2360*/  HFMA2 R9, R42, R11.reuse, R9 ;  /* 0x0000000b2a097231 */ /* 0x080fe20000000009 */
[----:B------:R-:W-:Y:S01]  /*2370*/  SHF.R.U32.HI R46, RZ, 0x6, R4 ;  /* 0x00000006ff2e7819 */ /* 0x000fe20000011604 */
[-C--:B------:R-:W-:Y:S01]  /*2380*/  HFMA2 R8, R40, R11.reuse, R8 ;  /* 0x0000000b28087231 */ /* 0x080fe20000000008 */
[----:B------:R-:W-:Y:S01]  /*2390*/  LOP3.LUT R4, R5, 0x3f003f, RZ, 0xc0, !PT ;  /* 0x003f003f05047812 */ /* 0x000fe200078ec0ff */
[----:B------:R-:W-:Y:S01]  /*23a0*/  HFMA2 R11, R38, R11, R45 ;  /* 0x0000000b260b7231 */ /* 0x000fe2000000002d */
[----:B------:R-:W-:Y:S02]  /*23b0*/  LOP3.LUT R5, R6, 0x3f003f, RZ, 0xc0, !PT ;  /* 0x003f003f06057812 */ /* 0x000fe400078ec0ff */
[----:B------:R-:W-:Y:S02]  /*23c0*/  SHF.R.U32.HI R6, RZ, 0x6, R6 ;  /* 0x00000006ff067819 */ /* 0x000fe40000011606 */
[----:B------:R-:W-:-:S02]  /*23d0*/  LOP3.LUT R45, R4, 0x64006400, RZ, 0xfc, !PT ;  /* 0x64006400042d7812 */ /* 0x000fc400078efcff */
        /* <DEDUP_REMOVED lines=15> */
[----:B------:R-:W-:Y:S01]  /*24d0*/  LOP3.LUT R61, R61, 0x64006400, RZ, 0xfc, !PT ;  /* 0x640064003d3d7812 */ /* 0x000fe200078efcff */
[----:B------:R-:W-:Y:S01]  /*24e0*/  HADD2 R46, R46, -1056, -1056 ;  /* 0xe420e4202e2e7430 */ /* 0x000fe20000000000 */
[----:B------:R-:W-:Y:S01]  /*24f0*/  LOP3.LUT R10, R52, 0x64006400, RZ, 0xfc, !PT ;  /* 0x64006400340a7812 */ /* 0x000fe200078efcff */
[----:B0-----:R-:W-:-:S02]  /*2500*/  HFMA2 R5, R51, R12, R48 ;  /* 0x0000000c33057231 */ /* 0x001fc40000000030 */
[-C--:B------:R-:W-:Y:S02]  /*2510*/  HFMA2 R6, R49, R12.reuse, R9 ;  /* 0x0000000c31067231 */ /* 0x080fe40000000009 */
[-C--:B------:R-:W-:Y:S02]  /*2520*/  HFMA2 R8, R47, R12.reuse, R8 ;  /* 0x0000000c2f087231 */ /* 0x080fe40000000008 */
[----:B------:R-:W-:Y:S02]  /*2530*/  HFMA2 R11, R45, R12, R11 ;  /* 0x0000000c2d0b7231 */ /* 0x000fe4000000000b */
[----:B------:R-:W-:Y:S02]  /*2540*/  HFMA2 R5, R50, R13, R5 ;  /* 0x0000000d32057231 */ /* 0x000fe40000000005 */
[----:B------:R-:W-:Y:S01]  /*2550*/  HADD2 R12, R4, -1056, -1056 ;  /* 0xe420e420040c7430 */ /* 0x000fe20000000000 */
[----:B------:R-:W-:Y:S01]  /*2560*/  LOP3.LUT R60, R60, 0x64006400, RZ, 0xfc, !PT ;  /* 0x640064003c3c7812 */ /* 0x000fe200078efcff */
[----:B------:R-:W-:-:S02]  /*2570*/  HADD2 R48, R7, -1056, -1056 ;  /* 0xe420e42007307430 */ /* 0x000fc40000000000 */
        /* <DEDUP_REMOVED lines=15> */
[----:B------:R-:W-:Y:S02]  /*2670*/  HFMA2 R7, R53, R14, R7 ;  /* 0x0000000e35077231 */ /* 0x000fe40000000007 */
[----:B------:R-:W-:Y:S02]  /*2680*/  HADD2 R54, R8, -1056, -1056 ;  /* 0xe420e42008367430 */ /* 0x000fe40000000000 */
[----:B------:R-:W-:-:S02]  /*2690*/  HFMA2 R5, R56, R15, R5 ;  /* 0x0000000f38057231 */ /* 0x000fc40000000005 */
[----:B------:R-:W-:Y:S02]  /*26a0*/  HFMA2 R6, R13, R14, R6 ;  /* 0x0000000e0d067231 */ /* 0x000fe40000000006 */
[----:B------:R-:W-:Y:S02]  /*26b0*/  HADD2 R52, R52, -1056, -1056 ;  /* 0xe420e42034347430 */ /* 0x000fe40000000000 */
[----:B------:R-:W-:Y:S02]  /*26c0*/  HADD2 R14, R9, -1056, -1056 ;  /* 0xe420e420090e7430 */ /* 0x000fe40000000000 */
        /* <DEDUP_REMOVED lines=142> */
.L_x_170:
[----:B-----5:R-:W-:Y:S02]  /*2fb0*/  MOV R9, UR16 ;  /* 0x0000001000097c02 */ /* 0x020fe40008000f00 */
[----:B------:R-:W-:-:S03]  /*2fc0*/  MOV R5, UR16 ;  /* 0x0000001000057c02 */ /* 0x000fc60008000f00 */
[----:B------:R-:W-:-:S04]  /*2fd0*/  IMAD.WIDE R8, R9, 0x4, R58 ;  /* 0x0000000409087825 */ /* 0x000fc800078e023a */
[----:B------:R-:W-:Y:S02]  /*2fe0*/  IMAD.WIDE R4, R5, 0x4, R8 ;  /* 0x0000000405047825 */ /* 0x000fe400078e0208 */
[----:B------:R-:W5:Y:S04]  /*2ff0*/  LDG.E.128.CONSTANT R8, desc[UR14][R8.64] ;  /* 0x0000000e08087981 */ /* 0x000f68000c1e9d00 */
[----:B------:R0:W5:Y:S01]  /*3000*/  LDG.E.128.CONSTANT R12, desc[UR14][R4.64] ;  /* 0x0000000e040c7981 */ /* 0x000162000c1e9d00 */
[----:B------:R-:W-:-:S05]  /*3010*/  MOV R59, UR16 ;  /* 0x00000010003b7c02 */ /* 0x000fca0008000f00 */
        /* <DEDUP_REMOVED lines=56> */
[----:B------:R-:W-:Y:S02]  /*33a0*/  HADD2 R44, R38, -1056, -1056 ;  /* 0xe420e420262c7430 */ /* 0x000fe40000000000 */
[----:B------:R-:W-:Y:S02]  /*33b0*/  HADD2 R40, R50, -1056, -1056 ;  /* 0xe420e42032287430 */ /* 0x000fe40000000000 */
[----:B------:R-:W-:Y:S01]  /*33c0*/  HADD2 R38, R51, -1056, -1056 ;  /* 0xe420e42033267430 */ /* 0x000fe20000000000 */
[----:B--2---:R-:W-:Y:S02]  /*33d0*/  SHF.R.U32.HI R61, RZ, 0x8, R4 ;  /* 0x00000008ff3d7819 */ /* 0x004fe40000011604 */
[----:B------:R-:W-:-:S02]  /*33e0*/  SHF.R.U32.HI R53, RZ, 0xa, R5 ;  /* 0x0000000aff357819 */ /* 0x000fc40000011605 */
[----:B------:R-:W-:Y:S02]  /*33f0*/  LOP3.LUT R61, R10, 0x300030, R61, 0xf8, !PT ;  /* 0x003000300a3d7812 */ /* 0x000fe400078ef83d */
[----:B------:R-:W0:Y:S01]  /*3400*/  LDS.128 R8, [UR4+0x20] ;  /* 0x00002004ff087984 */ /* 0x000e220008000c00 */
[----:B------:R-:W-:Y:S02]  /*3410*/  SHF.R.U32.HI R60, RZ, 0xa, R4 ;  /* 0x0000000aff3c7819 */ /* 0x000fe40000011604 */
[----:B------:R-:W-:Y:S02]  /*3420*/  LOP3.LUT R53, R46, 0x300030, R53, 0xf8, !PT ;  /* 0x003000302e357812 */ /* 0x000fe400078ef835 */
[----:B------:R-:W-:Y:S02]  /*3430*/  SHF.R.U32.HI R56, RZ, 0x8, R6 ;  /* 0x00000008ff387819 */ /* 0x000fe40000011606 */
[----:B------:R-:W-:Y:S02]  /*3440*/  LOP3.LUT R46, R41, 0xf000f, RZ, 0xc0, !PT ;  /* 0x000f000f292e7812 */ /* 0x000fe400078ec0ff */
[----:B------:R-:W-:-:S02]  /*3450*/  LOP3.LUT R41, R32, 0x64006400, RZ, 0xfc, !PT ;  /* 0x6400640020297812 */ /* 0x000fc400078efcff */
        /* <DEDUP_REMOVED lines=65> */
[----:B------:R-:W-:Y:S01]  /*3870*/  LOP3.LUT R7, R7, 0x64006400, RZ, 0xfc, !PT ;  /* 0x6400640007077812 */ /* 0x000fe200078efcff */
[----:B------:R-:W-:Y:S01]  /*3880*/  HADD2 R46, R46, -1056, -1056 ;  /* 0xe420e4202e2e7430 */ /* 0x000fe20000000000 */
[----:B------:R-:W-:Y:S02]  /*3890*/  LOP3.LUT R61, R61, 0x64006400, RZ, 0xfc, !PT ;  /* 0x640064003d3d7812 */ /* 0x000fe400078efcff */
[----:B------:R-:W-:Y:S01]  /*38a0*/  LOP3.LUT R10, R52, 0x64006400, RZ, 0xfc, !PT ;  /* 0x64006400340a7812 */ /* 0x000fe200078efcff */
[----:B------:R-:W-:Y:S02]  /*38b0*/  HADD2 R50, R7, -1056, -1056 ;  /* 0xe420e42007327430 */ /* 0x000fe40000000000 */
[-C--:B0-----:R-:W-:Y:S02]  /*38c0*/  HFMA2 R6, R51, R12.reuse, R48 ;  /* 0x0000000c33067231 */ /* 0x081fe40000000030 */
[-C--:B------:R-:W-:Y:S02]  /*38d0*/  HFMA2 R9, R49, R12.reuse, R9 ;  /* 0x0000000c31097231 */ /* 0x080fe40000000009 */
[----:B------:R-:W-:-:S02]  /*38e0*/  HFMA2 R8, R47, R12, R8 ;  /* 0x0000000c2f087231 */ /* 0x000fc40000000008 */
[----:B------:R-:W-:Y:S01]  /*38f0*/  HFMA2 R11, R45, R12, R11 ;  /* 0x0000000c2d0b7231 */ /* 0x000fe2000000000b */
[----:B------:R-:W-:Y:S01]  /*3900*/  LOP3.LUT R60, R60, 0x64006400, RZ, 0xfc, !PT ;  /* 0x640064003c3c7812 */ /* 0x000fe200078efcff */
[----:B------:R-:W-:Y:S01]  /*3910*/  HADD2 R12, R4, -1056, -1056 ;  /* 0xe420e420040c7430 */ /* 0x000fe20000000000 */
[----:B------:R-:W-:Y:S01]  /*3920*/  LOP3.LUT R52, R54, 0x64006400, RZ, 0xfc, !PT ;  /* 0x6400640036347812 */ /* 0x000fe200078efcff */
[----:B------:R-:W-:Y:S02]  /*3930*/  HADD2 R48, R5, -1056, -1056 ;  /* 0xe420e42005307430 */ /* 0x000fe40000000000 */
[-C--:B------:R-:W-:Y:S02]  /*3940*/  HFMA2 R5, R12, R13.reuse, R6 ;  /* 0x0000000d0c057231 */ /* 0x080fe40000000006 */
[-C--:B------:R-:W-:Y:S02]  /*3950*/  HFMA2 R4, R46, R13.reuse, R9 ;  /* 0x0000000d2e047231 */ /* 0x080fe40000000009 */
        /* <DEDUP_REMOVED lines=9> */
[----:B------:R-:W-:Y:S02]  /*39f0*/  HADD2 R55, R10, -1056, -1056 ;  /* 0xe420e4200a377430 */ /* 0x000fe40000000000 */
        /* <DEDUP_REMOVED lines=8> */
[-C--:B------:R-:W-:Y:S02]  /*3a80*/  HFMA2 R7, R52, R15.reuse, R7 ;  /* 0x0000000f34077231 */ /* 0x080fe40000000007 */
[----:B------:R-:W-:Y:S02]  /*3a90*/  HADD2 R14, R9, -1056, -1056 ;  /* 0xe420e420090e7430 */ /* 0x000fe40000000000 */
        /* <DEDUP_REMOVED lines=141> */
.L_x_171:
[----:B------:R-:W-:Y:S01]  /*4370*/  UIADD3 UR5, UPT, UPT, UR5, 0x20, URZ ;  /* 0x0000002005057890 */ /* 0x000fe2000fffe0ff */
[----:B0-----:R-:W-:Y:S01]  /*4380*/  MOV R5, UR16 ;  /* 0x0000001000057c02 */ /* 0x001fe20008000f00 */
[----:B------:R-:W-:Y:S01]  /*4390*/  UIADD3 UR4, UPT, UPT, UR4, 0x40, URZ ;  /* 0x0000004004047890 */ /* 0x000fe2000fffe0ff */
[----:B------:R-:W-:Y:S01]  /*43a0*/  IADD3 R24, P0, PT, R24, 0x80, RZ ;  /* 0x0000008018187810 */ /* 0x000fe20007f1e0ff */
[----:B------:R-:W-:Y:S02]  /*43b0*/  UISETP.GE.AND UP0, UPT, UR5, UR8, UPT ;  /* 0x000000080500728c */ /* 0x000fe4000bf06270 */
[----:B------:R-:W-:Y:S01]  /*43c0*/  IMAD.WIDE R58, R5, 0x4, R58 ;  /* 0x00000004053a7825 */ /* 0x000fe200078e023a */
[----:B------:R-:W-:-:S06]  /*43d0*/  IADD3.X R25, PT, PT, RZ, R25, RZ, P0, !PT ;  /* 0x00000019ff197210 */ /* 0x000fcc00007fe4ff */
[----:B------:R-:W-:Y:S05]  /*43e0*/  BRA.U !UP0, `(.L_x_172) ;  /* 0xffffffd508c47547 */ /* 0x000fea000b83ffff */
[----:B-----5:R-:W-:-:S05]  /*43f0*/  MOV R11, UR16 ;  /* 0x00000010000b7c02 */ /* 0x020fca0008000f00 */
[----:B------:R-:W-:-:S07]  /*4400*/  IMAD.WIDE R10, R11, 0x18, R2 ;  /* 0x000000180b0a7825 */ /* 0x000fce00078e0202 */
.L_x_169:
[----:B------:R-:W0:Y:S02]  /*4410*/  LDCU UR8, c[0x0][0x3d4] ;  /* 0x00007a80ff0877ac */ /* 0x000e240008000800 */
[----:B0-----:R-:W-:-:S04]  /*4420*/  UISETP.LT.AND UP0, UPT, UR7, UR8, UPT ;  /* 0x000000080700728c */ /* 0x001fc8000bf01270 */
[----:B------:R-:W-:-:S04]  /*4430*/  USEL UR8, UR7, UR8, UP0 ;  /* 0x0000000807087287 */ /* 0x000fc80008000000 */
[----:B------:R-:W-:-:S09]  /*4440*/  UISETP.GT.AND UP0, UPT, UR8, UR5, UPT ;  /* 0x000000050800728c */ /* 0x000fd2000bf04270 */
[----:B------:R-:W-:Y:S05]  /*4450*/  BRA.U !UP0, `(.L_x_173) ;  /* 0x0000005108187547 */ /* 0x000fea000b800000 */
[----:B------:R-:W0:Y:S01]  /*4460*/  LDCU.64 UR6, c[0x0][0x3b8] ;  /* 0x00007700ff0677ac */ /* 0x000e220008000a00 */
[----:B------:R-:W1:Y:S01]  /*4470*/  LDCU UR10, c[0x0][0x3a8] ;  /* 0x00007500ff0a77ac */ /* 0x000e620008000800 */
[----:B------:R-:W2:Y:S01]  /*4480*/  LDCU UR16, c[0x0][0x3ac] ;  /* 0x00007580ff1077ac */ /* 0x000ea20008000800 */
[----:B------:R-:W-:Y:S02]  /*4490*/  UIADD3 UR4, UPT, UPT, UR4, 0x100, URZ ;  /* 0x0000010004047890 */ /* 0x000fe4000fffe0ff */
[----:B0-----:R-:W-:-:S04]  /*44a0*/  UIMAD.WIDE.U32 UR6, UR5, 0x4, UR6 ;  /* 0x00000004050678a5 */ /* 0x001fc8000f8e0006 */
[----:B------:R-:W-:-:S04]  /*44b0*/  UIADD3 UR9, UP0, UPT, UR6, 0x2, URZ ;  /* 0x0000000206097890 */ /* 0x000fc8000ff1e0ff */
[----:B-12---:R-:W-:-:S12]  /*44c0*/  UIADD3.X UR7, UPT, UPT, URZ, UR7, URZ, UP0, !UPT ;  /* 0x00000007ff077290 */ /* 0x006fd800087fe4ff */
.L_x_178:
[----:B------:R-:W-:Y:S02]  /*44d0*/  ISETP.NE.AND P0, PT, R22, UR5, PT ;  /* 0x0000000516007c0c */ /* 0x000fe4000bf05270 */
[----:B------:R-:W-:Y:S02]  /*44e0*/  MOV R2, UR9 ;  /* 0x0000000900027c02 */ /* 0x000fe40008000f00 */
[----:B------:R-:W-:-:S09]  /*44f0*/  MOV R3, UR7 ;  /* 0x0000000700037c02 */ /* 0x000fd20008000f00 */
[C---:B------:R-:W-:Y:S01]  /*4500*/  @!P0 LEA R4, R0.reuse, R1, 0x3 ;  /* 0x0000000100048211 */ /* 0x040fe200078e18ff */
[----:B------:R-:W2:Y:S05]  /*4510*/  @!P0 LDG.E.U16.CONSTANT R2, desc[UR14][R2.64] ;  /* 0x0000000e02028981 */ /* 0x000eaa000c1e9500 */
[----:B------:R-:W3:Y:S01]  /*4520*/  @!P0 LDL.64 R4, [R4+0x8] ;  /* 0x0000080004048983 */ /* 0x000ee20000100a00 */
[----:B------:R-:W0:Y:S01]  /*4530*/  S2UR UR18, SR_CTAID.Y ;  /* 0x00000000001279c3 */ /* 0x000e220000002600 */
[----:B------:R-:W-:Y:S02]  /*4540*/  @!P0 IADD3 R6, PT, PT, R0, 0x1, RZ ;  /* 0x0000000100068810 */ /* 0x000fe40007ffe0ff */
[----:B------:R-:W-:-:S02]  /*4550*/  MOV R8, 0x2c00 ;  /* 0x00002c0000087802 */ /* 0x000fc40000000f00 */
[----:B------:R-:W-:Y:S01]  /*4560*/  @!P0 MOV R0, R6 ;  /* 0x0000000600008202 */ /* 0x000fe20000000f00 */
[----:B0-----:R-:W-:-:S04]  /*4570*/  UIMAD UR6, UR18, -0x4, UR10 ;  /* 0xfffffffc120678a4 */ /* 0x001fc8000f8e020a */
[----:B------:R-:W-:Y:S01]  /*4580*/  UISETP.GE.AND UP0, UPT, UR6, 0x1, UPT ;  /* 0x000000010600788c */ /* 0x000fe2000bf06270 */
[----:B--2---:R-:W-:Y:S02]  /*4590*/  @!P0 IADD3 R22, PT, PT, R2, UR5, RZ ;  /* 0x0000000502168c10 */ /* 0x004fe4000fffe0ff */
[----:B---3--:R-:W-:Y:S02]  /*45a0*/  @!P0 PRMT R28, R4, 0x7610, R28 ;  /* 0x00007610041c8816 */ /* 0x008fe4000000001c */
[----:B------:R-:W-:Y:S02]  /*45b0*/  @!P0 PRMT R27, R5, 0x7610, R27 ;  /* 0x00007610051b8816 */ /* 0x000fe4000000001b */
[----:B------:R-:W-:Y:S02]  /*45c0*/  @!P0 PRMT R28, R28, 0x7610, R4 ;  /* 0x000076101c1c8816 */ /* 0x000fe40000000004 */
[----:B------:R-:W-:Y:S01]  /*45d0*/  @!P0 PRMT R27, R27, 0x7610, R5 ;  /* 0x000076101b1b8816 */ /* 0x000fe20000000005 */
[----:B------:R-:W-:Y:S06]  /*45e0*/  BRA.U !UP0, `(.L_x_174) ;  /* 0x0000001108dc7547 */ /* 0x000fec000b800000 */
[----:B------:R-:W2:Y:S01]  /*45f0*/  LDG.E.128.CONSTANT R4, desc[UR14][R10.64] ;  /* 0x0000000e0a047981 */ /* 0x000ea2000c1e9d00 */
[----:B------:R-:W-:-:S03]  /*4600*/  UISETP.NE.AND UP1, UPT, UR6, 0x1, UPT ;  /* 0x000000010600788c */ /* 0x000fc6000bf25270 */
[----:B------:R-:W0:Y:S02]  /*4610*/  LDS.64 R2, [UR4+-0x100] ;  /* 0xffff0004ff027984 */ /* 0x000e240008000a00 */
[----:B0-----:R-:W-:Y:S02]  /*4620*/  HADD2.F32 R33, -RZ, R2.H1_H1 ;  /* 0x30000002ff217230 */ /* 0x001fe40000004100 */
[--C-:B------:R-:W-:Y:S02]  /*4630*/  HADD2.F32 R36, -RZ, R3.reuse.H0_H0 ;  /* 0x20000003ff247230 */ /* 0x100fe40000004100 */
[----:B------:R-:W-:Y:S01]  /*4640*/  HADD2.F32 R37, -RZ, R3.H1_H1 ;  /* 0x30000003ff257230 */ /* 0x000fe20000004100 */
[C---:B--2---:R-:W-:Y:S02]  /*4650*/  LOP3.LUT R9, R4.reuse, 0xf000f, RZ, 0xc0, !PT ;  /* 0x000f000f04097812 */ /* 0x044fe400078ec0ff */
[----:B------:R-:W-:Y:S02]  /*4660*/  LOP3.LUT R25, R4, 0xf000f0, RZ, 0xc0, !PT ;  /* 0x00f000f004197812 */ /* 0x000fe400078ec0ff */
[----:B------:R-:W-:-:S02]  /*4670*/  SHF.R.U32.HI R42, RZ, 0x8, R4 ;  /* 0x00000008ff2a7819 */ /* 0x000fc40000011604 */
[C---:B------:R-:W-:Y:S02]  /*4680*/  LOP3.LUT R4, R5.reuse, 0xf000f, RZ, 0xc0, !PT ;  /* 0x000f000f05047812 */ /* 0x040fe400078ec0ff */
[----:B------:R-:W-:Y:S02]  /*4690*/  LOP3.LUT R29, R5, 0xf000f0, RZ, 0xc0, !PT ;  /* 0x00f000f0051d7812 */ /* 0x000fe400078ec0ff */
[----:B------:R-:W-:Y:S02]  /*46a0*/  SHF.R.U32.HI R43, RZ, 0x8, R5 ;  /* 0x00000008ff2b7819 */ /* 0x000fe40000011605 */
[----:B------:R-:W-:Y:S02]  /*46b0*/  LOP3.LUT R9, R9, 0x64006400, RZ, 0xfc, !PT ;  /* 0x6400640009097812 */ /* 0x000fe400078efcff */
[C---:B------:R-:W-:Y:S02]  /*46c0*/  LOP3.LUT R5, R6.reuse, 0xf000f, RZ, 0xc0, !PT ;  /* 0x000f000f06057812 */ /* 0x040fe400078ec0ff */
[----:B------:R-:W-:Y:S01]  /*46d0*/  LOP3.LUT R12, R7, 0xf000f, RZ, 0xc0, !PT ;  /* 0x000f000f070c7812 */ /* 0x000fe200078ec0ff */
[----:B------:R-:W-:Y:S01]  /*46e0*/  HADD2 R9, R9, -1032, -1032 ;  /* 0xe408e40809097430 */ /* 0x000fe20000000000 */
[----:B------:R-:W-:-:S02]  /*46f0*/  LOP3.LUT R30, R6, 0xf000f0, RZ, 0xc0, !PT ;  /* 0x00f000f0061e7812 */ /* 0x000fc400078ec0ff */
[----:B------:R-:W-:Y:S01]  /*4700*/  SHF.R.U32.HI R44, RZ, 0x8, R6 ;  /* 0x00000008ff2c7819 */ /* 0x000fe20000011606 */
[----:B------:R-:W-:Y:S01]  /*4710*/  HADD2.F32 R6, -RZ, R2.H0_H0 ;  /* 0x20000002ff067230 */ /* 0x000fe20000004100 */
[----:B------:R-:W-:Y:S01]  /*4720*/  LOP3.LUT R4, R4, 0x64006400, RZ, 0xfc, !PT ;  /* 0x6400640004047812 */ /* 0x000fe200078efcff */
[--C-:B------:R-:W-:Y:S01]  /*4730*/  HADD2.F32 R24, -RZ, R9.reuse.H1_H1 ;  /* 0x30000009ff187230 */ /* 0x100fe20000004100 */
[----:B------:R-:W-:Y:S01]  /*4740*/  LOP3.LUT R2, R5, 0x64006400, RZ, 0xfc, !PT ;  /* 0x6400640005027812 */ /* 0x000fe200078efcff */
[----:B------:R-:W-:Y:S01]  /*4750*/  HADD2.F32 R5, -RZ, R9.H0_H0 ;  /* 0x20000009ff057230 */ /* 0x000fe20000004100 */
[----:B------:R-:W-:Y:S01]  /*4760*/  LOP3.LUT R3, R12, 0x64006400, RZ, 0xfc, !PT ;  /* 0x640064000c037812 */ /* 0x000fe200078efcff */
[----:B------:R-:W-:Y:S01]  /*4770*/  HADD2 R14, R4, -1032, -1032 ;  /* 0xe408e408040e7430 */ /* 0x000fe20000000000 */
[----:B------:R-:W-:Y:S01]  /*4780*/  LOP3.LUT R25, R25, 0x64006400, RZ, 0xfc, !PT ;  /* 0x6400640019197812 */ /* 0x000fe200078efcff */
[----:B------:R-:W-:Y:S01]  /*4790*/  HADD2 R2, R2, -1032, -1032 ;  /* 0xe408e40802027430 */ /* 0x000fe20000000000 */
[----:B------:R-:W0:Y:S01]  /*47a0*/  LDS.64 R12, [UR4+-0xf8] ;  /* 0xffff0804ff0c7984 */ /* 0x000e220008000a00 */
[----:B------:R-:W-:-:S02]  /*47b0*/  HADD2 R9, R3, -1032, -1032 ;  /* 0xe408e40803097430 */ /* 0x000fc40000000000 */
[--C-:B------:R-:W-:Y:S02]  /*47c0*/  HADD2.F32 R4, -RZ, R14.reuse.H0_H0 ;  /* 0x2000000eff047230 */ /* 0x100fe40000004100 */
[----:B------:R-:W-:Y:S02]  /*47d0*/  HFMA2 R39, R25, R8.H0_H0, -72, -72 ;  /* 0xd480d48019277431 */ /* 0x000fe40000040008 */
[----:B------:R-:W-:Y:S02]  /*47e0*/  HADD2.F32 R15, -RZ, R14.H1_H1 ;  /* 0x3000000eff0f7230 */ /* 0x000fe40000004100 */
[----:B------:R-:W-:Y:S01]  /*47f0*/  FFMA.FTZ R25, R5, R6, RZ ;  /* 0x0000000605197223 */ /* 0x000fe200000100ff */
[--C-:B------:R-:W-:Y:S01]  /*4800*/  HADD2.F32 R3, -RZ, R2.reuse.H0_H0 ;  /* 0x20000002ff037230 */ /* 0x100fe20000004100 */
[----:B------:R-:W-:Y:S01]  /*4810*/  LOP3.LUT R32, R7, 0xf000f0, RZ, 0xc0, !PT ;  /* 0x00f000f007207812 */ /* 0x000fe200078ec0ff */
[----:B------:R-:W-:Y:S01]  /*4820*/  HADD2.F32 R14, -RZ, R2.H1_H1 ;  /* 0x30000002ff0e7230 */ /* 0x000fe20000004100 */
[----:B------:R-:W-:Y:S01]  /*4830*/  LOP3.LUT R31, R30, 0x64006400, RZ, 0xfc, !PT ;  /* 0x640064001e1f7812 */ /* 0x000fe200078efcff */
[--C-:B------:R-:W-:Y:S01]  /*4840*/  HADD2.F32 R2, -RZ, R9.reuse.H0_H0 ;  /* 0x20000009ff027230 */ /* 0x100fe20000004100 */
[----:B------:R-:W-:Y:S01]  /*4850*/  LOP3.LUT R29, R29, 0x64006400, RZ, 0xfc, !PT ;  /* 0x640064001d1d7812 */ /* 0x000fe200078efcff */
[C---:B------:R-:W-:Y:S01]  /*4860*/  FFMA.FTZ R30, R6.reuse, R4, RZ ;  /* 0x00000004061e7223 */ /* 0x040fe200000100ff */
[----:B------:R-:W-:Y:S01]  /*4870*/  FFMA.FTZ R35, R6, R3, RZ ;  /* 0x0000000306237223 */ /* 0x000fe200000100ff */
[----:B------:R-:W-:-:S02]  /*4880*/  HADD2.F32 R9, -RZ, R9.H1_H1 ;  /* 0x30000009ff097230 */ /* 0x000fc40000004100 */
[----:B------:R-:W-:Y:S01]  /*4890*/  FFMA.FTZ R34, R6, R2, RZ ;  /* 0x0000000206227223 */ /* 0x000fe200000100ff */
[----:B------:R-:W-:Y:S01]  /*48a0*/  FFMA.FTZ R6, R24, R33, R25 ;  /* 0x0000002118067223 */ /* 0x000fe20000010019 */
[----:B------:R-:W-:Y:S01]  /*48b0*/  LOP3.LUT R25, R32, 0x64006400, RZ, 0xfc, !PT ;  /* 0x6400640020197812 */ /* 0x000fe200078efcff */
[C---:B------:R-:W-:Y:S01]  /*48c0*/  FFMA.FTZ R41, R33.reuse, R15, R30 ;  /* 0x0000000f21297223 */ /* 0x040fe2000001001e */
[-C--:B------:R-:W-:Y:S02]  /*48d0*/  HFMA2 R29, R29, R8.reuse.H0_H0, -72, -72 ;  /* 0xd480d4801d1d7431 */ /* 0x080fe40000040008 */
[C---:B------:R-:W-:Y:S01]  /*48e0*/  FFMA.FTZ R38, R33.reuse, R14, R35 ;  /* 0x0000000e21267223 */ /* 0x040fe20000010023 */
[-C--:B------:R-:W-:Y:S02]  /*48f0*/  HFMA2 R30, R31, R8.reuse.H0_H0, -72, -72 ;  /* 0xd480d4801f1e7431 */ /* 0x080fe40000040008 */
[----:B------:R-:W-:Y:S01]  /*4900*/  FFMA.FTZ R40, R33, R9, R34 ;  /* 0x0000000921287223 */ /* 0x000fe20000010022 */
[----:B------:R-:W-:-:S02]  /*4910*/  HFMA2 R25, R25, R8.H0_H0, -72, -72 ;  /* 0xd480d48019197431 */ /* 0x000fc40000040008 */
[----:B------:R-:W-:Y:S01]  /*4920*/  HADD2.F32 R35, -RZ, R39.H0_H0 ;  /* 0x20000027ff237230 */ /* 0x000fe20000004100 */
[----:B------:R-:W-:Y:S01]  /*4930*/  SHF.R.U32.HI R7, RZ, 0x8, R7 ;  /* 0x00000008ff077819 */ /* 0x000fe20000011607 */
[--C-:B------:R-:W-:Y:S02]  /*4940*/  HADD2.F32 R33, -RZ, R29.reuse.H0_H0 ;  /* 0x2000001dff217230 */ /* 0x100fe40000004100 */
[----:B------:R-:W-:Y:S02]  /*4950*/  HADD2.F32 R32, -RZ, R29.H1_H1 ;  /* 0x3000001dff207230 */ /* 0x000fe40000004100 */
[----:B------:R-:W-:Y:S02]  /*4960*/  HADD2.F32 R31, -RZ, R30.H0_H0 ;  /* 0x2000001eff1f7230 */ /* 0x000fe40000004100 */
[----:B------:R-:W-:Y:S02]  /*4970*/  HADD2.F32 R29, -RZ, R25.H0_H0 ;  /* 0x20000019ff1d7230 */ /* 0x000fe40000004100 */
[----:B------:R-:W-:-:S02]  /*4980*/  HADD2.F32 R34, -RZ, R39.H1_H1 ;  /* 0x30000027ff227230 */ /* 0x000fc40000004100 */
[----:B------:R-:W-:Y:S01]  /*4990*/  FFMA.FTZ R39, R35, R36, R6 ;  /* 0x0000002423277223 */ /* 0x000fe20000010006 */
        /* <DEDUP_REMOVED lines=12> */
[----:B------:R-:W-:Y:S01]  /*4a60*/  HADD2.F32 R12, -RZ, R12.H1_H1 ;  /* 0x3000000cff0c7230 */ /* 0x000fe20000004100 */
        /* <DEDUP_REMOVED lines=16> */
[----:B------:R-:W-:Y:S02]  /*4b70*/  HADD2.F32 R36, -RZ, R45.H0_H0 ;  /* 0x2000002dff247230 */ /* 0x000fe40000004100 */
[C---:B------:R-:W-:Y:S01]  /*4b80*/  FFMA.FTZ R49, R51.reuse, R38, R40 ;  /* 0x0000002633317223 */ /* 0x040fe20000010028 */
[----:B------:R-:W-:Y:S01]  /*4b90*/  LOP3.LUT R44, R44, 0xf000f0, RZ, 0xc0, !PT ;  /* 0x00f000f02c2c7812 */ /* 0x000fe200078ec0ff */
[----:B------:R-:W-:Y:S01]  /*4ba0*/  FFMA.FTZ R48, R51, R37, R48 ;  /* 0x0000002533307223 */ /* 0x000fe20000010030 */
[----:B------:R-:W-:Y:S01]  /*4bb0*/  LOP3.LUT R43, R43, 0x64006400, RZ, 0xfc, !PT ;  /* 0x640064002b2b7812 */ /* 0x000fe200078efcff */
[----:B------:R-:W-:Y:S01]  /*4bc0*/  FFMA.FTZ R51, R51, R36, R41 ;  /* 0x0000002433337223 */ /* 0x000fe20000010029 */
[----:B------:R-:W-:Y:S01]  /*4bd0*/  HADD2.F32 R41, -RZ, R47.H1_H1 ;  /* 0x3000002fff297230 */ /* 0x000fe20000004100 */
[----:B------:R-:W-:Y:S01]  /*4be0*/  LOP3.LUT R47, R7, 0xf000f0, RZ, 0xc0, !PT ;  /* 0x00f000f0072f7812 */ /* 0x000fe200078ec0ff */
[----:B------:R-:W-:Y:S01]  /*4bf0*/  HADD2.F32 R40, -RZ, R52.H1_H1 ;  /* 0x30000034ff287230 */ /* 0x000fe20000004100 */
[----:B------:R-:W-:Y:S01]  /*4c00*/  LOP3.LUT R7, R42, 0x64006400, RZ, 0xfc, !PT ;  /* 0x640064002a077812 */ /* 0x000fe200078efcff */
[-C--:B------:R-:W-:Y:S01]  /*4c10*/  HFMA2 R54, R43, R8.reuse.H0_H0, -72, -72 ;  /* 0xd480d4802b367431 */ /* 0x080fe20000040008 */
[----:B------:R-:W-:Y:S01]  /*4c20*/  LOP3.LUT R53, R44, 0x64006400, RZ, 0xfc, !PT ;  /* 0x640064002c357812 */ /* 0x000fe200078efcff */
[----:B------:R-:W-:Y:S01]  /*4c30*/  HADD2.F32 R6, -RZ, R13.H0_H0 ;  /* 0x2000000dff067230 */ /* 0x000fe20000004100 */
[----:B------:R-:W-:Y:S01]  /*4c40*/  LOP3.LUT R55, R47, 0x64006400, RZ, 0xfc, !PT ;  /* 0x640064002f377812 */ /* 0x000fe200078efcff */
[----:B------:R-:W-:-:S02]  /*4c50*/  HFMA2 R52, R7, R8.H0_H0, -72, -72 ;  /* 0xd480d48007347431 */ /* 0x000fc40000040008 */
[----:B------:R-:W-:Y:S02]  /*4c60*/  HADD2.F32 R47, -RZ, R46.H1_H1 ;  /* 0x3000002eff2f7230 */ /* 0x000fe40000004100 */
[-C--:B------:R-:W-:Y:S02]  /*4c70*/  HFMA2 R53, R53, R8.reuse.H0_H0, -72, -72 ;  /* 0xd480d48035357431 */ /* 0x080fe40000040008 */
[----:B------:R-:W-:Y:S02]  /*4c80*/  HADD2.F32 R46, -RZ, R45.H1_H1 ;  /* 0x3000002dff2e7230 */ /* 0x000fe40000004100 */
[----:B------:R-:W-:Y:S02]  /*4c90*/  HFMA2 R55, R55, R8.H0_H0, -72, -72 ;  /* 0xd480d48037377431 */ /* 0x000fe40000040008 */
[----:B------:R-:W-:Y:S02]  /*4ca0*/  HADD2.F32 R45, -RZ, R52.H0_H0 ;  /* 0x20000034ff2d7230 */ /* 0x000fe40000004100 */
[----:B------:R-:W-:Y:S01]  /*4cb0*/  FFMA.FTZ R50, R41, R12, R50 ;  /* 0x0000000c29327223 */ /* 0x000fe20000010032 */
[----:B------:R-:W-:-:S02]  /*4cc0*/  HADD2.F32 R44, -RZ, R54.H0_H0 ;  /* 0x20000036ff2c7230 */ /* 0x000fc40000004100 */
[C---:B------:R-:W-:Y:S01]  /*4cd0*/  FFMA.FTZ R49, R12.reuse, R40, R49 ;  /* 0x000000280c317223 */ /* 0x040fe20000010031 */
[----:B------:R-:W-:Y:S02]  /*4ce0*/  HADD2.F32 R43, -RZ, R53.H0_H0 ;  /* 0x20000035ff2b7230 */ /* 0x000fe40000004100 */
[C---:B------:R-:W-:Y:S01]  /*4cf0*/  FFMA.FTZ R48, R12.reuse, R47, R48 ;  /* 0x0000002f0c307223 */ /* 0x040fe20000010030 */
[----:B------:R-:W-:Y:S02]  /*4d00*/  HADD2.F32 R42, -RZ, R55.H0_H0 ;  /* 0x20000037ff2a7230 */ /* 0x000fe40000004100 */
[----:B------:R-:W-:Y:S01]  /*4d10*/  FFMA.FTZ R51, R12, R46, R51 ;  /* 0x0000002e0c337223 */ /* 0x000fe20000010033 */
[----:B------:R-:W-:Y:S01]  /*4d20*/  FFMA.FTZ R7, R45, R6, R50 ;  /* 0x000000062d077223 */ /* 0x000fe20000010032 */
[C---:B------:R-:W-:Y:S01]  /*4d30*/  FFMA.FTZ R12, R6.reuse, R44, R49 ;  /* 0x0000002c060c7223 */ /* 0x040fe20000010031 */
[C---:B------:R-:W-:Y:S01]  /*4d40*/  FFMA.FTZ R57, R6.reuse, R43, R48 ;  /* 0x0000002b06397223 */ /* 0x040fe20000010030 */
[----:B------:R-:W-:Y:S01]  /*4d50*/  FFMA.FTZ R6, R6, R42, R51 ;  /* 0x0000002a06067223 */ /* 0x000fe20000010033 */
[----:B------:R-:W-:-:S02]  /*4d60*/  HADD2.F32 R13, -RZ, R13.H1_H1 ;  /* 0x3000000dff0d7230 */ /* 0x000fc40000004100 */
[----:B------:R-:W-:Y:S02]  /*4d70*/  HADD2.F32 R50, -RZ, R52.H1_H1 ;  /* 0x30000034ff327230 */ /* 0x000fe40000004100 */
[----:B------:R-:W-:Y:S02]  /*4d80*/  HADD2.F32 R51, -RZ, R54.H1_H1 ;  /* 0x30000036ff337230 */ /* 0x000fe40000004100 */
[----:B------:R-:W-:Y:S02]  /*4d90*/  HADD2.F32 R52, -RZ, R53.H1_H1 ;  /* 0x30000035ff347230 */ /* 0x000fe40000004100 */
[----:B------:R-:W-:Y:S01]  /*4da0*/  FFMA.FTZ R7, R50, R13, R7 ;  /* 0x0000000d32077223 */ /* 0x000fe20000010007 */
[----:B------:R-:W-:Y:S02]  /*4db0*/  HADD2.F32 R53, -RZ, R55.H1_H1 ;  /* 0x30000037ff357230 */ /* 0x000fe40000004100 */
[----:B------:R-:W-:Y:S01]  /*4dc0*/  FFMA.FTZ R12, R13, R51, R12 ;  /* 0x000000330d0c7223 */ /* 0x000fe2000001000c */
[----:B------:R-:W-:-:S02]  /*4dd0*/  HADD2.F32 R54, -RZ, R28.H0_H0 ;  /* 0x2000001cff367230 */ /* 0x000fc40000004100 */
[C---:B------:R-:W-:Y:S01]  /*4de0*/  FFMA.FTZ R57, R13.reuse, R52, R57 ;  /* 0x000000340d397223 */ /* 0x040fe20000010039 */
[----:B------:R-:W-:Y:S02]  /*4df0*/  HADD2.F32 R55, -RZ, R28.H1_H1 ;  /* 0x3000001cff377230 */ /* 0x000fe40000004100 */
[----:B------:R-:W-:Y:S01]  /*4e00*/  FFMA.FTZ R6, R13, R53, R6 ;  /* 0x000000350d067223 */ /* 0x000fe20000010006 */
[--C-:B------:R-:W-:Y:S02]  /*4e10*/  HADD2.F32 R48, -RZ, R27.reuse.H0_H0 ;  /* 0x2000001bff307230 */ /* 0x100fe40000004100 */
[----:B------:R-:W-:Y:S01]  /*4e20*/  FMUL.FTZ R7, R54, R7 ;  /* 0x0000000736077220 */ /* 0x000fe20000410000 */
[----:B------:R-:W-:Y:S02]  /*4e30*/  HADD2.F32 R49, -RZ, R27.H1_H1 ;  /* 0x3000001bff317230 */ /* 0x000fe40000004100 */
[----:B------:R-:W-:Y:S01]  /*4e40*/  FMUL.FTZ R12, R55, R12 ;  /* 0x0000000c370c7220 */ /* 0x000fe20000410000 */
[----:B------:R-:W-:Y:S01]  /*4e50*/  FMUL.FTZ R57, R48, R57 ;  /* 0x0000003930397220 */ /* 0x000fe20000410000 */
[----:B------:R-:W-:Y:S01]  /*4e60*/  F2FP.F16.F32.PACK_AB R7, RZ, R7 ;  /* 0x00000007ff07723e */ /* 0x000fe200000000ff */
[----:B------:R-:W-:-:S02]  /*4e70*/  FMUL.FTZ R6, R49, R6 ;  /* 0x0000000631067220 */ /* 0x000fc40000410000 */
        /* <DEDUP_REMOVED lines=8> */
[----:B------:R-:W0:Y:S01]  /*4f00*/  LDS.64 R6, [UR4+-0x80] ;  /* 0xffff8004ff067984 */ /* 0x000e220008000a00 */
[----:B------:R-:W-:-:S03]  /*4f10*/  UISETP.NE.AND UP1, UPT, UR6, 0x2, UPT ;  /* 0x000000020600788c */ /* 0x000fc6000bf25270 */
[----:B------:R-:W1:Y:S01]  /*4f20*/  LDS.64 R12, [UR4+-0x78] ;  /* 0xffff8804ff0c7984 */ /* 0x000e620008000a00 */
        /* <DEDUP_REMOVED lines=53> */
[----:B------:R-:W0:Y:S01]  /*5280*/  LDS.64 R6, [UR4] ;  /* 0x00000004ff067984 */ /* 0x000e220008000a00 */
[----:B------:R-:W-:-:S03]  /*5290*/  UISETP.NE.AND UP1, UPT, UR6, 0x3, UPT ;  /* 0x000000030600788c */ /* 0x000fc6000bf25270 */
        /* <DEDUP_REMOVED lines=108> */
.L_x_174:
[----:B------:R-:W-:-:S05]  /*5960*/  MOV R3, UR16 ;  /* 0x0000001000037c02 */ /* 0x000fca0008000f00 */
[----:B------:R-:W-:Y:S01]  /*5970*/  IMAD.WIDE R10, R3, 0x4, R10 ;  /* 0x00000004030a7825 */ /* 0x000fe200078e020a */
        /* <DEDUP_REMOVED lines=312> */
.L_x_175:
        /* <DEDUP_REMOVED lines=314> */
.L_x_176:
[----:B------:R-:W-:-:S05]  /*80a0*/  MOV R3, UR16 ;  /* 0x0000001000037c02 */ /* 0x000fca0008000f00 */
[----:B------:R-:W-:Y:S01]  /*80b0*/  IMAD.WIDE R10, R3, 0x4, R10 ;  /* 0x00000004030a7825 */ /* 0x000fe200078e020a */
[----:B------:R-:W-:Y:S06]  /*80c0*/  BRA.U !UP0, `(.L_x_177) ;  /* 0x0000001108dc7547 */ /* 0x000fec000b800000 */
[----:B------:R-:W2:Y:S01]  /*80d0*/  LDG.E.128.CONSTANT R4, desc[UR14][R10.64] ;  /* 0x0000000e0a047981 */ /* 0x000ea2000c1e9d00 */
[----:B------:R-:W-:-:S03]  /*80e0*/  UISETP.NE.AND UP0, UPT, UR6, 0x1, UPT ;  /* 0x000000010600788c */ /* 0x000fc6000bf05270 */
[----:B------:R-:W0:Y:S02]  /*80f0*/  LDS.64 R2, [UR4+-0xd0] ;  /* 0xffff3004ff027984 */ /* 0x000e240008000a00 */
[----:B0-----:R-:W-:Y:S02]  /*8100*/  HADD2.F32 R35, -RZ, R2.H1_H1 ;  /* 0x30000002ff237230 */ /* 0x001fe40000004100 */
[----:B------:R-:W-:Y:S01]  /*8110*/  HADD2.F32 R38, -RZ, R3.H1_H1 ;  /* 0x30000003ff267230 */ /* 0x000fe20000004100 */
[----:B--2---:R-:W-:Y:S02]  /*8120*/  LOP3.LUT R13, R7, 0xf000f, RZ, 0xc0, !PT ;  /* 0x000f000f070d7812 */ /* 0x004fe400078ec0ff */
[C---:B------:R-:W-:Y:S02]  /*8130*/  LOP3.LUT R14, R4.reuse, 0xf000f0, RZ, 0xc0, !PT ;  /* 0x00f000f0040e7812 */ /* 0x040fe400078ec0ff */
[----:B------:R-:W-:Y:S02]  /*8140*/  SHF.R.U32.HI R9, RZ, 0x8, R4 ;  /* 0x00000008ff097819 */ /* 0x000fe40000011604 */
[----:B------:R-:W-:-:S02]  /*8150*/  LOP3.LUT R4, R4, 0xf000f, RZ, 0xc0, !PT ;  /* 0x000f000f04047812 */ /* 0x000fc400078ec0ff */
[C---:B------:R-:W-:Y:S02]  /*8160*/  LOP3.LUT R30, R5.reuse, 0xf000f0, RZ, 0xc0, !PT ;  /* 0x00f000f0051e7812 */ /* 0x040fe400078ec0ff */
[----:B------:R-:W-:Y:S02]  /*8170*/  SHF.R.U32.HI R41, RZ, 0x8, R5 ;  /* 0x00000008ff297819 */ /* 0x000fe40000011605 */
[C---:B------:R-:W-:Y:S02]  /*8180*/  LOP3.LUT R32, R6.reuse, 0xf000f0, RZ, 0xc0, !PT ;  /* 0x00f000f006207812 */ /* 0x040fe400078ec0ff */
[----:B------:R-:W-:Y:S02]  /*8190*/  SHF.R.U32.HI R42, RZ, 0x8, R6 ;  /* 0x00000008ff2a7819 */ /* 0x000fe40000011606 */
[----:B------:R-:W-:Y:S01]  /*81a0*/  LOP3.LUT R12, R6, 0xf000f, RZ, 0xc0, !PT ;  /* 0x000f000f060c7812 */ /* 0x000fe200078ec0ff */
[----:B------:R-:W-:Y:S01]  /*81b0*/  HADD2.F32 R6, -RZ, R2.H0_H0 ;  /* 0x20000002ff067230 */ /* 0x000fe20000004100 */
[----:B------:R-:W-:-:S02]  /*81c0*/  LOP3.LUT R5, R5, 0xf000f, RZ, 0xc0, !PT ;  /* 0x000f000f05057812 */ /* 0x000fc400078ec0ff */
        /* <DEDUP_REMOVED lines=8> */
[----:B------:R-:W-:Y:S01]  /*8250*/  SHF.R.U32.HI R43, RZ, 0x8, R7 ;  /* 0x00000008ff2b7819 */ /* 0x000fe20000011607 */
[----:B------:R-:W-:-:S02]  /*8260*/  HADD2.F32 R7, -RZ, R3.H0_H0 ;  /* 0x20000003ff077230 */ /* 0x000fc40000004100 */
[----:B------:R-:W-:Y:S01]  /*8270*/  HADD2 R3, R5, -1032, -1032 ;  /* 0xe408e40805037430 */ /* 0x000fe20000000000 */
[----:B------:R-:W0:Y:S01]  /*8280*/  LDS.64 R12, [UR4+-0xc8] ;  /* 0xffff3804ff0c7984 */ /* 0x000e220008000a00 */
[----:B------:R-:W-:Y:S01]  /*8290*/  LOP3.LUT R29, R14, 0x64006400, RZ, 0xfc, !PT ;  /* 0x640064000e1d7812 */ /* 0x000fe200078efcff */
[----:B------:R-:W-:Y:S01]  /*82a0*/  HADD2.F32 R2, -RZ, R31.H0_H0 ;  /* 0x2000001fff027230 */ /* 0x000fe20000004100 */
[----:B------:R-:W-:Y:S01]  /*82b0*/  LOP3.LUT R33, R32, 0x64006400, RZ, 0xfc, !PT ;  /* 0x6400640020217812 */ /* 0x000fe200078efcff */
[--C-:B------:R-:W-:Y:S02]  /*82c0*/  HADD2.F32 R5, -RZ, R4.reuse.H0_H0 ;  /* 0x20000004ff057230 */ /* 0x100fe40000004100 */
[----:B------:R-:W-:Y:S02]  /*82d0*/  HADD2.F32 R25, -RZ, R4.H1_H1 ;  /* 0x30000004ff197230 */ /* 0x000fe40000004100 */
[----:B------:R-:W-:Y:S02]  /*82e0*/  HFMA2 R44, R29, R8.H0_H0, -72, -72 ;  /* 0xd480d4801d2c7431 */ /* 0x000fe40000040008 */
[----:B------:R-:W-:-:S02]  /*82f0*/  HADD2.F32 R4, -RZ, R3.H0_H0 ;  /* 0x20000003ff047230 */ /* 0x000fc40000004100 */
[C---:B------:R-:W-:Y:S01]  /*8300*/  FFMA.FTZ R29, R6.reuse, R2, RZ ;  /* 0x00000002061d7223 */ /* 0x040fe200000100ff */
[----:B------:R-:W-:Y:S02]  /*8310*/  HADD2.F32 R24, -RZ, R3.H1_H1 ;  /* 0x30000003ff187230 */ /* 0x000fe40000004100 */
[----:B------:R-:W-:Y:S02]  /*8320*/  HADD2.F32 R3, -RZ, R15.H0_H0 ;  /* 0x2000000fff037230 */ /* 0x000fe40000004100 */
[----:B------:R-:W-:Y:S01]  /*8330*/  FFMA.FTZ R32, R6, R4, RZ ;  /* 0x0000000406207223 */ /* 0x000fe200000100ff */
[----:B------:R-:W-:Y:S01]  /*8340*/  HADD2.F32 R14, -RZ, R31.H1_H1 ;  /* 0x3000001fff0e7230 */ /* 0x000fe20000004100 */
[----:B------:R-:W-:Y:S01]  /*8350*/  LOP3.LUT R31, R30, 0x64006400, RZ, 0xfc, !PT ;  /* 0x640064001e1f7812 */ /* 0x000fe200078efcff */
[----:B------:R-:W-:Y:S02]  /*8360*/  HADD2.F32 R15, -RZ, R15.H1_H1 ;  /* 0x3000000fff0f7230 */ /* 0x000fe40000004100 */
[----:B------:R-:W-:Y:S01]  /*8370*/  FFMA.FTZ R36, R6, R3, RZ ;  /* 0x0000000306247223 */ /* 0x000fe200000100ff */
[----:B------:R-:W-:Y:S01]  /*8380*/  FFMA.FTZ R30, R5, R6, RZ ;  /* 0x00000006051e7223 */ /* 0x000fe200000100ff */
[----:B------:R-:W-:Y:S01]  /*8390*/  FFMA.FTZ R45, R35, R14, R29 ;  /* 0x0000000e232d7223 */ /* 0x000fe2000001001d */
[----:B------:R-:W-:Y:S01]  /*83a0*/  LOP3.LUT R29, R34, 0x64006400, RZ, 0xfc, !PT ;  /* 0x64006400221d7812 */ /* 0x000fe200078efcff */
[----:B------:R-:W-:-:S02]  /*83b0*/  HFMA2 R31, R31, R8.H0_H0, -72, -72 ;  /* 0xd480d4801f1f7431 */ /* 0x000fc40000040008 */
[----:B------:R-:W-:Y:S01]  /*83c0*/  FFMA.FTZ R39, R35, R15, R36 ;  /* 0x0000000f23277223 */ /* 0x000fe20000010024 */
[-C--:B------:R-:W-:Y:S02]  /*83d0*/  HFMA2 R6, R33, R8.reuse.H0_H0, -72, -72 ;  /* 0xd480d48021067431 */ /* 0x080fe40000040008 */
[----:B------:R-:W-:Y:S02]  /*83e0*/  HADD2.F32 R36, -RZ, R44.H0_H0 ;  /* 0x2000002cff247230 */ /* 0x000fe40000004100 */
[----:B------:R-:W-:Y:S01]  /*83f0*/  FFMA.FTZ R37, R25, R35, R30 ;  /* 0x0000002319257223 */ /* 0x000fe2000001001e */
[----:B------:R-:W-:Y:S02]  /*8400*/  HFMA2 R29, R29, R8.H0_H0, -72, -72 ;  /* 0xd480d4801d1d7431 */ /* 0x000fe40000040008 */
[----:B------:R-:W-:Y:S01]  /*8410*/  FFMA.FTZ R40, R35, R24, R32 ;  /* 0x0000001823287223 */ /* 0x000fe20000010020 */
[--C-:B------:R-:W-:Y:S02]  /*8420*/  HADD2.F32 R34, -RZ, R31.reuse.H0_H0 ;  /* 0x2000001fff227230 */ /* 0x100fe40000004100 */
[----:B------:R-:W-:-:S02]  /*8430*/  HADD2.F32 R33, -RZ, R31.H1_H1 ;  /* 0x3000001fff217230 */ /* 0x000fc40000004100 */
[----:B------:R-:W-:Y:S02]  /*8440*/  HADD2.F32 R35, -RZ, R44.H1_H1 ;  /* 0x3000002cff237230 */ /* 0x000fe40000004100 */
[--C-:B------:R-:W-:Y:S02]  /*8450*/  HADD2.F32 R32, -RZ, R6.reuse.H0_H0 ;  /* 0x20000006ff207230 */ /* 0x100fe40000004100 */
[----:B------:R-:W-:Y:S02]  /*8460*/  HADD2.F32 R31, -RZ, R6.H1_H1 ;  /* 0x30000006ff1f7230 */ /* 0x000fe40000004100 */
[----:B------:R-:W-:Y:S01]  /*8470*/  FFMA.FTZ R6, R36, R7, R37 ;  /* 0x0000000724067223 */ /* 0x000fe20000010025 */
[--C-:B------:R-:W-:Y:S02]  /*8480*/  HADD2.F32 R30, -RZ, R29.reuse.H0_H0 ;  /* 0x2000001dff1e7230 */ /* 0x100fe40000004100 */
[----:B------:R-:W-:Y:S01]  /*8490*/  FFMA.FTZ R37, R7, R34, R40 ;  /* 0x0000002207257223 */ /* 0x000fe20000010028 */
[----:B------:R-:W-:-:S02]  /*84a0*/  HADD2.F32 R29, -RZ, R29.H1_H1 ;  /* 0x3000001dff1d7230 */ /* 0x000fc40000004100 */
[----:B------:R-:W-:Y:S01]  /*84b0*/  FFMA.FTZ R40, R35, R38, R6 ;  /* 0x0000002623287223 */ /* 0x000fe20000010006 */
[----:B------:R-:W-:Y:S01]  /*84c0*/  LOP3.LUT R6, R9, 0xf000f, RZ, 0xc0, !PT ;  /* 0x000f000f09067812 */ /* 0x000fe200078ec0ff */
[C---:B------:R-:W-:Y:S01]  /*84d0*/  FFMA.FTZ R44, R7.reuse, R32, R39 ;  /* 0x00000020072c7223 */ /* 0x040fe20000010027 */
[----:B------:R-:W-:Y:S01]  /*84e0*/  FFMA.FTZ R46, R7, R30, R45 ;  /* 0x0000001e072e7223 */ /* 0x000fe2000001002d */
[----:B------:R-:W-:Y:S01]  /*84f0*/  LOP3.LUT R39, R43, 0xf000f, RZ, 0xc0, !PT ;  /* 0x000f000f2b277812 */ /* 0x000fe200078ec0ff */
[----:B------:R-:W-:Y:S01]  /*8500*/  FFMA.FTZ R50, R38, R33, R37 ;  /* 0x0000002126327223 */ /* 0x000fe20000010025 */
[----:B------:R-:W-:Y:S01]  /*8510*/  LOP3.LUT R6, R6, 0x64006400, RZ, 0xfc, !PT ;  /* 0x6400640006067812 */ /* 0x000fe200078efcff */
[C---:B------:R-:W-:Y:S01]  /*8520*/  FFMA.FTZ R48, R38.reuse, R31, R44 ;  /* 0x0000001f26307223 */ /* 0x040fe2000001002c */
[----:B------:R-:W-:Y:S01]  /*8530*/  FFMA.FTZ R53, R38, R29, R46 ;  /* 0x0000001d26357223 */ /* 0x000fe2000001002e */
[----:B------:R-:W-:Y:S01]  /*8540*/  LOP3.LUT R7, R41, 0xf000f, RZ, 0xc0, !PT ;  /* 0x000f000f29077812 */ /* 0x000fe200078ec0ff */
[--C-:B0-----:R-:W-:Y:S01]  /*8550*/  HADD2.F32 R51, -RZ, R12.reuse.H0_H0 ;  /* 0x2000000cff337230 */ /* 0x101fe20000004100 */
[----:B------:R-:W-:Y:S01]  /*8560*/  LOP3.LUT R38, R42, 0xf000f, RZ, 0xc0, !PT ;  /* 0x000f000f2a267812 */ /* 0x000fe200078ec0ff */
[----:B------:R-:W-:Y:S01]  /*8570*/  HADD2 R46, R6, -1032, -1032 ;  /* 0xe408e408062e7430 */ /* 0x000fe20000000000 */
[----:B------:R-:W-:Y:S01]  /*8580*/  LOP3.LUT R39, R39, 0x64006400, RZ, 0xfc, !PT ;  /* 0x6400640027277812 */ /* 0x000fe200078efcff */
[----:B------:R-:W-:Y:S01]  /*8590*/  HADD2.F32 R47, -RZ, R13.H0_H0 ;  /* 0x2000000dff2f7230 */ /* 0x000fe20000004100 */
[----:B------:R-:W-:Y:S01]  /*85a0*/  LOP3.LUT R37, R7, 0x64006400, RZ, 0xfc, !PT ;  /* 0x6400640007257812 */ /* 0x000fe200078efcff */
[----:B------:R-:W-:Y:S01]  /*85b0*/  HADD2.F32 R7, -RZ, R12.H1_H1 ;  /* 0x3000000cff077230 */ /* 0x000fe20000004100 */
[----:B------:R-:W-:Y:S01]  /*85c0*/  LOP3.LUT R38, R38, 0x64006400, RZ, 0xfc, !PT ;  /* 0x6400640026267812 */ /* 0x000fe200078efcff */
[----:B------:R-:W-:-:S02]  /*85d0*/  HADD2 R44, R39, -1032, -1032 ;  /* 0xe408e408272c7430 */ /* 0x000fc40000000000 */
[----:B------:R-:W-:Y:S02]  /*85e0*/  HADD2.F32 R39, -RZ, R46.H0_H0 ;  /* 0x2000002eff277230 */ /* 0x000fe40000004100 */
[----:B------:R-:W-:Y:S01]  /*85f0*/  HADD2 R52, R37, -1032, -1032 ;  /* 0xe408e40825347430 */ /* 0x000fe20000000000 */
[----:B------:R-:W-:Y:S01]  /*8600*/  LOP3.LUT R41, R41, 0xf000f0, RZ, 0xc0, !PT ;  /* 0x00f000f029297812 */ /* 0x000fe200078ec0ff */
[----:B------:R-:W-:Y:S02]  /*8610*/  HADD2 R45, R38, -1032, -1032 ;  /* 0xe408e408262d7430 */ /* 0x000fe40000000000 */
[----:B------:R-:W-:Y:S02]  /*8620*/  HADD2.F32 R12, -RZ, R44.H0_H0 ;  /* 0x2000002cff0c7230 */ /* 0x000fe40000004100 */
[----:B------:R-:W-:Y:S01]  /*8630*/  FFMA.FTZ R49, R39, R51, R40 ;  /* 0x0000003327317223 */ /* 0x000fe20000010028 */
[----:B------:R-:W-:Y:S01]  /*8640*/  HADD2.F32 R38, -RZ, R52.H0_H0 ;  /* 0x20000034ff267230 */ /* 0x000fe20000004100 */
[----:B------:R-:W-:Y:S01]  /*8650*/  LOP3.LUT R9, R9, 0xf000f0, RZ, 0xc0, !PT ;  /* 0x00f000f009097812 */ /* 0x000fe200078ec0ff */
[----:B------:R-:W-:Y:S01]  /*8660*/  HADD2.F32 R37, -RZ, R45.H0_H0 ;  /* 0x2000002dff257230 */ /* 0x000fe20000004100 */
[----:B------:R-:W-:Y:S01]  /*8670*/  LOP3.LUT R42, R42, 0xf000f0, RZ, 0xc0, !PT ;  /* 0x00f000f02a2a7812 */ /* 0x000fe200078ec0ff */
[----:B------:R-:W-:Y:S01]  /*8680*/  HADD2.F32 R40, -RZ, R46.H1_H1 ;  /* 0x3000002eff287230 */ /* 0x000fe20000004100 */
[----:B------:R-:W-:Y:S01]  /*8690*/  LOP3.LUT R46, R43, 0xf000f0, RZ, 0xc0, !PT ;  /* 0x00f000f02b2e7812 */ /* 0x000fe200078ec0ff */
[----:B------:R-:W-:Y:S01]  /*86a0*/  FFMA.FTZ R50, R51, R38, R50 ;  /* 0x0000002633327223 */ /* 0x000fe20000010032 */
[----:B------:R-:W-:Y:S01]  /*86b0*/  LOP3.LUT R43, R41, 0x64006400, RZ, 0xfc, !PT ;  /* 0x64006400292b7812 */ /* 0x000fe200078efcff */
[----:B------:R-:W-:Y:S01]  /*86c0*/  FFMA.FTZ R48, R51, R37, R48 ;  /* 0x0000002533307223 */ /* 0x000fe20000010030 */
[----:B------:R-:W-:Y:S01]  /*86d0*/  LOP3.LUT R9, R9, 0x64006400, RZ, 0xfc, !PT ;  /* 0x6400640009097812 */ /* 0x000fe200078efcff */
[----:B------:R-:W-:Y:S01]  /*86e0*/  FFMA.FTZ R51, R51, R12, R53 ;  /* 0x0000000c33337223 */ /* 0x000fe20000010035 */
[----:B------:R-:W-:Y:S01]  /*86f0*/  LOP3.LUT R55, R46, 0x64006400, RZ, 0xfc, !PT ;  /* 0x640064002e377812 */ /* 0x000fe200078efcff */
[----:B------:R-:W-:Y:S01]  /*8700*/  HADD2.F32 R6, -RZ, R13.H1_H1 ;  /* 0x3000000dff067230 */ /* 0x000fe20000004100 */
[----:B------:R-:W-:Y:S01]  /*8710*/  LOP3.LUT R53, R42, 0x64006400, RZ, 0xfc, !PT ;  /* 0x640064002a357812 */ /* 0x000fe200078efcff */
[----:B------:R-:W-:-:S02]  /*8720*/  HFMA2 R54, R43, R8.H0_H0, -72, -72 ;  /* 0xd480d4802b367431 */ /* 0x000fc40000040008 */
[----:B------:R-:W-:Y:S02]  /*8730*/  HADD2.F32 R13, -RZ, R52.H1_H1 ;  /* 0x30000034ff0d7230 */ /* 0x000fe40000004100 */
[-C--:B------:R-:W-:Y:S02]  /*8740*/  HFMA2 R52, R9, R8.reuse.H0_H0, -72, -72 ;  /* 0xd480d48009347431 */ /* 0x080fe40000040008 */
[----:B------:R-:W-:Y:S02]  /*8750*/  HADD2.F32 R46, -RZ, R44.H1_H1 ;  /* 0x3000002cff2e7230 */ /* 0x000fe40000004100 */
[-C--:B------:R-:W-:Y:S02]  /*8760*/  HFMA2 R55, R55, R8.reuse.H0_H0, -72, -72 ;  /* 0xd480d48037377431 */ /* 0x080fe40000040008 */
[----:B------:R-:W-:Y:S02]  /*8770*/  HADD2.F32 R41, -RZ, R45.H1_H1 ;  /* 0x3000002dff297230 */ /* 0x000fe40000004100 */
[----:B------:R-:W-:-:S02]  /*8780*/  HFMA2 R53, R53, R8.H0_H0, -72, -72 ;  /* 0xd480d48035357431 */ /* 0x000fc40000040008 */
[----:B------:R-:W-:Y:S02]  /*8790*/  HADD2.F32 R44, -RZ, R54.H0_H0 ;  /* 0x20000036ff2c7230 */ /* 0x000fe40000004100 */
[C---:B------:R-:W-:Y:S01]  /*87a0*/  FFMA.FTZ R50, R7.reuse, R13, R50 ;  /* 0x0000000d07327223 */ /* 0x040fe20000010032 */
[--C-:B------:R-:W-:Y:S02]  /*87b0*/  HADD2.F32 R45, -RZ, R52.reuse.H0_H0 ;  /* 0x20000034ff2d7230 */ /* 0x100fe40000004100 */
[----:B------:R-:W-:Y:S01]  /*87c0*/  FFMA.FTZ R8, R40, R7, R49 ;  /* 0x0000000728087223 */ /* 0x000fe20000010031 */
[----:B------:R-:W-:Y:S02]  /*87d0*/  HADD2.F32 R42, -RZ, R55.H0_H0 ;  /* 0x20000037ff2a7230 */ /* 0x000fe40000004100 */
[C---:B------:R-:W-:Y:S01]  /*87e0*/  FFMA.FTZ R51, R7.reuse, R46, R51 ;  /* 0x0000002e07337223 */ /* 0x040fe20000010033 */
[----:B------:R-:W-:Y:S02]  /*87f0*/  HADD2.F32 R43, -RZ, R53.H0_H0 ;  /* 0x20000035ff2b7230 */ /* 0x000fe40000004100 */
[----:B------:R-:W-:Y:S01]  /*8800*/  FFMA.FTZ R48, R7, R41, R48 ;  /* 0x0000002907307223 */ /* 0x000fe20000010030 */
[----:B------:R-:W-:Y:S01]  /*8810*/  FFMA.FTZ R7, R47, R44, R50 ;  /* 0x0000002c2f077223 */ /* 0x000fe20000010032 */
[----:B------:R-:W-:-:S02]  /*8820*/  HADD2.F32 R49, -RZ, R52.H1_H1 ;  /* 0x30000034ff317230 */ /* 0x000fc40000004100 */
[----:B------:R-:W-:Y:S01]  /*8830*/  FFMA.FTZ R8, R45, R47, R8 ;  /* 0x0000002f2d087223 */ /* 0x000fe20000010008 */
[----:B------:R-:W-:Y:S02]  /*8840*/  HADD2.F32 R50, -RZ, R54.H1_H1 ;  /* 0x30000036ff327230 */ /* 0x000fe40000004100 */
[C---:B------:R-:W-:Y:S01]  /*8850*/  FFMA.FTZ R9, R47.reuse, R42, R51 ;  /* 0x0000002a2f097223 */ /* 0x040fe20000010033 */
[----:B------:R-:W-:Y:S02]  /*8860*/  HADD2.F32 R51, -RZ, R53.H1_H1 ;  /* 0x30000035ff337230 */ /* 0x000fe40000004100 */
[----:B------:R-:W-:Y:S01]  /*8870*/  FFMA.FTZ R56, R47, R43, R48 ;  /* 0x0000002b2f387223 */ /* 0x000fe20000010030 */
[----:B------:R-:W-:Y:S02]  /*8880*/  HADD2.F32 R52, -RZ, R55.H1_H1 ;  /* 0x30000037ff347230 */ /* 0x000fe40000004100 */
[----:B------:R-:W-:Y:S01]  /*8890*/  FFMA.FTZ R8, R49, R6, R8 ;  /* 0x0000000631087223 */ /* 0x000fe20000010008 */
[----:B------:R-:W-:-:S02]  /*88a0*/  HADD2.F32 R53, -RZ, R28.H0_H0 ;  /* 0x2000001cff357230 */ /* 0x000fc40000004100 */
[C---:B------:R-:W-:Y:S01]  /*88b0*/  FFMA.FTZ R7, R6.reuse, R50, R7 ;  /* 0x0000003206077223 */ /* 0x040fe20000010007 */
[----:B------:R-:W-:Y:S02]  /*88c0*/  HADD2.F32 R54, -RZ, R28.H1_H1 ;  /* 0x3000001cff367230 */ /* 0x000fe40000004100 */
[C---:B------:R-:W-:Y:S01]  /*88d0*/  FFMA.FTZ R56, R6.reuse, R51, R56 ;  /* 0x0000003306387223 */ /* 0x040fe20000010038 */
[--C-:B------:R-:W-:Y:S02]  /*88e0*/  HADD2.F32 R47, -RZ, R27.reuse.H0_H0 ;  /* 0x2000001bff2f7230 */ /* 0x100fe40000004100 */
[----:B------:R-:W-:Y:S01]  /*88f0*/  FFMA.FTZ R9, R6, R52, R9 ;  /* 0x0000003406097223 */ /* 0x000fe20000010009 */
[----:B------:R-:W-:Y:S02]  /*8900*/  HADD2.F32 R48, -RZ, R27.H1_H1 ;  /* 0x3000001bff307230 */ /* 0x000fe40000004100 */
        /* <DEDUP_REMOVED lines=179> */
.L_x_177:
[----:B------:R-:W-:Y:S01]  /*9440*/  UIADD3 UR9, UP0, UPT, UR9, 0x80, URZ ;  /* 0x0000008009097890 */ /* 0x000fe2000ff1e0ff */
[----:B------:R-:W-:Y:S01]  /*9450*/  MOV R3, UR16 ;  /* 0x0000001000037c02 */ /* 0x000fe20008000f00 */
[----:B------:R-:W-:Y:S02]  /*9460*/  UIADD3 UR5, UPT, UPT, UR5, 0x20, URZ ;  /* 0x0000002005057890 */ /* 0x000fe4000fffe0ff */
[----:B------:R-:W-:Y:S02]  /*9470*/  UIADD3.X UR7, UPT, UPT, URZ, UR7, URZ, UP0, !UPT ;  /* 0x00000007ff077290 */ /* 0x000fe400087fe4ff */
[----:B------:R-:W-:Y:S01]  /*9480*/  UISETP.GE.AND UP0, UPT, UR5, UR8, UPT ;  /* 0x000000080500728c */ /* 0x000fe2000bf06270 */
[----:B------:R-:W-:Y:S01]  /*9490*/  IMAD.WIDE R10, R3, 0x4, R10 ;  /* 0x00000004030a7825 */ /* 0x000fe200078e020a */
[----:B------:R-:W-:-:S07]  /*94a0*/  UIADD3 UR4, UPT, UPT, UR4, 0x40, URZ ;  /* 0x0000004004047890 */ /* 0x000fce000fffe0ff */
[----:B------:R-:W-:Y:S05]  /*94b0*/  BRA.U !UP0, `(.L_x_178) ;  /* 0xffffffb108047547 */ /* 0x000fea000b83ffff */
.L_x_173:
[----:B------:R-:W-:-:S13]  /*94c0*/  ISETP.LT.AND P0, PT, RZ, UR6, PT ;  /* 0x00000006ff007c0c */ /* 0x000fda000bf01270 */
[----:B------:R-:W-:Y:S05]  /*94d0*/  @!P0 EXIT ;  /* 0x000000000000894d */ /* 0x000fea0003800000 */
[----:B------:R-:W0:Y:S01]  /*94e0*/  S2R R0, SR_CTAID.X ;  /* 0x0000000000007919 */ /* 0x000e220000002500 */
[----:B------:R-:W1:Y:S01]  /*94f0*/  LDC.64 R4, c[0x0][0x3a0] ;  /* 0x0000e800ff047b82 */ /* 0x000e620000000a00 */
[----:B------:R-:W-:Y:S01]  /*9500*/  MOV R7, UR18 ;  /* 0x0000001200077c02 */ /* 0x000fe20008000f00 */
[----:B------:R-:W0:Y:S02]  /*9510*/  S2R R3, SR_TID.X ;  /* 0x0000000000037919 */ /* 0x000e240000002100 */
[----:B0-----:R-:W-:-:S05]  /*9520*/  LEA R0, R0, R3, 0x6 ;  /* 0x0000000300007211 */ /* 0x001fca00078e30ff */
[----:B------:R-:W-:-:S05]  /*9530*/  IMAD R0, R7, UR16, R0 ;  /* 0x0000001007007c24 */ /* 0x000fca000f8e0200 */
[----:B------:R-:W-:-:S05]  /*9540*/  SHF.L.U32 R3, R0, 0x2, RZ ;  /* 0x0000000200037819 */ /* 0x000fca00000006ff */
        /* <DEDUP_REMOVED lines=8> */
.L_x_182:
[----:B------:R-:W0:Y:S02]  /*95d0*/  LDS R2, [R0] ;  /* 0x0000000000027984 */ /* 0x000e240000000800 */
[----:B0-----:R-:W-:-:S05]  /*95e0*/  HFMA2 R3, R2, 1, 1, R21 ;  /* 0x3c003c0002037831 */ /* 0x001fca0000000015 */
[----:B------:R-:W0:Y:S02]  /*95f0*/  ATOMS.CAST.SPIN P0, [R0], R2, R3 ;  /* 0x000000020000758d */ /* 0x000e240001800003 */
[----:B0-----:R-:W-:Y:S05]  /*9600*/  @!P0 BRA `(.L_x_182) ;  /* 0xfffffffc00f08947 */ /* 0x001fea000383ffff */
[----:B------:R-:W-:Y:S05]  /*9610*/  BRA `(.L_x_180) ;  /* 0x00000000000c7947 */ /* 0x000fea0003800000 */
.L_x_181:
[----:B------:R-:W2:Y:S02]  /*9620*/  LD.E R0, desc[UR14][R4.64] ;  /* 0x0000000e04007980 */ /* 0x000ea4000c101900 */
[----:B--2---:R-:W-:-:S05]  /*9630*/  IADD3 R3, PT, PT, R21, R0, RZ ;  /* 0x0000000015037210 */ /* 0x004fca0007ffe0ff */
[----:B------:R0:W-:Y:S02]  /*9640*/  ST.E desc[UR14][R4.64], R3 ;  /* 0x0000000304007985 */ /* 0x0001e4000c10190e */
.L_x_180:
[----:B------:R-:W-:Y:S05]  /*9650*/  BSYNC.RECONVERGENT B0 ;  /* 0x0000000000007941 */ /* 0x000fea0003800200 */
.L_x_179:
[----:B------:R1:W-:Y:S01]  /*9660*/  ATOM.E.ADD.F16x2.RN.STRONG.GPU P0, RZ, desc[UR14][R4.64+0x4], R20 ;  /* 0x8000041404ff79a2 */ /* 0x0003e2000c10e10e */
[----:B------:R-:W-:Y:S04]  /*9670*/  BSSY.RECONVERGENT B0, `(.L_x_183) ;  /* 0x000000e000007945 */ /* 0x000fe80003800200 */
[----:B-1----:R-:W-:Y:S05]  /*9680*/  @P0 BRA `(.L_x_184) ;  /* 0x0000000000300947 */ /* 0x002fea0003800000 */
[----:B------:R-:W1:Y:S02]  /*9690*/  QSPC.E.S P0, RZ, [R4+0x4] ;  /* 0x0000040004ff73aa */ /* 0x000e640000000500 */
[----:B-1----:R-:W-:Y:S05]  /*96a0*/  @!P0 BRA `(.L_x_185) ;  /* 0x00000000001c8947 */ /* 0x002fea0003800000 */
[----:B------:R-:W-:-:S04]  /*96b0*/  MOV R2, R4 ;  /* 0x0000000400027202 */ /* 0x000fc80000000f00 */
[----:B------:R-:W-:-:S07]  /*96c0*/  MOV R0, R2 ;  /* 0x0000000200007202 */ /* 0x000fce0000000f00 */
.L_x_186:
[----:B------:R-:W0:Y:S02]  /*96d0*/  LDS R2, [R0+0x4] ;  /* 0x0000040000027984 */ /* 0x000e240000000800 */
[----:B0-----:R-:W-:-:S05]  /*96e0*/  HADD2 R3, R2, R20 ;  /* 0x0000001402037230 */ /* 0x001fca0000000000 */
[----:B------:R-:W0:Y:S02]  /*96f0*/  ATOMS.CAST.SPIN P0, [R0+0x4], R2, R3 ;  /* 0x000004020000758d */ /* 0x000e240001800003 */
[----:B0-----:R-:W-:Y:S05]  /*9700*/  @!P0 BRA `(.L_x_186) ;  /* 0xfffffffc00f08947 */ /* 0x001fea000383ffff */
[----:B------:R-:W-:Y:S05]  /*9710*/  BRA `(.L_x_184) ;  /* 0x00000000000c7947 */ /* 0x000fea0003800000 */
.L_x_185:
[----:B------:R-:W0:Y:S02]  /*9720*/  LD.E R0, desc[UR14][R4.64+0x4] ;  /* 0x0000040e04007980 */ /* 0x000e24000c101900 */
[----:B0-----:R-:W-:-:S05]  /*9730*/  IADD3 R3, PT, PT, R20, R0, RZ ;  /* 0x0000000014037210 */ /* 0x001fca0007ffe0ff */
[----:B------:R1:W-:Y:S02]  /*9740*/  ST.E desc[UR14][R4.64+0x4], R3 ;  /* 0x0000040304007985 */ /* 0x0003e4000c10190e */
.L_x_184:
[----:B------:R-:W-:Y:S05]  /*9750*/  BSYNC.RECONVERGENT B0 ;  /* 0x0000000000007941 */ /* 0x000fea0003800200 */
.L_x_183:
[----:B------:R-:W-:-:S06]  /*9760*/  UISETP.NE.AND UP0, UPT, UR6, 0x1, UPT ;  /* 0x000000010600788c */ /* 0x000fcc000bf05270 */
[----:B------:R-:W-:-:S13]  /*9770*/  PLOP3.LUT P0, PT, PT, PT, UP0, 0x80, 0x8 ;  /* 0x000000000008781c */ /* 0x000fda0003f0f008 */
[----:B------:R-:W-:Y:S05]  /*9780*/  @!P0 EXIT ;  /* 0x000000000000894d */ /* 0x000fea0003800000 */
[----:B01----:R-:W-:-:S05]  /*9790*/  MOV R3, UR16 ;  /* 0x0000001000037c02 */ /* 0x003fca0008000f00 */
[----:B------:R-:W-:-:S05]  /*97a0*/  IMAD.WIDE R4, R3, 0x2, R4 ;  /* 0x0000000203047825 */ /* 0x000fca00078e0204 */
[----:B------:R0:W-:Y:S01]  /*97b0*/  ATOM.E.ADD.F16x2.RN.STRONG.GPU P0, RZ, desc[UR14][R4.64], R19 ;  /* 0x8000001304ff79a2 */ /* 0x0001e2000c10e10e */
[----:B------:R-:W-:Y:S04]  /*97c0*/  BSSY.RECONVERGENT B0, `(.L_x_187) ;  /* 0x000000e000007945 */ /* 0x000fe80003800200 */
[----:B0-----:R-:W-:Y:S05]  /*97d0*/  @P0 BRA `(.L_x_188) ;  /* 0x0000000000300947 */ /* 0x001fea0003800000 */
[----:B------:R-:W0:Y:S02]  /*97e0*/  QSPC.E.S P0, RZ, [R4] ;  /* 0x0000000004ff73aa */ /* 0x000e240000000500 */
[----:B0-----:R-:W-:Y:S05]  /*97f0*/  @!P0 BRA `(.L_x_189) ;  /* 0x00000000001c8947 */ /* 0x001fea0003800000 */
[----:B------:R-:W-:-:S04]  /*9800*/  MOV R2, R4 ;  /* 0x0000000400027202 */ /* 0x000fc80000000f00 */
[----:B------:R-:W-:-:S07]  /*9810*/  MOV R0, R2 ;  /* 0x0000000200007202 */ /* 0x000fce0000000f00 */
.L_x_190:
[----:B------:R-:W0:Y:S02]  /*9820*/  LDS R2, [R0] ;  /* 0x0000000000027984 */ /* 0x000e240000000800 */
[----:B0-----:R-:W-:-:S05]  /*9830*/  HFMA2 R3, R2, 1, 1, R19 ;  /* 0x3c003c0002037831 */ /* 0x001fca0000000013 */
[----:B------:R-:W0:Y:S02]  /*9840*/  ATOMS.CAST.SPIN P0, [R0], R2, R3 ;  /* 0x000000020000758d */ /* 0x000e240001800003 */
[----:B0-----:R-:W-:Y:S05]  /*9850*/  @!P0 BRA `(.L_x_190) ;  /* 0xfffffffc00f08947 */ /* 0x001fea000383ffff */
[----:B------:R-:W-:Y:S05]  /*9860*/  BRA `(.L_x_188) ;  /* 0x00000000000c7947 */ /* 0x000fea0003800000 */
.L_x_189:
[----:B------:R-:W2:Y:S02]  /*9870*/  LD.E R0, desc[UR14][R4.64] ;  /* 0x0000000e04007980 */ /* 0x000ea4000c101900 */
[----:B--2---:R-:W-:-:S05]  /*9880*/  IADD3 R3, PT, PT, R19, R0, RZ ;  /* 0x0000000013037210 */ /* 0x004fca0007ffe0ff */
[----:B------:R0:W-:Y:S02]  /*9890*/  ST.E desc[UR14][R4.64], R3 ;  /* 0x0000000304007985 */ /* 0x0001e4000c10190e */
.L_x_188:
[----:B------:R-:W-:Y:S05]  /*98a0*/  BSYNC.RECONVERGENT B0 ;  /* 0x0000000000007941 */ /* 0x000fea0003800200 */
.L_x_187:
[----:B------:R1:W-:Y:S01]  /*98b0*/  ATOM.E.ADD.F16x2.RN.STRONG.GPU P0, RZ, desc[UR14][R4.64+0x4], R18 ;  /* 0x8000041204ff79a2 */ /* 0x0003e2000c10e10e */
[----:B------:R-:W-:Y:S04]  /*98c0*/  BSSY.RECONVERGENT B0, `(.L_x_191) ;  /* 0x000000e000007945 */ /* 0x000fe80003800200 */
[----:B-1----:R-:W-:Y:S05]  /*98d0*/  @P0 BRA `(.L_x_192) ;  /* 0x0000000000300947 */ /* 0x002fea0003800000 */
[----:B------:R-:W1:Y:S02]  /*98e0*/  QSPC.E.S P0, RZ, [R4+0x4] ;  /* 0x0000040004ff73aa */ /* 0x000e640000000500 */
[----:B-1----:R-:W-:Y:S05]  /*98f0*/  @!P0 BRA `(.L_x_193) ;  /* 0x00000000001c8947 */ /* 0x002fea0003800000 */
[----:B------:R-:W-:-:S04]  /*9900*/  MOV R2, R4 ;  /* 0x0000000400027202 */ /* 0x000fc80000000f00 */
[----:B------:R-:W-:-:S07]  /*9910*/  MOV R0, R2 ;  /* 0x0000000200007202 */ /* 0x000fce0000000f00 */
.L_x_194:
[----:B------:R-:W0:Y:S02]  /*9920*/  LDS R2, [R0+0x4] ;  /* 0x0000040000027984 */ /* 0x000e240000000800 */
[----:B0-----:R-:W-:-:S05]  /*9930*/  HADD2 R3, R2, R18 ;  /* 0x0000001202037230 */ /* 0x001fca0000000000 */
[----:B------:R-:W0:Y:S02]  /*9940*/  ATOMS.CAST.SPIN P0, [R0+0x4], R2, R3 ;  /* 0x000004020000758d */ /* 0x000e240001800003 */
[----:B0-----:R-:W-:Y:S05]  /*9950*/  @!P0 BRA `(.L_x_194) ;  /* 0xfffffffc00f08947 */ /* 0x001fea000383ffff */
[----:B------:R-:W-:Y:S05]  /*9960*/  BRA `(.L_x_192) ;  /* 0x00000000000c7947 */ /* 0x000fea0003800000 */
.L_x_193:
[----:B------:R-:W0:Y:S02]  /*9970*/  LD.E R0, desc[UR14][R4.64+0x4] ;  /* 0x0000040e04007980 */ /* 0x000e24000c101900 */
[----:B0-----:R-:W-:-:S05]  /*9980*/  IADD3 R3, PT, PT, R18, R0, RZ ;  /* 0x0000000012037210 */ /* 0x001fca0007ffe0ff */
[----:B------:R1:W-:Y:S02]  /*9990*/  ST.E desc[UR14][R4.64+0x4], R3 ;  /* 0x0000040304007985 */ /* 0x0003e4000c10190e */
.L_x_192:
[----:B------:R-:W-:Y:S05]  /*99a0*/  BSYNC.RECONVERGENT B0 ;  /* 0x0000000000007941 */ /* 0x000fea0003800200 */
.L_x_191:
        /* <DEDUP_REMOVED lines=12> */
.L_x_198:
[----:B------:R-:W0:Y:S02]  /*9a70*/  LDS R2, [R0] ;  /* 0x0000000000027984 */ /* 0x000e240000000800 */
[----:B0-----:R-:W-:-:S05]  /*9a80*/  HFMA2 R3, R2, 1, 1, R26 ;  /* 0x3c003c0002037831 */ /* 0x001fca000000001a */
[----:B------:R-:W0:Y:S02]  /*9a90*/  ATOMS.CAST.SPIN P0, [R0], R2, R3 ;  /* 0x000000020000758d */ /* 0x000e240001800003 */
[----:B0-----:R-:W-:Y:S05]  /*9aa0*/  @!P0 BRA `(.L_x_198) ;  /* 0xfffffffc00f08947 */ /* 0x001fea000383ffff */
[----:B------:R-:W-:Y:S05]  /*9ab0*/  BRA `(.L_x_196) ;  /* 0x00000000000c7947 */ /* 0x000fea0003800000 */
.L_x_197:
[----:B------:R-:W2:Y:S02]  /*9ac0*/  LD.E R0, desc[UR14][R4.64] ;  /* 0x0000000e04007980 */ /* 0x000ea4000c101900 */
[----:B--2---:R-:W-:-:S05]  /*9ad0*/  IADD3 R3, PT, PT, R26, R0, RZ ;  /* 0x000000001a037210 */ /* 0x004fca0007ffe0ff */
[----:B------:R0:W-:Y:S02]  /*9ae0*/  ST.E desc[UR14][R4.64], R3 ;  /* 0x0000000304007985 */ /* 0x0001e4000c10190e */
.L_x_196:
[----:B------:R-:W-:Y:S05]  /*9af0*/  BSYNC.RECONVERGENT B0 ;  /* 0x0000000000007941 */ /* 0x000fea0003800200 */
.L_x_195:
[----:B------:R1:W-:Y:S01]  /*9b00*/  ATOM.E.ADD.F16x2.RN.STRONG.GPU P0, RZ, desc[UR14][R4.64+0x4], R23 ;  /* 0x8000041704ff79a2 */ /* 0x0003e2000c10e10e */
[----:B------:R-:W-:Y:S04]  /*9b10*/  BSSY.RECONVERGENT B0, `(.L_x_199) ;  /* 0x000000e000007945 */ /* 0x000fe80003800200 */
[----:B-1----:R-:W-:Y:S05]  /*9b20*/  @P0 BRA `(.L_x_200) ;  /* 0x0000000000300947 */ /* 0x002fea0003800000 */
[----:B------:R-:W1:Y:S02]  /*9b30*/  QSPC.E.S P0, RZ, [R4+0x4] ;  /* 0x0000040004ff73aa */ /* 0x000e640000000500 */
[----:B-1----:R-:W-:Y:S05]  /*9b40*/  @!P0 BRA `(.L_x_201) ;  /* 0x00000000001c8947 */ /* 0x002fea0003800000 */
[----:B------:R-:W-:-:S04]  /*9b50*/  MOV R2, R4 ;  /* 0x0000000400027202 */ /* 0x000fc80000000f00 */
[----:B------:R-:W-:-:S07]  /*9b60*/  MOV R0, R2 ;  /* 0x0000000200007202 */ /* 0x000fce0000000f00 */
.L_x_202:
[----:B------:R-:W0:Y:S02]  /*9b70*/  LDS R2, [R0+0x4] ;  /* 0x0000040000027984 */ /* 0x000e240000000800 */
[----:B0-----:R-:W-:-:S05]  /*9b80*/  HADD2 R3, R2, R23 ;  /* 0x0000001702037230 */ /* 0x001fca0000000000 */
[----:B------:R-:W0:Y:S02]  /*9b90*/  ATOMS.CAST.SPIN P0, [R0+0x4], R2, R3 ;  /* 0x000004020000758d */ /* 0x000e240001800003 */
[----:B0-----:R-:W-:Y:S05]  /*9ba0*/  @!P0 BRA `(.L_x_202) ;  /* 0xfffffffc00f08947 */ /* 0x001fea000383ffff */
[----:B------:R-:W-:Y:S05]  /*9bb0*/  BRA `(.L_x_200) ;  /* 0x00000000000c7947 */ /* 0x000fea0003800000 */
.L_x_201:
[----:B------:R-:W0:Y:S02]  /*9bc0*/  LD.E R0, desc[UR14][R4.64+0x4] ;  /* 0x0000040e04007980 */ /* 0x000e24000c101900 */
[----:B0-----:R-:W-:-:S05]  /*9bd0*/  IADD3 R3, PT, PT, R23, R0, RZ ;  /* 0x0000000017037210 */ /* 0x001fca0007ffe0ff */
[----:B------:R1:W-:Y:S02]  /*9be0*/  ST.E desc[UR14][R4.64+0x4], R3 ;  /* 0x0000040304007985 */ /* 0x0003e4000c10190e */
.L_x_200:
[----:B------:R-:W-:Y:S05]  /*9bf0*/  BSYNC.RECONVERGENT B0 ;  /* 0x0000000000007941 */ /* 0x000fea0003800200 */
.L_x_199:
        /* <DEDUP_REMOVED lines=12> */
.L_x_206:
[----:B------:R-:W0:Y:S02]  /*9cc0*/  LDS R2, [R0] ;  /* 0x0000000000027984 */ /* 0x000e240000000800 */
[----:B0-----:R-:W-:-:S05]  /*9cd0*/  HFMA2 R3, R2, 1, 1, R17 ;  /* 0x3c003c0002037831 */ /* 0x001fca0000000011 */
[----:B------:R-:W0:Y:S02]  /*9ce0*/  ATOMS.CAST.SPIN P0, [R0], R2, R3 ;  /* 0x000000020000758d */ /* 0x000e240001800003 */
[----:B0-----:R-:W-:Y:S05]  /*9cf0*/  @!P0 BRA `(.L_x_206) ;  /* 0xfffffffc00f08947 */ /* 0x001fea000383ffff */
[----:B------:R-:W-:Y:S05]  /*9d00*/  BRA `(.L_x_204) ;  /* 0x00000000000c7947 */ /* 0x000fea0003800000 */
.L_x_205:
[----:B------:R-:W2:Y:S02]  /*9d10*/  LD.E R0, desc[UR14][R4.64] ;  /* 0x0000000e04007980 */ /* 0x000ea4000c101900 */
[----:B--2---:R-:W-:-:S05]  /*9d20*/  IADD3 R3, PT, PT, R17, R0, RZ ;  /* 0x0000000011037210 */ /* 0x004fca0007ffe0ff */
[----:B------:R0:W-:Y:S02]  /*9d30*/  ST.E desc[UR14][R4.64], R3 ;  /* 0x0000000304007985 */ /* 0x0001e4000c10190e */
.L_x_204:
[----:B------:R-:W-:Y:S05]  /*9d40*/  BSYNC.RECONVERGENT B0 ;  /* 0x0000000000007941 */ /* 0x000fea0003800200 */
.L_x_203:
[----:B------:R1:W-:Y:S02]  /*9d50*/  ATOM.E.ADD.F16x2.RN.STRONG.GPU P0, RZ, desc[UR14][R4.64+0x4], R16 ;  /* 0x8000041004ff79a2 */ /* 0x0003e4000c10e10e */
[----:B-1----:R-:W-:Y:S05]  /*9d60*/  @P0 EXIT ;  /* 0x000000000000094d */ /* 0x002fea0003800000 */
[----:B------:R-:W1:Y:S02]  /*9d70*/  QSPC.E.S P0, RZ, [R4+0x4] ;  /* 0x0000040004ff73aa */ /* 0x000e640000000500 */
[----:B-1----:R-:W-:Y:S05]  /*9d80*/  @!P0 BRA `(.L_x_207) ;  /* 0x00000000001c8947 */ /* 0x002fea0003800000 */
[----:B------:R-:W-:-:S04]  /*9d90*/  MOV R2, R4 ;  /* 0x0000000400027202 */ /* 0x000fc80000000f00 */
[----:B------:R-:W-:-:S07]  /*9da0*/  MOV R0, R2 ;  /* 0x0000000200007202 */ /* 0x000fce0000000f00 */
.L_x_208:
[----:B------:R-:W0:Y:S02]  /*9db0*/  LDS R2, [R0+0x4] ;  /* 0x0000040000027984 */ /* 0x000e240000000800 */
[----:B0-----:R-:W-:-:S05]  /*9dc0*/  HADD2 R3, R2, R16 ;  /* 0x0000001002037230 */ /* 0x001fca0000000000 */
[----:B------:R-:W0:Y:S02]  /*9dd0*/  ATOMS.CAST.SPIN P0, [R0+0x4], R2, R3 ;  /* 0x000004020000758d */ /* 0x000e240001800003 */
[----:B0-----:R-:W-:Y:S05]  /*9de0*/  @!P0 BRA `(.L_x_208) ;  /* 0xfffffffc00f08947 */ /* 0x001fea000383ffff */
[----:B------:R-:W-:Y:S05]  /*9df0*/  EXIT ;  /* 0x000000000000794d */ /* 0x000fea0003800000 */
.L_x_207:
[----:B------:R-:W0:Y:S02]  /*9e00*/  LD.E R0, desc[UR14][R4.64+0x4] ;  /* 0x0000040e04007980 */ /* 0x000e24000c101900 */
[----:B0-----:R-:W-:-:S05]  /*9e10*/  IADD3 R3, PT, PT, R16, R0, RZ ;  /* 0x0000000010037210 */ /* 0x001fca0007ffe0ff */
[----:B------:R-:W-:Y:S01]  /*9e20*/  ST.E desc[UR14][R4.64+0x4], R3 ;  /* 0x0000040304007985 */ /* 0x000fe2000c10190e */
[----:B------:R-:W-:Y:S05]  /*9e30*/  EXIT ;  /* 0x000000000000794d */ /* 0x000fea0003800000 */
.L_x_209:
        /* <DEDUP_REMOVED lines=12> */
.L_x_4472:


//--------------------- .text._Z23gemm_half_q_half_kernelILi4ELi10ELb0ELb0ELi64EEvPK6__halfPKjS4_S2_PS0_iiiiPKtS7_iiiiiibS2_i --------------------------
	.section	.text._Z23gemm_half_q_half_kernelILi4ELi10ELb0ELb0ELi64EEvPK6__halfPKjS4_S2_PS0_iiiiPKtS7_iiiiiibS2_i,"ax",@progbits
	.align	128
        .global         _Z23gemm_half_q_half_kernelILi4ELi10ELb0ELb0ELi64EEvPK6__halfPKjS4_S2_PS0_iiiiPKtS7_iiiiiibS2_i
        .type           _Z23gemm_half_q_half_kernelILi4ELi10ELb0ELb0ELi64EEvPK6__halfPKjS4_S2_PS0_iiiiPKtS7_iiiiiibS2_i,@function
        .size           _Z23gemm_half_q_half_kernelILi4ELi10ELb0ELb0ELi64EEvPK6__halfPKjS4_S2_PS0_iiiiPKtS7_iiiiiibS2_i,(.L_x_4473 - _Z23gemm_half_q_half_kernelILi4ELi10ELb0ELb0ELi64EEvPK6__halfPKjS4_S2_PS0_iiiiPKtS7_iiiiiibS2_i)
        .other          _Z23gemm_half_q_half_kernelILi4ELi10ELb0ELb0ELi64EEvPK6__halfPKjS4_S2_PS0_iiiiPKtS7_iiiiiibS2_i,@"STO_CUDA_ENTRY STV_DEFAULT"
_Z23gemm_half_q_half_kernelILi4ELi10ELb0ELb0ELi64EEvPK6__halfPKjS4_S2_PS0_iiiiPKtS7_iiiiiibS2_i:
.text._Z23gemm_half_q_half_kernelILi4ELi10ELb0ELb0ELi64EEvPK6__halfPKjS4_S2_PS0_iiiiPKtS7_iiiiiibS2_i:
        /* <DEDUP_REMOVED lines=55> */
.L_x_215:
        /* <DEDUP_REMOVED lines=32> */
.L_x_214:
        /* <DEDUP_REMOVED lines=20> */
.L_x_216:
[----:B------:R-:W-:-:S13]  /*06b0*/  ISETP.EQ.AND P1, PT, RZ, UR9, PT ;  /* 0x00000009ff007c0c */ /* 0x000fda000bf22270 */
[----:B------:R-:W-:Y:S05]  /*06c0*/  @!P0 BRA P1, `(.L_x_211) ;  /* 0x00000004007c8947 */ /* 0x000fea0000800000 */
.L_x_213:
        /* <DEDUP_REMOVED lines=12> */
.L_x_212:
        /* <DEDUP_REMOVED lines=17> */
.L_x_219:
        /* <DEDUP_REMOVED lines=32> */
.L_x_218:
        /* <DEDUP_REMOVED lines=21> */
.L_x_220:
[----:B------:R-:W-:-:S09]  /*0bf0*/  UISETP.NE.OR UP0, UPT, UR9, URZ, UP0 ;  /* 0x000000ff0900728c */ /* 0x000fd20008705670 */
[----:B------:R-:W-:Y:S05]  /*0c00*/  BRA.U !UP0, `(.L_x_211) ;  /* 0x00000001082c7547 */ /* 0x000fea000b800000 */
.L_x_217:
        /* <DEDUP_REMOVED lines=11> */
.L_x_211:
[----:B------:R-:W-:Y:S05]  /*0cc0*/  BSYNC.RECONVERGENT B0 ;  /* 0x0000000000007941 */ /* 0x000fea0003800200 */
.L_x_210:
        /* <DEDUP_REMOVED lines=23> */
.L_x_224:
        /* <DEDUP_REMOVED lines=15> */
.L_x_223:
        /* <DEDUP_REMOVED lines=12> */
.L_x_225:
[----:B------:R-:W-:-:S09]  /*0ff0*/  UISETP.NE.OR UP0, UPT, UR10, URZ, UP0 ;  /* 0x000000ff0a00728c */ /* 0x000fd20008705670 */
[----:B------:R-:W-:Y:S05]  /*1000*/  BRA.U !UP0, `(.L_x_221) ;  /* 0x00000001081c7547 */ /* 0x000fea000b800000 */
.L_x_222:
[----:B012---:R-:W0:Y:S02]  /*1010*/  LDC.64 R4, c[0x0][0x3a0] ;  /* 0x0000e800ff047b82 */ /* 0x007e240000000a00 */
.L_x_226:
[C---:B0-----:R-:W-:Y:S01]  /*1020*/  IMAD.WIDE R6, R15.reuse, 0x2, R4 ;  /* 0x000000020f067825 */ /* 0x041fe200078e0204 */
[----:B------:R-:W-:Y:S01]  /*1030*/  UIADD3 UR10, UPT, UPT, UR10, 0x1, URZ ;  /* 0x000000010a0a7890 */ /* 0x000fe2000fffe0ff */
[----:B------:R-:W-:-:S03]  /*1040*/  IADD3 R15, PT, PT, R15, UR16, RZ ;  /* 0x000000100f0f7c10 */ /* 0x000fc6000fffe0ff */
[----:B------:R3:W-:Y:S01]  /*1050*/  STG.E.64 desc[UR14][R6.64], RZ ;  /* 0x000000ff06007986 */ /* 0x0007e2000c101b0e */
[----:B------:R-:W-:-:S09]  /*1060*/  UISETP.NE.AND UP0, UPT, UR10, URZ, UPT ;  /* 0x000000ff0a00728c */ /* 0x000fd2000bf05270 */
[----:B---3--:R-:W-:Y:S05]  /*1070*/  BRA.U UP0, `(.L_x_226) ;  /* 0xfffffffd00e87547 */ /* 0x008fea000b83ffff */
.L_x_221:
        /* <DEDUP_REMOVED lines=20> */
.L_x_228:
        /* <DEDUP_REMOVED lines=45> */
.L_x_227:
        /* <DEDUP_REMOVED lines=30> */
.L_x_229:
        /* <DEDUP_REMOVED lines=8> */
.L_x_230:
        /* <DEDUP_REMOVED lines=8> */
.L_x_231:
        /* <DEDUP_REMOVED lines=8> */
.L_x_232:
        /* <DEDUP_REMOVED lines=8> */
.L_x_233:
[----:B------:R-:W-:Y:S01]  /*1870*/  ULEA UR4, UR10, UR4, 0x3 ;  /* 0x000000040a047291 */ /* 0x000fe2000f8e18ff */
[----:B------:R-:W0:Y:S01]  /*1880*/  S2UR UR9, SR_CgaCtaId ;  /* 0x00000000000979c3 */ /* 0x000e220000008800 */
[----:B------:R-:W1:Y:S01]  /*1890*/  LDCU.64 UR10, c[0x0][0x388] ;  /* 0x00007100ff0a77ac */ /* 0x000e620008000a00 */
[----:B------:R-:W-:Y:S01]  /*18a0*/  SHF.R.S32.HI R4, RZ, 0x1f, R2 ;  /* 0x0000001fff047819 */ /* 0x000fe20000011402 */
[----:B------:R-:W-:Y:S01]  /*18b0*/  HFMA2 R9, -RZ, RZ, 0, 0 ;  /* 0x00000000ff097431 */ /* 0x000fe200000001ff */
        /* <DEDUP_REMOVED lines=11> */
[----:B------:R-:W-:-:S02]  /*1970*/  IADD3 R43, PT, PT, R43, UR5, RZ ;  /* 0x000000052b2b7c10 */ /* 0x000fc4000fffe0ff */
[----:B------:R-:W-:Y:S01]  /*1980*/  LEA.HI.X.SX32 R3, R3, R4, 0x1, P0 ;  /* 0x0000000403037211 */ /* 0x000fe200000f0eff */
[----:B0-----:R-:W-:Y:S01]  /*1990*/  ULEA UR4, UR9, UR4, 0x18 ;  /* 0x0000000409047291 */ /* 0x001fe2000f8ec0ff */
[----:B------:R-:W-:Y:S02]  /*19a0*/  ISETP.GT.AND P0, PT, R0, UR5, PT ;  /* 0x0000000500007c0c */ /* 0x000fe4000bf04270 */
[C---:B------:R-:W-:Y:S02]  /*19b0*/  SHF.L.U32 R4, R2.reuse, 0x2, RZ ;  /* 0x0000000202047819 */ /* 0x040fe400000006ff */
[----:B------:R-:W-:Y:S02]  /*19c0*/  SHF.L.U64.HI R3, R2, 0x2, R3 ;  /* 0x0000000202037819 */ /* 0x000fe40000010203 */
[----:B-1----:R-:W-:Y:S02]  /*19d0*/  IADD3 R16, P1, PT, R4, UR10, RZ ;  /* 0x0000000a04107c10 */ /* 0x002fe4000ff3e0ff */
[----:B------:R-:W-:-:S02]  /*19e0*/  PRMT R4, RZ, 0x5410, RZ ;  /* 0x00005410ff047816 */ /* 0x000fc400000000ff */
[----:B------:R-:W-:Y:S02]  /*19f0*/  IADD3.X R17, PT, PT, R3, UR11, RZ, P1, !PT ;  /* 0x0000000b03117c10 */ /* 0x000fe40008ffe4ff */
        /* <DEDUP_REMOVED lines=9> */
[----:B------:R-:W-:Y:S01]  /*1a90*/  PRMT R8, RZ, 0x7610, R8 ;  /* 0x00007610ff087816 */ /* 0x000fe20000000008 */
[----:B------:R-:W-:Y:S01]  /*1aa0*/  UIADD3 UR6, UP0, UPT, UR8, 0x2, URZ ;  /* 0x0000000208067890 */ /* 0x000fe2000ff1e0ff */
[----:B------:R-:W0:Y:S03]  /*1ab0*/  LDCU UR10, c[0x0][0x3a8] ;  /* 0x00007500ff0a77ac */ /* 0x000e260008000800 */
[----:B------:R-:W-:Y:S02]  /*1ac0*/  UIADD3.X UR9, UPT, UPT, URZ, UR9, URZ, UP0, !UPT ;  /* 0x00000009ff097290 */ /* 0x000fe400087fe4ff */
[----:B------:R-:W-:Y:S01]  /*1ad0*/  MOV R20, UR6 ;  /* 0x0000000600147c02 */ /* 0x000fe20008000f00 */
[----:B------:R-:W1:Y:S03]  /*1ae0*/  LDCU UR16, c[0x0][0x3ac] ;  /* 0x00007580ff1077ac */ /* 0x000e660008000800 */
[----:B------:R-:W-:Y:S01]  /*1af0*/  MOV R21, UR9 ;  /* 0x0000000900157c02 */ /* 0x000fe20008000f00 */
[----:B------:R-:W-:-:S12]  /*1b00*/  USEL UR8, UR7, UR17, UP1 ;  /* 0x0000001107087287 */ /* 0x000fd80008800000 */
.L_x_239:
[----:B------:R-:W-:-:S13]  /*1b10*/  ISETP.NE.AND P0, PT, R43, UR5, PT ;  /* 0x000000052b007c0c */ /* 0x000fda000bf05270 */
[C---:B------:R-:W-:Y:S01]  /*1b20*/  @!P0 LEA R11, R9.reuse, R1, 0x3 ;  /* 0x00000001090b8211 */ /* 0x040fe200078e18ff */
[----:B------:R-:W2:Y:S04]  /*1b30*/  @!P0 LDG.E.U16.CONSTANT R12, desc[UR14][R20.64] ;  /* 0x0000000e140c8981 */ /* 0x000ea8000c1e9500 */
[----:B------:R-:W3:Y:S01]  /*1b40*/  @!P0 LDL.64 R14, [R11+0x8] ;  /* 0x000008000b0e8983 */ /* 0x000ee20000100a00 */
[----:B------:R-:W0:Y:S01]  /*1b50*/  S2UR UR18, SR_CTAID.Y ;  /* 0x00000000001279c3 */ /* 0x000e220000002600 */
[----:B------:R-:W-:Y:S01]  /*1b60*/  @!P0 IADD3 R10, PT, PT, R9, 0x1, RZ ;  /* 0x00000001090a8810 */ /* 0x000fe20007ffe0ff */
[----:B------:R-:W-:Y:S01]  /*1b70*/  HFMA2 R59, -RZ, RZ, 0, 0.0625 ;  /* 0x00002c00ff3b7431 */ /* 0x000fe200000001ff */
[----:B------:R-:W-:Y:S02]  /*1b80*/  MOV R54, R16 ;  /* 0x0000001000367202 */ /* 0x000fe40000000f00 */
[----:B------:R-:W-:-:S02]  /*1b90*/  @!P0 MOV R9, R10 ;  /* 0x0000000a00098202 */ /* 0x000fc40000000f00 */
[----:B------:R-:W-:Y:S01]  /*1ba0*/  MOV R55, R17 ;  /* 0x0000001100377202 */ /* 0x000fe20000000f00 */
        /* <DEDUP_REMOVED lines=10> */
[----:B------:R-:W0:Y:S02]  /*1c50*/  LDS.64 R10, [UR4] ;  /* 0x00000004ff0a7984 */ /* 0x000e240008000a00 */
        /* <DEDUP_REMOVED lines=9> */
[C---:B------:R-:W-:Y:S02]  /*1cf0*/  LOP3.LUT R13, R14.reuse, 0xf000f, RZ, 0xc0, !PT ;  /* 0x000f000f0e0d7812 */ /* 0x040fe400078ec0ff */
[----:B------:R-:W-:Y:S02]  /*1d00*/  LOP3.LUT R17, R15, 0xf000f, RZ, 0xc0, !PT ;  /* 0x000f000f0f117812 */ /* 0x000fe400078ec0ff */
[----:B------:R-:W-:-:S02]  /*1d10*/  LOP3.LUT R27, R14, 0xf000f0, RZ, 0xc0, !PT ;  /* 0x00f000f00e1b7812 */ /* 0x000fc400078ec0ff */
[----:B------:R-:W-:Y:S01]  /*1d20*/  SHF.R.U32.HI R40, RZ, 0x8, R14 ;  /* 0x00000008ff287819 */ /* 0x000fe2000001160e */
[----:B------:R-:W-:Y:S01]  /*1d30*/  HADD2.F32 R14, -RZ, R10.H0_H0 ;  /* 0x2000000aff0e7230 */ /* 0x000fe20000004100 */
        /* <DEDUP_REMOVED lines=12> */
[--C-:B------:R-:W-:Y:S01]  /*1e00*/  HADD2.F32 R13, -RZ, R16.reuse.H0_H0 ;  /* 0x20000010ff0d7230 */ /* 0x100fe20000004100 */
[----:B------:R-:W-:Y:S01]  /*1e10*/  LOP3.LUT R28, R27, 0x64006400, RZ, 0xfc, !PT ;  /* 0x640064001b1c7812 */ /* 0x000fe200078efcff */
[----:B------:R-:W-:Y:S02]  /*1e20*/  HADD2.F32 R23, -RZ, R16.H1_H1 ;  /* 0x30000010ff177230 */ /* 0x000fe40000004100 */
[----:B------:R-:W-:-:S02]  /*1e30*/  HFMA2 R35, R24, R59.H0_H0, -72, -72 ;  /* 0xd480d48018237431 */ /* 0x000fc4000004003b */
[--C-:B------:R-:W-:Y:S01]  /*1e40*/  HADD2.F32 R11, -RZ, R10.reuse.H0_H0 ;  /* 0x2000000aff0b7230 */ /* 0x100fe20000004100 */
[----:B------:R-:W0:Y:S01]  /*1e50*/  LDS.64 R16, [UR4+0x8] ;  /* 0x00000804ff107984 */ /* 0x000e220008000a00 */
[----:B------:R-:W-:Y:S02]  /*1e60*/  HADD2.F32 R19, -RZ, R10.H1_H1 ;  /* 0x3000000aff137230 */ /* 0x000fe40000004100 */
[----:B------:R-:W-:Y:S01]  /*1e70*/  FFMA.FTZ R24, R13, R14, RZ ;  /* 0x0000000e0d187223 */ /* 0x000fe200000100ff */
[--C-:B------:R-:W-:Y:S02]  /*1e80*/  HADD2.F32 R10, -RZ, R26.reuse.H0_H0 ;  /* 0x2000001aff0a7230 */ /* 0x100fe40000004100 */
[C---:B------:R-:W-:Y:S01]  /*1e90*/  FFMA.FTZ R36, R14.reuse, R11, RZ ;  /* 0x0000000b0e247223 */ /* 0x040fe200000100ff */
[----:B------:R-:W-:Y:S01]  /*1ea0*/  HADD2.F32 R18, -RZ, R26.H1_H1 ;  /* 0x3000001aff127230 */ /* 0x000fe20000004100 */
[----:B------:R-:W-:Y:S01]  /*1eb0*/  LOP3.LUT R26, R25, 0x64006400, RZ, 0xfc, !PT ;  /* 0x64006400191a7812 */ /* 0x000fe200078efcff */
[C---:B------:R-:W-:Y:S01]  /*1ec0*/  FFMA.FTZ R25, R14.reuse, R12, RZ ;  /* 0x0000000c0e197223 */ /* 0x040fe200000100ff */
[----:B------:R-:W-:Y:S01]  /*1ed0*/  FFMA.FTZ R27, R14, R10, RZ ;  /* 0x0000000a0e1b7223 */ /* 0x000fe200000100ff */
[----:B------:R-:W-:Y:S01]  /*1ee0*/  LOP3.LUT R14, R29, 0x64006400, RZ, 0xfc, !PT ;  /* 0x640064001d0e7812 */ /* 0x000fe200078efcff */
[----:B------:R-:W-:Y:S01]  /*1ef0*/  FFMA.FTZ R34, R23, R30, R24 ;  /* 0x0000001e17227223 */ /* 0x000fe20000010018 */
[----:B------:R-:W-:-:S02]  /*1f00*/  HFMA2 R26, R26, R59.H0_H0, -72, -72 ;  /* 0xd480d4801a1a7431 */ /* 0x000fc4000004003b */
[C---:B------:R-:W-:Y:S01]  /*1f10*/  FFMA.FTZ R37, R30.reuse, R22, R25 ;  /* 0x000000161e257223 */ /* 0x040fe20000010019 */
[-C--:B------:R-:W-:Y:S02]  /*1f20*/  HFMA2 R24, R28, R59.reuse.H0_H0, -72, -72 ;  /* 0xd480d4801c187431 */ /* 0x080fe4000004003b */
[C---:B------:R-:W-:Y:S01]  /*1f30*/  FFMA.FTZ R42, R30.reuse, R18, R27 ;  /* 0x000000121e2a7223 */ /* 0x040fe2000001001b */
[----:B------:R-:W-:Y:S02]  /*1f40*/  HFMA2 R14, R14, R59.H0_H0, -72, -72 ;  /* 0xd480d4800e0e7431 */ /* 0x000fe4000004003b */
[----:B------:R-:W-:Y:S02]  /*1f50*/  HADD2.F32 R31, -RZ, R35.H0_H0 ;  /* 0x20000023ff1f7230 */ /* 0x000fe40000004100 */
[----:B------:R-:W-:Y:S01]  /*1f60*/  FFMA.FTZ R36, R30, R19, R36 ;  /* 0x000000131e247223 */ /* 0x000fe20000010024 */
[----:B------:R-:W-:Y:S01]  /*1f70*/  HADD2.F32 R29, -RZ, R26.H0_H0 ;  /* 0x2000001aff1d7230 */ /* 0x000fe20000004100 */
[----:B------:R-:W-:Y:S01]  /*1f80*/  SHF.R.U32.HI R15, RZ, 0x8, R15 ;  /* 0x00000008ff0f7819 */ /* 0x000fe2000001160f */
[----:B------:R-:W-:-:S02]  /*1f90*/  HADD2.F32 R27, -RZ, R24.H0_H0 ;  /* 0x20000018ff1b7230 */ /* 0x000fc40000004100 */
[----:B------:R-:W-:Y:S02]  /*1fa0*/  HADD2.F32 R25, -RZ, R14.H0_H0 ;  /* 0x2000000eff197230 */ /* 0x000fe40000004100 */
[----:B------:R-:W-:Y:S02]  /*1fb0*/  HADD2.F32 R28, -RZ, R26.H1_H1 ;  /* 0x3000001aff1c7230 */ /* 0x000fe40000004100 */
[C---:B------:R-:W-:Y:S01]  /*1fc0*/  FFMA.FTZ R41, R32.reuse, R27, R36 ;  /* 0x0000001b20297223 */ /* 0x040fe20000010024 */
[----:B------:R-:W-:Y:S02]  /*1fd0*/  HADD2.F32 R26, -RZ, R24.H1_H1 ;  /* 0x30000018ff1a7230 */ /* 0x000fe40000004100 */
[----:B------:R-:W-:Y:S01]  /*1fe0*/  FFMA.FTZ R45, R32, R25, R42 ;  /* 0x00000019202d7223 */ /* 0x000fe2000001002a */
[----:B------:R-:W-:Y:S02]  /*1ff0*/  HADD2.F32 R30, -RZ, R35.H1_H1 ;  /* 0x30000023ff1e7230 */ /* 0x000fe40000004100 */
[----:B------:R-:W-:Y:S01]  /*2000*/  FFMA.FTZ R35, R31, R32, R34 ;  /* 0x000000201f237223 */ /* 0x000fe20000010022 */
[----:B------:R-:W-:-:S02]  /*2010*/  HADD2.F32 R24, -RZ, R14.H1_H1 ;  /* 0x3000000eff187230 */ /* 0x000fc40000004100 */
[----:B------:R-:W-:Y:S01]  /*2020*/  FFMA.FTZ R14, R32, R29, R37 ;  /* 0x0000001d200e7223 */ /* 0x000fe20000010025 */
[----:B------:R-:W-:Y:S01]  /*2030*/  FFMA.FTZ R36, R33, R26, R41 ;  /* 0x0000001a21247223 */ /* 0x000fe20000010029 */
[----:B------:R-:W-:Y:S01]  /*2040*/  FFMA.FTZ R46, R30, R33, R35 ;  /* 0x000000211e2e7223 */ /* 0x000fe20000010023 */
[----:B------:R-:W-:Y:S01]  /*2050*/  LOP3.LUT R32, R39, 0xf000f, RZ, 0xc0, !PT ;  /* 0x000f000f27207812 */ /* 0x000fe200078ec0ff */
[C---:B------:R-:W-:Y:S01]  /*2060*/  FFMA.FTZ R37, R33.reuse, R28, R14 ;  /* 0x0000001c21257223 */ /* 0x040fe2000001000e */
[----:B------:R-:W-:Y:S01]  /*2070*/  FFMA.FTZ R47, R33, R24, R45 ;  /* 0x00000018212f7223 */ /* 0x000fe2000001002d */
[----:B------:R-:W-:Y:S02]  /*2080*/  LOP3.LUT R14, R38, 0xf000f, RZ, 0xc0, !PT ;  /* 0x000f000f260e7812 */ /* 0x000fe400078ec0ff */
[----:B------:R-:W-:Y:S01]  /*2090*/  LOP3.LUT R33, R40, 0xf000f, RZ, 0xc0, !PT ;  /* 0x000f000f28217812 */ /* 0x000fe200078ec0ff */
[--C-:B0-----:R-:W-:Y:S01]  /*20a0*/  HADD2.F32 R44, -RZ, R16.reuse.H0_H0 ;  /* 0x20000010ff2c7230 */ /* 0x101fe20000004100 */
[----:B------:R-:W-:Y:S01]  /*20b0*/  LOP3.LUT R34, R15, 0xf000f, RZ, 0xc0, !PT ;  /* 0x000f000f0f227812 */ /* 0x000fe200078ec0ff */
[----:B------:R-:W-:Y:S01]  /*20c0*/  HADD2.F32 R45, -RZ, R16.H1_H1 ;  /* 0x30000010ff2d7230 */ /* 0x000fe20000004100 */
[----:B------:R-:W-:Y:S01]  /*20d0*/  LOP3.LUT R14, R14, 0x64006400, RZ, 0xfc, !PT ;  /* 0x640064000e0e7812 */ /* 0x000fe200078efcff */
[----:B------:R-:W-:Y:S01]  /*20e0*/  HADD2.F32 R16, -RZ, R17.H0_H0 ;  /* 0x20000011ff107230 */ /* 0x000fe20000004100 */
[----:B------:R-:W-:-:S02]  /*20f0*/  LOP3.LUT R32, R32, 0x64006400, RZ, 0xfc, !PT ;  /* 0x6400640020207812 */ /* 0x000fc400078efcff */
[----:B------:R-:W-:Y:S01]  /*2100*/  LOP3.LUT R33, R33, 0x64006400, RZ, 0xfc, !PT ;  /* 0x6400640021217812 */ /* 0x000fe200078efcff */
[----:B------:R-:W-:Y:S01]  /*2110*/  HADD2 R49, R14, -1032, -1032 ;  /* 0xe408e4080e317430 */ /* 0x000fe20000000000 */
[----:B------:R-:W-:Y:S01]  /*2120*/  LOP3.LUT R34, R34, 0x64006400, RZ, 0xfc, !PT ;  /* 0x6400640022227812 */ /* 0x000fe200078efcff */
[----:B------:R-:W-:Y:S02]  /*2130*/  HADD2 R51, R32, -1032, -1032 ;  /* 0xe408e40820337430 */ /* 0x000fe40000000000 */
[----:B------:R-:W-:Y:S02]  /*2140*/  HADD2.F32 R14, -RZ, R17.H1_H1 ;  /* 0x30000011ff0e7230 */ /* 0x000fe40000004100 */
[----:B------:R-:W-:Y:S02]  /*2150*/  HADD2 R42, R33, -1032, -1032 ;  /* 0xe408e408212a7430 */ /* 0x000fe40000000000 */
[----:B------:R-:W-:Y:S02]  /*2160*/  HADD2.F32 R35, -RZ, R49.H0_H0 ;  /* 0x20000031ff237230 */ /* 0x000fe40000004100 */
[----:B------:R-:W-:-:S02]  /*2170*/  HADD2 R41, R34, -1032, -1032 ;  /* 0xe408e40822297430 */ /* 0x000fc40000000000 */
[----:B------:R-:W-:Y:S01]  /*2180*/  HADD2.F32 R34, -RZ, R51.H0_H0 ;  /* 0x20000033ff227230 */ /* 0x000fe20000004100 */
[----:B------:R-:W-:Y:S01]  /*2190*/  LOP3.LUT R38, R38, 0xf000f0, RZ, 0xc0, !PT ;  /* 0x00f000f026267812 */ /* 0x000fe200078ec0ff */
[----:B------:R-:W-:Y:S02]  /*21a0*/  HADD2.F32 R33, -RZ, R42.H0_H0 ;  /* 0x2000002aff217230 */ /* 0x000fe40000004100 */
[----:B------:R-:W-:Y:S01]  /*21b0*/  FFMA.FTZ R46, R35, R44, R46 ;  /* 0x0000002c232e7223 */ /* 0x000fe2000001002e */
[----:B------:R-:W-:Y:S02]  /*21c0*/  HADD2.F32 R32, -RZ, R41.H0_H0 ;  /* 0x20000029ff207230 */ /* 0x000fe40000004100 */
[C---:B------:R-:W-:Y:S01]  /*21d0*/  FFMA.FTZ R48, R44.reuse, R34, R37 ;  /* 0x000000222c307223 */ /* 0x040fe20000010025 */
[----:B------:R-:W-:Y:S01]  /*21e0*/  LOP3.LUT R39, R39, 0xf000f0, RZ, 0xc0, !PT ;  /* 0x00f000f027277812 */ /* 0x000fe200078ec0ff */
[C---:B------:R-:W-:Y:S01]  /*21f0*/  FFMA.FTZ R17, R44.reuse, R33, R36 ;  /* 0x000000212c117223 */ /* 0x040fe20000010024 */
[----:B------:R-:W-:Y:S01]  /*2200*/  LOP3.LUT R15, R15, 0xf000f0, RZ, 0xc0, !PT ;  /* 0x00f000f00f0f7812 */ /* 0x000fe200078ec0ff */
[----:B------:R-:W-:Y:S01]  /*2210*/  FFMA.FTZ R47, R44, R32, R47 ;  /* 0x000000202c2f7223 */ /* 0x000fe2000001002f */
[----:B------:R-:W-:Y:S01]  /*2220*/  LOP3.LUT R44, R40, 0xf000f0, RZ, 0xc0, !PT ;  /* 0x00f000f0282c7812 */ /* 0x000fe200078ec0ff */
[----:B------:R-:W-:Y:S01]  /*2230*/  HADD2.F32 R37, -RZ, R49.H1_H1 ;  /* 0x30000031ff257230 */ /* 0x000fe20000004100 */
[----:B------:R-:W-:Y:S01]  /*2240*/  LOP3.LUT R38, R38, 0x64006400, RZ, 0xfc, !PT ;  /* 0x6400640026267812 */ /* 0x000fe200078efcff */
[----:B------:R-:W-:Y:S01]  /*2250*/  HADD2.F32 R36, -RZ, R51.H1_H1 ;  /* 0x30000033ff247230 */ /* 0x000fe20000004100 */
[----:B------:R-:W-:-:S02]  /*2260*/  LOP3.LUT R40, R39, 0x64006400, RZ, 0xfc, !PT ;  /* 0x6400640027287812 */ /* 0x000fc400078efcff */
[----:B------:R-:W-:Y:S01]  /*2270*/  LOP3.LUT R56, R44, 0x64006400, RZ, 0xfc, !PT ;  /* 0x640064002c387812 */ /* 0x000fe200078efcff */
[-C--:B------:R-:W-:Y:S01]  /*2280*/  HFMA2 R53, R38, R59.reuse.H0_H0, -72, -72 ;  /* 0xd480d48026357431 */ /* 0x080fe2000004003b */
[----:B------:R-:W-:Y:S01]  /*2290*/  LOP3.LUT R58, R15, 0x64006400, RZ, 0xfc, !PT ;  /* 0x640064000f3a7812 */ /* 0x000fe200078efcff */
[-C--:B------:R-:W-:Y:S02]  /*22a0*/  HFMA2 R15, R40, R59.reuse.H0_H0, -72, -72 ;  /* 0xd480d480280f7431 */ /* 0x080fe4000004003b */
[----:B------:R-:W-:Y:S02]  /*22b0*/  HADD2.F32 R44, -RZ, R42.H1_H1 ;  /* 0x3000002aff2c7230 */ /* 0x000fe40000004100 */
[-C--:B------:R-:W-:Y:S02]  /*22c0*/  HFMA2 R49, R56, R59.reuse.H0_H0, -72, -72 ;  /* 0xd480d48038317431 */ /* 0x080fe4000004003b */
[----:B------:R-:W-:Y:S02]  /*22d0*/  HADD2.F32 R42, -RZ, R41.H1_H1 ;  /* 0x30000029ff2a7230 */ /* 0x000fe40000004100 */
[----:B------:R-:W-:-:S02]  /*22e0*/  HFMA2 R51, R58, R59.H0_H0, -72, -72 ;  /* 0xd480d4803a337431 */ /* 0x000fc4000004003b */
[----:B------:R-:W-:Y:S02]  /*22f0*/  HADD2.F32 R41, -RZ, R53.H0_H0 ;  /* 0x20000035ff297230 */ /* 0x000fe40000004100 */
[----:B------:R-:W-:Y:S01]  /*2300*/  FFMA.FTZ R57, R45, R36, R48 ;  /* 0x000000242d397223 */ /* 0x000fe20000010030 */
[----:B------:R-:W-:Y:S02]  /*2310*/  HADD2.F32 R40, -RZ, R15.H0_H0 ;  /* 0x2000000fff287230 */ /* 0x000fe40000004100 */
[----:B------:R-:W-:Y:S01]  /*2320*/  FFMA.FTZ R46, R37, R45, R46 ;  /* 0x0000002d252e7223 */ /* 0x000fe2000001002e */
        /* <DEDUP_REMOVED lines=35> */
[----:B------:R-:W2:Y:S01]  /*2560*/  LDS.64 R16, [UR4+0x88] ;  /* 0x00008804ff107984 */ /* 0x000ea20008000a00 */
        /* <DEDUP_REMOVED lines=16> */
[--C-:B--2---:R-:W-:Y:S02]  /*2670*/  HADD2.F32 R14, -RZ, R16.reuse.H0_H0 ;  /* 0x20000010ff0e7230 */ /* 0x104fe40000004100 */
        /* <DEDUP_REMOVED lines=146> */
.L_x_235:
[----:B-1----:R-:W-:-:S05]  /*2fa0*/  MOV R61, UR16 ;  /* 0x00000010003d7c02 */ /* 0x002fca0008000f00 */
[----:B------:R-:W-:Y:S01]  /*2fb0*/  IMAD.WIDE R60, R61, 0x4, R54 ;  /* 0x000000043d3c7825 */ /* 0x000fe200078e0236 */
[----:B------:R-:W-:Y:S06]  /*2fc0*/  BRA.U !UP0, `(.L_x_236) ;  /* 0x0000001108dc7547 */ /* 0x000fec000b800000 */
[----:B------:R-:W2:Y:S01]  /*2fd0*/  LDG.E.128.CONSTANT R12, desc[UR14][R60.64] ;  /* 0x0000000e3c0c7981 */ /* 0x000ea2000c1e9d00 */
[----:B------:R-:W-:-:S03]  /*2fe0*/  UISETP.NE.AND UP1, UPT, UR6, 0x1, UPT ;  /* 0x000000010600788c */ /* 0x000fc6000bf25270 */
[----:B------:R-:W0:Y:S02]  /*2ff0*/  LDS.64 R10, [UR4+0x10] ;  /* 0x00001004ff0a7984 */ /* 0x000e240008000a00 */
[----:B0-----:R-:W-:Y:S01]  /*3000*/  HADD2.F32 R32, -RZ, R10.H1_H1 ;  /* 0x3000000aff207230 */ /* 0x001fe20000004100 */
[----:B--2---:R-:W-:Y:S02]  /*3010*/  LOP3.LUT R16, R12, 0xf000f, RZ, 0xc0, !PT ;  /* 0x000f000f0c107812 */ /* 0x004fe400078ec0ff */
[C---:B------:R-:W-:Y:S02]  /*3020*/  LOP3.LUT R18, R13.reuse, 0xf000f, RZ, 0xc0, !PT ;  /* 0x000f000f0d127812 */ /* 0x040fe400078ec0ff */
[----:B------:R-:W-:Y:S02]  /*3030*/  LOP3.LUT R25, R13, 0xf000f0, RZ, 0xc0, !PT ;  /* 0x00f000f00d197812 */ /* 0x000fe400078ec0ff */
[----:B------:R-:W-:Y:S02]  /*3040*/  SHF.R.U32.HI R23, RZ, 0x8, R13 ;  /* 0x00000008ff177819 */ /* 0x000fe4000001160d */
[----:B------:R-:W-:-:S02]  /*3050*/  LOP3.LUT R13, R14, 0xf000f, RZ, 0xc0, !PT ;  /* 0x000f000f0e0d7812 */ /* 0x000fc400078ec0ff */
[C---:B------:R-:W-:Y:S02]  /*3060*/  LOP3.LUT R19, R15.reuse, 0xf000f, RZ, 0xc0, !PT ;  /* 0x000f000f0f137812 */ /* 0x040fe400078ec0ff */
[----:B------:R-:W-:Y:S02]  /*3070*/  LOP3.LUT R24, R12, 0xf000f0, RZ, 0xc0, !PT ;  /* 0x00f000f00c187812 */ /* 0x000fe400078ec0ff */
[----:B------:R-:W-:Y:S02]  /*3080*/  SHF.R.U32.HI R22, RZ, 0x8, R12 ;  /* 0x00000008ff167819 */ /* 0x000fe4000001160c */
[----:B------:R-:W-:Y:S02]  /*3090*/  LOP3.LUT R29, R14, 0xf000f0, RZ, 0xc0, !PT ;  /* 0x00f000f00e1d7812 */ /* 0x000fe400078ec0ff */
[----:B------:R-:W-:Y:S01]  /*30a0*/  SHF.R.U32.HI R26, RZ, 0x8, R14 ;  /* 0x00000008ff1a7819 */ /* 0x000fe2000001160e */
[----:B------:R-:W-:Y:S01]  /*30b0*/  HADD2.F32 R14, -RZ, R10.H0_H0 ;  /* 0x2000000aff0e7230 */ /* 0x000fe20000004100 */
[----:B------:R-:W-:-:S02]  /*30c0*/  LOP3.LUT R17, R15, 0xf000f0, RZ, 0xc0, !PT ;  /* 0x00f000f00f117812 */ /* 0x000fc400078ec0ff */
[----:B------:R-:W-:Y:S01]  /*30d0*/  SHF.R.U32.HI R27, RZ, 0x8, R15 ;  /* 0x00000008ff1b7819 */ /* 0x000fe2000001160f */
[--C-:B------:R-:W-:Y:S01]  /*30e0*/  HADD2.F32 R15, -RZ, R11.reuse.H1_H1 ;  /* 0x3000000bff0f7230 */ /* 0x100fe20000004100 */
[----:B------:R-:W-:Y:S01]  /*30f0*/  LOP3.LUT R12, R16, 0x64006400, RZ, 0xfc, !PT ;  /* 0x64006400100c7812 */ /* 0x000fe200078efcff */
[----:B------:R-:W-:Y:S01]  /*3100*/  HADD2.F32 R16, -RZ, R11.H0_H0 ;  /* 0x2000000bff107230 */ /* 0x000fe20000004100 */
        /* <DEDUP_REMOVED lines=8> */
[----:B------:R-:W-:Y:S01]  /*3190*/  HADD2 R30, R11, -1032, -1032 ;  /* 0xe408e4080b1e7430 */ /* 0x000fe20000000000 */
[----:B------:R-:W0:Y:S01]  /*31a0*/  LDS.64 R18, [UR4+0x18] ;  /* 0x00001804ff127984 */ /* 0x000e220008000a00 */
[----:B------:R-:W-:Y:S02]  /*31b0*/  HADD2.F32 R53, -RZ, R12.H1_H1 ;  /* 0x3000000cff357230 */ /* 0x000fe40000004100 */
[----:B------:R-:W-:Y:S02]  /*31c0*/  HFMA2 R35, R24, R59.H0_H0, -72, -72 ;  /* 0xd480d48018237431 */ /* 0x000fe4000004003b */
[--C-:B------:R-:W-:Y:S02]  /*31d0*/  HADD2.F32 R11, -RZ, R10.reuse.H0_H0 ;  /* 0x2000000aff0b7230 */ /* 0x100fe40000004100 */
[----:B------:R-:W-:Y:S01]  /*31e0*/  FFMA.FTZ R24, R13, R14, RZ ;  /* 0x0000000e0d187223 */ /* 0x000fe200000100ff */
[----:B------:R-:W-:Y:S01]  /*31f0*/  HADD2.F32 R49, -RZ, R10.H1_H1 ;  /* 0x3000000aff317230 */ /* 0x000fe20000004100 */
[----:B------:R-:W-:Y:S01]  /*3200*/  LOP3.LUT R38, R27, 0xf000f0, RZ, 0xc0, !PT ;  /* 0x00f000f01b267812 */ /* 0x000fe200078ec0ff */
[----:B------:R-:W-:-:S02]  /*3210*/  HADD2.F32 R12, -RZ, R28.H0_H0 ;  /* 0x2000001cff0c7230 */ /* 0x000fc40000004100 */
[C---:B------:R-:W-:Y:S01]  /*3220*/  FFMA.FTZ R34, R14.reuse, R11, RZ ;  /* 0x0000000b0e227223 */ /* 0x040fe200000100ff */
[----:B------:R-:W-:Y:S02]  /*3230*/  HADD2.F32 R10, -RZ, R30.H0_H0 ;  /* 0x2000001eff0a7230 */ /* 0x000fe40000004100 */
[----:B------:R-:W-:Y:S01]  /*3240*/  FFMA.FTZ R24, R53, R32, R24 ;  /* 0x0000002035187223 */ /* 0x000fe20000010018 */
[----:B------:R-:W-:Y:S01]  /*3250*/  HADD2.F32 R51, -RZ, R28.H1_H1 ;  /* 0x3000001cff337230 */ /* 0x000fe20000004100 */
[----:B------:R-:W-:Y:S01]  /*3260*/  LOP3.LUT R28, R25, 0x64006400, RZ, 0xfc, !PT ;  /* 0x64006400191c7812 */ /* 0x000fe200078efcff */
[----:B------:R-:W-:Y:S01]  /*3270*/  HADD2.F32 R48, -RZ, R30.H1_H1 ;  /* 0x3000001eff307230 */ /* 0x000fe20000004100 */
[----:B------:R-:W-:Y:S01]  /*3280*/  LOP3.LUT R30, R29, 0x64006400, RZ, 0xfc, !PT ;  /* 0x640064001d1e7812 */ /* 0x000fe200078efcff */
[C---:B------:R-:W-:Y:S01]  /*3290*/  FFMA.FTZ R25, R14.reuse, R12, RZ ;  /* 0x0000000c0e197223 */ /* 0x040fe200000100ff */
[----:B------:R-:W-:Y:S01]  /*32a0*/  FFMA.FTZ R29, R14, R10, RZ ;  /* 0x0000000a0e1d7223 */ /* 0x000fe200000100ff */
[----:B------:R-:W-:Y:S01]  /*32b0*/  LOP3.LUT R14, R17, 0x64006400, RZ, 0xfc, !PT ;  /* 0x64006400110e7812 */ /* 0x000fe200078efcff */
[----:B------:R-:W-:-:S02]  /*32c0*/  HFMA2 R28, R28, R59.H0_H0, -72, -72 ;  /* 0xd480d4801c1c7431 */ /* 0x000fc4000004003b */
[----:B------:R-:W-:Y:S02]  /*32d0*/  HADD2.F32 R47, -RZ, R35.H0_H0 ;  /* 0x20000023ff2f7230 */ /* 0x000fe40000004100 */
[-C--:B------:R-:W-:Y:S02]  /*32e0*/  HFMA2 R30, R30, R59.reuse.H0_H0, -72, -72 ;  /* 0xd480d4801e1e7431 */ /* 0x080fe4000004003b */
[C---:B------:R-:W-:Y:S01]  /*32f0*/  FFMA.FTZ R25, R32.reuse, R51, R25 ;  /* 0x0000003320197223 */ /* 0x040fe20000010019 */
[----:B------:R-:W-:Y:S02]  /*3300*/  HFMA2 R14, R14, R59.H0_H0, -72, -72 ;  /* 0xd480d4800e0e7431 */ /* 0x000fe4000004003b */
[----:B------:R-:W-:Y:S02]  /*3310*/  HADD2.F32 R45, -RZ, R28.H0_H0 ;  /* 0x2000001cff2d7230 */ /* 0x000fe40000004100 */
[----:B------:R-:W-:Y:S01]  /*3320*/  FFMA.FTZ R31, R32, R49, R34 ;  /* 0x00000031201f7223 */ /* 0x000fe20000010022 */
[----:B------:R-:W-:-:S02]  /*3330*/  HADD2.F32 R42, -RZ, R30.H0_H0 ;  /* 0x2000001eff2a7230 */ /* 0x000fc40000004100 */
[----:B------:R-:W-:Y:S01]  /*3340*/  FFMA.FTZ R33, R32, R48, R29 ;  /* 0x0000003020217223 */ /* 0x000fe2000001001d */
[----:B------:R-:W-:Y:S02]  /*3350*/  HADD2.F32 R40, -RZ, R14.H0_H0 ;  /* 0x2000000eff287230 */ /* 0x000fe40000004100 */
[----:B------:R-:W-:Y:S01]  /*3360*/  FFMA.FTZ R29, R47, R16, R24 ;  /* 0x000000102f1d7223 */ /* 0x000fe20000010018 */
[----:B------:R-:W-:Y:S01]  /*3370*/  HADD2.F32 R46, -RZ, R35.H1_H1 ;  /* 0x30000023ff2e7230 */ /* 0x000fe20000004100 */
[----:B------:R-:W-:Y:S01]  /*3380*/  LOP3.LUT R17, R27, 0xf000f, RZ, 0xc0, !PT ;  /* 0x000f000f1b117812 */ /* 0x000fe200078ec0ff */
[----:B------:R-:W-:Y:S02]  /*3390*/  HADD2.F32 R44, -RZ, R28.H1_H1 ;  /* 0x3000001cff2c7230 */ /* 0x000fe40000004100 */
[C---:B------:R-:W-:Y:S01]  /*33a0*/  FFMA.FTZ R32, R16.reuse, R40, R33 ;  /* 0x0000002810207223 */ /* 0x040fe20000010021 */
[----:B------:R-:W-:Y:S02]  /*33b0*/  HADD2.F32 R41, -RZ, R30.H1_H1 ;  /* 0x3000001eff297230 */ /* 0x000fe40000004100 */
[----:B------:R-:W-:Y:S01]  /*33c0*/  FFMA.FTZ R30, R16, R45, R25 ;  /* 0x0000002d101e7223 */ /* 0x000fe20000010019 */
[----:B------:R-:W-:-:S02]  /*33d0*/  HADD2.F32 R39, -RZ, R14.H1_H1 ;  /* 0x3000000eff277230 */ /* 0x000fc40000004100 */
[----:B------:R-:W-:Y:S01]  /*33e0*/  FFMA.FTZ R14, R16, R42, R31 ;  /* 0x0000002a100e7223 */ /* 0x000fe2000001001f */
[----:B------:R-:W-:Y:S01]  /*33f0*/  FFMA.FTZ R29, R46, R15, R29 ;  /* 0x0000000f2e1d7223 */ /* 0x000fe2000001001d */
[C---:B------:R-:W-:Y:S01]  /*3400*/  FFMA.FTZ R30, R15.reuse, R44, R30 ;  /* 0x0000002c0f1e7223 */ /* 0x040fe2000001001e */
[----:B------:R-:W-:Y:S01]  /*3410*/  LOP3.LUT R16, R26, 0xf000f, RZ, 0xc0, !PT ;  /* 0x000f000f1a107812 */ /* 0x000fe200078ec0ff */
[C---:B------:R-:W-:Y:S01]  /*3420*/  FFMA.FTZ R33, R15.reuse, R41, R14 ;  /* 0x000000290f217223 */ /* 0x040fe2000001000e */
        /* <DEDUP_REMOVED lines=20> */
[C---:B------:R-:W-:Y:S01]  /*3570*/  FFMA.FTZ R31, R35.reuse, R15, R30 ;  /* 0x0000000f231f7223 */ /* 0x040fe2000001001e */
[----:B------:R-:W-:Y:S02]  /*3580*/  HADD2.F32 R16, -RZ, R37.H0_H0 ;  /* 0x20000025ff107230 */ /* 0x000fe40000004100 */
[----:B------:R-:W-:Y:S01]  /*3590*/  FFMA.FTZ R30, R35, R17, R32 ;  /* 0x00000011231e7223 */ /* 0x000fe20000010020 */
[----:B------:R-:W-:Y:S01]  /*35a0*/  LOP3.LUT R32, R22, 0xf000f0, RZ, 0xc0, !PT ;  /* 0x00f000f016207812 */ /* 0x000fe200078ec0ff */
[----:B------:R-:W-:Y:S01]  /*35b0*/  FFMA.FTZ R29, R14, R35, R29 ;  /* 0x000000230e1d7223 */ /* 0x000fe2000001001d */
[----:B------:R-:W-:-:S02]  /*35c0*/  HADD2.F32 R19, -RZ, R36.H1_H1 ;  /* 0x30000024ff137230 */ /* 0x000fc40000004100 */
[----:B------:R-:W-:Y:S01]  /*35d0*/  FFMA.FTZ R33, R35, R16, R33 ;  /* 0x0000001023217223 */ /* 0x000fe20000010021 */
[----:B------:R-:W-:Y:S01]  /*35e0*/  LOP3.LUT R35, R23, 0xf000f0, RZ, 0xc0, !PT ;  /* 0x00f000f017237812 */ /* 0x000fe200078ec0ff */
[----:B------:R-:W-:Y:S01]  /*35f0*/  HADD2.F32 R23, -RZ, R34.H1_H1 ;  /* 0x30000022ff177230 */ /* 0x000fe20000004100 */
[----:B------:R-:W-:Y:S01]  /*3600*/  LOP3.LUT R32, R32, 0x64006400, RZ, 0xfc, !PT ;  /* 0x6400640020207812 */ /* 0x000fe200078efcff */
[----:B------:R-:W-:Y:S01]  /*3610*/  HADD2.F32 R18, -RZ, R18.H1_H1 ;  /* 0x30000012ff127230 */ /* 0x000fe20000004100 */
[----:B------:R-:W-:Y:S01]  /*3620*/  LOP3.LUT R34, R35, 0x64006400, RZ, 0xfc, !PT ;  /* 0x6400640023227812 */ /* 0x000fe200078efcff */
[----:B------:R-:W-:Y:S01]  /*3630*/  HADD2.F32 R22, -RZ, R37.H1_H1 ;  /* 0x30000025ff167230 */ /* 0x000fe20000004100 */
[----:B------:R-:W-:Y:S01]  /*3640*/  LOP3.LUT R36, R26, 0x64006400, RZ, 0xfc, !PT ;  /* 0x640064001a247812 */ /* 0x000fe200078efcff */
[-C--:B------:R-:W-:Y:S02]  /*3650*/  HFMA2 R32, R32, R59.reuse.H0_H0, -72, -72 ;  /* 0xd480d48020207431 */ /* 0x080fe4000004003b */
[----:B------:R-:W-:Y:S01]  /*3660*/  FFMA.FTZ R37, R18, R28, R29 ;  /* 0x0000001c12257223 */ /* 0x000fe2000001001d */
[----:B------:R-:W-:-:S02]  /*3670*/  HFMA2 R34, R34, R59.H0_H0, -72, -72 ;  /* 0xd480d48022227431 */ /* 0x000fc4000004003b */
[C---:B------:R-:W-:Y:S01]  /*3680*/  FFMA.FTZ R26, R28.reuse, R19, R31 ;  /* 0x000000131c1a7223 */ /* 0x040fe2000001001f */
[-C--:B------:R-:W-:Y:S02]  /*3690*/  HFMA2 R36, R36, R59.reuse.H0_H0, -72, -72 ;  /* 0xd480d48024247431 */ /* 0x080fe4000004003b */
[C---:B------:R-:W-:Y:S01]  /*36a0*/  FFMA.FTZ R27, R28.reuse, R22, R33 ;  /* 0x000000161c1b7223 */ /* 0x040fe20000010021 */
[----:B------:R-:W-:Y:S02]  /*36b0*/  HFMA2 R38, R38, R59.H0_H0, -72, -72 ;  /* 0xd480d48026267431 */ /* 0x000fe4000004003b */
[----:B------:R-:W-:Y:S01]  /*36c0*/  FFMA.FTZ R57, R28, R23, R30 ;  /* 0x000000171c397223 */ /* 0x000fe2000001001e */
[----:B------:R-:W-:Y:S02]  /*36d0*/  HADD2.F32 R28, -RZ, R32.H0_H0 ;  /* 0x20000020ff1c7230 */ /* 0x000fe40000004100 */
[----:B------:R-:W-:Y:S02]  /*36e0*/  HADD2.F32 R30, -RZ, R34.H0_H0 ;  /* 0x20000022ff1e7230 */ /* 0x000fe40000004100 */
[----:B------:R-:W-:-:S02]  /*36f0*/  HADD2.F32 R29, -RZ, R32.H1_H1 ;  /* 0x30000020ff1d7230 */ /* 0x000fc40000004100 */
[----:B------:R-:W-:Y:S02]  /*3700*/  HADD2.F32 R31, -RZ, R34.H1_H1 ;  /* 0x30000022ff1f7230 */ /* 0x000fe40000004100 */
[----:B------:R-:W-:Y:S02]  /*3710*/  HADD2.F32 R32, -RZ, R36.H0_H0 ;  /* 0x20000024ff207230 */ /* 0x000fe40000004100 */
[----:B------:R-:W-:Y:S02]  /*3720*/  HADD2.F32 R34, -RZ, R38.H0_H0 ;  /* 0x20000026ff227230 */ /* 0x000fe40000004100 */
[----:B------:R-:W-:Y:S02]  /*3730*/  HADD2.F32 R33, -RZ, R36.H1_H1 ;  /* 0x30000024ff217230 */ /* 0x000fe40000004100 */
[----:B------:R-:W-:Y:S01]  /*3740*/  FFMA.FTZ R36, R28, R25, R37 ;  /* 0x000000191c247223 */ /* 0x000fe20000010025 */
[----:B------:R-:W-:Y:S01]  /*3750*/  FFMA.FTZ R37, R25, R30, R26 ;  /* 0x0000001e19257223 */ /* 0x000fe2000001001a */
[----:B------:R-:W-:-:S02]  /*3760*/  HADD2.F32 R35, -RZ, R38.H1_H1 ;  /* 0x30000026ff237230 */ /* 0x000fc40000004100 */
[C---:B------:R-:W-:Y:S01]  /*3770*/  FFMA.FTZ R38, R25.reuse, R32, R27 ;  /* 0x0000002019267223 */ /* 0x040fe2000001001b */
[----:B------:R-:W-:Y:S01]  /*3780*/  FFMA.FTZ R56, R25, R34, R57 ;  /* 0x0000002219387223 */ /* 0x000fe20000010039 */
[----:B------:R-:W-:Y:S01]  /*3790*/  FFMA.FTZ R25, R29, R24, R36 ;  /* 0x000000181d197223 */ /* 0x000fe20000010024 */
        /* <DEDUP_REMOVED lines=139> */
[----:B------:R-:W-:Y:S01]  /*4050*/  FFMA.FTZ R57, R10, R57, RZ ;  /* 0x000000390a397223 */ /* 0x000fe200000100ff */
        /* <DEDUP_REMOVED lines=46> */
.L_x_236:
[----:B------:R-:W-:-:S05]  /*4340*/  MOV R17, UR16 ;  /* 0x0000001000117c02 */ /* 0x000fca0008000f00 */
[----:B------:R-:W-:Y:S01]  /*4350*/  IMAD.WIDE R16, R17, 0x4, R60 ;  /* 0x0000000411107825 */ /* 0x000fe200078e023c */
[----:B------:R-:W-:Y:S06]  /*4360*/  BRA.U !UP0, `(.L_x_237) ;  /* 0x0000001108dc7547 */ /* 0x000fec000b800000 */
[----:B------:R-:W2:Y:S01]  /*4370*/  LDG.E.128.CONSTANT R12, desc[UR14][R16.64] ;  /* 0x0000000e100c7981 */ /* 0x000ea2000c1e9d00 */
[----:B------:R-:W-:-:S03]  /*4380*/  UISETP.NE.AND UP1, UPT, UR6, 0x1, UPT ;  /* 0x000000010600788c */ /* 0x000fc6000bf25270 */
[----:B------:R-:W0:Y:S02]  /*4390*/  LDS.64 R10, [UR4+0x20] ;  /* 0x00002004ff0a7984 */ /* 0x000e240008000a00 */
[----:B0-----:R-:W-:Y:S02]  /*43a0*/  HADD2.F32 R29, -RZ, R10.H1_H1 ;  /* 0x3000000aff1d7230 */ /* 0x001fe40000004100 */
[--C-:B------:R-:W-:Y:S02]  /*43b0*/  HADD2.F32 R34, -RZ, R11.reuse.H0_H0 ;  /* 0x2000000bff227230 */ /* 0x100fe40000004100 */
[----:B------:R-:W-:Y:S01]  /*43c0*/  HADD2.F32 R35, -RZ, R11.H1_H1 ;  /* 0x3000000bff237230 */ /* 0x000fe20000004100 */
[----:B--2---:R-:W-:Y:S02]  /*43d0*/  LOP3.LUT R18, R12, 0xf000f, RZ, 0xc0, !PT ;  /* 0x000f000f0c127812 */ /* 0x004fe400078ec0ff */
[C---:B------:R-:W-:Y:S02]  /*43e0*/  LOP3.LUT R24, R13.reuse, 0xf000f, RZ, 0xc0, !PT ;  /* 0x000f000f0d187812 */ /* 0x040fe400078ec0ff */
[----:B------:R-:W-:-:S02]  /*43f0*/  LOP3.LUT R25, R13, 0xf000f0, RZ, 0xc0, !PT ;  /* 0x00f000f00d197812 */ /* 0x000fc400078ec0ff */
[----:B------:R-:W-:Y:S02]  /*4400*/  SHF.R.U32.HI R41, RZ, 0x8, R13 ;  /* 0x00000008ff297819 */ /* 0x000fe4000001160d */
[C---:B------:R-:W-:Y:S02]  /*4410*/  LOP3.LUT R13, R14.reuse, 0xf000f, RZ, 0xc0, !PT ;  /* 0x000f000f0e0d7812 */ /* 0x040fe400078ec0ff */
[----:B------:R-:W-:Y:S02]  /*4420*/  LOP3.LUT R27, R14, 0xf000f0, RZ, 0xc0, !PT ;  /* 0x00f000f00e1b7812 */ /* 0x000fe400078ec0ff */
[----:B------:R-:W-:Y:S02]  /*4430*/  SHF.R.U32.HI R42, RZ, 0x8, R14 ;  /* 0x00000008ff2a7819 */ /* 0x000fe4000001160e */
[----:B------:R-:W-:Y:S02]  /*4440*/  LOP3.LUT R23, R12, 0xf000f0, RZ, 0xc0, !PT ;  /* 0x00f000f00c177812 */ /* 0x000fe400078ec0ff */
[----:B------:R-:W-:-:S02]  /*4450*/  SHF.R.U32.HI R19, RZ, 0x8, R12 ;  /* 0x00000008ff137819 */ /* 0x000fc4000001160c */
[----:B------:R-:W-:Y:S02]  /*4460*/  LOP3.LUT R14, R15, 0xf000f, RZ, 0xc0, !PT ;  /* 0x000f000f0f0e7812 */ /* 0x000fe400078ec0ff */
        /* <DEDUP_REMOVED lines=12> */
[----:B------:R-:W-:Y:S01]  /*4530*/  SHF.R.U32.HI R44, RZ, 0x8, R15 ;  /* 0x00000008ff2c7819 */ /* 0x000fe2000001160f */
[----:B------:R-:W-:Y:S01]  /*4540*/  HADD2.F32 R12, -RZ, R24.H0_H0 ;  /* 0x20000018ff0c7230 */ /* 0x000fe20000004100 */
[----:B------:R-:W0:Y:S01]  /*4550*/  LDS.64 R14, [UR4+0x28] ;  /* 0x00002804ff0e7984 */ /* 0x000e220008000a00 */
[--C-:B------:R-:W-:Y:S01]  /*4560*/  HADD2.F32 R11, -RZ, R10.reuse.H0_H0 ;  /* 0x2000000aff0b7230 */ /* 0x100fe20000004100 */
[----:B------:R-:W-:Y:S01]  /*4570*/  LOP3.LUT R28, R27, 0x64006400, RZ, 0xfc, !PT ;  /* 0x640064001b1c7812 */ /* 0x000fe200078efcff */
[----:B------:R-:W-:-:S02]  /*4580*/  HADD2.F32 R31, -RZ, R10.H1_H1 ;  /* 0x3000000aff1f7230 */ /* 0x000fc40000004100 */
[----:B------:R-:W-:Y:S01]  /*4590*/  FFMA.FTZ R36, R18, R12, RZ ;  /* 0x0000000c12247223 */ /* 0x000fe200000100ff */
[----:B------:R-:W-:Y:S01]  /*45a0*/  HADD2.F32 R10, -RZ, R26.H0_H0 ;  /* 0x2000001aff0a7230 */ /* 0x000fe20000004100 */
[----:B------:R-:W-:Y:S01]  /*45b0*/  LOP3.LUT R22, R22, 0x64006400, RZ, 0xfc, !PT ;  /* 0x6400640016167812 */ /* 0x000fe200078efcff */
[----:B------:R-:W-:Y:S01]  /*45c0*/  HADD2.F32 R32, -RZ, R24.H1_H1 ;  /* 0x30000018ff207230 */ /* 0x000fe20000004100 */
[----:B------:R-:W-:Y:S01]  /*45d0*/  LOP3.LUT R24, R23, 0x64006400, RZ, 0xfc, !PT ;  /* 0x6400640017187812 */ /* 0x000fe200078efcff */
[----:B------:R-:W-:Y:S01]  /*45e0*/  HADD2.F32 R30, -RZ, R26.H1_H1 ;  /* 0x3000001aff1e7230 */ /* 0x000fe20000004100 */
[----:B------:R-:W-:Y:S01]  /*45f0*/  LOP3.LUT R26, R25, 0x64006400, RZ, 0xfc, !PT ;  /* 0x64006400191a7812 */ /* 0x000fe200078efcff */
[C---:B------:R-:W-:Y:S01]  /*4600*/  FFMA.FTZ R23, R18.reuse, R10, RZ ;  /* 0x0000000a12177223 */ /* 0x040fe200000100ff */
[----:B------:R-:W-:Y:S01]  /*4610*/  FFMA.FTZ R38, R18, R11, RZ ;  /* 0x0000000b12267223 */ /* 0x000fe200000100ff */
[-C--:B------:R-:W-:Y:S02]  /*4620*/  HFMA2 R25, R24, R59.reuse.H0_H0, -72, -72 ;  /* 0xd480d48018197431 */ /* 0x080fe4000004003b */
[----:B------:R-:W-:Y:S01]  /*4630*/  FFMA.FTZ R24, R13, R18, RZ ;  /* 0x000000120d187223 */ /* 0x000fe200000100ff */
[C---:B------:R-:W-:Y:S01]  /*4640*/  FFMA.FTZ R39, R29.reuse, R32, R36 ;  /* 0x000000201d277223 */ /* 0x040fe20000010024 */
[----:B------:R-:W-:Y:S01]  /*4650*/  FFMA.FTZ R36, R29, R30, R23 ;  /* 0x0000001e1d247223 */ /* 0x000fe20000010017 */
[----:B------:R-:W-:-:S02]  /*4660*/  HFMA2 R26, R26, R59.H0_H0, -72, -72 ;  /* 0xd480d4801a1a7431 */ /* 0x000fc4000004003b */
[----:B------:R-:W-:Y:S01]  /*4670*/  FFMA.FTZ R18, R33, R29, R24 ;  /* 0x0000001d21127223 */ /* 0x000fe20000010018 */
[-C--:B------:R-:W-:Y:S02]  /*4680*/  HFMA2 R23, R28, R59.reuse.H0_H0, -72, -72 ;  /* 0xd480d4801c177431 */ /* 0x080fe4000004003b */
[----:B------:R-:W-:Y:S01]  /*4690*/  FFMA.FTZ R38, R29, R31, R38 ;  /* 0x0000001f1d267223 */ /* 0x000fe20000010026 */
[----:B------:R-:W-:Y:S02]  /*46a0*/  HFMA2 R22, R22, R59.H0_H0, -72, -72 ;  /* 0xd480d48016167431 */ /* 0x000fe4000004003b */
[--C-:B------:R-:W-:Y:S01]  /*46b0*/  HADD2.F32 R29, -RZ, R25.reuse.H0_H0 ;  /* 0x20000019ff1d7230 */ /* 0x100fe20000004100 */
[----:B------:R-:W-:Y:S01]  /*46c0*/  LOP3.LUT R57, R44, 0xf000f0, RZ, 0xc0, !PT ;  /* 0x00f000f02c397812 */ /* 0x000fe200078ec0ff */
[----:B------:R-:W-:Y:S02]  /*46d0*/  HADD2.F32 R28, -RZ, R25.H1_H1 ;  /* 0x30000019ff1c7230 */ /* 0x000fe40000004100 */
[----:B------:R-:W-:-:S02]  /*46e0*/  HADD2.F32 R27, -RZ, R26.H0_H0 ;  /* 0x2000001aff1b7230 */ /* 0x000fc40000004100 */
[----:B------:R-:W-:Y:S01]  /*46f0*/  FFMA.FTZ R37, R29, R34, R18 ;  /* 0x000000221d257223 */ /* 0x000fe20000010012 */
[--C-:B------:R-:W-:Y:S02]  /*4700*/  HADD2.F32 R25, -RZ, R23.reuse.H0_H0 ;  /* 0x20000017ff197230 */ /* 0x100fe40000004100 */
[----:B------:R-:W-:Y:S02]  /*4710*/  HADD2.F32 R24, -RZ, R23.H1_H1 ;  /* 0x30000017ff187230 */ /* 0x000fe40000004100 */
[C---:B------:R-:W-:Y:S01]  /*4720*/  FFMA.FTZ R18, R34.reuse, R27, R39 ;  /* 0x0000001b22127223 */ /* 0x040fe20000010027 */
[----:B------:R-:W-:Y:S02]  /*4730*/  HADD2.F32 R23, -RZ, R22.H0_H0 ;  /* 0x20000016ff177230 */ /* 0x000fe40000004100 */
[----:B------:R-:W-:Y:S01]  /*4740*/  FFMA.FTZ R39, R34, R25, R38 ;  /* 0x0000001922277223 */ /* 0x000fe20000010026 */
[----:B------:R-:W-:Y:S02]  /*4750*/  HADD2.F32 R26, -RZ, R26.H1_H1 ;  /* 0x3000001aff1a7230 */ /* 0x000fe40000004100 */
[----:B------:R-:W-:Y:S01]  /*4760*/  FFMA.FTZ R38, R28, R35, R37 ;  /* 0x000000231c267223 */ /* 0x000fe20000010025 */
[----:B------:R-:W-:-:S02]  /*4770*/  HADD2.F32 R22, -RZ, R22.H1_H1 ;  /* 0x30000016ff167230 */ /* 0x000fc40000004100 */
[----:B------:R-:W-:Y:S01]  /*4780*/  FFMA.FTZ R45, R34, R23, R36 ;  /* 0x00000017222d7223 */ /* 0x000fe20000010024 */
[C---:B------:R-:W-:Y:S01]  /*4790*/  FFMA.FTZ R40, R35.reuse, R24, R39 ;  /* 0x0000001823287223 */ /* 0x040fe20000010027 */
[----:B------:R-:W-:Y:S01]  /*47a0*/  FFMA.FTZ R47, R35, R26, R18 ;  /* 0x0000001a232f7223 */ /* 0x000fe20000010012 */
[----:B------:R-:W-:Y:S01]  /*47b0*/  LOP3.LUT R18, R19, 0xf000f, RZ, 0xc0, !PT ;  /* 0x000f000f13127812 */ /* 0x000fe200078ec0ff */
[----:B------:R-:W-:Y:S01]  /*47c0*/  FFMA.FTZ R39, R35, R22, R45 ;  /* 0x0000001623277223 */ /* 0x000fe2000001002d */
[----:B------:R-:W-:Y:S01]  /*47d0*/  LOP3.LUT R35, R41, 0xf000f, RZ, 0xc0, !PT ;  /* 0x000f000f29237812 */ /* 0x000fe200078ec0ff */
[--C-:B0-----:R-:W-:Y:S01]  /*47e0*/  HADD2.F32 R46, -RZ, R14.reuse.H0_H0 ;  /* 0x2000000eff2e7230 */ /* 0x101fe20000004100 */
[----:B------:R-:W-:Y:S02]  /*47f0*/  LOP3.LUT R36, R42, 0xf000f, RZ, 0xc0, !PT ;  /* 0x000f000f2a247812 */ /* 0x000fe400078ec0ff */
[----:B------:R-:W-:Y:S02]  /*4800*/  LOP3.LUT R37, R44, 0xf000f, RZ, 0xc0, !PT ;  /* 0x000f000f2c257812 */ /* 0x000fe400078ec0ff */
[----:B------:R-:W-:Y:S01]  /*4810*/  LOP3.LUT R34, R18, 0x64006400, RZ, 0xfc, !PT ;  /* 0x6400640012227812 */ /* 0x000fe200078efcff */
[----:B------:R-:W-:Y:S01]  /*4820*/  HADD2.F32 R18, -RZ, R14.H1_H1 ;  /* 0x3000000eff127230 */ /* 0x000fe20000004100 */
[----:B------:R-:W-:Y:S01]  /*4830*/  LOP3.LUT R35, R35, 0x64006400, RZ, 0xfc, !PT ;  /* 0x6400640023237812 */ /* 0x000fe200078efcff */
[----:B------:R-:W-:Y:S01]  /*4840*/  HADD2.F32 R14, -RZ, R15.H0_H0 ;  /* 0x2000000fff0e7230 */ /* 0x000fe20000004100 */
[----:B------:R-:W-:Y:S01]  /*4850*/  LOP3.LUT R36, R36, 0x64006400, RZ, 0xfc, !PT ;  /* 0x6400640024247812 */ /* 0x000fe200078efcff */
[----:B------:R-:W-:Y:S01]  /*4860*/  HADD2 R51, R34, -1032, -1032 ;  /* 0xe408e40822337430 */ /* 0x000fe20000000000 */
[----:B------:R-:W-:Y:S01]  /*4870*/  LOP3.LUT R37, R37, 0x64006400, RZ, 0xfc, !PT ;  /* 0x6400640025257812 */ /* 0x000fe200078efcff */
[----:B------:R-:W-:Y:S01]  /*4880*/  HADD2 R53, R35, -1032, -1032 ;  /* 0xe408e40823357430 */ /* 0x000fe20000000000 */
[----:B------:R-:W-:Y:S01]  /*4890*/  LOP3.LUT R19, R19, 0xf000f0, RZ, 0xc0, !PT ;  /* 0x00f000f013137812 */ /* 0x000fe200078ec0ff */
[----:B------:R-:W-:-:S02]  /*48a0*/  HADD2 R56, R36, -1032, -1032 ;  /* 0xe408e40824387430 */ /* 0x000fc40000000000 */
[----:B------:R-:W-:Y:S02]  /*48b0*/  HADD2.F32 R15, -RZ, R15.H1_H1 ;  /* 0x3000000fff0f7230 */ /* 0x000fe40000004100 */
[----:B------:R-:W-:Y:S02]  /*48c0*/  HADD2 R48, R37, -1032, -1032 ;  /* 0xe408e40825307430 */ /* 0x000fe40000000000 */
[----:B------:R-:W-:Y:S02]  /*48d0*/  HADD2.F32 R37, -RZ, R51.H0_H0 ;  /* 0x20000033ff257230 */ /* 0x000fe40000004100 */
[----:B------:R-:W-:Y:S02]  /*48e0*/  HADD2.F32 R36, -RZ, R53.H0_H0 ;  /* 0x20000035ff247230 */ /* 0x000fe40000004100 */
[----:B------:R-:W-:Y:S02]  /*48f0*/  HADD2.F32 R35, -RZ, R56.H0_H0 ;  /* 0x20000038ff237230 */ /* 0x000fe40000004100 */
[----:B------:R-:W-:Y:S01]  /*4900*/  FFMA.FTZ R45, R37, R46, R38 ;  /* 0x0000002e252d7223 */ /* 0x000fe20000010026 */
[----:B------:R-:W-:-:S02]  /*4910*/  HADD2.F32 R34, -RZ, R48.H0_H0 ;  /* 0x20000030ff227230 */ /* 0x000fc40000004100 */
[C---:B------:R-:W-:Y:S01]  /*4920*/  FFMA.FTZ R47, R46.reuse, R36, R47 ;  /* 0x000000242e2f7223 */ /* 0x040fe2000001002f */
[----:B------:R-:W-:Y:S02]  /*4930*/  HADD2.F32 R38, -RZ, R51.H1_H1 ;  /* 0x30000033ff267230 */ /* 0x000fe40000004100 */
[C---:B------:R-:W-:Y:S01]  /*4940*/  FFMA.FTZ R49, R46.reuse, R35, R40 ;  /* 0x000000232e317223 */ /* 0x040fe20000010028 */
[----:B------:R-:W-:Y:S02]  /*4950*/  HADD2.F32 R40, -RZ, R56.H1_H1 ;  /* 0x30000038ff287230 */ /* 0x000fe40000004100 */
[----:B------:R-:W-:Y:S01]  /*4960*/  FFMA.FTZ R46, R46, R34, R39 ;  /* 0x000000222e2e7223 */ /* 0x000fe20000010027 */
[----:B------:R-:W-:Y:S01]  /*4970*/  HADD2.F32 R39, -RZ, R53.H1_H1 ;  /* 0x30000035ff277230 */ /* 0x000fe20000004100 */
        /* <DEDUP_REMOVED lines=9> */
[----:B------:R-:W-:-:S02]  /*4a10*/  HFMA2 R51, R42, R59.H0_H0, -72, -72 ;  /* 0xd480d4802a337431 */ /* 0x000fc4000004003b */
[----:B------:R-:W-:Y:S01]  /*4a20*/  FFMA.FTZ R18, R18, R41, R46 ;  /* 0x0000002912127223 */ /* 0x000fe2000001002e */
[----:B------:R-:W-:Y:S01]  /*4a30*/  LOP3.LUT R46, R57, 0x64006400, RZ, 0xfc, !PT ;  /* 0x64006400392e7812 */ /* 0x000fe200078efcff */
[-C--:B------:R-:W-:Y:S02]  /*4a40*/  HFMA2 R48, R48, R59.reuse.H0_H0, -72, -72 ;  /* 0xd480d48030307431 */ /* 0x080fe4000004003b */
[----:B------:R-:W-:Y:S02]  /*4a50*/  HADD2.F32 R57, -RZ, R52.H0_H0 ;  /* 0x20000034ff397230 */ /* 0x000fe40000004100 */
[----:B------:R-:W-:Y:S02]  /*4a60*/  HFMA2 R47, R44, R59.H0_H0, -72, -72 ;  /* 0xd480d4802c2f7431 */ /* 0x000fe4000004003b */
[--C-:B------:R-:W-:Y:S02]  /*4a70*/  HADD2.F32 R42, -RZ, R51.reuse.H0_H0 ;  /* 0x20000033ff2a7230 */ /* 0x100fe40000004100 */
[----:B------:R-:W-:-:S02]  /*4a80*/  HADD2.F32 R44, -RZ, R51.H1_H1 ;  /* 0x30000033ff2c7230 */ /* 0x000fc40000004100 */
[----:B------:R-:W-:Y:S02]  /*4a90*/  HFMA2 R51, R46, R59.H0_H0, -72, -72 ;  /* 0xd480d4802e337431 */ /* 0x000fe4000004003b */
[--C-:B------:R-:W-:Y:S02]  /*4aa0*/  HADD2.F32 R45, -RZ, R47.reuse.H0_H0 ;  /* 0x2000002fff2d7230 */ /* 0x100fe40000004100 */
[----:B------:R-:W-:Y:S01]  /*4ab0*/  FFMA.FTZ R19, R42, R14, R19 ;  /* 0x0000000e2a137223 */ /* 0x000fe20000010013 */
[----:B------:R-:W-:Y:S02]  /*4ac0*/  HADD2.F32 R46, -RZ, R47.H1_H1 ;  /* 0x3000002fff2e7230 */ /* 0x000fe40000004100 */
[----:B------:R-:W-:Y:S02]  /*4ad0*/  HADD2.F32 R47, -RZ, R48.H0_H0 ;  /* 0x20000030ff2f7230 */ /* 0x000fe40000004100 */
[----:B------:R-:W-:Y:S01]  /*4ae0*/  FFMA.FTZ R58, R14, R45, R53 ;  /* 0x0000002d0e3a7223 */ /* 0x000fe20000010035 */
[----:B------:R-:W-:-:S02]  /*4af0*/  HADD2.F32 R49, -RZ, R51.H0_H0 ;  /* 0x20000033ff317230 */ /* 0x000fc40000004100 */
[----:B------:R-:W-:Y:S02]  /*4b00*/  HADD2.F32 R48, -RZ, R48.H1_H1 ;  /* 0x30000030ff307230 */ /* 0x000fe40000004100 */
[C---:B------:R-:W-:Y:S01]  /*4b10*/  FFMA.FTZ R53, R14.reuse, R47, R56 ;  /* 0x0000002f0e357223 */ /* 0x040fe20000010038 */
[----:B------:R-:W-:Y:S02]  /*4b20*/  HADD2.F32 R51, -RZ, R51.H1_H1 ;  /* 0x30000033ff337230 */ /* 0x000fe40000004100 */
[----:B------:R-:W-:Y:S01]  /*4b30*/  FFMA.FTZ R56, R14, R49, R18 ;  /* 0x000000310e387223 */ /* 0x000fe20000010012 */
[----:B------:R-:W-:Y:S01]  /*4b40*/  FFMA.FTZ R14, R44, R15, R19 ;  /* 0x0000000f2c0e7223 */ /* 0x000fe20000010013 */
[C---:B------:R-:W-:Y:S01]  /*4b50*/  FFMA.FTZ R19, R15.reuse, R46, R58 ;  /* 0x0000002e0f137223 */ /* 0x040fe2000001003a */
[C---:B------:R-:W-:Y:S01]  /*4b60*/  FFMA.FTZ R18, R15.reuse, R48, R53 ;  /* 0x000000300f127223 */ /* 0x040fe20000010035 */
[----:B------:R-:W-:Y:S01]  /*4b70*/  FFMA.FTZ R15, R15, R51, R56 ;  /* 0x000000330f0f7223 */ /* 0x000fe20000010038 */
[----:B------:R-:W-:-:S02]  /*4b80*/  HADD2.F32 R53, -RZ, R50.H0_H0 ;  /* 0x20000032ff357230 */ /* 0x000fc40000004100 */
[----:B------:R-:W-:Y:S02]  /*4b90*/  HADD2.F32 R56, -RZ, R50.H1_H1 ;  /* 0x30000032ff387230 */ /* 0x000fe40000004100 */
        /* <DEDUP_REMOVED lines=38> */
[----:B------:R-:W-:Y:S01]  /*4e00*/  FFMA.FTZ R61, R37, R14, R60 ;  /* 0x0000000e253d7223 */ /* 0x000fe2000001003c */
[----:B------:R-:W-:-:S02]  /*4e10*/  HADD2.F32 R18, -RZ, R18.H1_H1 ;  /* 0x30000012ff127230 */ /* 0x000fc40000004100 */
        /* <DEDUP_REMOVED lines=140> */
.L_x_237:
[----:B------:R-:W-:-:S05]  /*56e0*/  MOV R11, UR16 ;  /* 0x00000010000b7c02 */ /* 0x000fca0008000f00 */
[----:B------:R-:W-:Y:S01]  /*56f0*/  IMAD.WIDE R16, R11, 0x4, R16 ;  /* 0x000000040b107825 */ /* 0x000fe200078e0210 */
[----:B------:R-:W-:Y:S06]  /*5700*/  BRA.U !UP0, `(.L_x_238) ;  /* 0x0000001108dc7547 */ /* 0x000fec000b800000 */
[----:B------:R-:W2:Y:S01]  /*5710*/  LDG.E.128.CONSTANT R12, desc[UR14][R16.64] ;  /* 0x0000000e100c7981 */ /* 0x000ea2000c1e9d00 */
[----:B------:R-:W-:-:S03]  /*5720*/  UISETP.NE.AND UP0, UPT, UR6, 0x1, UPT ;  /* 0x000000010600788c */ /* 0x000fc6000bf05270 */
[----:B------:R-:W0:Y:S02]  /*5730*/  LDS.64 R10, [UR4+0x30] ;  /* 0x00003004ff0a7984 */ /* 0x000e240008000a00 */
[----:B0-----:R-:W-:Y:S02]  /*5740*/  HADD2.F32 R31, -RZ, R10.H1_H1 ;  /* 0x3000000aff1f7230 */ /* 0x001fe40000004100 */
[----:B------:R-:W-:Y:S01]  /*5750*/  HADD2.F32 R34, -RZ, R11.H0_H0 ;  /* 0x2000000bff227230 */ /* 0x000fe20000004100 */
[C---:B--2---:R-:W-:Y:S02]  /*5760*/  LOP3.LUT R22, R12.reuse, 0xf000f0, RZ, 0xc0, !PT ;  /* 0x00f000f00c167812 */ /* 0x044fe400078ec0ff */
[----:B------:R-:W-:Y:S02]  /*5770*/  SHF.R.U32.HI R38, RZ, 0x8, R12 ;  /* 0x00000008ff267819 */ /* 0x000fe4000001160c */
[----:B------:R-:W-:Y:S02]  /*5780*/  LOP3.LUT R12, R12, 0xf000f, RZ, 0xc0, !PT ;  /* 0x000f000f0c0c7812 */ /* 0x000fe400078ec0ff */
[----:B------:R-:W-:-:S02]  /*5790*/  LOP3.LUT R27, R13, 0xf000f0, RZ, 0xc0, !PT ;  /* 0x00f000f00d1b7812 */ /* 0x000fc400078ec0ff */
[----:B------:R-:W-:Y:S02]  /*57a0*/  SHF.R.U32.HI R41, RZ, 0x8, R13 ;  /* 0x00000008ff297819 */ /* 0x000fe4000001160d */
[----:B------:R-:W-:Y:S02]  /*57b0*/  LOP3.LUT R13, R13, 0xf000f, RZ, 0xc0, !PT ;  /* 0x000f000f0d0d7812 */ /* 0x000fe400078ec0ff */
[----:B------:R-:W-:Y:S02]  /*57c0*/  LOP3.LUT R19, R15, 0xf000f, RZ, 0xc0, !PT ;  /* 0x000f000f0f137812 */ /* 0x000fe400078ec0ff */
[C---:B------:R-:W-:Y:S02]  /*57d0*/  LOP3.LUT R29, R14.reuse, 0xf000f0, RZ, 0xc0, !PT ;  /* 0x00f000f00e1d7812 */ /* 0x040fe400078ec0ff */
[----:B------:R-:W-:Y:S02]  /*57e0*/  SHF.R.U32.HI R42, RZ, 0x8, R14 ;  /* 0x00000008ff2a7819 */ /* 0x000fe4000001160e */
[----:B------:R-:W-:Y:S01]  /*57f0*/  LOP3.LUT R18, R14, 0xf000f, RZ, 0xc0, !PT ;  /* 0x000f000f0e127812 */ /* 0x000fe200078ec0ff */
[----:B------:R-:W-:Y:S01]  /*5800*/  HADD2.F32 R14, -RZ, R10.H0_H0 ;  /* 0x2000000aff0e7230 */ /* 0x000fe20000004100 */
[----:B------:R-:W-:-:S02]  /*5810*/  LOP3.LUT R12, R12, 0x64006400, RZ, 0xfc, !PT ;  /* 0x640064000c0c7812 */ /* 0x000fc400078efcff */
[----:B------:R-:W-:Y:S02]  /*5820*/  LOP3.LUT R13, R13, 0x64006400, RZ, 0xfc, !PT ;  /* 0x640064000d0d7812 */ /* 0x000fe400078efcff */
[----:B------:R-:W-:Y:S01]  /*5830*/  LOP3.LUT R10, R19, 0x64006400, RZ, 0xfc, !PT ;  /* 0x64006400130a7812 */ /* 0x000fe200078efcff */
[----:B------:R-:W-:Y:S01]  /*5840*/  HADD2 R12, R12, -1032, -1032 ;  /* 0xe408e4080c0c7430 */ /* 0x000fe20000000000 */
[----:B------:R-:W-:Y:S02]  /*5850*/  LOP3.LUT R26, R15, 0xf000f0, RZ, 0xc0, !PT ;  /* 0x00f000f00f1a7812 */ /* 0x000fe400078ec0ff */
[----:B------:R-:W-:Y:S01]  /*5860*/  SHF.R.U32.HI R44, RZ, 0x8, R15 ;  /* 0x00000008ff2c7819 */ /* 0x000fe2000001160f */
[----:B------:R-:W-:Y:S01]  /*5870*/  HADD2.F32 R15, -RZ, R11.H1_H1 ;  /* 0x3000000bff0f7230 */ /* 0x000fe20000004100 */
[----:B------:R-:W-:Y:S01]  /*5880*/  LOP3.LUT R18, R18, 0x64006400, RZ, 0xfc, !PT ;  /* 0x6400640012127812 */ /* 0x000fe200078efcff */
[----:B------:R-:W-:Y:S02]  /*5890*/  HADD2 R11, R13, -1032, -1032 ;  /* 0xe408e4080d0b7430 */ /* 0x000fe40000000000 */
[----:B------:R-:W-:-:S02]  /*58a0*/  HADD2.F32 R13, -RZ, R12.H0_H0 ;  /* 0x2000000cff0d7230 */ /* 0x000fc40000004100 */
[----:B------:R-:W-:Y:S02]  /*58b0*/  HADD2 R30, R10, -1032, -1032 ;  /* 0xe408e4080a1e7430 */ /* 0x000fe40000000000 */
[----:B------:R-:W-:Y:S02]  /*58c0*/  HADD2.F32 R25, -RZ, R12.H1_H1 ;  /* 0x3000000cff197230 */ /* 0x000fe40000004100 */
[----:B------:R-:W-:Y:S02]  /*58d0*/  HADD2 R23, R18, -1032, -1032 ;  /* 0xe408e40812177430 */ /* 0x000fe40000000000 */
[--C-:B------:R-:W-:Y:S01]  /*58e0*/  HADD2.F32 R12, -RZ, R11.reuse.H0_H0 ;  /* 0x2000000bff0c7230 */ /* 0x100fe20000004100 */
[----:B------:R-:W0:Y:S01]  /*58f0*/  LDS.64 R18, [UR4+0x38] ;  /* 0x00003804ff127984 */ /* 0x000e220008000a00 */
[----:B------:R-:W-:Y:S01]  /*5900*/  HADD2.F32 R10, -RZ, R30.H0_H0 ;  /* 0x2000001eff0a7230 */ /* 0x000fe20000004100 */
[----:B------:R-:W-:Y:S01]  /*5910*/  LOP3.LUT R28, R22, 0x64006400, RZ, 0xfc, !PT ;  /* 0x64006400161c7812 */ /* 0x000fe200078efcff */
[----:B------:R-:W-:-:S02]  /*5920*/  HADD2.F32 R24, -RZ, R11.H1_H1 ;  /* 0x3000000bff187230 */ /* 0x000fc40000004100 */
[C---:B------:R-:W-:Y:S01]  /*5930*/  FFMA.FTZ R36, R14.reuse, R12, RZ ;  /* 0x0000000c0e247223 */ /* 0x040fe200000100ff */
[----:B------:R-:W-:Y:S01]  /*5940*/  HADD2.F32 R22, -RZ, R30.H1_H1 ;  /* 0x3000001eff167230 */ /* 0x000fe20000004100 */
[----:B------:R-:W-:Y:S01]  /*5950*/  LOP3.LUT R30, R27, 0x64006400, RZ, 0xfc, !PT ;  /* 0x640064001b1e7812 */ /* 0x000fe200078efcff */
[--C-:B------:R-:W-:Y:S01]  /*5960*/  HADD2.F32 R11, -RZ, R23.reuse.H0_H0 ;  /* 0x20000017ff0b7230 */ /* 0x100fe20000004100 */
[----:B------:R-:W-:Y:S01]  /*5970*/  LOP3.LUT R32, R29, 0x64006400, RZ, 0xfc, !PT ;  /* 0x640064001d207812 */ /* 0x000fe200078efcff */
[----:B------:R-:W-:Y:S01]  /*5980*/  FFMA.FTZ R27, R14, R10, RZ ;  /* 0x0000000a0e1b7223 */ /* 0x000fe200000100ff */
[----:B------:R-:W-:Y:S01]  /*5990*/  LOP3.LUT R26, R26, 0x64006400, RZ, 0xfc, !PT ;  /* 0x640064001a1a7812 */ /* 0x000fe200078efcff */
[----:B------:R-:W-:Y:S01]  /*59a0*/  FFMA.FTZ R37, R31, R24, R36 ;  /* 0x000000181f257223 */ /* 0x000fe20000010024 */
[----:B------:R-:W-:Y:S02]  /*59b0*/  HADD2.F32 R23, -RZ, R23.H1_H1 ;  /* 0x30000017ff177230 */ /* 0x000fe40000004100 */
[----:B------:R-:W-:-:S02]  /*59c0*/  HFMA2 R29, R28, R59.H0_H0, -72, -72 ;  /* 0xd480d4801c1d7431 */ /* 0x000fc4000004003b */
[----:B------:R-:W-:Y:S01]  /*59d0*/  FFMA.FTZ R36, R31, R22, R27 ;  /* 0x000000161f247223 */ /* 0x000fe2000001001b */
[----:B------:R-:W-:Y:S01]  /*59e0*/  FFMA.FTZ R28, R13, R14, RZ ;  /* 0x0000000e0d1c7223 */ /* 0x000fe200000100ff */
[----:B------:R-:W-:Y:S01]  /*59f0*/  FFMA.FTZ R40, R14, R11, RZ ;  /* 0x0000000b0e287223 */ /* 0x000fe200000100ff */
[-C--:B------:R-:W-:Y:S02]  /*5a00*/  HFMA2 R30, R30, R59.reuse.H0_H0, -72, -72 ;  /* 0xd480d4801e1e7431 */ /* 0x080fe4000004003b */
[----:B------:R-:W-:Y:S02]  /*5a10*/  HADD2.F32 R33, -RZ, R29.H0_H0 ;  /* 0x2000001dff217230 */ /* 0x000fe40000004100 */
[-C--:B------:R-:W-:Y:S02]  /*5a20*/  HFMA2 R27, R32, R59.reuse.H0_H0, -72, -72 ;  /* 0xd480d480201b7431 */ /* 0x080fe4000004003b */
[----:B------:R-:W-:Y:S01]  /*5a30*/  FFMA.FTZ R14, R25, R31, R28 ;  /* 0x0000001f190e7223 */ /* 0x000fe2000001001c */
[----:B------:R-:W-:-:S02]  /*5a40*/  HFMA2 R26, R26, R59.H0_H0, -72, -72 ;  /* 0xd480d4801a1a7431 */ /* 0x000fc4000004003b */
[----:B------:R-:W-:Y:S01]  /*5a50*/  FFMA.FTZ R40, R31, R23, R40 ;  /* 0x000000171f287223 */ /* 0x000fe20000010028 */
[----:B------:R-:W-:Y:S02]  /*5a60*/  HADD2.F32 R32, -RZ, R29.H1_H1 ;  /* 0x3000001dff207230 */ /* 0x000fe40000004100 */
[----:B------:R-:W-:Y:S01]  /*5a70*/  FFMA.FTZ R35, R33, R34, R14 ;  /* 0x0000002221237223 */ /* 0x000fe2000001000e */
[----:B------:R-:W-:Y:S02]  /*5a80*/  HADD2.F32 R31, -RZ, R30.H0_H0 ;  /* 0x2000001eff1f7230 */ /* 0x000fe40000004100 */
[--C-:B------:R-:W-:Y:S02]  /*5a90*/  HADD2.F32 R29, -RZ, R27.reuse.H0_H0 ;  /* 0x2000001bff1d7230 */ /* 0x100fe40000004100 */
[----:B------:R-:W-:Y:S02]  /*5aa0*/  HADD2.F32 R28, -RZ, R27.H1_H1 ;  /* 0x3000001bff1c7230 */ /* 0x000fe40000004100 */
[----:B------:R-:W-:Y:S01]  /*5ab0*/  FFMA.FTZ R14, R34, R31, R37 ;  /* 0x0000001f220e7223 */ /* 0x000fe20000010025 */
[----:B------:R-:W-:-:S02]  /*5ac0*/  HADD2.F32 R27, -RZ, R26.H0_H0 ;  /* 0x2000001aff1b7230 */ /* 0x000fc40000004100 */
[----:B------:R-:W-:Y:S01]  /*5ad0*/  FFMA.FTZ R37, R34, R29, R40 ;  /* 0x0000001d22257223 */ /* 0x000fe20000010028 */
[----:B------:R-:W-:Y:S02]  /*5ae0*/  HADD2.F32 R30, -RZ, R30.H1_H1 ;  /* 0x3000001eff1e7230 */ /* 0x000fe40000004100 */
[----:B------:R-:W-:Y:S01]  /*5af0*/  FFMA.FTZ R40, R32, R15, R35 ;  /* 0x0000000f20287223 */ /* 0x000fe20000010023 */
[----:B------:R-:W-:Y:S02]  /*5b00*/  HADD2.F32 R26, -RZ, R26.H1_H1 ;  /* 0x3000001aff1a7230 */ /* 0x000fe40000004100 */
[----:B------:R-:W-:Y:S01]  /*5b10*/  FFMA.FTZ R49, R34, R27, R36 ;  /* 0x0000001b22317223 */ /* 0x000fe20000010024 */
[C---:B------:R-:W-:Y:S01]  /*5b20*/  FFMA.FTZ R56, R15.reuse, R28, R37 ;  /* 0x0000001c0f387223 */ /* 0x040fe20000010025 */
[C---:B------:R-:W-:Y:S01]  /*5b30*/  FFMA.FTZ R39, R15.reuse, R30, R14 ;  /* 0x0000001e0f277223 */ /* 0x040fe2000001000e */
[----:B------:R-:W-:Y:S01]  /*5b40*/  LOP3.LUT R14, R38, 0xf000f, RZ, 0xc0, !PT ;  /* 0x000f000f260e7812 */ /* 0x000fe200078ec0ff */
[----:B------:R-:W-:Y:S01]  /*5b50*/  FFMA.FTZ R49, R15, R26, R49 ;  /* 0x0000001a0f317223 */ /* 0x000fe20000010031 */
[----:B------:R-:W-:Y:S01]  /*5b60*/  LOP3.LUT R15, R41, 0xf000f, RZ, 0xc0, !PT ;  /* 0x000f000f290f7812 */ /* 0x000fe200078ec0ff */
[----:B0-----:R-:W-:Y:S01]  /*5b70*/  HADD2.F32 R58, -RZ, R18.H0_H0 ;  /* 0x20000012ff3a7230 */ /* 0x001fe20000004100 */
[----:B------:R-:W-:-:S02]  /*5b80*/  LOP3.LUT R14, R14, 0x64006400, RZ, 0xfc, !PT ;  /* 0x640064000e0e7812 */ /* 0x000fc400078efcff */
[----:B------:R-:W-:Y:S02]  /*5b90*/  LOP3.LUT R35, R42, 0xf000f, RZ, 0xc0, !PT ;  /* 0x000f000f2a237812 */ /* 0x000fe400078ec0ff */
[----:B------:R-:W-:Y:S01]  /*5ba0*/  LOP3.LUT R36, R44, 0xf000f, RZ, 0xc0, !PT ;  /* 0x000f000f2c247812 */ /* 0x000fe200078ec0ff */
[----:B------:R-:W-:Y:S01]  /*5bb0*/  HADD2 R51, R14, -1032, -1032 ;  /* 0xe408e4080e337430 */ /* 0x000fe20000000000 */
[----:B------:R-:W-:Y:S01]  /*5bc0*/  LOP3.LUT R34, R15, 0x64006400, RZ, 0xfc, !PT ;  /* 0x640064000f227812 */ /* 0x000fe200078efcff */
[----:B------:R-:W-:Y:S01]  /*5bd0*/  HADD2.F32 R15, -RZ, R18.H1_H1 ;  /* 0x30000012ff0f7230 */ /* 0x000fe20000004100 */
[----:B------:R-:W-:Y:S01]  /*5be0*/  LOP3.LUT R35, R35, 0x64006400, RZ, 0xfc, !PT ;  /* 0x6400640023237812 */ /* 0x000fe200078efcff */
[----:B------:R-:W-:Y:S01]  /*5bf0*/  HADD2.F32 R14, -RZ, R19.H0_H0 ;  /* 0x20000013ff0e7230 */ /* 0x000fe20000004100 */
[----:B------:R-:W-:Y:S01]  /*5c00*/  LOP3.LUT R36, R36, 0x64006400, RZ, 0xfc, !PT ;  /* 0x6400640024247812 */ /* 0x000fe200078efcff */
[----:B------:R-:W-:Y:S02]  /*5c10*/  HADD2 R53, R34, -1032, -1032 ;  /* 0xe408e40822357430 */ /* 0x000fe40000000000 */
[----:B------:R-:W-:-:S02]  /*5c20*/  HADD2.F32 R37, -RZ, R51.H0_H0 ;  /* 0x20000033ff257230 */ /* 0x000fc40000004100 */
[----:B------:R-:W-:Y:S01]  /*5c30*/  HADD2 R48, R35, -1032, -1032 ;  /* 0xe408e40823307430 */ /* 0x000fe20000000000 */
[----:B------:R-:W-:Y:S01]  /*5c40*/  LOP3.LUT R41, R41, 0xf000f0, RZ, 0xc0, !PT ;  /* 0x00f000f029297812 */ /* 0x000fe200078ec0ff */
[----:B------:R-:W-:Y:S02]  /*5c50*/  HADD2 R46, R36, -1032, -1032 ;  /* 0xe408e408242e7430 */ /* 0x000fe40000000000 */
[----:B------:R-:W-:Y:S02]  /*5c60*/  HADD2.F32 R36, -RZ, R53.H0_H0 ;  /* 0x20000035ff247230 */ /* 0x000fe40000004100 */
[----:B------:R-:W-:Y:S01]  /*5c70*/  FFMA.FTZ R45, R37, R58, R40 ;  /* 0x0000003a252d7223 */ /* 0x000fe20000010028 */
[----:B------:R-:W-:Y:S01]  /*5c80*/  HADD2.F32 R35, -RZ, R48.H0_H0 ;  /* 0x20000030ff237230 */ /* 0x000fe20000004100 */
[----:B------:R-:W-:Y:S01]  /*5c90*/  LOP3.LUT R38, R38, 0xf000f0, RZ, 0xc0, !PT ;  /* 0x00f000f026267812 */ /* 0x000fe200078ec0ff */
[----:B------:R-:W-:Y:S02]  /*5ca0*/  HADD2.F32 R34, -RZ, R46.H0_H0 ;  /* 0x2000002eff227230 */ /* 0x000fe40000004100 */
[----:B------:R-:W-:Y:S01]  /*5cb0*/  FFMA.FTZ R18, R58, R36, R39 ;  /* 0x000000243a127223 */ /* 0x000fe20000010027 */
[----:B------:R-:W-:Y:S01]  /*5cc0*/  HADD2.F32 R40, -RZ, R51.H1_H1 ;  /* 0x30000033ff287230 */ /* 0x000fe20000004100 */
[----:B------:R-:W-:Y:S01]  /*5cd0*/  LOP3.LUT R51, R42, 0xf000f0, RZ, 0xc0, !PT ;  /* 0x00f000f02a337812 */ /* 0x000fe200078ec0ff */
[----:B------:R-:W-:Y:S01]  /*5ce0*/  HADD2.F32 R39, -RZ, R53.H1_H1 ;  /* 0x30000035ff277230 */ /* 0x000fe20000004100 */
[----:B------:R-:W-:Y:S01]  /*5cf0*/  LOP3.LUT R53, R44, 0xf000f0, RZ, 0xc0, !PT ;  /* 0x00f000f02c357812 */ /* 0x000fe200078ec0ff */
[C---:B------:R-:W-:Y:S01]  /*5d00*/  FFMA.FTZ R47, R58.reuse, R35, R56 ;  /* 0x000000233a2f7223 */ /* 0x040fe20000010038 */
        /* <DEDUP_REMOVED lines=8> */
[----:B------:R-:W-:Y:S01]  /*5d90*/  FFMA.FTZ R62, R15, R38, R47 ;  /* 0x000000260f3e7223 */ /* 0x000fe2000001002f */
[-C--:B------:R-:W-:Y:S02]  /*5da0*/  HFMA2 R42, R56, R59.reuse.H0_H0, -72, -72 ;  /* 0xd480d480382a7431 */ /* 0x080fe4000004003b */
[----:B------:R-:W-:Y:S02]  /*5db0*/  HADD2.F32 R56, -RZ, R41.H0_H0 ;  /* 0x20000029ff387230 */ /* 0x000fe40000004100 */
[----:B------:R-:W-:Y:S02]  /*5dc0*/  HFMA2 R59, R58, R59.H0_H0, -72, -72 ;  /* 0xd480d4803a3b7431 */ /* 0x000fe4000004003b */
[----:B------:R-:W-:Y:S02]  /*5dd0*/  HADD2.F32 R58, -RZ, R46.H1_H1 ;  /* 0x3000002eff3a7230 */ /* 0x000fe40000004100 */
[----:B------:R-:W-:Y:S01]  /*5de0*/  FFMA.FTZ R46, R40, R15, R45 ;  /* 0x0000000f282e7223 */ /* 0x000fe2000001002d */
[----:B------:R-:W-:-:S02]  /*5df0*/  HADD2.F32 R57, -RZ, R44.H0_H0 ;  /* 0x2000002cff397230 */ /* 0x000fc40000004100 */
[C---:B------:R-:W-:Y:S01]  /*5e00*/  FFMA.FTZ R45, R15.reuse, R39, R18 ;  /* 0x000000270f2d7223 */ /* 0x040fe20000010012 */
[----:B------:R-:W-:Y:S02]  /*5e10*/  HADD2.F32 R51, -RZ, R59.H0_H0 ;  /* 0x2000003bff337230 */ /* 0x000fe40000004100 */
[----:B------:R-:W-:Y:S01]  /*5e20*/  FFMA.FTZ R48, R15, R58, R49 ;  /* 0x0000003a0f307223 */ /* 0x000fe20000010031 */
[----:B------:R-:W-:Y:S02]  /*5e30*/  HADD2.F32 R53, -RZ, R42.H0_H0 ;  /* 0x2000002aff357230 */ /* 0x000fe40000004100 */
[----:B------:R-:W-:Y:S01]  /*5e40*/  FFMA.FTZ R18, R57, R14, R46 ;  /* 0x0000000e39127223 */ /* 0x000fe2000001002e */
[----:B------:R-:W-:Y:S02]  /*5e50*/  HADD2.F32 R19, -RZ, R19.H1_H1 ;  /* 0x30000013ff137230 */ /* 0x000fe40000004100 */
[----:B------:R-:W-:Y:S01]  /*5e60*/  FFMA.FTZ R61, R14, R51, R48 ;  /* 0x000000330e3d7223 */ /* 0x000fe20000010030 */
[----:B------:R-:W-:-:S02]  /*5e70*/  HADD2.F32 R49, -RZ, R44.H1_H1 ;  /* 0x3000002cff317230 */ /* 0x000fc40000004100 */
[C---:B------:R-:W-:Y:S01]  /*5e80*/  FFMA.FTZ R60, R14.reuse, R56, R45 ;  /* 0x000000380e3c7223 */ /* 0x040fe2000001002d */
[----:B------:R-:W-:Y:S02]  /*5e90*/  HADD2.F32 R48, -RZ, R41.H1_H1 ;  /* 0x30000029ff307230 */ /* 0x000fe40000004100 */
[----:B------:R-:W-:Y:S01]  /*5ea0*/  FFMA.FTZ R62, R14, R53, R62 ;  /* 0x000000350e3e7223 */ /* 0x000fe2000001003e */
        /* <DEDUP_REMOVED lines=34> */
[----:B------:R-:W-:Y:S01]  /*60d0*/  FFMA.FTZ R14, R24, R61, R63 ;  /* 0x0000003d180e7223 */ /* 0x000fe2000001003f */
[----:B------:R-:W-:-:S02]  /*60e0*/  HADD2.F32 R15, -RZ, R15.H1_H1 ;  /* 0x3000000fff0f7230 */ /* 0x000fc40000004100 */
[-C--:B------:R-:W-:Y:S01]  /*60f0*/  FFMA.FTZ R66, R22, R61.reuse, R59 ;  /* 0x0000003d16427223 */ /* 0x080fe2000001003b */
[----:B------:R-:W-:Y:S01]  /*6100*/  FFMA.FTZ R60, R23, R61, R60 ;  /* 0x0000003d173c7223 */ /* 0x000fe2000001003c */
        /* <DEDUP_REMOVED lines=15> */
[--C-:B------:R-:W-:Y:S02]  /*6200*/  HADD2.F32 R18, -RZ, R19.reuse.H0_H0 ;  /* 0x20000013ff127230 */ /* 0x100fe40000004100 */
        /* <DEDUP_REMOVED lines=135> */
.L_x_238:
[----:B------:R-:W-:Y:S01]  /*6a80*/  UIADD3 UR5, UPT, UPT, UR5, 0x20, URZ ;  /* 0x0000002005057890 */ /* 0x000fe2000fffe0ff */
[----:B------:R-:W-:Y:S01]  /*6a90*/  MOV R11, UR16 ;  /* 0x00000010000b7c02 */ /* 0x000fe20008000f00 */
[----:B------:R-:W-:Y:S01]  /*6aa0*/  UIADD3 UR4, UPT, UPT, UR4, 0x40, URZ ;  /* 0x0000004004047890 */ /* 0x000fe2000fffe0ff */
[----:B------:R-:W-:Y:S01]  /*6ab0*/  IADD3 R20, P0, PT, R20, 0x80, RZ ;  /* 0x0000008014147810 */ /* 0x000fe20007f1e0ff */
[----:B------:R-:W-:Y:S02]  /*6ac0*/  UISETP.GE.AND UP0, UPT, UR5, UR8, UPT ;  /* 0x000000080500728c */ /* 0x000fe4000bf06270 */
[----:B------:R-:W-:Y:S01]  /*6ad0*/  IMAD.WIDE R16, R11, 0x4, R16 ;  /* 0x000000040b107825 */ /* 0x000fe200078e0210 */
[----:B------:R-:W-:-:S06]  /*6ae0*/  IADD3.X R21, PT, PT, RZ, R21, RZ, P0, !PT ;  /* 0x00000015ff157210 */ /* 0x000fcc00007fe4ff */
[----:B------:R-:W-:Y:S05]  /*6af0*/  BRA.U !UP0, `(.L_x_239) ;  /* 0xffffffb108047547 */ /* 0x000fea000b83ffff */
[----:B------:R-:W-:-:S05]  /*6b00*/  MOV R11, UR16 ;  /* 0x00000010000b7c02 */ /* 0x000fca0008000f00 */
[----:B------:R-:W-:-:S07]  /*6b10*/  IMAD.WIDE R54, R11, 0x10, R54 ;  /* 0x000000100b367825 */ /* 0x000fce00078e0236 */
.L_x_234:
        /* <DEDUP_REMOVED lines=12> */
.L_x_242:
[----:B------:R-:W-:Y:S02]  /*6be0*/  ISETP.NE.AND P0, PT, R43, UR5, PT ;  /* 0x000000052b007c0c */ /* 0x000fe4000bf05270 */
[----:B------:R-:W-:Y:S02]  /*6bf0*/  MOV R10, UR9 ;  /* 0x00000009000a7c02 */ /* 0x000fe40008000f00 */
[----:B------:R-:W-:-:S09]  /*6c00*/  MOV R11, UR7 ;  /* 0x00000007000b7c02 */ /* 0x000fd20008000f00 */
[C---:B------:R-:W-:Y:S01]  /*6c10*/  @!P0 LEA R12, R9.reuse, R1, 0x3 ;  /* 0x00000001090c8211 */ /* 0x040fe200078e18ff */
[----:B------:R-:W2:Y:S05]  /*6c20*/  @!P0 LDG.E.U16.CONSTANT R10, desc[UR14][R10.64] ;  /* 0x0000000e0a0a8981 */ /* 0x000eaa000c1e9500 */
[----:B------:R-:W3:Y:S01]  /*6c30*/  @!P0 LDL.64 R12, [R12+0x8] ;  /* 0x000008000c0c8983 */ /* 0x000ee20000100a00 */
[----:B------:R-:W0:Y:S01]  /*6c40*/  S2UR UR18, SR_CTAID.Y ;  /* 0x00000000001279c3 */ /* 0x000e220000002600 */
[----:B------:R-:W-:-:S04]  /*6c50*/  @!P0 IADD3 R14, PT, PT, R9, 0x1, RZ ;  /* 0x00000001090e8810 */ /* 0x000fc80007ffe0ff */
        /* <DEDUP_REMOVED lines=10> */
[----:B------:R-:W-:Y:S01]  /*6d00*/  HFMA2 R32, -RZ, RZ, 0, 0.25 ;  /* 0x00003400ff207431 */ /* 0x000fe200000001ff */
[----:B------:R-:W-:Y:S01]  /*6d10*/  MOV R33, 0x2c00 ;  /* 0x00002c0000217802 */ /* 0x000fe20000000f00 */
[----:B------:R-:W-:Y:S01]  /*6d20*/  HFMA2 R48, -RZ, RZ, 0, 0.015625 ;  /* 0x00002400ff307431 */ /* 0x000fe200000001ff */
[----:B------:R-:W-:Y:S01]  /*6d30*/  UISETP.NE.AND UP0, UPT, UR6, 0x1, UPT ;  /* 0x000000010600788c */ /* 0x000fe2000bf05270 */
[C---:B--2---:R-:W-:Y:S02]  /*6d40*/  LOP3.LUT R10, R12.reuse, 0xc000c, RZ, 0xc0, !PT ;  /* 0x000c000c0c0a7812 */ /* 0x044fe400078ec0ff */
[----:B------:R-:W-:Y:S02]  /*6d50*/  SHF.R.U32.HI R45, RZ, 0x8, R12 ;  /* 0x00000008ff2d7819 */ /* 0x000fe4000001160c */
[C---:B------:R-:W-:Y:S02]  /*6d60*/  LOP3.LUT R17, R12.reuse, 0x300030, RZ, 0xc0, !PT ;  /* 0x003000300c117812 */ /* 0x040fe400078ec0ff */
[----:B------:R-:W-:-:S02]  /*6d70*/  LOP3.LUT R37, R12, 0xc000c0, RZ, 0xc0, !PT ;  /* 0x00c000c00c257812 */ /* 0x000fc400078ec0ff */
[----:B------:R-:W-:Y:S02]  /*6d80*/  LOP3.LUT R41, R12, 0x30003, RZ, 0xc0, !PT ;  /* 0x000300030c297812 */ /* 0x000fe400078ec0ff */
[----:B------:R-:W-:Y:S02]  /*6d90*/  LOP3.LUT R12, R13, 0xc000c, RZ, 0xc0, !PT ;  /* 0x000c000c0d0c7812 */ /* 0x000fe400078ec0ff */
[C---:B------:R-:W-:Y:S02]  /*6da0*/  LOP3.LUT R16, R14.reuse, 0xc000c, RZ, 0xc0, !PT ;  /* 0x000c000c0e107812 */ /* 0x040fe400078ec0ff */
[----:B------:R-:W-:Y:S02]  /*6db0*/  SHF.R.U32.HI R49, RZ, 0x8, R14 ;  /* 0x00000008ff317819 */ /* 0x000fe4000001160e */
[C---:B------:R-:W-:Y:S02]  /*6dc0*/  LOP3.LUT R25, R14.reuse, 0x300030, RZ, 0xc0, !PT ;  /* 0x003000300e197812 */ /* 0x040fe400078ec0ff */
[----:B------:R-:W-:-:S02]  /*6dd0*/  LOP3.LUT R35, R14, 0xc000c0, RZ, 0xc0, !PT ;  /* 0x00c000c00e237812 */ /* 0x000fc400078ec0ff */
[----:B------:R-:W-:Y:S02]  /*6de0*/  LOP3.LUT R40, R14, 0x30003, RZ, 0xc0, !PT ;  /* 0x000300030e287812 */ /* 0x000fe400078ec0ff */
[----:B------:R-:W-:Y:S02]  /*6df0*/  LOP3.LUT R14, R15, 0xc000c, RZ, 0xc0, !PT ;  /* 0x000c000c0f0e7812 */ /* 0x000fe400078ec0ff */
[----:B------:R-:W-:Y:S02]  /*6e00*/  SHF.R.U32.HI R47, RZ, 0x8, R13 ;  /* 0x00000008ff2f7819 */ /* 0x000fe4000001160d */
[C---:B------:R-:W-:Y:S02]  /*6e10*/  LOP3.LUT R19, R13.reuse, 0x300030, RZ, 0xc0, !PT ;  /* 0x003000300d137812 */ /* 0x040fe400078ec0ff */
[C---:B------:R-:W-:Y:S02]  /*6e20*/  LOP3.LUT R34, R13.reuse, 0xc000c0, RZ, 0xc0, !PT ;  /* 0x00c000c00d227812 */ /* 0x040fe400078ec0ff */
[----:B------:R-:W-:-:S02]  /*6e30*/  LOP3.LUT R39, R13, 0x30003, RZ, 0xc0, !PT ;  /* 0x000300030d277812 */ /* 0x000fc400078ec0ff */
[----:B------:R-:W-:Y:S02]  /*6e40*/  LOP3.LUT R11, R10, 0x64006400, RZ, 0xfc, !PT ;  /* 0x640064000a0b7812 */ /* 0x000fe400078efcff */
[----:B------:R-:W-:Y:S02]  /*6e50*/  LOP3.LUT R13, R12, 0x64006400, RZ, 0xfc, !PT ;  /* 0x640064000c0d7812 */ /* 0x000fe400078efcff */
[----:B------:R-:W-:Y:S01]  /*6e60*/  LOP3.LUT R12, R45, 0xc000c, RZ, 0xc0, !PT ;  /* 0x000c000c2d0c7812 */ /* 0x000fe200078ec0ff */
[----:B------:R-:W-:Y:S01]  /*6e70*/  HFMA2 R10, R11, R32.H0_H0, -258, -258 ;  /* 0xdc08dc080b0a7431 */ /* 0x000fe20000040020 */
[----:B------:R-:W-:Y:S02]  /*6e80*/  SHF.R.U32.HI R51, RZ, 0x8, R15 ;  /* 0x00000008ff337819 */ /* 0x000fe4000001160f */
[C---:B------:R-:W-:Y:S02]  /*6e90*/  LOP3.LUT R27, R15.reuse, 0x300030, RZ, 0xc0, !PT ;  /* 0x003000300f1b7812 */ /* 0x040fe400078ec0ff */
[----:B------:R-:W-:-:S02]  /*6ea0*/  LOP3.LUT R36, R15, 0xc000c0, RZ, 0xc0, !PT ;  /* 0x00c000c00f247812 */ /* 0x000fc400078ec0ff */
[----:B------:R-:W-:Y:S02]  /*6eb0*/  LOP3.LUT R38, R15, 0x30003, RZ, 0xc0, !PT ;  /* 0x000300030f267812 */ /* 0x000fe400078ec0ff */
[----:B------:R-:W-:Y:S02]  /*6ec0*/  LOP3.LUT R21, R14, 0x64006400, RZ, 0xfc, !PT ;  /* 0x640064000e157812 */ /* 0x000fe400078efcff */
[----:B------:R-:W-:Y:S02]  /*6ed0*/  LOP3.LUT R15, R16, 0x64006400, RZ, 0xfc, !PT ;  /* 0x64006400100f7812 */ /* 0x000fe400078efcff */
[----:B------:R-:W-:Y:S02]  /*6ee0*/  LOP3.LUT R14, R47, 0xc000c, RZ, 0xc0, !PT ;  /* 0x000c000c2f0e7812 */ /* 0x000fe400078ec0ff */
[----:B------:R-:W-:Y:S02]  /*6ef0*/  LOP3.LUT R16, R49, 0xc000c, RZ, 0xc0, !PT ;  /* 0x000c000c31107812 */ /* 0x000fe400078ec0ff */
[----:B------:R-:W-:Y:S01]  /*6f00*/  LOP3.LUT R11, R12, 0x64006400, RZ, 0xfc, !PT ;  /* 0x640064000c0b7812 */ /* 0x000fe200078efcff */
[----:B------:R-:W-:Y:S01]  /*6f10*/  HFMA2 R12, R13, R32.H0_H0, -258, -258 ;  /* 0xdc08dc080d0c7431 */ /* 0x000fe20000040020 */
        /* <DEDUP_REMOVED lines=14> */
[----:B------:R-:W0:Y:S01]  /*7000*/  LDS.128 R20, [UR4+-0x100] ;  /* 0xffff0004ff147984 */ /* 0x000e220008000c00 */
[-C--:B------:R-:W-:Y:S01]  /*7010*/  HFMA2 R11, R24, R33.reuse.H0_H0, -66, -66 ;  /* 0xd420d420180b7431 */ /* 0x080fe20000040021 */
[----:B------:R-:W-:Y:S01]  /*7020*/  LOP3.LUT R24, R13, 0x64006400, RZ, 0xfc, !PT ;  /* 0x640064000d187812 */ /* 0x000fe200078efcff */
[----:B------:R-:W-:Y:S01]  /*7030*/  HFMA2 R13, R26, R33.H0_H0, -66, -66 ;  /* 0xd420d4201a0d7431 */ /* 0x000fe20000040021 */
[----:B------:R-:W-:-:S02]  /*7040*/  LOP3.LUT R19, R51, 0x300030, RZ, 0xc0, !PT ;  /* 0x0030003033137812 */ /* 0x000fc400078ec0ff */
[----:B------:R-:W-:Y:S02]  /*7050*/  LOP3.LUT R26, R15, 0x64006400, RZ, 0xfc, !PT ;  /* 0x640064000f1a7812 */ /* 0x000fe400078efcff */
[----:B------:R-:W-:Y:S01]  /*7060*/  LOP3.LUT R46, R19, 0x64006400, RZ, 0xfc, !PT ;  /* 0x64006400132e7812 */ /* 0x000fe200078efcff */
[-C--:B------:R-:W-:Y:S01]  /*7070*/  HFMA2 R19, R24, R33.reuse.H0_H0, -66, -66 ;  /* 0xd420d42018137431 */ /* 0x080fe20000040021 */
[----:B------:R-:W-:Y:S01]  /*7080*/  LOP3.LUT R42, R25, 0x64006400, RZ, 0xfc, !PT ;  /* 0x64006400192a7812 */ /* 0x000fe200078efcff */
[-C--:B------:R-:W-:Y:S01]  /*7090*/  HFMA2 R29, R26, R33.reuse.H0_H0, -66, -66 ;  /* 0xd420d4201a1d7431 */ /* 0x080fe20000040021 */
[----:B------:R-:W-:Y:S02]  /*70a0*/  LOP3.LUT R44, R27, 0x64006400, RZ, 0xfc, !PT ;  /* 0x640064001b2c7812 */ /* 0x000fe400078efcff */
[----:B------:R-:W1:Y:S01]  /*70b0*/  LDS.128 R24, [UR4+-0xf0] ;  /* 0xffff1004ff187984 */ /* 0x000e620008000c00 */
        /* <DEDUP_REMOVED lines=9> */
[----:B------:R-:W-:Y:S01]  /*7150*/  HFMA2 R33, R46, R33.H0_H0, -66, -66 ;  /* 0xd420d4202e217431 */ /* 0x000fe20000040021 */
[----:B------:R-:W-:Y:S02]  /*7160*/  LOP3.LUT R38, R47, 0xc000c0, RZ, 0xc0, !PT ;  /* 0x00c000c02f267812 */ /* 0x000fe400078ec0ff */
[----:B------:R-:W-:Y:S01]  /*7170*/  LOP3.LUT R59, R34, 0x64006400, RZ, 0xfc, !PT ;  /* 0x64006400223b7812 */ /* 0x000fe200078efcff */
[----:B------:R-:W-:Y:S01]  /*7180*/  HFMA2 R34, R57, R48.H0_H0, -18, -18 ;  /* 0xcc80cc8039227431 */ /* 0x000fe20000040030 */
[----:B------:R-:W-:-:S02]  /*7190*/  LOP3.LUT R42, R51, 0xc000c0, RZ, 0xc0, !PT ;  /* 0x00c000c0332a7812 */ /* 0x000fc400078ec0ff */
[----:B------:R-:W-:Y:S02]  /*71a0*/  LOP3.LUT R35, R35, 0x64006400, RZ, 0xfc, !PT ;  /* 0x6400640023237812 */ /* 0x000fe400078efcff */
[----:B------:R-:W-:Y:S02]  /*71b0*/  LOP3.LUT R41, R41, 0x64006400, RZ, 0xfc, !PT ;  /* 0x6400640029297812 */ /* 0x000fe400078efcff */
[----:B------:R-:W-:Y:S02]  /*71c0*/  LOP3.LUT R37, R39, 0x64006400, RZ, 0xfc, !PT ;  /* 0x6400640027257812 */ /* 0x000fe400078efcff */
[----:B------:R-:W-:Y:S02]  /*71d0*/  LOP3.LUT R39, R40, 0x64006400, RZ, 0xfc, !PT ;  /* 0x6400640028277812 */ /* 0x000fe400078efcff */
        /* <DEDUP_REMOVED lines=12> */
[----:B0-----:R-:W-:Y:S02]  /*72a0*/  HFMA2 R53, R35, R20, RZ ;  /* 0x0000001423357231 */ /* 0x001fe400000000ff */
[----:B------:R-:W-:Y:S02]  /*72b0*/  HFMA2 R44, R57, R48.H0_H0, -18, -18 ;  /* 0xcc80cc80392c7431 */ /* 0x000fe40000040030 */
[-C--:B------:R-:W-:Y:S02]  /*72c0*/  HFMA2 R57, R39, R20.reuse, RZ ;  /* 0x0000001427397231 */ /* 0x080fe400000000ff */
[-C--:B------:R-:W-:Y:S02]  /*72d0*/  HFMA2 R56, R37, R20.reuse, RZ.H0_H0 ;  /* 0x0000001425387231 */ /* 0x080fe400000400ff */
[----:B------:R-:W-:Y:S02]  /*72e0*/  HFMA2 R53, R10, R21, R53 ;  /* 0x000000150a357231 */ /* 0x000fe40000000035 */
[----:B------:R-:W-:-:S02]  /*72f0*/  HFMA2 R58, R41, R20, RZ.H0_H0 ;  /* 0x00000014293a7231 */ /* 0x000fc400000400ff */
[-C--:B------:R-:W-:Y:S02]  /*7300*/  HFMA2 R57, R14, R21.reuse, R57 ;  /* 0x000000150e397231 */ /* 0x080fe40000000039 */
[-C--:B------:R-:W-:Y:S01]  /*7310*/  HFMA2 R20, R12, R21.reuse, R56 ;  /* 0x000000150c147231 */ /* 0x080fe20000000038 */
[----:B------:R-:W-:Y:S01]  /*7320*/  LOP3.LUT R49, R49, 0x30003, RZ, 0xc0, !PT ;  /* 0x0003000331317812 */ /* 0x000fe200078ec0ff */
[----:B------:R-:W-:Y:S01]  /*7330*/  HFMA2 R58, R16, R21, R58 ;  /* 0x00000015103a7231 */ /* 0x000fe2000000003a */
        /* <DEDUP_REMOVED lines=9> */
[----:B------:R-:W-:Y:S01]  /*73d0*/  HFMA2 R40, R63, R48.H0_H0, -18, -18 ;  /* 0xcc80cc803f287431 */ /* 0x000fe20000040030 */
[----:B------:R-:W-:Y:S01]  /*73e0*/  LOP3.LUT R22, R49, 0x64006400, RZ, 0xfc, !PT ;  /* 0x6400640031167812 */ /* 0x000fe200078efcff */
[-C--:B------:R-:W-:Y:S01]  /*73f0*/  HFMA2 R53, R34, R23.reuse, R53 ;  /* 0x0000001722357231 */ /* 0x080fe20000000035 */
[----:B------:R-:W-:Y:S01]  /*7400*/  LOP3.LUT R56, R51, 0x64006400, RZ, 0xfc, !PT ;  /* 0x6400640033387812 */ /* 0x000fe200078efcff */
[-C--:B------:R-:W-:Y:S02]  /*7410*/  HFMA2 R20, R36, R23.reuse, R20 ;  /* 0x0000001724147231 */ /* 0x080fe40000000014 */
[----:B------:R-:W-:-:S02]  /*7420*/  HFMA2 R21, R38, R23, R21 ;  /* 0x0000001726157231 */ /* 0x000fc40000000015 */
[----:B------:R-:W-:Y:S02]  /*7430*/  HADD2 R51, R45, -1026, -1026 ;  /* 0xe402e4022d337430 */ /* 0x000fe40000000000 */
[----:B------:R-:W-:Y:S02]  /*7440*/  HADD2 R49, R47, -1026, -1026 ;  /* 0xe402e4022f317430 */ /* 0x000fe40000000000 */
[----:B------:R-:W-:Y:S02]  /*7450*/  HFMA2 R58, R40, R23, R58 ;  /* 0x00000017283a7231 */ /* 0x000fe4000000003a */
[----:B-1----:R-:W-:Y:S02]  /*7460*/  HFMA2 R53, R51, R24, R53 ;  /* 0x0000001833357231 */ /* 0x002fe40000000035 */
[----:B------:R-:W-:Y:S02]  /*7470*/  HADD2 R45, R22, -1026, -1026 ;  /* 0xe402e402162d7430 */ /* 0x000fe40000000000 */
[----:B------:R-:W-:-:S02]  /*7480*/  HADD2 R47, R56, -1026, -1026 ;  /* 0xe402e402382f7430 */ /* 0x000fc40000000000 */
[-C--:B------:R-:W-:Y:S02]  /*7490*/  HFMA2 R53, R18, R25.reuse, R53 ;  /* 0x0000001912357231 */ /* 0x080fe40000000035 */
[-C--:B------:R-:W-:Y:S02]  /*74a0*/  HFMA2 R20, R49, R24.reuse, R20 ;  /* 0x0000001831147231 */ /* 0x080fe40000000014 */
[-C--:B------:R-:W-:Y:S02]  /*74b0*/  HFMA2 R21, R45, R24.reuse, R21 ;  /* 0x000000182d157231 */ /* 0x080fe40000000015 */
[----:B------:R-:W-:Y:S02]  /*74c0*/  HFMA2 R58, R47, R24, R58 ;  /* 0x000000182f3a7231 */ /* 0x000fe4000000003a */
[-C--:B------:R-:W-:Y:S02]  /*74d0*/  HFMA2 R20, R28, R25.reuse, R20 ;  /* 0x000000191c147231 */ /* 0x080fe40000000014 */
[----:B------:R-:W-:-:S02]  /*74e0*/  HFMA2 R23, R30, R25, R21 ;  /* 0x000000191e177231 */ /* 0x000fc40000000015 */
[----:B------:R-:W-:Y:S02]  /*74f0*/  HFMA2 R58, R32, R25, R58 ;  /* 0x00000019203a7231 */ /* 0x000fe4000000003a */
[-C--:B------:R-:W-:Y:S02]  /*7500*/  HFMA2 R21, R19, R26.reuse, R53 ;  /* 0x0000001a13157231 */ /* 0x080fe40000000035 */
[-C--:B------:R-:W-:Y:S02]  /*7510*/  HFMA2 R22, R29, R26.reuse, R20 ;  /* 0x0000001a1d167231 */ /* 0x080fe40000000014 */
[----:B------:R-:W-:Y:S02]  /*7520*/  HFMA2 R23, R31, R26, R23 ;  /* 0x0000001a1f177231 */ /* 0x000fe40000000017 */
[----:B------:R-:W-:Y:S02]  /*7530*/  HFMA2 R46, R59, R48.H0_H0, -18, -18 ;  /* 0xcc80cc803b2e7431 */ /* 0x000fe40000040030 */
[----:B------:R-:W-:-:S02]  /*7540*/  HFMA2 R21, R42, R27, R21 ;  /* 0x0000001b2a157231 */ /* 0x000fc40000000015 */
[----:B------:R-:W-:Y:S02]  /*7550*/  HFMA2 R48, R61, R48.H0_H0, -18, -18 ;  /* 0xcc80cc803d307431 */ /* 0x000fe40000040030 */
[----:B------:R-:W-:Y:S02]  /*7560*/  HFMA2 R24, R33, R26, R58 ;  /* 0x0000001a21187231 */ /* 0x000fe4000000003a */
        /* <DEDUP_REMOVED lines=142> */
.L_x_241:
        /* <DEDUP_REMOVED lines=8> */
.L_x_240:
        /* <DEDUP_REMOVED lines=9> */
[----:B-1----:R-:W-:Y:S01]  /*7f60*/  IMAD.WIDE R12, R9, 0x2, R12 ;  /* 0x00000002090c7825 */ /* 0x002fe200078e020c */
[----:B------:R-:W-:-:S05]  /*7f70*/  MOV R9, R8 ;  /* 0x0000000800097202 */ /* 0x000fca0000000f00 */
[----:B------:R0:W-:Y:S01]  /*7f80*/  ATOM.E.ADD.F16x2.RN.STRONG.GPU P0, RZ, desc[UR14][R12.64], R9 ;  /* 0x800000090cff79a2 */ /* 0x0001e2000c10e10e */
[----:B------:R-:W-:Y:S01]  /*7f90*/  BSSY.RECONVERGENT B0, `(.L_x_243) ;  /* 0x0000010000007945 */ /* 0x000fe20003800200 */
[----:B------:R-:W-:-:S03]  /*7fa0*/  MOV R14, R7 ;  /* 0x00000007000e7202 */ /* 0x000fc60000000f00 */
[----:B0-----:R-:W-:Y:S05]  /*7fb0*/  @P0 BRA `(.L_x_244) ;  /* 0x0000000000340947 */ /* 0x001fea0003800000 */
[----:B------:R-:W0:Y:S02]  /*7fc0*/  QSPC.E.S P0, RZ, [R12] ;  /* 0x000000000cff73aa */ /* 0x000e240000000500 */
[----:B0-----:R-:W-:Y:S05]  /*7fd0*/  @!P0 BRA `(.L_x_245) ;  /* 0x0000000000208947 */ /* 0x001fea0003800000 */
[----:B------:R-:W-:-:S04]  /*7fe0*/  MOV R10, R12 ;  /* 0x0000000c000a7202 */ /* 0x000fc80000000f00 */
[----:B------:R-:W-:Y:S02]  /*7ff0*/  MOV R10, R10 ;  /* 0x0000000a000a7202 */ /* 0x000fe40000000f00 */
[----:B------:R-:W-:-:S07]  /*8000*/  MOV R11, R8 ;  /* 0x00000008000b7202 */ /* 0x000fce0000000f00 */
.L_x_246:
[----:B------:R-:W0:Y:S02]  /*8010*/  LDS R8, [R10] ;  /* 0x000000000a087984 */ /* 0x000e240000000800 */
[----:B0-----:R-:W-:-:S05]  /*8020*/  HADD2 R9, R8, R11 ;  /* 0x0000000b08097230 */ /* 0x001fca0000000000 */
[----:B------:R-:W0:Y:S02]  /*8030*/  ATOMS.CAST.SPIN P0, [R10], R8, R9 ;  /* 0x000000080a00758d */ /* 0x000e240001800009 */
[----:B0-----:R-:W-:Y:S05]  /*8040*/  @!P0 BRA `(.L_x_246) ;  /* 0xfffffffc00f08947 */ /* 0x001fea000383ffff */
[----:B------:R-:W-:Y:S05]  /*8050*/  BRA `(.L_x_244) ;  /* 0x00000000000c7947 */ /* 0x000fea0003800000 */
.L_x_245:
[----:B------:R-:W2:Y:S02]  /*8060*/  LD.E R8, desc[UR14][R12.64] ;  /* 0x0000000e0c087980 */ /* 0x000ea4000c101900 */
[----:B--2---:R-:W-:-:S05]  /*8070*/  IADD3 R9, PT, PT, R9, R8, RZ ;  /* 0x0000000809097210 */ /* 0x004fca0007ffe0ff */
[----:B------:R0:W-:Y:S02]  /*8080*/  ST.E desc[UR14][R12.64], R9 ;  /* 0x000000090c007985 */ /* 0x0001e4000c10190e */
.L_x_244:
[----:B------:R-:W-:Y:S05]  /*8090*/  BSYNC.RECONVERGENT B0 ;  /* 0x0000000000007941 */ /* 0x000fea0003800200 */
.L_x_243:
[----:B------:R1:W-:Y:S01]  /*80a0*/  ATOM.E.ADD.F16x2.RN.STRONG.GPU P0, RZ, desc[UR14][R12.64+0x4], R14 ;  /* 0x8000040e0cff79a2 */ /* 0x0003e2000c10e10e */
[----:B------:R-:W-:Y:S04]  /*80b0*/  BSSY.RECONVERGENT B0, `(.L_x_247) ;  /* 0x000000e000007945 */ /* 0x000fe80003800200 */
[----:B-1----:R-:W-:Y:S05]  /*80c0*/  @P0 BRA `(.L_x_248) ;  /* 0x0000000000300947 */ /* 0x002fea0003800000 */
[----:B------:R-:W1:Y:S02]  /*80d0*/  QSPC.E.S P0, RZ, [R12+0x4] ;  /* 0x000004000cff73aa */ /* 0x000e640000000500 */
[----:B-1----:R-:W-:Y:S05]  /*80e0*/  @!P0 BRA `(.L_x_249) ;  /* 0x00000000001c8947 */ /* 0x002fea0003800000 */
[----:B------:R-:W-:-:S04]  /*80f0*/  MOV R8, R12 ;  /* 0x0000000c00087202 */ /* 0x000fc80000000f00 */
[----:B------:R-:W-:-:S07]  /*8100*/  MOV R10, R8 ;  /* 0x00000008000a7202 */ /* 0x000fce0000000f00 */
.L_x_250:
[----:B------:R-:W0:Y:S02]  /*8110*/  LDS R8, [R10+0x4] ;  /* 0x000004000a087984 */ /* 0x000e240000000800 */
[----:B0-----:R-:W-:-:S05]  /*8120*/  HFMA2 R9, R8, 1, 1, R7 ;  /* 0x3c003c0008097831 */ /* 0x001fca0000000007 */
[----:B------:R-:W0:Y:S02]  /*8130*/  ATOMS.CAST.SPIN P0, [R10+0x4], R8, R9 ;  /* 0x000004080a00758d */ /* 0x000e240001800009 */
[----:B0-----:R-:W-:Y:S05]  /*8140*/  @!P0 BRA `(.L_x_250) ;  /* 0xfffffffc00f08947 */ /* 0x001fea000383ffff */
[----:B------:R-:W-:Y:S05]  /*8150*/  BRA `(.L_x_248) ;  /* 0x00000000000c7947 */ /* 0x000fea0003800000 */
.L_x_249:
[----:B------:R-:W2:Y:S02]  /*8160*/  LD.E R7, desc[UR14][R12.64+0x4] ;  /* 0x0000040e0c077980 */ /* 0x000ea4000c101900 */
[----:B--2---:R-:W-:-:S05]  /*8170*/  IADD3 R7, PT, PT, R14, R7, RZ ;  /* 0x000000070e077210 */ /* 0x004fca0007ffe0ff */
[----:B------:R1:W-:Y:S02]  /*8180*/  ST.E desc[UR14][R12.64+0x4], R7 ;  /* 0x000004070c007985 */ /* 0x0003e4000c10190e */
.L_x_248:
[----:B------:R-:W-:Y:S05]  /*8190*/  BSYNC.RECONVERGENT B0 ;  /* 0x0000000000007941 */ /* 0x000fea0003800200 */
.L_x_247:
[----:B------:R-:W-:-:S06]  /*81a0*/  UISETP.NE.AND UP0, UPT, UR6, 0x1, UPT ;  /* 0x000000010600788c */ /* 0x000fcc000bf05270 */
[----:B------:R-:W-:-:S13]  /*81b0*/  PLOP3.LUT P0, PT, PT, PT, UP0, 0x80, 0x8 ;  /* 0x000000000008781c */ /* 0x000fda0003f0f008 */
[----:B------:R-:W-:Y:S05]  /*81c0*/  @!P0 EXIT ;  /* 0x000000000000894d */ /* 0x000fea0003800000 */
[----:B-1----:R-:W-:-:S05]  /*81d0*/  MOV R7, UR16 ;  /* 0x0000001000077c02 */ /* 0x002fca0008000f00 */
[----:B0-----:R-:W-:Y:S01]  /*81e0*/  IMAD.WIDE R12, R7, 0x2, R12 ;  /* 0x00000002070c7825 */ /* 0x001fe200078e020c */
        /* <DEDUP_REMOVED lines=10> */
.L_x_254:
[----:B------:R-:W0:Y:S02]  /*8290*/  LDS R6, [R8] ;  /* 0x0000000008067984 */ /* 0x000e240000000800 */
[----:B0-----:R-:W-:-:S05]  /*82a0*/  HADD2 R7, R6, R9 ;  /* 0x0000000906077230 */ /* 0x001fca0000000000 */
[----:B------:R-:W0:Y:S02]  /*82b0*/  ATOMS.CAST.SPIN P0, [R8], R6, R7 ;  /* 0x000000060800758d */ /* 0x000e240001800007 */
[----:B0-----:R-:W-:Y:S05]  /*82c0*/  @!P0 BRA `(.L_x_254) ;  /* 0xfffffffc00f08947 */ /* 0x001fea000383ffff */
[----:B------:R-:W-:Y:S05]  /*82d0*/  BRA `(.L_x_252) ;  /* 0x00000000000c7947 */ /* 0x000fea0003800000 */
.L_x_253:
[----:B------:R-:W2:Y:S02]  /*82e0*/  LD.E R6, desc[UR14][R12.64] ;  /* 0x0000000e0c067980 */ /* 0x000ea4000c101900 */
[----:B--2---:R-:W-:-:S05]  /*82f0*/  IADD3 R7, PT, PT, R7, R6, RZ ;  /* 0x0000000607077210 */ /* 0x004fca0007ffe0ff */
[----:B------:R0:W-:Y:S02]  /*8300*/  ST.E desc[UR14][R12.64], R7 ;  /* 0x000000070c007985 */ /* 0x0001e4000c10190e */
.L_x_252:
[----:B------:R-:W-:Y:S05]  /*8310*/  BSYNC.RECONVERGENT B0 ;  /* 0x0000000000007941 */ /* 0x000fea0003800200 */
.L_x_251:
[----:B------:R1:W-:Y:S01]  /*8320*/  ATOM.E.ADD.F16x2.RN.STRONG.GPU P0, RZ, desc[UR14][R12.64+0x4], R10 ;  /* 0x8000040a0cff79a2 */ /* 0x0003e2000c10e10e */
[----:B------:R-:W-:Y:S04]  /*8330*/  BSSY.RECONVERGENT B0, `(.L_x_255) ;  /* 0x000000e000007945 */ /* 0x000fe80003800200 */
[----:B-1----:R-:W-:Y:S05]  /*8340*/  @P0 BRA `(.L_x_256) ;  /* 0x0000000000300947 */ /* 0x002fea0003800000 */
[----:B------:R-:W1:Y:S02]  /*8350*/  QSPC.E.S P0, RZ, [R12+0x4] ;  /* 0x000004000cff73aa */ /* 0x000e640000000500 */
[----:B-1----:R-:W-:Y:S05]  /*8360*/  @!P0 BRA `(.L_x_257) ;  /* 0x00000000001c8947 */ /* 0x002fea0003800000 */
[----:B------:R-:W-:-:S04]  /*8370*/  MOV R6, R12 ;  /* 0x0000000c00067202 */ /* 0x000fc80000000f00 */
[----:B------:R-:W-:-:S07]  /*8380*/  MOV R8, R6 ;  /* 0x0000000600087202 */ /* 0x000fce0000000f00 */
.L_x_258:
[----:B------:R-:W0:Y:S02]  /*8390*/  LDS R6, [R8+0x4] ;  /* 0x0000040008067984 */ /* 0x000e240000000800 */
[----:B0-----:R-:W-:-:S05]  /*83a0*/  HFMA2 R7, R6, 1, 1, R5 ;  /* 0x3c003c0006077831 */ /* 0x001fca0000000005 */
[----:B------:R-:W0:Y:S02]  /*83b0*/  ATOMS.CAST.SPIN P0, [R8+0x4], R6, R7 ;  /* 0x000004060800758d */ /* 0x000e240001800007 */
[----:B0-----:R-:W-:Y:S05]  /*83c0*/  @!P0 BRA `(.L_x_258) ;  /* 0xfffffffc00f08947 */ /* 0x001fea000383ffff */
[----:B------:R-:W-:Y:S05]  /*83d0*/  BRA `(.L_x_256) ;  /* 0x00000000000c7947 */ /* 0x000fea0003800000 */
.L_x_257:
[----:B------:R-:W2:Y:S02]  /*83e0*/  LD.E R5, desc[UR14][R12.64+0x4] ;  /* 0x0000040e0c057980 */ /* 0x000ea4000c101900 */
[----:B--2---:R-:W-:-:S05]  /*83f0*/  IADD3 R5, PT, PT, R10, R5, RZ ;  /* 0x000000050a057210 */ /* 0x004fca0007ffe0ff */
[----:B------:R1:W-:Y:S02]  /*8400*/  ST.E desc[UR14][R12.64+0x4], R5 ;  /* 0x000004050c007985 */ /* 0x0003e4000c10190e */
.L_x_256:
[----:B------:R-:W-:Y:S05]  /*8410*/  BSYNC.RECONVERGENT B0 ;  /* 0x0000000000007941 */ /* 0x000fea0003800200 */
.L_x_255:
        /* <DEDUP_REMOVED lines=15> */
.L_x_262:
[----:B------:R-:W0:Y:S02]  /*8510*/  LDS R4, [R6] ;  /* 0x0000000006047984 */ /* 0x000e240000000800 */
[----:B0-----:R-:W-:-:S05]  /*8520*/  HADD2 R5, R4, R7 ;  /* 0x0000000704057230 */ /* 0x001fca0000000000 */
[----:B------:R-:W0:Y:S02]  /*8530*/  ATOMS.CAST.SPIN P0, [R6], R4, R5 ;  /* 0x000000040600758d */ /* 0x000e240001800005 */
[----:B0-----:R-:W-:Y:S05]  /*8540*/  @!P0 BRA `(.L_x_262) ;  /* 0xfffffffc00f08947 */ /* 0x001fea000383ffff */
[----:B------:R-:W-:Y:S05]  /*8550*/  BRA `(.L_x_260) ;  /* 0x00000000000c7947 */ /* 0x000fea0003800000 */
.L_x_261:
[----:B------:R-:W2:Y:S02]  /*8560*/  LD.E R4, desc[UR14][R12.64] ;  /* 0x0000000e0c047980 */ /* 0x000ea4000c101900 */
[----:B--2---:R-:W-:-:S05]  /*8570*/  IADD3 R5, PT, PT, R5, R4, RZ ;  /* 0x0000000405057210 */ /* 0x004fca0007ffe0ff */
[----:B------:R0:W-:Y:S02]  /*8580*/  ST.E desc[UR14][R12.64], R5 ;  /* 0x000000050c007985 */ /* 0x0001e4000c10190e */
.L_x_260:
[----:B------:R-:W-:Y:S05]  /*8590*/  BSYNC.RECONVERGENT B0 ;  /* 0x0000000000007941 */ /* 0x000fea0003800200 */
.L_x_259:
[----:B------:R1:W-:Y:S01]  /*85a0*/  ATOM.E.ADD.F16x2.RN.STRONG.GPU P0, RZ, desc[UR14][R12.64+0x4], R8 ;  /* 0x800004080cff79a2 */ /* 0x0003e2000c10e10e */
[----:B------:R-:W-:Y:S04]  /*85b0*/  BSSY.RECONVERGENT B0, `(.L_x_263) ;  /* 0x000000e000007945 */ /* 0x000fe80003800200 */
[----:B-1----:R-:W-:Y:S05]  /*85c0*/  @P0 BRA `(.L_x_264) ;  /* 0x0000000000300947 */ /* 0x002fea0003800000 */
[----:B------:R-:W1:Y:S02]  /*85d0*/  QSPC.E.S P0, RZ, [R12+0x4] ;  /* 0x000004000cff73aa */ /* 0x000e640000000500 */
[----:B-1----:R-:W-:Y:S05]  /*85e0*/  @!P0 BRA `(.L_x_265) ;  /* 0x00000000001c8947 */ /* 0x002fea0003800000 */
[----:B------:R-:W-:-:S04]  /*85f0*/  MOV R4, R12 ;  /* 0x0000000c00047202 */ /* 0x000fc80000000f00 */
[----:B------:R-:W-:-:S07]  /*8600*/  MOV R6, R4 ;  /* 0x0000000400067202 */ /* 0x000fce0000000f00 */
.L_x_266:
[----:B------:R-:W0:Y:S02]  /*8610*/  LDS R4, [R6+0x4] ;  /* 0x0000040006047984 */ /* 0x000e240000000800 */
[----:B0-----:R-:W-:-:S05]  /*8620*/  HFMA2 R5, R4, 1, 1, R3 ;  /* 0x3c003c0004057831 */ /* 0x001fca0000000003 */
[----:B------:R-:W0:Y:S02]  /*8630*/  ATOMS.CAST.SPIN P0, [R6+0x4], R4, R5 ;  /* 0x000004040600758d */ /* 0x000e240001800005 */
[----:B0-----:R-:W-:Y:S05]  /*8640*/  @!P0 BRA `(.L_x_266) ;  /* 0xfffffffc00f08947 */ /* 0x001fea000383ffff */
[----:B------:R-:W-:Y:S05]  /*8650*/  BRA `(.L_x_264) ;  /* 0x00000000000c7947 */ /* 0x000fea0003800000 */
.L_x_265:
[----:B------:R-:W2:Y:S02]  /*8660*/  LD.E R3, desc[UR14][R12.64+0x4] ;  /* 0x0000040e0c037980 */ /* 0x000ea4000c101900 */
[----:B--2---:R-:W-:-:S05]  /*8670*/  IADD3 R3, PT, PT, R8, R3, RZ ;  /* 0x0000000308037210 */ /* 0x004fca0007ffe0ff */
[----:B------:R1:W-:Y:S02]  /*8680*/  ST.E desc[UR14][R12.64+0x4], R3 ;  /* 0x000004030c007985 */ /* 0x0003e4000c10190e */
.L_x_264:
[----:B------:R-:W-:Y:S05]  /*8690*/  BSYNC.RECONVERGENT B0 ;  /* 0x0000000000007941 */ /* 0x000fea0003800200 */
.L_x_263:
        /* <DEDUP_REMOVED lines=15> */
.L_x_270:
[----:B------:R-:W0:Y:S02]  /*8790*/  LDS R2, [R4] ;  /* 0x0000000004027984 */ /* 0x000e240000000800 */
[----:B0-----:R-:W-:-:S05]  /*87a0*/  HADD2 R3, R2, R5 ;  /* 0x0000000502037230 */ /* 0x001fca0000000000 */
[----:B------:R-:W0:Y:S02]  /*87b0*/  ATOMS.CAST.SPIN P0, [R4], R2, R3 ;  /* 0x000000020400758d */ /* 0x000e240001800003 */
[----:B0-----:R-:W-:Y:S05]  /*87c0*/  @!P0 BRA `(.L_x_270) ;  /* 0xfffffffc00f08947 */ /* 0x001fea000383ffff */
[----:B------:R-:W-:Y:S05]  /*87d0*/  BRA `(.L_x_268) ;  /* 0x00000000000c7947 */ /* 0x000fea0003800000 */
.L_x_269:
[----:B------:R-:W2:Y:S02]  /*87e0*/  LD.E R2, desc[UR14][R12.64] ;  /* 0x0000000e0c027980 */ /* 0x000ea4000c101900 */
[----:B--2---:R-:W-:-:S05]  /*87f0*/  IADD3 R3, PT, PT, R3, R2, RZ ;  /* 0x0000000203037210 */ /* 0x004fca0007ffe0ff */
[----:B------:R0:W-:Y:S02]  /*8800*/  ST.E desc[UR14][R12.64], R3 ;  /* 0x000000030c007985 */ /* 0x0001e4000c10190e */
.L_x_268:
[----:B------:R-:W-:Y:S05]  /*8810*/  BSYNC.RECONVERGENT B0 ;  /* 0x0000000000007941 */ /* 0x000fea0003800200 */
.L_x_267:
[----:B------:R1:W-:Y:S02]  /*8820*/  ATOM.E.ADD.F16x2.RN.STRONG.GPU P0, RZ, desc[UR14][R12.64+0x4], R7 ;  /* 0x800004070cff79a2 */ /* 0x0003e4000c10e10e */
[----:B-1----:R-:W-:Y:S05]  /*8830*/  @P0 EXIT ;  /* 0x000000000000094d */ /* 0x002fea0003800000 */
[----:B------:R-:W1:Y:S02]  /*8840*/  QSPC.E.S P0, RZ, [R12+0x4] ;  /* 0x000004000cff73aa */ /* 0x000e640000000500 */
[----:B-1----:R-:W-:Y:S05]  /*8850*/  @!P0 BRA `(.L_x_271) ;  /* 0x00000000001c8947 */ /* 0x002fea0003800000 */
[----:B------:R-:W-:-:S04]  /*8860*/  MOV R2, R12 ;  /* 0x0000000c00027202 */ /* 0x000fc80000000f00 */
[----:B------:R-:W-:-:S07]  /*8870*/  MOV R4, R2 ;  /* 0x0000000200047202 */ /* 0x000fce0000000f00 */
.L_x_272:
[----:B------:R-:W0:Y:S02]  /*8880*/  LDS R2, [R4+0x4] ;  /* 0x0000040004027984 */ /* 0x000e240000000800 */
[----:B0-----:R-:W-:-:S05]  /*8890*/  HFMA2 R3, R2, 1, 1, R0 ;  /* 0x3c003c0002037831 */ /* 0x001fca0000000000 */
[----:B------:R-:W0:Y:S02]  /*88a0*/  ATOMS.CAST.SPIN P0, [R4+0x4], R2, R3 ;  /* 0x000004020400758d */ /* 0x000e240001800003 */
[----:B0-----:R-:W-:Y:S05]  /*88b0*/  @!P0 BRA `(.L_x_272) ;  /* 0xfffffffc00f08947 */ /* 0x001fea000383ffff */
[----:B------:R-:W-:Y:S05]  /*88c0*/  EXIT ;  /* 0x000000000000794d */ /* 0x000fea0003800000 */
.L_x_271:
[----:B------:R-:W0:Y:S02]  /*88d0*/  LD.E R0, desc[UR14][R12.64+0x4] ;  /* 0x0000040e0c007980 */ /* 0x000e24000c101900 */
[----:B0-----:R-:W-:-:S05]  /*88e0*/  IADD3 R3, PT, PT, R7, R0, RZ ;  /* 0x0000000007037210 */ /* 0x001fca0007ffe0ff */
[----:B------:R-:W-:Y:S01]  /*88f0*/  ST.E desc[UR14][R12.64+0x4], R3 ;  /* 0x000004030c007985 */ /* 0x000fe2000c10190e */
[----:B------:R-:W-:Y:S05]  /*8900*/  EXIT ;  /* 0x000000000000794d */ /* 0x000fea0003800000 */
.L_x_273:
        /* <DEDUP_REMOVED lines=15> */
.L_x_4473:


//--------------------- .text._Z23gemm_half_q_half_kernelILi4ELi172ELb0ELb0ELi64EEvPK6__halfPKjS4_S2_PS0_iiiiPKtS7_iiiiiibS2_i --------------------------
	.section	.text._Z23gemm_half_q_half_kernelILi4ELi172ELb0ELb0ELi64EEvPK6__halfPKjS4_S2_PS0_iiiiPKtS7_iiiiiibS2_i,"ax",@progbits
	.align	128
        .global         _Z23gemm_half_q_half_kernelILi4ELi172ELb0ELb0ELi64EEvPK6__halfPKjS4_S2_PS0_iiiiPKtS7_iiiiiibS2_i
        .type           _Z23gemm_half_q_half_kernelILi4ELi172ELb0ELb0ELi64EEvPK6__halfPKjS4_S2_PS0_iiiiPKtS7_iiiiiibS2_i,@function
        .size           _Z23gemm_half_q_half_kernelILi4ELi172ELb0ELb0ELi64EEvPK6__halfPKjS4_S2_PS0_iiiiPKtS7_iiiiiibS2_i,(.L_x_4474 - _Z23gemm_half_q_half_kernelILi4ELi172ELb0ELb0ELi64EEvPK6__halfPKjS4_S2_PS0_iiiiPKtS7_iiiiiibS2_i)
        .other          _Z23gemm_half_q_half_kernelILi4ELi172ELb0ELb0ELi64EEvPK6__halfPKjS4_S2_PS0_iiiiPKtS7_iiiiiibS2_i,@"STO_CUDA_ENTRY STV_DEFAULT"
_Z23gemm_half_q_half_kernelILi4ELi172ELb0ELb0ELi64EEvPK6__halfPKjS4_S2_PS0_iiiiPKtS7_iiiiiibS2_i:
.text._Z23gemm_half_q_half_kernelILi4ELi172ELb0ELb0ELi64EEvPK6__halfPKjS4_S2_PS0_iiiiPKtS7_iiiiiibS2_i:
[----:B------:R-:W0:Y:S01]  /*0000*/  LDC R1, c[0x0][0x37c] ;  /* 0x0000df00ff017b82 */ /* 0x000e220000000800 */
[----:B------:R-:W1:Y:S07]  /*0010*/  S2R R2, SR_CTAID.Z ;  /* 0x0000000000027919 */ /* 0x000e6e0000002700 */
[----:B------:R-:W2:Y:S01]  /*0020*/  S2UR UR10, SR_CTAID.Y ;  /* 0x00000000000a79c3 */ /* 0x000ea20000002600 */
[----:B------:R-:W2:Y:S01]  /*0030*/  LDCU UR5, c[0x0][0x3a8] ;  /* 0x00007500ff0577ac */ /* 0x000ea20008000800 */
[----:B------:R-:W-:Y:S01]  /*0040*/  BSSY.RECONVERGENT B0, `(.L_x_274) ;  /* 0x00000c4000007945 */ /* 0x000fe20003800200 */
[----:B------:R-:W3:Y:S01]  /*0050*/  S2R R0, SR_TID.X ;  /* 0x0000000000007919 */ /* 0x000ee20000002100 */
[----:B0-----:R-:W-:Y:S01]  /*0060*/  IADD3 R1, PT, PT, R1, -0x10, RZ ;  /* 0xfffffff001017810 */ /* 0x001fe20007ffe0ff */
[----:B------:R-:W0:Y:S03]  /*0070*/  LDCU.64 UR8, c[0x0][0x358] ;  /* 0x00006b00ff0877ac */ /* 0x000e260008000a00 */
[----:B------:R-:W4:Y:S08]  /*0080*/  LDC R4, c[0x0][0x3b0] ;  /* 0x0000ec00ff047b82 */ /* 0x000f300000000800 */
[----:B------:R-:W5:Y:S01]  /*0090*/  S2UR UR4, SR_CTAID.X ;  /* 0x00000000000479c3 */ /* 0x000f620000002500 */
[----:B--2---:R-:W-:-:S06]  /*00a0*/  UIMAD UR5, UR10, -0x4, UR5 ;  /* 0xfffffffc0a0578a4 */ /* 0x004fcc000f8e0205 */
[----:B------:R-:W-:Y:S02]  /*00b0*/  MOV R64, UR5 ;  /* 0x0000000500407c02 */ /* 0x000fe40008000f00 */
[----:B-1----:R-:W-:Y:S02]  /*00c0*/  SHF.L.U32 R13, R2, 0x6, RZ ;  /* 0x00000006020d7819 */ /* 0x002fe400000006ff */
[C---:B------:R-:W-:Y:S02]  /*00d0*/  ISETP.GE.AND P0, PT, R64.reuse, 0x1, PT ;  /* 0x000000014000780c */ /* 0x040fe40003f06270 */
[C---:B---3--:R-:W-:Y:S02]  /*00e0*/  IADD3 R12, PT, PT, R13.reuse, R0, RZ ;  /* 0x000000000d0c7210 */ /* 0x048fe40007ffe0ff */
[----:B----4-:R-:W-:Y:S01]  /*00f0*/  VIADDMNMX R17, R13, 0x40, R4, PT ;  /* 0x000000400d117846 */ /* 0x010fe20003800104 */
[----:B-----5:R-:W-:Y:S01]  /*0100*/  USHF.L.U32 UR4, UR4, 0x8, URZ ;  /* 0x0000000804047899 */ /* 0x020fe200080006ff */
[----:B------:R-:W-:-:S02]  /*0110*/  VIMNMX R22, PT, PT, R64, 0x4, PT ;  /* 0x0000000440167848 */ /* 0x000fc40003fe0100 */
[----:B------:R-:W-:-:S03]  /*0120*/  ISETP.GE.OR P0, PT, R12, R17, !P0 ;  /* 0x000000110c00720c */ /* 0x000fc60004706670 */
[----:B------:R-:W-:-:S10]  /*0130*/  LEA R6, R0, UR4, 0x2 ;  /* 0x0000000400067c11 */ /* 0x000fd4000f8e10ff */
        /* <DEDUP_REMOVED lines=23> */
[----:B0-----:R-:W-:Y:S02]  /*02b0*/  IADD3 R3, PT, PT, R3, 0x80, RZ ;  /* 0x0000008003037810 */ /* 0x001fe40007ffe0ff */
[----:B------:R-:W-:-:S09]  /*02c0*/  IADD3 R7, PT, PT, R7, R4, RZ ;  /* 0x0000000407077210 */ /* 0x000fd20007ffe0ff */
[----:B------:R-:W-:Y:S05]  /*02d0*/  @P0 BRA `(.L_x_277) ;  /* 0x0000000000ec0947 */ /* 0x000fea0003800000 */
[----:B------:R-:W-:Y:S02]  /*02e0*/  IADD3 R8, PT, PT, RZ, -R5, RZ ;  /* 0x80000005ff087210 */ /* 0x000fe40007ffe0ff */
[----:B------:R-:W-:Y:S02]  /*02f0*/  PLOP3.LUT P0, PT, PT, PT, PT, 0x80, 0x8 ;  /* 0x000000000008781c */ /* 0x000fe40003f0f070 */
[----:B------:R-:W-:-:S13]  /*0300*/  ISETP.GT.AND P1, PT, R8, 0x3, PT ;  /* 0x000000030800780c */ /* 0x000fda0003f24270 */
[----:B------:R-:W-:Y:S05]  /*0310*/  @!P1 BRA `(.L_x_278) ;  /* 0x0000000000849947 */ /* 0x000fea0003800000 */
[----:B------:R-:W-:-:S13]  /*0320*/  PLOP3.LUT P0, PT, PT, PT, PT, 0x8, 0x80 ;  /* 0x000000000080781c */ /* 0x000fda0003f0e170 */
.L_x_279:
        /* <DEDUP_REMOVED lines=8> */
[----:B------:R-:W-:Y:S02]  /*03b0*/  IADD3 R15, P3, PT, R12, R7, RZ ;  /* 0x000000070c0f7210 */ /* 0x000fe40007f7e0ff */
[----:B------:R-:W-:Y:S01]  /*03c0*/  LEA.HI.X.SX32 R11, R11, RZ, 0x1, P2 ;  /* 0x000000ff0b0b7211 */ /* 0x000fe200010f0eff */
[----:B------:R-:W2:Y:S01]  /*03d0*/  LDG.E.U16.CONSTANT R8, desc[UR8][R8.64] ;  /* 0x0000000808087981 */ /* 0x000ea2000c1e9500 */
        /* <DEDUP_REMOVED lines=21> */
.L_x_278:
        /* <DEDUP_REMOVED lines=20> */
.L_x_280:
[----:B------:R-:W-:-:S13]  /*0670*/  ISETP.EQ.AND P1, PT, R5, RZ, PT ;  /* 0x000000ff0500720c */ /* 0x000fda0003f22270 */
[----:B------:R-:W-:Y:S05]  /*0680*/  @!P0 BRA P1, `(.L_x_275) ;  /* 0x00000004007c8947 */ /* 0x000fea0000800000 */
.L_x_277:
[----:B------:R-:W-:-:S04]  /*0690*/  IADD3 R9, P0, PT, R12, R7, RZ ;  /* 0x000000070c097210 */ /* 0x000fc80007f1e0ff */
        /* <DEDUP_REMOVED lines=11> */
.L_x_276:
[----:B------:R-:W-:-:S04]  /*0750*/  LEA R8, P0, R12, UR12, 0x1 ;  /* 0x0000000c0c087c11 */ /* 0x000fc8000f8008ff */
[----:B------:R-:W-:Y:S02]  /*0760*/  LEA.HI.X R9, R12, UR13, RZ, 0x1, P0 ;  /* 0x0000000d0c097c11 */ /* 0x000fe400080f0cff */
[----:B------:R-:W-:Y:S01]  /*0770*/  VIMNMX R7, PT, PT, R22, 0x1, !PT ;  /* 0x0000000116077848 */ /* 0x000fe20007fe0100 */
[----:B------:R-:W-:Y:S01]  /*0780*/  IMAD R12, R4, UR10, RZ ;  /* 0x0000000a040c7c24 */ /* 0x000fe2000f8e02ff */
[----:B------:R-:W0:Y:S01]  /*0790*/  LDCU.64 UR12, c[0x0][0x380] ;  /* 0x00007000ff0c77ac */ /* 0x000e220008000a00 */
[----:B------:R1:W5:Y:S01]  /*07a0*/  LDG.E.U16.CONSTANT R5, desc[UR8][R8.64] ;  /* 0x0000000808057981 */ /* 0x000362000c1e9500 */
        /* <DEDUP_REMOVED lines=11> */
.L_x_283:
        /* <DEDUP_REMOVED lines=15> */
[C---:B------:R-:W-:Y:S02]  /*0950*/  LEA R14, P2, R15.reuse, UR6, 0x1 ;  /* 0x000000060f0e7c11 */ /* 0x040fe4000f8408ff */
[----:B------:R-:W-:Y:S01]  /*0960*/  LEA.HI.X.SX32 R19, R12, RZ, 0x1, P4 ;  /* 0x000000ff0c137211 */ /* 0x000fe200020f0eff */
[----:B------:R-:W3:Y:S01]  /*0970*/  LDG.E.U16.CONSTANT R10, desc[UR8][R10.64] ;  /* 0x000000080a0a7981 */ /* 0x000ee2000c1e9500 */
        /* <DEDUP_REMOVED lines=14> */
.L_x_282:
        /* <DEDUP_REMOVED lines=21> */
.L_x_284:
[----:B------:R-:W-:-:S13]  /*0bb0*/  ISETP.NE.OR P0, PT, R7, RZ, P0 ;  /* 0x000000ff0700720c */ /* 0x000fda0000705670 */
[----:B------:R-:W-:Y:S05]  /*0bc0*/  @!P0 BRA `(.L_x_275) ;  /* 0x00000000002c8947 */ /* 0x000fea0003800000 */
.L_x_281:
        /* <DEDUP_REMOVED lines=11> */
.L_x_275:
[----:B------:R-:W-:Y:S05]  /*0c80*/  BSYNC.RECONVERGENT B0 ;  /* 0x0000000000007941 */ /* 0x000fea0003800200 */
.L_x_274:
        /* <DEDUP_REMOVED lines=10> */
[----:B-----5:R-:W-:Y:S01]  /*0d30*/  VIMNMX R5, PT, PT, R22, 0x1, !PT ;  /* 0x0000000116057848 */ /* 0x020fe20007fe0100 */
[----:B------:R-:W-:-:S03]  /*0d40*/  IMAD R3, R47, UR10, RZ ;  /* 0x0000000a2f037c24 */ /* 0x000fc6000f8e02ff */
[----:B------:R-:W-:Y:S02]  /*0d50*/  IADD3 R5, PT, PT, RZ, -R5, RZ ;  /* 0x80000005ff057210 */ /* 0x000fe40007ffe0ff */
[----:B------:R-:W-:Y:S02]  /*0d60*/  LEA R3, R3, UR4, 0x2 ;  /* 0x0000000403037c11 */ /* 0x000fe4000f8e10ff */
[----:B------:R-:W-:Y:S02]  /*0d70*/  ISETP.GE.AND P0, PT, R5, RZ, PT ;  /* 0x000000ff0500720c */ /* 0x000fe40003f06270 */
[----:B------:R-:W-:-:S11]  /*0d80*/  LEA R3, R0, R3, 0x2 ;  /* 0x0000000300037211 */ /* 0x000fd600078e10ff */
[----:B------:R-:W-:Y:S05]  /*0d90*/  @P0 BRA `(.L_x_286) ;  /* 0x00000000008c0947 */ /* 0x000fea0003800000 */
[----:B------:R-:W-:Y:S02]  /*0da0*/  IADD3 R7, PT, PT, RZ, -R5, RZ ;  /* 0x80000005ff077210 */ /* 0x000fe40007ffe0ff */
[----:B------:R-:W-:Y:S02]  /*0db0*/  PLOP3.LUT P0, PT, PT, PT, PT, 0x80, 0x8 ;  /* 0x000000000008781c */ /* 0x000fe40003f0f070 */
[----:B------:R-:W-:-:S13]  /*0dc0*/  ISETP.GT.AND P1, PT, R7, 0x3, PT ;  /* 0x000000030700780c */ /* 0x000fda0003f24270 */
[----:B------:R-:W-:Y:S05]  /*0dd0*/  @!P1 BRA `(.L_x_287) ;  /* 0x0000000000449947 */ /* 0x000fea0003800000 */
[----:B------:R-:W0:Y:S01]  /*0de0*/  LDC.64 R20, c[0x0][0x3a0] ;  /* 0x0000e800ff147b82 */ /* 0x000e220000000a00 */
[----:B------:R-:W-:-:S13]  /*0df0*/  PLOP3.LUT P0, PT, PT, PT, PT, 0x8, 0x80 ;  /* 0x000000000080781c */ /* 0x000fda0003f0e170 */
.L_x_288:
        /* <DEDUP_REMOVED lines=15> */
.L_x_287:
[----:B------:R-:W-:-:S04]  /*0ef0*/  IADD3 R7, PT, PT, RZ, -R5, RZ ;  /* 0x80000005ff077210 */ /* 0x000fc80007ffe0ff */
[----:B------:R-:W-:-:S13]  /*0f00*/  ISETP.GT.AND P1, PT, R7, 0x1, PT ;  /* 0x000000010700780c */ /* 0x000fda0003f24270 */
[----:B------:R-:W-:Y:S05]  /*0f10*/  @!P1 BRA `(.L_x_289) ;  /* 0x0000000000249947 */ /* 0x000fea0003800000 */
[----:B-1----:R-:W0:Y:S01]  /*0f20*/  LDC.64 R10, c[0x0][0x3a0] ;  /* 0x0000e800ff0a7b82 */ /* 0x002e220000000a00 */
        /* <DEDUP_REMOVED lines=8> */
.L_x_289:
[----:B------:R-:W-:-:S13]  /*0fb0*/  ISETP.NE.OR P0, PT, R5, RZ, P0 ;  /* 0x000000ff0500720c */ /* 0x000fda0000705670 */
[----:B------:R-:W-:Y:S05]  /*0fc0*/  @!P0 BRA `(.L_x_285) ;  /* 0x00000000001c8947 */ /* 0x000fea0003800000 */
.L_x_286:
[----:B01----:R-:W0:Y:S02]  /*0fd0*/  LDC.64 R8, c[0x0][0x3a0] ;  /* 0x0000e800ff087b82 */ /* 0x003e240000000a00 */
.L_x_290:
[----:B0-----:R-:W-:Y:S01]  /*0fe0*/  IMAD.WIDE R10, R3, 0x2, R8 ;  /* 0x00000002030a7825 */ /* 0x001fe200078e0208 */
[----:B------:R-:W-:Y:S02]  /*0ff0*/  IADD3 R5, PT, PT, R5, 0x1, RZ ;  /* 0x0000000105057810 */ /* 0x000fe40007ffe0ff */
[----:B------:R-:W-:Y:S02]  /*1000*/  IADD3 R3, PT, PT, R3, R47, RZ ;  /* 0x0000002f03037210 */ /* 0x000fe40007ffe0ff */
[----:B------:R2:W-:Y:S01]  /*1010*/  STG.E.64 desc[UR8][R10.64], RZ ;  /* 0x000000ff0a007986 */ /* 0x0005e2000c101b08 */
[----:B------:R-:W-:-:S13]  /*1020*/  ISETP.NE.AND P0, PT, R5, RZ, PT ;  /* 0x000000ff0500720c */ /* 0x000fda0003f05270 */
[----:B--2---:R-:W-:Y:S05]  /*1030*/  @P0 BRA `(.L_x_290) ;  /* 0xfffffffc00e80947 */ /* 0x004fea000383ffff */
.L_x_285:
[----:B-1----:R-:W1:Y:S01]  /*1040*/  LDC.64 R18, c[0x0][0x3b8] ;  /* 0x0000ee00ff127b82 */ /* 0x002e620000000a00 */
[----:B0-----:R-:W-:-:S05]  /*1050*/  SHF.L.U32 R9, R2, 0x7, RZ ;  /* 0x0000000702097819 */ /* 0x001fca00000006ff */
[----:B-1----:R-:W-:-:S05]  /*1060*/  IMAD.WIDE.U32 R8, R9, 0x2, R18 ;  /* 0x0000000209087825 */ /* 0x002fca00078e0012 */
[----:B------:R0:W5:Y:S01]  /*1070*/  LDG.E.U16.CONSTANT R16, desc[UR8][R8.64+0x2] ;  /* 0x0000020808107981 */ /* 0x000162000c1e9500 */
[----:B------:R-:W-:Y:S01]  /*1080*/  BAR.SYNC.DEFER_BLOCKING 0x0 ;  /* 0x0000000000007b1d */ /* 0x000fe20000010000 */
[----:B------:R-:W-:-:S13]  /*1090*/  ISETP.GE.AND P0, PT, R13, R4, PT ;  /* 0x000000040d00720c */ /* 0x000fda0003f06270 */
[----:B0-----:R-:W-:Y:S05]  /*10a0*/  @P0 BRA `(.L_x_291) ;  /* 0x0000000000d00947 */ /* 0x001fea0003800000 */
[----:B------:R0:W5:Y:S02]  /*10b0*/  LDG.E.U16.CONSTANT R3, desc[UR8][R8.64] ;  /* 0x0000000808037981 */ /* 0x000164000c1e9500 */
[----:B-----5:R-:W-:Y:S01]  /*10c0*/  SHF.R.S32.HI R5, RZ, 0x1f, R6 ;  /* 0x0000001fff057819 */ /* 0x020fe20000011406 */
[----:B------:R-:W-:Y:S01]  /*10d0*/  HFMA2 R12, -RZ, RZ, 0, 0 ;  /* 0x00000000ff0c7431 */ /* 0x000fe200000001ff */
[----:B------:R-:W-:Y:S02]  /*10e0*/  SHF.L.U32 R0, R0, 0x4, RZ ;  /* 0x0000000400007819 */ /* 0x000fe400000006ff */
[----:B------:R-:W-:Y:S02]  /*10f0*/  LEA.HI R5, R5, R6, RZ, 0x3 ;  /* 0x0000000605057211 */ /* 0x000fe400078f18ff */
[----:B------:R-:W-:Y:S02]  /*1100*/  MOV R20, R13 ;  /* 0x0000000d00147202 */ /* 0x000fe40000000f00 */
[----:B------:R-:W-:-:S02]  /*1110*/  LOP3.LUT R0, R0, 0x10, RZ, 0xc0, !PT ;  /* 0x0000001000007812 */ /* 0x000fc400078ec0ff */
[----:B0-----:R-:W-:-:S07]  /*1120*/  SHF.R.S32.HI R5, RZ, 0x3, R5 ;  /* 0x00000003ff057819 */ /* 0x001fce0000011405 */
.L_x_292:
[----:B------:R-:W0:Y:S01]  /*1130*/  LDC.64 R8, c[0x0][0x390] ;  /* 0x0000e400ff087b82 */ /* 0x000e220000000a00 */
        /* <DEDUP_REMOVED lines=8> */
[----:B------:R-:W-:-:S05]  /*11c0*/  SHF.L.U32 R15, R20, 0x1, RZ ;  /* 0x00000001140f7819 */ /* 0x000fca00000006ff */
[----:B------:R-:W-:-:S06]  /*11d0*/  IMAD.WIDE.U32 R14, R15, 0x2, R18 ;  /* 0x000000020f0e7825 */ /* 0x000fcc00078e0012 */
[----:B------:R-:W3:Y:S01]  /*11e0*/  LDG.E.U16.CONSTANT R15, desc[UR8][R14.64+0x2] ;  /* 0x000002080e0f7981 */ /* 0x000ee2000c1e9500 */
[----:B0-----:R-:W-:-:S06]  /*11f0*/  IMAD.WIDE.U32 R10, R7, 0x2, R10 ;  /* 0x00000002070a7825 */ /* 0x001fcc00078e000a */
[----:B------:R0:W4:Y:S01]  /*1200*/  LDG.E.U16.CONSTANT R10, desc[UR8][R10.64] ;  /* 0x000000080a0a7981 */ /* 0x000122000c1e9500 */
[----:B--2---:R-:W-:-:S04]  /*1210*/  SHF.R.U32.HI R7, RZ, R0, R9 ;  /* 0x00000000ff077219 */ /* 0x004fc80000011609 */
[--C-:B------:R-:W-:Y:S02]  /*1220*/  SHF.R.U32.HI R22, RZ, 0x4, R7.reuse ;  /* 0x00000004ff167819 */ /* 0x100fe40000011607 */
[----:B------:R-:W-:Y:S02]  /*1230*/  SHF.R.U32.HI R8, RZ, 0x8, R7 ;  /* 0x00000008ff087819 */ /* 0x000fe40000011607 */
[----:B------:R-:W-:Y:S02]  /*1240*/  LOP3.LUT R22, R22, 0xf, RZ, 0xc0, !PT ;  /* 0x0000000f16167812 */ /* 0x000fe400078ec0ff */
[----:B------:R-:W-:-:S03]  /*1250*/  LOP3.LUT R8, R8, 0xf, RZ, 0xc0, !PT ;  /* 0x0000000f08087812 */ /* 0x000fc600078ec0ff */
[C---:B------:R-:W-:Y:S01]  /*1260*/  IMAD R9, R22.reuse, R22, R22 ;  /* 0x0000001616097224 */ /* 0x040fe200078e0216 */
[----:B------:R-:W-:Y:S02]  /*1270*/  LOP3.LUT R21, R7, 0xf, RZ, 0xc0, !PT ;  /* 0x0000000f07157812 */ /* 0x000fe400078ec0ff */
[----:B------:R-:W-:Y:S02]  /*1280*/  SHF.R.U32.HI R7, RZ, 0xc, R7 ;  /* 0x0000000cff077819 */ /* 0x000fe40000011607 */
[----:B------:R-:W-:Y:S01]  /*1290*/  IADD3 R22, PT, PT, R22, 0x1, R9 ;  /* 0x0000000116167810 */ /* 0x000fe20007ffe009 */
[----:B------:R-:W-:Y:S01]  /*12a0*/  IMAD R9, R8, R8, R8 ;  /* 0x0000000808097224 */ /* 0x000fe200078e0208 */
[----:B------:R-:W-:Y:S01]  /*12b0*/  LOP3.LUT R7, R7, 0xf, RZ, 0xc0, !PT ;  /* 0x0000000f07077812 */ /* 0x000fe200078ec0ff */
[----:B------:R-:W-:-:S03]  /*12c0*/  IMAD R24, R21, R21, R21 ;  /* 0x0000001515187224 */ /* 0x000fc600078e0215 */
[----:B------:R-:W-:Y:S01]  /*12d0*/  IADD3 R9, PT, PT, R8, 0x1, R9 ;  /* 0x0000000108097810 */ /* 0x000fe20007ffe009 */
[----:B------:R-:W-:Y:S01]  /*12e0*/  IMAD R8, R7, R7, R7 ;  /* 0x0000000707087224 */ /* 0x000fe200078e0207 */
[----:B------:R-:W-:-:S04]  /*12f0*/  IADD3 R24, PT, PT, R21, 0x1, R24 ;  /* 0x0000000115187810 */ /* 0x000fc80007ffe018 */
[----:B------:R-:W-:Y:S01]  /*1300*/  IADD3 R8, PT, PT, R7, 0x1, R8 ;  /* 0x0000000107087810 */ /* 0x000fe20007ffe008 */
[----:B0-----:R-:W-:Y:S08]  /*1310*/  I2F.F16 R11, R22 ;  /* 0x00000016000b7306 */ /* 0x001ff00000200c00 */
[----:B------:R-:W0:Y:S08]  /*1320*/  I2F.F16 R24, R24 ;  /* 0x0000001800187306 */ /* 0x000e300000200c00 */
[----:B------:R-:W-:Y:S08]  /*1330*/  I2F.F16 R9, R9 ;  /* 0x0000000900097306 */ /* 0x000ff00000200c00 */
[----:B------:R-:W1:Y:S01]  /*1340*/  I2F.F16 R8, R8 ;  /* 0x0000000800087306 */ /* 0x000e620000200c00 */
[----:B0-----:R-:W-:-:S02]  /*1350*/  PRMT R11, R24, 0x5410, R11 ;  /* 0x00005410180b7816 */ /* 0x001fc4000000000b */
[----:B------:R-:W-:-:S03]  /*1360*/  LEA R7, R12, R1, 0x3 ;  /* 0x000000010c077211 */ /* 0x000fc600078e18ff */
[----:B----4-:R-:W-:Y:S01]  /*1370*/  HMUL2 R24, R11, R10.H0_H0 ;  /* 0x2000000a0b187232 */ /* 0x010fe20000000000 */
[----:B-1----:R-:W-:-:S05]  /*1380*/  PRMT R9, R9, 0x5410, R8 ;  /* 0x0000541009097816 */ /* 0x002fca0000000008 */
[----:B------:R-:W-:Y:S01]  /*1390*/  HMUL2 R25, R9, R10.H0_H0 ;  /* 0x2000000a09197232 */ /* 0x000fe20000000000 */
[----:B---3--:R-:W-:-:S04]  /*13a0*/  IADD3 R20, PT, PT, R15, R20, RZ ;  /* 0x000000140f147210 */ /* 0x008fc80007ffe0ff */
[----:B------:R0:W-:Y:S01]  /*13b0*/  STL.64 [R7], R24 ;  /* 0x0000001807007387 */ /* 0x0001e20000100a00 */
[----:B------:R-:W-:Y:S02]  /*13c0*/  ISETP.GE.AND P0, PT, R20, R17, PT ;  /* 0x000000111400720c */ /* 0x000fe40003f06270 */
[----:B------:R-:W-:-:S11]  /*13d0*/  IADD3 R12, PT, PT, R12, 0x1, RZ ;  /* 0x000000010c0c7810 */ /* 0x000fd60007ffe0ff */
[----:B0-----:R-:W-:Y:S05]  /*13e0*/  @!P0 BRA `(.L_x_292) ;  /* 0xfffffffc00508947 */ /* 0x001fea000383ffff */
.L_x_291:
[----:B------:R0:W5:Y:S01]  /*13f0*/  LDL.64 R96, [R1] ;  /* 0x0000000001607983 */ /* 0x0001620000100a00 */
[----:B------:R-:W1:Y:S01]  /*1400*/  LDCU UR11, c[0x0][0x3c8] ;  /* 0x00007900ff0b77ac */ /* 0x000e620008000800 */
[----:B-----5:R-:W-:Y:S01]  /*1410*/  HFMA2 R5, -RZ, RZ, 0, 0 ;  /* 0x00000000ff057431 */ /* 0x020fe200000001ff */
[----:B------:R-:W-:Y:S01]  /*1420*/  MOV R10, RZ ;  /* 0x000000ff000a7202 */ /* 0x000fe20000000f00 */
[----:B------:R-:W-:Y:S01]  /*1430*/  HFMA2 R7, -RZ, RZ, 0, 0 ;  /* 0x00000000ff077431 */ /* 0x000fe200000001ff */
[----:B------:R-:W2:Y:S01]  /*1440*/  LDCU UR4, c[0x0][0x3cc] ;  /* 0x00007980ff0477ac */ /* 0x000ea20008000800 */
[----:B------:R-:W-:Y:S01]  /*1450*/  MOV R12, RZ ;  /* 0x000000ff000c7202 */ /* 0x000fe20000000f00 */
[----:B------:R-:W3:Y:S01]  /*1460*/  LDCU UR5, c[0x0][0x3d0] ;  /* 0x00007a00ff0577ac */ /* 0x000ee20008000800 */
[----:B------:R-:W4:Y:S01]  /*1470*/  LDCU UR6, c[0x0][0x3d4] ;  /* 0x00007a80ff0677ac */ /* 0x000f220008000800 */
[----:B------:R-:W0:Y:S01]  /*1480*/  LDCU UR7, c[0x0][0x3d8] ;  /* 0x00007b00ff0777ac */ /* 0x000e220008000800 */
[----:B-1----:R-:W-:-:S02]  /*1490*/  ISETP.GT.AND P0, PT, R13, UR11, PT ;  /* 0x0000000b0d007c0c */ /* 0x002fc4000bf04270 */
[C---:B------:R-:W-:Y:S02]  /*14a0*/  VIMNMX R0, PT, PT, R13.reuse, UR11, PT ;  /* 0x0000000b0d007c48 */ /* 0x040fe4000bfe0100 */
[C---:B--2---:R-:W-:Y:S02]  /*14b0*/  ISETP.GT.AND P1, PT, R13.reuse, UR4, PT ;  /* 0x000000040d007c0c */ /* 0x044fe4000bf24270 */
[----:B------:R-:W-:Y:S02]  /*14c0*/  SHF.R.S32.HI R3, RZ, 0x1f, R0 ;  /* 0x0000001fff037819 */ /* 0x000fe40000011400 */
[----:B---3--:R-:W-:Y:S02]  /*14d0*/  ISETP.GT.AND P2, PT, R13, UR5, PT ;  /* 0x000000050d007c0c */ /* 0x008fe4000bf44270 */
[----:B------:R-:W-:Y:S01]  /*14e0*/  LEA.HI R3, R3, R0, RZ, 0x5 ;  /* 0x0000000003037211 */ /* 0x000fe200078f28ff */
[----:B------:R-:W-:Y:S01]  /*14f0*/  HFMA2 R0, -RZ, RZ, 0, 0 ;  /* 0x00000000ff007431 */ /* 0x000fe200000001ff */
[----:B----4-:R-:W-:-:S02]  /*1500*/  ISETP.GT.AND P3, PT, R13, UR6, PT ;  /* 0x000000060d007c0c */ /* 0x010fc4000bf64270 */
[----:B------:R-:W-:Y:S02]  /*1510*/  SHF.R.S32.HI R9, RZ, 0x5, R3 ;  /* 0x00000005ff097819 */ /* 0x000fe40000011403 */
[----:B0-----:R-:W-:Y:S01]  /*1520*/  ISETP.GT.AND P4, PT, R13, UR7, PT ;  /* 0x000000070d007c0c */ /* 0x001fe2000bf84270 */
        /* <DEDUP_REMOVED lines=8> */
.L_x_293:
        /* <DEDUP_REMOVED lines=8> */
.L_x_294:
        /* <DEDUP_REMOVED lines=8> */
.L_x_295:
        /* <DEDUP_REMOVED lines=8> */
.L_x_296:
        /* <DEDUP_REMOVED lines=8> */
.L_x_297:
[----:B------:R-:W-:Y:S01]  /*17b0*/  LEA R0, R9, R0, 0x3 ;  /* 0x0000000009007211 */ /* 0x000fe200078e18ff */
[----:B------:R-:W0:Y:S01]  /*17c0*/  S2UR UR5, SR_CgaCtaId ;  /* 0x00000000000579c3 */ /* 0x000e220000008800 */
[----:B------:R-:W1:Y:S01]  /*17d0*/  LDCU.64 UR6, c[0x0][0x388] ;  /* 0x00007100ff0677ac */ /* 0x000e620008000a00 */
[----:B------:R-:W-:Y:S02]  /*17e0*/  VIMNMX R4, PT, PT, R4, UR11, PT ;  /* 0x0000000b04047c48 */ /* 0x000fe4000bfe0100 */
[----:B------:R-:W-:Y:S01]  /*17f0*/  IADD3 R0, PT, PT, R10, R0, R5 ;  /* 0x000000000a007210 */ /* 0x000fe20007ffe005 */
[----:B------:R-:W-:Y:S01]  /*1800*/  UMOV UR4, 0x400 ;  /* 0x0000040000047882 */ /* 0x000fe20000000000 */
[----:B------:R-:W-:Y:S02]  /*1810*/  PRMT R98, R96, 0x7610, R96 ;  /* 0x0000761060627816 */ /* 0x000fe40000000060 */
        /* <DEDUP_REMOVED lines=9> */
[----:B------:R-:W-:Y:S02]  /*18b0*/  SHF.L.U32 R0, R6, 0x2, RZ ;  /* 0x0000000206007819 */ /* 0x000fe400000006ff */
[----:B------:R-:W-:Y:S02]  /*18c0*/  ISETP.GT.AND P0, PT, R4, R13, PT ;  /* 0x0000000d0400720c */ /* 0x000fe40003f04270 */
[----:B------:R-:W-:Y:S02]  /*18d0*/  SHF.L.U64.HI R3, R6, 0x2, R3 ;  /* 0x0000000206037819 */ /* 0x000fe40000010203 */
[----:B-1----:R-:W-:Y:S02]  /*18e0*/  IADD3 R32, P1, PT, R0, UR6, RZ ;  /* 0x0000000600207c10 */ /* 0x002fe4000ff3e0ff */
[----:B------:R-:W-:Y:S02]  /*18f0*/  PRMT R9, RZ, 0x5410, RZ ;  /* 0x00005410ff097816 */ /* 0x000fe400000000ff */
[----:B------:R-:W-:Y:S01]  /*1900*/  IADD3.X R33, PT, PT, R3, UR7, RZ, P1, !PT ;  /* 0x0000000703217c10 */ /* 0x000fe20008ffe4ff */
[----:B0-----:R-:W-:Y:S01]  /*1910*/  ULEA UR7, UR5, UR4, 0x18 ;  /* 0x0000000405077291 */ /* 0x001fe2000f8ec0ff */
[----:B------:R-:W-:-:S02]  /*1920*/  PRMT R8, RZ, 0x5410, RZ ;  /* 0x00005410ff087816 */ /* 0x000fc400000000ff */
[----:B------:R-:W-:Y:S02]  /*1930*/  PRMT R7, RZ, 0x5410, RZ ;  /* 0x00005410ff077816 */ /* 0x000fe400000000ff */
[----:B------:R-:W-:Y:S02]  /*1940*/  PRMT R6, RZ, 0x5410, RZ ;  /* 0x00005410ff067816 */ /* 0x000fe400000000ff */
[----:B------:R-:W-:Y:S01]  /*1950*/  UMOV UR4, UR7 ;  /* 0x0000000700047c82 */ /* 0x000fe20008000000 */
[----:B------:R-:W-:Y:S02]  /*1960*/  PRMT R5, RZ, 0x5410, RZ ;  /* 0x00005410ff057816 */ /* 0x000fe400000000ff */
[----:B------:R-:W-:Y:S02]  /*1970*/  IADD3 R4, PT, PT, R13, R16, RZ ;  /* 0x000000100d047210 */ /* 0x000fe40007ffe0ff */
[----:B------:R-:W-:Y:S02]  /*1980*/  MOV R26, R32 ;  /* 0x00000020001a7202 */ /* 0x000fe40000000f00 */
[----:B------:R-:W-:Y:S01]  /*1990*/  MOV R27, R33 ;  /* 0x00000021001b7202 */ /* 0x000fe20000000f00 */
[----:B------:R-:W-:Y:S06]  /*19a0*/  @!P0 BRA `(.L_x_298) ;  /* 0x0000005c00708947 */ /* 0x000fec0003800000 */
[----:B------:R-:W0:Y:S01]  /*19b0*/  LDCU.64 UR4, c[0x0][0x3a8] ;  /* 0x00007500ff0477ac */ /* 0x000e220008000a00 */
[----:B------:R-:W-:-:S04]  /*19c0*/  IMAD.WIDE.U32 R2, R2, 0x100, R18 ;  /* 0x0000010002027825 */ /* 0x000fc800078e0012 */
[----:B------:R-:W-:Y:S01]  /*19d0*/  HFMA2 R14, -RZ, RZ, 0, 0 ;  /* 0x00000000ff0e7431 */ /* 0x000fe200000001ff */
[----:B------:R-:W-:Y:S02]  /*19e0*/  VIMNMX R26, PT, PT, R17, UR11, PT ;  /* 0x0000000b111a7c48 */ /* 0x000fe4000bfe0100 */
[----:B------:R-:W-:Y:S02]  /*19f0*/  PRMT R12, RZ, 0x7610, R12 ;  /* 0x00007610ff0c7816 */ /* 0x000fe4000000000c */
[----:B------:R-:W-:-:S04]  /*1a00*/  IADD3 R24, P0, PT, R2, 0x2, RZ ;  /* 0x0000000202187810 */ /* 0x000fc80007f1e0ff */
[----:B------:R-:W-:Y:S01]  /*1a10*/  IADD3.X R25, PT, PT, RZ, R3, RZ, P0, !PT ;  /* 0x00000003ff197210 */ /* 0x000fe200007fe4ff */
[----:B0-----:R-:W-:-:S03]  /*1a20*/  UIMAD UR6, UR10, -0x4, UR4 ;  /* 0xfffffffc0a0678a4 */ /* 0x001fc6000f8e0204 */
[----:B------:R-:W-:-:S09]  /*1a30*/  UMOV UR4, UR7 ;  /* 0x0000000700047c82 */ /* 0x000fd20008000000 */
.L_x_303:
[----:B------:R-:W-:Y:S02]  /*1a40*/  ISETP.NE.AND P1, PT, R13, R4, PT ;  /* 0x000000040d00720c */ /* 0x000fe40003f25270 */
[----:B------:R-:W-:Y:S02]  /*1a50*/  MOV R18, R32 ;  /* 0x0000002000127202 */ /* 0x000fe40000000f00 */
[----:B------:R-:W-:-:S05]  /*1a60*/  MOV R19, R33 ;  /* 0x0000002100137202 */ /* 0x000fca0000000f00 */
[----:B0----5:R0:W5:Y:S04]  /*1a70*/  LDG.E.128.CONSTANT R28, desc[UR8][R18.64] ;  /* 0x00000008121c7981 */ /* 0x021168000c1e9d00 */
[----:B------:R-:W-:Y:S01]  /*1a80*/  @!P1 LEA R2, R14, R1, 0x3 ;  /* 0x000000010e029211 */ /* 0x000fe200078e18ff */
[----:B------:R-:W2:Y:S05]  /*1a90*/  @!P1 LDG.E.U16.CONSTANT R16, desc[UR8][R24.64] ;  /* 0x0000000818109981 */ /* 0x000eaa000c1e9500 */
[----:B------:R-:W3:Y:S01]  /*1aa0*/  @!P1 LDL.64 R2, [R2+0x8] ;  /* 0x0000080002029983 */ /* 0x000ee20000100a00 */
[----:B------:R-:W-:-:S04]  /*1ab0*/  MOV R64, UR6 ;  /* 0x0000000600407c02 */ /* 0x000fc80008000f00 */
[----:B------:R-:W-:Y:S02]  /*1ac0*/  ISETP.GE.AND P0, PT, R64, 0x1, PT ;  /* 0x000000014000780c */ /* 0x000fe40003f06270 */
[----:B------:R-:W-:Y:S02]  /*1ad0*/  MOV R47, UR5 ;  /* 0x00000005002f7c02 */ /* 0x000fe40008000f00 */
[----:B------:R-:W-:-:S03]  /*1ae0*/  @!P1 IADD3 R0, PT, PT, R14, 0x1, RZ ;  /* 0x000000010e009810 */ /* 0x000fc60007ffe0ff */
[----:B------:R-:W-:Y:S01]  /*1af0*/  IMAD.WIDE R32, R47, 0x4, R18 ;  /* 0x000000042f207825 */ /* 0x000fe200078e0212 */
[----:B------:R-:W-:Y:S02]  /*1b00*/  @!P1 MOV R14, R0 ;  /* 0x00000000000e9202 */ /* 0x000fe40000000f00 */
[----:B--2---:R-:W-:Y:S02]  /*1b10*/  @!P1 IADD3 R4, PT, PT, R16, R13, RZ ;  /* 0x0000000d10049210 */ /* 0x004fe40007ffe0ff */
[----:B---3--:R-:W-:Y:S02]  /*1b20*/  @!P1 PRMT R98, R2, 0x7610, R98 ;  /* 0x0000761002629816 */ /* 0x008fe40000000062 */
[----:B------:R-:W-:Y:S02]  /*1b30*/  @!P1 PRMT R97, R3, 0x7610, R97 ;  /* 0x0000761003619816 */ /* 0x000fe40000000061 */
[----:B------:R-:W-:Y:S02]  /*1b40*/  @!P1 PRMT R98, R98, 0x7610, R2 ;  /* 0x0000761062629816 */ /* 0x000fe40000000002 */
[----:B------:R-:W-:Y:S01]  /*1b50*/  @!P1 PRMT R97, R97, 0x7610, R3 ;  /* 0x0000761061619816 */ /* 0x000fe20000000003 */
[----:B0-----:R-:W-:Y:S06]  /*1b60*/  @!P0 BRA `(.L_x_299) ;  /* 0x0000001400ac8947 */ /* 0x001fec0003800000 */
        /* <DEDUP_REMOVED lines=31> */
[----:B0-----:R-:W-:Y:S02]  /*1d60*/  SHF.R.U32.HI R15, RZ, 0x8, R30 ;  /* 0x00000008ff0f7819 */ /* 0x001fe4000001161e */
[----:B------:R-:W-:Y:S02]  /*1d70*/  LOP3.LUT R29, R29, 0xff, RZ, 0xc0, !PT ;  /* 0x000000ff1d1d7812 */ /* 0x000fe400078ec0ff */
[----:B------:R-:W-:Y:S02]  /*1d80*/  LOP3.LUT R15, R15, 0xff, RZ, 0xc0, !PT ;  /* 0x000000ff0f0f7812 */ /* 0x000fe400078ec0ff */
[----:B------:R-:W-:Y:S01]  /*1d90*/  LEA.HI R37, R31, 0xffffff80, RZ, 0x8 ;  /* 0xffffff801f257811 */ /* 0x000fe200078f40ff */
[----:B------:R-:W-:Y:S01]  /*1da0*/  I2F.F16 R52, R0 ;  /* 0x0000000000347306 */ /* 0x000fe20000200c00 */
[----:B---3--:R-:W-:Y:S02]  /*1db0*/  IADD3 R28, PT, PT, R16, -0x80, RZ ;  /* 0xffffff80101c7810 */ /* 0x008fe40007ffe0ff */
[----:B------:R-:W-:-:S02]  /*1dc0*/  IADD3 R15, PT, PT, R15, -0x80, RZ ;  /* 0xffffff800f0f7810 */ /* 0x000fc40007ffe0ff */
[----:B------:R-:W-:Y:S02]  /*1dd0*/  IADD3 R29, PT, PT, R29, -0x80, RZ ;  /* 0xffffff801d1d7810 */ /* 0x000fe40007ffe0ff */
[----:B------:R-:W-:Y:S01]  /*1de0*/  SHF.R.U32.HI R30, RZ, 0x10, R30 ;  /* 0x00000010ff1e7819 */ /* 0x000fe2000001161e */
[----:B------:R-:W-:Y:S01]  /*1df0*/  I2F.F16 R53, R15 ;  /* 0x0000000f00357306 */ /* 0x000fe20000200c00 */
[----:B------:R-:W-:Y:S02]  /*1e00*/  SHF.R.U32.HI R31, RZ, 0x10, R31 ;  /* 0x00000010ff1f7819 */ /* 0x000fe4000001161f */
[----:B------:R-:W-:Y:S02]  /*1e10*/  LOP3.LUT R30, R30, 0xff, RZ, 0xc0, !PT ;  /* 0x000000ff1e1e7812 */ /* 0x000fe400078ec0ff */
[----:B------:R-:W-:Y:S02]  /*1e20*/  LOP3.LUT R31, R31, 0xff, RZ, 0xc0, !PT ;  /* 0x000000ff1f1f7812 */ /* 0x000fe400078ec0ff */
[----:B------:R-:W-:Y:S01]  /*1e30*/  IADD3 R30, PT, PT, R30, -0x80, RZ ;  /* 0xffffff801e1e7810 */ /* 0x000fe20007ffe0ff */
[----:B------:R-:W-:Y:S01]  /*1e40*/  I2F.F16 R58, R28 ;  /* 0x0000001c003a7306 */ /* 0x000fe20000200c00 */
[----:B------:R-:W-:-:S02]  /*1e50*/  IADD3 R31, PT, PT, R31, -0x80, RZ ;  /* 0xffffff801f1f7810 */ /* 0x000fc40007ffe0ff */
[----:B------:R-:W-:-:S05]  /*1e60*/  ISETP.NE.AND P1, PT, R64, 0x1, PT ;  /* 0x000000014000780c */ /* 0x000fca0003f25270 */
        /* <DEDUP_REMOVED lines=41> */
[----:B------:R-:W-:Y:S01]  /*2100*/  SHF.R.U32.HI R31, RZ, 0x8, R23 ;  /* 0x00000008ff1f7819 */ /* 0x000fe20000011617 */
[----:B------:R-:W-:Y:S01]  /*2110*/  HADD2.F32 R40, -RZ, R53.H0_H0 ;  /* 0x20000035ff287230 */ /* 0x000fe20000004100 */
[----:B------:R-:W-:Y:S01]  /*2120*/  IADD3 R44, PT, PT, R30, -0x80, RZ ;  /* 0xffffff801e2c7810 */ /* 0x000fe20007ffe0ff */
[----:B------:R-:W-:Y:S01]  /*2130*/  HADD2.F32 R30, -RZ, R41.H0_H0 ;  /* 0x20000029ff1e7230 */ /* 0x000fe20000004100 */
[----:B------:R-:W-:Y:S01]  /*2140*/  LOP3.LUT R51, R31, 0xff, RZ, 0xc0, !PT ;  /* 0x000000ff1f337812 */ /* 0x000fe200078ec0ff */
[----:B------:R-:W-:-:S02]  /*2150*/  HADD2.F32 R31, -RZ, R52.H0_H0 ;  /* 0x20000034ff1f7230 */ /* 0x000fc40000004100 */
[----:B------:R-:W-:Y:S01]  /*2160*/  FFMA.FTZ R53, R3, R16, RZ ;  /* 0x0000001003357223 */ /* 0x000fe200000100ff */
[----:B------:R-:W-:Y:S02]  /*2170*/  HADD2.F32 R41, -RZ, R58.H0_H0 ;  /* 0x2000003aff297230 */ /* 0x000fe40000004100 */
[C---:B------:R-:W-:Y:S01]  /*2180*/  FFMA.FTZ R57, R16.reuse, R0, RZ ;  /* 0x0000000010397223 */ /* 0x040fe200000100ff */
[C---:B------:R-:W-:Y:S01]  /*2190*/  FFMA.FTZ R59, R16.reuse, R15, RZ ;  /* 0x0000000f103b7223 */ /* 0x040fe200000100ff */
[----:B------:R-:W-:Y:S01]  /*21a0*/  FFMA.FTZ R16, R16, R2, RZ ;  /* 0x0000000210107223 */ /* 0x000fe200000100ff */
[----:B------:R-:W-:Y:S01]  /*21b0*/  FFMA.FTZ R53, R30, R50, R53 ;  /* 0x000000321e357223 */ /* 0x000fe20000010035 */
[C---:B------:R-:W-:Y:S01]  /*21c0*/  FFMA.FTZ R52, R50.reuse, R31, R57 ;  /* 0x0000001f32347223 */ /* 0x040fe20000010039 */
[C---:B------:R-:W-:Y:S01]  /*21d0*/  FFMA.FTZ R58, R50.reuse, R40, R59 ;  /* 0x00000028323a7223 */ /* 0x040fe2000001003b */
[----:B------:R-:W-:Y:S01]  /*21e0*/  FFMA.FTZ R59, R50, R41, R16 ;  /* 0x00000029323b7223 */ /* 0x000fe20000010010 */
[----:B------:R-:W-:Y:S01]  /*21f0*/  LEA.HI R27, R21, 0xffffff80, RZ, 0x8 ;  /* 0xffffff80151b7811 */ /* 0x000fe200078f40ff */
[----:B------:R-:W-:Y:S01]  /*2200*/  HADD2.F32 R16, -RZ, R56.H0_H0 ;  /* 0x20000038ff107230 */ /* 0x000fe20000004100 */
[----:B------:R-:W-:Y:S01]  /*2210*/  SHF.R.U32.HI R50, RZ, 0x10, R21 ;  /* 0x00000010ff327819 */ /* 0x000fe20000011615 */
[----:B------:R1:W-:Y:S01]  /*2220*/  I2F.F16 R63, R43 ;  /* 0x0000002b003f7306 */ /* 0x0003e20000200c00 */
[----:B------:R-:W-:Y:S01]  /*2230*/  LOP3.LUT R21, R42, 0xff, RZ, 0xc0, !PT ;  /* 0x000000ff2a157812 */ /* 0x000fe200078ec0ff */
[----:B------:R-:W-:-:S02]  /*2240*/  HADD2.F32 R42, -RZ, R60.H0_H0 ;  /* 0x2000003cff2a7230 */ /* 0x000fc40000004100 */
[----:B------:R-:W-:Y:S01]  /*2250*/  FFMA.FTZ R56, R16, R55, R53 ;  /* 0x0000003710387223 */ /* 0x000fe20000010035 */
[----:B------:R-:W-:Y:S02]  /*2260*/  LEA.HI R35, R22, 0xffffff80, RZ, 0x8 ;  /* 0xffffff8016237811 */ /* 0x000fe400078f40ff */
[----:B------:R-:W-:Y:S01]  /*2270*/  SHF.R.U32.HI R22, RZ, 0x10, R22 ;  /* 0x00000010ff167819 */ /* 0x000fe20000011616 */
[----:B------:R-:W-:Y:S01]  /*2280*/  FFMA.FTZ R53, R55, R42, R52 ;  /* 0x0000002a37357223 */ /* 0x000fe20000010034 */
[----:B------:R-:W-:Y:S01]  /*2290*/  SHF.R.U32.HI R52, RZ, 0x10, R23 ;  /* 0x00000010ff347819 */ /* 0x000fe20000011617 */
[----:B------:R2:W-:Y:S01]  /*22a0*/  I2F.F16 R66, R44 ;  /* 0x0000002c00427306 */ /* 0x0005e20000200c00 */
[----:B-1----:R-:W-:Y:S01]  /*22b0*/  HADD2.F32 R43, -RZ, R61.H0_H0 ;  /* 0x2000003dff2b7230 */ /* 0x002fe20000004100 */
[----:B------:R-:W-:Y:S01]  /*22c0*/  IADD3 R51, PT, PT, R51, -0x80, RZ ;  /* 0xffffff8033337810 */ /* 0x000fe20007ffe0ff */
[----:B------:R-:W-:Y:S01]  /*22d0*/  FFMA.FTZ R60, R54, R38, R53 ;  /* 0x00000026363c7223 */ /* 0x000fe20000010035 */
[----:B------:R-:W-:Y:S01]  /*22e0*/  LOP3.LUT R50, R50, 0xff, RZ, 0xc0, !PT ;  /* 0x000000ff32327812 */ /* 0x000fe200078ec0ff */
[----:B0-----:R-:W-:Y:S01]  /*22f0*/  HADD2.F32 R61, -RZ, R29.H1_H1 ;  /* 0x3000001dff3d7230 */ /* 0x001fe20000004100 */
[----:B------:R-:W-:Y:S01]  /*2300*/  LOP3.LUT R22, R22, 0xff, RZ, 0xc0, !PT ;  /* 0x000000ff16167812 */ /* 0x000fe200078ec0ff */
[----:B------:R-:W-:Y:S01]  /*2310*/  FFMA.FTZ R57, R55, R43, R58 ;  /* 0x0000002b37397223 */ /* 0x000fe2000001003a */
[----:B------:R-:W-:Y:S01]  /*2320*/  I2F.F16 R49, R49 ;  /* 0x0000003100317306 */ /* 0x000fe20000200c00 */
[----:B--2---:R-:W-:Y:S01]  /*2330*/  HADD2.F32 R44, -RZ, R62.H0_H0 ;  /* 0x2000003eff2c7230 */ /* 0x004fe20000004100 */
[----:B------:R-:W-:Y:S01]  /*2340*/  LOP3.LUT R52, R52, 0xff, RZ, 0xc0, !PT ;  /* 0x000000ff34347812 */ /* 0x000fe200078ec0ff */
[----:B------:R-:W-:Y:S01]  /*2350*/  FFMA.FTZ R53, R54, R36, R57 ;  /* 0x0000002436357223 */ /* 0x000fe20000010039 */
[----:B------:R-:W-:-:S02]  /*2360*/  IADD3 R21, PT, PT, R21, -0x80, RZ ;  /* 0xffffff8015157810 */ /* 0x000fc40007ffe0ff */
[----:B------:R-:W-:Y:S01]  /*2370*/  FFMA.FTZ R58, R55, R44, R59 ;  /* 0x0000002c373a7223 */ /* 0x000fe2000001003b */
[----:B------:R-:W-:Y:S01]  /*2380*/  IADD3 R50, PT, PT, R50, -0x80, RZ ;  /* 0xffffff8032327810 */ /* 0x000fe20007ffe0ff */
[----:B------:R-:W0:Y:S01]  /*2390*/  I2F.F16 R20, R20 ;  /* 0x0000001400147306 */ /* 0x000e220000200c00 */
[----:B------:R-:W-:Y:S01]  /*23a0*/  IADD3 R22, PT, PT, R22, -0x80, RZ ;  /* 0xffffff8016167810 */ /* 0x000fe20007ffe0ff */
[----:B------:R-:W-:Y:S01]  /*23b0*/  FFMA.FTZ R55, R54, R37, R58 ;  /* 0x0000002536377223 */ /* 0x000fe2000001003a */
[----:B------:R-:W-:Y:S01]  /*23c0*/  IADD3 R52, PT, PT, R52, -0x80, RZ ;  /* 0xffffff8034347810 */ /* 0x000fe20007ffe0ff */
[----:B------:R-:W-:Y:S01]  /*23d0*/  HADD2.F32 R58, -RZ, R29.H0_H0 ;  /* 0x2000001dff3a7230 */ /* 0x000fe20000004100 */
[----:B------:R-:W-:-:S03]  /*23e0*/  LEA.HI R23, R23, 0xffffff80, RZ, 0x8 ;  /* 0xffffff8017177811 */ /* 0x000fc600078f40ff */
[----:B------:R1:W2:Y:S01]  /*23f0*/  I2F.F16 R67, R51 ;  /* 0x0000003300437306 */ /* 0x0002a20000200c00 */
[----:B0-----:R-:W-:-:S07]  /*2400*/  HADD2.F32 R29, -RZ, R20.H0_H0 ;  /* 0x20000014ff1d7230 */ /* 0x001fce0000004100 */
[----:B------:R0:W-:Y:S01]  /*2410*/  I2F.F16 R62, R21 ;  /* 0x00000015003e7306 */ /* 0x0001e20000200c00 */
[----:B-1----:R-:W-:-:S07]  /*2420*/  HADD2.F32 R51, -RZ, R28.H0_H0 ;  /* 0x2000001cff337230 */ /* 0x002fce0000004100 */
[----:B------:R1:W3:Y:S01]  /*2430*/  I2F.F16 R65, R50 ;  /* 0x0000003200417306 */ /* 0x0002e20000200c00 */
[----:B0-----:R-:W-:Y:S01]  /*2440*/  FFMA.FTZ R21, R39, R54, R56 ;  /* 0x0000003627157223 */ /* 0x001fe20000010038 */
[----:B------:R-:W-:Y:S02]  /*2450*/  HADD2.F32 R56, -RZ, R28.H1_H1 ;  /* 0x3000001cff387230 */ /* 0x000fe40000004100 */
[----:B------:R-:W-:Y:S02]  /*2460*/  HADD2.F32 R28, -RZ, R45.H0_H0 ;  /* 0x2000002dff1c7230 */ /* 0x000fe40000004100 */
[----:B------:R-:W-:Y:S02]  /*2470*/  HADD2.F32 R45, -RZ, R46.H0_H0 ;  /* 0x2000002eff2d7230 */ /* 0x000fe40000004100 */
[----:B------:R0:W4:Y:S01]  /*2480*/  I2F.F16 R54, R22 ;  /* 0x0000001600367306 */ /* 0x0001220000200c00 */
[----:B------:R-:W-:Y:S02]  /*2490*/  HADD2.F32 R46, -RZ, R48.H0_H0 ;  /* 0x20000030ff2e7230 */ /* 0x000fe40000004100 */
[----:B------:R-:W-:-:S02]  /*24a0*/  HADD2.F32 R48, -RZ, R49.H0_H0 ;  /* 0x20000031ff307230 */ /* 0x000fc40000004100 */
[C---:B------:R-:W-:Y:S01]  /*24b0*/  FFMA.FTZ R57, R51.reuse, R45, R60 ;  /* 0x0000002d33397223 */ /* 0x040fe2000001003c */
[----:B------:R-:W-:Y:S02]  /*24c0*/  HADD2.F32 R49, -RZ, R63.H0_H0 ;  /* 0x2000003fff317230 */ /* 0x000fe40000004100 */
[C---:B------:R-:W-:Y:S01]  /*24d0*/  FFMA.FTZ R59, R51.reuse, R46, R53 ;  /* 0x0000002e333b7223 */ /* 0x040fe20000010035 */
[----:B-1----:R-:W-:Y:S01]  /*24e0*/  HADD2.F32 R50, -RZ, R66.H0_H0 ;  /* 0x20000042ff327230 */ /* 0x002fe20000004100 */
[----:B------:R1:W1:Y:S01]  /*24f0*/  I2F.F16 R68, R52 ;  /* 0x0000003400447306 */ /* 0x0002620000200c00 */
[----:B0-----:R-:W-:Y:S01]  /*2500*/  FFMA.FTZ R22, R28, R51, R21 ;  /* 0x000000331c167223 */ /* 0x001fe20000010015 */
[----:B------:R-:W-:Y:S01]  /*2510*/  FFMA.FTZ R60, R51, R48, R55 ;  /* 0x00000030333c7223 */ /* 0x000fe20000010037 */
[----:B--2---:R-:W-:Y:S02]  /*2520*/  HADD2.F32 R51, -RZ, R67.H0_H0 ;  /* 0x20000043ff337230 */ /* 0x004fe40000004100 */
[----:B------:R-:W-:Y:S01]  /*2530*/  FFMA.FTZ R57, R56, R49, R57 ;  /* 0x0000003138397223 */ /* 0x000fe20000010039 */
[----:B---3--:R-:W-:-:S02]  /*2540*/  HADD2.F32 R53, -RZ, R65.H0_H0 ;  /* 0x20000041ff357230 */ /* 0x008fc40000004100 */
[----:B------:R-:W-:Y:S01]  /*2550*/  FFMA.FTZ R21, R29, R56, R22 ;  /* 0x000000381d157223 */ /* 0x000fe20000010016 */
[----:B----4-:R-:W-:Y:S01]  /*2560*/  HADD2.F32 R54, -RZ, R54.H0_H0 ;  /* 0x20000036ff367230 */ /* 0x010fe20000004100 */
[----:B------:R-:W0:Y:S01]  /*2570*/  I2F.F16 R34, R34 ;  /* 0x0000002200227306 */ /* 0x000e220000200c00 */
[----:B-1----:R-:W-:Y:S02]  /*2580*/  HADD2.F32 R52, -RZ, R62.H0_H0 ;  /* 0x2000003eff347230 */ /* 0x002fe40000004100 */
[C---:B------:R-:W-:Y:S01]  /*2590*/  FFMA.FTZ R59, R56.reuse, R50, R59 ;  /* 0x00000032383b7223 */ /* 0x040fe2000001003b */
[----:B------:R-:W-:Y:S01]  /*25a0*/  FFMA.FTZ R60, R56, R51, R60 ;  /* 0x00000033383c7223 */ /* 0x000fe2000001003c */
[----:B------:R-:W-:Y:S01]  /*25b0*/  FFMA.FTZ R20, R58, R53, R57 ;  /* 0x000000353a147223 */ /* 0x000fe20000010039 */
[----:B------:R-:W-:Y:S02]  /*25c0*/  HADD2.F32 R56, -RZ, R98.H0_H0 ;  /* 0x20000062ff387230 */ /* 0x000fe40000004100 */
[----:B------:R-:W-:Y:S01]  /*25d0*/  FFMA.FTZ R21, R52, R58, R21 ;  /* 0x0000003a34157223 */ /* 0x000fe20000010015 */
[----:B------:R-:W-:Y:S01]  /*25e0*/  HADD2.F32 R55, -RZ, R68.H0_H0 ;  /* 0x20000044ff377230 */ /* 0x000fe20000004100 */
[----:B------:R-:W1:Y:S01]  /*25f0*/  I2F.F16 R27, R27 ;  /* 0x0000001b001b7306 */ /* 0x000e620000200c00 */
[----:B------:R-:W-:-:S03]  /*2600*/  HADD2.F32 R57, -RZ, R98.H1_H1 ;  /* 0x30000062ff397230 */ /* 0x000fc60000004100 */
[----:B------:R-:W-:Y:S01]  /*2610*/  FFMA.FTZ R22, R58, R55, R60 ;  /* 0x000000373a167223 */ /* 0x000fe2000001003c */
[----:B0-----:R-:W-:-:S03]  /*2620*/  HADD2.F32 R34, -RZ, R34.H0_H0 ;  /* 0x20000022ff227230 */ /* 0x001fc60000004100 */
[----:B------:R-:W0:Y:S02]  /*2630*/  I2F.F16 R35, R35 ;  /* 0x0000002300237306 */ /* 0x000e240000200c00 */
[----:B------:R-:W-:Y:S01]  /*2640*/  FFMA.FTZ R21, R34, R61, R21 ;  /* 0x0000003d22157223 */ /* 0x000fe20000010015 */
[----:B-1----:R-:W-:-:S05]  /*2650*/  HADD2.F32 R27, -RZ, R27.H0_H0 ;  /* 0x2000001bff1b7230 */ /* 0x002fca0000004100 */
[----:B------:R1:W2:Y:S01]  /*2660*/  I2F.F16 R69, R23 ;  /* 0x0000001700457306 */ /* 0x0002a20000200c00 */
[----:B------:R-:W-:Y:S01]  /*2670*/  FMUL.FTZ R21, R56, R21 ;  /* 0x0000001538157220 */ /* 0x000fe20000410000 */
[----:B------:R-:W-:-:S04]  /*2680*/  FFMA.FTZ R20, R61, R27, R20 ;  /* 0x0000001b3d147223 */ /* 0x000fc80000010014 */
[----:B------:R-:W-:Y:S01]  /*2690*/  F2FP.F16.F32.PACK_AB R21, RZ, R21 ;  /* 0x00000015ff15723e */ /* 0x000fe200000000ff */
[----:B0-----:R-:W-:Y:S02]  /*26a0*/  HADD2.F32 R60, -RZ, R35.H0_H0 ;  /* 0x20000023ff3c7230 */ /* 0x001fe40000004100 */
[----:B------:R-:W-:Y:S01]  /*26b0*/  FMUL.FTZ R20, R57, R20 ;  /* 0x0000001439147220 */ /* 0x000fe20000410000 */
[----:B-1----:R-:W-:Y:S01]  /*26c0*/  FFMA.FTZ R23, R58, R54, R59 ;  /* 0x000000363a177223 */ /* 0x002fe2000001003b */
        /* <DEDUP_REMOVED lines=181> */
.L_x_299:
        /* <DEDUP_REMOVED lines=367> */
.L_x_300:
        /* <DEDUP_REMOVED lines=367> */
.L_x_301:
        /* <DEDUP_REMOVED lines=367> */
.L_x_302:
        /* <DEDUP_REMOVED lines=8> */
.L_x_298:
[----:B------:R-:W1:Y:S02]  /*7770*/  LDCU UR5, c[0x0][0x3cc] ;  /* 0x00007980ff0577ac */ /* 0x000e640008000800 */
[----:B-1----:R-:W-:-:S04]  /*7780*/  VIMNMX R0, PT, PT, R17, UR5, PT ;  /* 0x0000000511007c48 */ /* 0x002fc8000bfe0100 */
[----:B------:R-:W-:-:S13]  /*7790*/  ISETP.GT.AND P0, PT, R0, R13, PT ;  /* 0x0000000d0000720c */ /* 0x000fda0003f04270 */
[----:B------:R-:W-:Y:S05]  /*77a0*/  @!P0 BRA `(.L_x_304) ;  /* 0x0000002800448947 */ /* 0x000fea0003800000 */
[----:B0-----:R-:W0:Y:S01]  /*77b0*/  LDC.64 R2, c[0x0][0x3b8] ;  /* 0x0000ee00ff027b82 */ /* 0x001e220000000a00 */
[----:B------:R-:W1:Y:S02]  /*77c0*/  LDCU.64 UR6, c[0x0][0x3a8] ;  /* 0x00007500ff0677ac */ /* 0x000e640008000a00 */
[----:B-1----:R-:W-:Y:S01]  /*77d0*/  UIMAD UR6, UR10, -0x4, UR6 ;  /* 0xfffffffc0a0678a4 */ /* 0x002fe2000f8e0206 */
[----:B0-----:R-:W-:-:S03]  /*77e0*/  IMAD.WIDE.U32 R2, R13, 0x4, R2 ;  /* 0x000000040d027825 */ /* 0x001fc600078e0002 */
[----:B------:R-:W-:-:S04]  /*77f0*/  IADD3 R16, P0, PT, R2, 0x2, RZ ;  /* 0x0000000202107810 */ /* 0x000fc80007f1e0ff */
[----:B------:R-:W-:-:S09]  /*7800*/  IADD3.X R15, PT, PT, RZ, R3, RZ, P0, !PT ;  /* 0x00000003ff0f7210 */ /* 0x000fd200007fe4ff */
.L_x_307:
[----:B------:R-:W-:Y:S01]  /*7810*/  ISETP.NE.AND P0, PT, R13, R4, PT ;  /* 0x000000040d00720c */ /* 0x000fe20003f05270 */
[----:B-----5:R-:W5:-:S12]  /*7820*/  LDG.E.128.CONSTANT R28, desc[UR8][R26.64] ;  /* 0x000000081a1c7981 */ /* 0x020f58000c1e9d00 */
[----:B0-----:R-:W-:Y:S02]  /*7830*/  @!P0 LEA R24, R14, R1, 0x3 ;  /* 0x000000010e188211 */ /* 0x001fe400078e18ff */
[----:B------:R-:W-:Y:S02]  /*7840*/  @!P0 MOV R2, R16 ;  /* 0x0000001000028202 */ /* 0x000fe40000000f00 */
[----:B------:R-:W-:Y:S02]  /*7850*/  @!P0 MOV R3, R15 ;  /* 0x0000000f00038202 */ /* 0x000fe40000000f00 */
[----:B------:R-:W2:Y:S01]  /*7860*/  @!P0 LDL.64 R24, [R24+0x8] ;  /* 0x0000080018188983 */ /* 0x000ea20000100a00 */
[----:B------:R-:W-:-:S03]  /*7870*/  MOV R47, UR7 ;  /* 0x00000007002f7c02 */ /* 0x000fc60008000f00 */
[----:B------:R0:W3:Y:S01]  /*7880*/  @!P0 LDG.E.U16.CONSTANT R2, desc[UR8][R2.64] ;  /* 0x0000000802028981 */ /* 0x0000e2000c1e9500 */
[----:B------:R-:W-:Y:S01]  /*7890*/  MOV R64, UR6 ;  /* 0x0000000600407c02 */ /* 0x000fe20008000f00 */
[----:B------:R-:W-:-:S03]  /*78a0*/  IMAD.WIDE R18, R47, 0x4, R26 ;  /* 0x000000042f127825 */ /* 0x000fc600078e021a */
[----:B------:R-:W-:Y:S02]  /*78b0*/  ISETP.GE.AND P1, PT, R64, 0x1, PT ;  /* 0x000000014000780c */ /* 0x000fe40003f26270 */
[----:B------:R-:W-:Y:S01]  /*78c0*/  @!P0 IADD3 R32, PT, PT, R14, 0x1, RZ ;  /* 0x000000010e208810 */ /* 0x000fe20007ffe0ff */
[----:B------:R1:W5:Y:S01]  /*78d0*/  LDG.E.128.CONSTANT R20, desc[UR8][R18.64] ;  /* 0x0000000812147981 */ /* 0x000362000c1e9d00 */
[----:B0-----:R-:W-:Y:S02]  /*78e0*/  MOV R3, R27 ;  /* 0x0000001b00037202 */ /* 0x001fe40000000f00 */
[----:B------:R-:W-:Y:S01]  /*78f0*/  @!P0 MOV R14, R32 ;  /* 0x00000020000e8202 */ /* 0x000fe20000000f00 */
[----:B-1----:R-:W-:Y:S01]  /*7900*/  IMAD.WIDE R18, R47, 0x4, R18 ;  /* 0x000000042f127825 */ /* 0x002fe200078e0212 */
[----:B--2---:R-:W-:Y:S02]  /*7910*/  @!P0 PRMT R98, R24, 0x7610, R98 ;  /* 0x0000761018628816 */ /* 0x004fe40000000062 */
[----:B------:R-:W-:-:S02]  /*7920*/  @!P0 PRMT R97, R25, 0x7610, R97 ;  /* 0x0000761019618816 */ /* 0x000fc40000000061 */
[----:B---3--:R-:W-:Y:S02]  /*7930*/  @!P0 IADD3 R4, PT, PT, R2, R13, RZ ;  /* 0x0000000d02048210 */ /* 0x008fe40007ffe0ff */
[----:B------:R-:W-:Y:S02]  /*7940*/  @!P0 PRMT R98, R98, 0x7610, R24 ;  /* 0x0000761062628816 */ /* 0x000fe40000000018 */
[----:B------:R-:W-:Y:S02]  /*7950*/  @!P0 PRMT R97, R97, 0x7610, R25 ;  /* 0x0000761061618816 */ /* 0x000fe40000000019 */
[----:B------:R-:W-:Y:S01]  /*7960*/  MOV R2, R26 ;  /* 0x0000001a00027202 */ /* 0x000fe20000000f00 */
[----:B------:R-:W-:Y:S06]  /*7970*/  @!P1 BRA `(.L_x_305) ;  /* 0x0000001000cc9947 */ /* 0x000fec0003800000 */
[----:B------:R-:W2:Y:S01]  /*7980*/  LDG.E.128.CONSTANT R24, desc[UR8][R18.64] ;  /* 0x0000000812187981 */ /* 0x000ea2000c1e9d00 */
[--C-:B-----5:R-:W-:Y:S02]  /*7990*/  SHF.R.U32.HI R40, RZ, 0xc, R29.reuse ;  /* 0x0000000cff287819 */ /* 0x120fe4000001161d */
[----:B------:R-:W-:Y:S02]  /*79a0*/  LOP3.LUT R34, R29, 0x3f003f, RZ, 0xc0, !PT ;  /* 0x003f003f1d227812 */ /* 0x000fe400078ec0ff */
[----:B------:R-:W-:Y:S02]  /*79b0*/  SHF.R.U32.HI R35, RZ, 0x6, R29 ;  /* 0x00000006ff237819 */ /* 0x000fe4000001161d */
[--C-:B------:R-:W-:Y:S02]  /*79c0*/  SHF.R.U32.HI R49, RZ, 0xc, R30.reuse ;  /* 0x0000000cff317819 */ /* 0x100fe4000001161e */
[----:B------:R-:W-:Y:S02]  /*79d0*/  LOP3.LUT R61, R30, 0x3f003f, RZ, 0xc0, !PT ;  /* 0x003f003f1e3d7812 */ /* 0x000fe400078ec0ff */
[----:B------:R-:W-:-:S02]  /*79e0*/  SHF.R.U32.HI R62, RZ, 0x6, R30 ;  /* 0x00000006ff3e7819 */ /* 0x000fc4000001161e */
[----:B------:R-:W-:Y:S02]  /*79f0*/  LOP3.LUT R63, R31, 0x3f003f, RZ, 0xc0, !PT ;  /* 0x003f003f1f3f7812 */ /* 0x000fe400078ec0ff */
[--C-:B------:R-:W-:Y:S02]  /*7a00*/  SHF.R.U32.HI R51, RZ, 0xc, R31.reuse ;  /* 0x0000000cff337819 */ /* 0x100fe4000001161f */
        /* <DEDUP_REMOVED lines=13> */
[----:B------:R-:W0:Y:S01]  /*7ae0*/  LDS.128 R20, [UR4] ;  /* 0x00000004ff147984 */ /* 0x000e220008000c00 */
[----:B------:R-:W-:Y:S02]  /*7af0*/  SHF.R.U32.HI R33, RZ, 0xc, R28 ;  /* 0x0000000cff217819 */ /* 0x000fe4000001161c */
[----:B------:R-:W-:Y:S02]  /*7b00*/  LOP3.LUT R29, R29, 0xf000f, RZ, 0xc0, !PT ;  /* 0x000f000f1d1d7812 */ /* 0x000fe400078ec0ff */
[----:B------:R-:W-:-:S02]  /*7b10*/  LOP3.LUT R33, R33, 0xf000f, RZ, 0xc0, !PT ;  /* 0x000f000f21217812 */ /* 0x000fc400078ec0ff */
[----:B------:R-:W-:Y:S02]  /*7b20*/  LOP3.LUT R32, R28, 0x3f003f, RZ, 0xc0, !PT ;  /* 0x003f003f1c207812 */ /* 0x000fe400078ec0ff */
[----:B------:R-:W-:Y:S02]  /*7b30*/  SHF.R.U32.HI R28, RZ, 0x6, R28 ;  /* 0x00000006ff1c7819 */ /* 0x000fe4000001161c */
        /* <DEDUP_REMOVED lines=17> */
[----:B------:R-:W-:Y:S01]  /*7c50*/  ISETP.NE.AND P0, PT, R64, 0x1, PT ;  /* 0x000000014000780c */ /* 0x000fe20003f05270 */
[----:B------:R-:W-:Y:S01]  /*7c60*/  HADD2 R55, R55, -1056, -1056 ;  /* 0xe420e42037377430 */ /* 0x000fe20000000000 */
[----:B------:R-:W-:-:S05]  /*7c70*/  LOP3.LUT R58, R58, 0x64006400, RZ, 0xfc, !PT ;  /* 0x640064003a3a7812 */ /* 0x000fca00078efcff */
[----:B------:R-:W-:Y:S01]  /*7c80*/  HADD2 R58, R58, -1056, -1056 ;  /* 0xe420e4203a3a7430 */ /* 0x000fe20000000000 */
[--C-:B--2---:R-:W-:Y:S02]  /*7c90*/  SHF.R.U32.HI R36, RZ, 0x8, R24.reuse ;  /* 0x00000008ff247819 */ /* 0x104fe40000011618 */
[----:B------:R-:W-:Y:S02]  /*7ca0*/  SHF.R.U32.HI R38, RZ, 0xa, R24 ;  /* 0x0000000aff267819 */ /* 0x000fe40000011618 */
[----:B------:R-:W-:Y:S02]  /*7cb0*/  SHF.R.U32.HI R41, RZ, 0xa, R25 ;  /* 0x0000000aff297819 */ /* 0x000fe40000011619 */
[----:B------:R-:W-:Y:S02]  /*7cc0*/  LOP3.LUT R36, R33, 0x300030, R36, 0xf8, !PT ;  /* 0x0030003021247812 */ /* 0x000fe400078ef824 */
[----:B------:R-:W-:Y:S02]  /*7cd0*/  LOP3.LUT R38, R29, 0x300030, R38, 0xf8, !PT ;  /* 0x003000301d267812 */ /* 0x000fe400078ef826 */
[----:B------:R-:W-:-:S02]  /*7ce0*/  LOP3.LUT R29, R32, 0x64006400, RZ, 0xfc, !PT ;  /* 0x64006400201d7812 */ /* 0x000fc400078efcff */
[----:B------:R-:W-:Y:S02]  /*7cf0*/  LOP3.LUT R33, R61, 0x64006400, RZ, 0xfc, !PT ;  /* 0x640064003d217812 */ /* 0x000fe400078efcff */
[----:B------:R-:W-:Y:S01]  /*7d00*/  LOP3.LUT R52, R24, 0x3f003f, RZ, 0xc0, !PT ;  /* 0x003f003f18347812 */ /* 0x000fe200078ec0ff */
[----:B------:R-:W-:Y:S01]  /*7d10*/  HADD2 R29, R29, -1056, -1056 ;  /* 0xe420e4201d1d7430 */ /* 0x000fe20000000000 */
[----:B------:R-:W-:Y:S01]  /*7d20*/  SHF.R.U32.HI R53, RZ, 0x6, R24 ;  /* 0x00000006ff357819 */ /* 0x000fe20000011618 */
[----:B------:R-:W-:Y:S01]  /*7d30*/  HADD2 R33, R33, -1056, -1056 ;  /* 0xe420e42021217430 */ /* 0x000fe20000000000 */
[--C-:B------:R-:W-:Y:S02]  /*7d40*/  SHF.R.U32.HI R24, RZ, 0x8, R25.reuse ;  /* 0x00000008ff187819 */ /* 0x100fe40000011619 */
[----:B------:R-:W-:Y:S02]  /*7d50*/  LOP3.LUT R46, R25, 0x3f003f, RZ, 0xc0, !PT ;  /* 0x003f003f192e7812 */ /* 0x000fe400078ec0ff */
[----:B------:R-:W-:-:S02]  /*7d60*/  SHF.R.U32.HI R48, RZ, 0x6, R25 ;  /* 0x00000006ff307819 */ /* 0x000fc40000011619 */
[--C-:B------:R-:W-:Y:S02]  /*7d70*/  SHF.R.U32.HI R50, RZ, 0x8, R26.reuse ;  /* 0x00000008ff327819 */ /* 0x100fe4000001161a */
[--C-:B------:R-:W-:Y:S02]  /*7d80*/  SHF.R.U32.HI R54, RZ, 0xa, R26.reuse ;  /* 0x0000000aff367819 */ /* 0x100fe4000001161a */
[----:B------:R-:W-:Y:S02]  /*7d90*/  LOP3.LUT R43, R26, 0x3f003f, RZ, 0xc0, !PT ;  /* 0x003f003f1a2b7812 */ /* 0x000fe400078ec0ff */
[----:B------:R-:W-:Y:S02]  /*7da0*/  SHF.R.U32.HI R45, RZ, 0x6, R26 ;  /* 0x00000006ff2d7819 */ /* 0x000fe4000001161a */
[----:B------:R-:W-:Y:S02]  /*7db0*/  LOP3.LUT R41, R30, 0x300030, R41, 0xf8, !PT ;  /* 0x003000301e297812 */ /* 0x000fe400078ef829 */
[----:B------:R-:W-:-:S02]  /*7dc0*/  SHF.R.U32.HI R26, RZ, 0x8, R27 ;  /* 0x00000008ff1a7819 */ /* 0x000fc4000001161b */
[----:B------:R-:W-:Y:S02]  /*7dd0*/  LOP3.LUT R25, R40, 0xf000f, RZ, 0xc0, !PT ;  /* 0x000f000f28197812 */ /* 0x000fe400078ec0ff */
[----:B------:R-:W-:Y:S01]  /*7de0*/  LOP3.LUT R30, R35, 0x64006400, RZ, 0xfc, !PT ;  /* 0x64006400231e7812 */ /* 0x000fe200078efcff */
[----:B------:R-:W-:Y:S01]  /*7df0*/  HADD2 R35, R34, -1056, -1056 ;  /* 0xe420e42022237430 */ /* 0x000fe20000000000 */
[----:B------:R-:W-:Y:S02]  /*7e00*/  LOP3.LUT R32, R62, 0x64006400, RZ, 0xfc, !PT ;  /* 0x640064003e207812 */ /* 0x000fe400078efcff */
[----:B------:R-:W-:Y:S01]  /*7e10*/  LOP3.LUT R40, R25, 0x300030, R24, 0xf8, !PT ;  /* 0x0030003019287812 */ /* 0x000fe200078ef818 */
[-C--:B0-----:R-:W-:Y:S01]  /*7e20*/  HFMA2 R24, R29, R20.reuse, RZ ;  /* 0x000000141d187231 */ /* 0x081fe200000000ff */
[----:B------:R-:W-:Y:S01]  /*7e30*/  LOP3.LUT R51, R51, 0x300030, R26, 0xf8, !PT ;  /* 0x0030003033337812 */ /* 0x000fe200078ef81a */
[-C--:B------:R-:W-:Y:S02]  /*7e40*/  HFMA2 R25, R35, R20.reuse, RZ.H0_H0 ;  /* 0x0000001423197231 */ /* 0x080fe400000400ff */
[----:B------:R-:W-:-:S02]  /*7e50*/  HFMA2 R26, R33, R20, RZ ;  /* 0x00000014211a7231 */ /* 0x000fc400000000ff */
[----:B------:R-:W-:Y:S01]  /*7e60*/  HADD2 R30, R30, -1056, -1056 ;  /* 0xe420e4201e1e7430 */ /* 0x000fe20000000000 */
[----:B------:R-:W-:Y:S01]  /*7e70*/  LOP3.LUT R54, R31, 0x300030, R54, 0xf8, !PT ;  /* 0x003000301f367812 */ /* 0x000fe200078ef836 */
[----:B------:R-:W-:Y:S01]  /*7e80*/  HADD2 R32, R32, -1056, -1056 ;  /* 0xe420e42020207430 */ /* 0x000fe20000000000 */
[----:B------:R-:W-:Y:S01]  /*7e90*/  LOP3.LUT R31, R63, 0x64006400, RZ, 0xfc, !PT ;  /* 0x640064003f1f7812 */ /* 0x000fe200078efcff */
[-C--:B------:R-:W-:Y:S01]  /*7ea0*/  HFMA2 R62, R28, R21.reuse, R24 ;  /* 0x000000151c3e7231 */ /* 0x080fe20000000018 */
[----:B------:R-:W-:Y:S01]  /*7eb0*/  LOP3.LUT R34, R65, 0x64006400, RZ, 0xfc, !PT ;  /* 0x6400640041227812 */ /* 0x000fe200078efcff */
[-C--:B------:R-:W-:Y:S01]  /*7ec0*/  HFMA2 R63, R30, R21.reuse, R25 ;  /* 0x000000151e3f7231 */ /* 0x080fe20000000019 */
[----:B------:R-:W-:Y:S01]  /*7ed0*/  LOP3.LUT R42, R27, 0x3f003f, RZ, 0xc0, !PT ;  /* 0x003f003f1b2a7812 */ /* 0x000fe200078ec0ff */
[-C--:B------:R-:W-:Y:S01]  /*7ee0*/  HFMA2 R65, R32, R21.reuse, R26 ;  /* 0x0000001520417231 */ /* 0x080fe2000000001a */
[--C-:B------:R-:W-:Y:S01]  /*7ef0*/  SHF.R.U32.HI R67, RZ, 0xa, R27.reuse ;  /* 0x0000000aff437819 */ /* 0x100fe2000001161b */
[----:B------:R-:W-:Y:S01]  /*7f00*/  HADD2 R31, R31, -1056, -1056 ;  /* 0xe420e4201f1f7430 */ /* 0x000fe20000000000 */
[----:B------:R-:W-:Y:S01]  /*7f10*/  SHF.R.U32.HI R44, RZ, 0x6, R27 ;  /* 0x00000006ff2c7819 */ /* 0x000fe2000001161b */
[----:B------:R-:W-:Y:S01]  /*7f20*/  HADD2 R34, R34, -1056, -1056 ;  /* 0xe420e42022227430 */ /* 0x000fe20000000000 */
[----:B------:R-:W0:Y:S01]  /*7f30*/  LDS.128 R24, [UR4+0x10] ;  /* 0x00001004ff187984 */ /* 0x000e220008000c00 */
[----:B------:R-:W-:Y:S01]  /*7f40*/  HFMA2 R20, R31, R20, RZ.H0_H0 ;  /* 0x000000141f147231 */ /* 0x000fe200000400ff */
[----:B------:R-:W-:Y:S01]  /*7f50*/  LOP3.LUT R50, R49, 0x300030, R50, 0xf8, !PT ;  /* 0x0030003031327812 */ /* 0x000fe200078ef832 */
[----:B------:R-:W-:Y:S01]  /*7f60*/  HFMA2 R65, R55, R22, R65 ;  /* 0x0000001637417231 */ /* 0x000fe20000000041 */
[----:B------:R-:W-:Y:S01]  /*7f70*/  LOP3.LUT R49, R66, 0x300030, R67, 0xf8, !PT ;  /* 0x0030003042317812 */ /* 0x000fe200078ef843 */
[----:B------:R-:W-:Y:S01]  /*7f80*/  HFMA2 R66, R34, R21, R20 ;  /* 0x0000001522427231 */ /* 0x000fe20000000014 */
        /* <DEDUP_REMOVED lines=33> */
[-C--:B0-----:R-:W-:Y:S01]  /*81a0*/  HFMA2 R61, R43, R24.reuse, R61 ;  /* 0x000000182b3d7231 */ /* 0x081fe2000000003d */
[----:B------:R-:W-:Y:S01]  /*81b0*/  LOP3.LUT R21, R21, 0x64006400, RZ, 0xfc, !PT ;  /* 0x6400640015157812 */ /* 0x000fe200078efcff */
[----:B------:R-:W-:Y:S01]  /*81c0*/  HFMA2 R66, R62, R23, R66 ;  /* 0x000000173e427231 */ /* 0x000fe20000000042 */
[----:B------:R-:W-:Y:S01]  /*81d0*/  LOP3.LUT R36, R36, 0x64006400, RZ, 0xfc, !PT ;  /* 0x6400640024247812 */ /* 0x000fe200078efcff */
[----:B------:R-:W-:Y:S01]  /*81e0*/  HADD2 R59, R59, -1056, -1056 ;  /* 0xe420e4203b3b7430 */ /* 0x000fe20000000000 */
[----:B------:R-:W-:Y:S01]  /*81f0*/  LOP3.LUT R40, R40, 0x64006400, RZ, 0xfc, !PT ;  /* 0x6400640028287812 */ /* 0x000fe200078efcff */
[----:B------:R-:W-:Y:S02]  /*8200*/  HADD2 R48, R22, -1056, -1056 ;  /* 0xe420e42016307430 */ /* 0x000fe40000000000 */
[----:B------:R-:W-:Y:S02]  /*8210*/  HFMA2 R22, R42, R25, R61 ;  /* 0x000000192a167231 */ /* 0x000fe4000000003d */
[----:B------:R-:W-:-:S02]  /*8220*/  HFMA2 R63, R45, R24, R63 ;  /* 0x000000182d3f7231 */ /* 0x000fc4000000003f */
[-C--:B------:R-:W-:Y:S02]  /*8230*/  HFMA2 R23, R53, R24.reuse, R65 ;  /* 0x0000001835177231 */ /* 0x080fe40000000041 */
[----:B------:R-:W-:Y:S01]  /*8240*/  HADD2 R44, R44, -1056, -1056 ;  /* 0xe420e4202c2c7430 */ /* 0x000fe20000000000 */
[----:B------:R-:W-:Y:S01]  /*8250*/  LOP3.LUT R50, R50, 0x64006400, RZ, 0xfc, !PT ;  /* 0x6400640032327812 */ /* 0x000fe200078efcff */
[----:B------:R-:W-:Y:S01]  /*8260*/  HFMA2 R24, R59, R24, R66 ;  /* 0x000000183b187231 */ /* 0x000fe20000000042 */
[----:B------:R-:W-:Y:S01]  /*8270*/  LOP3.LUT R61, R51, 0x64006400, RZ, 0xfc, !PT ;  /* 0x64006400333d7812 */ /* 0x000fe200078efcff */
[----:B------:R-:W-:Y:S01]  /*8280*/  HADD2 R46, R21, -1056, -1056 ;  /* 0xe420e420152e7430 */ /* 0x000fe20000000000 */
[----:B------:R-:W-:Y:S01]  /*8290*/  LOP3.LUT R38, R38, 0x64006400, RZ, 0xfc, !PT ;  /* 0x6400640026267812 */ /* 0x000fe200078efcff */
[-C--:B------:R-:W-:Y:S01]  /*82a0*/  HFMA2 R63, R44, R25.reuse, R63 ;  /* 0x000000192c3f7231 */ /* 0x080fe2000000003f */
[----:B------:R-:W-:Y:S01]  /*82b0*/  LOP3.LUT R20, R41, 0x64006400, RZ, 0xfc, !PT ;  /* 0x6400640029147812 */ /* 0x000fe200078efcff */
[----:B------:R-:W-:Y:S01]  /*82c0*/  HADD2 R41, R36, -1056, -1056 ;  /* 0xe420e42024297430 */ /* 0x000fe20000000000 */
[----:B------:R-:W-:Y:S01]  /*82d0*/  LOP3.LUT R21, R49, 0x64006400, RZ, 0xfc, !PT ;  /* 0x6400640031157812 */ /* 0x000fe200078efcff */
[----:B------:R-:W-:Y:S01]  /*82e0*/  HADD2 R49, R40, -1056, -1056 ;  /* 0xe420e42028317430 */ /* 0x000fe20000000000 */
[----:B------:R-:W-:Y:S01]  /*82f0*/  LOP3.LUT R54, R54, 0x64006400, RZ, 0xfc, !PT ;  /* 0x6400640036367812 */ /* 0x000fe200078efcff */
[----:B------:R-:W-:-:S02]  /*8300*/  HFMA2 R23, R46, R25, R23 ;  /* 0x000000192e177231 */ /* 0x000fc40000000017 */
[----:B------:R-:W-:Y:S02]  /*8310*/  HFMA2 R24, R48, R25, R24 ;  /* 0x0000001930187231 */ /* 0x000fe40000000018 */
[-C--:B------:R-:W-:Y:S02]  /*8320*/  HFMA2 R22, R41, R26.reuse, R22 ;  /* 0x0000001a29167231 */ /* 0x080fe40000000016 */
[----:B------:R-:W-:Y:S02]  /*8330*/  HADD2 R51, R50, -1056, -1056 ;  /* 0xe420e42032337430 */ /* 0x000fe40000000000 */
[----:B------:R-:W-:Y:S02]  /*8340*/  HADD2 R61, R61, -1056, -1056 ;  /* 0xe420e4203d3d7430 */ /* 0x000fe40000000000 */
[----:B------:R-:W-:Y:S02]  /*8350*/  HADD2 R36, R38, -1056, -1056 ;  /* 0xe420e42026247430 */ /* 0x000fe40000000000 */
[----:B------:R-:W-:-:S02]  /*8360*/  HFMA2 R23, R51, R26, R23 ;  /* 0x0000001a33177231 */ /* 0x000fc40000000017 */
[-C--:B------:R-:W-:Y:S02]  /*8370*/  HFMA2 R63, R49, R26.reuse, R63 ;  /* 0x0000001a313f7231 */ /* 0x080fe4000000003f */
[----:B------:R-:W-:Y:S02]  /*8380*/  HADD2 R38, R20, -1056, -1056 ;  /* 0xe420e42014267430 */ /* 0x000fe40000000000 */
[----:B------:R-:W-:Y:S02]  /*8390*/  HFMA2 R22, R36, R27, R22 ;  /* 0x0000001b24167231 */ /* 0x000fe40000000016 */
[----:B------:R-:W-:Y:S02]  /*83a0*/  HFMA2 R25, R61, R26, R24 ;  /* 0x0000001a3d197231 */ /* 0x000fe40000000018 */
[----:B------:R-:W-:Y:S02]  /*83b0*/  HADD2 R40, R54, -1056, -1056 ;  /* 0xe420e42036287430 */ /* 0x000fe40000000000 */
[----:B------:R-:W-:-:S02]  /*83c0*/  HADD2 R50, R21, -1056, -1056 ;  /* 0xe420e42015327430 */ /* 0x000fc40000000000 */
        /* <DEDUP_REMOVED lines=142> */
.L_x_305:
        /* <DEDUP_REMOVED lines=28> */
[----:B------:R-:W0:Y:S01]  /*8e70*/  LDS.128 R20, [UR4+0x20] ;  /* 0x00002004ff147984 */ /* 0x000e220008000c00 */
        /* <DEDUP_REMOVED lines=284> */
.L_x_306:
        /* <DEDUP_REMOVED lines=8> */
.L_x_304:
[----:B------:R-:W0:Y:S02]  /*a0c0*/  LDCU UR5, c[0x0][0x3d4] ;  /* 0x00007a80ff0577ac */ /* 0x000e240008000800 */
[----:B0-----:R-:W-:-:S04]  /*a0d0*/  VIMNMX R24, PT, PT, R17, UR5, PT ;  /* 0x0000000511187c48 */ /* 0x001fc8000bfe0100 */
[----:B------:R-:W-:-:S13]  /*a0e0*/  ISETP.GT.AND P0, PT, R24, R13, PT ;  /* 0x0000000d1800720c */ /* 0x000fda0003f04270 */
[----:B------:R-:W-:Y:S05]  /*a0f0*/  @!P0 BRA `(.L_x_308) ;  /* 0x00000050000c8947 */ /* 0x000fea0003800000 */
[----:B------:R-:W0:Y:S01]  /*a100*/  LDC.64 R2, c[0x0][0x3b8] ;  /* 0x0000ee00ff027b82 */ /* 0x000e220000000a00 */
[----:B------:R-:W1:Y:S01]  /*a110*/  LDCU UR5, c[0x0][0x3a8] ;  /* 0x00007500ff0577ac */ /* 0x000e620008000800 */
[----:B0-----:R-:W-:-:S03]  /*a120*/  IMAD.WIDE.U32 R2, R13, 0x4, R2 ;  /* 0x000000040d027825 */ /* 0x001fc600078e0002 */
[----:B-----5:R-:W-:-:S04]  /*a130*/  IADD3 R22, P0, PT, R2, 0x2, RZ ;  /* 0x0000000202167810 */ /* 0x020fc80007f1e0ff */
[----:B-1----:R-:W-:-:S09]  /*a140*/  IADD3.X R21, PT, PT, RZ, R3, RZ, P0, !PT ;  /* 0x00000003ff157210 */ /* 0x002fd200007fe4ff */
.L_x_313:
[----:B------:R-:W-:-:S13]  /*a150*/  ISETP.NE.AND P1, PT, R13, R4, PT ;  /* 0x000000040d00720c */ /* 0x000fda0003f25270 */
[----:B------:R-:W-:Y:S02]  /*a160*/  @!P1 LEA R2, R14, R1, 0x3 ;  /* 0x000000010e029211 */ /* 0x000fe400078e18ff */
[----:B------:R-:W-:-:S04]  /*a170*/  @!P1 MOV R23, R21 ;  /* 0x0000001500179202 */ /* 0x000fc80000000f00 */
[----:B------:R-:W2:Y:S04]  /*a180*/  @!P1 LDL.64 R2, [R2+0x8] ;  /* 0x0000080002029983 */ /* 0x000ea80000100a00 */
[----:B------:R-:W3:Y:S01]  /*a190*/  @!P1 LDG.E.U16.CONSTANT R0, desc[UR8][R22.64] ;  /* 0x0000000816009981 */ /* 0x000ee2000c1e9500 */
[----:B------:R-:W-:Y:S01]  /*a1a0*/  UIMAD UR6, UR10, -0x4, UR5 ;  /* 0xfffffffc0a0678a4 */ /* 0x000fe2000f8e0205 */
[----:B------:R-:W-:Y:S01]  /*a1b0*/  @!P1 IADD3 R15, PT, PT, R14, 0x1, RZ ;  /* 0x000000010e0f9810 */ /* 0x000fe20007ffe0ff */
[----:B------:R-:W-:Y:S01]  /*a1c0*/  HFMA2 R20, -RZ, RZ, 0, 0.0625 ;  /* 0x00002c00ff147431 */ /* 0x000fe200000001ff */
[----:B------:R-:W-:Y:S02]  /*a1d0*/  MOV R18, R26 ;  /* 0x0000001a00127202 */ /* 0x000fe40000000f00 */
[----:B------:R-:W-:-:S02]  /*a1e0*/  @!P1 MOV R14, R15 ;  /* 0x0000000f000e9202 */ /* 0x000fc40000000f00 */
[----:B------:R-:W-:Y:S02]  /*a1f0*/  MOV R64, UR6 ;  /* 0x0000000600407c02 */ /* 0x000fe40008000f00 */
[----:B------:R-:W-:Y:S02]  /*a200*/  MOV R19, R27 ;  /* 0x0000001b00137202 */ /* 0x000fe40000000f00 */
[----:B------:R-:W-:Y:S02]  /*a210*/  ISETP.GE.AND P0, PT, R64, 0x1, PT ;  /* 0x000000014000780c */ /* 0x000fe40003f06270 */
[----:B--2---:R-:W-:Y:S02]  /*a220*/  @!P1 PRMT R98, R2, 0x7610, R98 ;  /* 0x0000761002629816 */ /* 0x004fe40000000062 */
[----:B------:R-:W-:Y:S02]  /*a230*/  @!P1 PRMT R97, R3, 0x7610, R97 ;  /* 0x0000761003619816 */ /* 0x000fe40000000061 */
[----:B------:R-:W-:-:S02]  /*a240*/  @!P1 PRMT R98, R98, 0x7610, R2 ;  /* 0x0000761062629816 */ /* 0x000fc40000000002 */
[----:B------:R-:W-:Y:S02]  /*a250*/  @!P1 PRMT R97, R97, 0x7610, R3 ;  /* 0x0000761061619816 */ /* 0x000fe40000000003 */
[----:B---3--:R-:W-:-:S03]  /*a260*/  @!P1 IADD3 R4, PT, PT, R0, R13, RZ ;  /* 0x0000000d00049210 */ /* 0x008fc60007ffe0ff */
[----:B------:R-:W-:Y:S05]  /*a270*/  @!P0 BRA `(.L_x_309) ;  /* 0x0000001000dc8947 */ /* 0x000fea0003800000 */
        /* <DEDUP_REMOVED lines=13> */
[----:B------:R-:W-:Y:S02]  /*a350*/  LOP3.LUT R36, R30, 0xf000f0, RZ, 0xc0, !PT ;  /* 0x00f000f01e247812 */ /* 0x000fe400078ec0ff */
[----:B------:R-:W-:-:S02]  /*a360*/  SHF.R.U32.HI R49, RZ, 0x8, R30 ;  /* 0x00000008ff317819 */ /* 0x000fc4000001161e */
[----:B------:R-:W-:Y:S02]  /*a370*/  LOP3.LUT R30, R31, 0xf000f0, RZ, 0xc0, !PT ;  /* 0x00f000f01f1e7812 */ /* 0x000fe400078ec0ff */
[----:B------:R-:W-:Y:S01]  /*a380*/  SHF.R.U32.HI R50, RZ, 0x8, R31 ;  /* 0x00000008ff327819 */ /* 0x000fe2000001161f */
[----:B------:R-:W-:Y:S01]  /*a390*/  HADD2 R31, R2, -1032, -1032 ;  /* 0xe408e408021f7430 */ /* 0x000fe20000000000 */
[----:B------:R-:W-:Y:S02]  /*a3a0*/  LOP3.LUT R25, R23, 0x64006400, RZ, 0xfc, !PT ;  /* 0x6400640017197812 */ /* 0x000fe400078efcff */
[----:B------:R-:W-:Y:S02]  /*a3b0*/  LOP3.LUT R15, R28, 0xf000f0, RZ, 0xc0, !PT ;  /* 0x00f000f01c0f7812 */ /* 0x000fe400078ec0ff */
[----:B------:R-:W-:Y:S01]  /*a3c0*/  SHF.R.U32.HI R47, RZ, 0x8, R28 ;  /* 0x00000008ff2f7819 */ /* 0x000fe2000001161c */
[----:B------:R-:W-:Y:S01]  /*a3d0*/  HADD2 R28, R0, -1032, -1032 ;  /* 0xe408e408001c7430 */ /* 0x000fe20000000000 */
[----:B------:R-:W-:Y:S01]  /*a3e0*/  LOP3.LUT R3, R3, 0x64006400, RZ, 0xfc, !PT ;  /* 0x6400640003037812 */ /* 0x000fe200078efcff */
[----:B------:R-:W-:-:S02]  /*a3f0*/  HADD2 R33, R25, -1032, -1032 ;  /* 0xe408e40819217430 */ /* 0x000fc40000000000 */
[--C-:B------:R-:W-:Y:S01]  /*a400*/  HADD2.F32 R2, -RZ, R31.reuse.H0_H0 ;  /* 0x2000001fff027230 */ /* 0x100fe20000004100 */
[----:B------:R-:W-:Y:S01]  /*a410*/  LOP3.LUT R34, R29, 0xf000f0, RZ, 0xc0, !PT ;  /* 0x00f000f01d227812 */ /* 0x000fe200078ec0ff */
[----:B------:R-:W-:Y:S02]  /*a420*/  HADD2.F32 R25, -RZ, R31.H1_H1 ;  /* 0x3000001fff197230 */ /* 0x000fe40000004100 */
[----:B------:R-:W-:Y:S01]  /*a430*/  HADD2 R32, R3, -1032, -1032 ;  /* 0xe408e40803207430 */ /* 0x000fe20000000000 */
[----:B------:R-:W-:Y:S01]  /*a440*/  SHF.R.U32.HI R48, RZ, 0x8, R29 ;  /* 0x00000008ff307819 */ /* 0x000fe2000001161d */
[--C-:B------:R-:W-:Y:S01]  /*a450*/  HADD2.F32 R0, -RZ, R28.reuse.H0_H0 ;  /* 0x2000001cff007230 */ /* 0x100fe20000004100 */
[----:B------:R-:W-:Y:S01]  /*a460*/  LOP3.LUT R31, R15, 0x64006400, RZ, 0xfc, !PT ;  /* 0x640064000f1f7812 */ /* 0x000fe200078efcff */
[----:B------:R-:W-:Y:S01]  /*a470*/  HADD2.F32 R23, -RZ, R28.H1_H1 ;  /* 0x3000001cff177230 */ /* 0x000fe20000004100 */
[----:B------:R-:W-:Y:S01]  /*a480*/  LOP3.LUT R37, R36, 0x64006400, RZ, 0xfc, !PT ;  /* 0x6400640024257812 */ /* 0x000fe200078efcff */
[----:B------:R-:W0:Y:S01]  /*a490*/  LDS.64 R28, [UR4+0x8] ;  /* 0x00000804ff1c7984 */ /* 0x000e220008000a00 */
[----:B------:R-:W-:-:S02]  /*a4a0*/  HADD2.F32 R3, -RZ, R32.H0_H0 ;  /* 0x20000020ff037230 */ /* 0x000fc40000004100 */
[-C--:B------:R-:W-:Y:S02]  /*a4b0*/  HFMA2 R36, R31, R20.reuse.H0_H0, -72, -72 ;  /* 0xd480d4801f247431 */ /* 0x080fe40000040014 */
[--C-:B------:R-:W-:Y:S02]  /*a4c0*/  HADD2.F32 R15, -RZ, R33.reuse.H0_H0 ;  /* 0x20000021ff0f7230 */ /* 0x100fe40000004100 */
[----:B------:R-:W-:Y:S01]  /*a4d0*/  FFMA.FTZ R31, R16, R2, RZ ;  /* 0x00000002101f7223 */ /* 0x000fe200000100ff */
[----:B------:R-:W-:Y:S01]  /*a4e0*/  LOP3.LUT R35, R34, 0x64006400, RZ, 0xfc, !PT ;  /* 0x6400640022237812 */ /* 0x000fe200078efcff */
[----:B------:R-:W-:Y:S02]  /*a4f0*/  HADD2.F32 R32, -RZ, R32.H1_H1 ;  /* 0x30000020ff207230 */ /* 0x000fe40000004100 */
[----:B------:R-:W-:Y:S01]  /*a500*/  FFMA.FTZ R34, R0, R16, RZ ;  /* 0x0000001000227223 */ /* 0x000fe200000100ff */
[----:B------:R-:W-:Y:S02]  /*a510*/  HADD2.F32 R33, -RZ, R33.H1_H1 ;  /* 0x30000021ff217230 */ /* 0x000fe40000004100 */
[C---:B------:R-:W-:Y:S01]  /*a520*/  FFMA.FTZ R39, R16.reuse, R3, RZ ;  /* 0x0000000310277223 */ /* 0x040fe200000100ff */
[----:B------:R-:W-:Y:S01]  /*a530*/  FFMA.FTZ R16, R16, R15, RZ ;  /* 0x0000000f10107223 */ /* 0x000fe200000100ff */
[----:B------:R-:W-:Y:S01]  /*a540*/  FFMA.FTZ R45, R38, R25, R31 ;  /* 0x00000019262d7223 */ /* 0x000fe2000001001f */
[----:B------:R-:W-:Y:S01]  /*a550*/  LOP3.LUT R31, R30, 0x64006400, RZ, 0xfc, !PT ;  /* 0x640064001e1f7812 */ /* 0x000fe200078efcff */
[----:B------:R-:W-:-:S02]  /*a560*/  HFMA2 R30, R35, R20.H0_H0, -72, -72 ;  /* 0xd480d480231e7431 */ /* 0x000fc40000040014 */
[----:B------:R-:W-:Y:S01]  /*a570*/  FFMA.FTZ R41, R23, R38, R34 ;  /* 0x0000002617297223 */ /* 0x000fe20000010022 */
[C---:B------:R-:W-:Y:S01]  /*a580*/  FFMA.FTZ R44, R38.reuse, R32, R39 ;  /* 0x00000020262c7223 */ /* 0x040fe20000010027 */
[----:B------:R-:W-:Y:S01]  /*a590*/  FFMA.FTZ R46, R38, R33, R16 ;  /* 0x00000021262e7223 */ /* 0x000fe20000010010 */
[-C--:B------:R-:W-:Y:S02]  /*a5a0*/  HFMA2 R38, R37, R20.reuse.H0_H0, -72, -72 ;  /* 0xd480d48025267431 */ /* 0x080fe40000040014 */
[----:B------:R-:W-:Y:S02]  /*a5b0*/  HADD2.F32 R35, -RZ, R30.H0_H0 ;  /* 0x2000001eff237230 */ /* 0x000fe40000004100 */
[----:B------:R-:W-:Y:S02]  /*a5c0*/  HFMA2 R31, R31, R20.H0_H0, -72, -72 ;  /* 0xd480d4801f1f7431 */ /* 0x000fe40000040014 */
[--C-:B------:R-:W-:Y:S02]  /*a5d0*/  HADD2.F32 R16, -RZ, R36.reuse.H0_H0 ;  /* 0x20000024ff107230 */ /* 0x100fe40000004100 */
[----:B------:R-:W-:-:S02]  /*a5e0*/  HADD2.F32 R34, -RZ, R36.H1_H1 ;  /* 0x30000024ff227230 */ /* 0x000fc40000004100 */
[----:B------:R-:W-:Y:S02]  /*a5f0*/  HADD2.F32 R37, -RZ, R38.H0_H0 ;  /* 0x20000026ff257230 */ /* 0x000fe40000004100 */
[----:B------:R-:W-:Y:S01]  /*a600*/  FFMA.FTZ R41, R16, R42, R41 ;  /* 0x0000002a10297223 */ /* 0x000fe20000010029 */
[----:B------:R-:W-:Y:S02]  /*a610*/  HADD2.F32 R36, -RZ, R30.H1_H1 ;  /* 0x3000001eff247230 */ /* 0x000fe40000004100 */
[----:B------:R-:W-:Y:S01]  /*a620*/  FFMA.FTZ R30, R42, R35, R45 ;  /* 0x000000232a1e7223 */ /* 0x000fe2000001002d */
[--C-:B------:R-:W-:Y:S02]  /*a630*/  HADD2.F32 R39, -RZ, R31.reuse.H0_H0 ;  /* 0x2000001fff277230 */ /* 0x100fe40000004100 */
[----:B------:R-:W-:Y:S02]  /*a640*/  HADD2.F32 R38, -RZ, R38.H1_H1 ;  /* 0x30000026ff267230 */ /* 0x000fe40000004100 */
[----:B------:R-:W-:Y:S01]  /*a650*/  FFMA.FTZ R52, R43, R36, R30 ;  /* 0x000000242b347223 */ /* 0x000fe2000001001e */
[----:B------:R-:W-:-:S02]  /*a660*/  HADD2.F32 R40, -RZ, R31.H1_H1 ;  /* 0x3000001fff287230 */ /* 0x000fc40000004100 */
[C---:B------:R-:W-:Y:S01]  /*a670*/  FFMA.FTZ R31, R42.reuse, R37, R44 ;  /* 0x000000252a1f7223 */ /* 0x040fe2000001002c */
[----:B------:R-:W-:Y:S01]  /*a680*/  FFMA.FTZ R45, R42, R39, R46 ;  /* 0x000000272a2d7223 */ /* 0x000fe2000001002e */
[----:B------:R-:W-:Y:S01]  /*a690*/  LOP3.LUT R30, R47, 0xf000f, RZ, 0xc0, !PT ;  /* 0x000f000f2f1e7812 */ /* 0x000fe200078ec0ff */
[----:B------:R-:W-:Y:S01]  /*a6a0*/  FFMA.FTZ R46, R34, R43, R41 ;  /* 0x0000002b222e7223 */ /* 0x000fe20000010029 */
[----:B------:R-:W-:Y:S01]  /*a6b0*/  LOP3.LUT R42, R50, 0xf000f, RZ, 0xc0, !PT ;  /* 0x000f000f322a7812 */ /* 0x000fe200078ec0ff */
[C---:B------:R-:W-:Y:S01]  /*a6c0*/  FFMA.FTZ R54, R43.reuse, R38, R31 ;  /* 0x000000262b367223 */ /* 0x040fe2000001001f */
[----:B------:R-:W-:Y:S01]  /*a6d0*/  LOP3.LUT R31, R48, 0xf000f, RZ, 0xc0, !PT ;  /* 0x000f000f301f7812 */ /* 0x000fe200078ec0ff */
[----:B------:R-:W-:Y:S01]  /*a6e0*/  FFMA.FTZ R51, R43, R40, R45 ;  /* 0x000000282b337223 */ /* 0x000fe2000001002d */
[----:B------:R-:W-:Y:S01]  /*a6f0*/  LOP3.LUT R41, R49, 0xf000f, RZ, 0xc0, !PT ;  /* 0x000f000f31297812 */ /* 0x000fe200078ec0ff */
[----:B0-----:R-:W-:Y:S01]  /*a700*/  HADD2.F32 R45, -RZ, R28.H0_H0 ;  /* 0x2000001cff2d7230 */ /* 0x001fe20000004100 */
        /* <DEDUP_REMOVED lines=12> */
[----:B------:R-:W-:Y:S01]  /*a7d0*/  HADD2.F32 R41, -RZ, R58.H0_H0 ;  /* 0x2000003aff297230 */ /* 0x000fe20000004100 */
[----:B------:R-:W-:Y:S01]  /*a7e0*/  LOP3.LUT R47, R47, 0xf000f0, RZ, 0xc0, !PT ;  /* 0x00f000f02f2f7812 */ /* 0x000fe200078ec0ff */
[----:B------:R-:W-:Y:S01]  /*a7f0*/  HADD2.F32 R44, -RZ, R60.H0_H0 ;  /* 0x2000003cff2c7230 */ /* 0x000fe20000004100 */
[----:B------:R-:W-:Y:S01]  /*a800*/  LOP3.LUT R48, R48, 0xf000f0, RZ, 0xc0, !PT ;  /* 0x00f000f030307812 */ /* 0x000fe200078ec0ff */
[----:B------:R-:W-:Y:S02]  /*a810*/  HADD2.F32 R42, -RZ, R31.H0_H0 ;  /* 0x2000001fff2a7230 */ /* 0x000fe40000004100 */
[----:B------:R-:W-:Y:S01]  /*a820*/  FFMA.FTZ R30, R41, R45, R46 ;  /* 0x0000002d291e7223 */ /* 0x000fe2000001002e */
[----:B------:R-:W-:Y:S02]  /*a830*/  HADD2.F32 R43, -RZ, R59.H0_H0 ;  /* 0x2000003bff2b7230 */ /* 0x000fe40000004100 */
[----:B------:R-:W-:Y:S01]  /*a840*/  FFMA.FTZ R57, R45, R44, R51 ;  /* 0x0000002c2d397223 */ /* 0x000fe20000010033 */
[----:B------:R-:W-:Y:S01]  /*a850*/  LOP3.LUT R49, R49, 0x64006400, RZ, 0xfc, !PT ;  /* 0x6400640031317812 */ /* 0x000fe200078efcff */
[----:B------:R-:W-:Y:S01]  /*a860*/  HADD2.F32 R46, -RZ, R31.H1_H1 ;  /* 0x3000001fff2e7230 */ /* 0x000fe20000004100 */
[----:B------:R-:W-:Y:S01]  /*a870*/  LOP3.LUT R51, R50, 0x64006400, RZ, 0xfc, !PT ;  /* 0x6400640032337812 */ /* 0x000fe200078efcff */
[----:B------:R-:W-:Y:S01]  /*a880*/  FFMA.FTZ R55, R45, R42, R52 ;  /* 0x0000002a2d377223 */ /* 0x000fe20000010034 */
[----:B------:R-:W-:Y:S01]  /*a890*/  LOP3.LUT R29, R47, 0x64006400, RZ, 0xfc, !PT ;  /* 0x640064002f1d7812 */ /* 0x000fe200078efcff */
[----:B------:R-:W-:Y:S01]  /*a8a0*/  FFMA.FTZ R56, R45, R43, R54 ;  /* 0x0000002b2d387223 */ /* 0x000fe20000010036 */
[----:B------:R-:W-:Y:S01]  /*a8b0*/  LOP3.LUT R31, R48, 0x64006400, RZ, 0xfc, !PT ;  /* 0x64006400301f7812 */ /* 0x000fe200078efcff */
[----:B------:R-:W-:-:S02]  /*a8c0*/  HADD2.F32 R45, -RZ, R58.H1_H1 ;  /* 0x3000003aff2d7230 */ /* 0x000fc40000004100 */
[-C--:B------:R-:W-:Y:S02]  /*a8d0*/  HFMA2 R58, R49, R20.reuse.H0_H0, -72, -72 ;  /* 0xd480d480313a7431 */ /* 0x080fe40000040014 */
[----:B------:R-:W-:Y:S02]  /*a8e0*/  HADD2.F32 R47, -RZ, R59.H1_H1 ;  /* 0x3000003bff2f7230 */ /* 0x000fe40000004100 */
[-C--:B------:R-:W-:Y:S02]  /*a8f0*/  HFMA2 R59, R51, R20.reuse.H0_H0, -72, -72 ;  /* 0xd480d480333b7431 */ /* 0x080fe40000040014 */
[----:B------:R-:W-:Y:S02]  /*a900*/  HADD2.F32 R28, -RZ, R28.H1_H1 ;  /* 0x3000001cff1c7230 */ /* 0x000fe40000004100 */
[----:B------:R-:W-:Y:S02]  /*a910*/  HFMA2 R29, R29, R20.H0_H0, -72, -72 ;  /* 0xd480d4801d1d7431 */ /* 0x000fe40000040014 */
[----:B------:R-:W-:-:S02]  /*a920*/  HADD2.F32 R48, -RZ, R60.H1_H1 ;  /* 0x3000003cff307230 */ /* 0x000fc40000004100 */
[----:B------:R-:W-:Y:S02]  /*a930*/  HFMA2 R31, R31, R20.H0_H0, -72, -72 ;  /* 0xd480d4801f1f7431 */ /* 0x000fe40000040014 */
[----:B------:R-:W-:Y:S02]  /*a940*/  HADD2.F32 R51, -RZ, R58.H0_H0 ;  /* 0x2000003aff337230 */ /* 0x000fe40000004100 */
[C---:B------:R-:W-:Y:S01]  /*a950*/  FFMA.FTZ R56, R28.reuse, R47, R56 ;  /* 0x0000002f1c387223 */ /* 0x040fe20000010038 */
[----:B------:R-:W-:Y:S02]  /*a960*/  HADD2.F32 R52, -RZ, R59.H0_H0 ;  /* 0x2000003bff347230 */ /* 0x000fe40000004100 */
[----:B------:R-:W-:Y:S01]  /*a970*/  FFMA.FTZ R57, R28, R48, R57 ;  /* 0x000000301c397223 */ /* 0x000fe20000010039 */
[----:B------:R-:W-:Y:S02]  /*a980*/  HADD2.F32 R49, -RZ, R29.H0_H0 ;  /* 0x2000001dff317230 */ /* 0x000fe40000004100 */
[----:B------:R-:W-:Y:S01]  /*a990*/  FFMA.FTZ R30, R45, R28, R30 ;  /* 0x0000001c2d1e7223 */ /* 0x000fe2000001001e */
[----:B------:R-:W-:-:S02]  /*a9a0*/  HADD2.F32 R50, -RZ, R31.H0_H0 ;  /* 0x2000001fff327230 */ /* 0x000fc40000004100 */
[----:B------:R-:W-:Y:S01]  /*a9b0*/  FFMA.FTZ R54, R28, R46, R55 ;  /* 0x0000002e1c367223 */ /* 0x000fe20000010037 */
[C---:B------:R-:W-:Y:S01]  /*a9c0*/  FFMA.FTZ R62, R53.reuse, R51, R56 ;  /* 0x00000033353e7223 */ /* 0x040fe20000010038 */
[----:B------:R-:W-:Y:S01]  /*a9d0*/  FFMA.FTZ R63, R53, R52, R57 ;  /* 0x00000034353f7223 */ /* 0x000fe20000010039 */
[----:B------:R-:W-:Y:S02]  /*a9e0*/  HADD2.F32 R55, -RZ, R29.H1_H1 ;  /* 0x3000001dff377230 */ /* 0x000fe40000004100 */
[----:B------:R-:W-:Y:S01]  /*a9f0*/  FFMA.FTZ R30, R49, R53, R30 ;  /* 0x00000035311e7223 */ /* 0x000fe2000001001e */
[----:B------:R-:W-:Y:S02]  /*aa00*/  HADD2.F32 R56, -RZ, R31.H1_H1 ;  /* 0x3000001fff387230 */ /* 0x000fe40000004100 */
[----:B------:R-:W-:Y:S01]  /*aa10*/  FFMA.FTZ R28, R53, R50, R54 ;  /* 0x00000032351c7223 */ /* 0x000fe20000010036 */
[----:B------:R-:W-:Y:S02]  /*aa20*/  HADD2.F32 R57, -RZ, R58.H1_H1 ;  /* 0x3000003aff397230 */ /* 0x000fe40000004100 */
[----:B------:R-:W-:Y:S01]  /*aa30*/  FFMA.FTZ R30, R55, R61, R30 ;  /* 0x0000003d371e7223 */ /* 0x000fe2000001001e */
[----:B------:R-:W-:-:S02]  /*aa40*/  HADD2.F32 R58, -RZ, R59.H1_H1 ;  /* 0x3000003bff3a7230 */ /* 0x000fc40000004100 */
[C---:B------:R-:W-:Y:S01]  /*aa50*/  FFMA.FTZ R29, R61.reuse, R56, R28 ;  /* 0x000000383d1d7223 */ /* 0x040fe2000001001c */
[--C-:B------:R-:W-:Y:S02]  /*aa60*/  HADD2.F32 R59, -RZ, R98.reuse.H0_H0 ;  /* 0x20000062ff3b7230 */ /* 0x100fe40000004100 */
[C---:B------:R-:W-:Y:S01]  /*aa70*/  FFMA.FTZ R31, R61.reuse, R57, R62 ;  /* 0x000000393d1f7223 */ /* 0x040fe2000001003e */
[----:B------:R-:W-:Y:S02]  /*aa80*/  HADD2.F32 R60, -RZ, R98.H1_H1 ;  /* 0x30000062ff3c7230 */ /* 0x000fe40000004100 */
[----:B------:R-:W-:Y:S01]  /*aa90*/  FFMA.FTZ R28, R61, R58, R63 ;  /* 0x0000003a3d1c7223 */ /* 0x000fe2000001003f */
[--C-:B------:R-:W-:Y:S02]  /*aaa0*/  HADD2.F32 R54, -RZ, R97.reuse.H0_H0 ;  /* 0x20000061ff367230 */ /* 0x100fe40000004100 */
[----:B------:R-:W-:Y:S01]  /*aab0*/  FMUL.FTZ R30, R59, R30 ;  /* 0x0000001e3b1e7220 */ /* 0x000fe20000410000 */
[----:B------:R-:W-:-:S02]  /*aac0*/  HADD2.F32 R53, -RZ, R97.H1_H1 ;  /* 0x30000061ff357230 */ /* 0x000fc40000004100 */
[----:B------:R-:W-:Y:S01]  /*aad0*/  FMUL.FTZ R29, R60, R29 ;  /* 0x0000001d3c1d7220 */ /* 0x000fe20000410000 */
[----:B------:R-:W-:Y:S01]  /*aae0*/  FMUL.FTZ R31, R54, R31 ;  /* 0x0000001f361f7220 */ /* 0x000fe20000410000 */
[----:B------:R-:W-:Y:S01]  /*aaf0*/  F2FP.F16.F32.PACK_AB R30, RZ, R30 ;  /* 0x0000001eff1e723e */ /* 0x000fe200000000ff */
[----:B------:R-:W-:Y:S02]  /*ab00*/  FMUL.FTZ R28, R53, R28 ;  /* 0x0000001c351c7220 */ /* 0x000fe40000410000 */
[----:B------:R-:W-:Y:S02]  /*ab10*/  F2FP.F16.F32.PACK_AB R29, RZ, R29 ;  /* 0x0000001dff1d723e */ /* 0x000fe400000000ff */
[----:B------:R-:W-:Y:S02]  /*ab20*/  F2FP.F16.F32.PACK_AB R31, RZ, R31 ;  /* 0x0000001fff1f723e */ /* 0x000fe400000000ff */
[----:B------:R-:W-:Y:S02]  /*ab30*/  F2FP.F16.F32.PACK_AB R28, RZ, R28 ;  /* 0x0000001cff1c723e */ /* 0x000fe400000000ff */
[----:B------:R-:W-:-:S02]  /*ab40*/  PRMT R30, R30, 0x5410, R29 ;  /* 0x000054101e1e7816 */ /* 0x000fc4000000001d */
        /* <DEDUP_REMOVED lines=170> */
.L_x_309:
        /* <DEDUP_REMOVED lines=15> */
[C---:B------:R-:W-:Y:S02]  /*b6e0*/  LOP3.LUT R3, R30.reuse, 0xf000f, RZ, 0xc0, !PT ;  /* 0x000f000f1e037812 */ /* 0x040fe400078ec0ff */
        /* <DEDUP_REMOVED lines=13> */
[----:B------:R-:W-:Y:S01]  /*b7c0*/  HADD2.F32 R25, -RZ, R31.H1_H1 ;  /* 0x3000001fff197230 */ /* 0x000fe20000004100 */
[----:B------:R-:W-:Y:S01]  /*b7d0*/  SHF.R.U32.HI R49, RZ, 0x8, R29 ;  /* 0x00000008ff317819 */ /* 0x000fe2000001161d */
[--C-:B------:R-:W-:Y:S01]  /*b7e0*/  HADD2.F32 R0, -RZ, R28.reuse.H0_H0 ;  /* 0x2000001cff007230 */ /* 0x100fe20000004100 */
[----:B------:R-:W-:Y:S01]  /*b7f0*/  LOP3.LUT R31, R15, 0x64006400, RZ, 0xfc, !PT ;  /* 0x640064000f1f7812 */ /* 0x000fe200078efcff */
[----:B------:R-:W-:Y:S02]  /*b800*/  HADD2.F32 R23, -RZ, R28.H1_H1 ;  /* 0x3000001cff177230 */ /* 0x000fe40000004100 */
[----:B------:R-:W-:Y:S01]  /*b810*/  HADD2 R32, R3, -1032, -1032 ;  /* 0xe408e40803207430 */ /* 0x000fe20000000000 */
[----:B------:R-:W0:Y:S01]  /*b820*/  LDS.64 R28, [UR4+0x18] ;  /* 0x00001804ff1c7984 */ /* 0x000e220008000a00 */
[----:B------:R-:W-:Y:S01]  /*b830*/  LOP3.LUT R37, R36, 0x64006400, RZ, 0xfc, !PT ;  /* 0x6400640024257812 */ /* 0x000fe200078efcff */
[----:B------:R-:W-:-:S02]  /*b840*/  HFMA2 R36, R31, R20.H0_H0, -72, -72 ;  /* 0xd480d4801f247431 */ /* 0x000fc40000040014 */
[----:B------:R-:W-:Y:S01]  /*b850*/  FFMA.FTZ R31, R16, R2, RZ ;  /* 0x00000002101f7223 */ /* 0x000fe200000100ff */
[--C-:B------:R-:W-:Y:S01]  /*b860*/  HADD2.F32 R3, -RZ, R32.reuse.H0_H0 ;  /* 0x20000020ff037230 */ /* 0x100fe20000004100 */
[----:B------:R-:W-:Y:S01]  /*b870*/  LOP3.LUT R35, R34, 0x64006400, RZ, 0xfc, !PT ;  /* 0x6400640022237812 */ /* 0x000fe200078efcff */
[--C-:B------:R-:W-:Y:S02]  /*b880*/  HADD2.F32 R15, -RZ, R33.reuse.H0_H0 ;  /* 0x20000021ff0f7230 */ /* 0x100fe40000004100 */
[----:B------:R-:W-:Y:S01]  /*b890*/  FFMA.FTZ R45, R38, R25, R31 ;  /* 0x00000019262d7223 */ /* 0x000fe2000001001f */
[----:B------:R-:W-:Y:S01]  /*b8a0*/  LOP3.LUT R31, R30, 0x64006400, RZ, 0xfc, !PT ;  /* 0x640064001e1f7812 */ /* 0x000fe200078efcff */
[----:B------:R-:W-:Y:S02]  /*b8b0*/  HADD2.F32 R32, -RZ, R32.H1_H1 ;  /* 0x30000020ff207230 */ /* 0x000fe40000004100 */
[----:B------:R-:W-:Y:S01]  /*b8c0*/  FFMA.FTZ R34, R0, R16, RZ ;  /* 0x0000001000227223 */ /* 0x000fe200000100ff */
[----:B------:R-:W-:-:S02]  /*b8d0*/  HADD2.F32 R33, -RZ, R33.H1_H1 ;  /* 0x30000021ff217230 */ /* 0x000fc40000004100 */
[C---:B------:R-:W-:Y:S01]  /*b8e0*/  FFMA.FTZ R39, R16.reuse, R3, RZ ;  /* 0x0000000310277223 */ /* 0x040fe200000100ff */
[-C--:B------:R-:W-:Y:S02]  /*b8f0*/  HFMA2 R30, R35, R20.reuse.H0_H0, -72, -72 ;  /* 0xd480d480231e7431 */ /* 0x080fe40000040014 */
[----:B------:R-:W-:Y:S01]  /*b900*/  FFMA.FTZ R16, R16, R15, RZ ;  /* 0x0000000f10107223 */ /* 0x000fe200000100ff */
[----:B------:R-:W-:Y:S01]  /*b910*/  FFMA.FTZ R41, R23, R38, R34 ;  /* 0x0000002617297223 */ /* 0x000fe20000010022 */
[C---:B------:R-:W-:Y:S01]  /*b920*/  FFMA.FTZ R44, R38.reuse, R32, R39 ;  /* 0x00000020262c7223 */ /* 0x040fe20000010027 */
[-C--:B------:R-:W-:Y:S02]  /*b930*/  HFMA2 R31, R31, R20.reuse.H0_H0, -72, -72 ;  /* 0xd480d4801f1f7431 */ /* 0x080fe40000040014 */
[----:B------:R-:W-:Y:S01]  /*b940*/  FFMA.FTZ R46, R38, R33, R16 ;  /* 0x00000021262e7223 */ /* 0x000fe20000010010 */
[----:B------:R-:W-:Y:S02]  /*b950*/  HADD2.F32 R35, -RZ, R30.H0_H0 ;  /* 0x2000001eff237230 */ /* 0x000fe40000004100 */
[----:B------:R-:W-:-:S02]  /*b960*/  HFMA2 R38, R37, R20.H0_H0, -72, -72 ;  /* 0xd480d48025267431 */ /* 0x000fc40000040014 */
[--C-:B------:R-:W-:Y:S02]  /*b970*/  HADD2.F32 R16, -RZ, R36.reuse.H0_H0 ;  /* 0x20000024ff107230 */ /* 0x100fe40000004100 */
[----:B------:R-:W-:Y:S02]  /*b980*/  HADD2.F32 R34, -RZ, R36.H1_H1 ;  /* 0x30000024ff227230 */ /* 0x000fe40000004100 */
[----:B------:R-:W-:Y:S02]  /*b990*/  HADD2.F32 R36, -RZ, R30.H1_H1 ;  /* 0x3000001eff247230 */ /* 0x000fe40000004100 */
[----:B------:R-:W-:Y:S01]  /*b9a0*/  FFMA.FTZ R30, R42, R35, R45 ;  /* 0x000000232a1e7223 */ /* 0x000fe2000001002d */
[----:B------:R-:W-:Y:S02]  /*b9b0*/  HADD2.F32 R37, -RZ, R38.H0_H0 ;  /* 0x20000026ff257230 */ /* 0x000fe40000004100 */
[----:B------:R-:W-:Y:S01]  /*b9c0*/  FFMA.FTZ R41, R16, R42, R41 ;  /* 0x0000002a10297223 */ /* 0x000fe20000010029 */
[----:B------:R-:W-:-:S02]  /*b9d0*/  HADD2.F32 R39, -RZ, R31.H0_H0 ;  /* 0x2000001fff277230 */ /* 0x000fc40000004100 */
[C---:B------:R-:W-:Y:S01]  /*b9e0*/  FFMA.FTZ R52, R43.reuse, R36, R30 ;  /* 0x000000242b347223 */ /* 0x040fe2000001001e */
[----:B------:R-:W-:Y:S01]  /*b9f0*/  HADD2.F32 R38, -RZ, R38.H1_H1 ;  /* 0x30000026ff267230 */ /* 0x000fe20000004100 */
[----:B------:R-:W-:Y:S01]  /*ba00*/  LOP3.LUT R30, R48, 0xf000f, RZ, 0xc0, !PT ;  /* 0x000f000f301e7812 */ /* 0x000fe200078ec0ff */
[----:B------:R-:W-:Y:S02]  /*ba10*/  HADD2.F32 R40, -RZ, R31.H1_H1 ;  /* 0x3000001fff287230 */ /* 0x000fe40000004100 */
[C---:B------:R-:W-:Y:S01]  /*ba20*/  FFMA.FTZ R31, R42.reuse, R37, R44 ;  /* 0x000000252a1f7223 */ /* 0x040fe2000001002c */
[----:B------:R-:W-:Y:S01]  /*ba30*/  FFMA.FTZ R45, R42, R39, R46 ;  /* 0x000000272a2d7223 */ /* 0x000fe2000001002e */
        /* <DEDUP_REMOVED lines=8> */
[----:B------:R-:W-:Y:S01]  /*bac0*/  HADD2 R58, R30, -1032, -1032 ;  /* 0xe408e4081e3a7430 */ /* 0x000fe20000000000 */
[----:B------:R-:W-:Y:S01]  /*bad0*/  LOP3.LUT R41, R41, 0x64006400, RZ, 0xfc, !PT ;  /* 0x6400640029297812 */ /* 0x000fe200078efcff */
[--C-:B------:R-:W-:Y:S01]  /*bae0*/  HADD2.F32 R54, -RZ, R29.reuse.H0_H0 ;  /* 0x2000001dff367230 */ /* 0x100fe20000004100 */
[----:B------:R-:W-:Y:S01]  /*baf0*/  LOP3.LUT R31, R31, 0x64006400, RZ, 0xfc, !PT ;  /* 0x640064001f1f7812 */ /* 0x000fe200078efcff */
[----:B------:R-:W-:Y:S01]  /*bb00*/  HADD2.F32 R62, -RZ, R29.H1_H1 ;  /* 0x3000001dff3e7230 */ /* 0x000fe20000004100 */
[----:B------:R-:W-:Y:S01]  /*bb10*/  LOP3.LUT R42, R42, 0x64006400, RZ, 0xfc, !PT ;  /* 0x640064002a2a7812 */ /* 0x000fe200078efcff */
[----:B------:R-:W-:-:S02]  /*bb20*/  HADD2 R59, R41, -1032, -1032 ;  /* 0xe408e408293b7430 */ /* 0x000fc40000000000 */
[----:B------:R-:W-:Y:S02]  /*bb30*/  HADD2.F32 R41, -RZ, R58.H0_H0 ;  /* 0x2000003aff297230 */ /* 0x000fe40000004100 */
[----:B------:R-:W-:Y:S01]  /*bb40*/  HADD2 R31, R31, -1032, -1032 ;  /* 0xe408e4081f1f7430 */ /* 0x000fe20000000000 */
[----:B------:R-:W-:Y:S01]  /*bb50*/  LOP3.LUT R49, R49, 0xf000f0, RZ, 0xc0, !PT ;  /* 0x00f000f031317812 */ /* 0x000fe200078ec0ff */
[----:B------:R-:W-:Y:S01]  /*bb60*/  HADD2 R61, R42, -1032, -1032 ;  /* 0xe408e4082a3d7430 */ /* 0x000fe20000000000 */
[----:B------:R-:W-:Y:S01]  /*bb70*/  LOP3.LUT R50, R50, 0xf000f0, RZ, 0xc0, !PT ;  /* 0x00f000f032327812 */ /* 0x000fe200078ec0ff */
[----:B------:R-:W-:Y:S01]  /*bb80*/  FFMA.FTZ R30, R41, R45, R46 ;  /* 0x0000002d291e7223 */ /* 0x000fe2000001002e */
[----:B------:R-:W-:Y:S01]  /*bb90*/  LOP3.LUT R51, R51, 0xf000f0, RZ, 0xc0, !PT ;  /* 0x00f000f033337812 */ /* 0x000fe200078ec0ff */
[----:B------:R-:W-:Y:S01]  /*bba0*/  HADD2.F32 R42, -RZ, R31.H0_H0 ;  /* 0x2000001fff2a7230 */ /* 0x000fe20000004100 */
[----:B------:R-:W-:Y:S01]  /*bbb0*/  LOP3.LUT R48, R48, 0xf000f0, RZ, 0xc0, !PT ;  /* 0x00f000f030307812 */ /* 0x000fe200078ec0ff */
[----:B------:R-:W-:Y:S01]  /*bbc0*/  HADD2.F32 R43, -RZ, R59.H0_H0 ;  /* 0x2000003bff2b7230 */ /* 0x000fe20000004100 */
[----:B------:R-:W-:Y:S01]  /*bbd0*/  LOP3.LUT R49, R49, 0x64006400, RZ, 0xfc, !PT ;  /* 0x6400640031317812 */ /* 0x000fe200078efcff */
[----:B------:R-:W-:Y:S01]  /*bbe0*/  HADD2.F32 R46, -RZ, R31.H1_H1 ;  /* 0x3000001fff2e7230 */ /* 0x000fe20000004100 */
[----:B------:R-:W-:Y:S01]  /*bbf0*/  LOP3.LUT R31, R50, 0x64006400, RZ, 0xfc, !PT ;  /* 0x64006400321f7812 */ /* 0x000fe200078efcff */
[----:B------:R-:W-:Y:S01]  /*bc00*/  HADD2.F32 R44, -RZ, R61.H0_H0 ;  /* 0x2000003dff2c7230 */ /* 0x000fe20000004100 */
[----:B------:R-:W-:Y:S01]  /*bc10*/  LOP3.LUT R51, R51, 0x64006400, RZ, 0xfc, !PT ;  /* 0x6400640033337812 */ /* 0x000fe200078efcff */
[----:B------:R-:W-:Y:S01]  /*bc20*/  FFMA.FTZ R57, R45, R43, R56 ;  /* 0x0000002b2d397223 */ /* 0x000fe20000010038 */
[----:B------:R-:W-:Y:S01]  /*bc30*/  LOP3.LUT R29, R48, 0x64006400, RZ, 0xfc, !PT ;  /* 0x64006400301d7812 */ /* 0x000fe200078efcff */
[----:B------:R-:W-:-:S02]  /*bc40*/  HADD2.F32 R48, -RZ, R59.H1_H1 ;  /* 0x3000003bff307230 */ /* 0x000fc40000004100 */
[C---:B------:R-:W-:Y:S01]  /*bc50*/  FFMA.FTZ R55, R45.reuse, R42, R52 ;  /* 0x0000002a2d377223 */ /* 0x040fe20000010034 */
[----:B------:R-:W-:Y:S01]  /*bc60*/  FFMA.FTZ R56, R45, R44, R53 ;  /* 0x0000002c2d387223 */ /* 0x000fe20000010035 */
[-C--:B------:R-:W-:Y:S02]  /*bc70*/  HFMA2 R59, R49, R20.reuse.H0_H0, -72, -72 ;  /* 0xd480d480313b7431 */ /* 0x080fe40000040014 */
[----:B------:R-:W-:Y:S02]  /*bc80*/  HADD2.F32 R28, -RZ, R28.H1_H1 ;  /* 0x3000001cff1c7230 */ /* 0x000fe40000004100 */
[-C--:B------:R-:W-:Y:S02]  /*bc90*/  HFMA2 R60, R31, R20.reuse.H0_H0, -72, -72 ;  /* 0xd480d4801f3c7431 */ /* 0x080fe40000040014 */
[----:B------:R-:W-:Y:S02]  /*bca0*/  HADD2.F32 R45, -RZ, R58.H1_H1 ;  /* 0x3000003aff2d7230 */ /* 0x000fe40000004100 */
[----:B------:R-:W-:-:S02]  /*bcb0*/  HFMA2 R65, R51, R20.H0_H0, -72, -72 ;  /* 0xd480d48033417431 */ /* 0x000fc40000040014 */
[----:B------:R-:W-:Y:S02]  /*bcc0*/  HADD2.F32 R49, -RZ, R61.H1_H1 ;  /* 0x3000003dff317230 */ /* 0x000fe40000004100 */
[----:B------:R-:W-:Y:S02]  /*bcd0*/  HFMA2 R58, R29, R20.H0_H0, -72, -72 ;  /* 0xd480d4801d3a7431 */ /* 0x000fe40000040014 */
[----:B------:R-:W-:Y:S02]  /*bce0*/  HADD2.F32 R52, -RZ, R60.H0_H0 ;  /* 0x2000003cff347230 */ /* 0x000fe40000004100 */
[C---:B------:R-:W-:Y:S01]  /*bcf0*/  FFMA.FTZ R57, R28.reuse, R48, R57 ;  /* 0x000000301c397223 */ /* 0x040fe20000010039 */
[----:B------:R-:W-:Y:S02]  /*bd00*/  HADD2.F32 R53, -RZ, R65.H0_H0 ;  /* 0x20000041ff357230 */ /* 0x000fe40000004100 */
[----:B------:R-:W-:Y:S01]  /*bd10*/  FFMA.FTZ R56, R28, R49, R56 ;  /* 0x000000311c387223 */ /* 0x000fe20000010038 */
[----:B------:R-:W-:-:S02]  /*bd20*/  HADD2.F32 R50, -RZ, R58.H0_H0 ;  /* 0x2000003aff327230 */ /* 0x000fc40000004100 */
[----:B------:R-:W-:Y:S01]  /*bd30*/  FFMA.FTZ R29, R45, R28, R30 ;  /* 0x0000001c2d1d7223 */ /* 0x000fe2000001001e */
[--C-:B------:R-:W-:Y:S02]  /*bd40*/  HADD2.F32 R51, -RZ, R59.reuse.H0_H0 ;  /* 0x2000003bff337230 */ /* 0x100fe40000004100 */
[----:B------:R-:W-:Y:S01]  /*bd50*/  FFMA.FTZ R55, R28, R46, R55 ;  /* 0x0000002e1c377223 */ /* 0x000fe20000010037 */
[C---:B------:R-:W-:Y:S01]  /*bd60*/  FFMA.FTZ R63, R54.reuse, R52, R57 ;  /* 0x00000034363f7223 */ /* 0x040fe20000010039 */
[----:B------:R-:W-:Y:S01]  /*bd70*/  FFMA.FTZ R66, R54, R53, R56 ;  /* 0x0000003536427223 */ /* 0x000fe20000010038 */
[----:B------:R-:W-:Y:S02]  /*bd80*/  HADD2.F32 R56, -RZ, R58.H1_H1 ;  /* 0x3000003aff387230 */ /* 0x000fe40000004100 */
[----:B------:R-:W-:Y:S01]  /*bd90*/  FFMA.FTZ R29, R50, R54, R29 ;  /* 0x00000036321d7223 */ /* 0x000fe2000001001d */
[----:B------:R-:W-:Y:S02]  /*bda0*/  HADD2.F32 R57, -RZ, R59.H1_H1 ;  /* 0x3000003bff397230 */ /* 0x000fe40000004100 */
[----:B------:R-:W-:Y:S01]  /*bdb0*/  FFMA.FTZ R31, R54, R51, R55 ;  /* 0x00000033361f7223 */ /* 0x000fe20000010037 */
[----:B------:R-:W-:-:S02]  /*bdc0*/  HADD2.F32 R58, -RZ, R60.H1_H1 ;  /* 0x3000003cff3a7230 */ /* 0x000fc40000004100 */
        /* <DEDUP_REMOVED lines=30> */
[----:B------:R-:W-:Y:S01]  /*bfb0*/  FFMA.FTZ R65, R3, R62, RZ ;  /* 0x0000003e03417223 */ /* 0x000fe200000100ff */
[----:B------:R-:W-:-:S02]  /*bfc0*/  HADD2.F32 R63, -RZ, R29.H1_H1 ;  /* 0x3000001dff3f7230 */ /* 0x000fc40000004100 */
        /* <DEDUP_REMOVED lines=156> */
.L_x_310:
        /* <DEDUP_REMOVED lines=313> */
.L_x_311:
        /* <DEDUP_REMOVED lines=10> */
[----:B------:R-:W-:-:S02]  /*ddc0*/  SHF.R.U32.HI R48, RZ, 0x8, R28 ;  /* 0x00000008ff307819 */ /* 0x000fc4000001161c */
[----:B------:R-:W-:Y:S02]  /*ddd0*/  LOP3.LUT R28, R28, 0xf000f, RZ, 0xc0, !PT ;  /* 0x000f000f1c1c7812 */ /* 0x000fe400078ec0ff */
[C---:B------:R-:W-:Y:S02]  /*dde0*/  LOP3.LUT R34, R29.reuse, 0xf000f0, RZ, 0xc0, !PT ;  /* 0x00f000f01d227812 */ /* 0x040fe400078ec0ff */
[----:B------:R-:W-:Y:S02]  /*ddf0*/  SHF.R.U32.HI R49, RZ, 0x8, R29 ;  /* 0x00000008ff317819 */ /* 0x000fe4000001161d */
[----:B------:R-:W-:Y:S02]  /*de00*/  LOP3.LUT R29, R29, 0xf000f, RZ, 0xc0, !PT ;  /* 0x000f000f1d1d7812 */ /* 0x000fe400078ec0ff */
[----:B------:R-:W-:Y:S02]  /*de10*/  LOP3.LUT R28, R28, 0x64006400, RZ, 0xfc, !PT ;  /* 0x640064001c1c7812 */ /* 0x000fe400078efcff */
[----:B------:R-:W-:-:S02]  /*de20*/  LOP3.LUT R36, R30, 0xf000f0, RZ, 0xc0, !PT ;  /* 0x00f000f01e247812 */ /* 0x000fc400078ec0ff */
[----:B------:R-:W-:Y:S01]  /*de30*/  SHF.R.U32.HI R50, RZ, 0x8, R30 ;  /* 0x00000008ff327819 */ /* 0x000fe2000001161e */
[----:B------:R-:W-:Y:S01]  /*de40*/  HADD2 R28, R28, -1032, -1032 ;  /* 0xe408e4081c1c7430 */ /* 0x000fe20000000000 */
[----:B------:R-:W-:Y:S02]  /*de50*/  LOP3.LUT R30, R30, 0xf000f, RZ, 0xc0, !PT ;  /* 0x000f000f1e1e7812 */ /* 0x000fe400078ec0ff */
[C---:B------:R-:W-:Y:S02]  /*de60*/  LOP3.LUT R38, R31.reuse, 0xf000f0, RZ, 0xc0, !PT ;  /* 0x00f000f01f267812 */ /* 0x040fe400078ec0ff */
[----:B------:R-:W-:Y:S01]  /*de70*/  SHF.R.U32.HI R51, RZ, 0x8, R31 ;  /* 0x00000008ff337819 */ /* 0x000fe2000001161f */
[--C-:B------:R-:W-:Y:S01]  /*de80*/  HADD2.F32 R0, -RZ, R28.reuse.H0_H0 ;  /* 0x2000001cff007230 */ /* 0x100fe20000004100 */
        /* <DEDUP_REMOVED lines=8> */
[----:B------:R-:W0:Y:S01]  /*df10*/  LDS.64 R28, [UR4+0x38] ;  /* 0x00003804ff1c7984 */ /* 0x000e220008000a00 */
[----:B------:R-:W-:Y:S01]  /*df20*/  HADD2 R33, R31, -1032, -1032 ;  /* 0xe408e4081f217430 */ /* 0x000fe20000000000 */
[----:B------:R-:W-:Y:S01]  /*df30*/  LOP3.LUT R31, R15, 0x64006400, RZ, 0xfc, !PT ;  /* 0x640064000f1f7812 */ /* 0x000fe200078efcff */
[--C-:B------:R-:W-:Y:S01]  /*df40*/  HADD2.F32 R2, -RZ, R3.reuse.H0_H0 ;  /* 0x20000003ff027230 */ /* 0x100fe20000004100 */
[----:B------:R-:W-:Y:S01]  /*df50*/  LOP3.LUT R37, R36, 0x64006400, RZ, 0xfc, !PT ;  /* 0x6400640024257812 */ /* 0x000fe200078efcff */
[----:B------:R-:W-:-:S02]  /*df60*/  HADD2.F32 R25, -RZ, R3.H1_H1 ;  /* 0x30000003ff197230 */ /* 0x000fc40000004100 */
[--C-:B------:R-:W-:Y:S02]  /*df70*/  HADD2.F32 R3, -RZ, R30.reuse.H0_H0 ;  /* 0x2000001eff037230 */ /* 0x100fe40000004100 */
[-C--:B------:R-:W-:Y:S02]  /*df80*/  HFMA2 R34, R31, R20.reuse.H0_H0, -72, -72 ;  /* 0xd480d4801f227431 */ /* 0x080fe40000040014 */
[----:B------:R-:W-:Y:S02]  /*df90*/  HADD2.F32 R32, -RZ, R30.H1_H1 ;  /* 0x3000001eff207230 */ /* 0x000fe40000004100 */
[----:B------:R-:W-:Y:S01]  /*dfa0*/  FFMA.FTZ R30, R0, R16, RZ ;  /* 0x00000010001e7223 */ /* 0x000fe200000100ff */
[C---:B------:R-:W-:Y:S01]  /*dfb0*/  FFMA.FTZ R31, R16.reuse, R2, RZ ;  /* 0x00000002101f7223 */ /* 0x040fe200000100ff */
[----:B------:R-:W-:Y:S02]  /*dfc0*/  HADD2.F32 R15, -RZ, R33.H0_H0 ;  /* 0x20000021ff0f7230 */ /* 0x000fe40000004100 */
[----:B------:R-:W-:Y:S01]  /*dfd0*/  FFMA.FTZ R39, R16, R3, RZ ;  /* 0x0000000310277223 */ /* 0x000fe200000100ff */
[----:B------:R-:W-:Y:S01]  /*dfe0*/  FFMA.FTZ R41, R23, R40, R30 ;  /* 0x0000002817297223 */ /* 0x000fe2000001001e */
[----:B------:R-:W-:-:S02]  /*dff0*/  HFMA2 R30, R35, R20.H0_H0, -72, -72 ;  /* 0xd480d480231e7431 */ /* 0x000fc40000040014 */
[----:B------:R-:W-:Y:S01]  /*e000*/  FFMA.FTZ R45, R40, R25, R31 ;  /* 0x00000019282d7223 */ /* 0x000fe2000001001f */
[----:B------:R-:W-:Y:S01]  /*e010*/  LOP3.LUT R31, R38, 0x64006400, RZ, 0xfc, !PT ;  /* 0x64006400261f7812 */ /* 0x000fe200078efcff */
[----:B------:R-:W-:Y:S02]  /*e020*/  HADD2.F32 R33, -RZ, R33.H1_H1 ;  /* 0x30000021ff217230 */ /* 0x000fe40000004100 */
[----:B------:R-:W-:Y:S01]  /*e030*/  FFMA.FTZ R16, R16, R15, RZ ;  /* 0x0000000f10107223 */ /* 0x000fe200000100ff */
[-C--:B------:R-:W-:Y:S02]  /*e040*/  HFMA2 R38, R37, R20.reuse.H0_H0, -72, -72 ;  /* 0xd480d48025267431 */ /* 0x080fe40000040014 */
[----:B------:R-:W-:Y:S02]  /*e050*/  HADD2.F32 R35, -RZ, R30.H0_H0 ;  /* 0x2000001eff237230 */ /* 0x000fe40000004100 */
[----:B------:R-:W-:Y:S02]  /*e060*/  HFMA2 R31, R31, R20.H0_H0, -72, -72 ;  /* 0xd480d4801f1f7431 */ /* 0x000fe40000040014 */
[----:B------:R-:W-:Y:S01]  /*e070*/  FFMA.FTZ R46, R40, R33, R16 ;  /* 0x00000021282e7223 */ /* 0x000fe20000010010 */
[----:B------:R-:W-:-:S02]  /*e080*/  HADD2.F32 R16, -RZ, R34.H0_H0 ;  /* 0x20000022ff107230 */ /* 0x000fc40000004100 */
[----:B------:R-:W-:Y:S01]  /*e090*/  FFMA.FTZ R44, R40, R32, R39 ;  /* 0x00000020282c7223 */ /* 0x000fe20000010027 */
[----:B------:R-:W-:Y:S02]  /*e0a0*/  HADD2.F32 R36, -RZ, R30.H1_H1 ;  /* 0x3000001eff247230 */ /* 0x000fe40000004100 */
[----:B------:R-:W-:Y:S01]  /*e0b0*/  FFMA.FTZ R30, R42, R35, R45 ;  /* 0x000000232a1e7223 */ /* 0x000fe2000001002d */
[----:B------:R-:W-:Y:S02]  /*e0c0*/  HADD2.F32 R37, -RZ, R38.H0_H0 ;  /* 0x20000026ff257230 */ /* 0x000fe40000004100 */
[----:B------:R-:W-:Y:S01]  /*e0d0*/  FFMA.FTZ R41, R16, R42, R41 ;  /* 0x0000002a10297223 */ /* 0x000fe20000010029 */
[----:B------:R-:W-:Y:S02]  /*e0e0*/  HADD2.F32 R39, -RZ, R31.H0_H0 ;  /* 0x2000001fff277230 */ /* 0x000fe40000004100 */
[----:B------:R-:W-:Y:S01]  /*e0f0*/  FFMA.FTZ R52, R43, R36, R30 ;  /* 0x000000242b347223 */ /* 0x000fe2000001001e */
[----:B------:R-:W-:Y:S01]  /*e100*/  HADD2.F32 R34, -RZ, R34.H1_H1 ;  /* 0x30000022ff227230 */ /* 0x000fe20000004100 */
[----:B------:R-:W-:Y:S01]  /*e110*/  LOP3.LUT R30, R48, 0xf000f, RZ, 0xc0, !PT ;  /* 0x000f000f301e7812 */ /* 0x000fe200078ec0ff */
[----:B------:R-:W-:-:S02]  /*e120*/  HADD2.F32 R38, -RZ, R38.H1_H1 ;  /* 0x30000026ff267230 */ /* 0x000fc40000004100 */
[C---:B------:R-:W-:Y:S01]  /*e130*/  FFMA.FTZ R45, R42.reuse, R39, R46 ;  /* 0x000000272a2d7223 */ /* 0x040fe2000001002e */
[----:B------:R-:W-:Y:S02]  /*e140*/  HADD2.F32 R40, -RZ, R31.H1_H1 ;  /* 0x3000001fff287230 */ /* 0x000fe40000004100 */
[----:B------:R-:W-:Y:S01]  /*e150*/  FFMA.FTZ R31, R42, R37, R44 ;  /* 0x000000252a1f7223 */ /* 0x000fe2000001002c */
[----:B------:R-:W-:Y:S01]  /*e160*/  FFMA.FTZ R46, R34, R43, R41 ;  /* 0x0000002b222e7223 */ /* 0x000fe20000010029 */
[----:B------:R-:W-:Y:S01]  /*e170*/  LOP3.LUT R41, R50, 0xf000f, RZ, 0xc0, !PT ;  /* 0x000f000f32297812 */ /* 0x000fe200078ec0ff */
[--C-:B0-----:R-:W-:Y:S02]  /*e180*/  HADD2.F32 R53, -RZ, R28.reuse.H1_H1 ;  /* 0x3000001cff357230 */ /* 0x101fe40000004100 */
[C---:B------:R-:W-:Y:S01]  /*e190*/  FFMA.FTZ R56, R43.reuse, R38, R31 ;  /* 0x000000262b387223 */ /* 0x040fe2000001001f */
[----:B------:R-:W-:Y:S01]  /*e1a0*/  LOP3.LUT R30, R30, 0x64006400, RZ, 0xfc, !PT ;  /* 0x640064001e1e7812 */ /* 0x000fe200078efcff */
[----:B------:R-:W-:Y:S01]  /*e1b0*/  FFMA.FTZ R59, R43, R40, R45 ;  /* 0x000000282b3b7223 */ /* 0x000fe2000001002d */
[----:B------:R-:W-:Y:S01]  /*e1c0*/  LOP3.LUT R31, R49, 0xf000f, RZ, 0xc0, !PT ;  /* 0x000f000f311f7812 */ /* 0x000fe200078ec0ff */
[----:B------:R-:W-:Y:S01]  /*e1d0*/  HADD2.F32 R45, -RZ, R28.H0_H0 ;  /* 0x2000001cff2d7230 */ /* 0x000fe20000004100 */
        /* <DEDUP_REMOVED lines=13> */
[----:B------:R-:W-:Y:S01]  /*e2b0*/  HADD2.F32 R43, -RZ, R60.H0_H0 ;  /* 0x2000003cff2b7230 */ /* 0x000fe20000004100 */
[----:B------:R-:W-:Y:S01]  /*e2c0*/  LOP3.LUT R50, R50, 0xf000f0, RZ, 0xc0, !PT ;  /* 0x00f000f032327812 */ /* 0x000fe200078ec0ff */
[----:B------:R-:W-:Y:S01]  /*e2d0*/  HADD2.F32 R42, -RZ, R31.H0_H0 ;  /* 0x2000001fff2a7230 */ /* 0x000fe20000004100 */
[----:B------:R-:W-:Y:S01]  /*e2e0*/  LOP3.LUT R51, R51, 0xf000f0, RZ, 0xc0, !PT ;  /* 0x00f000f033337812 */ /* 0x000fe200078ec0ff */
[----:B------:R-:W-:-:S02]  /*e2f0*/  HADD2.F32 R44, -RZ, R61.H0_H0 ;  /* 0x2000003dff2c7230 */ /* 0x000fc40000004100 */
[----:B------:R-:W-:Y:S01]  /*e300*/  FFMA.FTZ R28, R41, R45, R46 ;  /* 0x0000002d291c7223 */ /* 0x000fe2000001002e */
[----:B------:R-:W-:Y:S01]  /*e310*/  HADD2.F32 R46, -RZ, R31.H1_H1 ;  /* 0x3000001fff2e7230 */ /* 0x000fe20000004100 */
[----:B------:R-:W-:Y:S01]  /*e320*/  LOP3.LUT R29, R48, 0x64006400, RZ, 0xfc, !PT ;  /* 0x64006400301d7812 */ /* 0x000fe200078efcff */
[----:B------:R-:W-:Y:S01]  /*e330*/  FFMA.FTZ R54, R45, R42, R52 ;  /* 0x0000002a2d367223 */ /* 0x000fe20000010034 */
[----:B------:R-:W-:Y:S01]  /*e340*/  LOP3.LUT R49, R49, 0x64006400, RZ, 0xfc, !PT ;  /* 0x6400640031317812 */ /* 0x000fe200078efcff */
[C---:B------:R-:W-:Y:S01]  /*e350*/  FFMA.FTZ R57, R45.reuse, R43, R56 ;  /* 0x0000002b2d397223 */ /* 0x040fe20000010038 */
[----:B------:R-:W-:Y:S01]  /*e360*/  LOP3.LUT R31, R50, 0x64006400, RZ, 0xfc, !PT ;  /* 0x64006400321f7812 */ /* 0x000fe200078efcff */
[----:B------:R-:W-:Y:S01]  /*e370*/  FFMA.FTZ R59, R45, R44, R59 ;  /* 0x0000002c2d3b7223 */ /* 0x000fe2000001003b */
[----:B------:R-:W-:Y:S01]  /*e380*/  LOP3.LUT R51, R51, 0x64006400, RZ, 0xfc, !PT ;  /* 0x6400640033337812 */ /* 0x000fe200078efcff */
[----:B------:R-:W-:Y:S02]  /*e390*/  HADD2.F32 R45, -RZ, R58.H1_H1 ;  /* 0x3000003aff2d7230 */ /* 0x000fe40000004100 */
[----:B------:R-:W-:-:S02]  /*e3a0*/  HFMA2 R58, R29, R20.H0_H0, -72, -72 ;  /* 0xd480d4801d3a7431 */ /* 0x000fc40000040014 */
[----:B------:R-:W-:Y:S02]  /*e3b0*/  HADD2.F32 R48, -RZ, R60.H1_H1 ;  /* 0x3000003cff307230 */ /* 0x000fe40000004100 */
[-C--:B------:R-:W-:Y:S02]  /*e3c0*/  HFMA2 R60, R49, R20.reuse.H0_H0, -72, -72 ;  /* 0xd480d480313c7431 */ /* 0x080fe40000040014 */
[----:B------:R-:W-:Y:S01]  /*e3d0*/  FFMA.FTZ R54, R53, R46, R54 ;  /* 0x0000002e35367223 */ /* 0x000fe20000010036 */
[-C--:B------:R-:W-:Y:S02]  /*e3e0*/  HFMA2 R31, R31, R20.reuse.H0_H0, -72, -72 ;  /* 0xd480d4801f1f7431 */ /* 0x080fe40000040014 */
[----:B------:R-:W-:Y:S02]  /*e3f0*/  HADD2.F32 R49, -RZ, R58.H0_H0 ;  /* 0x2000003aff317230 */ /* 0x000fe40000004100 */
[----:B------:R-:W-:Y:S02]  /*e400*/  HFMA2 R63, R51, R20.H0_H0, -72, -72 ;  /* 0xd480d480333f7431 */ /* 0x000fe40000040014 */
[----:B------:R-:W-:-:S02]  /*e410*/  HADD2.F32 R20, -RZ, R61.H1_H1 ;  /* 0x3000003dff147230 */ /* 0x000fc40000004100 */
[----:B------:R-:W-:Y:S01]  /*e420*/  FFMA.FTZ R28, R45, R53, R28 ;  /* 0x000000352d1c7223 */ /* 0x000fe2000001001c */
[--C-:B------:R-:W-:Y:S02]  /*e430*/  HADD2.F32 R50, -RZ, R60.reuse.H0_H0 ;  /* 0x2000003cff327230 */ /* 0x100fe40000004100 */
[C---:B------:R-:W-:Y:S01]  /*e440*/  FFMA.FTZ R56, R53.reuse, R48, R57 ;  /* 0x0000003035387223 */ /* 0x040fe20000010039 */
[----:B------:R-:W-:Y:S02]  /*e450*/  HADD2.F32 R51, -RZ, R31.H0_H0 ;  /* 0x2000001fff337230 */ /* 0x000fe40000004100 */
[----:B------:R-:W-:Y:S01]  /*e460*/  FFMA.FTZ R59, R53, R20, R59 ;  /* 0x00000014353b7223 */ /* 0x000fe2000001003b */
[----:B------:R-:W-:Y:S02]  /*e470*/  HADD2.F32 R52, -RZ, R63.H0_H0 ;  /* 0x2000003fff347230 */ /* 0x000fe40000004100 */
[----:B------:R-:W-:Y:S01]  /*e480*/  FFMA.FTZ R28, R49, R55, R28 ;  /* 0x00000037311c7223 */ /* 0x000fe2000001001c */
[C---:B------:R-:W-:Y:S01]  /*e490*/  FFMA.FTZ R29, R55.reuse, R50, R54 ;  /* 0x00000032371d7223 */ /* 0x040fe20000010036 */
[----:B------:R-:W-:Y:S01]  /*e4a0*/  FFMA.FTZ R62, R55, R51, R56 ;  /* 0x00000033373e7223 */ /* 0x000fe20000010038 */
[----:B------:R-:W-:-:S02]  /*e4b0*/  HADD2.F32 R56, -RZ, R60.H1_H1 ;  /* 0x3000003cff387230 */ /* 0x000fc40000004100 */
[----:B------:R-:W-:Y:S01]  /*e4c0*/  FFMA.FTZ R61, R55, R52, R59 ;  /* 0x00000034373d7223 */ /* 0x000fe2000001003b */
[----:B------:R-:W-:Y:S02]  /*e4d0*/  HADD2.F32 R55, -RZ, R58.H1_H1 ;  /* 0x3000003aff377230 */ /* 0x000fe40000004100 */
[----:B------:R-:W-:Y:S02]  /*e4e0*/  HADD2.F32 R57, -RZ, R31.H1_H1 ;  /* 0x3000001fff397230 */ /* 0x000fe40000004100 */
[C---:B------:R-:W-:Y:S01]  /*e4f0*/  FFMA.FTZ R29, R30.reuse, R56, R29 ;  /* 0x000000381e1d7223 */ /* 0x040fe2000001001d */
[----:B------:R-:W-:Y:S02]  /*e500*/  HADD2.F32 R58, -RZ, R63.H1_H1 ;  /* 0x3000003fff3a7230 */ /* 0x000fe40000004100 */
[----:B------:R-:W-:Y:S01]  /*e510*/  FFMA.FTZ R28, R55, R30, R28 ;  /* 0x0000001e371c7223 */ /* 0x000fe2000001001c */
        /* <DEDUP_REMOVED lines=185> */
.L_x_312:
        /* <DEDUP_REMOVED lines=8> */
.L_x_308:
[----:B------:R-:W0:Y:S02]  /*f130*/  LDCU UR5, c[0x0][0x3d8] ;  /* 0x00007b00ff0577ac */ /* 0x000e240008000800 */
[----:B0-----:R-:W-:-:S04]  /*f140*/  VIMNMX R0, PT, PT, R17, UR5, PT ;  /* 0x0000000511007c48 */ /* 0x001fc8000bfe0100 */
[----:B------:R-:W-:-:S13]  /*f150*/  ISETP.GT.AND P0, PT, R0, R13, PT ;  /* 0x0000000d0000720c */ /* 0x000fda0003f04270 */
[----:B------:R-:W-:Y:S05]  /*f160*/  @!P0 BRA `(.L_x_314) ;  /* 0x0000002000e48947 */ /* 0x000fea0003800000 */
[----:B------:R-:W0:Y:S01]  /*f170*/  LDC.64 R2, c[0x0][0x3b8] ;  /* 0x0000ee00ff027b82 */ /* 0x000e220000000a00 */
[----:B------:R-:W-:Y:S01]  /*f180*/  UIADD3 UR4, UPT, UPT, UR4, 0x100, URZ ;  /* 0x0000010004047890 */ /* 0x000fe2000fffe0ff */
[----:B0-----:R-:W-:-:S03]  /*f190*/  IMAD.WIDE.U32 R2, R13, 0x4, R2 ;  /* 0x000000040d027825 */ /* 0x001fc600078e0002 */
[----:B------:R-:W-:-:S04]  /*f1a0*/  IADD3 R2, P0, PT, R2, 0x2, RZ ;  /* 0x0000000202027810 */ /* 0x000fc80007f1e0ff */
[----:B------:R-:W-:-:S09]  /*f1b0*/  IADD3.X R3, PT, PT, RZ, R3, RZ, P0, !PT ;  /* 0x00000003ff037210 */ /* 0x000fd200007fe4ff */
.L_x_316:
[----:B------:R-:W-:Y:S01]  /*f1c0*/  ISETP.NE.AND P0, PT, R13, R4, PT ;  /* 0x000000040d00720c */ /* 0x000fe20003f05270 */
[----:B------:R-:W0:-:S12]  /*f1d0*/  LDC.64 R46, c[0x0][0x3a8] ;  /* 0x0000ea00ff2e7b82 */ /* 0x000e180000000a00 */
[----:B------:R-:W-:Y:S01]  /*f1e0*/  @!P0 LEA R18, R14, R1, 0x3 ;  /* 0x000000010e128211 */ /* 0x000fe200078e18ff */
[----:B------:R-:W2:Y:S05]  /*f1f0*/  @!P0 LDG.E.U16.CONSTANT R16, desc[UR8][R2.64] ;  /* 0x0000000802108981 */ /* 0x000eaa000c1e9500 */
[----:B------:R-:W3:Y:S01]  /*f200*/  @!P0 LDL.64 R18, [R18+0x8] ;  /* 0x0000080012128983 */ /* 0x000ee20000100a00 */
[----:B0-----:R-:W-:-:S03]  /*f210*/  IMAD.WIDE R100, R47, 0x4, R26 ;  /* 0x000000042f647825 */ /* 0x001fc600078e021a */
[----:B-----5:R-:W5:Y:S01]  /*f220*/  LDG.E.128.CONSTANT R24, desc[UR8][R26.64] ;  /* 0x000000081a187981 */ /* 0x020f62000c1e9d00 */
[----:B------:R-:W0:Y:S03]  /*f230*/  S2R R15, SR_CTAID.Y ;  /* 0x00000000000f7919 */ /* 0x000e260000002600 */
[----:B------:R1:W5:Y:S01]  /*f240*/  LDG.E.128.CONSTANT R20, desc[UR8][R100.64] ;  /* 0x0000000864147981 */ /* 0x000362000c1e9d00 */
[----:B0-----:R-:W-:-:S05]  /*f250*/  IMAD R64, R15, -0x4, R46 ;  /* 0xfffffffc0f407824 */ /* 0x001fca00078e022e */
[----:B------:R-:W-:Y:S02]  /*f260*/  ISETP.GE.AND P1, PT, R64, 0x1, PT ;  /* 0x000000014000780c */ /* 0x000fe40003f26270 */
[----:B------:R-:W-:Y:S01]  /*f270*/  @!P0 IADD3 R15, PT, PT, R14, 0x1, RZ ;  /* 0x000000010e0f8810 */ /* 0x000fe20007ffe0ff */
[----:B-1----:R-:W-:-:S03]  /*f280*/  IMAD.WIDE R100, R47, 0x4, R100 ;  /* 0x000000042f647825 */ /* 0x002fc600078e0264 */
        /* <DEDUP_REMOVED lines=8> */
[----:B-----5:R-:W-:Y:S02]  /*f310*/  SHF.R.U32.HI R29, RZ, 0xf, R24 ;  /* 0x0000000fff1d7819 */ /* 0x020fe40000011618 */
[----:B------:R-:W-:Y:S02]  /*f320*/  SHF.R.U32.HI R31, RZ, 0xf, R25 ;  /* 0x0000000fff1f7819 */ /* 0x000fe40000011619 */
[----:B------:R-:W-:Y:S02]  /*f330*/  SHF.R.U32.HI R40, RZ, 0xf, R27 ;  /* 0x0000000fff287819 */ /* 0x000fe4000001161b */
[----:B------:R-:W-:Y:S02]  /*f340*/  SHF.R.U32.HI R37, RZ, 0xf, R26 ;  /* 0x0000000fff257819 */ /* 0x000fe4000001161a */
        /* <DEDUP_REMOVED lines=9> */
[--C-:B------:R-:W-:Y:S02]  /*f3e0*/  SHF.R.U32.HI R26, RZ, 0xe, R20.reuse ;  /* 0x0000000eff1a7819 */ /* 0x100fe40000011614 */
[C---:B------:R-:W-:Y:S02]  /*f3f0*/  LOP3.LUT R25, R20.reuse, 0x380038, RZ, 0xc0, !PT ;  /* 0x0038003814197812 */ /* 0x040fe400078ec0ff */
[----:B------:R-:W-:Y:S02]  /*f400*/  SHF.R.U32.HI R82, RZ, 0x6, R20 ;  /* 0x00000006ff527819 */ /* 0x000fe40000011614 */
[----:B------:R-:W-:Y:S02]  /*f410*/  LOP3.LUT R74, R20, 0x70007, RZ, 0xc0, !PT ;  /* 0x00070007144a7812 */ /* 0x000fe400078ec0ff */
[----:B------:R-:W-:-:S02]  /*f420*/  LOP3.LUT R29, R29, 0x10001, RZ, 0xc0, !PT ;  /* 0x000100011d1d7812 */ /* 0x000fc400078ec0ff */
[----:B------:R-:W-:Y:S02]  /*f430*/  LOP3.LUT R28, R24, 0x380038, RZ, 0xc0, !PT ;  /* 0x00380038181c7812 */ /* 0x000fe400078ec0ff */
[--C-:B------:R-:W-:Y:S02]  /*f440*/  SHF.R.U32.HI R20, RZ, 0xe, R21.reuse ;  /* 0x0000000eff147819 */ /* 0x100fe40000011615 */
[C---:B------:R-:W-:Y:S02]  /*f450*/  LOP3.LUT R27, R21.reuse, 0x380038, RZ, 0xc0, !PT ;  /* 0x00380038151b7812 */ /* 0x040fe400078ec0ff */
[----:B------:R-:W-:Y:S02]  /*f460*/  SHF.R.U32.HI R84, RZ, 0x6, R21 ;  /* 0x00000006ff547819 */ /* 0x000fe40000011615 */
[----:B------:R-:W-:Y:S02]  /*f470*/  LOP3.LUT R76, R21, 0x70007, RZ, 0xc0, !PT ;  /* 0x00070007154c7812 */ /* 0x000fe400078ec0ff */
[----:B------:R-:W-:-:S02]  /*f480*/  SHF.R.U32.HI R41, RZ, 0xe, R23 ;  /* 0x0000000eff297819 */ /* 0x000fc40000011617 */
[----:B------:R-:W-:Y:S02]  /*f490*/  LOP3.LUT R31, R31, 0x10001, RZ, 0xc0, !PT ;  /* 0x000100011f1f7812 */ /* 0x000fe400078ec0ff */
[----:B------:R-:W-:Y:S02]  /*f4a0*/  LOP3.LUT R40, R40, 0x10001, RZ, 0xc0, !PT ;  /* 0x0001000128287812 */ /* 0x000fe400078ec0ff */
[--C-:B------:R-:W-:Y:S02]  /*f4b0*/  SHF.R.U32.HI R38, RZ, 0xe, R22.reuse ;  /* 0x0000000eff267819 */ /* 0x100fe40000011616 */
[C---:B------:R-:W-:Y:S02]  /*f4c0*/  LOP3.LUT R21, R22.reuse, 0x380038, RZ, 0xc0, !PT ;  /* 0x0038003816157812 */ /* 0x040fe400078ec0ff */
[----:B------:R-:W-:Y:S02]  /*f4d0*/  SHF.R.U32.HI R86, RZ, 0x6, R22 ;  /* 0x00000006ff567819 */ /* 0x000fe40000011616 */
[----:B------:R-:W-:-:S02]  /*f4e0*/  LOP3.LUT R78, R22, 0x70007, RZ, 0xc0, !PT ;  /* 0x00070007164e7812 */ /* 0x000fc400078ec0ff */
[----:B------:R-:W-:Y:S02]  /*f4f0*/  LOP3.LUT R37, R37, 0x10001, RZ, 0xc0, !PT ;  /* 0x0001000125257812 */ /* 0x000fe400078ec0ff */
[----:B------:R-:W-:Y:S02]  /*f500*/  SHF.R.U32.HI R32, RZ, 0x6, R24 ;  /* 0x00000006ff207819 */ /* 0x000fe40000011618 */
[C---:B------:R-:W-:Y:S02]  /*f510*/  LOP3.LUT R22, R23.reuse, 0x380038, RZ, 0xc0, !PT ;  /* 0x0038003817167812 */ /* 0x040fe400078ec0ff */
[----:B------:R-:W-:Y:S02]  /*f520*/  SHF.R.U32.HI R88, RZ, 0x6, R23 ;  /* 0x00000006ff587819 */ /* 0x000fe40000011617 */
[----:B------:R-:W-:Y:S02]  /*f530*/  LOP3.LUT R80, R23, 0x70007, RZ, 0xc0, !PT ;  /* 0x0007000717507812 */ /* 0x000fe400078ec0ff */
[----:B------:R-:W-:-:S02]  /*f540*/  LOP3.LUT R26, R29, 0x20002, R26, 0xf8, !PT ;  /* 0x000200021d1a7812 */ /* 0x000fc400078ef81a */
[----:B------:R-:W-:Y:S01]  /*f550*/  LOP3.LUT R35, R24, 0x70007, RZ, 0xc0, !PT ;  /* 0x0007000718237812 */ /* 0x000fe200078ec0ff */
[----:B------:R-:W-:Y:S01]  /*f560*/  HFMA2 R24, -RZ, RZ, 0, 0.125 ;  /* 0x00003000ff187431 */ /* 0x000fe200000001ff */
[----:B------:R-:W-:Y:S02]  /*f570*/  LOP3.LUT R31, R31, 0x20002, R20, 0xf8, !PT ;  /* 0x000200021f1f7812 */ /* 0x000fe400078ef814 */
[----:B------:R-:W-:Y:S02]  /*f580*/  LOP3.LUT R29, R40, 0x20002, R41, 0xf8, !PT ;  /* 0x00020002281d7812 */ /* 0x000fe400078ef829 */
[----:B------:R-:W-:Y:S02]  /*f590*/  LOP3.LUT R38, R37, 0x20002, R38, 0xf8, !PT ;  /* 0x0002000225267812 */ /* 0x000fe400078ef826 */
[----:B------:R-:W-:Y:S02]  /*f5a0*/  LOP3.LUT R59, R21, 0x64006400, RZ, 0xfc, !PT ;  /* 0x64006400153b7812 */ /* 0x000fe400078efcff */
[----:B------:R-:W-:-:S02]  /*f5b0*/  LOP3.LUT R21, R33, 0x380038, RZ, 0xc0, !PT ;  /* 0x0038003821157812 */ /* 0x000fc400078ec0ff */
[----:B------:R-:W-:Y:S01]  /*f5c0*/  LOP3.LUT R57, R22, 0x64006400, RZ, 0xfc, !PT ;  /* 0x6400640016397812 */ /* 0x000fe200078efcff */
[-C--:B------:R-:W-:Y:S01]  /*f5d0*/  HFMA2 R59, R59, R24.reuse.H0_H0, -132, -132 ;  /* 0xd820d8203b3b7431 */ /* 0x080fe20000040018 */
[----:B------:R-:W-:Y:S02]  /*f5e0*/  LOP3.LUT R22, R84, 0x380038, RZ, 0xc0, !PT ;  /* 0x0038003854167812 */ /* 0x000fe400078ec0ff */
        /* <DEDUP_REMOVED lines=9> */
[----:B------:R-:W-:Y:S01]  /*f680*/  MOV R15, 0x2400 ;  /* 0x00002400000f7802 */ /* 0x000fe20000000f00 */
[-C--:B------:R-:W-:Y:S01]  /*f690*/  HFMA2 R53, R53, R24.reuse.H0_H0, -132, -132 ;  /* 0xd820d82035357431 */ /* 0x080fe20000040018 */
[----:B------:R-:W-:Y:S01]  /*f6a0*/  LOP3.LUT R35, R35, 0x64006400, RZ, 0xfc, !PT ;  /* 0x6400640023237812 */ /* 0x000fe200078efcff */
[----:B------:R-:W-:Y:S01]  /*f6b0*/  HFMA2 R66, R39, R24.H0_H0, -132, -132 ;  /* 0xd820d82027427431 */ /* 0x000fe20000040018 */
        /* <DEDUP_REMOVED lines=9> */
[----:B------:R-:W-:Y:S02]  /*f750*/  ISETP.NE.AND P0, PT, R64, 0x1, PT ;  /* 0x000000014000780c */ /* 0x000fe40003f05270 */
[----:B--2---:R-:W-:-:S02]  /*f760*/  SHF.R.U32.HI R42, RZ, 0xd, R17 ;  /* 0x0000000dff2a7819 */ /* 0x004fc40000011611 */
[C---:B------:R-:W-:Y:S02]  /*f770*/  LOP3.LUT R23, R17.reuse, 0x380038, RZ, 0xc0, !PT ;  /* 0x0038003811177812 */ /* 0x040fe400078ec0ff */
[----:B------:R-:W-:Y:S02]  /*f780*/  SHF.R.U32.HI R89, RZ, 0x6, R17 ;  /* 0x00000006ff597819 */ /* 0x000fe40000011611 */
[----:B------:R-:W-:Y:S02]  /*f790*/  LOP3.LUT R83, R17, 0x70007, RZ, 0xc0, !PT ;  /* 0x0007000711537812 */ /* 0x000fe400078ec0ff */
[--C-:B------:R-:W-:Y:S02]  /*f7a0*/  SHF.R.U32.HI R90, RZ, 0xd, R19.reuse ;  /* 0x0000000dff5a7819 */ /* 0x100fe40000011613 */
[----:B------:R-:W-:Y:S02]  /*f7b0*/  LOP3.LUT R44, R19, 0x380038, RZ, 0xc0, !PT ;  /* 0x00380038132c7812 */ /* 0x000fe400078ec0ff */
[----:B------:R-:W-:-:S02]  /*f7c0*/  SHF.R.U32.HI R92, RZ, 0x6, R19 ;  /* 0x00000006ff5c7819 */ /* 0x000fc40000011613 */
[----:B------:R-:W-:Y:S02]  /*f7d0*/  LOP3.LUT R87, R19, 0x70007, RZ, 0xc0, !PT ;  /* 0x0007000713577812 */ /* 0x000fe400078ec0ff */
[----:B------:R-:W-:Y:S02]  /*f7e0*/  LOP3.LUT R17, R28, 0x64006400, RZ, 0xfc, !PT ;  /* 0x640064001c117812 */ /* 0x000fe400078efcff */
[----:B------:R-:W-:Y:S02]  /*f7f0*/  LOP3.LUT R19, R30, 0x64006400, RZ, 0xfc, !PT ;  /* 0x640064001e137812 */ /* 0x000fe400078efcff */
[--C-:B------:R-:W-:Y:S01]  /*f800*/  SHF.R.U32.HI R41, RZ, 0xd, R16.reuse ;  /* 0x0000000dff297819 */ /* 0x100fe20000011610 */
[-C--:B------:R-:W-:Y:S01]  /*f810*/  HFMA2 R72, R17, R24.reuse.H0_H0, -132, -132 ;  /* 0xd820d82011487431 */ /* 0x080fe20000040018 */
[----:B------:R-:W-:Y:S01]  /*f820*/  LOP3.LUT R20, R16, 0x380038, RZ, 0xc0, !PT ;  /* 0x0038003810147812 */ /* 0x000fe200078ec0ff */
[----:B------:R-:W-:Y:S01]  /*f830*/  HFMA2 R70, R19, R24.H0_H0, -132, -132 ;  /* 0xd820d82013467431 */ /* 0x000fe20000040018 */
        /* <DEDUP_REMOVED lines=8> */
[----:B------:R-:W-:Y:S02]  /*f8c0*/  LOP3.LUT R90, R29, 0x40004, R90, 0xf8, !PT ;  /* 0x000400041d5a7812 */ /* 0x000fe400078ef85a */
[----:B------:R-:W-:Y:S02]  /*f8d0*/  LOP3.LUT R29, R36, 0x64006400, RZ, 0xfc, !PT ;  /* 0x64006400241d7812 */ /* 0x000fe400078efcff */
[----:B------:R-:W-:Y:S02]  /*f8e0*/  LOP3.LUT R17, R16, 0x64006400, RZ, 0xfc, !PT ;  /* 0x6400640010117812 */ /* 0x000fe400078efcff */
[----:B------:R-:W-:Y:S01]  /*f8f0*/  LOP3.LUT R19, R20, 0x64006400, RZ, 0xfc, !PT ;  /* 0x6400640014137812 */ /* 0x000fe200078efcff */
[-C--:B------:R-:W-:Y:S01]  /*f900*/  HFMA2 R68, R29, R24.reuse.H0_H0, -132, -132 ;  /* 0xd820d8201d447431 */ /* 0x080fe20000040018 */
[----:B------:R-:W-:Y:S01]  /*f910*/  LOP3.LUT R41, R26, 0x40004, R41, 0xf8, !PT ;  /* 0x000400041a297812 */ /* 0x000fe200078ef829 */
[-C--:B------:R-:W-:Y:S01]  /*f920*/  HFMA2 R62, R17, R24.reuse.H0_H0, -132, -132 ;  /* 0xd820d820113e7431 */ /* 0x080fe20000040018 */
[----:B------:R-:W-:Y:S01]  /*f930*/  LOP3.LUT R42, R31, 0x40004, R42, 0xf8, !PT ;  /* 0x000400041f2a7812 */ /* 0x000fe200078ef82a */
[----:B------:R-:W-:Y:S01]  /*f940*/  HFMA2 R54, R19, R24.H0_H0, -132, -132 ;  /* 0xd820d82013367431 */ /* 0x000fe20000040018 */
[----:B------:R-:W-:-:S02]  /*f950*/  LOP3.LUT R55, R18, 0x64006400, RZ, 0xfc, !PT ;  /* 0x6400640012377812 */ /* 0x000fc400078efcff */
[----:B------:R-:W-:Y:S02]  /*f960*/  LOP3.LUT R23, R23, 0x64006400, RZ, 0xfc, !PT ;  /* 0x6400640017177812 */ /* 0x000fe400078efcff */
[----:B------:R-:W-:Y:S01]  /*f970*/  LOP3.LUT R26, R34, 0x380038, RZ, 0xc0, !PT ;  /* 0x00380038221a7812 */ /* 0x000fe200078ec0ff */
[-C--:B------:R-:W-:Y:S01]  /*f980*/  HFMA2 R55, R55, R24.reuse.H0_H0, -132, -132 ;  /* 0xd820d82037377431 */ /* 0x080fe20000040018 */
[----:B------:R-:W-:Y:S01]  /*f990*/  LOP3.LUT R28, R86, 0x380038, RZ, 0xc0, !PT ;  /* 0x00380038561c7812 */ /* 0x000fe200078ec0ff */
[----:B------:R-:W-:Y:S01]  /*f9a0*/  HFMA2 R52, R23, R24.H0_H0, -132, -132 ;  /* 0xd820d82017347431 */ /* 0x000fe20000040018 */
        /* <DEDUP_REMOVED lines=24> */
[----:B------:R-:W-:Y:S01]  /*fb30*/  LOP3.LUT R43, R38, 0x40004, R43, 0xf8, !PT ;  /* 0x00040004262b7812 */ /* 0x000fe200078ef82b */
[-C--:B------:R-:W-:Y:S01]  /*fb40*/  HFMA2 R26, R21, R24.reuse.H0_H0, -132, -132 ;  /* 0xd820d820151a7431 */ /* 0x080fe20000040018 */
[----:B------:R-:W0:Y:S01]  /*fb50*/  LDS.128 R36, [UR4+-0x100] ;  /* 0xffff0004ff247984 */ /* 0x000e220008000c00 */
[----:B------:R-:W-:Y:S01]  /*fb60*/  HFMA2 R24, R23, R24.H0_H0, -132, -132 ;  /* 0xd820d82017187431 */ /* 0x000fe20000040018 */
        /* <DEDUP_REMOVED lines=26> */
[-C--:B0-----:R-:W-:Y:S01]  /*fd10*/  HFMA2 R35, R77, R36.reuse, RZ ;  /* 0x000000244d237231 */ /* 0x081fe200000000ff */
[----:B------:R-:W-:Y:S01]  /*fd20*/  LOP3.LUT R94, R21, 0x64006400, RZ, 0xfc, !PT ;  /* 0x64006400155e7812 */ /* 0x000fe200078efcff */
[-C--:B------:R-:W-:Y:S01]  /*fd30*/  HFMA2 R21, R28, R15.reuse.H0_H0, -20, -20 ;  /* 0xcd00cd001c157431 */ /* 0x080fe2000004000f */
[----:B------:R-:W-:Y:S01]  /*fd40*/  LOP3.LUT R102, R29, 0x64006400, RZ, 0xfc, !PT ;  /* 0x640064001d667812 */ /* 0x000fe200078efcff */
[-C--:B------:R-:W-:Y:S01]  /*fd50*/  HFMA2 R19, R30, R15.reuse.H0_H0, -20, -20 ;  /* 0xcd00cd001e137431 */ /* 0x080fe2000004000f */
[C---:B------:R-:W-:Y:S01]  /*fd60*/  LOP3.LUT R16, R32.reuse, 0x1c001c0, RZ, 0xc0, !PT ;  /* 0x01c001c020107812 */ /* 0x040fe200078ec0ff */
[----:B------:R-:W0:Y:S01]  /*fd70*/  LDS.128 R28, [UR4+-0xf0] ;  /* 0xffff1004ff1c7984 */ /* 0x000e220008000c00 */
[----:B------:R-:W-:Y:S01]  /*fd80*/  LOP3.LUT R32, R32, 0x70007, RZ, 0xc0, !PT ;  /* 0x0007000720207812 */ /* 0x000fe200078ec0ff */
[-C--:B------:R-:W-:Y:S01]  /*fd90*/  HFMA2 R69, R73, R36.reuse, RZ ;  /* 0x0000002449457231 */ /* 0x080fe200000000ff */
[----:B------:R-:W-:Y:S01]  /*fda0*/  LOP3.LUT R33, R33, 0x70007, RZ, 0xc0, !PT ;  /* 0x0007000721217812 */ /* 0x000fe200078ec0ff */
[-C--:B------:R-:W-:Y:S01]  /*fdb0*/  HFMA2 R67, R75, R36.reuse, RZ.H0_H0 ;  /* 0x000000244b437231 */ /* 0x080fe200000400ff */
[----:B------:R-:W-:Y:S01]  /*fdc0*/  LOP3.LUT R65, R65, 0x70007, RZ, 0xc0, !PT ;  /* 0x0007000741417812 */ /* 0x000fe200078ec0ff */
[----:B------:R-:W-:Y:S01]  /*fdd0*/  HFMA2 R17, R94, R15.H0_H0, -20, -20 ;  /* 0xcd00cd005e117431 */ /* 0x000fe2000004000f */
[----:B------:R-:W-:Y:S01]  /*fde0*/  LOP3.LUT R34, R34, 0x70007, RZ, 0xc0, !PT ;  /* 0x0007000722227812 */ /* 0x000fe200078ec0ff */
[----:B------:R-:W-:Y:S01]  /*fdf0*/  HFMA2 R36, R71, R36, RZ.H0_H0 ;  /* 0x0000002447247231 */ /* 0x000fe200000400ff */
[----:B------:R-:W-:Y:S01]  /*fe00*/  LOP3.LUT R32, R32, 0x64006400, RZ, 0xfc, !PT ;  /* 0x6400640020207812 */ /* 0x000fe200078efcff */
[-C--:B------:R-:W-:Y:S01]  /*fe10*/  HFMA2 R35, R72, R37.reuse, R35 ;  /* 0x0000002548237231 */ /* 0x080fe20000000023 */
[----:B------:R-:W-:Y:S01]  /*fe20*/  LOP3.LUT R33, R33, 0x64006400, RZ, 0xfc, !PT ;  /* 0x6400640021217812 */ /* 0x000fe200078efcff */
[-C--:B------:R-:W-:Y:S01]  /*fe30*/  HFMA2 R94, R68, R37.reuse, R69 ;  /* 0x00000025445e7231 */ /* 0x080fe20000000045 */
[----:B------:R-:W-:Y:S01]  /*fe40*/  LOP3.LUT R65, R65, 0x64006400, RZ, 0xfc, !PT ;  /* 0x6400640041417812 */ /* 0x000fe200078efcff */
[----:B------:R-:W-:Y:S01]  /*fe50*/  HADD2 R79, R32, -1028, -1028 ;  /* 0xe404e404204f7430 */ /* 0x000fe20000000000 */
[----:B------:R-:W-:Y:S01]  /*fe60*/  LOP3.LUT R34, R34, 0x64006400, RZ, 0xfc, !PT ;  /* 0x6400640022227812 */ /* 0x000fe200078efcff */
[-C--:B------:R-:W-:Y:S01]  /*fe70*/  HFMA2 R93, R70, R37.reuse, R67 ;  /* 0x00000025465d7231 */ /* 0x080fe20000000043 */
[----:B------:R-:W-:Y:S01]  /*fe80*/  LOP3.LUT R16, R16, 0x64006400, RZ, 0xfc, !PT ;  /* 0x6400640010107812 */ /* 0x000fe200078efcff */
[----:B------:R-:W-:Y:S01]  /*fe90*/  HADD2 R69, R33, -1028, -1028 ;  /* 0xe404e40421457430 */ /* 0x000fe20000000000 */
[----:B------:R-:W-:Y:S01]  /*fea0*/  LOP3.LUT R82, R82, 0x70007, RZ, 0xc0, !PT ;  /* 0x0007000752527812 */ /* 0x000fe200078ec0ff */
[----:B------:R-:W-:-:S02]  /*feb0*/  HFMA2 R37, R66, R37, R36 ;  /* 0x0000002542257231 */ /* 0x000fc40000000024 */
[-C--:B------:R-:W-:Y:S02]  /*fec0*/  HFMA2 R36, R79, R38.reuse, R35 ;  /* 0x000000264f247231 */ /* 0x080fe40000000023 */
[----:B------:R-:W-:Y:S01]  /*fed0*/  HADD2 R65, R65, -1028, -1028 ;  /* 0xe404e40441417430 */ /* 0x000fe20000000000 */
[----:B------:R-:W-:Y:S01]  /*fee0*/  LOP3.LUT R84, R84, 0x70007, RZ, 0xc0, !PT ;  /* 0x0007000754547812 */ /* 0x000fe200078ec0ff */
[----:B------:R-:W-:Y:S01]  /*fef0*/  HADD2 R67, R34, -1028, -1028 ;  /* 0xe404e40422437430 */ /* 0x000fe20000000000 */
[----:B------:R-:W-:Y:S01]  /*ff00*/  LOP3.LUT R86, R86, 0x70007, RZ, 0xc0, !PT ;  /* 0x0007000756567812 */ /* 0x000fe200078ec0ff */
[-C--:B------:R-:W-:Y:S01]  /*ff10*/  HFMA2 R93, R69, R38.reuse, R93 ;  /* 0x00000026455d7231 */ /* 0x080fe2000000005d */
[----:B------:R-:W1:Y:S01]  /*ff20*/  LDS.128 R32, [UR4+-0xe0] ;  /* 0xffff2004ff207984 */ /* 0x000e620008000c00 */
[-C--:B------:R-:W-:Y:S02]  /*ff30*/  HFMA2 R37, R65, R38.reuse, R37 ;  /* 0x0000002641257231 */ /* 0x080fe40000000025 */
[----:B------:R-:W-:-:S02]  /*ff40*/  HFMA2 R94, R67, R38, R94 ;  /* 0x00000026435e7231 */ /* 0x000fc4000000005e */
[----:B------:R-:W-:Y:S02]  /*ff50*/  HFMA2 R45, R16, R15.H0_H0, -20, -20 ;  /* 0xcd00cd00102d7431 */ /* 0x000fe4000004000f */
[-C--:B------:R-:W-:Y:S02]  /*ff60*/  HFMA2 R38, R62, R39.reuse, R36 ;  /* 0x000000273e267231 */ /* 0x080fe40000000024 */
        /* <DEDUP_REMOVED lines=8> */
[----:B0-----:R-:W-:-:S02]  /*fff0*/  HFMA2 R38, R45, R28, R38 ;  /* 0x0000001c2d267231 */ /* 0x001fc40000000026 */
[-C--:B------:R-:W-:Y:S02]  /*10000*/  HFMA2 R39, R27, R28.reuse, R93 ;  /* 0x0000001c1b277231 */ /* 0x080fe4000000005d */
[-C--:B------:R-:W-:Y:S02]  /*10010*/  HFMA2 R94, R25, R28.reuse, R94 ;  /* 0x0000001c195e7231 */ /* 0x080fe4000000005e */
[----:B------:R-:W-:Y:S02]  /*10020*/  HFMA2 R95, R23, R28, R95 ;  /* 0x0000001c175f7231 */ /* 0x000fe4000000005f */
[-C--:B------:R-:W-:Y:S02]  /*10030*/  HFMA2 R38, R80, R29.reuse, R38 ;  /* 0x0000001d50267231 */ /* 0x080fe40000000026 */
[----:B------:R-:W-:Y:S01]  /*10040*/  HADD2 R76, R36, -1028, -1028 ;  /* 0xe404e404244c7430 */ /* 0x000fe20000000000 */
[----:B------:R-:W-:Y:S01]  /*10050*/  LOP3.LUT R82, R82, 0x64006400, RZ, 0xfc, !PT ;  /* 0x6400640052527812 */ /* 0x000fe200078efcff */
[----:B------:R-:W-:Y:S01]  /*10060*/  HADD2 R74, R37, -1028, -1028 ;  /* 0xe404e404254a7430 */ /* 0x000fe20000000000 */
[----:B------:R-:W-:Y:S01]  /*10070*/  LOP3.LUT R84, R84, 0x64006400, RZ, 0xfc, !PT ;  /* 0x6400640054547812 */ /* 0x000fe200078efcff */
[----:B------:R-:W-:-:S02]  /*10080*/  HFMA2 R39, R78, R29, R39 ;  /* 0x0000001d4e277231 */ /* 0x000fc40000000027 */
[-C--:B------:R-:W-:Y:S02]  /*10090*/  HFMA2 R94, R76, R29.reuse, R94 ;  /* 0x0000001d4c5e7231 */ /* 0x080fe4000000005e */
[----:B------:R-:W-:Y:S02]  /*100a0*/  HFMA2 R95, R74, R29, R95 ;  /* 0x0000001d4a5f7231 */ /* 0x000fe4000000005f */
[-C--:B------:R-:W-:Y:S02]  /*100b0*/  HFMA2 R29, R63, R30.reuse, R38 ;  /* 0x0000001e3f1d7231 */ /* 0x080fe40000000026 */
[----:B------:R-:W-:Y:S01]  /*100c0*/  HFMA2 R93, R61, R30, R39 ;  /* 0x0000001e3d5d7231 */ /* 0x000fe20000000027 */
[----:B------:R-:W-:Y:S01]  /*100d0*/  LOP3.LUT R86, R86, 0x64006400, RZ, 0xfc, !PT ;  /* 0x6400640056567812 */ /* 0x000fe200078efcff */
[----:B------:R-:W0:Y:S01]  /*100e0*/  LDS.128 R36, [UR4+-0xd0] ;  /* 0xffff3004ff247984 */ /* 0x000e220008000c00 */
[----:B------:R-:W-:Y:S01]  /*100f0*/  LOP3.LUT R28, R88, 0x64006400, RZ, 0xfc, !PT ;  /* 0x64006400581c7812 */ /* 0x000fe200078efcff */
[----:B------:R-:W-:-:S02]  /*10100*/  HADD2 R88, R82, -1028, -1028 ;  /* 0xe404e40452587430 */ /* 0x000fc40000000000 */
[-C--:B------:R-:W-:Y:S02]  /*10110*/  HFMA2 R94, R59, R30.reuse, R94 ;  /* 0x0000001e3b5e7231 */ /* 0x080fe4000000005e */
[----:B------:R-:W-:Y:S01]  /*10120*/  HADD2 R82, R84, -1028, -1028 ;  /* 0xe404e40454527430 */ /* 0x000fe20000000000 */
[----:B------:R-:W-:Y:S01]  /*10130*/  LOP3.LUT R81, R81, 0x64006400, RZ, 0xfc, !PT ;  /* 0x6400640051517812 */ /* 0x000fe200078efcff */
[----:B------:R-:W-:Y:S02]  /*10140*/  HADD2 R84, R86, -1028, -1028 ;  /* 0xe404e40456547430 */ /* 0x000fe40000000000 */
[----:B------:R-:W-:Y:S02]  /*10150*/  HFMA2 R29, R88, R31, R29 ;  /* 0x0000001f581d7231 */ /* 0x000fe4000000001d */
[----:B------:R-:W-:Y:S01]  /*10160*/  HFMA2 R95, R57, R30, R95 ;  /* 0x0000001e395f7231 */ /* 0x000fe2000000005f */
[----:B------:R-:W-:Y:S01]  /*10170*/  LOP3.LUT R83, R83, 0x64006400, RZ, 0xfc, !PT ;  /* 0x6400640053537812 */ /* 0x000fe200078efcff */
[----:B------:R-:W-:-:S02]  /*10180*/  HADD2 R86, R28, -1028, -1028 ;  /* 0xe404e4041c567430 */ /* 0x000fc40000000000 */
[-C--:B------:R-:W-:Y:S02]  /*10190*/  HFMA2 R94, R84, R31.reuse, R94 ;  /* 0x0000001f545e7231 */ /* 0x080fe4000000005e */
[-C--:B------:R-:W-:Y:S02]  /*101a0*/  HFMA2 R93, R82, R31.reuse, R93 ;  /* 0x0000001f525d7231 */ /* 0x080fe4000000005d */
[-C--:B-1----:R-:W-:Y:S02]  /*101b0*/  HFMA2 R30, R55, R32.reuse, R29 ;  /* 0x00000020371e7231 */ /* 0x082fe4000000001d */
[----:B------:R-:W-:Y:S01]  /*101c0*/  HFMA2 R95, R86, R31, R95 ;  /* 0x0000001f565f7231 */ /* 0x000fe2000000005f */
[----:B------:R-:W-:Y:S01]  /*101d0*/  LOP3.LUT R28, R85, 0x64006400, RZ, 0xfc, !PT ;  /* 0x64006400551c7812 */ /* 0x000fe200078efcff */
[-C--:B------:R-:W-:Y:S02]  /*101e0*/  HFMA2 R93, R53, R32.reuse, R93 ;  /* 0x00000020355d7231 */ /* 0x080fe4000000005d */
[----:B------:R-:W-:Y:S01]  /*101f0*/  HFMA2 R94, R51, R32, R94 ;  /* 0x00000020335e7231 */ /* 0x000fe2000000005e */
[----:B------:R-:W-:Y:S01]  /*10200*/  LOP3.LUT R29, R87, 0x64006400, RZ, 0xfc, !PT ;  /* 0x64006400571d7812 */ /* 0x000fe200078efcff */
[----:B------:R-:W-:-:S02]  /*10210*/  HFMA2 R16, R96, R15.H0_H0, -20, -20 ;  /* 0xcd00cd0060107431 */ /* 0x000fc4000004000f */
[-C--:B------:R-:W-:Y:S02]  /*10220*/  HFMA2 R30, R22, R33.reuse, R30 ;  /* 0x00000021161e7231 */ /* 0x080fe4000000001e */
[----:B------:R-:W-:Y:S02]  /*10230*/  HFMA2 R95, R49, R32, R95 ;  /* 0x00000020315f7231 */ /* 0x000fe4000000005f */
[-C--:B------:R-:W-:Y:S02]  /*10240*/  HFMA2 R94, R18, R33.reuse, R94 ;  /* 0x00000021125e7231 */ /* 0x080fe4000000005e */
        /* <DEDUP_REMOVED lines=15> */
[----:B------:R-:W-:Y:S01]  /*10340*/  LOP3.LUT R40, R40, 0x64006400, RZ, 0xfc, !PT ;  /* 0x6400640028287812 */ /* 0x000fe200078efcff */
[-C--:B------:R-:W-:Y:S01]  /*10350*/  HFMA2 R30, R54, R35.reuse, R30 ;  /* 0x00000023361e7231 */ /* 0x080fe2000000001e */
        /* <DEDUP_REMOVED lines=10> */
[----:B------:R-:W-:Y:S02]  /*10400*/  HADD2 R93, R89, -1028, -1028 ;  /* 0xe404e404595d7430 */ /* 0x000fe40000000000 */
[----:B0-----:R-:W-:Y:S02]  /*10410*/  HFMA2 R94, R91, R36, R94 ;  /* 0x000000245b5e7231 */ /* 0x001fe4000000005e */
[----:B------:R-:W-:-:S02]  /*10420*/  HADD2 R89, R92, -1028, -1028 ;  /* 0xe404e4045c597430 */ /* 0x000fc40000000000 */
[-C--:B------:R-:W-:Y:S02]  /*10430*/  HFMA2 R30, R95, R36.reuse, R30 ;  /* 0x000000245f1e7231 */ /* 0x080fe4000000001e */
[-C--:B------:R-:W-:Y:S02]  /*10440*/  HFMA2 R28, R93, R36.reuse, R28 ;  /* 0x000000245d1c7231 */ /* 0x080fe4000000001c */
[-C--:B------:R-:W-:Y:S02]  /*10450*/  HFMA2 R94, R26, R37.reuse, R94 ;  /* 0x000000251a5e7231 */ /* 0x080fe4000000005e */
[----:B------:R-:W-:Y:S02]  /*10460*/  HFMA2 R35, R89, R36, R35 ;  /* 0x0000002459237231 */ /* 0x000fe40000000023 */
[-C--:B------:R-:W-:Y:S02]  /*10470*/  HFMA2 R30, R46, R37.reuse, R30 ;  /* 0x000000252e1e7231 */ /* 0x080fe4000000001e */
[----:B------:R-:W-:Y:S01]  /*10480*/  HFMA2 R28, R44, R37, R28 ;  /* 0x000000252c1c7231 */ /* 0x000fe2000000001c */
[----:B------:R-:W-:Y:S01]  /*10490*/  LOP3.LUT R90, R90, 0x64006400, RZ, 0xfc, !PT ;  /* 0x640064005a5a7812 */ /* 0x000fe200078efcff */
[----:B------:R-:W-:-:S02]  /*104a0*/  HFMA2 R15, R102, R15.H0_H0, -20, -20 ;  /* 0xcd00cd00660f7431 */ /* 0x000fc4000004000f */
[-C--:B------:R-:W-:Y:S02]  /*104b0*/  HFMA2 R29, R17, R38.reuse, R94 ;  /* 0x00000026111d7231 */ /* 0x080fe4000000005e */
[----:B------:R-:W-:Y:S02]  /*104c0*/  HFMA2 R35, R24, R37, R35 ;  /* 0x0000002518237231 */ /* 0x000fe40000000023 */
[-C--:B------:R-:W-:Y:S02]  /*104d0*/  HFMA2 R30, R21, R38.reuse, R30 ;  /* 0x00000026151e7231 */ /* 0x080fe4000000001e */
[----:B------:R-:W-:Y:S02]  /*104e0*/  HFMA2 R28, R19, R38, R28 ;  /* 0x00000026131c7231 */ /* 0x000fe4000000001c */
[----:B------:R-:W-:Y:S02]  /*104f0*/  HADD2 R96, R41, -1028, -1028 ;  /* 0xe404e40429607430 */ /* 0x000fe40000000000 */
[----:B------:R-:W-:-:S02]  /*10500*/  HADD2 R94, R42, -1028, -1028 ;  /* 0xe404e4042a5e7430 */ /* 0x000fc40000000000 */
[----:B------:R-:W-:Y:S02]  /*10510*/  HFMA2 R35, R15, R38, R35 ;  /* 0x000000260f237231 */ /* 0x000fe40000000023 */
[-C--:B------:R-:W-:Y:S02]  /*10520*/  HFMA2 R30, R96, R39.reuse, R30 ;  /* 0x00000027601e7231 */ /* 0x080fe4000000001e */
        /* <DEDUP_REMOVED lines=16> */
[----:B------:R-:W1:Y:S04]  /*10630*/  LDS.128 R32, [UR4+-0x70] ;  /* 0xffff9004ff207984 */ /* 0x000e680008000c00 */
[----:B------:R-:W2:Y:S01]  /*10640*/  LDS.128 R36, [UR4+-0x60] ;  /* 0xffffa004ff247984 */ /* 0x000ea20008000c00 */
        /* <DEDUP_REMOVED lines=9> */
[----:B------:R-:W0:Y:S01]  /*106e0*/  LDS.128 R40, [UR4+-0x50] ;  /* 0xffffb004ff287984 */ /* 0x000e220008000c00 */
        /* <DEDUP_REMOVED lines=218> */
.L_x_315:
[----:B------:R-:W-:Y:S01]  /*11490*/  IADD3 R13, PT, PT, R13, 0x20, RZ ;  /* 0x000000200d0d7810 */ /* 0x000fe20007ffe0ff */
[----:B------:R-:W-:Y:S01]  /*114a0*/  UIADD3 UR4, UPT, UPT, UR4, 0x40, URZ ;  /* 0x0000004004047890 */ /* 0x000fe2000fffe0ff */
[----:B------:R-:W-:Y:S01]  /*114b0*/  IADD3 R2, P1, PT, R2, 0x80, RZ ;  /* 0x0000008002027810 */ /* 0x000fe20007f3e0ff */
[----:B-----5:R-:W-:Y:S01]  /*114c0*/  IMAD.WIDE R26, R47, 0x4, R100 ;  /* 0x000000042f1a7825 */ /* 0x020fe200078e0264 */
[----:B------:R-:W-:Y:S02]  /*114d0*/  ISETP.GE.AND P0, PT, R13, R0, PT ;  /* 0x000000000d00720c */ /* 0x000fe40003f06270 */
[----:B------:R-:W-:-:S11]  /*114e0*/  IADD3.X R3, PT, PT, RZ, R3, RZ, P1, !PT ;  /* 0x00000003ff037210 */ /* 0x000fd60000ffe4ff */
[----:B------:R-:W-:Y:S05]  /*114f0*/  @!P0 BRA `(.L_x_316) ;  /* 0xffffffdc00308947 */ /* 0x000fea000383ffff */
.L_x_314:
[----:B------:R-:W-:-:S13]  /*11500*/  ISETP.GT.AND P0, PT, R64, RZ, PT ;  /* 0x000000ff4000720c */ /* 0x000fda0003f04270 */
[----:B------:R-:W-:Y:S05]  /*11510*/  @!P0 EXIT ;  /* 0x000000000000894d */ /* 0x000fea0003800000 */
[----:B------:R-:W0:Y:S01]  /*11520*/  S2R R0, SR_CTAID.X ;  /* 0x0000000000007919 */ /* 0x000e220000002500 */
[----:B------:R-:W1:Y:S01]  /*11530*/  S2UR UR4, SR_CTAID.Y ;  /* 0x00000000000479c3 */ /* 0x000e620000002600 */
[----:B------:R-:W0:Y:S07]  /*11540*/  S2R R3, SR_TID.X ;  /* 0x0000000000037919 */ /* 0x000e2e0000002100 */
[----:B------:R-:W2:Y:S01]  /*11550*/  LDC.64 R14, c[0x0][0x3a0] ;  /* 0x0000e800ff0e7b82 */ /* 0x000ea20000000a00 */
[----:B0-----:R-:W-:-:S05]  /*11560*/  LEA R0, R0, R3, 0x6 ;  /* 0x0000000300007211 */ /* 0x001fca00078e30ff */
[----:B-1----:R-:W-:-:S05]  /*11570*/  IMAD R0, R47, UR4, R0 ;  /* 0x000000042f007c24 */ /* 0x002fca000f8e0200 */
[----:B------:R-:W-:-:S05]  /*11580*/  SHF.L.U32 R3, R0, 0x2, RZ ;  /* 0x0000000200037819 */ /* 0x000fca00000006ff */
[----:B--2---:R-:W-:-:S05]  /*11590*/  IMAD.WIDE R14, R3, 0x2, R14 ;  /* 0x00000002030e7825 */ /* 0x004fca00078e020e */
[----:B------:R0:W-:Y:S01]  /*115a0*/  ATOM.E.ADD.F16x2.RN.STRONG.GPU P0, RZ, desc[UR8][R14.64], R12 ;  /* 0x8000000c0eff79a2 */ /* 0x0001e2000c10e108 */
[----:B------:R-:W-:Y:S04]  /*115b0*/  BSSY.RECONVERGENT B0, `(.L_x_317) ;  /* 0x000000e000007945 */ /* 0x000fe80003800200 */
[----:B0-----:R-:W-:Y:S05]  /*115c0*/  @P0 BRA `(.L_x_318) ;  /* 0x0000000000300947 */ /* 0x001fea0003800000 */
[----:B------:R-:W0:Y:S02]  /*115d0*/  QSPC.E.S P0, RZ, [R14] ;  /* 0x000000000eff73aa */ /* 0x000e240000000500 */
[----:B0-----:R-:W-:Y:S05]  /*115e0*/  @!P0 BRA `(.L_x_319) ;  /* 0x00000000001c8947 */ /* 0x001fea0003800000 */
[----:B------:R-:W-:-:S04]  /*115f0*/  MOV R2, R14 ;  /* 0x0000000e00027202 */ /* 0x000fc80000000f00 */
[----:B------:R-:W-:-:S07]  /*11600*/  MOV R0, R2 ;  /* 0x0000000200007202 */ /* 0x000fce0000000f00 */
.L_x_320:
[----:B------:R-:W0:Y:S02]  /*11610*/  LDS R2, [R0] ;  /* 0x0000000000027984 */ /* 0x000e240000000800 */
[----:B0-----:R-:W-:-:S05]  /*11620*/  HADD2 R3, R2, R12 ;  /* 0x0000000c02037230 */ /* 0x001fca0000000000 */
[----:B------:R-:W0:Y:S02]  /*11630*/  ATOMS.CAST.SPIN P0, [R0], R2, R3 ;  /* 0x000000020000758d */ /* 0x000e240001800003 */
[----:B0-----:R-:W-:Y:S05]  /*11640*/  @!P0 BRA `(.L_x_320) ;  /* 0xfffffffc00f08947 */ /* 0x001fea000383ffff */
[----:B------:R-:W-:Y:S05]  /*11650*/  BRA `(.L_x_318) ;  /* 0x00000000000c7947 */ /* 0x000fea0003800000 */
.L_x_319:
[----:B------:R-:W2:Y:S02]  /*11660*/  LD.E R0, desc[UR8][R14.64] ;  /* 0x000000080e007980 */ /* 0x000ea4000c101900 */
[----:B--2---:R-:W-:-:S05]  /*11670*/  IADD3 R3, PT, PT, R12, R0, RZ ;  /* 0x000000000c037210 */ /* 0x004fca0007ffe0ff */
[----:B------:R0:W-:Y:S02]  /*11680*/  ST.E desc[UR8][R14.64], R3 ;  /* 0x000000030e007985 */ /* 0x0001e4000c101908 */
.L_x_318:
[----:B------:R-:W-:Y:S05]  /*11690*/  BSYNC.RECONVERGENT B0 ;  /* 0x0000000000007941 */ /* 0x000fea0003800200 */
.L_x_317:
[----:B------:R1:W-:Y:S01]  /*116a0*/  ATOM.E.ADD.F16x2.RN.STRONG.GPU P0, RZ, desc[UR8][R14.64+0x4], R11 ;  /* 0x8000040b0eff79a2 */ /* 0x0003e2000c10e108 */
[----:B------:R-:W-:Y:S04]  /*116b0*/  BSSY.RECONVERGENT B0, `(.L_x_321) ;  /* 0x000000e000007945 */ /* 0x000fe80003800200 */
[----:B-1----:R-:W-:Y:S05]  /*116c0*/  @P0 BRA `(.L_x_322) ;  /* 0x0000000000300947 */ /* 0x002fea0003800000 */
[----:B------:R-:W1:Y:S02]  /*116d0*/  QSPC.E.S P0, RZ, [R14+0x4] ;  /* 0x000004000eff73aa */ /* 0x000e640000000500 */
[----:B-1----:R-:W-:Y:S05]  /*116e0*/  @!P0 BRA `(.L_x_323) ;  /* 0x00000000001c8947 */ /* 0x002fea0003800000 */
[----:B------:R-:W-:-:S04]  /*116f0*/  MOV R2, R14 ;  /* 0x0000000e00027202 */ /* 0x000fc80000000f00 */
[----:B------:R-:W-:-:S07]  /*11700*/  MOV R0, R2 ;  /* 0x0000000200007202 */ /* 0x000fce0000000f00 */
.L_x_324:
[----:B------:R-:W0:Y:S02]  /*11710*/  LDS R2, [R0+0x4] ;  /* 0x0000040000027984 */ /* 0x000e240000000800 */
[----:B0-----:R-:W-:-:S05]  /*11720*/  HFMA2 R3, R2, 1, 1, R11 ;  /* 0x3c003c0002037831 */ /* 0x001fca000000000b */
[----:B------:R-:W0:Y:S02]  /*11730*/  ATOMS.CAST.SPIN P0, [R0+0x4], R2, R3 ;  /* 0x000004020000758d */ /* 0x000e240001800003 */
[----:B0-----:R-:W-:Y:S05]  /*11740*/  @!P0 BRA `(.L_x_324) ;  /* 0xfffffffc00f08947 */ /* 0x001fea000383ffff */
[----:B------:R-:W-:Y:S05]  /*11750*/  BRA `(.L_x_322) ;  /* 0x00000000000c7947 */ /* 0x000fea0003800000 */
.L_x_323:
[----:B------:R-:W0:Y:S02]  /*11760*/  LD.E R0, desc[UR8][R14.64+0x4] ;  /* 0x000004080e007980 */ /* 0x000e24000c101900 */
[----:B0-----:R-:W-:-:S05]  /*11770*/  IADD3 R3, PT, PT, R11, R0, RZ ;  /* 0x000000000b037210 */ /* 0x001fca0007ffe0ff */
[----:B------:R1:W-:Y:S02]  /*11780*/  ST.E desc[UR8][R14.64+0x4], R3 ;  /* 0x000004030e007985 */ /* 0x0003e4000c101908 */
.L_x_322:
[----:B------:R-:W-:Y:S05]  /*11790*/  BSYNC.RECONVERGENT B0 ;  /* 0x0000000000007941 */ /* 0x000fea0003800200 */
.L_x_321:
        /* <DEDUP_REMOVED lines=10> */
.L_x_328:
[----:B------:R-:W0:Y:S02]  /*11840*/  LDS R2, [R0] ;  /* 0x0000000000027984 */ /* 0x000e240000000800 */
[----:B0-----:R-:W-:-:S05]  /*11850*/  HADD2 R3, R2, R10 ;  /* 0x0000000a02037230 */ /* 0x001fca0000000000 */
[----:B------:R-:W0:Y:S02]  /*11860*/  ATOMS.CAST.SPIN P0, [R0], R2, R3 ;  /* 0x000000020000758d */ /* 0x000e240001800003 */
[----:B0-----:R-:W-:Y:S05]  /*11870*/  @!P0 BRA `(.L_x_328) ;  /* 0xfffffffc00f08947 */ /* 0x001fea000383ffff */
[----:B------:R-:W-:Y:S05]  /*11880*/  BRA `(.L_x_326) ;  /* 0x00000000000c7947 */ /* 0x000fea0003800000 */
.L_x_327:
[----:B------:R-:W2:Y:S02]  /*11890*/  LD.E R0, desc[UR8][R14.64] ;  /* 0x000000080e007980 */ /* 0x000ea4000c101900 */
[----:B--2---:R-:W-:-:S05]  /*118a0*/  IADD3 R3, PT, PT, R10, R0, RZ ;  /* 0x000000000a037210 */ /* 0x004fca0007ffe0ff */
[----:B------:R0:W-:Y:S02]  /*118b0*/  ST.E desc[UR8][R14.64], R3 ;  /* 0x000000030e007985 */ /* 0x0001e4000c101908 */
.L_x_326:
[----:B------:R-:W-:Y:S05]  /*118c0*/  BSYNC.RECONVERGENT B0 ;  /* 0x0000000000007941 */ /* 0x000fea0003800200 */
.L_x_325:
[----:B------:R1:W-:Y:S01]  /*118d0*/  ATOM.E.ADD.F16x2.RN.STRONG.GPU P0, RZ, desc[UR8][R14.64+0x4], R9 ;  /* 0x800004090eff79a2 */ /* 0x0003e2000c10e108 */
[----:B------:R-:W-:Y:S04]  /*118e0*/  BSSY.RECONVERGENT B0, `(.L_x_329) ;  /* 0x000000e000007945 */ /* 0x000fe80003800200 */
[----:B-1----:R-:W-:Y:S05]  /*118f0*/  @P0 BRA `(.L_x_330) ;  /* 0x0000000000300947 */ /* 0x002fea0003800000 */
[----:B------:R-:W1:Y:S02]  /*11900*/  QSPC.E.S P0, RZ, [R14+0x4] ;  /* 0x000004000eff73aa */ /* 0x000e640000000500 */
[----:B-1----:R-:W-:Y:S05]  /*11910*/  @!P0 BRA `(.L_x_331) ;  /* 0x00000000001c8947 */ /* 0x002fea0003800000 */
[----:B------:R-:W-:-:S04]  /*11920*/  MOV R2, R14 ;  /* 0x0000000e00027202 */ /* 0x000fc80000000f00 */
[----:B------:R-:W-:-:S07]  /*11930*/  MOV R0, R2 ;  /* 0x0000000200007202 */ /* 0x000fce0000000f00 */
.L_x_332:
[----:B------:R-:W0:Y:S02]  /*11940*/  LDS R2, [R0+0x4] ;  /* 0x0000040000027984 */ /* 0x000e240000000800 */
[----:B0-----:R-:W-:-:S05]  /*11950*/  HFMA2 R3, R2, 1, 1, R9 ;  /* 0x3c003c0002037831 */ /* 0x001fca0000000009 */
[----:B------:R-:W0:Y:S02]  /*11960*/  ATOMS.CAST.SPIN P0, [R0+0x4], R2, R3 ;  /* 0x000004020000758d */ /* 0x000e240001800003 */
[----:B0-----:R-:W-:Y:S05]  /*11970*/  @!P0 BRA `(.L_x_332) ;  /* 0xfffffffc00f08947 */ /* 0x001fea000383ffff */
[----:B------:R-:W-:Y:S05]  /*11980*/  BRA `(.L_x_330) ;  /* 0x00000000000c7947 */ /* 0x000fea0003800000 */
.L_x_331:
[----:B------:R-:W0:Y:S02]  /*11990*/  LD.E R0, desc[UR8][R14.64+0x4] ;  /* 0x000004080e007980 */ /* 0x000e24000c101900 */
[----:B0-----:R-:W-:-:S05]  /*119a0*/  IADD3 R3, PT, PT, R9, R0, RZ ;  /* 0x0000000009037210 */ /* 0x001fca0007ffe0ff */
[----:B------:R1:W-:Y:S02]  /*119b0*/  ST.E desc[UR8][R14.64+0x4], R3 ;  /* 0x000004030e007985 */ /* 0x0003e4000c101908 */
.L_x_330:
[----:B------:R-:W-:Y:S05]  /*119c0*/  BSYNC.RECONVERGENT B0 ;  /* 0x0000000000007941 */ /* 0x000fea0003800200 */
.L_x_329:
        /* <DEDUP_REMOVED lines=10> */
.L_x_336:
[----:B------:R-:W0:Y:S02]  /*11a70*/  LDS R2, [R0] ;  /* 0x0000000000027984 */ /* 0x000e240000000800 */
[----:B0-----:R-:W-:-:S05]  /*11a80*/  HADD2 R3, R2, R8 ;  /* 0x0000000802037230 */ /* 0x001fca0000000000 */
[----:B------:R-:W0:Y:S02]  /*11a90*/  ATOMS.CAST.SPIN P0, [R0], R2, R3 ;  /* 0x000000020000758d */ /* 0x000e240001800003 */
[----:B0-----:R-:W-:Y:S05]  /*11aa0*/  @!P0 BRA `(.L_x_336) ;  /* 0xfffffffc00f08947 */ /* 0x001fea000383ffff */
[----:B------:R-:W-:Y:S05]  /*11ab0*/  BRA `(.L_x_334) ;  /* 0x00000000000c7947 */ /* 0x000fea0003800000 */
.L_x_335:
[----:B------:R-:W2:Y:S02]  /*11ac0*/  LD.E R0, desc[UR8][R14.64] ;  /* 0x000000080e007980 */ /* 0x000ea4000c101900 */
[----:B--2---:R-:W-:-:S05]  /*11ad0*/  IADD3 R3, PT, PT, R8, R0, RZ ;  /* 0x0000000008037210 */ /* 0x004fca0007ffe0ff */
[----:B------:R0:W-:Y:S02]  /*11ae0*/  ST.E desc[UR8][R14.64], R3 ;  /* 0x000000030e007985 */ /* 0x0001e4000c101908 */
.L_x_334:
[----:B------:R-:W-:Y:S05]  /*11af0*/  BSYNC.RECONVERGENT B0 ;  /* 0x0000000000007941 */ /* 0x000fea0003800200 */
.L_x_333:
[----:B------:R1:W-:Y:S01]  /*11b00*/  ATOM.E.ADD.F16x2.RN.STRONG.GPU P0, RZ, desc[UR8][R14.64+0x4], R7 ;  /* 0x800004070eff79a2 */ /* 0x0003e2000c10e108 */
[----:B------:R-:W-:Y:S04]  /*11b10*/  BSSY.RECONVERGENT B0, `(.L_x_337) ;  /* 0x000000e000007945 */ /* 0x000fe80003800200 */
[----:B-1----:R-:W-:Y:S05]  /*11b20*/  @P0 BRA `(.L_x_338) ;  /* 0x0000000000300947 */ /* 0x002fea0003800000 */
[----:B------:R-:W1:Y:S02]  /*11b30*/  QSPC.E.S P0, RZ, [R14+0x4] ;  /* 0x000004000eff73aa */ /* 0x000e640000000500 */
[----:B-1----:R-:W-:Y:S05]  /*11b40*/  @!P0 BRA `(.L_x_339) ;  /* 0x00000000001c8947 */ /* 0x002fea0003800000 */
[----:B------:R-:W-:-:S04]  /*11b50*/  MOV R2, R14 ;  /* 0x0000000e00027202 */ /* 0x000fc80000000f00 */
[----:B------:R-:W-:-:S07]  /*11b60*/  MOV R0, R2 ;  /* 0x0000000200007202 */ /* 0x000fce0000000f00 */
.L_x_340:
[----:B------:R-:W0:Y:S02]  /*11b70*/  LDS R2, [R0+0x4] ;  /* 0x0000040000027984 */ /* 0x000e240000000800 */
[----:B0-----:R-:W-:-:S05]  /*11b80*/  HFMA2 R3, R2, 1, 1, R7 ;  /* 0x3c003c0002037831 */ /* 0x001fca0000000007 */
[----:B------:R-:W0:Y:S02]  /*11b90*/  ATOMS.CAST.SPIN P0, [R0+0x4], R2, R3 ;  /* 0x000004020000758d */ /* 0x000e240001800003 */
[----:B0-----:R-:W-:Y:S05]  /*11ba0*/  @!P0 BRA `(.L_x_340) ;  /* 0xfffffffc00f08947 */ /* 0x001fea000383ffff */
[----:B------:R-:W-:Y:S05]  /*11bb0*/  BRA `(.L_x_338) ;  /* 0x00000000000c7947 */ /* 0x000fea0003800000 */
.L_x_339:
[----:B------:R-:W0:Y:S02]  /*11bc0*/  LD.E R0, desc[UR8][R14.64+0x4] ;  /* 0x000004080e007980 */ /* 0x000e24000c101900 */
[----:B0-----:R-:W-:-:S05]  /*11bd0*/  IADD3 R3, PT, PT, R7, R0, RZ ;  /* 0x0000000007037210 */ /* 0x001fca0007ffe0ff */
[----:B------:R1:W-:Y:S02]  /*11be0*/  ST.E desc[UR8][R14.64+0x4], R3 ;  /* 0x000004030e007985 */ /* 0x0003e4000c101908 */
.L_x_338:
[----:B------:R-:W-:Y:S05]  /*11bf0*/  BSYNC.RECONVERGENT B0 ;  /* 0x0000000000007941 */ /* 0x000fea0003800200 */
.L_x_337:
        /* <DEDUP_REMOVED lines=10> */
.L_x_344:
[----:B------:R-:W0:Y:S02]  /*11ca0*/  LDS R2, [R0] ;  /* 0x0000000000027984 */ /* 0x000e240000000800 */
[----:B0-----:R-:W-:-:S05]  /*11cb0*/  HADD2 R3, R2, R6 ;  /* 0x0000000602037230 */ /* 0x001fca0000000000 */
[----:B------:R-:W0:Y:S02]  /*11cc0*/  ATOMS.CAST.SPIN P0, [R0], R2, R3 ;  /* 0x000000020000758d */ /* 0x000e240001800003 */
[----:B0-----:R-:W-:Y:S05]  /*11cd0*/  @!P0 BRA `(.L_x_344) ;  /* 0xfffffffc00f08947 */ /* 0x001fea000383ffff */
[----:B------:R-:W-:Y:S05]  /*11ce0*/  BRA `(.L_x_342) ;  /* 0x00000000000c7947 */ /* 0x000fea0003800000 */
.L_x_343:
[----:B------:R-:W2:Y:S02]  /*11cf0*/  LD.E R0, desc[UR8][R14.64] ;  /* 0x000000080e007980 */ /* 0x000ea4000c101900 */
[----:B--2---:R-:W-:-:S05]  /*11d00*/  IADD3 R3, PT, PT, R6, R0, RZ ;  /* 0x0000000006037210 */ /* 0x004fca0007ffe0ff */
[----:B------:R0:W-:Y:S02]  /*11d10*/  ST.E desc[UR8][R14.64], R3 ;  /* 0x000000030e007985 */ /* 0x0001e4000c101908 */
.L_x_342:
[----:B------:R-:W-:Y:S05]  /*11d20*/  BSYNC.RECONVERGENT B0 ;  /* 0x0000000000007941 */ /* 0x000fea0003800200 */
.L_x_341:
[----:B------:R1:W-:Y:S02]  /*11d30*/  ATOM.E.ADD.F16x2.RN.STRONG.GPU P0, RZ, desc[UR8][R14.64+0x4], R5 ;  /* 0x800004050eff79a2 */ /* 0x0003e4000c10e108 */
[----:B-1----:R-:W-:Y:S05]  /*11d40*/  @P0 EXIT ;  /* 0x000000000000094d */ /* 0x002fea0003800000 */
[----:B------:R-:W1:Y:S02]  /*11d50*/  QSPC.E.S P0, RZ, [R14+0x4] ;  /* 0x000004000eff73aa */ /* 0x000e640000000500 */
[----:B-1----:R-:W-:Y:S05]  /*11d60*/  @!P0 BRA `(.L_x_345) ;  /* 0x00000000001c8947 */ /* 0x002fea0003800000 */
[----:B------:R-:W-:-:S04]  /*11d70*/  MOV R2, R14 ;  /* 0x0000000e00027202 */ /* 0x000fc80000000f00 */
[----:B------:R-:W-:-:S07]  /*11d80*/  MOV R0, R2 ;  /* 0x0000000200007202 */ /* 0x000fce0000000f00 */
.L_x_346:
[----:B------:R-:W0:Y:S02]  /*11d90*/  LDS R2, [R0+0x4] ;  /* 0x0000040000027984 */ /* 0x000e240000000800 */
[----:B0-----:R-:W-:-:S05]  /*11da0*/  HFMA2 R3, R2, 1, 1, R5 ;  /* 0x3c003c0002037831 */ /* 0x001fca0000000005 */
[----:B------:R-:W0:Y:S02]  /*11db0*/  ATOMS.CAST.SPIN P0, [R0+0x4], R2, R3 ;  /* 0x000004020000758d */ /* 0x000e240001800003 */
[----:B0-----:R-:W-:Y:S05]  /*11dc0*/  @!P0 BRA `(.L_x_346) ;  /* 0xfffffffc00f08947 */ /* 0x001fea000383ffff */
[----:B------:R-:W-:Y:S05]  /*11dd0*/  EXIT ;  /* 0x000000000000794d */ /* 0x000fea0003800000 */
.L_x_345:
[----:B------:R-:W0:Y:S02]  /*11de0*/  LD.E R0, desc[UR8][R14.64+0x4] ;  /* 0x000004080e007980 */ /* 0x000e24000c101900 */
[----:B0-----:R-:W-:-:S05]  /*11df0*/  IADD3 R3, PT, PT, R5, R0, RZ ;  /* 0x0000000005037210 */ /* 0x001fca0007ffe0ff */
[----:B------:R-:W-:Y:S01]  /*11e00*/  ST.E desc[UR8][R14.64+0x4], R3 ;  /* 0x000004030e007985 */ /* 0x000fe2000c101908 */
[----:B------:R-:W-:Y:S05]  /*11e10*/  EXIT ;  /* 0x000000000000794d */ /* 0x000fea0003800000 */
.L_x_347:
        /* <DEDUP_REMOVED lines=14> */
.L_x_4474:


//--------------------- .text._Z23gemm_half_q_half_kernelILi4ELi176ELb0ELb0ELi64EEvPK6__halfPKjS4_S2_PS0_iiiiPKtS7_iiiiiibS2_i --------------------------
	.section	.text._Z23gemm_half_q_half_kernelILi4ELi176ELb0ELb0ELi64EEvPK6__halfPKjS4_S2_PS0_iiiiPKtS7_iiiiiibS2_i,"ax",@progbits
	.align	128
        .global         _Z23gemm_half_q_half_kernelILi4ELi176ELb0ELb0ELi64EEvPK6__halfPKjS4_S2_PS0_iiiiPKtS7_iiiiiibS2_i
        .type           _Z23gemm_half_q_half_kernelILi4ELi176ELb0ELb0ELi64EEvPK6__halfPKjS4_S2_PS0_iiiiPKtS7_iiiiiibS2_i,@function
        .size           _Z23gemm_half_q_half_kernelILi4ELi176ELb0ELb0ELi64EEvPK6__halfPKjS4_S2_PS0_iiiiPKtS7_iiiiiibS2_i,(.L_x_4475 - _Z23gemm_half_q_half_kernelILi4ELi176ELb0ELb0ELi64EEvPK6__halfPKjS4_S2_PS0_iiiiPKtS7_iiiiiibS2_i)
        .other          _Z23gemm_half_q_half_kernelILi4ELi176ELb0ELb0ELi64EEvPK6__halfPKjS4_S2_PS0_iiiiPKtS7_iiiiiibS2_i,@"STO_CUDA_ENTRY STV_DEFAULT"
_Z23gemm_half_q_half_kernelILi4ELi176ELb0ELb0ELi64EEvPK6__halfPKjS4_S2_PS0_iiiiPKtS7_iiiiiibS2_i:
.text._Z23gemm_half_q_half_kernelILi4ELi176ELb0ELb0ELi64EEvPK6__halfPKjS4_S2_PS0_iiiiPKtS7_iiiiiibS2_i:
        /* <DEDUP_REMOVED lines=51> */
.L_x_353:
        /* <DEDUP_REMOVED lines=32> */
.L_x_352:
        /* <DEDUP_REMOVED lines=20> */
.L_x_354:
[----:B------:R-:W-:-:S13]  /*0670*/  ISETP.EQ.AND P1, PT, R5, RZ, PT ;  /* 0x000000ff0500720c */ /* 0x000fda0003f22270 */
[----:B------:R-:W-:Y:S05]  /*0680*/  @!P0 BRA P1, `(.L_x_349) ;  /* 0x00000004007c8947 */ /* 0x000fea0000800000 */
.L_x_351:
        /* <DEDUP_REMOVED lines=12> */
.L_x_350:
        /* <DEDUP_REMOVED lines=17> */
.L_x_357:
        /* <DEDUP_REMOVED lines=32> */
.L_x_356:
        /* <DEDUP_REMOVED lines=21> */
.L_x_358:
[----:B------:R-:W-:-:S13]  /*0bb0*/  ISETP.NE.OR P0, PT, R7, RZ, P0 ;  /* 0x000000ff0700720c */ /* 0x000fda0000705670 */
[----:B------:R-:W-:Y:S05]  /*0bc0*/  @!P0 BRA `(.L_x_349) ;  /* 0x00000000002c8947 */ /* 0x000fea0003800000 */
.L_x_355:
        /* <DEDUP_REMOVED lines=11> */
.L_x_349:
[----:B------:R-:W-:Y:S05]  /*0c80*/  BSYNC.RECONVERGENT B0 ;  /* 0x0000000000007941 */ /* 0x000fea0003800200 */
.L_x_348:
        /* <DEDUP_REMOVED lines=23> */
.L_x_362:
        /* <DEDUP_REMOVED lines=15> */
.L_x_361:
        /* <DEDUP_REMOVED lines=12> */
.L_x_363:
[----:B------:R-:W-:-:S13]  /*0fb0*/  ISETP.NE.OR P0, PT, R5, RZ, P0 ;  /* 0x000000ff0500720c */ /* 0x000fda0000705670 */
[----:B------:R-:W-:Y:S05]  /*0fc0*/  @!P0 BRA `(.L_x_359) ;  /* 0x00000000001c8947 */ /* 0x000fea0003800000 */
.L_x_360:
[----:B01----:R-:W0:Y:S02]  /*0fd0*/  LDC.64 R8, c[0x0][0x3a0] ;  /* 0x0000e800ff087b82 */ /* 0x003e240000000a00 */
.L_x_364:
[----:B0-----:R-:W-:Y:S01]  /*0fe0*/  IMAD.WIDE R10, R3, 0x2, R8 ;  /* 0x00000002030a7825 */ /* 0x001fe200078e0208 */
[----:B------:R-:W-:Y:S02]  /*0ff0*/  IADD3 R5, PT, PT, R5, 0x1, RZ ;  /* 0x0000000105057810 */ /* 0x000fe40007ffe0ff */
[----:B------:R-:W-:Y:S02]  /*1000*/  IADD3 R3, PT, PT, R3, R27, RZ ;  /* 0x0000001b03037210 */ /* 0x000fe40007ffe0ff */
[----:B------:R2:W-:Y:S01]  /*1010*/  STG.E.64 desc[UR10][R10.64], RZ ;  /* 0x000000ff0a007986 */ /* 0x0005e2000c101b0a */
[----:B------:R-:W-:-:S13]  /*1020*/  ISETP.NE.AND P0, PT, R5, RZ, PT ;  /* 0x000000ff0500720c */ /* 0x000fda0003f05270 */
[----:B--2---:R-:W-:Y:S05]  /*1030*/  @P0 BRA `(.L_x_364) ;  /* 0xfffffffc00e80947 */ /* 0x004fea000383ffff */
.L_x_359:
        /* <DEDUP_REMOVED lines=15> */
.L_x_366:
        /* <DEDUP_REMOVED lines=44> */
.L_x_365:
        /* <DEDUP_REMOVED lines=28> */
.L_x_367:
        /* <DEDUP_REMOVED lines=8> */
.L_x_368:
        /* <DEDUP_REMOVED lines=8> */
.L_x_369:
        /* <DEDUP_REMOVED lines=8> */
.L_x_370:
        /* <DEDUP_REMOVED lines=8> */
.L_x_371:
        /* <DEDUP_REMOVED lines=21> */
[----:B------:R-:W-:Y:S01]  /*1900*/  UMOV UR4, UR8 ;  /* 0x0000000800047c82 */ /* 0x000fe20008000000 */
        /* <DEDUP_REMOVED lines=19> */
.L_x_377:
        /* <DEDUP_REMOVED lines=37> */
[----:B------:R-:W-:Y:S02]  /*1c90*/  LEA.HI R39, R29, 0xffffff80, RZ, 0x8 ;  /* 0xffffff801d277811 */ /* 0x000fe400078f40ff */
[----:B------:R-:W-:Y:S01]  /*1ca0*/  SHF.R.U32.HI R16, RZ, 0x8, R31 ;  /* 0x00000008ff107819 */ /* 0x000fe2000001161f */
[----:B------:R1:W-:Y:S01]  /*1cb0*/  I2F.F16 R42, R2 ;  /* 0x00000002002a7306 */ /* 0x0003e20000200c00 */
[----:B0-----:R-:W-:-:S02]  /*1cc0*/  SHF.R.U32.HI R0, RZ, 0x8, R29 ;  /* 0x00000008ff007819 */ /* 0x001fc4000001161d */
[----:B------:R-:W-:Y:S02]  /*1cd0*/  SHF.R.U32.HI R29, RZ, 0x10, R29 ;  /* 0x00000010ff1d7819 */ /* 0x000fe4000001161d */
[----:B------:R-:W-:Y:S02]  /*1ce0*/  LOP3.LUT R0, R0, 0xff, RZ, 0xc0, !PT ;  /* 0x000000ff00007812 */ /* 0x000fe400078ec0ff */
[----:B------:R-:W-:Y:S01]  /*1cf0*/  IADD3 R28, PT, PT, R28, -0x80, RZ ;  /* 0xffffff801c1c7810 */ /* 0x000fe20007ffe0ff */
[----:B------:R0:W-:Y:S01]  /*1d00*/  I2F.F16 R57, R15 ;  /* 0x0000000f00397306 */ /* 0x0001e20000200c00 */
[----:B-1----:R-:W1:Y:S01]  /*1d10*/  LDS.64 R2, [UR4] ;  /* 0x00000004ff027984 */ /* 0x002e620008000a00 */
[----:B------:R-:W-:Y:S02]  /*1d20*/  IADD3 R0, PT, PT, R0, -0x80, RZ ;  /* 0xffffff8000007810 */ /* 0x000fe40007ffe0ff */
[----:B------:R-:W-:Y:S02]  /*1d30*/  LOP3.LUT R16, R16, 0xff, RZ, 0xc0, !PT ;  /* 0x000000ff10107812 */ /* 0x000fe400078ec0ff */
[----:B------:R-:W-:-:S02]  /*1d40*/  LOP3.LUT R29, R29, 0xff, RZ, 0xc0, !PT ;  /* 0x000000ff1d1d7812 */ /* 0x000fc400078ec0ff */
[----:B------:R3:W-:Y:S01]  /*1d50*/  I2F.F16 R62, R28 ;  /* 0x0000001c003e7306 */ /* 0x0007e20000200c00 */
[----:B0-----:R-:W-:Y:S02]  /*1d60*/  SHF.R.U32.HI R15, RZ, 0x8, R30 ;  /* 0x00000008ff0f7819 */ /* 0x001fe4000001161e */
[----:B------:R-:W-:Y:S02]  /*1d70*/  IADD3 R29, PT, PT, R29, -0x80, RZ ;  /* 0xffffff801d1d7810 */ /* 0x000fe40007ffe0ff */
[----:B------:R-:W-:Y:S02]  /*1d80*/  LOP3.LUT R15, R15, 0xff, RZ, 0xc0, !PT ;  /* 0x000000ff0f0f7812 */ /* 0x000fe400078ec0ff */
[----:B------:R-:W-:Y:S01]  /*1d90*/  LEA.HI R37, R30, 0xffffff80, RZ, 0x8 ;  /* 0xffffff801e257811 */ /* 0x000fe200078f40ff */
[----:B------:R-:W-:Y:S01]  /*1da0*/  I2F.F16 R53, R0 ;  /* 0x0000000000357306 */ /* 0x000fe20000200c00 */
[----:B---3--:R-:W-:Y:S02]  /*1db0*/  IADD3 R28, PT, PT, R16, -0x80, RZ ;  /* 0xffffff80101c7810 */ /* 0x008fe40007ffe0ff */
[----:B------:R-:W-:-:S02]  /*1dc0*/  IADD3 R15, PT, PT, R15, -0x80, RZ ;  /* 0xffffff800f0f7810 */ /* 0x000fc40007ffe0ff */
[----:B------:R-:W-:Y:S02]  /*1dd0*/  LEA.HI R38, R31, 0xffffff80, RZ, 0x8 ;  /* 0xffffff801f267811 */ /* 0x000fe400078f40ff */
        /* <DEDUP_REMOVED lines=46> */
[----:B------:R-:W-:Y:S01]  /*20c0*/  SHF.R.U32.HI R31, RZ, 0x8, R23 ;  /* 0x00000008ff1f7819 */ /* 0x000fe20000011617 */
[----:B------:R-:W-:Y:S01]  /*20d0*/  FFMA.FTZ R57, R16, R2, RZ ;  /* 0x0000000210397223 */ /* 0x000fe200000100ff */
[----:B------:R-:W-:Y:S01]  /*20e0*/  LOP3.LUT R30, R3, 0xff, RZ, 0xc0, !PT ;  /* 0x000000ff031e7812 */ /* 0x000fe200078ec0ff */
[----:B------:R-:W-:Y:S01]  /*20f0*/  HADD2.F32 R3, -RZ, R41.H0_H0 ;  /* 0x20000029ff037230 */ /* 0x000fe20000004100 */
[----:B------:R-:W-:Y:S01]  /*2100*/  IADD3 R44, PT, PT, R15, -0x80, RZ ;  /* 0xffffff800f2c7810 */ /* 0x000fe20007ffe0ff */
[----:B------:R-:W-:Y:S01]  /*2110*/  HADD2.F32 R15, -RZ, R45.H0_H0 ;  /* 0x2000002dff0f7230 */ /* 0x000fe20000004100 */
[----:B------:R-:W-:Y:S01]  /*2120*/  LOP3.LUT R52, R31, 0xff, RZ, 0xc0, !PT ;  /* 0x000000ff1f347812 */ /* 0x000fe200078ec0ff */
[----:B------:R-:W-:Y:S01]  /*2130*/  HADD2.F32 R31, -RZ, R53.H0_H0 ;  /* 0x20000035ff1f7230 */ /* 0x000fe20000004100 */
[----:B------:R-:W-:Y:S01]  /*2140*/  IADD3 R45, PT, PT, R30, -0x80, RZ ;  /* 0xffffff801e2d7810 */ /* 0x000fe20007ffe0ff */
[----:B------:R-:W-:-:S02]  /*2150*/  HADD2.F32 R30, -RZ, R42.H0_H0 ;  /* 0x2000002aff1e7230 */ /* 0x000fc40000004100 */
[----:B------:R-:W-:Y:S01]  /*2160*/  FFMA.FTZ R53, R3, R16, RZ ;  /* 0x0000001003357223 */ /* 0x000fe200000100ff */
[----:B------:R-:W-:Y:S02]  /*2170*/  HADD2.F32 R41, -RZ, R56.H0_H0 ;  /* 0x20000038ff297230 */ /* 0x000fe40000004100 */
[C---:B------:R-:W-:Y:S01]  /*2180*/  FFMA.FTZ R56, R16.reuse, R0, RZ ;  /* 0x0000000010387223 */ /* 0x040fe200000100ff */
[----:B------:R-:W-:Y:S02]  /*2190*/  HADD2.F32 R42, -RZ, R58.H0_H0 ;  /* 0x2000003aff2a7230 */ /* 0x000fe40000004100 */
[----:B------:R-:W-:Y:S01]  /*21a0*/  FFMA.FTZ R58, R16, R15, RZ ;  /* 0x0000000f103a7223 */ /* 0x000fe200000100ff */
[----:B------:R-:W-:Y:S02]  /*21b0*/  HADD2.F32 R16, -RZ, R62.H0_H0 ;  /* 0x2000003eff107230 */ /* 0x000fe40000004100 */
[----:B------:R-:W-:Y:S01]  /*21c0*/  FFMA.FTZ R53, R30, R51, R53 ;  /* 0x000000331e357223 */ /* 0x000fe20000010035 */
[C---:B------:R-:W-:Y:S01]  /*21d0*/  FFMA.FTZ R59, R51.reuse, R31, R56 ;  /* 0x0000001f333b7223 */ /* 0x040fe20000010038 */
[C---:B------:R-:W-:Y:S01]  /*21e0*/  FFMA.FTZ R61, R51.reuse, R41, R58 ;  /* 0x00000029333d7223 */ /* 0x040fe2000001003a */
[----:B------:R-:W-:Y:S01]  /*21f0*/  FFMA.FTZ R60, R51, R42, R57 ;  /* 0x0000002a333c7223 */ /* 0x000fe20000010039 */
[----:B------:R-:W-:Y:S01]  /*2200*/  LEA.HI R34, R21, 0xffffff80, RZ, 0x8 ;  /* 0xffffff8015227811 */ /* 0x000fe200078f40ff */
[----:B------:R1:W-:Y:S01]  /*2210*/  I2F.F16 R64, R44 ;  /* 0x0000002c00407306 */ /* 0x0003e20000200c00 */
[----:B------:R-:W-:Y:S01]  /*2220*/  LEA.HI R36, R22, 0xffffff80, RZ, 0x8 ;  /* 0xffffff8016247811 */ /* 0x000fe200078f40ff */
[----:B------:R-:W-:Y:S01]  /*2230*/  FFMA.FTZ R57, R16, R54, R53 ;  /* 0x0000003610397223 */ /* 0x000fe20000010035 */
[----:B------:R-:W-:Y:S01]  /*2240*/  SHF.R.U32.HI R51, RZ, 0x10, R21 ;  /* 0x00000010ff337819 */ /* 0x000fe20000011615 */
[----:B0-----:R-:W-:Y:S01]  /*2250*/  HADD2.F32 R62, -RZ, R29.H1_H1 ;  /* 0x3000001dff3e7230 */ /* 0x001fe20000004100 */
[----:B------:R-:W-:Y:S01]  /*2260*/  LOP3.LUT R21, R43, 0xff, RZ, 0xc0, !PT ;  /* 0x000000ff2b157812 */ /* 0x000fe200078ec0ff */
[----:B------:R-:W-:Y:S01]  /*2270*/  HADD2.F32 R43, -RZ, R63.H0_H0 ;  /* 0x2000003fff2b7230 */ /* 0x000fe20000004100 */
[----:B------:R-:W-:Y:S01]  /*2280*/  SHF.R.U32.HI R22, RZ, 0x10, R22 ;  /* 0x00000010ff167819 */ /* 0x000fe20000011616 */
[----:B------:R0:W-:Y:S01]  /*2290*/  I2F.F16 R66, R45 ;  /* 0x0000002d00427306 */ /* 0x0001e20000200c00 */
[----:B-1----:R-:W-:Y:S01]  /*22a0*/  HADD2.F32 R44, -RZ, R65.H0_H0 ;  /* 0x20000041ff2c7230 */ /* 0x002fe20000004100 */
[----:B------:R-:W-:Y:S01]  /*22b0*/  SHF.R.U32.HI R53, RZ, 0x10, R23 ;  /* 0x00000010ff357819 */ /* 0x000fe20000011617 */
[----:B------:R-:W-:Y:S01]  /*22c0*/  FFMA.FTZ R56, R54, R43, R59 ;  /* 0x0000002b36387223 */ /* 0x000fe2000001003b */
[----:B------:R-:W-:Y:S01]  /*22d0*/  LOP3.LUT R51, R51, 0xff, RZ, 0xc0, !PT ;  /* 0x000000ff33337812 */ /* 0x000fe200078ec0ff */
[----:B------:R-:W-:Y:S01]  /*22e0*/  FFMA.FTZ R57, R40, R55, R57 ;  /* 0x0000003728397223 */ /* 0x000fe20000010039 */
[----:B------:R-:W-:Y:S01]  /*22f0*/  LOP3.LUT R22, R22, 0xff, RZ, 0xc0, !PT ;  /* 0x000000ff16167812 */ /* 0x000fe200078ec0ff */
[----:B------:R-:W-:Y:S01]  /*2300*/  FFMA.FTZ R58, R54, R44, R61 ;  /* 0x0000002c363a7223 */ /* 0x000fe2000001003d */
[----:B------:R-:W-:Y:S01]  /*2310*/  I2F.F16 R50, R50 ;  /* 0x0000003200327306 */ /* 0x000fe20000200c00 */
[----:B0-----:R-:W-:Y:S01]  /*2320*/  HADD2.F32 R45, -RZ, R67.H0_H0 ;  /* 0x20000043ff2d7230 */ /* 0x001fe20000004100 */
[----:B------:R-:W-:Y:S01]  /*2330*/  IADD3 R52, PT, PT, R52, -0x80, RZ ;  /* 0xffffff8034347810 */ /* 0x000fe20007ffe0ff */
[----:B------:R-:W-:Y:S01]  /*2340*/  FFMA.FTZ R61, R55, R39, R56 ;  /* 0x00000027373d7223 */ /* 0x000fe20000010038 */
[----:B------:R-:W-:-:S02]  /*2350*/  LOP3.LUT R53, R53, 0xff, RZ, 0xc0, !PT ;  /* 0x000000ff35357812 */ /* 0x000fc400078ec0ff */
[----:B------:R-:W-:Y:S01]  /*2360*/  FFMA.FTZ R59, R54, R45, R60 ;  /* 0x0000002d363b7223 */ /* 0x000fe2000001003c */
[----:B------:R-:W-:Y:S01]  /*2370*/  IADD3 R21, PT, PT, R21, -0x80, RZ ;  /* 0xffffff8015157810 */ /* 0x000fe20007ffe0ff */
[----:B------:R-:W0:Y:S01]  /*2380*/  I2F.F16 R20, R20 ;  /* 0x0000001400147306 */ /* 0x000e220000200c00 */
[----:B------:R-:W-:Y:S01]  /*2390*/  IADD3 R51, PT, PT, R51, -0x80, RZ ;  /* 0xffffff8033337810 */ /* 0x000fe20007ffe0ff */
[C---:B------:R-:W-:Y:S01]  /*23a0*/  FFMA.FTZ R54, R55.reuse, R37, R58 ;  /* 0x0000002537367223 */ /* 0x040fe2000001003a */
[----:B------:R-:W-:Y:S01]  /*23b0*/  IADD3 R22, PT, PT, R22, -0x80, RZ ;  /* 0xffffff8016167810 */ /* 0x000fe20007ffe0ff */
[----:B------:R-:W-:Y:S01]  /*23c0*/  FFMA.FTZ R56, R55, R38, R59 ;  /* 0x0000002637387223 */ /* 0x000fe2000001003b */
[----:B------:R-:W-:Y:S01]  /*23d0*/  IADD3 R53, PT, PT, R53, -0x80, RZ ;  /* 0xffffff8035357810 */ /* 0x000fe20007ffe0ff */
[----:B------:R-:W-:Y:S01]  /*23e0*/  HADD2.F32 R59, -RZ, R29.H0_H0 ;  /* 0x2000001dff3b7230 */ /* 0x000fe20000004100 */
[----:B------:R-:W-:Y:S01]  /*23f0*/  LEA.HI R23, R23, 0xffffff80, RZ, 0x8 ;  /* 0xffffff8017177811 */ /* 0x000fe200078f40ff */
[----:B------:R1:W-:Y:S01]  /*2400*/  I2F.F16 R68, R52 ;  /* 0x0000003400447306 */ /* 0x0003e20000200c00 */
[----:B0-----:R-:W-:-:S07]  /*2410*/  HADD2.F32 R29, -RZ, R20.H0_H0 ;  /* 0x20000014ff1d7230 */ /* 0x001fce0000004100 */
[----:B------:R0:W-:Y:S01]  /*2420*/  I2F.F16 R63, R21 ;  /* 0x00000015003f7306 */ /* 0x0001e20000200c00 */
[----:B-1----:R-:W-:-:S07]  /*2430*/  HADD2.F32 R52, -RZ, R28.H0_H0 ;  /* 0x2000001cff347230 */ /* 0x002fce0000004100 */
[----:B------:R1:W2:Y:S01]  /*2440*/  I2F.F16 R65, R51 ;  /* 0x0000003300417306 */ /* 0x0002a20000200c00 */
[----:B0-----:R-:W-:Y:S02]  /*2450*/  HADD2.F32 R21, -RZ, R28.H1_H1 ;  /* 0x3000001cff157230 */ /* 0x001fe40000004100 */
[----:B------:R-:W-:Y:S02]  /*2460*/  HADD2.F32 R28, -RZ, R46.H0_H0 ;  /* 0x2000002eff1c7230 */ /* 0x000fe40000004100 */
[----:B------:R-:W-:Y:S02]  /*2470*/  HADD2.F32 R46, -RZ, R47.H0_H0 ;  /* 0x2000002fff2e7230 */ /* 0x000fe40000004100 */
[----:B------:R-:W-:Y:S01]  /*2480*/  HADD2.F32 R47, -RZ, R49.H0_H0 ;  /* 0x20000031ff2f7230 */ /* 0x000fe20000004100 */
[----:B------:R0:W3:Y:S01]  /*2490*/  I2F.F16 R55, R22 ;  /* 0x0000001600377306 */ /* 0x0000e20000200c00 */
[----:B------:R-:W-:Y:S02]  /*24a0*/  HADD2.F32 R49, -RZ, R50.H0_H0 ;  /* 0x20000032ff317230 */ /* 0x000fe40000004100 */
[----:B------:R-:W-:Y:S01]  /*24b0*/  FFMA.FTZ R58, R52, R46, R61 ;  /* 0x0000002e343a7223 */ /* 0x000fe2000001003d */
[----:B------:R-:W-:-:S02]  /*24c0*/  HADD2.F32 R50, -RZ, R64.H0_H0 ;  /* 0x20000040ff327230 */ /* 0x000fc40000004100 */
[----:B------:R-:W-:Y:S01]  /*24d0*/  FFMA.FTZ R60, R52, R47, R54 ;  /* 0x0000002f343c7223 */ /* 0x000fe20000010036 */
[----:B-1----:R-:W-:Y:S02]  /*24e0*/  HADD2.F32 R51, -RZ, R66.H0_H0 ;  /* 0x20000042ff337230 */ /* 0x002fe40000004100 */
[----:B--2---:R-:W-:Y:S01]  /*24f0*/  HADD2.F32 R54, -RZ, R65.H0_H0 ;  /* 0x20000041ff367230 */ /* 0x004fe20000004100 */
[----:B------:R1:W2:Y:S01]  /*2500*/  I2F.F16 R67, R53 ;  /* 0x0000003500437306 */ /* 0x0002a20000200c00 */
[----:B0-----:R-:W-:Y:S01]  /*2510*/  FFMA.FTZ R22, R28, R52, R57 ;  /* 0x000000341c167223 */ /* 0x001fe20000010039 */
[----:B------:R-:W-:Y:S01]  /*2520*/  FFMA.FTZ R57, R52, R49, R56 ;  /* 0x0000003134397223 */ /* 0x000fe20000010038 */
[----:B------:R-:W-:Y:S02]  /*2530*/  HADD2.F32 R52, -RZ, R68.H0_H0 ;  /* 0x20000044ff347230 */ /* 0x000fe40000004100 */
[----:B------:R-:W-:Y:S01]  /*2540*/  FFMA.FTZ R58, R21, R50, R58 ;  /* 0x00000032153a7223 */ /* 0x000fe2000001003a */
[----:B------:R-:W-:Y:S01]  /*2550*/  FFMA.FTZ R22, R29, R21, R22 ;  /* 0x000000151d167223 */ /* 0x000fe20000010016 */
[----:B------:R-:W-:Y:S01]  /*2560*/  FFMA.FTZ R60, R21, R51, R60 ;  /* 0x00000033153c7223 */ /* 0x000fe2000001003c */
[----:B---3--:R-:W-:Y:S01]  /*2570*/  HADD2.F32 R55, -RZ, R55.H0_H0 ;  /* 0x20000037ff377230 */ /* 0x008fe20000004100 */
[----:B------:R-:W0:Y:S01]  /*2580*/  I2F.F16 R35, R35 ;  /* 0x0000002300237306 */ /* 0x000e220000200c00 */
[----:B-1----:R-:W-:-:S02]  /*2590*/  HADD2.F32 R53, -RZ, R63.H0_H0 ;  /* 0x2000003fff357230 */ /* 0x002fc40000004100 */
[----:B------:R-:W-:Y:S01]  /*25a0*/  FFMA.FTZ R57, R21, R52, R57 ;  /* 0x0000003415397223 */ /* 0x000fe20000010039 */
[C---:B------:R-:W-:Y:S01]  /*25b0*/  FFMA.FTZ R21, R59.reuse, R54, R58 ;  /* 0x000000363b157223 */ /* 0x040fe2000001003a */
[----:B------:R-:W-:Y:S01]  /*25c0*/  FFMA.FTZ R20, R59, R55, R60 ;  /* 0x000000373b147223 */ /* 0x000fe2000001003c */
[----:B------:R-:W-:Y:S02]  /*25d0*/  HADD2.F32 R58, -RZ, R98.H1_H1 ;  /* 0x30000062ff3a7230 */ /* 0x000fe40000004100 */
[----:B------:R-:W-:Y:S01]  /*25e0*/  FFMA.FTZ R22, R53, R59, R22 ;  /* 0x0000003b35167223 */ /* 0x000fe20000010016 */
[----:B--2---:R-:W-:Y:S01]  /*25f0*/  HADD2.F32 R56, -RZ, R67.H0_H0 ;  /* 0x20000043ff387230 */ /* 0x004fe20000004100 */
[----:B------:R-:W1:Y:S01]  /*2600*/  I2F.F16 R34, R34 ;  /* 0x0000002200227306 */ /* 0x000e620000200c00 */
[----:B0-----:R-:W-:-:S07]  /*2610*/  HADD2.F32 R35, -RZ, R35.H0_H0 ;  /* 0x20000023ff237230 */ /* 0x001fce0000004100 */
[----:B------:R-:W0:Y:S01]  /*2620*/  I2F.F16 R36, R36 ;  /* 0x0000002400247306 */ /* 0x000e220000200c00 */
[----:B------:R-:W-:Y:S01]  /*2630*/  FFMA.FTZ R22, R35, R62, R22 ;  /* 0x0000003e23167223 */ /* 0x000fe20000010016 */
[----:B-1----:R-:W-:-:S06]  /*2640*/  HADD2.F32 R34, -RZ, R34.H0_H0 ;  /* 0x20000022ff227230 */ /* 0x002fcc0000004100 */
[----:B------:R1:W2:Y:S01]  /*2650*/  I2F.F16 R69, R23 ;  /* 0x0000001700457306 */ /* 0x0002a20000200c00 */
[----:B------:R-:W-:Y:S01]  /*2660*/  FFMA.FTZ R21, R62, R34, R21 ;  /* 0x000000223e157223 */ /* 0x000fe20000010015 */
[----:B0-----:R-:W-:-:S03]  /*2670*/  HADD2.F32 R61, -RZ, R36.H0_H0 ;  /* 0x20000024ff3d7230 */ /* 0x001fc60000004100 */
[----:B------:R-:W-:Y:S01]  /*2680*/  FMUL.FTZ R21, R58, R21 ;  /* 0x000000153a157220 */ /* 0x000fe20000410000 */
[----:B-1----:R-:W-:Y:S01]  /*2690*/  FFMA.FTZ R23, R59, R56, R57 ;  /* 0x000000383b177223 */ /* 0x002fe20000010039 */
[----:B------:R-:W-:Y:S02]  /*26a0*/  HADD2.F32 R57, -RZ, R98.H0_H0 ;  /* 0x20000062ff397230 */ /* 0x000fe40000004100 */
[--C-:B------:R-:W-:Y:S02]  /*26b0*/  HADD2.F32 R59, -RZ, R97.reuse.H0_H0 ;  /* 0x20000061ff3b7230 */ /* 0x100fe40000004100 */
[----:B------:R-:W-:Y:S01]  /*26c0*/  FFMA.FTZ R20, R62, R61, R20 ;  /* 0x0000003d3e147223 */ /* 0x000fe20000010014 */
[----:B------:R-:W-:Y:S02]  /*26d0*/  HADD2.F32 R36, -RZ, R97.H1_H1 ;  /* 0x30000061ff247230 */ /* 0x000fe40000004100 */
[----:B------:R-:W-:Y:S01]  /*26e0*/  FMUL.FTZ R22, R57, R22 ;  /* 0x0000001639167220 */ /* 0x000fe20000410000 */
[----:B--2---:R-:W-:-:S02]  /*26f0*/  HADD2.F32 R60, -RZ, R69.H0_H0 ;  /* 0x20000045ff3c7230 */ /* 0x004fc40000004100 */
[----:B------:R-:W-:Y:S01]  /*2700*/  FMUL.FTZ R20, R59, R20 ;  /* 0x000000143b147220 */ /* 0x000fe20000410000 */
[----:B------:R-:W-:Y:S02]  /*2710*/  F2FP.F16.F32.PACK_AB R21, RZ, R21 ;  /* 0x00000015ff15723e */ /* 0x000fe400000000ff */
[----:B------:R-:W-:Y:S01]  /*2720*/  F2FP.F16.F32.PACK_AB R22, RZ, R22 ;  /* 0x00000016ff16723e */ /* 0x000fe200000000ff */
[----:B------:R-:W-:Y:S01]  /*2730*/  FFMA.FTZ R23, R62, R60, R23 ;  /* 0x0000003c3e177223 */ /* 0x000fe20000010017 */
[----:B------:R-:W-:Y:S02]  /*2740*/  F2FP.F16.F32.PACK_AB R20, RZ, R20 ;  /* 0x00000014ff14723e */ /* 0x000fe400000000ff */
[----:B------:R-:W-:Y:S01]  /*2750*/  PRMT R22, R22, 0x5410, R21 ;  /* 0x0000541016167816 */ /* 0x000fe20000000015 */
[----:B------:R-:W-:-:S04]  /*2760*/  FMUL.FTZ R23, R36, R23 ;  /* 0x0000001724177220 */ /* 0x000fc80000410000 */
[----:B------:R-:W-:Y:S01]  /*2770*/  HFMA2 R12, R22, 1, 1, R12 ;  /* 0x3c003c00160c7831 */ /* 0x000fe2000000000c */
        /* <DEDUP_REMOVED lines=170> */
.L_x_373:
        /* <DEDUP_REMOVED lines=30> */
[----:B-1----:R-:W1:Y:S01]  /*3400*/  LDS.64 R2, [UR4+0x10] ;  /* 0x00001004ff027984 */ /* 0x002e620008000a00 */
        /* <DEDUP_REMOVED lines=336> */
.L_x_374:
        /* <DEDUP_REMOVED lines=367> */
.L_x_375:
        /* <DEDUP_REMOVED lines=367> */
.L_x_376:
        /* <DEDUP_REMOVED lines=8> */
.L_x_372:
        /* <DEDUP_REMOVED lines=10> */
.L_x_381:
        /* <DEDUP_REMOVED lines=42> */
[----:B------:R-:W-:-:S02]  /*7ab0*/  SHF.R.U32.HI R66, RZ, 0xc, R35 ;  /* 0x0000000cff427819 */ /* 0x000fc40000011623 */
[----:B------:R-:W-:Y:S02]  /*7ac0*/  SHF.R.U32.HI R65, RZ, 0x6, R35 ;  /* 0x00000006ff417819 */ /* 0x000fe40000011623 */
[----:B------:R-:W-:Y:S02]  /*7ad0*/  LOP3.LUT R24, R32, 0x3f003f, RZ, 0xc0, !PT ;  /* 0x003f003f20187812 */ /* 0x000fe400078ec0ff */
[----:B------:R-:W-:Y:S02]  /*7ae0*/  LOP3.LUT R25, R25, 0xf000f, RZ, 0xc0, !PT ;  /* 0x000f000f19197812 */ /* 0x000fe400078ec0ff */
[----:B------:R-:W-:Y:S02]  /*7af0*/  LOP3.LUT R35, R34, 0xf000f, RZ, 0xc0, !PT ;  /* 0x000f000f22237812 */ /* 0x000fe400078ec0ff */
[----:B------:R-:W-:Y:S02]  /*7b00*/  SHF.R.U32.HI R32, RZ, 0x6, R32 ;  /* 0x00000006ff207819 */ /* 0x000fe40000011620 */
[----:B------:R-:W-:-:S02]  /*7b10*/  SHF.R.U32.HI R40, RZ, 0xc, R33 ;  /* 0x0000000cff287819 */ /* 0x000fc40000011621 */
[----:B------:R-:W-:Y:S02]  /*7b20*/  LOP3.LUT R37, R33, 0x3f003f, RZ, 0xc0, !PT ;  /* 0x003f003f21257812 */ /* 0x000fe400078ec0ff */
[----:B------:R-:W-:Y:S02]  /*7b30*/  SHF.R.U32.HI R33, RZ, 0x6, R33 ;  /* 0x00000006ff217819 */ /* 0x000fe40000011621 */
[----:B------:R-:W-:Y:S02]  /*7b40*/  LOP3.LUT R24, R24, 0x64006400, RZ, 0xfc, !PT ;  /* 0x6400640018187812 */ /* 0x000fe400078efcff */
[----:B------:R-:W-:Y:S02]  /*7b50*/  LOP3.LUT R32, R32, 0x3f003f, RZ, 0xc0, !PT ;  /* 0x003f003f20207812 */ /* 0x000fe400078ec0ff */
[----:B------:R-:W-:Y:S02]  /*7b60*/  LOP3.LUT R37, R37, 0x64006400, RZ, 0xfc, !PT ;  /* 0x6400640025257812 */ /* 0x000fe400078efcff */
[----:B------:R-:W-:-:S02]  /*7b70*/  LOP3.LUT R33, R33, 0x3f003f, RZ, 0xc0, !PT ;  /* 0x003f003f21217812 */ /* 0x000fc400078ec0ff */
[----:B------:R-:W-:Y:S01]  /*7b80*/  LOP3.LUT R63, R63, 0x3f003f, RZ, 0xc0, !PT ;  /* 0x003f003f3f3f7812 */ /* 0x000fe200078ec0ff */
[----:B------:R-:W-:Y:S01]  /*7b90*/  HADD2 R37, R37, -1056, -1056 ;  /* 0xe420e42025257430 */ /* 0x000fe20000000000 */
[----:B------:R-:W-:Y:S02]  /*7ba0*/  LOP3.LUT R32, R32, 0x64006400, RZ, 0xfc, !PT ;  /* 0x6400640020207812 */ /* 0x000fe400078efcff */
[----:B------:R-:W-:Y:S02]  /*7bb0*/  LOP3.LUT R63, R63, 0x64006400, RZ, 0xfc, !PT ;  /* 0x640064003f3f7812 */ /* 0x000fe400078efcff */
[----:B------:R-:W-:Y:S02]  /*7bc0*/  LOP3.LUT R64, R64, 0x64006400, RZ, 0xfc, !PT ;  /* 0x6400640040407812 */ /* 0x000fe400078efcff */
[----:B------:R-:W-:Y:S02]  /*7bd0*/  LOP3.LUT R65, R65, 0x3f003f, RZ, 0xc0, !PT ;  /* 0x003f003f41417812 */ /* 0x000fe400078ec0ff */
[----:B------:R-:W-:-:S02]  /*7be0*/  LOP3.LUT R67, R67, 0xf000f, RZ, 0xc0, !PT ;  /* 0x000f000f43437812 */ /* 0x000fc400078ec0ff */
[----:B------:R-:W-:Y:S02]  /*7bf0*/  LOP3.LUT R34, R65, 0x64006400, RZ, 0xfc, !PT ;  /* 0x6400640041227812 */ /* 0x000fe400078efcff */
[----:B------:R-:W-:Y:S02]  /*7c00*/  LOP3.LUT R59, R59, 0x3f003f, RZ, 0xc0, !PT ;  /* 0x003f003f3b3b7812 */ /* 0x000fe400078ec0ff */
[----:B------:R-:W-:Y:S01]  /*7c10*/  LOP3.LUT R60, R60, 0x3f003f, RZ, 0xc0, !PT ;  /* 0x003f003f3c3c7812 */ /* 0x000fe200078ec0ff */
[----:B------:R-:W-:Y:S01]  /*7c20*/  HADD2 R34, R34, -1056, -1056 ;  /* 0xe420e42022227430 */ /* 0x000fe20000000000 */
[----:B------:R-:W-:Y:S02]  /*7c30*/  LOP3.LUT R61, R61, 0x64006400, RZ, 0xfc, !PT ;  /* 0x640064003d3d7812 */ /* 0x000fe400078efcff */
[----:B------:R-:W-:Y:S02]  /*7c40*/  LOP3.LUT R58, R58, 0x64006400, RZ, 0xfc, !PT ;  /* 0x640064003a3a7812 */ /* 0x000fe400078efcff */
[----:B------:R-:W-:-:S02]  /*7c50*/  LOP3.LUT R57, R57, 0x3f003f, RZ, 0xc0, !PT ;  /* 0x003f003f39397812 */ /* 0x000fc400078ec0ff */
[----:B------:R-:W-:Y:S02]  /*7c60*/  ISETP.NE.AND P0, PT, R48, 0x1, PT ;  /* 0x000000013000780c */ /* 0x000fe40003f05270 */
[--C-:B--2---:R-:W-:Y:S02]  /*7c70*/  SHF.R.U32.HI R36, RZ, 0x8, R28.reuse ;  /* 0x00000008ff247819 */ /* 0x104fe4000001161c */
        /* <DEDUP_REMOVED lines=8> */
[----:B------:R-:W-:Y:S02]  /*7d00*/  LOP3.LUT R36, R25, 0x300030, R36, 0xf8, !PT ;  /* 0x0030003019247812 */ /* 0x000fe400078ef824 */
[----:B------:R-:W-:-:S02]  /*7d10*/  LOP3.LUT R42, R35, 0x300030, R42, 0xf8, !PT ;  /* 0x00300030232a7812 */ /* 0x000fc400078ef82a */
[--C-:B------:R-:W-:Y:S02]  /*7d20*/  SHF.R.U32.HI R52, RZ, 0x8, R30.reuse ;  /* 0x00000008ff347819 */ /* 0x100fe4000001161e */
[----:B------:R-:W-:Y:S02]  /*7d30*/  SHF.R.U32.HI R55, RZ, 0xa, R30 ;  /* 0x0000000aff377819 */ /* 0x000fe4000001161e */
[----:B------:R-:W-:Y:S02]  /*7d40*/  LOP3.LUT R25, R50, 0xf000f, RZ, 0xc0, !PT ;  /* 0x000f000f32197812 */ /* 0x000fe400078ec0ff */
[----:B------:R-:W-:Y:S02]  /*7d50*/  LOP3.LUT R26, R51, 0xf000f, RZ, 0xc0, !PT ;  /* 0x000f000f331a7812 */ /* 0x000fe400078ec0ff */
[----:B------:R-:W-:Y:S02]  /*7d60*/  LOP3.LUT R35, R62, 0x64006400, RZ, 0xfc, !PT ;  /* 0x640064003e237812 */ /* 0x000fe400078efcff */
[----:B------:R-:W-:-:S02]  /*7d70*/  LOP3.LUT R44, R30, 0x3f003f, RZ, 0xc0, !PT ;  /* 0x003f003f1e2c7812 */ /* 0x000fc400078ec0ff */
[----:B------:R-:W-:Y:S01]  /*7d80*/  SHF.R.U32.HI R46, RZ, 0x6, R30 ;  /* 0x00000006ff2e7819 */ /* 0x000fe2000001161e */
[----:B------:R-:W-:Y:S01]  /*7d90*/  HADD2 R35, R35, -1056, -1056 ;  /* 0xe420e42023237430 */ /* 0x000fe20000000000 */
[----:B------:R-:W-:Y:S02]  /*7da0*/  LOP3.LUT R43, R31, 0x3f003f, RZ, 0xc0, !PT ;  /* 0x003f003f1f2b7812 */ /* 0x000fe400078ec0ff */
[--C-:B------:R-:W-:Y:S02]  /*7db0*/  SHF.R.U32.HI R30, RZ, 0x8, R31.reuse ;  /* 0x00000008ff1e7819 */ /* 0x100fe4000001161f */
[--C-:B------:R-:W-:Y:S02]  /*7dc0*/  SHF.R.U32.HI R68, RZ, 0xa, R31.reuse ;  /* 0x0000000aff447819 */ /* 0x100fe4000001161f */
[----:B------:R-:W-:Y:S02]  /*7dd0*/  SHF.R.U32.HI R45, RZ, 0x6, R31 ;  /* 0x00000006ff2d7819 */ /* 0x000fe4000001161f */
[----:B------:R-:W-:-:S02]  /*7de0*/  LOP3.LUT R38, R29, 0x300030, R38, 0xf8, !PT ;  /* 0x003000301d267812 */ /* 0x000fc400078ef826 */
[----:B------:R-:W-:Y:S02]  /*7df0*/  LOP3.LUT R31, R40, 0xf000f, RZ, 0xc0, !PT ;  /* 0x000f000f281f7812 */ /* 0x000fe400078ec0ff */
[----:B------:R-:W-:Y:S02]  /*7e00*/  LOP3.LUT R29, R66, 0xf000f, RZ, 0xc0, !PT ;  /* 0x000f000f421d7812 */ /* 0x000fe400078ec0ff */
[----:B------:R-:W-:Y:S01]  /*7e10*/  LOP3.LUT R51, R25, 0x300030, R52, 0xf8, !PT ;  /* 0x0030003019337812 */ /* 0x000fe200078ef834 */
[----:B------:R-:W-:Y:S01]  /*7e20*/  HADD2 R25, R24, -1056, -1056 ;  /* 0xe420e42018197430 */ /* 0x000fe20000000000 */
[----:B------:R-:W-:Y:S01]  /*7e30*/  LOP3.LUT R55, R26, 0x300030, R55, 0xf8, !PT ;  /* 0x003000301a377812 */ /* 0x000fe200078ef837 */
[----:B------:R-:W-:Y:S01]  /*7e40*/  HADD2 R24, R32, -1056, -1056 ;  /* 0xe420e42020187430 */ /* 0x000fe20000000000 */
[----:B------:R-:W-:Y:S01]  /*7e50*/  LOP3.LUT R26, R33, 0x64006400, RZ, 0xfc, !PT ;  /* 0x64006400211a7812 */ /* 0x000fe200078efcff */
[----:B------:R-:W-:Y:S01]  /*7e60*/  HADD2 R32, R63, -1056, -1056 ;  /* 0xe420e4203f207430 */ /* 0x000fe20000000000 */
[----:B------:R-:W-:Y:S01]  /*7e70*/  LOP3.LUT R40, R31, 0x300030, R28, 0xf8, !PT ;  /* 0x003000301f287812 */ /* 0x000fe200078ef81c */
[-C--:B0-----:R-:W-:Y:S01]  /*7e80*/  HFMA2 R28, R25, R20.reuse, RZ ;  /* 0x00000014191c7231 */ /* 0x081fe200000000ff */
[----:B------:R-:W-:Y:S01]  /*7e90*/  LOP3.LUT R52, R29, 0x300030, R30, 0xf8, !PT ;  /* 0x003000301d347812 */ /* 0x000fe200078ef81e */
[----:B------:R-:W-:-:S02]  /*7ea0*/  HFMA2 R29, R37, R20, RZ.H0_H0 ;  /* 0x00000014251d7231 */ /* 0x000fc400000400ff */
[----:B------:R-:W-:Y:S02]  /*7eb0*/  HFMA2 R30, R35, R20, RZ ;  /* 0x00000014231e7231 */ /* 0x000fe400000000ff */
[----:B------:R-:W-:Y:S01]  /*7ec0*/  HADD2 R26, R26, -1056, -1056 ;  /* 0xe420e4201a1a7430 */ /* 0x000fe20000000000 */
[----:B------:R-:W-:Y:S01]  /*7ed0*/  LOP3.LUT R50, R67, 0x300030, R68, 0xf8, !PT ;  /* 0x0030003043327812 */ /* 0x000fe200078ef844 */
[----:B------:R-:W-:Y:S02]  /*7ee0*/  HADD2 R33, R64, -1056, -1056 ;  /* 0xe420e42040217430 */ /* 0x000fe40000000000 */
[-C--:B------:R-:W-:Y:S02]  /*7ef0*/  HFMA2 R64, R24, R21.reuse, R28 ;  /* 0x0000001518407231 */ /* 0x080fe4000000001c */
[-C--:B------:R-:W-:Y:S02]  /*7f00*/  HFMA2 R65, R26, R21.reuse, R29 ;  /* 0x000000151a417231 */ /* 0x080fe4000000001d */
[----:B------:R-:W-:-:S02]  /*7f10*/  HFMA2 R66, R32, R21, R30 ;  /* 0x0000001520427231 */ /* 0x000fc4000000001e */
[----:B------:R-:W-:Y:S01]  /*7f20*/  HFMA2 R20, R33, R20, RZ.H0_H0 ;  /* 0x0000001421147231 */ /* 0x000fe200000400ff */
[----:B------:R-:W0:Y:S01]  /*7f30*/  LDS.128 R28, [UR4+0x10] ;  /* 0x00001004ff1c7984 */ /* 0x000e220008000c00 */
        /* <DEDUP_REMOVED lines=23> */
[-C--:B------:R-:W-:Y:S02]  /*80b0*/  HFMA2 R64, R56, R23.reuse, R64 ;  /* 0x0000001738407231 */ /* 0x080fe40000000040 */
[----:B------:R-:W-:Y:S01]  /*80c0*/  HADD2 R62, R62, -1056, -1056 ;  /* 0xe420e4203e3e7430 */ /* 0x000fe20000000000 */
[----:B------:R-:W-:Y:S01]  /*80d0*/  LOP3.LUT R20, R44, 0x64006400, RZ, 0xfc, !PT ;  /* 0x640064002c147812 */ /* 0x000fe200078efcff */
[----:B------:R-:W-:-:S02]  /*80e0*/  HFMA2 R65, R58, R23, R65 ;  /* 0x000000173a417231 */ /* 0x000fc40000000041 */
[-C--:B------:R-:W-:Y:S02]  /*80f0*/  HFMA2 R66, R60, R23.reuse, R66 ;  /* 0x000000173c427231 */ /* 0x080fe40000000042 */
[----:B------:R-:W-:Y:S01]  /*8100*/  HFMA2 R67, R62, R23, R67 ;  /* 0x000000173e437231 */ /* 0x000fe20000000043 */
        /* <DEDUP_REMOVED lines=10> */
[-C--:B0-----:R-:W-:Y:S01]  /*81b0*/  HFMA2 R22, R43, R28.reuse, R64 ;  /* 0x0000001c2b167231 */ /* 0x081fe20000000040 */
[----:B------:R-:W-:Y:S01]  /*81c0*/  LOP3.LUT R23, R23, 0x64006400, RZ, 0xfc, !PT ;  /* 0x6400640017177812 */ /* 0x000fe200078efcff */
[-C--:B------:R-:W-:Y:S01]  /*81d0*/  HFMA2 R65, R45, R28.reuse, R65 ;  /* 0x0000001c2d417231 */ /* 0x080fe20000000041 */
        /* <DEDUP_REMOVED lines=17> */
[----:B------:R-:W-:Y:S02]  /*82f0*/  HADD2 R53, R40, -1056, -1056 ;  /* 0xe420e42028357430 */ /* 0x000fe40000000000 */
[-C--:B------:R-:W-:Y:S02]  /*8300*/  HFMA2 R66, R54, R29.reuse, R66 ;  /* 0x0000001d36427231 */ /* 0x080fe40000000042 */
[----:B------:R-:W-:-:S02]  /*8310*/  HFMA2 R67, R64, R29, R67 ;  /* 0x0000001d40437231 */ /* 0x000fc40000000043 */
[-C--:B------:R-:W-:Y:S02]  /*8320*/  HFMA2 R22, R51, R30.reuse, R22 ;  /* 0x0000001e33167231 */ /* 0x080fe40000000016 */
[----:B------:R-:W-:Y:S02]  /*8330*/  HADD2 R55, R20, -1056, -1056 ;  /* 0xe420e42014377430 */ /* 0x000fe40000000000 */
[----:B------:R-:W-:Y:S02]  /*8340*/  HADD2 R61, R52, -1056, -1056 ;  /* 0xe420e420343d7430 */ /* 0x000fe40000000000 */
[----:B------:R-:W-:Y:S02]  /*8350*/  HADD2 R36, R38, -1056, -1056 ;  /* 0xe420e42026247430 */ /* 0x000fe40000000000 */
[-C--:B------:R-:W-:Y:S02]  /*8360*/  HFMA2 R20, R55, R30.reuse, R66 ;  /* 0x0000001e37147231 */ /* 0x080fe40000000042 */
[----:B------:R-:W-:-:S02]  /*8370*/  HFMA2 R65, R53, R30, R65 ;  /* 0x0000001e35417231 */ /* 0x000fc40000000041 */
[----:B------:R-:W-:Y:S02]  /*8380*/  HADD2 R38, R42, -1056, -1056 ;  /* 0xe420e4202a267430 */ /* 0x000fe40000000000 */
[-C--:B------:R-:W-:Y:S02]  /*8390*/  HFMA2 R22, R36, R31.reuse, R22 ;  /* 0x0000001f24167231 */ /* 0x080fe40000000016 */
[----:B------:R-:W-:Y:S02]  /*83a0*/  HFMA2 R67, R61, R30, R67 ;  /* 0x0000001e3d437231 */ /* 0x000fe40000000043 */
        /* <DEDUP_REMOVED lines=144> */
.L_x_379:
[----:B-----5:R-:W-:-:S04]  /*8cb0*/  IMAD.WIDE R32, R27, 0x4, R18 ;  /* 0x000000041b207825 */ /* 0x020fc800078e0212 */
[C---:B------:R-:W-:Y:S02]  /*8cc0*/  IMAD.WIDE R24, R27.reuse, 0x4, R32 ;  /* 0x000000041b187825 */ /* 0x040fe400078e0220 */
[----:B------:R-:W5:Y:S04]  /*8cd0*/  LDG.E.128.CONSTANT R32, desc[UR10][R32.64] ;  /* 0x0000000a20207981 */ /* 0x000f68000c1e9d00 */
[----:B------:R0:W5:Y:S01]  /*8ce0*/  LDG.E.128.CONSTANT R20, desc[UR10][R24.64] ;  /* 0x0000000a18147981 */ /* 0x000162000c1e9d00 */
[----:B------:R-:W-:Y:S01]  /*8cf0*/  IMAD.WIDE R18, R27, 0x4, R24 ;  /* 0x000000041b127825 */ /* 0x000fe200078e0218 */
        /* <DEDUP_REMOVED lines=17> */
[----:B------:R-:W1:Y:S01]  /*8e10*/  LDS.128 R20, [UR4+0x20] ;  /* 0x00002004ff147984 */ /* 0x000e620008000c00 */
[----:B0-----:R-:W-:Y:S02]  /*8e20*/  SHF.R.U32.HI R25, RZ, 0xc, R32 ;  /* 0x0000000cff197819 */ /* 0x001fe40000011620 */
        /* <DEDUP_REMOVED lines=62> */
[-C--:B-1----:R-:W-:Y:S01]  /*9210*/  HFMA2 R28, R25, R20.reuse, RZ ;  /* 0x00000014191c7231 */ /* 0x082fe200000000ff */
        /* <DEDUP_REMOVED lines=226> */
.L_x_380:
        /* <DEDUP_REMOVED lines=8> */
.L_x_378:
        /* <DEDUP_REMOVED lines=9> */
.L_x_384:
[----:B------:R-:W0:Y:S01]  /*a150*/  LDC.64 R26, c[0x0][0x3a8] ;  /* 0x0000ea00ff1a7b82 */ /* 0x000e220000000a00 */
[----:B------:R-:W-:-:S13]  /*a160*/  ISETP.NE.AND P0, PT, R13, R4, PT ;  /* 0x000000040d00720c */ /* 0x000fda0003f05270 */
[----:B------:R-:W-:Y:S01]  /*a170*/  @!P0 LEA R18, R14, R1, 0x3 ;  /* 0x000000010e128211 */ /* 0x000fe200078e18ff */
[----:B------:R-:W2:Y:S05]  /*a180*/  @!P0 LDG.E.U16.CONSTANT R16, desc[UR10][R2.64] ;  /* 0x0000000a02108981 */ /* 0x000eaa000c1e9500 */
[----:B------:R-:W3:Y:S01]  /*a190*/  @!P0 LDL.64 R18, [R18+0x8] ;  /* 0x0000080012128983 */ /* 0x000ee20000100a00 */
[----:B0----5:R-:W-:-:S03]  /*a1a0*/  IMAD.WIDE R32, R27, 0x4, R36 ;  /* 0x000000041b207825 */ /* 0x021fc600078e0224 */
[----:B------:R-:W5:Y:S01]  /*a1b0*/  LDG.E.128.CONSTANT R36, desc[UR10][R36.64] ;  /* 0x0000000a24247981 */ /* 0x000f62000c1e9d00 */
[----:B------:R-:W-:-:S03]  /*a1c0*/  IMAD.WIDE R28, R27, 0x4, R32 ;  /* 0x000000041b1c7825 */ /* 0x000fc600078e0220 */
[----:B------:R-:W5:Y:S01]  /*a1d0*/  LDG.E.128.CONSTANT R32, desc[UR10][R32.64] ;  /* 0x0000000a20207981 */ /* 0x000f62000c1e9d00 */
[----:B------:R-:W-:-:S03]  /*a1e0*/  IMAD.WIDE R100, R27, 0x4, R28 ;  /* 0x000000041b647825 */ /* 0x000fc600078e021c */
[----:B------:R-:W5:Y:S01]  /*a1f0*/  LDG.E.128.CONSTANT R28, desc[UR10][R28.64] ;  /* 0x0000000a1c1c7981 */ /* 0x000f62000c1e9d00 */
        /* <DEDUP_REMOVED lines=14> */
[--C-:B-----5:R-:W-:Y:S02]  /*a2e0*/  SHF.R.U32.HI R40, RZ, 0xf, R36.reuse ;  /* 0x0000000fff287819 */ /* 0x120fe40000011624 */
[C---:B------:R-:W-:Y:S02]  /*a2f0*/  LOP3.LUT R55, R36.reuse, 0x1f001f, RZ, 0xc0, !PT ;  /* 0x001f001f24377812 */ /* 0x040fe400078ec0ff */
[----:B------:R-:W-:Y:S02]  /*a300*/  LOP3.LUT R25, R36, 0x3e003e0, RZ, 0xc0, !PT ;  /* 0x03e003e024197812 */ /* 0x000fe400078ec0ff */
[----:B------:R-:W-:Y:S02]  /*a310*/  SHF.R.U32.HI R49, RZ, 0xa, R36 ;  /* 0x0000000aff317819 */ /* 0x000fe40000011624 */
[----:B------:R-:W-:Y:S02]  /*a320*/  SHF.R.U32.HI R36, RZ, 0xf, R37 ;  /* 0x0000000fff247819 */ /* 0x000fe40000011625 */
[----:B------:R-:W-:-:S02]  /*a330*/  SHF.R.U32.HI R42, RZ, 0xf, R38 ;  /* 0x0000000fff2a7819 */ /* 0x000fc40000011626 */
[C---:B------:R-:W-:Y:S02]  /*a340*/  LOP3.LUT R61, R39.reuse, 0x1f001f, RZ, 0xc0, !PT ;  /* 0x001f001f273d7812 */ /* 0x040fe400078ec0ff */
[----:B------:R-:W-:Y:S02]  /*a350*/  LOP3.LUT R26, R39, 0x3e003e0, RZ, 0xc0, !PT ;  /* 0x03e003e0271a7812 */ /* 0x000fe400078ec0ff */
[--C-:B------:R-:W-:Y:S02]  /*a360*/  SHF.R.U32.HI R45, RZ, 0xf, R39.reuse ;  /* 0x0000000fff2d7819 */ /* 0x100fe40000011627 */
[----:B------:R-:W-:Y:S02]  /*a370*/  SHF.R.U32.HI R52, RZ, 0xa, R39 ;  /* 0x0000000aff347819 */ /* 0x000fe40000011627 */
[----:B------:R-:W-:Y:S02]  /*a380*/  SHF.R.U32.HI R39, RZ, 0xe, R33 ;  /* 0x0000000eff277819 */ /* 0x000fe40000011621 */
[----:B------:R-:W-:-:S02]  /*a390*/  LOP3.LUT R36, R36, 0x10001, RZ, 0xc0, !PT ;  /* 0x0001000124247812 */ /* 0x000fc400078ec0ff */
[----:B------:R-:W-:Y:S02]  /*a3a0*/  SHF.R.U32.HI R43, RZ, 0xe, R34 ;  /* 0x0000000eff2b7819 */ /* 0x000fe40000011622 */
[----:B------:R-:W-:Y:S02]  /*a3b0*/  LOP3.LUT R42, R42, 0x10001, RZ, 0xc0, !PT ;  /* 0x000100012a2a7812 */ /* 0x000fe400078ec0ff */
[C---:B------:R-:W-:Y:S02]  /*a3c0*/  LOP3.LUT R57, R37.reuse, 0x1f001f, RZ, 0xc0, !PT ;  /* 0x001f001f25397812 */ /* 0x040fe400078ec0ff */
[----:B------:R-:W-:Y:S02]  /*a3d0*/  LOP3.LUT R24, R37, 0x3e003e0, RZ, 0xc0, !PT ;  /* 0x03e003e025187812 */ /* 0x000fe400078ec0ff */
[----:B------:R-:W-:Y:S02]  /*a3e0*/  SHF.R.U32.HI R50, RZ, 0xa, R37 ;  /* 0x0000000aff327819 */ /* 0x000fe40000011625 */
[----:B------:R-:W-:-:S02]  /*a3f0*/  LOP3.LUT R59, R38, 0x1f001f, RZ, 0xc0, !PT ;  /* 0x001f001f263b7812 */ /* 0x000fc400078ec0ff */
[----:B------:R-:W-:Y:S02]  /*a400*/  LOP3.LUT R15, R38, 0x3e003e0, RZ, 0xc0, !PT ;  /* 0x03e003e0260f7812 */ /* 0x000fe400078ec0ff */
[----:B------:R-:W-:Y:S02]  /*a410*/  SHF.R.U32.HI R51, RZ, 0xa, R38 ;  /* 0x0000000aff337819 */ /* 0x000fe40000011626 */
[----:B------:R-:W-:Y:S02]  /*a420*/  SHF.R.U32.HI R37, RZ, 0xe, R32 ;  /* 0x0000000eff257819 */ /* 0x000fe40000011620 */
[C---:B------:R-:W-:Y:S02]  /*a430*/  LOP3.LUT R56, R34.reuse, 0x1f001f, RZ, 0xc0, !PT ;  /* 0x001f001f22387812 */ /* 0x040fe400078ec0ff */
[----:B------:R-:W-:Y:S02]  /*a440*/  LOP3.LUT R62, R34, 0x3e003e0, RZ, 0xc0, !PT ;  /* 0x03e003e0223e7812 */ /* 0x000fe400078ec0ff */
[----:B------:R-:W-:-:S02]  /*a450*/  SHF.R.U32.HI R66, RZ, 0xa, R34 ;  /* 0x0000000aff427819 */ /* 0x000fc40000011622 */
[----:B------:R-:W-:Y:S02]  /*a460*/  SHF.R.U32.HI R38, RZ, 0xd, R30 ;  /* 0x0000000dff267819 */ /* 0x000fe4000001161e */
[----:B------:R-:W-:Y:S02]  /*a470*/  LOP3.LUT R39, R36, 0x20002, R39, 0xf8, !PT ;  /* 0x0002000224277812 */ /* 0x000fe400078ef827 */
[----:B------:R-:W-:Y:S02]  /*a480*/  SHF.R.U32.HI R34, RZ, 0xd, R29 ;  /* 0x0000000dff227819 */ /* 0x000fe4000001161d */
[----:B------:R-:W-:Y:S02]  /*a490*/  LOP3.LUT R40, R40, 0x10001, RZ, 0xc0, !PT ;  /* 0x0001000128287812 */ /* 0x000fe400078ec0ff */
[----:B------:R-:W-:Y:S02]  /*a4a0*/  LOP3.LUT R43, R42, 0x20002, R43, 0xf8, !PT ;  /* 0x000200022a2b7812 */ /* 0x000fe400078ef82b */
[----:B------:R-:W-:-:S02]  /*a4b0*/  SHF.R.U32.HI R46, RZ, 0xe, R35 ;  /* 0x0000000eff2e7819 */ /* 0x000fc40000011623 */
[----:B------:R-:W-:Y:S02]  /*a4c0*/  LOP3.LUT R45, R45, 0x10001, RZ, 0xc0, !PT ;  /* 0x000100012d2d7812 */ /* 0x000fe400078ec0ff */
[----:B------:R-:W-:Y:S02]  /*a4d0*/  LOP3.LUT R40, R40, 0x20002, R37, 0xf8, !PT ;  /* 0x0002000228287812 */ /* 0x000fe400078ef825 */
[----:B------:R-:W-:Y:S02]  /*a4e0*/  LOP3.LUT R34, R39, 0x40004, R34, 0xf8, !PT ;  /* 0x0004000427227812 */ /* 0x000fe400078ef822 */
[----:B------:R-:W-:Y:S02]  /*a4f0*/  LOP3.LUT R43, R43, 0x40004, R38, 0xf8, !PT ;  /* 0x000400042b2b7812 */ /* 0x000fe400078ef826 */
[----:B------:R-:W0:Y:S01]  /*a500*/  LDS.128 R36, [UR4+-0x100] ;  /* 0xffff0004ff247984 */ /* 0x000e220008000c00 */
[----:B------:R-:W-:Y:S02]  /*a510*/  SHF.R.U32.HI R47, RZ, 0xd, R31 ;  /* 0x0000000dff2f7819 */ /* 0x000fe4000001161f */
[----:B------:R-:W-:-:S02]  /*a520*/  LOP3.LUT R46, R45, 0x20002, R46, 0xf8, !PT ;  /* 0x000200022d2e7812 */ /* 0x000fc400078ef82e */
[C---:B------:R-:W-:Y:S02]  /*a530*/  LOP3.LUT R54, R33.reuse, 0x1f001f, RZ, 0xc0, !PT ;  /* 0x001f001f21367812 */ /* 0x040fe400078ec0ff */
[----:B------:R-:W-:Y:S02]  /*a540*/  LOP3.LUT R60, R33, 0x3e003e0, RZ, 0xc0, !PT ;  /* 0x03e003e0213c7812 */ /* 0x000fe400078ec0ff */
[----:B------:R-:W-:Y:S02]  /*a550*/  SHF.R.U32.HI R65, RZ, 0xa, R33 ;  /* 0x0000000aff417819 */ /* 0x000fe40000011621 */
[----:B------:R-:W-:Y:S02]  /*a560*/  SHF.R.U32.HI R33, RZ, 0xd, R28 ;  /* 0x0000000dff217819 */ /* 0x000fe4000001161c */
[C---:B------:R-:W-:Y:S02]  /*a570*/  LOP3.LUT R68, R28.reuse, 0x1f001f, RZ, 0xc0, !PT ;  /* 0x001f001f1c447812 */ /* 0x040fe400078ec0ff */
[----:B------:R-:W-:-:S02]  /*a580*/  LOP3.LUT R89, R28, 0x3e003e0, RZ, 0xc0, !PT ;  /* 0x03e003e01c597812 */ /* 0x000fc400078ec0ff */
[----:B------:R-:W-:Y:S02]  /*a590*/  SHF.R.U32.HI R73, RZ, 0xa, R28 ;  /* 0x0000000aff497819 */ /* 0x000fe4000001161c */
[----:B------:R-:W-:Y:S02]  /*a5a0*/  SHF.R.U32.HI R44, RZ, 0xc, R22 ;  /* 0x0000000cff2c7819 */ /* 0x000fe40000011616 */
[C---:B------:R-:W-:Y:S02]  /*a5b0*/  LOP3.LUT R69, R29.reuse, 0x1f001f, RZ, 0xc0, !PT ;  /* 0x001f001f1d457812 */ /* 0x040fe400078ec0ff */
        /* <DEDUP_REMOVED lines=10> */
[C---:B------:R-:W-:Y:S02]  /*a660*/  LOP3.LUT R72, R31.reuse, 0x1f001f, RZ, 0xc0, !PT ;  /* 0x001f001f1f487812 */ /* 0x040fe400078ec0ff */
[----:B------:R-:W-:Y:S02]  /*a670*/  LOP3.LUT R30, R31, 0x3e003e0, RZ, 0xc0, !PT ;  /* 0x03e003e01f1e7812 */ /* 0x000fe400078ec0ff */
[----:B------:R-:W-:Y:S02]  /*a680*/  SHF.R.U32.HI R76, RZ, 0xa, R31 ;  /* 0x0000000aff4c7819 */ /* 0x000fe4000001161f */
[----:B------:R-:W-:Y:S02]  /*a690*/  SHF.R.U32.HI R35, RZ, 0xc, R20 ;  /* 0x0000000cff237819 */ /* 0x000fe40000011614 */
[----:B------:R-:W-:-:S02]  /*a6a0*/  LOP3.LUT R31, R20, 0x3e003e0, RZ, 0xc0, !PT ;  /* 0x03e003e0141f7812 */ /* 0x000fc400078ec0ff */
[----:B------:R-:W-:Y:S02]  /*a6b0*/  LOP3.LUT R77, R20, 0x1f001f, RZ, 0xc0, !PT ;  /* 0x001f001f144d7812 */ /* 0x000fe400078ec0ff */
[----:B------:R-:W-:Y:S02]  /*a6c0*/  SHF.R.U32.HI R81, RZ, 0xa, R20 ;  /* 0x0000000aff517819 */ /* 0x000fe40000011614 */
[----:B------:R-:W-:Y:S02]  /*a6d0*/  LOP3.LUT R42, R43, 0x80008, R44, 0xf8, !PT ;  /* 0x000800082b2a7812 */ /* 0x000fe400078ef82c */
[----:B------:R-:W-:Y:S02]  /*a6e0*/  LOP3.LUT R20, R21, 0x3e003e0, RZ, 0xc0, !PT ;  /* 0x03e003e015147812 */ /* 0x000fe400078ec0ff */
[----:B------:R-:W-:Y:S02]  /*a6f0*/  LOP3.LUT R40, R40, 0x40004, R33, 0xf8, !PT ;  /* 0x0004000428287812 */ /* 0x000fe400078ef821 */
[----:B------:R-:W-:-:S02]  /*a700*/  LOP3.LUT R43, R46, 0x80008, R85, 0xf8, !PT ;  /* 0x000800082e2b7812 */ /* 0x000fc400078ef855 */
[C---:B------:R-:W-:Y:S02]  /*a710*/  LOP3.LUT R53, R32.reuse, 0x1f001f, RZ, 0xc0, !PT ;  /* 0x001f001f20357812 */ /* 0x040fe400078ec0ff */
[----:B------:R-:W-:Y:S02]  /*a720*/  LOP3.LUT R58, R32, 0x3e003e0, RZ, 0xc0, !PT ;  /* 0x03e003e0203a7812 */ /* 0x000fe400078ec0ff */
[----:B------:R-:W-:Y:S01]  /*a730*/  SHF.R.U32.HI R63, RZ, 0xa, R32 ;  /* 0x0000000aff3f7819 */ /* 0x000fe20000011620 */
[----:B------:R-:W-:Y:S01]  /*a740*/  HFMA2 R32, -RZ, RZ, 0, 0.03125 ;  /* 0x00002800ff207431 */ /* 0x000fe200000001ff */
[--C-:B------:R-:W-:Y:S02]  /*a750*/  SHF.R.U32.HI R41, RZ, 0xc, R21.reuse ;  /* 0x0000000cff297819 */ /* 0x100fe40000011615 */
[----:B------:R-:W-:Y:S02]  /*a760*/  LOP3.LUT R78, R21, 0x1f001f, RZ, 0xc0, !PT ;  /* 0x001f001f154e7812 */ /* 0x000fe400078ec0ff */
[----:B------:R-:W-:-:S02]  /*a770*/  SHF.R.U32.HI R82, RZ, 0xa, R21 ;  /* 0x0000000aff527819 */ /* 0x000fc40000011615 */
[----:B------:R-:W-:Y:S02]  /*a780*/  LOP3.LUT R35, R40, 0x80008, R35, 0xf8, !PT ;  /* 0x0008000828237812 */ /* 0x000fe400078ef823 */
[----:B------:R-:W-:Y:S02]  /*a790*/  LOP3.LUT R89, R89, 0x64006400, RZ, 0xfc, !PT ;  /* 0x6400640059597812 */ /* 0x000fe400078efcff */
[----:B------:R-:W-:Y:S02]  /*a7a0*/  LOP3.LUT R93, R28, 0x64006400, RZ, 0xfc, !PT ;  /* 0x640064001c5d7812 */ /* 0x000fe400078efcff */
[----:B------:R-:W-:Y:S02]  /*a7b0*/  LOP3.LUT R95, R20, 0x64006400, RZ, 0xfc, !PT ;  /* 0x64006400145f7812 */ /* 0x000fe400078efcff */
[C---:B------:R-:W-:Y:S01]  /*a7c0*/  LOP3.LUT R21, R22.reuse, 0x3e003e0, RZ, 0xc0, !PT ;  /* 0x03e003e016157812 */ /* 0x040fe200078ec0ff */
[----:B------:R-:W-:Y:S01]  /*a7d0*/  HFMA2 R28, R93, R32.H0_H0, -48, -48 ;  /* 0xd200d2005d1c7431 */ /* 0x000fe20000040020 */
[----:B------:R-:W-:-:S02]  /*a7e0*/  LOP3.LUT R79, R22, 0x1f001f, RZ, 0xc0, !PT ;  /* 0x001f001f164f7812 */ /* 0x000fc400078ec0ff */
[----:B------:R-:W-:Y:S02]  /*a7f0*/  SHF.R.U32.HI R83, RZ, 0xa, R22 ;  /* 0x0000000aff537819 */ /* 0x000fe40000011616 */
[C---:B------:R-:W-:Y:S02]  /*a800*/  LOP3.LUT R22, R23.reuse, 0x3e003e0, RZ, 0xc0, !PT ;  /* 0x03e003e017167812 */ /* 0x040fe400078ec0ff */
[----:B------:R-:W-:Y:S02]  /*a810*/  LOP3.LUT R41, R34, 0x80008, R41, 0xf8, !PT ;  /* 0x0008000822297812 */ /* 0x000fe400078ef829 */
[----:B------:R-:W-:Y:S02]  /*a820*/  LOP3.LUT R103, R62, 0x64006400, RZ, 0xfc, !PT ;  /* 0x640064003e677812 */ /* 0x000fe400078efcff */
[----:B------:R-:W-:Y:S02]  /*a830*/  LOP3.LUT R80, R23, 0x1f001f, RZ, 0xc0, !PT ;  /* 0x001f001f17507812 */ /* 0x000fe400078ec0ff */
[----:B------:R-:W-:-:S02]  /*a840*/  SHF.R.U32.HI R84, RZ, 0xa, R23 ;  /* 0x0000000aff547819 */ /* 0x000fc40000011617 */
[----:B------:R-:W-:Y:S02]  /*a850*/  LOP3.LUT R99, R15, 0x64006400, RZ, 0xfc, !PT ;  /* 0x640064000f637812 */ /* 0x000fe400078efcff */
[----:B------:R-:W-:Y:S01]  /*a860*/  LOP3.LUT R113, R30, 0x64006400, RZ, 0xfc, !PT ;  /* 0x640064001e717812 */ /* 0x000fe200078efcff */
[-C--:B------:R-:W-:Y:S01]  /*a870*/  HFMA2 R30, R89, R32.reuse.H0_H0, -48, -48 ;  /* 0xd200d200591e7431 */ /* 0x080fe20000040020 */
        /* <DEDUP_REMOVED lines=41> */
[----:B------:R-:W-:-:S02]  /*ab10*/  LOP3.LUT R83, R83, 0x1f001f, RZ, 0xc0, !PT ;  /* 0x001f001f53537812 */ /* 0x000fc400078ec0ff */
[----:B------:R-:W-:Y:S02]  /*ab20*/  LOP3.LUT R84, R84, 0x1f001f, RZ, 0xc0, !PT ;  /* 0x001f001f54547812 */ /* 0x000fe400078ec0ff */
[----:B------:R-:W-:Y:S02]  /*ab30*/  LOP3.LUT R81, R81, 0x64006400, RZ, 0xfc, !PT ;  /* 0x6400640051517812 */ /* 0x000fe400078efcff */
[----:B------:R-:W-:Y:S02]  /*ab40*/  LOP3.LUT R82, R82, 0x64006400, RZ, 0xfc, !PT ;  /* 0x6400640052527812 */ /* 0x000fe400078efcff */
[----:B------:R-:W-:Y:S02]  /*ab50*/  LOP3.LUT R83, R83, 0x64006400, RZ, 0xfc, !PT ;  /* 0x6400640053537812 */ /* 0x000fe400078efcff */
[----:B------:R-:W-:Y:S02]  /*ab60*/  ISETP.NE.AND P0, PT, R48, 0x1, PT ;  /* 0x000000013000780c */ /* 0x000fe40003f05270 */
[----:B--2---:R-:W-:-:S02]  /*ab70*/  SHF.R.U32.HI R33, RZ, 0xb, R18 ;  /* 0x0000000bff217819 */ /* 0x004fc40000011612 */
[C---:B------:R-:W-:Y:S02]  /*ab80*/  LOP3.LUT R92, R18.reuse, 0x3e003e0, RZ, 0xc0, !PT ;  /* 0x03e003e0125c7812 */ /* 0x040fe400078ec0ff */
[----:B------:R-:W-:Y:S02]  /*ab90*/  LOP3.LUT R87, R18, 0x1f001f, RZ, 0xc0, !PT ;  /* 0x001f001f12577812 */ /* 0x000fe400078ec0ff */
[----:B------:R-:W-:Y:S02]  /*aba0*/  SHF.R.U32.HI R46, RZ, 0xa, R18 ;  /* 0x0000000aff2e7819 */ /* 0x000fe40000011612 */
[----:B------:R-:W-:Y:S02]  /*abb0*/  SHF.R.U32.HI R90, RZ, 0xb, R19 ;  /* 0x0000000bff5a7819 */ /* 0x000fe40000011613 */
[C---:B------:R-:W-:Y:S02]  /*abc0*/  LOP3.LUT R18, R19.reuse, 0x3e003e0, RZ, 0xc0, !PT ;  /* 0x03e003e013127812 */ /* 0x040fe400078ec0ff */
[----:B------:R-:W-:-:S02]  /*abd0*/  LOP3.LUT R88, R19, 0x1f001f, RZ, 0xc0, !PT ;  /* 0x001f001f13587812 */ /* 0x000fc400078ec0ff */
[----:B------:R-:W-:Y:S02]  /*abe0*/  SHF.R.U32.HI R47, RZ, 0xa, R19 ;  /* 0x0000000aff2f7819 */ /* 0x000fe40000011613 */
[----:B------:R-:W-:Y:S01]  /*abf0*/  LOP3.LUT R19, R24, 0x64006400, RZ, 0xfc, !PT ;  /* 0x6400640018137812 */ /* 0x000fe200078efcff */
[-C--:B------:R-:W-:Y:S01]  /*ac00*/  HFMA2 R24, R113, R32.reuse.H0_H0, -48, -48 ;  /* 0xd200d20071187431 */ /* 0x080fe20000040020 */
[--C-:B------:R-:W-:Y:S02]  /*ac10*/  SHF.R.U32.HI R40, RZ, 0xb, R16.reuse ;  /* 0x0000000bff287819 */ /* 0x100fe40000011610 */
[C---:B------:R-:W-:Y:S01]  /*ac20*/  LOP3.LUT R91, R16.reuse, 0x3e003e0, RZ, 0xc0, !PT ;  /* 0x03e003e0105b7812 */ /* 0x040fe200078ec0ff */
[-C--:B------:R-:W-:Y:S01]  /*ac30*/  HFMA2 R62, R19, R32.reuse.H0_H0, -48, -48 ;  /* 0xd200d200133e7431 */ /* 0x080fe20000040020 */
[----:B------:R-:W-:Y:S01]  /*ac40*/  LOP3.LUT R85, R16, 0x1f001f, RZ, 0xc0, !PT ;  /* 0x001f001f10557812 */ /* 0x000fe200078ec0ff */
[----:B------:R-:W-:Y:S01]  /*ac50*/  HFMA2 R19, R95, R32.H0_H0, -48, -48 ;  /* 0xd200d2005f137431 */ /* 0x000fe20000040020 */
[----:B------:R-:W-:-:S02]  /*ac60*/  SHF.R.U32.HI R44, RZ, 0xa, R16 ;  /* 0x0000000aff2c7819 */ /* 0x000fc40000011610 */
[C---:B------:R-:W-:Y:S02]  /*ac70*/  LOP3.LUT R16, R17.reuse, 0x3e003e0, RZ, 0xc0, !PT ;  /* 0x03e003e011107812 */ /* 0x040fe400078ec0ff */
[--C-:B------:R-:W-:Y:S02]  /*ac80*/  SHF.R.U32.HI R34, RZ, 0xb, R17.reuse ;  /* 0x0000000bff227819 */ /* 0x100fe40000011611 */
[----:B------:R-:W-:Y:S02]  /*ac90*/  LOP3.LUT R86, R17, 0x1f001f, RZ, 0xc0, !PT ;  /* 0x001f001f11567812 */ /* 0x000fe400078ec0ff */
[----:B------:R-:W-:Y:S02]  /*aca0*/  SHF.R.U32.HI R45, RZ, 0xa, R17 ;  /* 0x0000000aff2d7819 */ /* 0x000fe40000011611 */
        /* <DEDUP_REMOVED lines=12> */
[----:B------:R-:W-:Y:S01]  /*ad70*/  LOP3.LUT R41, R41, 0x100010, R34, 0xf8, !PT ;  /* 0x0010001029297812 */ /* 0x000fe200078ef822 */
[-C--:B------:R-:W-:Y:S01]  /*ad80*/  HFMA2 R18, R93, R32.reuse.H0_H0, -48, -48 ;  /* 0xd200d2005d127431 */ /* 0x080fe20000040020 */
[----:B------:R-:W-:Y:S01]  /*ad90*/  LOP3.LUT R42, R42, 0x100010, R33, 0xf8, !PT ;  /* 0x001000102a2a7812 */ /* 0x000fe200078ef821 */
[----:B------:R-:W-:Y:S01]  /*ada0*/  HFMA2 R16, R95, R32.H0_H0, -48, -48 ;  /* 0xd200d2005f107431 */ /* 0x000fe20000040020 */
[----:B------:R-:W-:Y:S01]  /*adb0*/  LOP3.LUT R43, R43, 0x100010, R90, 0xf8, !PT ;  /* 0x001000102b2b7812 */ /* 0x000fe200078ef85a */
[----:B------:R-:W1:Y:S01]  /*adc0*/  LDS.128 R32, [UR4+-0xf0] ;  /* 0xffff1004ff207984 */ /* 0x000e620008000c00 */
        /* <DEDUP_REMOVED lines=15> */
[----:B------:R-:W-:Y:S01]  /*aec0*/  HFMA2 R93, R58, R37, R36 ;  /* 0x000000253a5d7231 */ /* 0x000fe20000000024 */
[----:B------:R-:W-:Y:S02]  /*aed0*/  LOP3.LUT R37, R52, 0x1f001f, RZ, 0xc0, !PT ;  /* 0x001f001f34257812 */ /* 0x000fe400078ec0ff */
        /* <DEDUP_REMOVED lines=12> */
[----:B------:R-:W-:Y:S01]  /*afa0*/  HADD2 R56, R36, -1040, -1040 ;  /* 0xe410e41024387430 */ /* 0x000fe20000000000 */
[----:B------:R-:W-:Y:S01]  /*afb0*/  LOP3.LUT R47, R47, 0x1f001f, RZ, 0xc0, !PT ;  /* 0x001f001f2f2f7812 */ /* 0x000fe200078ec0ff */
[----:B------:R-:W-:Y:S01]  /*afc0*/  HADD2 R52, R52, -1040, -1040 ;  /* 0xe410e41034347430 */ /* 0x000fe20000000000 */
[----:B------:R-:W-:Y:S01]  /*afd0*/  LOP3.LUT R46, R46, 0x64006400, RZ, 0xfc, !PT ;  /* 0x640064002e2e7812 */ /* 0x000fe200078efcff */
[----:B------:R-:W-:Y:S02]  /*afe0*/  HFMA2 R93, R49, R38, R93 ;  /* 0x00000026315d7231 */ /* 0x000fe4000000005d */
[-C--:B------:R-:W-:Y:S02]  /*aff0*/  HFMA2 R90, R56, R39.reuse, R90 ;  /* 0x00000027385a7231 */ /* 0x080fe4000000005a */
[----:B------:R-:W-:Y:S02]  /*b000*/  HADD2 R50, R89, -1040, -1040 ;  /* 0xe410e41059327430 */ /* 0x000fe40000000000 */
[----:B------:R-:W-:-:S02]  /*b010*/  HFMA2 R36, R52, R39, R92 ;  /* 0x0000002734247231 */ /* 0x000fc4000000005c */
[-C--:B------:R-:W-:Y:S02]  /*b020*/  HFMA2 R91, R54, R39.reuse, R91 ;  /* 0x00000027365b7231 */ /* 0x080fe4000000005b */
[-C--:B-1----:R-:W-:Y:S02]  /*b030*/  HFMA2 R92, R31, R32.reuse, R90 ;  /* 0x000000201f5c7231 */ /* 0x082fe4000000005a */
[----:B------:R-:W-:Y:S02]  /*b040*/  HFMA2 R39, R50, R39, R93 ;  /* 0x0000002732277231 */ /* 0x000fe4000000005d */
[-C--:B------:R-:W-:Y:S01]  /*b050*/  HFMA2 R94, R25, R32.reuse, R36 ;  /* 0x00000020195e7231 */ /* 0x080fe20000000024 */
        /* <DEDUP_REMOVED lines=31> */
[----:B------:R-:W-:-:S02]  /*b250*/  HFMA2 R92, R30, R35, R92 ;  /* 0x000000231e5c7231 */ /* 0x000fc4000000005c */
[-C--:B------:R-:W-:Y:S02]  /*b260*/  HFMA2 R93, R28, R35.reuse, R93 ;  /* 0x000000231c5d7231 */ /* 0x080fe4000000005d */
[-C--:B------:R-:W-:Y:S02]  /*b270*/  HFMA2 R94, R26, R35.reuse, R94 ;  /* 0x000000231a5e7231 */ /* 0x080fe4000000005e */
[----:B------:R-:W-:Y:S01]  /*b280*/  HFMA2 R95, R24, R35, R95 ;  /* 0x00000023185f7231 */ /* 0x000fe2000000005f */
[----:B------:R-:W-:Y:S01]  /*b290*/  LOP3.LUT R74, R77, 0x64006400, RZ, 0xfc, !PT ;  /* 0x640064004d4a7812 */ /* 0x000fe200078efcff */
        /* <DEDUP_REMOVED lines=18> */
[-C--:B------:R-:W-:Y:S02]  /*b3c0*/  HFMA2 R93, R78, R37.reuse, R93 ;  /* 0x000000254e5d7231 */ /* 0x080fe4000000005d */
[-C--:B------:R-:W-:Y:S02]  /*b3d0*/  HFMA2 R94, R76, R37.reuse, R94 ;  /* 0x000000254c5e7231 */ /* 0x080fe4000000005e */
[----:B------:R-:W-:Y:S01]  /*b3e0*/  HFMA2 R95, R74, R37, R95 ;  /* 0x000000254a5f7231 */ /* 0x000fe2000000005f */
[----:B------:R-:W-:Y:S01]  /*b3f0*/  LOP3.LUT R37, R87, 0x64006400, RZ, 0xfc, !PT ;  /* 0x6400640057257812 */ /* 0x000fe200078efcff */
        /* <DEDUP_REMOVED lines=11> */
[----:B------:R-:W-:-:S02]  /*b4b0*/  HFMA2 R92, R88, R39, R92 ;  /* 0x00000027585c7231 */ /* 0x000fc4000000005c */
[----:B------:R-:W-:Y:S02]  /*b4c0*/  HADD2 R87, R85, -1040, -1040 ;  /* 0xe410e41055577430 */ /* 0x000fe40000000000 */
[-C--:B------:R-:W-:Y:S02]  /*b4d0*/  HFMA2 R94, R84, R39.reuse, R94 ;  /* 0x00000027545e7231 */ /* 0x080fe4000000005e */
[----:B------:R-:W-:Y:S01]  /*b4e0*/  HFMA2 R93, R86, R39, R93 ;  /* 0x00000027565d7231 */ /* 0x000fe2000000005d */
[----:B------:R-:W-:Y:S01]  /*b4f0*/  LOP3.LUT R43, R43, 0x64006400, RZ, 0xfc, !PT ;  /* 0x640064002b2b7812 */ /* 0x000fe200078efcff */
[----:B------:R-:W-:Y:S02]  /*b500*/  HADD2 R85, R36, -1040, -1040 ;  /* 0xe410e41024557430 */ /* 0x000fe40000000000 */
[----:B------:R-:W-:Y:S02]  /*b510*/  HADD2 R83, R37, -1040, -1040 ;  /* 0xe410e41025537430 */ /* 0x000fe40000000000 */
[----:B-1----:R-:W-:-:S02]  /*b520*/  HFMA2 R92, R87, R32, R92 ;  /* 0x00000020575c7231 */ /* 0x002fc4000000005c */
[----:B------:R-:W-:Y:S02]  /*b530*/  HFMA2 R95, R82, R39, R95 ;  /* 0x00000027525f7231 */ /* 0x000fe4000000005f */
[----:B------:R-:W-:Y:S02]  /*b540*/  HADD2 R81, R89, -1040, -1040 ;  /* 0xe410e41059517430 */ /* 0x000fe40000000000 */
[-C--:B------:R-:W-:Y:S02]  /*b550*/  HFMA2 R94, R83, R32.reuse, R94 ;  /* 0x00000020535e7231 */ /* 0x080fe4000000005e */
[-C--:B------:R-:W-:Y:S02]  /*b560*/  HFMA2 R93, R85, R32.reuse, R93 ;  /* 0x00000020555d7231 */ /* 0x080fe4000000005d */
[----:B------:R-:W-:Y:S02]  /*b570*/  HFMA2 R92, R22, R33, R92 ;  /* 0x00000021165c7231 */ /* 0x000fe4000000005c */
[----:B------:R-:W-:-:S02]  /*b580*/  HFMA2 R95, R81, R32, R95 ;  /* 0x00000020515f7231 */ /* 0x000fc4000000005f */
[-C--:B------:R-:W-:Y:S02]  /*b590*/  HFMA2 R94, R18, R33.reuse, R94 ;  /* 0x00000021125e7231 */ /* 0x080fe4000000005e */
[-C--:B------:R-:W-:Y:S02]  /*b5a0*/  HFMA2 R36, R20, R33.reuse, R93 ;  /* 0x0000002114247231 */ /* 0x080fe4000000005d */
[----:B------:R-:W-:Y:S02]  /*b5b0*/  HFMA2 R33, R16, R33, R95 ;  /* 0x0000002110217231 */ /* 0x000fe4000000005f */
[----:B------:R-:W-:Y:S02]  /*b5c0*/  HADD2 R89, R46, -1040, -1040 ;  /* 0xe410e4102e597430 */ /* 0x000fe40000000000 */
[----:B------:R-:W-:Y:S02]  /*b5d0*/  HADD2 R95, R44, -1040, -1040 ;  /* 0xe410e4102c5f7430 */ /* 0x000fe40000000000 */
[----:B------:R-:W-:-:S02]  /*b5e0*/  HADD2 R93, R45, -1040, -1040 ;  /* 0xe410e4102d5d7430 */ /* 0x000fc40000000000 */
[-C--:B------:R-:W-:Y:S02]  /*b5f0*/  HFMA2 R46, R89, R34.reuse, R94 ;  /* 0x00000022592e7231 */ /* 0x080fe4000000005e */
[----:B------:R-:W-:Y:S02]  /*b600*/  HADD2 R91, R47, -1040, -1040 ;  /* 0xe410e4102f5b7430 */ /* 0x000fe40000000000 */
        /* <DEDUP_REMOVED lines=252> */
.L_x_383:
[----:B------:R-:W-:Y:S01]  /*c5d0*/  IADD3 R13, PT, PT, R13, 0x20, RZ ;  /* 0x000000200d0d7810 */ /* 0x000fe20007ffe0ff */
[----:B------:R-:W-:Y:S01]  /*c5e0*/  UIADD3 UR4, UPT, UPT, UR4, 0x40, URZ ;  /* 0x0000004004047890 */ /* 0x000fe2000fffe0ff */
[----:B------:R-:W-:Y:S01]  /*c5f0*/  IADD3 R2, P1, PT, R2, 0x80, RZ ;  /* 0x0000008002027810 */ /* 0x000fe20007f3e0ff */
[----:B-----5:R-:W-:Y:S01]  /*c600*/  IMAD.WIDE R36, R27, 0x4, R100 ;  /* 0x000000041b247825 */ /* 0x020fe200078e0264 */
[----:B------:R-:W-:Y:S02]  /*c610*/  ISETP.GE.AND P0, PT, R13, R0, PT ;  /* 0x000000000d00720c */ /* 0x000fe40003f06270 */
[----:B------:R-:W-:-:S11]  /*c620*/  IADD3.X R3, PT, PT, RZ, R3, RZ, P1, !PT ;  /* 0x00000003ff037210 */ /* 0x000fd60000ffe4ff */
[----:B------:R-:W-:Y:S05]  /*c630*/  @!P0 BRA `(.L_x_384) ;  /* 0xffffffd800c48947 */ /* 0x000fea000383ffff */
.L_x_382:
[----:B------:R-:W-:-:S13]  /*c640*/  ISETP.GT.AND P0, PT, R48, RZ, PT ;  /* 0x000000ff3000720c */ /* 0x000fda0003f04270 */
[----:B------:R-:W-:Y:S05]  /*c650*/  @!P0 EXIT ;  /* 0x000000000000894d */ /* 0x000fea0003800000 */
[----:B------:R-:W1:Y:S01]  /*c660*/  S2R R0, SR_CTAID.X ;  /* 0x0000000000007919 */ /* 0x000e620000002500 */
[----:B------:R-:W2:Y:S01]  /*c670*/  S2UR UR4, SR_CTAID.Y ;  /* 0x00000000000479c3 */ /* 0x000ea20000002600 */
[----:B0-----:R-:W1:Y:S07]  /*c680*/  S2R R3, SR_TID.X ;  /* 0x0000000000037919 */ /* 0x001e6e0000002100 */
[----:B------:R-:W0:Y:S01]  /*c690*/  LDC.64 R14, c[0x0][0x3a0] ;  /* 0x0000e800ff0e7b82 */ /* 0x000e220000000a00 */
[----:B-1----:R-:W-:-:S05]  /*c6a0*/  LEA R0, R0, R3, 0x6 ;  /* 0x0000000300007211 */ /* 0x002fca00078e30ff */
[----:B--2---:R-:W-:-:S05]  /*c6b0*/  IMAD R0, R27, UR4, R0 ;  /* 0x000000041b007c24 */ /* 0x004fca000f8e0200 */
[----:B------:R-:W-:-:S05]  /*c6c0*/  SHF.L.U32 R3, R0, 0x2, RZ ;  /* 0x0000000200037819 */ /* 0x000fca00000006ff */
[----:B0-----:R-:W-:-:S05]  /*c6d0*/  IMAD.WIDE R14, R3, 0x2, R14 ;  /* 0x00000002030e7825 */ /* 0x001fca00078e020e */
[----:B------:R0:W-:Y:S01]  /*c6e0*/  ATOM.E.ADD.F16x2.RN.STRONG.GPU P0, RZ, desc[UR10][R14.64], R12 ;  /* 0x8000000c0eff79a2 */ /* 0x0001e2000c10e10a */
[----:B------:R-:W-:Y:S04]  /*c6f0*/  BSSY.RECONVERGENT B0, `(.L_x_385) ;  /* 0x000000e000007945 */ /* 0x000fe80003800200 */
[----:B0-----:R-:W-:Y:S05]  /*c700*/  @P0 BRA `(.L_x_386) ;  /* 0x0000000000300947 */ /* 0x001fea0003800000 */
[----:B------:R-:W0:Y:S02]  /*c710*/  QSPC.E.S P0, RZ, [R14] ;  /* 0x000000000eff73aa */ /* 0x000e240000000500 */
[----:B0-----:R-:W-:Y:S05]  /*c720*/  @!P0 BRA `(.L_x_387) ;  /* 0x00000000001c8947 */ /* 0x001fea0003800000 */
[----:B------:R-:W-:-:S04]  /*c730*/  MOV R2, R14 ;  /* 0x0000000e00027202 */ /* 0x000fc80000000f00 */
[----:B------:R-:W-:-:S07]  /*c740*/  MOV R0, R2 ;  /* 0x0000000200007202 */ /* 0x000fce0000000f00 */
.L_x_388:
[----:B------:R-:W0:Y:S02]  /*c750*/  LDS R2, [R0] ;  /* 0x0000000000027984 */ /* 0x000e240000000800 */
[----:B0-----:R-:W-:-:S05]  /*c760*/  HADD2 R3, R2, R12 ;  /* 0x0000000c02037230 */ /* 0x001fca0000000000 */
[----:B------:R-:W0:Y:S02]  /*c770*/  ATOMS.CAST.SPIN P0, [R0], R2, R3 ;  /* 0x000000020000758d */ /* 0x000e240001800003 */
[----:B0-----:R-:W-:Y:S05]  /*c780*/  @!P0 BRA `(.L_x_388) ;  /* 0xfffffffc00f08947 */ /* 0x001fea000383ffff */
[----:B------:R-:W-:Y:S05]  /*c790*/  BRA `(.L_x_386) ;  /* 0x00000000000c7947 */ /* 0x000fea0003800000 */
.L_x_387:
[----:B------:R-:W2:Y:S02]  /*c7a0*/  LD.E R0, desc[UR10][R14.64] ;  /* 0x0000000a0e007980 */ /* 0x000ea4000c101900 */
[----:B--2---:R-:W-:-:S05]  /*c7b0*/  IADD3 R3, PT, PT, R12, R0, RZ ;  /* 0x000000000c037210 */ /* 0x004fca0007ffe0ff */
[----:B------:R0:W-:Y:S02]  /*c7c0*/  ST.E desc[UR10][R14.64], R3 ;  /* 0x000000030e007985 */ /* 0x0001e4000c10190a */
.L_x_386:
[----:B------:R-:W-:Y:S05]  /*c7d0*/  BSYNC.RECONVERGENT B0 ;  /* 0x0000000000007941 */ /* 0x000fea0003800200 */
.L_x_385:
[----:B------:R1:W-:Y:S01]  /*c7e0*/  ATOM.E.ADD.F16x2.RN.STRONG.GPU P0, RZ, desc[UR10][R14.64+0x4], R11 ;  /* 0x8000040b0eff79a2 */ /* 0x0003e2000c10e10a */
[----:B------:R-:W-:Y:S04]  /*c7f0*/  BSSY.RECONVERGENT B0, `(.L_x_389) ;  /* 0x000000e000007945 */ /* 0x000fe80003800200 */
[----:B-1----:R-:W-:Y:S05]  /*c800*/  @P0 BRA `(.L_x_390) ;  /* 0x0000000000300947 */ /* 0x002fea0003800000 */
[----:B------:R-:W1:Y:S02]  /*c810*/  QSPC.E.S P0, RZ, [R14+0x4] ;  /* 0x000004000eff73aa */ /* 0x000e640000000500 */
[----:B-1----:R-:W-:Y:S05]  /*c820*/  @!P0 BRA `(.L_x_391) ;  /* 0x00000000001c8947 */ /* 0x002fea0003800000 */
[----:B------:R-:W-:-:S04]  /*c830*/  MOV R2, R14 ;  /* 0x0000000e00027202 */ /* 0x000fc80000000f00 */
[----:B------:R-:W-:-:S07]  /*c840*/  MOV R0, R2 ;  /* 0x0000000200007202 */ /* 0x000fce0000000f00 */
.L_x_392:
[----:B------:R-:W0:Y:S02]  /*c850*/  LDS R2, [R0+0x4] ;  /* 0x0000040000027984 */ /* 0x000e240000000800 */
[----:B0-----:R-:W-:-:S05]  /*c860*/  HFMA2 R3, R2, 1, 1, R11 ;  /* 0x3c003c0002037831 */ /* 0x001fca000000000b */
[----:B------:R-:W0:Y:S02]  /*c870*/  ATOMS.CAST.SPIN P0, [R0+0x4], R2, R3 ;  /* 0x000004020000758d */ /* 0x000e240001800003 */
[----:B0-----:R-:W-:Y:S05]  /*c880*/  @!P0 BRA `(.L_x_392) ;  /* 0xfffffffc00f08947 */ /* 0x001fea000383ffff */
[----:B------:R-:W-:Y:S05]  /*c890*/  BRA `(.L_x_390) ;  /* 0x00000000000c7947 */ /* 0x000fea0003800000 */
.L_x_391:
[----:B------:R-:W0:Y:S02]  /*c8a0*/  LD.E R0, desc[UR10][R14.64+0x4] ;  /* 0x0000040a0e007980 */ /* 0x000e24000c101900 */
[----:B0-----:R-:W-:-:S05]  /*c8b0*/  IADD3 R3, PT, PT, R11, R0, RZ ;  /* 0x000000000b037210 */ /* 0x001fca0007ffe0ff */
[----:B------:R1:W-:Y:S02]  /*c8c0*/  ST.E desc[UR10][R14.64+0x4], R3 ;  /* 0x000004030e007985 */ /* 0x0003e4000c10190a */
.L_x_390:
[----:B------:R-:W-:Y:S05]  /*c8d0*/  BSYNC.RECONVERGENT B0 ;  /* 0x0000000000007941 */ /* 0x000fea0003800200 */
.L_x_389:
        /* <DEDUP_REMOVED lines=10> */
.L_x_396:
[----:B------:R-:W0:Y:S02]  /*c980*/  LDS R2, [R0] ;  /* 0x0000000000027984 */ /* 0x000e240000000800 */
[----:B0-----:R-:W-:-:S05]  /*c990*/  HADD2 R3, R2, R10 ;  /* 0x0000000a02037230 */ /* 0x001fca0000000000 */
[----:B------:R-:W0:Y:S02]  /*c9a0*/  ATOMS.CAST.SPIN P0, [R0], R2, R3 ;  /* 0x000000020000758d */ /* 0x000e240001800003 */
[----:B0-----:R-:W-:Y:S05]  /*c9b0*/  @!P0 BRA `(.L_x_396) ;  /* 0xfffffffc00f08947 */ /* 0x001fea000383ffff */
[----:B------:R-:W-:Y:S05]  /*c9c0*/  BRA `(.L_x_394) ;  /* 0x00000000000c7947 */ /* 0x000fea0003800000 */
.L_x_395:
[----:B------:R-:W2:Y:S02]  /*c9d0*/  LD.E R0, desc[UR10][R14.64] ;  /* 0x0000000a0e007980 */ /* 0x000ea4000c101900 */
[----:B--2---:R-:W-:-:S05]  /*c9e0*/  IADD3 R3, PT, PT, R10, R0, RZ ;  /* 0x000000000a037210 */ /* 0x004fca0007ffe0ff */
[----:B------:R0:W-:Y:S02]  /*c9f0*/  ST.E desc[UR10][R14.64], R3 ;  /* 0x000000030e007985 */ /* 0x0001e4000c10190a */
.L_x_394:
[----:B------:R-:W-:Y:S05]  /*ca00*/  BSYNC.RECONVERGENT B0 ;  /* 0x0000000000007941 */ /* 0x000fea0003800200 */
.L_x_393:
[----:B------:R1:W-:Y:S01]  /*ca10*/  ATOM.E.ADD.F16x2.RN.STRONG.GPU P0, RZ, desc[UR10][R14.64+0x4], R9 ;  /* 0x800004090eff79a2 */ /* 0x0003e2000c10e10a */
[----:B------:R-:W-:Y:S04]  /*ca20*/  BSSY.RECONVERGENT B0, `(.L_x_397) ;  /* 0x000000e000007945 */ /* 0x000fe80003800200 */
[----:B-1----:R-:W-:Y:S05]  /*ca30*/  @P0 BRA `(.L_x_398) ;  /* 0x0000000000300947 */ /* 0x002fea0003800000 */
[----:B------:R-:W1:Y:S02]  /*ca40*/  QSPC.E.S P0, RZ, [R14+0x4] ;  /* 0x000004000eff73aa */ /* 0x000e640000000500 */
[----:B-1----:R-:W-:Y:S05]  /*ca50*/  @!P0 BRA `(.L_x_399) ;  /* 0x00000000001c8947 */ /* 0x002fea0003800000 */
[----:B------:R-:W-:-:S04]  /*ca60*/  MOV R2, R14 ;  /* 0x0000000e00027202 */ /* 0x000fc80000000f00 */
[----:B------:R-:W-:-:S07]  /*ca70*/  MOV R0, R2 ;  /* 0x0000000200007202 */ /* 0x000fce0000000f00 */
.L_x_400:
[----:B------:R-:W0:Y:S02]  /*ca80*/  LDS R2, [R0+0x4] ;  /* 0x0000040000027984 */ /* 0x000e240000000800 */
[----:B0-----:R-:W-:-:S05]  /*ca90*/  HFMA2 R3, R2, 1, 1, R9 ;  /* 0x3c003c0002037831 */ /* 0x001fca0000000009 */
[----:B------:R-:W0:Y:S02]  /*caa0*/  ATOMS.CAST.SPIN P0, [R0+0x4], R2, R3 ;  /* 0x000004020000758d */ /* 0x000e240001800003 */
[----:B0-----:R-:W-:Y:S05]  /*cab0*/  @!P0 BRA `(.L_x_400) ;  /* 0xfffffffc00f08947 */ /* 0x001fea000383ffff */
[----:B------:R-:W-:Y:S05]  /*cac0*/  BRA `(.L_x_398) ;  /* 0x00000000000c7947 */ /* 0x000fea0003800000 */
.L_x_399:
[----:B------:R-:W0:Y:S02]  /*cad0*/  LD.E R0, desc[UR10][R14.64+0x4] ;  /* 0x0000040a0e007980 */ /* 0x000e24000c101900 */
[----:B0-----:R-:W-:-:S05]  /*cae0*/  IADD3 R3, PT, PT, R9, R0, RZ ;  /* 0x0000000009037210 */ /* 0x001fca0007ffe0ff */
[----:B------:R1:W-:Y:S02]  /*caf0*/  ST.E desc[UR10][R14.64+0x4], R3 ;  /* 0x000004030e007985 */ /* 0x0003e4000c10190a */
.L_x_398:
[----:B------:R-:W-:Y:S05]  /*cb00*/  BSYNC.RECONVERGENT B0 ;  /* 0x0000000000007941 */ /* 0x000fea0003800200 */
.L_x_397:
        /* <DEDUP_REMOVED lines=10> */
.L_x_404:
[----:B------:R-:W0:Y:S02]  /*cbb0*/  LDS R2, [R0] ;  /* 0x0000000000027984 */ /* 0x000e240000000800 */
[----:B0-----:R-:W-:-:S05]  /*cbc0*/  HADD2 R3, R2, R8 ;  /* 0x0000000802037230 */ /* 0x001fca0000000000 */
[----:B------:R-:W0:Y:S02]  /*cbd0*/  ATOMS.CAST.SPIN P0, [R0], R2, R3 ;  /* 0x000000020000758d */ /* 0x000e240001800003 */
[----:B0-----:R-:W-:Y:S05]  /*cbe0*/  @!P0 BRA `(.L_x_404) ;  /* 0xfffffffc00f08947 */ /* 0x001fea000383ffff */
[----:B------:R-:W-:Y:S05]  /*cbf0*/  BRA `(.L_x_402) ;  /* 0x00000000000c7947 */ /* 0x000fea0003800000 */
.L_x_403:
[----:B------:R-:W2:Y:S02]  /*cc00*/  LD.E R0, desc[UR10][R14.64] ;  /* 0x0000000a0e007980 */ /* 0x000ea4000c101900 */
[----:B--2---:R-:W-:-:S05]  /*cc10*/  IADD3 R3, PT, PT, R8, R0, RZ ;  /* 0x0000000008037210 */ /* 0x004fca0007ffe0ff */
[----:B------:R0:W-:Y:S02]  /*cc20*/  ST.E desc[UR10][R14.64], R3 ;  /* 0x000000030e007985 */ /* 0x0001e4000c10190a */
.L_x_402:
[----:B------:R-:W-:Y:S05]  /*cc30*/  BSYNC.RECONVERGENT B0 ;  /* 0x0000000000007941 */ /* 0x000fea0003800200 */
.L_x_401:
[----:B------:R1:W-:Y:S01]  /*cc40*/  ATOM.E.ADD.F16x2.RN.STRONG.GPU P0, RZ, desc[UR10][R14.64+0x4], R7 ;  /* 0x800004070eff79a2 */ /* 0x0003e2000c10e10a */
[----:B------:R-:W-:Y:S04]  /*cc50*/  BSSY.RECONVERGENT B0, `(.L_x_405) ;  /* 0x000000e000007945 */ /* 0x000fe80003800200 */
[----:B-1----:R-:W-:Y:S05]  /*cc60*/  @P0 BRA `(.L_x_406) ;  /* 0x0000000000300947 */ /* 0x002fea0003800000 */
[----:B------:R-:W1:Y:S02]  /*cc70*/  QSPC.E.S P0, RZ, [R14+0x4] ;  /* 0x000004000eff73aa */ /* 0x000e640000000500 */
[----:B-1----:R-:W-:Y:S05]  /*cc80*/  @!P0 BRA `(.L_x_407) ;  /* 0x00000000001c8947 */ /* 0x002fea0003800000 */
[----:B------:R-:W-:-:S04]  /*cc90*/  MOV R2, R14 ;  /* 0x0000000e00027202 */ /* 0x000fc80000000f00 */
[----:B------:R-:W-:-:S07]  /*cca0*/  MOV R0, R2 ;  /* 0x0000000200007202 */ /* 0x000fce0000000f00 */
.L_x_408:
[----:B------:R-:W0:Y:S02]  /*ccb0*/  LDS R2, [R0+0x4] ;  /* 0x0000040000027984 */ /* 0x000e240000000800 */
[----:B0-----:R-:W-:-:S05]  /*ccc0*/  HFMA2 R3, R2, 1, 1, R7 ;  /* 0x3c003c0002037831 */ /* 0x001fca0000000007 */
[----:B------:R-:W0:Y:S02]  /*ccd0*/  ATOMS.CAST.SPIN P0, [R0+0x4], R2, R3 ;  /* 0x000004020000758d */ /* 0x000e240001800003 */
[----:B0-----:R-:W-:Y:S05]  /*cce0*/  @!P0 BRA `(.L_x_408) ;  /* 0xfffffffc00f08947 */ /* 0x001fea000383ffff */
[----:B------:R-:W-:Y:S05]  /*ccf0*/  BRA `(.L_x_406) ;  /* 0x00000000000c7947 */ /* 0x000fea0003800000 */
.L_x_407:
[----:B------:R-:W0:Y:S02]  /*cd00*/  LD.E R0, desc[UR10][R14.64+0x4] ;  /* 0x0000040a0e007980 */ /* 0x000e24000c101900 */
[----:B0-----:R-:W-:-:S05]  /*cd10*/  IADD3 R3, PT, PT, R7, R0, RZ ;  /* 0x0000000007037210 */ /* 0x001fca0007ffe0ff */
[----:B------:R1:W-:Y:S02]  /*cd20*/  ST.E desc[UR10][R14.64+0x4], R3 ;  /* 0x000004030e007985 */ /* 0x0003e4000c10190a */
.L_x_406:
[----:B------:R-:W-:Y:S05]  /*cd30*/  BSYNC.RECONVERGENT B0 ;  /* 0x0000000000007941 */ /* 0x000fea0003800200 */
.L_x_405:
        /* <DEDUP_REMOVED lines=10> */
.L_x_412:
[----:B------:R-:W0:Y:S02]  /*cde0*/  LDS R2, [R0] ;  /* 0x0000000000027984 */ /* 0x000e240000000800 */
[----:B0-----:R-:W-:-:S05]  /*cdf0*/  HADD2 R3, R2, R6 ;  /* 0x0000000602037230 */ /* 0x001fca0000000000 */
[----:B------:R-:W0:Y:S02]  /*ce00*/  ATOMS.CAST.SPIN P0, [R0], R2, R3 ;  /* 0x000000020000758d */ /* 0x000e240001800003 */
[----:B0-----:R-:W-:Y:S05]  /*ce10*/  @!P0 BRA `(.L_x_412) ;  /* 0xfffffffc00f08947 */ /* 0x001fea000383ffff */
[----:B------:R-:W-:Y:S05]  /*ce20*/  BRA `(.L_x_410) ;  /* 0x00000000000c7947 */ /* 0x000fea0003800000 */
.L_x_411:
[----:B------:R-:W2:Y:S02]  /*ce30*/  LD.E R0, desc[UR10][R14.64] ;  /* 0x0000000a0e007980 */ /* 0x000ea4000c101900 */
[----:B--2---:R-:W-:-:S05]  /*ce40*/  IADD3 R3, PT, PT, R6, R0, RZ ;  /* 0x0000000006037210 */ /* 0x004fca0007ffe0ff */
[----:B------:R0:W-:Y:S02]  /*ce50*/  ST.E desc[UR10][R14.64], R3 ;  /* 0x000000030e007985 */ /* 0x0001e4000c10190a */
.L_x_410:
[----:B------:R-:W-:Y:S05]  /*ce60*/  BSYNC.RECONVERGENT B0 ;  /* 0x0000000000007941 */ /* 0x000fea0003800200 */
.L_x_409:
[----:B------:R1:W-:Y:S02]  /*ce70*/  ATOM.E.ADD.F16x2.RN.STRONG.GPU P0, RZ, desc[UR10][R14.64+0x4], R5 ;  /* 0x800004050eff79a2 */ /* 0x0003e4000c10e10a */
[----:B-1----:R-:W-:Y:S05]  /*ce80*/  @P0 EXIT ;  /* 0x000000000000094d */ /* 0x002fea0003800000 */
[----:B------:R-:W1:Y:S02]  /*ce90*/  QSPC.E.S P0, RZ, [R14+0x4] ;  /* 0x000004000eff73aa */ /* 0x000e640000000500 */
[----:B-1----:R-:W-:Y:S05]  /*cea0*/  @!P0 BRA `(.L_x_413) ;  /* 0x00000000001c8947 */ /* 0x002fea0003800000 */
[----:B------:R-:W-:-:S04]  /*ceb0*/  MOV R2, R14 ;  /* 0x0000000e00027202 */ /* 0x000fc80000000f00 */
[----:B------:R-:W-:-:S07]  /*cec0*/  MOV R0, R2 ;  /* 0x0000000200007202 */ /* 0x000fce0000000f00 */
.L_x_414:
[----:B------:R-:W0:Y:S02]  /*ced0*/  LDS R2, [R0+0x4] ;  /* 0x0000040000027984 */ /* 0x000e240000000800 */
[----:B0-----:R-:W-:-:S05]  /*cee0*/  HFMA2 R3, R2, 1, 1, R5 ;  /* 0x3c003c0002037831 */ /* 0x001fca0000000005 */
[----:B------:R-:W0:Y:S02]  /*cef0*/  ATOMS.CAST.SPIN P0, [R0+0x4], R2, R3 ;  /* 0x000004020000758d */ /* 0x000e240001800003 */
[----:B0-----:R-:W-:Y:S05]  /*cf00*/  @!P0 BRA `(.L_x_414) ;  /* 0xfffffffc00f08947 */ /* 0x001fea000383ffff */
[----:B------:R-:W-:Y:S05]  /*cf10*/  EXIT ;  /* 0x000000000000794d */ /* 0x000fea0003800000 */
.L_x_413:
[----:B------:R-:W0:Y:S02]  /*cf20*/  LD.E R0, desc[UR10][R14.64+0x4] ;  /* 0x0000040a0e007980 */ /* 0x000e24000c101900 */
[----:B0-----:R-:W-:-:S05]  /*cf30*/  IADD3 R3, PT, PT, R5, R0, RZ ;  /* 0x0000000005037210 */ /* 0x001fca0007ffe0ff */
[----:B------:R-:W-:Y:S01]  /*cf40*/  ST.E desc[UR10][R14.64+0x4], R3 ;  /* 0x000004030e007985 */ /* 0x000fe2000c10190a */
[----:B------:R-:W-:Y:S05]  /*cf50*/  EXIT ;  /* 0x000000000000794d */ /* 0x000fea0003800000 */
.L_x_415:
        /* <DEDUP_REMOVED lines=10> */
.L_x_4475:


//--------------------- .text._Z23gemm_half_q_half_kernelILi4ELi152ELb0ELb0ELi64EEvPK6__halfPKjS4_S2_PS0_iiiiPKtS7_iiiiiibS2_i --------------------------
	.section	.text._Z23gemm_half_q_half_kernelILi4ELi152ELb0ELb0ELi64EEvPK6__halfPKjS4_S2_PS0_iiiiPKtS7_iiiiiibS2_i,"ax",@progbits
	.align	128
        .global         _Z23gemm_half_q_half_kernelILi4ELi152ELb0ELb0ELi64EEvPK6__halfPKjS4_S2_PS0_iiiiPKtS7_iiiiiibS2_i
        .type           _Z23gemm_half_q_half_kernelILi4ELi152ELb0ELb0ELi64EEvPK6__halfPKjS4_S2_PS0_iiiiPKtS7_iiiiiibS2_i,@function
        .size           _Z23gemm_half_q_half_kernelILi4ELi152ELb0ELb0ELi64EEvPK6__halfPKjS4_S2_PS0_iiiiPKtS7_iiiiiibS2_i,(.L_x_4476 - _Z23gemm_half_q_half_kernelILi4ELi152ELb0ELb0ELi64EEvPK6__halfPKjS4_S2_PS0_iiiiPKtS7_iiiiiibS2_i)
        .other          _Z23gemm_half_q_half_kernelILi4ELi152ELb0ELb0ELi64EEvPK6__halfPKjS4_S2_PS0_iiiiPKtS7_iiiiiibS2_i,@"STO_CUDA_ENTRY STV_DEFAULT"
_Z23gemm_half_q_half_kernelILi4ELi152ELb0ELb0ELi64EEvPK6__halfPKjS4_S2_PS0_iiiiPKtS7_iiiiiibS2_i:
.text._Z23gemm_half_q_half_kernelILi4ELi152ELb0ELb0ELi64EEvPK6__halfPKjS4_S2_PS0_iiiiPKtS7_iiiiiibS2_i:
        /* <DEDUP_REMOVED lines=51> */
.L_x_421:
        /* <DEDUP_REMOVED lines=32> */
.L_x_420:
        /* <DEDUP_REMOVED lines=20> */
.L_x_422:
[----:B------:R-:W-:-:S13]  /*0670*/  ISETP.EQ.AND P1, PT, R15, RZ, PT ;  /* 0x000000ff0f00720c */ /* 0x000fda0003f22270 */
[----:B------:R-:W-:Y:S05]  /*0680*/  @!P0 BRA P1, `(.L_x_417) ;  /* 0x00000004007c8947 */ /* 0x000fea0000800000 */
.L_x_419:
        /* <DEDUP_REMOVED lines=12> */
.L_x_418:
        /* <DEDUP_REMOVED lines=17> */
.L_x_425:
        /* <DEDUP_REMOVED lines=32> */
.L_x_424:
        /* <DEDUP_REMOVED lines=21> */
.L_x_426:
[----:B------:R-:W-:-:S13]  /*0bb0*/  ISETP.NE.OR P0, PT, R15, RZ, P0 ;  /* 0x000000ff0f00720c */ /* 0x000fda0000705670 */
[----:B------:R-:W-:Y:S05]  /*0bc0*/  @!P0 BRA `(.L_x_417) ;  /* 0x00000000002c8947 */ /* 0x000fea0003800000 */
.L_x_423:
        /* <DEDUP_REMOVED lines=11> */
.L_x_417:
[----:B------:R-:W-:Y:S05]  /*0c80*/  BSYNC.RECONVERGENT B0 ;  /* 0x0000000000007941 */ /* 0x000fea0003800200 */
.L_x_416:
        /* <DEDUP_REMOVED lines=21> */
[----:B-----5:R-:W0:Y:S01]  /*0de0*/  LDC.64 R14, c[0x0][0x3a0] ;  /* 0x0000e800ff0e7b82 */ /* 0x020e220000000a00 */
[----:B------:R-:W-:-:S13]  /*0df0*/  PLOP3.LUT P0, PT, PT, PT, PT, 0x8, 0x80 ;  /* 0x000000000080781c */ /* 0x000fda0003f0e170 */
.L_x_430:
        /* <DEDUP_REMOVED lines=15> */
.L_x_429:
        /* <DEDUP_REMOVED lines=12> */
.L_x_431:
[----:B------:R-:W-:-:S13]  /*0fb0*/  ISETP.NE.OR P0, PT, R7, RZ, P0 ;  /* 0x000000ff0700720c */ /* 0x000fda0000705670 */
[----:B------:R-:W-:Y:S05]  /*0fc0*/  @!P0 BRA `(.L_x_427) ;  /* 0x00000000001c8947 */ /* 0x000fea0003800000 */
.L_x_428:
[----:B0-----:R-:W0:Y:S02]  /*0fd0*/  LDC.64 R4, c[0x0][0x3a0] ;  /* 0x0000e800ff047b82 */ /* 0x001e240000000a00 */
.L_x_432:
[----:B0-----:R-:W-:Y:S01]  /*0fe0*/  IMAD.WIDE R8, R3, 0x2, R4 ;  /* 0x0000000203087825 */ /* 0x001fe200078e0204 */
[----:B------:R-:W-:Y:S02]  /*0ff0*/  IADD3 R7, PT, PT, R7, 0x1, RZ ;  /* 0x0000000107077810 */ /* 0x000fe40007ffe0ff */
[----:B------:R-:W-:Y:S02]  /*1000*/  IADD3 R3, PT, PT, R3, R45, RZ ;  /* 0x0000002d03037210 */ /* 0x000fe40007ffe0ff */
[----:B------:R1:W-:Y:S01]  /*1010*/  STG.E.64 desc[UR8][R8.64], RZ ;  /* 0x000000ff08007986 */ /* 0x0003e2000c101b08 */
[----:B------:R-:W-:-:S13]  /*1020*/  ISETP.NE.AND P0, PT, R7, RZ, PT ;  /* 0x000000ff0700720c */ /* 0x000fda0003f05270 */
[----:B-1----:R-:W-:Y:S05]  /*1030*/  @P0 BRA `(.L_x_432) ;  /* 0xfffffffc00e80947 */ /* 0x002fea000383ffff */
.L_x_427:
[----:B0-----:R-:W0:Y:S01]  /*1040*/  LDC.64 R4, c[0x0][0x3b8] ;  /* 0x0000ee00ff047b82 */ /* 0x001e220000000a00 */
[----:B------:R-:W-:-:S05]  /*1050*/  SHF.L.U32 R9, R2, 0x7, RZ ;  /* 0x0000000702097819 */ /* 0x000fca00000006ff */
[----:B0-----:R-:W-:-:S05]  /*1060*/  IMAD.WIDE.U32 R8, R9, 0x2, R4 ;  /* 0x0000000209087825 */ /* 0x001fca00078e0004 */
[----:B------:R0:W5:Y:S01]  /*1070*/  LDG.E.U16.CONSTANT R20, desc[UR8][R8.64+0x2] ;  /* 0x0000020808147981 */ /* 0x000162000c1e9500 */
[----:B------:R-:W-:Y:S01]  /*1080*/  BAR.SYNC.DEFER_BLOCKING 0x0 ;  /* 0x0000000000007b1d */ /* 0x000fe20000010000 */
[----:B------:R-:W-:-:S13]  /*1090*/  ISETP.GE.AND P0, PT, R51, R6, PT ;  /* 0x000000063300720c */ /* 0x000fda0003f06270 */
[----:B0-----:R-:W-:Y:S05]  /*10a0*/  @P0 BRA `(.L_x_433) ;  /* 0x0000000000d00947 */ /* 0x001fea0003800000 */
[----:B------:R0:W5:Y:S01]  /*10b0*/  LDG.E.U16.CONSTANT R3, desc[UR8][R8.64] ;  /* 0x0000000808037981 */ /* 0x000162000c1e9500 */
[----:B------:R-:W-:Y:S01]  /*10c0*/  SHF.R.S32.HI R7, RZ, 0x1f, R48 ;  /* 0x0000001fff077819 */ /* 0x000fe20000011430 */
[----:B-----5:R-:W-:Y:S01]  /*10d0*/  HFMA2 R14, -RZ, RZ, 0, 0 ;  /* 0x00000000ff0e7431 */ /* 0x020fe200000001ff */
[----:B------:R-:W-:Y:S02]  /*10e0*/  SHF.L.U32 R0, R0, 0x4, RZ ;  /* 0x0000000400007819 */ /* 0x000fe400000006ff */
[----:B------:R-:W-:Y:S02]  /*10f0*/  LEA.HI R7, R7, R48, RZ, 0x3 ;  /* 0x0000003007077211 */ /* 0x000fe400078f18ff */
[----:B------:R-:W-:Y:S02]  /*1100*/  MOV R16, R51 ;  /* 0x0000003300107202 */ /* 0x000fe40000000f00 */
[----:B------:R-:W-:Y:S02]  /*1110*/  LOP3.LUT R0, R0, 0x10, RZ, 0xc0, !PT ;  /* 0x0000001000007812 */ /* 0x000fe400078ec0ff */
[----:B0-----:R-:W-:-:S07]  /*1120*/  SHF.R.S32.HI R7, RZ, 0x3, R7 ;  /* 0x00000003ff077819 */ /* 0x001fce0000011407 */
.L_x_434:
        /* <DEDUP_REMOVED lines=13> */
[----:B------:R-:W4:Y:S01]  /*1200*/  LDG.E.U16.CONSTANT R13, desc[UR8][R12.64+0x2] ;  /* 0x000002080c0d7981 */ /* 0x000f22000c1e9500 */
[----:B--2---:R-:W-:-:S04]  /*1210*/  SHF.R.U32.HI R15, RZ, R0, R9 ;  /* 0x00000000ff0f7219 */ /* 0x004fc80000011609 */
[--C-:B------:R-:W-:Y:S02]  /*1220*/  SHF.R.U32.HI R18, RZ, 0x4, R15.reuse ;  /* 0x00000004ff127819 */ /* 0x100fe4000001160f */
[--C-:B------:R-:W-:Y:S02]  /*1230*/  SHF.R.U32.HI R8, RZ, 0x8, R15.reuse ;  /* 0x00000008ff087819 */ /* 0x100fe4000001160f */
[----:B------:R-:W-:Y:S02]  /*1240*/  LOP3.LUT R18, R18, 0xf, RZ, 0xc0, !PT ;  /* 0x0000000f12127812 */ /* 0x000fe400078ec0ff */
[----:B------:R-:W-:Y:S02]  /*1250*/  LOP3.LUT R8, R8, 0xf, RZ, 0xc0, !PT ;  /* 0x0000000f08087812 */ /* 0x000fe400078ec0ff */
[----:B------:R-:W-:Y:S01]  /*1260*/  LOP3.LUT R17, R15, 0xf, RZ, 0xc0, !PT ;  /* 0x0000000f0f117812 */ /* 0x000fe200078ec0ff */
[----:B------:R-:W-:Y:S01]  /*1270*/  IMAD R9, R18, R18, R18 ;  /* 0x0000001212097224 */ /* 0x000fe200078e0212 */
[----:B------:R-:W-:-:S03]  /*1280*/  SHF.R.U32.HI R15, RZ, 0xc, R15 ;  /* 0x0000000cff0f7819 */ /* 0x000fc6000001160f */
[----:B------:R-:W-:Y:S01]  /*1290*/  IMAD R22, R17, R17, R17 ;  /* 0x0000001111167224 */ /* 0x000fe200078e0211 */
[----:B------:R-:W-:Y:S01]  /*12a0*/  IADD3 R18, PT, PT, R18, 0x1, R9 ;  /* 0x0000000112127810 */ /* 0x000fe20007ffe009 */
[C---:B------:R-:W-:Y:S01]  /*12b0*/  IMAD R9, R8.reuse, R8, R8 ;  /* 0x0000000808097224 */ /* 0x040fe200078e0208 */
[----:B------:R-:W-:Y:S02]  /*12c0*/  LOP3.LUT R15, R15, 0xf, RZ, 0xc0, !PT ;  /* 0x0000000f0f0f7812 */ /* 0x000fe400078ec0ff */
[----:B------:R-:W-:Y:S01]  /*12d0*/  IADD3 R22, PT, PT, R17, 0x1, R22 ;  /* 0x0000000111167810 */ /* 0x000fe20007ffe016 */
[----:B0-----:R-:W-:Y:S01]  /*12e0*/  I2F.F16 R11, R18 ;  /* 0x00000012000b7306 */ /* 0x001fe20000200c00 */
[----:B------:R-:W-:Y:S01]  /*12f0*/  IADD3 R9, PT, PT, R8, 0x1, R9 ;  /* 0x0000000108097810 */ /* 0x000fe20007ffe009 */
[----:B------:R-:W-:-:S05]  /*1300*/  IMAD R8, R15, R15, R15 ;  /* 0x0000000f0f087224 */ /* 0x000fca00078e020f */
[----:B------:R-:W-:Y:S01]  /*1310*/  IADD3 R15, PT, PT, R15, 0x1, R8 ;  /* 0x000000010f0f7810 */ /* 0x000fe20007ffe008 */
[----:B------:R-:W0:Y:S01]  /*1320*/  I2F.F16 R22, R22 ;  /* 0x0000001600167306 */ /* 0x000e220000200c00 */
[----:B----4-:R-:W-:-:S04]  /*1330*/  IADD3 R16, PT, PT, R13, R16, RZ ;  /* 0x000000100d107210 */ /* 0x010fc80007ffe0ff */
[----:B------:R-:W-:-:S03]  /*1340*/  ISETP.GE.AND P0, PT, R16, R47, PT ;  /* 0x0000002f1000720c */ /* 0x000fc60003f06270 */
[----:B------:R-:W-:Y:S01]  /*1350*/  I2F.F16 R9, R9 ;  /* 0x0000000900097306 */ /* 0x000fe20000200c00 */
[----:B0-----:R-:W-:-:S07]  /*1360*/  PRMT R11, R22, 0x5410, R11 ;  /* 0x00005410160b7816 */ /* 0x001fce000000000b */
[----:B------:R-:W0:Y:S01]  /*1370*/  I2F.F16 R8, R15 ;  /* 0x0000000f00087306 */ /* 0x000e220000200c00 */
[-C--:B---3--:R-:W-:Y:S01]  /*1380*/  HMUL2 R22, R11, R10.reuse.H0_H0 ;  /* 0x2000000a0b167232 */ /* 0x088fe20000000000 */
[----:B0-----:R-:W-:Y:S02]  /*1390*/  PRMT R9, R9, 0x5410, R8 ;  /* 0x0000541009097816 */ /* 0x001fe40000000008 */
[C---:B------:R-:W-:Y:S02]  /*13a0*/  LEA R8, R14.reuse, R1, 0x3 ;  /* 0x000000010e087211 */ /* 0x040fe400078e18ff */
[----:B------:R-:W-:Y:S01]  /*13b0*/  IADD3 R14, PT, PT, R14, 0x1, RZ ;  /* 0x000000010e0e7810 */ /* 0x000fe20007ffe0ff */
[----:B------:R-:W-:-:S05]  /*13c0*/  HMUL2 R23, R9, R10.H0_H0 ;  /* 0x2000000a09177232 */ /* 0x000fca0000000000 */
[----:B------:R0:W-:Y:S01]  /*13d0*/  STL.64 [R8], R22 ;  /* 0x0000001608007387 */ /* 0x0001e20000100a00 */
[----:B------:R-:W-:Y:S05]  /*13e0*/  @!P0 BRA `(.L_x_434) ;  /* 0xfffffffc00508947 */ /* 0x000fea000383ffff */
.L_x_433:
        /* <DEDUP_REMOVED lines=28> */
.L_x_435:
        /* <DEDUP_REMOVED lines=8> */
.L_x_436:
        /* <DEDUP_REMOVED lines=8> */
.L_x_437:
        /* <DEDUP_REMOVED lines=8> */
.L_x_438:
        /* <DEDUP_REMOVED lines=8> */
.L_x_439:
        /* <DEDUP_REMOVED lines=37> */
.L_x_445:
[----:B------:R-:W-:Y:S01]  /*1a00*/  ISETP.NE.AND P1, PT, R51, R20, PT ;  /* 0x000000143300720c */ /* 0x000fe20003f25270 */
[----:B0-----:R-:W0:Y:S01]  /*1a10*/  LDC R45, c[0x0][0x3ac] ;  /* 0x0000eb00ff2d7b82 */ /* 0x001e220000000800 */
[----:B------:R-:W-:Y:S02]  /*1a20*/  MOV R6, R28 ;  /* 0x0000001c00067202 */ /* 0x000fe40000000f00 */
[----:B------:R-:W-:-:S05]  /*1a30*/  MOV R7, R29 ;  /* 0x0000001d00077202 */ /* 0x000fca0000000f00 */
[----:B-----5:R1:W5:Y:S04]  /*1a40*/  LDG.E.128.CONSTANT R16, desc[UR8][R6.64] ;  /* 0x0000000806107981 */ /* 0x020368000c1e9d00 */
[----:B------:R-:W-:Y:S01]  /*1a50*/  @!P1 LEA R2, R46, R1, 0x3 ;  /* 0x000000012e029211 */ /* 0x000fe200078e18ff */
[----:B------:R-:W2:Y:S05]  /*1a60*/  @!P1 LDG.E.U16.CONSTANT R4, desc[UR8][R12.64] ;  /* 0x000000080c049981 */ /* 0x000eaa000c1e9500 */
[----:B------:R-:W3:Y:S01]  /*1a70*/  @!P1 LDL.64 R2, [R2+0x8] ;  /* 0x0000080002029983 */ /* 0x000ee20000100a00 */
[----:B------:R-:W-:-:S02]  /*1a80*/  ISETP.GE.AND P0, PT, R49, 0x1, PT ;  /* 0x000000013100780c */ /* 0x000fc40003f06270 */
[----:B------:R-:W-:Y:S01]  /*1a90*/  @!P1 IADD3 R0, PT, PT, R46, 0x1, RZ ;  /* 0x000000012e009810 */ /* 0x000fe20007ffe0ff */
[----:B0-----:R-:W-:-:S03]  /*1aa0*/  IMAD.WIDE R28, R45, 0x4, R6 ;  /* 0x000000042d1c7825 */ /* 0x001fc600078e0206 */
[----:B------:R-:W-:Y:S02]  /*1ab0*/  @!P1 MOV R46, R0 ;  /* 0x00000000002e9202 */ /* 0x000fe40000000f00 */
[----:B--2---:R-:W-:Y:S02]  /*1ac0*/  @!P1 IADD3 R20, PT, PT, R4, R51, RZ ;  /* 0x0000003304149210 */ /* 0x004fe40007ffe0ff */
[----:B---3--:R-:W-:Y:S02]  /*1ad0*/  @!P1 PRMT R100, R2, 0x7610, R100 ;  /* 0x0000761002649816 */ /* 0x008fe40000000064 */
[----:B------:R-:W-:Y:S02]  /*1ae0*/  @!P1 PRMT R98, R3, 0x7610, R98 ;  /* 0x0000761003629816 */ /* 0x000fe40000000062 */
[----:B------:R-:W-:Y:S02]  /*1af0*/  @!P1 PRMT R100, R100, 0x7610, R2 ;  /* 0x0000761064649816 */ /* 0x000fe40000000002 */
[----:B------:R-:W-:Y:S01]  /*1b00*/  @!P1 PRMT R98, R98, 0x7610, R3 ;  /* 0x0000761062629816 */ /* 0x000fe20000000003 */
        /* <DEDUP_REMOVED lines=39> */
[----:B------:R-:W-:Y:S02]  /*1d80*/  SHF.R.U32.HI R18, RZ, 0x10, R18 ;  /* 0x00000010ff127819 */ /* 0x000fe40000011612 */
[----:B------:R-:W-:Y:S01]  /*1d90*/  LEA.HI R33, R19, 0xffffff80, RZ, 0x8 ;  /* 0xffffff8013217811 */ /* 0x000fe200078f40ff */
[----:B------:R-:W-:Y:S01]  /*1da0*/  I2F.F16 R64, R17 ;  /* 0x0000001100407306 */ /* 0x000fe20000200c00 */
[----:B------:R-:W-:Y:S02]  /*1db0*/  LOP3.LUT R18, R18, 0xff, RZ, 0xc0, !PT ;  /* 0x000000ff12127812 */ /* 0x000fe400078ec0ff */
[----:B------:R-:W-:Y:S02]  /*1dc0*/  SHF.R.U32.HI R19, RZ, 0x10, R19 ;  /* 0x00000010ff137819 */ /* 0x000fe40000011613 */
[----:B------:R-:W-:Y:S02]  /*1dd0*/  IADD3 R18, PT, PT, R18, -0x80, RZ ;  /* 0xffffff8012127810 */ /* 0x000fe40007ffe0ff */
[----:B------:R-:W-:Y:S01]  /*1de0*/  LOP3.LUT R19, R19, 0xff, RZ, 0xc0, !PT ;  /* 0x000000ff13137812 */ /* 0x000fe200078ec0ff */
[----:B------:R-:W-:Y:S01]  /*1df0*/  I2F.F16 R55, R4 ;  /* 0x0000000400377306 */ /* 0x000fe20000200c00 */
[----:B------:R-:W-:-:S02]  /*1e00*/  ISETP.NE.AND P1, PT, R49, 0x1, PT ;  /* 0x000000013100780c */ /* 0x000fc40003f25270 */
[----:B------:R-:W-:-:S05]  /*1e10*/  IADD3 R19, PT, PT, R19, -0x80, RZ ;  /* 0xffffff8013137810 */ /* 0x000fca0007ffe0ff */
        /* <DEDUP_REMOVED lines=44> */
[----:B------:R-:W-:-:S02]  /*20e0*/  HADD2.F32 R18, -RZ, R37.H0_H0 ;  /* 0x20000025ff127230 */ /* 0x000fc40000004100 */
[----:B------:R-:W-:Y:S01]  /*20f0*/  FFMA.FTZ R55, R3, R5, RZ ;  /* 0x0000000503377223 */ /* 0x000fe200000100ff */
[----:B------:R-:W-:Y:S01]  /*2100*/  HADD2.F32 R37, -RZ, R59.H0_H0 ;  /* 0x2000003bff257230 */ /* 0x000fe20000004100 */
[----:B------:R-:W-:Y:S01]  /*2110*/  LOP3.LUT R53, R19, 0xff, RZ, 0xc0, !PT ;  /* 0x000000ff13357812 */ /* 0x000fe200078ec0ff */
[C---:B------:R-:W-:Y:S01]  /*2120*/  FFMA.FTZ R59, R5.reuse, R0, RZ ;  /* 0x00000000053b7223 */ /* 0x040fe200000100ff */
[C---:B------:R-:W-:Y:S01]  /*2130*/  FFMA.FTZ R61, R5.reuse, R4, RZ ;  /* 0x00000004053d7223 */ /* 0x040fe200000100ff */
[----:B------:R-:W-:Y:S01]  /*2140*/  FFMA.FTZ R58, R5, R2, RZ ;  /* 0x00000002053a7223 */ /* 0x000fe200000100ff */
[----:B------:R-:W-:Y:S02]  /*2150*/  HADD2.F32 R19, -RZ, R54.H0_H0 ;  /* 0x20000036ff137230 */ /* 0x000fe40000004100 */
[----:B------:R-:W-:Y:S01]  /*2160*/  FFMA.FTZ R54, R18, R52, R55 ;  /* 0x0000003412367223 */ /* 0x000fe20000010037 */
[----:B------:R-:W-:Y:S02]  /*2170*/  HADD2.F32 R5, -RZ, R63.H0_H0 ;  /* 0x2000003fff057230 */ /* 0x000fe40000004100 */
[C---:B------:R-:W-:Y:S01]  /*2180*/  FFMA.FTZ R62, R52.reuse, R36, R61 ;  /* 0x00000024343e7223 */ /* 0x040fe2000001003d */
[----:B------:R-:W-:Y:S01]  /*2190*/  FFMA.FTZ R61, R52, R37, R58 ;  /* 0x00000025343d7223 */ /* 0x000fe2000001003a */
[----:B------:R-:W-:Y:S01]  /*21a0*/  LEA.HI R31, R10, 0xffffff80, RZ, 0x8 ;  /* 0xffffff800a1f7811 */ /* 0x000fe200078f40ff */
[----:B------:R-:W-:Y:S01]  /*21b0*/  FFMA.FTZ R60, R52, R19, R59 ;  /* 0x00000013343c7223 */ /* 0x000fe2000001003b */
[----:B------:R-:W-:Y:S01]  /*21c0*/  FFMA.FTZ R58, R5, R57, R54 ;  /* 0x00000039053a7223 */ /* 0x000fe20000010036 */
[----:B------:R-:W-:Y:S01]  /*21d0*/  SHF.R.U32.HI R52, RZ, 0x10, R9 ;  /* 0x00000010ff347819 */ /* 0x000fe20000011609 */
[----:B------:R1:W-:Y:S01]  /*21e0*/  I2F.F16 R65, R39 ;  /* 0x0000002700417306 */ /* 0x0003e20000200c00 */
[----:B------:R-:W-:Y:S01]  /*21f0*/  SHF.R.U32.HI R10, RZ, 0x10, R10 ;  /* 0x00000010ff0a7819 */ /* 0x000fe2000001160a */
[----:B0-----:R-:W-:Y:S01]  /*2200*/  HADD2.F32 R63, -RZ, R17.H1_H1 ;  /* 0x30000011ff3f7230 */ /* 0x001fe20000004100 */
[----:B------:R-:W-:-:S02]  /*2210*/  SHF.R.U32.HI R54, RZ, 0x10, R11 ;  /* 0x00000010ff367819 */ /* 0x000fc4000001160b */
[----:B------:R-:W-:Y:S02]  /*2220*/  LEA.HI R30, R9, 0xffffff80, RZ, 0x8 ;  /* 0xffffff80091e7811 */ /* 0x000fe400078f40ff */
[----:B------:R-:W-:Y:S01]  /*2230*/  LOP3.LUT R9, R38, 0xff, RZ, 0xc0, !PT ;  /* 0x000000ff26097812 */ /* 0x000fe200078ec0ff */
[----:B------:R0:W-:Y:S01]  /*2240*/  I2F.F16 R67, R40 ;  /* 0x0000002800437306 */ /* 0x0001e20000200c00 */
[----:B------:R-:W-:Y:S01]  /*2250*/  HADD2.F32 R38, -RZ, R64.H0_H0 ;  /* 0x20000040ff267230 */ /* 0x000fe20000004100 */
[----:B------:R-:W-:Y:S01]  /*2260*/  IADD3 R53, PT, PT, R53, -0x80, RZ ;  /* 0xffffff8035357810 */ /* 0x000fe20007ffe0ff */
[----:B-1----:R-:W-:Y:S01]  /*2270*/  HADD2.F32 R39, -RZ, R66.H0_H0 ;  /* 0x20000042ff277230 */ /* 0x002fe20000004100 */
[----:B------:R-:W-:Y:S02]  /*2280*/  LOP3.LUT R52, R52, 0xff, RZ, 0xc0, !PT ;  /* 0x000000ff34347812 */ /* 0x000fe400078ec0ff */
[----:B------:R-:W-:Y:S01]  /*2290*/  LOP3.LUT R10, R10, 0xff, RZ, 0xc0, !PT ;  /* 0x000000ff0a0a7812 */ /* 0x000fe200078ec0ff */
[C---:B------:R-:W-:Y:S01]  /*22a0*/  FFMA.FTZ R55, R57.reuse, R38, R60 ;  /* 0x0000002639377223 */ /* 0x040fe2000001003c */
[----:B------:R-:W-:Y:S01]  /*22b0*/  I2F.F16 R50, R50 ;  /* 0x0000003200327306 */ /* 0x000fe20000200c00 */
[----:B0-----:R-:W-:Y:S01]  /*22c0*/  HADD2.F32 R40, -RZ, R68.H0_H0 ;  /* 0x20000044ff287230 */ /* 0x001fe20000004100 */
[----:B------:R-:W-:Y:S01]  /*22d0*/  LOP3.LUT R54, R54, 0xff, RZ, 0xc0, !PT ;  /* 0x000000ff36367812 */ /* 0x000fe200078ec0ff */
[----:B------:R-:W-:Y:S01]  /*22e0*/  FFMA.FTZ R59, R57, R39, R62 ;  /* 0x00000027393b7223 */ /* 0x000fe2000001003e */
[----:B------:R-:W-:Y:S01]  /*22f0*/  IADD3 R9, PT, PT, R9, -0x80, RZ ;  /* 0xffffff8009097810 */ /* 0x000fe20007ffe0ff */
[----:B------:R-:W-:Y:S01]  /*2300*/  FFMA.FTZ R55, R56, R34, R55 ;  /* 0x0000002238377223 */ /* 0x000fe20000010037 */
[----:B------:R-:W-:Y:S01]  /*2310*/  IADD3 R52, PT, PT, R52, -0x80, RZ ;  /* 0xffffff8034347810 */ /* 0x000fe20007ffe0ff */
[----:B------:R-:W-:Y:S01]  /*2320*/  FFMA.FTZ R60, R57, R40, R61 ;  /* 0x00000028393c7223 */ /* 0x000fe2000001003d */
[----:B------:R-:W0:Y:S01]  /*2330*/  I2F.F16 R8, R8 ;  /* 0x0000000800087306 */ /* 0x000e220000200c00 */
[----:B------:R-:W-:-:S02]  /*2340*/  IADD3 R10, PT, PT, R10, -0x80, RZ ;  /* 0xffffff800a0a7810 */ /* 0x000fc40007ffe0ff */
[----:B------:R-:W-:Y:S01]  /*2350*/  IADD3 R54, PT, PT, R54, -0x80, RZ ;  /* 0xffffff8036367810 */ /* 0x000fe20007ffe0ff */
[----:B------:R-:W-:Y:S01]  /*2360*/  FFMA.FTZ R62, R56, R33, R60 ;  /* 0x00000021383e7223 */ /* 0x000fe2000001003c */
[----:B------:R-:W-:Y:S01]  /*2370*/  LEA.HI R11, R11, 0xffffff80, RZ, 0x8 ;  /* 0xffffff800b0b7811 */ /* 0x000fe200078f40ff */
[----:B------:R-:W-:Y:S02]  /*2380*/  HADD2.F32 R60, -RZ, R17.H0_H0 ;  /* 0x20000011ff3c7230 */ /* 0x000fe40000004100 */
[----:B------:R1:W2:Y:S01]  /*2390*/  I2F.F16 R69, R53 ;  /* 0x0000003500457306 */ /* 0x0002a20000200c00 */
[----:B0-----:R-:W-:-:S07]  /*23a0*/  HADD2.F32 R17, -RZ, R8.H0_H0 ;  /* 0x20000008ff117230 */ /* 0x001fce0000004100 */
[----:B------:R0:W-:Y:S01]  /*23b0*/  I2F.F16 R57, R9 ;  /* 0x0000000900397306 */ /* 0x0001e20000200c00 */
[----:B-1----:R-:W-:-:S07]  /*23c0*/  FFMA.FTZ R53, R56, R32, R59 ;  /* 0x0000002038357223 */ /* 0x002fce000001003b */
[----:B------:R1:W3:Y:S01]  /*23d0*/  I2F.F16 R64, R52 ;  /* 0x0000003400407306 */ /* 0x0002e20000200c00 */
[----:B0-----:R-:W-:Y:S01]  /*23e0*/  FFMA.FTZ R9, R35, R56, R58 ;  /* 0x0000003823097223 */ /* 0x001fe2000001003a */
[--C-:B------:R-:W-:Y:S02]  /*23f0*/  HADD2.F32 R56, -RZ, R16.reuse.H0_H0 ;  /* 0x20000010ff387230 */ /* 0x100fe40000004100 */
[----:B------:R-:W-:Y:S02]  /*2400*/  HADD2.F32 R58, -RZ, R16.H1_H1 ;  /* 0x30000010ff3a7230 */ /* 0x000fe40000004100 */
[----:B------:R-:W-:Y:S02]  /*2410*/  HADD2.F32 R16, -RZ, R41.H0_H0 ;  /* 0x20000029ff107230 */ /* 0x000fe40000004100 */
[----:B------:R0:W4:Y:S01]  /*2420*/  I2F.F16 R66, R10 ;  /* 0x0000000a00427306 */ /* 0x0001220000200c00 */
[----:B------:R-:W-:Y:S02]  /*2430*/  HADD2.F32 R41, -RZ, R42.H0_H0 ;  /* 0x2000002aff297230 */ /* 0x000fe40000004100 */
[----:B------:R-:W-:-:S02]  /*2440*/  HADD2.F32 R42, -RZ, R43.H0_H0 ;  /* 0x2000002bff2a7230 */ /* 0x000fc40000004100 */
[----:B------:R-:W-:Y:S02]  /*2450*/  HADD2.F32 R43, -RZ, R50.H0_H0 ;  /* 0x20000032ff2b7230 */ /* 0x000fe40000004100 */
[C---:B------:R-:W-:Y:S01]  /*2460*/  FFMA.FTZ R59, R56.reuse, R41, R55 ;  /* 0x00000029383b7223 */ /* 0x040fe20000010037 */
[----:B------:R-:W-:Y:S01]  /*2470*/  HADD2.F32 R50, -RZ, R65.H0_H0 ;  /* 0x20000041ff327230 */ /* 0x000fe20000004100 */
[----:B------:R4:W4:Y:S01]  /*2480*/  I2F.F16 R68, R54 ;  /* 0x0000003600447306 */ /* 0x0009220000200c00 */
[----:B------:R-:W-:Y:S01]  /*2490*/  FFMA.FTZ R61, R56, R42, R53 ;  /* 0x0000002a383d7223 */ /* 0x000fe20000010035 */
[----:B-1----:R-:W-:Y:S02]  /*24a0*/  HADD2.F32 R52, -RZ, R67.H0_H0 ;  /* 0x20000043ff347230 */ /* 0x002fe40000004100 */
[----:B0-----:R-:W-:Y:S01]  /*24b0*/  FFMA.FTZ R10, R16, R56, R9 ;  /* 0x00000038100a7223 */ /* 0x001fe20000010009 */
[----:B--2---:R-:W-:Y:S02]  /*24c0*/  HADD2.F32 R53, -RZ, R69.H0_H0 ;  /* 0x20000045ff357230 */ /* 0x004fe40000004100 */
[----:B------:R-:W-:Y:S01]  /*24d0*/  FFMA.FTZ R62, R56, R43, R62 ;  /* 0x0000002b383e7223 */ /* 0x000fe2000001003e */
[----:B---3--:R-:W-:-:S02]  /*24e0*/  HADD2.F32 R55, -RZ, R64.H0_H0 ;  /* 0x20000040ff377230 */ /* 0x008fc40000004100 */
[----:B------:R-:W-:Y:S01]  /*24f0*/  FFMA.FTZ R9, R17, R58, R10 ;  /* 0x0000003a11097223 */ /* 0x000fe2000001000a */
[----:B------:R-:W0:Y:S01]  /*2500*/  I2F.F16 R15, R15 ;  /* 0x0000000f000f7306 */ /* 0x000e220000200c00 */
[----:B----4-:R-:W-:Y:S02]  /*2510*/  HADD2.F32 R54, -RZ, R57.H0_H0 ;  /* 0x20000039ff367230 */ /* 0x010fe40000004100 */
[C---:B------:R-:W-:Y:S01]  /*2520*/  FFMA.FTZ R59, R58.reuse, R50, R59 ;  /* 0x000000323a3b7223 */ /* 0x040fe2000001003b */
[----:B------:R-:W-:Y:S02]  /*2530*/  HADD2.F32 R56, -RZ, R66.H0_H0 ;  /* 0x20000042ff387230 */ /* 0x000fe40000004100 */
[C---:B------:R-:W-:Y:S01]  /*2540*/  FFMA.FTZ R61, R58.reuse, R52, R61 ;  /* 0x000000343a3d7223 */ /* 0x040fe2000001003d */
[----:B------:R-:W-:Y:S01]  /*2550*/  FFMA.FTZ R62, R58, R53, R62 ;  /* 0x000000353a3e7223 */ /* 0x000fe2000001003e */
[----:B------:R-:W-:Y:S01]  /*2560*/  FFMA.FTZ R8, R54, R60, R9 ;  /* 0x0000003c36087223 */ /* 0x000fe20000010009 */
[----:B------:R-:W-:Y:S01]  /*2570*/  HADD2.F32 R57, -RZ, R68.H0_H0 ;  /* 0x20000044ff397230 */ /* 0x000fe20000004100 */
[----:B------:R-:W1:Y:S01]  /*2580*/  I2F.F16 R30, R30 ;  /* 0x0000001e001e7306 */ /* 0x000e620000200c00 */
[----:B------:R-:W-:Y:S01]  /*2590*/  FFMA.FTZ R10, R60, R55, R59 ;  /* 0x000000373c0a7223 */ /* 0x000fe2000001003b */
[----:B------:R-:W-:-:S02]  /*25a0*/  HADD2.F32 R58, -RZ, R100.H0_H0 ;  /* 0x20000064ff3a7230 */ /* 0x000fc40000004100 */
[----:B------:R-:W-:Y:S01]  /*25b0*/  FFMA.FTZ R64, R60, R57, R62 ;  /* 0x000000393c407223 */ /* 0x000fe2000001003e */
[----:B------:R-:W-:Y:S02]  /*25c0*/  HADD2.F32 R59, -RZ, R100.H1_H1 ;  /* 0x30000064ff3b7230 */ /* 0x000fe40000004100 */
[----:B0-----:R-:W-:Y:S01]  /*25d0*/  HADD2.F32 R15, -RZ, R15.H0_H0 ;  /* 0x2000000fff0f7230 */ /* 0x001fe20000004100 */
[----:B------:R-:W0:Y:S04]  /*25e0*/  I2F.F16 R31, R31 ;  /* 0x0000001f001f7306 */ /* 0x000e280000200c00 */
[----:B------:R-:W-:Y:S01]  /*25f0*/  FFMA.FTZ R9, R15, R63, R8 ;  /* 0x0000003f0f097223 */ /* 0x000fe20000010008 */
[----:B-1----:R-:W-:-:S03]  /*2600*/  HADD2.F32 R30, -RZ, R30.H0_H0 ;  /* 0x2000001eff1e7230 */ /* 0x002fc60000004100 */
        /* <DEDUP_REMOVED lines=32> */
[----:B------:R-:W-:-:S02]  /*2810*/  FFMA.FTZ R70, R2, R63, RZ ;  /* 0x0000003f02467223 */ /* 0x000fc400000100ff */
        /* <DEDUP_REMOVED lines=16> */
[--C-:B------:R-:W-:Y:S02]  /*2920*/  HADD2.F32 R66, -RZ, R11.reuse.H0_H0 ;  /* 0x2000000bff427230 */ /* 0x100fe40000004100 */
[-C--:B------:R-:W-:Y:S01]  /*2930*/  FFMA.FTZ R67, R42, R8.reuse, R67 ;  /* 0x000000082a437223 */ /* 0x080fe20000010043 */
[----:B------:R-:W-:Y:S01]  /*2940*/  FFMA.FTZ R70, R43, R8, R70 ;  /* 0x000000082b467223 */ /* 0x000fe20000010046 */
[-C--:B------:R-:W-:Y:S01]  /*2950*/  FFMA.FTZ R9, R17, R10.reuse, R64 ;  /* 0x0000000a11097223 */ /* 0x080fe20000010040 */
[-C--:B------:R-:W-:Y:S01]  /*2960*/  FFMA.FTZ R64, R50, R10.reuse, R63 ;  /* 0x0000000a32407223 */ /* 0x080fe2000001003f */
[----:B------:R-:W-:Y:S02]  /*2970*/  HADD2.F32 R11, -RZ, R11.H1_H1 ;  /* 0x3000000bff0b7230 */ /* 0x000fe40000004100 */
[-C--:B------:R-:W-:Y:S01]  /*2980*/  FFMA.FTZ R67, R52, R10.reuse, R67 ;  /* 0x0000000a34437223 */ /* 0x080fe20000010043 */
[----:B------:R-:W-:Y:S01]  /*2990*/  FFMA.FTZ R70, R53, R10, R70 ;  /* 0x0000000a35467223 */ /* 0x000fe20000010046 */
        /* <DEDUP_REMOVED lines=131> */
.L_x_441:
        /* <DEDUP_REMOVED lines=367> */
.L_x_442:
        /* <DEDUP_REMOVED lines=367> */
.L_x_443:
        /* <DEDUP_REMOVED lines=367> */
.L_x_444:
        /* <DEDUP_REMOVED lines=8> */
.L_x_440:
[----:B------:R-:W1:Y:S02]  /*7720*/  LDCU UR5, c[0x0][0x3d0] ;  /* 0x00007a00ff0577ac */ /* 0x000e640008000800 */
[----:B-1---5:R-:W-:-:S04]  /*7730*/  VIMNMX R16, PT, PT, R47, UR5, PT ;  /* 0x000000052f107c48 */ /* 0x022fc8000bfe0100 */
        /* <DEDUP_REMOVED lines=8> */
.L_x_448:
        /* <DEDUP_REMOVED lines=25> */
[--C-:B-----5:R-:W-:Y:S01]  /*7950*/  SHF.R.U32.HI R36, RZ, 0xf, R32.reuse ;  /* 0x0000000fff247819 */ /* 0x120fe20000011620 */
[----:B------:R-:W-:Y:S01]  /*7960*/  HFMA2 R0, -RZ, RZ, 0, 0.03125 ;  /* 0x00002800ff007431 */ /* 0x000fe200000001ff */
        /* <DEDUP_REMOVED lines=24> */
[----:B------:R-:W-:Y:S02]  /*7af0*/  LOP3.LUT R36, R36, 0x10001, RZ, 0xc0, !PT ;  /* 0x0001000124247812 */ /* 0x000fe400078ec0ff */
[----:B------:R-:W-:Y:S02]  /*7b00*/  LOP3.LUT R32, R32, 0x20002, R35, 0xf8, !PT ;  /* 0x0002000220207812 */ /* 0x000fe400078ef823 */
[----:B------:R-:W-:Y:S02]  /*7b10*/  SHF.R.U32.HI R30, RZ, 0xd, R14 ;  /* 0x0000000dff1e7819 */ /* 0x000fe4000001160e */
[----:B------:R-:W-:Y:S02]  /*7b20*/  LOP3.LUT R39, R38, 0x20002, R39, 0xf8, !PT ;  /* 0x0002000226277812 */ /* 0x000fe400078ef827 */
[----:B------:R-:W-:-:S02]  /*7b30*/  LOP3.LUT R63, R34, 0x1f001f, RZ, 0xc0, !PT ;  /* 0x001f001f223f7812 */ /* 0x000fc400078ec0ff */
[----:B------:R-:W-:Y:S02]  /*7b40*/  LOP3.LUT R17, R34, 0x3e003e0, RZ, 0xc0, !PT ;  /* 0x03e003e022117812 */ /* 0x000fe400078ec0ff */
[----:B------:R-:W-:Y:S02]  /*7b50*/  SHF.R.U32.HI R53, RZ, 0xa, R34 ;  /* 0x0000000aff357819 */ /* 0x000fe40000011622 */
[C---:B------:R-:W-:Y:S02]  /*7b60*/  LOP3.LUT R55, R28.reuse, 0x1f001f, RZ, 0xc0, !PT ;  /* 0x001f001f1c377812 */ /* 0x040fe400078ec0ff */
[----:B------:R-:W-:Y:S02]  /*7b70*/  LOP3.LUT R60, R28, 0x3e003e0, RZ, 0xc0, !PT ;  /* 0x03e003e01c3c7812 */ /* 0x000fe400078ec0ff */
[----:B------:R-:W-:Y:S02]  /*7b80*/  SHF.R.U32.HI R66, RZ, 0xa, R28 ;  /* 0x0000000aff427819 */ /* 0x000fe4000001161c */
[----:B------:R-:W-:-:S02]  /*7b90*/  SHF.R.U32.HI R34, RZ, 0xc, R10 ;  /* 0x0000000cff227819 */ /* 0x000fc4000001160a */
[----:B------:R-:W-:Y:S02]  /*7ba0*/  LOP3.LUT R33, R36, 0x20002, R33, 0xf8, !PT ;  /* 0x0002000224217812 */ /* 0x000fe400078ef821 */
[----:B------:R-:W-:Y:S02]  /*7bb0*/  LOP3.LUT R32, R32, 0x40004, R29, 0xf8, !PT ;  /* 0x0004000420207812 */ /* 0x000fe400078ef81d */
[----:B------:R-:W-:Y:S02]  /*7bc0*/  SHF.R.U32.HI R28, RZ, 0xd, R12 ;  /* 0x0000000dff1c7819 */ /* 0x000fe4000001160c */
[----:B------:R-:W-:Y:S02]  /*7bd0*/  SHF.R.U32.HI R37, RZ, 0xc, R9 ;  /* 0x0000000cff257819 */ /* 0x000fe40000011609 */
[----:B------:R-:W-:Y:S02]  /*7be0*/  LOP3.LUT R39, R39, 0x40004, R30, 0xf8, !PT ;  /* 0x0004000427277812 */ /* 0x000fe400078ef81e */
[----:B------:R-:W-:-:S02]  /*7bf0*/  LOP3.LUT R28, R33, 0x40004, R28, 0xf8, !PT ;  /* 0x00040004211c7812 */ /* 0x000fc400078ef81c */
[----:B------:R-:W-:Y:S02]  /*7c00*/  LOP3.LUT R37, R32, 0x80008, R37, 0xf8, !PT ;  /* 0x0008000820257812 */ /* 0x000fe400078ef825 */
[----:B------:R-:W-:Y:S02]  /*7c10*/  LOP3.LUT R38, R39, 0x80008, R34, 0xf8, !PT ;  /* 0x0008000827267812 */ /* 0x000fe400078ef822 */
[----:B------:R-:W0:Y:S01]  /*7c20*/  LDS.128 R32, [UR4] ;  /* 0x00000004ff207984 */ /* 0x000e220008000c00 */
[----:B------:R-:W-:Y:S02]  /*7c30*/  SHF.R.U32.HI R41, RZ, 0xe, R31 ;  /* 0x0000000eff297819 */ /* 0x000fe4000001161f */
[----:B------:R-:W-:Y:S02]  /*7c40*/  LOP3.LUT R40, R40, 0x10001, RZ, 0xc0, !PT ;  /* 0x0001000128287812 */ /* 0x000fe400078ec0ff */
        /* <DEDUP_REMOVED lines=9> */
[----:B------:R-:W-:Y:S02]  /*7ce0*/  LOP3.LUT R12, R13, 0x3e003e0, RZ, 0xc0, !PT ;  /* 0x03e003e00d0c7812 */ /* 0x000fe400078ec0ff */
[----:B------:R-:W-:Y:S02]  /*7cf0*/  SHF.R.U32.HI R43, RZ, 0xc, R11 ;  /* 0x0000000cff2b7819 */ /* 0x000fe4000001160b */
[----:B------:R-:W-:Y:S02]  /*7d00*/  LOP3.LUT R42, R41, 0x40004, R42, 0xf8, !PT ;  /* 0x00040004292a7812 */ /* 0x000fe400078ef82a */
[----:B------:R-:W-:Y:S02]  /*7d10*/  LOP3.LUT R31, R28, 0x80008, R31, 0xf8, !PT ;  /* 0x000800081c1f7812 */ /* 0x000fe400078ef81f */
[----:B------:R-:W-:-:S02]  /*7d20*/  LOP3.LUT R113, R91, 0x64006400, RZ, 0xfc, !PT ;  /* 0x640064005b717812 */ /* 0x000fc400078efcff */
[----:B------:R-:W-:Y:S02]  /*7d30*/  LOP3.LUT R39, R42, 0x80008, R43, 0xf8, !PT ;  /* 0x000800082a277812 */ /* 0x000fe400078ef82b */
[----:B------:R-:W-:Y:S02]  /*7d40*/  LOP3.LUT R91, R12, 0x64006400, RZ, 0xfc, !PT ;  /* 0x640064000c5b7812 */ /* 0x000fe400078efcff */
[----:B------:R-:W-:Y:S02]  /*7d50*/  LOP3.LUT R71, R13, 0x1f001f, RZ, 0xc0, !PT ;  /* 0x001f001f0d477812 */ /* 0x000fe400078ec0ff */
[----:B------:R-:W-:Y:S01]  /*7d60*/  SHF.R.U32.HI R76, RZ, 0xa, R13 ;  /* 0x0000000aff4c7819 */ /* 0x000fe2000001160d */
[----:B------:R-:W-:Y:S01]  /*7d70*/  HFMA2 R12, R91, R0.H0_H0, -48, -48 ;  /* 0xd200d2005b0c7431 */ /* 0x000fe20000040000 */
[C---:B------:R-:W-:Y:S02]  /*7d80*/  LOP3.LUT R72, R14.reuse, 0x1f001f, RZ, 0xc0, !PT ;  /* 0x001f001f0e487812 */ /* 0x040fe400078ec0ff */
[----:B------:R-:W-:-:S02]  /*7d90*/  LOP3.LUT R13, R14, 0x3e003e0, RZ, 0xc0, !PT ;  /* 0x03e003e00e0d7812 */ /* 0x000fc400078ec0ff */
[----:B------:R-:W-:Y:S02]  /*7da0*/  SHF.R.U32.HI R77, RZ, 0xa, R14 ;  /* 0x0000000aff4d7819 */ /* 0x000fe4000001160e */
[C---:B------:R-:W-:Y:S02]  /*7db0*/  LOP3.LUT R73, R15.reuse, 0x1f001f, RZ, 0xc0, !PT ;  /* 0x001f001f0f497812 */ /* 0x040fe400078ec0ff */
[----:B------:R-:W-:Y:S02]  /*7dc0*/  LOP3.LUT R14, R15, 0x3e003e0, RZ, 0xc0, !PT ;  /* 0x03e003e00f0e7812 */ /* 0x000fe400078ec0ff */
[----:B------:R-:W-:Y:S02]  /*7dd0*/  SHF.R.U32.HI R78, RZ, 0xa, R15 ;  /* 0x0000000aff4e7819 */ /* 0x000fe4000001160f */
[C---:B------:R-:W-:Y:S02]  /*7de0*/  LOP3.LUT R15, R8.reuse, 0x3e003e0, RZ, 0xc0, !PT ;  /* 0x03e003e0080f7812 */ /* 0x040fe400078ec0ff */
[----:B------:R-:W-:-:S02]  /*7df0*/  LOP3.LUT R79, R8, 0x1f001f, RZ, 0xc0, !PT ;  /* 0x001f001f084f7812 */ /* 0x000fc400078ec0ff */
[----:B------:R-:W-:Y:S02]  /*7e00*/  SHF.R.U32.HI R82, RZ, 0xa, R8 ;  /* 0x0000000aff527819 */ /* 0x000fe40000011608 */
[----:B------:R-:W-:Y:S02]  /*7e10*/  LOP3.LUT R59, R59, 0x64006400, RZ, 0xfc, !PT ;  /* 0x640064003b3b7812 */ /* 0x000fe400078efcff */
[----:B------:R-:W-:Y:S02]  /*7e20*/  LOP3.LUT R8, R9, 0x3e003e0, RZ, 0xc0, !PT ;  /* 0x03e003e009087812 */ /* 0x000fe400078ec0ff */
[----:B------:R-:W-:Y:S02]  /*7e30*/  LOP3.LUT R61, R61, 0x64006400, RZ, 0xfc, !PT ;  /* 0x640064003d3d7812 */ /* 0x000fe400078efcff */
[----:B------:R-:W-:Y:S02]  /*7e40*/  LOP3.LUT R80, R9, 0x1f001f, RZ, 0xc0, !PT ;  /* 0x001f001f09507812 */ /* 0x000fe400078ec0ff */
[----:B------:R-:W-:-:S02]  /*7e50*/  SHF.R.U32.HI R84, RZ, 0xa, R9 ;  /* 0x0000000aff547819 */ /* 0x000fc40000011609 */
[----:B------:R-:W-:Y:S02]  /*7e60*/  LOP3.LUT R95, R62, 0x64006400, RZ, 0xfc, !PT ;  /* 0x640064003e5f7812 */ /* 0x000fe400078efcff */
[----:B------:R-:W-:Y:S02]  /*7e70*/  LOP3.LUT R9, R10, 0x3e003e0, RZ, 0xc0, !PT ;  /* 0x03e003e00a097812 */ /* 0x000fe400078ec0ff */
[----:B------:R-:W-:Y:S02]  /*7e80*/  LOP3.LUT R3, R3, 0x64006400, RZ, 0xfc, !PT ;  /* 0x6400640003037812 */ /* 0x000fe400078efcff */
[----:B------:R-:W-:Y:S02]  /*7e90*/  LOP3.LUT R97, R8, 0x64006400, RZ, 0xfc, !PT ;  /* 0x6400640008617812 */ /* 0x000fe400078efcff */
[----:B------:R-:W-:Y:S01]  /*7ea0*/  LOP3.LUT R101, R64, 0x64006400, RZ, 0xfc, !PT ;  /* 0x6400640040657812 */ /* 0x000fe200078efcff */
[----:B------:R-:W-:Y:S01]  /*7eb0*/  HFMA2 R64, R3, R0.H0_H0, -48, -48 ;  /* 0xd200d20003407431 */ /* 0x000fe20000040000 */
[----:B------:R-:W-:-:S02]  /*7ec0*/  LOP3.LUT R109, R9, 0x64006400, RZ, 0xfc, !PT ;  /* 0x64006400096d7812 */ /* 0x000fc400078efcff */
[----:B------:R-:W-:Y:S02]  /*7ed0*/  LOP3.LUT R81, R10, 0x1f001f, RZ, 0xc0, !PT ;  /* 0x001f001f0a517812 */ /* 0x000fe400078ec0ff */
[----:B------:R-:W-:Y:S02]  /*7ee0*/  SHF.R.U32.HI R85, RZ, 0xa, R10 ;  /* 0x0000000aff557819 */ /* 0x000fe4000001160a */
[C---:B------:R-:W-:Y:S02]  /*7ef0*/  LOP3.LUT R10, R11.reuse, 0x3e003e0, RZ, 0xc0, !PT ;  /* 0x03e003e00b0a7812 */ /* 0x040fe400078ec0ff */
[----:B------:R-:W-:Y:S02]  /*7f00*/  LOP3.LUT R83, R11, 0x1f001f, RZ, 0xc0, !PT ;  /* 0x001f001f0b537812 */ /* 0x000fe400078ec0ff */
[----:B------:R-:W-:Y:S02]  /*7f10*/  SHF.R.U32.HI R86, RZ, 0xa, R11 ;  /* 0x0000000aff567819 */ /* 0x000fe4000001160b */
[----:B------:R-:W-:-:S02]  /*7f20*/  LOP3.LUT R111, R58, 0x64006400, RZ, 0xfc, !PT ;  /* 0x640064003a6f7812 */ /* 0x000fc400078efcff */
[----:B------:R-:W-:Y:S02]  /*7f30*/  LOP3.LUT R11, R2, 0x64006400, RZ, 0xfc, !PT ;  /* 0x64006400020b7812 */ /* 0x000fe400078efcff */
[----:B------:R-:W-:Y:S01]  /*7f40*/  LOP3.LUT R99, R17, 0x64006400, RZ, 0xfc, !PT ;  /* 0x6400640011637812 */ /* 0x000fe200078efcff */
[-C--:B------:R-:W-:Y:S01]  /*7f50*/  HFMA2 R58, R111, R0.reuse.H0_H0, -48, -48 ;  /* 0xd200d2006f3a7431 */ /* 0x080fe20000040000 */
[----:B------:R-:W-:Y:S01]  /*7f60*/  LOP3.LUT R53, R53, 0x1f001f, RZ, 0xc0, !PT ;  /* 0x001f001f35357812 */ /* 0x000fe200078ec0ff */
[-C--:B------:R-:W-:Y:S01]  /*7f70*/  HFMA2 R62, R11, R0.reuse.H0_H0, -48, -48 ;  /* 0xd200d2000b3e7431 */ /* 0x080fe20000040000 */
[----:B------:R-:W-:Y:S01]  /*7f80*/  LOP3.LUT R50, R50, 0x1f001f, RZ, 0xc0, !PT ;  /* 0x001f001f32327812 */ /* 0x000fe200078ec0ff */
[-C--:B------:R-:W-:Y:S01]  /*7f90*/  HFMA2 R11, R113, R0.reuse.H0_H0, -48, -48 ;  /* 0xd200d200710b7431 */ /* 0x080fe20000040000 */
[----:B------:R-:W-:Y:S02]  /*7fa0*/  LOP3.LUT R52, R52, 0x1f001f, RZ, 0xc0, !PT ;  /* 0x001f001f34347812 */ /* 0x000fe400078ec0ff */
[----:B------:R-:W-:Y:S01]  /*7fb0*/  LOP3.LUT R17, R60, 0x64006400, RZ, 0xfc, !PT ;  /* 0x640064003c117812 */ /* 0x000fe200078efcff */
[----:B------:R-:W-:Y:S01]  /*7fc0*/  HFMA2 R60, R99, R0.H0_H0, -48, -48 ;  /* 0xd200d200633c7431 */ /* 0x000fe20000040000 */
[----:B------:R-:W-:-:S02]  /*7fd0*/  LOP3.LUT R53, R53, 0x64006400, RZ, 0xfc, !PT ;  /* 0x6400640035357812 */ /* 0x000fc400078efcff */
[----:B------:R-:W-:Y:S01]  /*7fe0*/  LOP3.LUT R50, R50, 0x64006400, RZ, 0xfc, !PT ;  /* 0x6400640032327812 */ /* 0x000fe200078efcff */
[-C--:B------:R-:W-:Y:S01]  /*7ff0*/  HFMA2 R17, R17, R0.reuse.H0_H0, -48, -48 ;  /* 0xd200d20011117431 */ /* 0x080fe20000040000 */
        /* <DEDUP_REMOVED lines=28> */
[----:B------:R-:W-:Y:S02]  /*81c0*/  ISETP.NE.AND P0, PT, R49, 0x1, PT ;  /* 0x000000013100780c */ /* 0x000fe40003f05270 */
[----:B--2---:R-:W-:Y:S02]  /*81d0*/  SHF.R.U32.HI R28, RZ, 0xb, R5 ;  /* 0x0000000bff1c7819 */ /* 0x004fe40000011605 */
[----:B------:R-:W-:Y:S02]  /*81e0*/  SHF.R.U32.HI R29, RZ, 0xb, R6 ;  /* 0x0000000bff1d7819 */ /* 0x000fe40000011606 */
[----:B------:R-:W-:Y:S02]  /*81f0*/  SHF.R.U32.HI R30, RZ, 0xb, R7 ;  /* 0x0000000bff1e7819 */ /* 0x000fe40000011607 */
[----:B------:R-:W-:-:S02]  /*8200*/  SHF.R.U32.HI R36, RZ, 0xb, R4 ;  /* 0x0000000bff247819 */ /* 0x000fc40000011604 */
[C---:B------:R-:W-:Y:S02]  /*8210*/  LOP3.LUT R93, R4.reuse, 0x3e003e0, RZ, 0xc0, !PT ;  /* 0x03e003e0045d7812 */ /* 0x040fe400078ec0ff */
[----:B------:R-:W-:Y:S02]  /*8220*/  LOP3.LUT R87, R4, 0x1f001f, RZ, 0xc0, !PT ;  /* 0x001f001f04577812 */ /* 0x000fe400078ec0ff */
[----:B------:R-:W-:Y:S02]  /*8230*/  SHF.R.U32.HI R40, RZ, 0xa, R4 ;  /* 0x0000000aff287819 */ /* 0x000fe40000011604 */
[----:B------:R-:W-:Y:S02]  /*8240*/  LOP3.LUT R4, R5, 0x3e003e0, RZ, 0xc0, !PT ;  /* 0x03e003e005047812 */ /* 0x000fe400078ec0ff */
[----:B------:R-:W-:Y:S02]  /*8250*/  LOP3.LUT R36, R31, 0x100010, R36, 0xf8, !PT ;  /* 0x001000101f247812 */ /* 0x000fe400078ef824 */
[----:B------:R-:W-:-:S02]  /*8260*/  LOP3.LUT R37, R37, 0x100010, R28, 0xf8, !PT ;  /* 0x0010001025257812 */ /* 0x000fc400078ef81c */
[----:B------:R-:W-:Y:S02]  /*8270*/  LOP3.LUT R38, R38, 0x100010, R29, 0xf8, !PT ;  /* 0x0010001026267812 */ /* 0x000fe400078ef81d */
[----:B------:R-:W-:Y:S02]  /*8280*/  LOP3.LUT R39, R39, 0x100010, R30, 0xf8, !PT ;  /* 0x0010001027277812 */ /* 0x000fe400078ef81e */
[----:B------:R-:W1:Y:S01]  /*8290*/  LDS.128 R28, [UR4+0x10] ;  /* 0x00001004ff1c7984 */ /* 0x000e620008000c00 */
[----:B------:R-:W-:Y:S02]  /*82a0*/  LOP3.LUT R91, R4, 0x64006400, RZ, 0xfc, !PT ;  /* 0x64006400045b7812 */ /* 0x000fe400078efcff */
[----:B------:R-:W-:Y:S02]  /*82b0*/  LOP3.LUT R88, R5, 0x1f001f, RZ, 0xc0, !PT ;  /* 0x001f001f05587812 */ /* 0x000fe400078ec0ff */
[----:B------:R-:W-:Y:S01]  /*82c0*/  SHF.R.U32.HI R41, RZ, 0xa, R5 ;  /* 0x0000000aff297819 */ /* 0x000fe20000011605 */
        /* <DEDUP_REMOVED lines=8> */
[----:B------:R-:W-:Y:S01]  /*8350*/  LOP3.LUT R91, R63, 0x64006400, RZ, 0xfc, !PT ;  /* 0x640064003f5b7812 */ /* 0x000fe200078efcff */
[----:B------:R-:W-:Y:S01]  /*8360*/  HADD2 R63, R61, -1040, -1040 ;  /* 0xe410e4103d3f7430 */ /* 0x000fe20000000000 */
[----:B------:R-:W-:Y:S01]  /*8370*/  LOP3.LUT R7, R15, 0x64006400, RZ, 0xfc, !PT ;  /* 0x640064000f077812 */ /* 0x000fe200078efcff */
[-C--:B------:R-:W-:Y:S01]  /*8380*/  HFMA2 R15, R95, R0.reuse.H0_H0, -48, -48 ;  /* 0xd200d2005f0f7431 */ /* 0x080fe20000040000 */
[----:B------:R-:W-:Y:S01]  /*8390*/  LOP3.LUT R92, R65, 0x64006400, RZ, 0xfc, !PT ;  /* 0x64006400415c7812 */ /* 0x000fe200078efcff */
[----:B------:R-:W-:Y:S01]  /*83a0*/  HADD2 R65, R59, -1040, -1040 ;  /* 0xe410e4103b417430 */ /* 0x000fe20000000000 */
[----:B------:R-:W-:Y:S01]  /*83b0*/  LOP3.LUT R93, R93, 0x64006400, RZ, 0xfc, !PT ;  /* 0x640064005d5d7812 */ /* 0x000fe200078efcff */
[----:B------:R-:W-:Y:S01]  /*83c0*/  HADD2 R61, R91, -1040, -1040 ;  /* 0xe410e4105b3d7430 */ /* 0x000fe20000000000 */
[----:B------:R-:W-:Y:S01]  /*83d0*/  LOP3.LUT R95, R94, 0x64006400, RZ, 0xfc, !PT ;  /* 0x640064005e5f7812 */ /* 0x000fe200078efcff */
[----:B------:R-:W-:Y:S02]  /*83e0*/  HFMA2 R9, R7, R0.H0_H0, -48, -48 ;  /* 0xd200d20007097431 */ /* 0x000fe40000040000 */
[----:B0-----:R-:W-:-:S02]  /*83f0*/  HFMA2 R91, R65, R32, RZ ;  /* 0x00000020415b7231 */ /* 0x001fc400000000ff */
[-C--:B------:R-:W-:Y:S01]  /*8400*/  HFMA2 R7, R97, R0.reuse.H0_H0, -48, -48 ;  /* 0xd200d20061077431 */ /* 0x080fe20000040000 */
[----:B------:R-:W-:Y:S01]  /*8410*/  LOP3.LUT R97, R6, 0x64006400, RZ, 0xfc, !PT ;  /* 0x6400640006617812 */ /* 0x000fe200078efcff */
[-C--:B------:R-:W-:Y:S02]  /*8420*/  HFMA2 R6, R93, R0.reuse.H0_H0, -48, -48 ;  /* 0xd200d2005d067431 */ /* 0x080fe40000040000 */
[----:B------:R-:W-:Y:S02]  /*8430*/  HFMA2 R93, R64, R33, R91 ;  /* 0x00000021405d7231 */ /* 0x000fe4000000005b */
[----:B------:R-:W-:Y:S01]  /*8440*/  HADD2 R59, R92, -1040, -1040 ;  /* 0xe410e4105c3b7430 */ /* 0x000fe20000000000 */
[----:B------:R-:W-:Y:S01]  /*8450*/  LOP3.LUT R91, R54, 0x1f001f, RZ, 0xc0, !PT ;  /* 0x001f001f365b7812 */ /* 0x000fe200078ec0ff */
[----:B------:R-:W-:Y:S02]  /*8460*/  HFMA2 R2, R95, R0.H0_H0, -48, -48 ;  /* 0xd200d2005f027431 */ /* 0x000fe40000040000 */
[----:B------:R-:W-:-:S02]  /*8470*/  HFMA2 R95, R61, R32, RZ ;  /* 0x000000203d5f7231 */ /* 0x000fc400000000ff */
[-C--:B------:R-:W-:Y:S01]  /*8480*/  HFMA2 R92, R63, R32.reuse, RZ.H0_H0 ;  /* 0x000000203f5c7231 */ /* 0x080fe200000400ff */
[----:B------:R-:W-:Y:S01]  /*8490*/  LOP3.LUT R91, R91, 0x64006400, RZ, 0xfc, !PT ;  /* 0x640064005b5b7812 */ /* 0x000fe200078efcff */
[----:B------:R-:W-:Y:S02]  /*84a0*/  HFMA2 R32, R59, R32, RZ.H0_H0 ;  /* 0x000000203b207231 */ /* 0x000fe400000400ff */
        /* <DEDUP_REMOVED lines=51> */
[-C--:B------:R-:W-:Y:S01]  /*87e0*/  HFMA2 R28, R71, R30.reuse, R94 ;  /* 0x0000001e471c7231 */ /* 0x080fe2000000005e */
[----:B------:R-:W-:Y:S01]  /*87f0*/  LOP3.LUT R92, R81, 0x64006400, RZ, 0xfc, !PT ;  /* 0x64006400515c7812 */ /* 0x000fe200078efcff */
[----:B------:R-:W-:Y:S02]  /*8800*/  HFMA2 R30, R67, R30, R96 ;  /* 0x0000001e431e7231 */ /* 0x000fe40000000060 */
[----:B------:R-:W-:Y:S02]  /*8810*/  HFMA2 R96, R10, R31, R29 ;  /* 0x0000001f0a607231 */ /* 0x000fe4000000001d */
[-C--:B------:R-:W-:Y:S01]  /*8820*/  HFMA2 R14, R5, R0.reuse.H0_H0, -48, -48 ;  /* 0xd200d200050e7431 */ /* 0x080fe20000040000 */
[----:B------:R-:W-:Y:S01]  /*8830*/  LOP3.LUT R81, R91, 0x64006400, RZ, 0xfc, !PT ;  /* 0x640064005b517812 */ /* 0x000fe200078efcff */
[-C--:B------:R-:W-:Y:S01]  /*8840*/  HFMA2 R5, R109, R0.reuse.H0_H0, -48, -48 ;  /* 0xd200d2006d057431 */ /* 0x080fe20000040000 */
[----:B------:R-:W-:Y:S01]  /*8850*/  LOP3.LUT R91, R83, 0x64006400, RZ, 0xfc, !PT ;  /* 0x64006400535b7812 */ /* 0x000fe200078efcff */
[----:B------:R-:W-:-:S02]  /*8860*/  HFMA2 R0, R97, R0.H0_H0, -48, -48 ;  /* 0xd200d20061007431 */ /* 0x000fc40000040000 */
[-C--:B------:R-:W-:Y:S02]  /*8870*/  HFMA2 R94, R14, R31.reuse, R93 ;  /* 0x0000001f0e5e7231 */ /* 0x080fe4000000005d */
        /* <DEDUP_REMOVED lines=16> */
[-C--:B------:R-:W-:Y:S01]  /*8980*/  HFMA2 R95, R81, R32.reuse, R95 ;  /* 0x00000020515f7231 */ /* 0x080fe2000000005f */
[----:B------:R-:W-:Y:S01]  /*8990*/  LOP3.LUT R42, R42, 0x64006400, RZ, 0xfc, !PT ;  /* 0x640064002a2a7812 */ /* 0x000fe200078efcff */
[----:B------:R-:W-:-:S02]  /*89a0*/  HFMA2 R97, R77, R32, R97 ;  /* 0x000000204d617231 */ /* 0x000fc40000000061 */
[-C--:B------:R-:W-:Y:S02]  /*89b0*/  HFMA2 R94, R80, R33.reuse, R94 ;  /* 0x00000021505e7231 */ /* 0x080fe4000000005e */
[----:B------:R-:W-:Y:S01]  /*89c0*/  HADD2 R78, R78, -1040, -1040 ;  /* 0xe410e4104e4e7430 */ /* 0x000fe20000000000 */
[----:B------:R-:W-:Y:S01]  /*89d0*/  LOP3.LUT R32, R88, 0x64006400, RZ, 0xfc, !PT ;  /* 0x6400640058207812 */ /* 0x000fe200078efcff */
[----:B------:R-:W-:Y:S02]  /*89e0*/  HADD2 R76, R92, -1040, -1040 ;  /* 0xe410e4105c4c7430 */ /* 0x000fe40000000000 */
[----:B------:R-:W-:Y:S02]  /*89f0*/  HFMA2 R94, R9, R34, R94 ;  /* 0x00000022095e7231 */ /* 0x000fe4000000005e */
[----:B------:R-:W-:Y:S01]  /*8a00*/  HADD2 R74, R91, -1040, -1040 ;  /* 0xe410e4105b4a7430 */ /* 0x000fe20000000000 */
[----:B------:R-:W-:Y:S01]  /*8a10*/  LOP3.LUT R41, R41, 0x64006400, RZ, 0xfc, !PT ;  /* 0x6400640029297812 */ /* 0x000fe200078efcff */
[----:B------:R-:W-:-:S02]  /*8a20*/  HFMA2 R95, R78, R33, R95 ;  /* 0x000000214e5f7231 */ /* 0x000fc4000000005f */
[-C--:B------:R-:W-:Y:S02]  /*8a30*/  HFMA2 R96, R76, R33.reuse, R96 ;  /* 0x000000214c607231 */ /* 0x080fe40000000060 */
        /* <DEDUP_REMOVED lines=16> */
[----:B------:R-:W-:Y:S01]  /*8b40*/  HADD2 R91, R87, -1040, -1040 ;  /* 0xe410e410575b7430 */ /* 0x000fe20000000000 */
[----:B------:R-:W-:Y:S01]  /*8b50*/  LOP3.LUT R38, R38, 0x64006400, RZ, 0xfc, !PT ;  /* 0x6400640026267812 */ /* 0x000fe200078efcff */
[----:B------:R-:W-:Y:S01]  /*8b60*/  HADD2 R89, R32, -1040, -1040 ;  /* 0xe410e41020597430 */ /* 0x000fe20000000000 */
[----:B------:R-:W-:Y:S01]  /*8b70*/  LOP3.LUT R39, R39, 0x64006400, RZ, 0xfc, !PT ;  /* 0x6400640027277812 */ /* 0x000fe200078efcff */
[----:B------:R-:W-:-:S02]  /*8b80*/  HFMA2 R97, R82, R35, R97 ;  /* 0x0000002352617231 */ /* 0x000fc40000000061 */
[-C--:B-1----:R-:W-:Y:S02]  /*8b90*/  HFMA2 R94, R91, R28.reuse, R94 ;  /* 0x0000001c5b5e7231 */ /* 0x082fe4000000005e */
[----:B------:R-:W-:Y:S02]  /*8ba0*/  HADD2 R85, R33, -1040, -1040 ;  /* 0xe410e41021557430 */ /* 0x000fe40000000000 */
[----:B------:R-:W-:Y:S02]  /*8bb0*/  HADD2 R87, R90, -1040, -1040 ;  /* 0xe410e4105a577430 */ /* 0x000fe40000000000 */
[----:B------:R-:W-:Y:S02]  /*8bc0*/  HFMA2 R94, R6, R29, R94 ;  /* 0x0000001d065e7231 */ /* 0x000fe4000000005e */
[-C--:B------:R-:W-:Y:S02]  /*8bd0*/  HFMA2 R95, R89, R28.reuse, R95 ;  /* 0x0000001c595f7231 */ /* 0x080fe4000000005f */
[----:B------:R-:W-:-:S02]  /*8be0*/  HFMA2 R96, R85, R28, R96 ;  /* 0x0000001c55607231 */ /* 0x000fc40000000060 */
[----:B------:R-:W-:Y:S02]  /*8bf0*/  HFMA2 R97, R87, R28, R97 ;  /* 0x0000001c57617231 */ /* 0x000fe40000000061 */
[-C--:B------:R-:W-:Y:S02]  /*8c00*/  HFMA2 R32, R4, R29.reuse, R95 ;  /* 0x0000001d04207231 */ /* 0x080fe4000000005f */
[-C--:B------:R-:W-:Y:S02]  /*8c10*/  HFMA2 R96, R2, R29.reuse, R96 ;  /* 0x0000001d02607231 */ /* 0x080fe40000000060 */
[----:B------:R-:W-:Y:S02]  /*8c20*/  HFMA2 R33, R0, R29, R97 ;  /* 0x0000001d00217231 */ /* 0x000fe40000000061 */
[----:B------:R-:W-:Y:S02]  /*8c30*/  HADD2 R99, R40, -1040, -1040 ;  /* 0xe410e41028637430 */ /* 0x000fe40000000000 */
[----:B------:R-:W-:-:S02]  /*8c40*/  HADD2 R95, R42, -1040, -1040 ;  /* 0xe410e4102a5f7430 */ /* 0x000fc40000000000 */
[----:B------:R-:W-:Y:S02]  /*8c50*/  HADD2 R97, R41, -1040, -1040 ;  /* 0xe410e41029617430 */ /* 0x000fe40000000000 */
[-C--:B------:R-:W-:Y:S02]  /*8c60*/  HFMA2 R28, R99, R30.reuse, R94 ;  /* 0x0000001e631c7231 */ /* 0x080fe4000000005e */
        /* <DEDUP_REMOVED lines=253> */
.L_x_447:
        /* <DEDUP_REMOVED lines=8> */
.L_x_446:
[----:B------:R-:W1:Y:S02]  /*9cc0*/  LDCU UR5, c[0x0][0x3d4] ;  /* 0x00007a80ff0577ac */ /* 0x000e640008000800 */
[----:B-1---5:R-:W-:-:S04]  /*9cd0*/  VIMNMX R8, PT, PT, R47, UR5, PT ;  /* 0x000000052f087c48 */ /* 0x022fc8000bfe0100 */
[----:B------:R-:W-:-:S13]  /*9ce0*/  ISETP.GT.AND P0, PT, R8, R51, PT ;  /* 0x000000330800720c */ /* 0x000fda0003f04270 */
[----:B------:R-:W-:Y:S05]  /*9cf0*/  @!P0 BRA `(.L_x_449) ;  /* 0x0000004c00f48947 */ /* 0x000fea0003800000 */
[----:B0-----:R-:W0:Y:S01]  /*9d00*/  LDC.64 R2, c[0x0][0x3b8] ;  /* 0x0000ee00ff027b82 */ /* 0x001e220000000a00 */
[----:B------:R-:W-:Y:S01]  /*9d10*/  UIADD3 UR4, UPT, UPT, UR4, 0x100, URZ ;  /* 0x0000010004047890 */ /* 0x000fe2000fffe0ff */
[----:B0-----:R-:W-:-:S03]  /*9d20*/  IMAD.WIDE.U32 R2, R51, 0x4, R2 ;  /* 0x0000000433027825 */ /* 0x001fc600078e0002 */
[----:B------:R-:W-:-:S04]  /*9d30*/  IADD3 R10, P0, PT, R2, 0x2, RZ ;  /* 0x00000002020a7810 */ /* 0x000fc80007f1e0ff */
[----:B------:R-:W-:-:S09]  /*9d40*/  IADD3.X R11, PT, PT, RZ, R3, RZ, P0, !PT ;  /* 0x00000003ff0b7210 */ /* 0x000fd200007fe4ff */
.L_x_454:
[----:B------:R-:W-:-:S13]  /*9d50*/  ISETP.NE.AND P1, PT, R51, R20, PT ;  /* 0x000000143300720c */ /* 0x000fda0003f25270 */
[C---:B------:R-:W-:Y:S01]  /*9d60*/  @!P1 LEA R2, R46.reuse, R1, 0x3 ;  /* 0x000000012e029211 */ /* 0x040fe200078e18ff */
[----:B------:R-:W2:Y:S05]  /*9d70*/  @!P1 LDG.E.U16.CONSTANT R0, desc[UR8][R10.64] ;  /* 0x000000080a009981 */ /* 0x000eaa000c1e9500 */
[----:B------:R-:W3:Y:S01]  /*9d80*/  @!P1 LDL.64 R2, [R2+0x8] ;  /* 0x0000080002029983 */ /* 0x000ee20000100a00 */
[----:B------:R-:W-:Y:S02]  /*9d90*/  ISETP.GE.AND P0, PT, R49, 0x1, PT ;  /* 0x000000013100780c */ /* 0x000fe40003f06270 */
[----:B------:R-:W-:Y:S02]  /*9da0*/  @!P1 IADD3 R4, PT, PT, R46, 0x1, RZ ;  /* 0x000000012e049810 */ /* 0x000fe40007ffe0ff */
[----:B------:R-:W-:-:S02]  /*9db0*/  MOV R6, 0x2c00 ;  /* 0x00002c0000067802 */ /* 0x000fc40000000f00 */
        /* <DEDUP_REMOVED lines=8> */
[----:B------:R-:W-:-:S03]  /*9e40*/  ISETP.NE.AND P1, PT, R49, 0x1, PT ;  /* 0x000000013100780c */ /* 0x000fc60003f25270 */
[----:B------:R-:W0:Y:S02]  /*9e50*/  LDS.64 R30, [UR4+-0x100] ;  /* 0xffff0004ff1e7984 */ /* 0x000e240008000a00 */
        /* <DEDUP_REMOVED lines=16> */
[----:B------:R-:W-:Y:S01]  /*9f60*/  HADD2.F32 R2, -RZ, R14.H0_H0 ;  /* 0x2000000eff027230 */ /* 0x000fe20000004100 */
[----:B------:R-:W-:Y:S01]  /*9f70*/  SHF.R.U32.HI R32, RZ, 0x8, R12 ;  /* 0x00000008ff207819 */ /* 0x000fe2000001160c */
[----:B------:R-:W-:Y:S01]  /*9f80*/  HADD2 R12, R0, -1032, -1032 ;  /* 0xe408e408000c7430 */ /* 0x000fe20000000000 */
[----:B------:R-:W-:Y:S01]  /*9f90*/  LOP3.LUT R28, R15, 0xf000f0, RZ, 0xc0, !PT ;  /* 0x00f000f00f1c7812 */ /* 0x000fe200078ec0ff */
[----:B------:R-:W-:Y:S01]  /*9fa0*/  HADD2 R19, R9, -1032, -1032 ;  /* 0xe408e40809137430 */ /* 0x000fe20000000000 */
[----:B------:R-:W-:Y:S01]  /*9fb0*/  SHF.R.U32.HI R40, RZ, 0x8, R15 ;  /* 0x00000008ff287819 */ /* 0x000fe2000001160f */
[----:B------:R-:W-:Y:S01]  /*9fc0*/  HADD2 R15, R3, -1032, -1032 ;  /* 0xe408e408030f7430 */ /* 0x000fe20000000000 */
[----:B------:R-:W-:Y:S01]  /*9fd0*/  LOP3.LUT R17, R4, 0x64006400, RZ, 0xfc, !PT ;  /* 0x6400640004117812 */ /* 0x000fe200078efcff */
[--C-:B------:R-:W-:Y:S01]  /*9fe0*/  HADD2.F32 R0, -RZ, R12.reuse.H0_H0 ;  /* 0x2000000cff007230 */ /* 0x100fe20000004100 */
[----:B------:R-:W-:Y:S01]  /*9ff0*/  LOP3.LUT R16, R13, 0xf000f0, RZ, 0xc0, !PT ;  /* 0x00f000f00d107812 */ /* 0x000fe200078ec0ff */
[----:B------:R-:W-:Y:S01]  /*a000*/  HADD2.F32 R7, -RZ, R12.H1_H1 ;  /* 0x3000000cff077230 */ /* 0x000fe20000004100 */
[----:B------:R-:W-:Y:S01]  /*a010*/  SHF.R.U32.HI R33, RZ, 0x8, R13 ;  /* 0x00000008ff217819 */ /* 0x000fe2000001160d */
[----:B------:R-:W-:Y:S01]  /*a020*/  HADD2.F32 R9, -RZ, R14.H1_H1 ;  /* 0x3000000eff097230 */ /* 0x000fe20000004100 */
[----:B------:R-:W0:Y:S01]  /*a030*/  LDS.64 R12, [UR4+-0xf8] ;  /* 0xffff0804ff0c7984 */ /* 0x000e220008000a00 */
[----:B------:R-:W-:-:S02]  /*a040*/  HFMA2 R41, R17, R6.H0_H0, -72, -72 ;  /* 0xd480d48011297431 */ /* 0x000fc40000040006 */
[----:B------:R-:W-:Y:S02]  /*a050*/  HADD2.F32 R3, -RZ, R15.H0_H0 ;  /* 0x2000000fff037230 */ /* 0x000fe40000004100 */
[C---:B------:R-:W-:Y:S01]  /*a060*/  FFMA.FTZ R17, R5.reuse, R2, RZ ;  /* 0x0000000205117223 */ /* 0x040fe200000100ff */
[----:B------:R-:W-:Y:S01]  /*a070*/  HADD2.F32 R4, -RZ, R19.H0_H0 ;  /* 0x20000013ff047230 */ /* 0x000fe20000004100 */
[----:B------:R-:W-:Y:S01]  /*a080*/  LOP3.LUT R29, R18, 0x64006400, RZ, 0xfc, !PT ;  /* 0x64006400121d7812 */ /* 0x000fe200078efcff */
[----:B------:R-:W-:Y:S02]  /*a090*/  HADD2.F32 R14, -RZ, R15.H1_H1 ;  /* 0x3000000fff0e7230 */ /* 0x000fe40000004100 */
[----:B------:R-:W-:Y:S01]  /*a0a0*/  FFMA.FTZ R37, R30, R9, R17 ;  /* 0x000000091e257223 */ /* 0x000fe20000010011 */
[----:B------:R-:W-:Y:S01]  /*a0b0*/  HADD2.F32 R15, -RZ, R19.H1_H1 ;  /* 0x30000013ff0f7230 */ /* 0x000fe20000004100 */
[----:B------:R-:W-:Y:S01]  /*a0c0*/  LOP3.LUT R19, R16, 0x64006400, RZ, 0xfc, !PT ;  /* 0x6400640010137812 */ /* 0x000fe200078efcff */
[----:B------:R-:W-:Y:S01]  /*a0d0*/  FFMA.FTZ R16, R0, R5, RZ ;  /* 0x0000000500107223 */ /* 0x000fe200000100ff */
[C---:B------:R-:W-:Y:S01]  /*a0e0*/  FFMA.FTZ R35, R5.reuse, R3, RZ ;  /* 0x0000000305237223 */ /* 0x040fe200000100ff */
[----:B------:R-:W-:Y:S01]  /*a0f0*/  FFMA.FTZ R18, R5, R4, RZ ;  /* 0x0000000405127223 */ /* 0x000fe200000100ff */
        /* <DEDUP_REMOVED lines=10> */
[----:B------:R-:W-:Y:S01]  /*a1a0*/  FFMA.FTZ R35, R5, R36, R34 ;  /* 0x0000002405237223 */ /* 0x000fe20000010022 */
[--C-:B------:R-:W-:Y:S02]  /*a1b0*/  HADD2.F32 R19, -RZ, R29.reuse.H0_H0 ;  /* 0x2000001dff137230 */ /* 0x100fe40000004100 */
[C---:B------:R-:W-:Y:S01]  /*a1c0*/  FFMA.FTZ R34, R36.reuse, R17, R37 ;  /* 0x0000001124227223 */ /* 0x040fe20000010025 */
[----:B------:R-:W-:Y:S02]  /*a1d0*/  HADD2.F32 R28, -RZ, R29.H1_H1 ;  /* 0x3000001dff1c7230 */ /* 0x000fe40000004100 */
[--C-:B------:R-:W-:Y:S02]  /*a1e0*/  HADD2.F32 R29, -RZ, R30.reuse.H0_H0 ;  /* 0x2000001eff1d7230 */ /* 0x100fe40000004100 */
[----:B------:R-:W-:Y:S01]  /*a1f0*/  FFMA.FTZ R37, R36, R19, R38 ;  /* 0x0000001324257223 */ /* 0x000fe20000010026 */
[----:B------:R-:W-:Y:S02]  /*a200*/  HADD2.F32 R16, -RZ, R41.H1_H1 ;  /* 0x30000029ff107230 */ /* 0x000fe40000004100 */
[----:B------:R-:W-:-:S02]  /*a210*/  HADD2.F32 R30, -RZ, R30.H1_H1 ;  /* 0x3000001eff1e7230 */ /* 0x000fc40000004100 */
[----:B------:R-:W-:Y:S01]  /*a220*/  FFMA.FTZ R41, R36, R29, R42 ;  /* 0x0000001d24297223 */ /* 0x000fe2000001002a */
[C---:B------:R-:W-:Y:S01]  /*a230*/  FFMA.FTZ R42, R31.reuse, R18, R34 ;  /* 0x000000121f2a7223 */ /* 0x040fe20000010022 */
[----:B------:R-:W-:Y:S01]  /*a240*/  FFMA.FTZ R38, R16, R31, R35 ;  /* 0x0000001f10267223 */ /* 0x000fe20000010023 */
        /* <DEDUP_REMOVED lines=24> */
[----:B------:R-:W-:Y:S01]  /*a3d0*/  HADD2.F32 R36, -RZ, R59.H0_H0 ;  /* 0x2000003bff247230 */ /* 0x000fe20000004100 */
[----:B------:R-:W-:Y:S01]  /*a3e0*/  LOP3.LUT R40, R40, 0xf000f0, RZ, 0xc0, !PT ;  /* 0x00f000f028287812 */ /* 0x000fe200078ec0ff */
[----:B------:R-:W-:Y:S01]  /*a3f0*/  FFMA.FTZ R50, R31, R37, R38 ;  /* 0x000000251f327223 */ /* 0x000fe20000010026 */
[C---:B------:R-:W-:Y:S01]  /*a400*/  FFMA.FTZ R47, R37.reuse, R34, R42 ;  /* 0x00000022252f7223 */ /* 0x040fe2000001002a */
[C---:B------:R-:W-:Y:S01]  /*a410*/  FFMA.FTZ R54, R37.reuse, R35, R54 ;  /* 0x0000002325367223 */ /* 0x040fe20000010036 */
[----:B------:R-:W-:Y:S01]  /*a420*/  FFMA.FTZ R53, R37, R36, R41 ;  /* 0x0000002425357223 */ /* 0x000fe20000010029 */
[----:B------:R-:W-:Y:S01]  /*a430*/  HADD2.F32 R37, -RZ, R43.H1_H1 ;  /* 0x3000002bff257230 */ /* 0x000fe20000004100 */
[----:B------:R-:W-:Y:S01]  /*a440*/  LOP3.LUT R13, R32, 0x64006400, RZ, 0xfc, !PT ;  /* 0x64006400200d7812 */ /* 0x000fe200078efcff */
[----:B------:R-:W-:Y:S01]  /*a450*/  HADD2.F32 R38, -RZ, R45.H1_H1 ;  /* 0x3000002dff267230 */ /* 0x000fe20000004100 */
[----:B------:R-:W-:-:S02]  /*a460*/  LOP3.LUT R33, R33, 0x64006400, RZ, 0xfc, !PT ;  /* 0x6400640021217812 */ /* 0x000fc400078efcff */
[----:B------:R-:W-:Y:S01]  /*a470*/  LOP3.LUT R41, R39, 0x64006400, RZ, 0xfc, !PT ;  /* 0x6400640027297812 */ /* 0x000fe200078efcff */
[----:B------:R-:W-:Y:S01]  /*a480*/  HADD2.F32 R39, -RZ, R55.H1_H1 ;  /* 0x30000037ff277230 */ /* 0x000fe20000004100 */
[----:B------:R-:W-:Y:S01]  /*a490*/  LOP3.LUT R43, R40, 0x64006400, RZ, 0xfc, !PT ;  /* 0x64006400282b7812 */ /* 0x000fe200078efcff */
[-C--:B------:R-:W-:Y:S02]  /*a4a0*/  HFMA2 R55, R13, R6.reuse.H0_H0, -72, -72 ;  /* 0xd480d4800d377431 */ /* 0x080fe40000040006 */
[----:B------:R-:W-:Y:S02]  /*a4b0*/  HADD2.F32 R40, -RZ, R59.H1_H1 ;  /* 0x3000003bff287230 */ /* 0x000fe40000004100 */
[-C--:B------:R-:W-:Y:S02]  /*a4c0*/  HFMA2 R56, R33, R6.reuse.H0_H0, -72, -72 ;  /* 0xd480d48021387431 */ /* 0x080fe40000040006 */
[----:B------:R-:W-:Y:S01]  /*a4d0*/  FFMA.FTZ R50, R37, R12, R50 ;  /* 0x0000000c25327223 */ /* 0x000fe20000010032 */
[----:B------:R-:W-:-:S02]  /*a4e0*/  HFMA2 R57, R41, R6.H0_H0, -72, -72 ;  /* 0xd480d48029397431 */ /* 0x000fc40000040006 */
[----:B------:R-:W-:Y:S02]  /*a4f0*/  HADD2.F32 R41, -RZ, R55.H0_H0 ;  /* 0x20000037ff297230 */ /* 0x000fe40000004100 */
[----:B------:R-:W-:Y:S02]  /*a500*/  HFMA2 R60, R43, R6.H0_H0, -72, -72 ;  /* 0xd480d4802b3c7431 */ /* 0x000fe40000040006 */
[----:B------:R-:W-:Y:S02]  /*a510*/  HADD2.F32 R42, -RZ, R56.H0_H0 ;  /* 0x20000038ff2a7230 */ /* 0x000fe40000004100 */
[C---:B------:R-:W-:Y:S01]  /*a520*/  FFMA.FTZ R47, R12.reuse, R38, R47 ;  /* 0x000000260c2f7223 */ /* 0x040fe2000001002f */
[----:B------:R-:W-:Y:S02]  /*a530*/  HADD2.F32 R43, -RZ, R57.H0_H0 ;  /* 0x20000039ff2b7230 */ /* 0x000fe40000004100 */
[----:B------:R-:W-:Y:S01]  /*a540*/  FFMA.FTZ R54, R12, R39, R54 ;  /* 0x000000270c367223 */ /* 0x000fe20000010036 */
[----:B------:R-:W-:-:S02]  /*a550*/  HADD2.F32 R45, -RZ, R60.H0_H0 ;  /* 0x2000003cff2d7230 */ /* 0x000fc40000004100 */
[----:B------:R-:W-:Y:S01]  /*a560*/  FFMA.FTZ R12, R12, R40, R53 ;  /* 0x000000280c0c7223 */ /* 0x000fe20000010035 */
[----:B------:R-:W-:Y:S01]  /*a570*/  FFMA.FTZ R13, R41, R52, R50 ;  /* 0x00000034290d7223 */ /* 0x000fe20000010032 */
[C---:B------:R-:W-:Y:S01]  /*a580*/  FFMA.FTZ R33, R52.reuse, R42, R47 ;  /* 0x0000002a34217223 */ /* 0x040fe2000001002f */
[C---:B------:R-:W-:Y:S01]  /*a590*/  FFMA.FTZ R59, R52.reuse, R43, R54 ;  /* 0x0000002b343b7223 */ /* 0x040fe20000010036 */
[----:B------:R-:W-:Y:S01]  /*a5a0*/  FFMA.FTZ R32, R52, R45, R12 ;  /* 0x0000002d34207223 */ /* 0x000fe2000001000c */
[----:B------:R-:W-:Y:S02]  /*a5b0*/  HADD2.F32 R52, -RZ, R55.H1_H1 ;  /* 0x30000037ff347230 */ /* 0x000fe40000004100 */
[----:B------:R-:W-:Y:S02]  /*a5c0*/  HADD2.F32 R53, -RZ, R56.H1_H1 ;  /* 0x30000038ff357230 */ /* 0x000fe40000004100 */
        /* <DEDUP_REMOVED lines=23> */
[----:B------:R-:W0:Y:S01]  /*a740*/  LDS.64 R32, [UR4+-0x80] ;  /* 0xffff8004ff207984 */ /* 0x000e220008000a00 */
[----:B------:R-:W-:-:S03]  /*a750*/  ISETP.NE.AND P1, PT, R49, 0x2, PT ;  /* 0x000000023100780c */ /* 0x000fc60003f25270 */
        /* <DEDUP_REMOVED lines=54> */
[----:B------:R-:W0:Y:S01]  /*aac0*/  LDS.64 R32, [UR4] ;  /* 0x00000004ff207984 */ /* 0x000e220008000a00 */
        /* <DEDUP_REMOVED lines=109> */
.L_x_450:
[----:B------:R-:W0:Y:S02]  /*b1a0*/  LDC R45, c[0x0][0x3ac] ;  /* 0x0000eb00ff2d7b82 */ /* 0x000e240000000800 */
[----:B0-----:R-:W-:Y:S01]  /*b1b0*/  IMAD.WIDE R104, R45, 0x4, R104 ;  /* 0x000000042d687825 */ /* 0x001fe200078e0268 */
        /* <DEDUP_REMOVED lines=33> */
[----:B------:R-:W0:Y:S01]  /*b3d0*/  LDS.64 R12, [UR4+-0xe8] ;  /* 0xffff1804ff0c7984 */ /* 0x000e220008000a00 */
[----:B------:R-:W-:-:S02]  /*b3e0*/  HADD2.F32 R4, -RZ, R17.H0_H0 ;  /* 0x20000011ff047230 */ /* 0x000fc40000004100 */
[-C--:B------:R-:W-:Y:S02]  /*b3f0*/  HFMA2 R32, R15, R6.reuse.H0_H0, -72, -72 ;  /* 0xd480d4800f207431 */ /* 0x080fe40000040006 */
[C---:B------:R-:W-:Y:S01]  /*b400*/  FFMA.FTZ R15, R5.reuse, R2, RZ ;  /* 0x00000002050f7223 */ /* 0x040fe200000100ff */
[--C-:B------:R-:W-:Y:S01]  /*b410*/  HADD2.F32 R3, -RZ, R16.reuse.H0_H0 ;  /* 0x20000010ff037230 */ /* 0x100fe20000004100 */
[----:B------:R-:W-:Y:S01]  /*b420*/  LOP3.LUT R19, R18, 0x64006400, RZ, 0xfc, !PT ;  /* 0x6400640012137812 */ /* 0x000fe200078efcff */
[----:B------:R-:W-:Y:S01]  /*b430*/  HADD2.F32 R16, -RZ, R16.H1_H1 ;  /* 0x30000010ff107230 */ /* 0x000fe20000004100 */
[----:B------:R-:W-:Y:S01]  /*b440*/  LOP3.LUT R29, R28, 0x64006400, RZ, 0xfc, !PT ;  /* 0x640064001c1d7812 */ /* 0x000fe200078efcff */
[----:B------:R-:W-:Y:S02]  /*b450*/  HADD2.F32 R17, -RZ, R17.H1_H1 ;  /* 0x30000011ff117230 */ /* 0x000fe40000004100 */
[----:B------:R-:W-:Y:S01]  /*b460*/  FFMA.FTZ R35, R30, R9, R15 ;  /* 0x000000091e237223 */ /* 0x000fe2000001000f */
        /* <DEDUP_REMOVED lines=11> */
[----:B------:R-:W-:Y:S02]  /*b520*/  HADD2.F32 R5, -RZ, R32.H0_H0 ;  /* 0x20000020ff057230 */ /* 0x000fe40000004100 */
[----:B------:R-:W-:-:S02]  /*b530*/  HADD2.F32 R28, -RZ, R14.H1_H1 ;  /* 0x3000000eff1c7230 */ /* 0x000fc40000004100 */
[C---:B------:R-:W-:Y:S01]  /*b540*/  FFMA.FTZ R14, R36.reuse, R19, R35 ;  /* 0x00000013240e7223 */ /* 0x040fe20000010023 */
[----:B------:R-:W-:Y:S02]  /*b550*/  HADD2.F32 R29, -RZ, R30.H0_H0 ;  /* 0x2000001eff1d7230 */ /* 0x000fe40000004100 */
[--C-:B------:R-:W-:Y:S02]  /*b560*/  HADD2.F32 R31, -RZ, R15.reuse.H0_H0 ;  /* 0x2000000fff1f7230 */ /* 0x100fe40000004100 */
[----:B------:R-:W-:Y:S01]  /*b570*/  FFMA.FTZ R52, R33, R28, R14 ;  /* 0x0000001c21347223 */ /* 0x000fe2000001000e */
[----:B------:R-:W-:Y:S02]  /*b580*/  HADD2.F32 R18, -RZ, R32.H1_H1 ;  /* 0x30000020ff127230 */ /* 0x000fe40000004100 */
[C---:B------:R-:W-:Y:S01]  /*b590*/  FFMA.FTZ R35, R36.reuse, R29, R38 ;  /* 0x0000001d24237223 */ /* 0x040fe20000010026 */
[----:B------:R-:W-:Y:S02]  /*b5a0*/  HADD2.F32 R30, -RZ, R30.H1_H1 ;  /* 0x3000001eff1e7230 */ /* 0x000fe40000004100 */
[----:B------:R-:W-:Y:S01]  /*b5b0*/  FFMA.FTZ R37, R36, R31, R50 ;  /* 0x0000001f24257223 */ /* 0x000fe20000010032 */
[----:B------:R-:W-:-:S02]  /*b5c0*/  HADD2.F32 R32, -RZ, R15.H1_H1 ;  /* 0x3000000fff207230 */ /* 0x000fc40000004100 */
[----:B------:R-:W-:Y:S01]  /*b5d0*/  FFMA.FTZ R15, R5, R36, R34 ;  /* 0x00000024050f7223 */ /* 0x000fe20000010022 */
[----:B------:R-:W-:Y:S01]  /*b5e0*/  LOP3.LUT R14, R39, 0xf000f, RZ, 0xc0, !PT ;  /* 0x000f000f270e7812 */ /* 0x000fe200078ec0ff */
[C---:B------:R-:W-:Y:S01]  /*b5f0*/  FFMA.FTZ R54, R33.reuse, R30, R35 ;  /* 0x0000001e21367223 */ /* 0x040fe20000010023 */
[----:B------:R-:W-:Y:S01]  /*b600*/  LOP3.LUT R34, R42, 0xf000f, RZ, 0xc0, !PT ;  /* 0x000f000f2a227812 */ /* 0x000fe200078ec0ff */
[----:B------:R-:W-:Y:S01]  /*b610*/  FFMA.FTZ R38, R18, R33, R15 ;  /* 0x0000002112267223 */ /* 0x000fe2000001000f */
        /* <DEDUP_REMOVED lines=8> */
[----:B------:R-:W-:Y:S01]  /*b6a0*/  HADD2 R47, R14, -1032, -1032 ;  /* 0xe408e4080e2f7430 */ /* 0x000fe20000000000 */
        /* <DEDUP_REMOVED lines=10> */
[----:B------:R-:W-:Y:S01]  /*b750*/  HADD2.F32 R36, -RZ, R57.H0_H0 ;  /* 0x20000039ff247230 */ /* 0x000fe20000004100 */
[----:B------:R-:W-:Y:S01]  /*b760*/  LOP3.LUT R39, R39, 0xf000f0, RZ, 0xc0, !PT ;  /* 0x00f000f027277812 */ /* 0x000fe200078ec0ff */
[--C-:B------:R-:W-:Y:S01]  /*b770*/  HADD2.F32 R34, -RZ, R15.reuse.H0_H0 ;  /* 0x2000000fff227230 */ /* 0x100fe20000004100 */
[----:B------:R-:W-:Y:S01]  /*b780*/  LOP3.LUT R42, R42, 0xf000f0, RZ, 0xc0, !PT ;  /* 0x00f000f02a2a7812 */ /* 0x000fe200078ec0ff */
[----:B------:R-:W-:Y:S01]  /*b790*/  HADD2.F32 R38, -RZ, R15.H1_H1 ;  /* 0x3000000fff267230 */ /* 0x000fe20000004100 */
[----:B------:R-:W-:Y:S01]  /*b7a0*/  LOP3.LUT R15, R40, 0x64006400, RZ, 0xfc, !PT ;  /* 0x64006400280f7812 */ /* 0x000fe200078efcff */
[--C-:B------:R-:W-:Y:S01]  /*b7b0*/  HADD2.F32 R35, -RZ, R56.reuse.H0_H0 ;  /* 0x20000038ff237230 */ /* 0x100fe20000004100 */
[----:B------:R-:W-:Y:S01]  /*b7c0*/  LOP3.LUT R41, R41, 0x64006400, RZ, 0xfc, !PT ;  /* 0x6400640029297812 */ /* 0x000fe200078efcff */
[----:B------:R-:W-:Y:S01]  /*b7d0*/  FFMA.FTZ R55, R37, R36, R43 ;  /* 0x0000002425377223 */ /* 0x000fe2000001002b */
[----:B------:R-:W-:Y:S01]  /*b7e0*/  LOP3.LUT R13, R39, 0x64006400, RZ, 0xfc, !PT ;  /* 0x64006400270d7812 */ /* 0x000fe200078efcff */
[----:B------:R-:W-:Y:S01]  /*b7f0*/  HADD2.F32 R39, -RZ, R56.H1_H1 ;  /* 0x30000038ff277230 */ /* 0x000fe20000004100 */
[----:B------:R-:W-:Y:S01]  /*b800*/  LOP3.LUT R43, R42, 0x64006400, RZ, 0xfc, !PT ;  /* 0x640064002a2b7812 */ /* 0x000fe200078efcff */
[----:B------:R-:W-:-:S02]  /*b810*/  HFMA2 R15, R15, R6.H0_H0, -72, -72 ;  /* 0xd480d4800f0f7431 */ /* 0x000fc40000040006 */
[C---:B------:R-:W-:Y:S01]  /*b820*/  FFMA.FTZ R53, R37.reuse, R34, R52 ;  /* 0x0000002225357223 */ /* 0x040fe20000010034 */
[-C--:B------:R-:W-:Y:S02]  /*b830*/  HFMA2 R56, R41, R6.reuse.H0_H0, -72, -72 ;  /* 0xd480d48029387431 */ /* 0x080fe40000040006 */
[----:B------:R-:W-:Y:S01]  /*b840*/  FFMA.FTZ R54, R37, R35, R54 ;  /* 0x0000002325367223 */ /* 0x000fe20000010036 */
[-C--:B------:R-:W-:Y:S02]  /*b850*/  HFMA2 R13, R13, R6.reuse.H0_H0, -72, -72 ;  /* 0xd480d4800d0d7431 */ /* 0x080fe40000040006 */
[----:B------:R-:W-:Y:S02]  /*b860*/  HADD2.F32 R37, -RZ, R47.H1_H1 ;  /* 0x3000002fff257230 */ /* 0x000fe40000004100 */
[----:B------:R-:W-:Y:S02]  /*b870*/  HFMA2 R58, R43, R6.H0_H0, -72, -72 ;  /* 0xd480d4802b3a7431 */ /* 0x000fe40000040006 */
[----:B------:R-:W-:-:S02]  /*b880*/  HADD2.F32 R40, -RZ, R57.H1_H1 ;  /* 0x30000039ff287230 */ /* 0x000fc40000004100 */
[C---:B------:R-:W-:Y:S01]  /*b890*/  FFMA.FTZ R53, R12.reuse, R38, R53 ;  /* 0x000000260c357223 */ /* 0x040fe20000010035 */
[----:B------:R-:W-:Y:S02]  /*b8a0*/  HADD2.F32 R42, -RZ, R15.H0_H0 ;  /* 0x2000000fff2a7230 */ /* 0x000fe40000004100 */
[C---:B------:R-:W-:Y:S01]  /*b8b0*/  FFMA.FTZ R54, R12.reuse, R39, R54 ;  /* 0x000000270c367223 */ /* 0x040fe20000010036 */
[----:B------:R-:W-:Y:S02]  /*b8c0*/  HADD2.F32 R43, -RZ, R56.H0_H0 ;  /* 0x20000038ff2b7230 */ /* 0x000fe40000004100 */
[----:B------:R-:W-:Y:S01]  /*b8d0*/  FFMA.FTZ R14, R37, R12, R14 ;  /* 0x0000000c250e7223 */ /* 0x000fe2000001000e */
[----:B------:R-:W-:Y:S02]  /*b8e0*/  HADD2.F32 R41, -RZ, R13.H0_H0 ;  /* 0x2000000dff297230 */ /* 0x000fe40000004100 */
[----:B------:R-:W-:Y:S01]  /*b8f0*/  FFMA.FTZ R52, R12, R40, R55 ;  /* 0x000000280c347223 */ /* 0x000fe20000010037 */
[----:B------:R-:W-:-:S02]  /*b900*/  HADD2.F32 R47, -RZ, R58.H0_H0 ;  /* 0x2000003aff2f7230 */ /* 0x000fc40000004100 */
[C---:B------:R-:W-:Y:S01]  /*b910*/  FFMA.FTZ R12, R50.reuse, R42, R53 ;  /* 0x0000002a320c7223 */ /* 0x040fe20000010035 */
[C---:B------:R-:W-:Y:S01]  /*b920*/  FFMA.FTZ R60, R50.reuse, R43, R54 ;  /* 0x0000002b323c7223 */ /* 0x040fe20000010036 */
        /* <DEDUP_REMOVED lines=193> */
.L_x_451:
[----:B------:R-:W-:Y:S01]  /*c540*/  IMAD.WIDE R104, R45, 0x4, R104 ;  /* 0x000000042d687825 */ /* 0x000fe200078e0268 */
        /* <DEDUP_REMOVED lines=312> */
.L_x_452:
        /* <DEDUP_REMOVED lines=18> */
[----:B------:R-:W-:Y:S02]  /*d9f0*/  SHF.R.U32.HI R40, RZ, 0x8, R15 ;  /* 0x00000008ff287819 */ /* 0x000fe4000001160f */
[----:B------:R-:W-:Y:S02]  /*da00*/  LOP3.LUT R13, R13, 0x64006400, RZ, 0xfc, !PT ;  /* 0x640064000d0d7812 */ /* 0x000fe400078efcff */
[----:B------:R-:W-:Y:S02]  /*da10*/  LOP3.LUT R14, R14, 0xf000f, RZ, 0xc0, !PT ;  /* 0x000f000f0e0e7812 */ /* 0x000fe400078ec0ff */
[----:B------:R-:W-:Y:S01]  /*da20*/  LOP3.LUT R15, R15, 0xf000f, RZ, 0xc0, !PT ;  /* 0x000f000f0f0f7812 */ /* 0x000fe200078ec0ff */
[----:B------:R-:W-:Y:S01]  /*da30*/  HADD2 R3, R13, -1032, -1032 ;  /* 0xe408e4080d037430 */ /* 0x000fe20000000000 */
[----:B------:R-:W-:-:S02]  /*da40*/  LOP3.LUT R12, R12, 0x64006400, RZ, 0xfc, !PT ;  /* 0x640064000c0c7812 */ /* 0x000fc400078efcff */
[----:B------:R-:W-:Y:S02]  /*da50*/  LOP3.LUT R14, R14, 0x64006400, RZ, 0xfc, !PT ;  /* 0x640064000e0e7812 */ /* 0x000fe400078efcff */
[----:B------:R-:W-:Y:S01]  /*da60*/  LOP3.LUT R15, R15, 0x64006400, RZ, 0xfc, !PT ;  /* 0x640064000f0f7812 */ /* 0x000fe200078efcff */
[----:B------:R-:W-:Y:S01]  /*da70*/  HADD2 R12, R12, -1032, -1032 ;  /* 0xe408e4080c0c7430 */ /* 0x000fe20000000000 */
[----:B------:R-:W-:Y:S01]  /*da80*/  LOP3.LUT R17, R4, 0x64006400, RZ, 0xfc, !PT ;  /* 0x6400640004117812 */ /* 0x000fe200078efcff */
[----:B------:R-:W-:Y:S02]  /*da90*/  HADD2 R14, R14, -1032, -1032 ;  /* 0xe408e4080e0e7430 */ /* 0x000fe40000000000 */
[----:B------:R-:W-:Y:S02]  /*daa0*/  HADD2.F32 R2, -RZ, R3.H0_H0 ;  /* 0x20000003ff027230 */ /* 0x000fe40000004100 */
[----:B------:R-:W-:Y:S02]  /*dab0*/  HADD2 R15, R15, -1032, -1032 ;  /* 0xe408e4080f0f7430 */ /* 0x000fe40000000000 */
[----:B------:R-:W-:-:S02]  /*dac0*/  HADD2.F32 R0, -RZ, R12.H0_H0 ;  /* 0x2000000cff007230 */ /* 0x000fc40000004100 */
[----:B------:R-:W-:Y:S02]  /*dad0*/  HFMA2 R41, R17, R6.H0_H0, -72, -72 ;  /* 0xd480d48011297431 */ /* 0x000fe40000040006 */
[----:B------:R-:W-:Y:S02]  /*dae0*/  HADD2.F32 R7, -RZ, R12.H1_H1 ;  /* 0x3000000cff077230 */ /* 0x000fe40000004100 */
[----:B------:R-:W-:Y:S01]  /*daf0*/  FFMA.FTZ R17, R5, R2, RZ ;  /* 0x0000000205117223 */ /* 0x000fe200000100ff */
[----:B------:R-:W0:Y:S01]  /*db00*/  LDS.64 R12, [UR4+-0xc8] ;  /* 0xffff3804ff0c7984 */ /* 0x000e220008000a00 */
[----:B------:R-:W-:Y:S01]  /*db10*/  HADD2.F32 R9, -RZ, R3.H1_H1 ;  /* 0x30000003ff097230 */ /* 0x000fe20000004100 */
[----:B------:R-:W-:Y:S01]  /*db20*/  LOP3.LUT R19, R16, 0x64006400, RZ, 0xfc, !PT ;  /* 0x6400640010137812 */ /* 0x000fe200078efcff */
[----:B------:R-:W-:Y:S01]  /*db30*/  HADD2.F32 R3, -RZ, R14.H0_H0 ;  /* 0x2000000eff037230 */ /* 0x000fe20000004100 */
[----:B------:R-:W-:Y:S01]  /*db40*/  LOP3.LUT R29, R18, 0x64006400, RZ, 0xfc, !PT ;  /* 0x64006400121d7812 */ /* 0x000fe200078efcff */
[----:B------:R-:W-:-:S02]  /*db50*/  HADD2.F32 R4, -RZ, R15.H0_H0 ;  /* 0x2000000fff047230 */ /* 0x000fc40000004100 */
[----:B------:R-:W-:Y:S01]  /*db60*/  FFMA.FTZ R37, R30, R9, R17 ;  /* 0x000000091e257223 */ /* 0x000fe20000010011 */
[----:B------:R-:W-:Y:S02]  /*db70*/  HADD2.F32 R14, -RZ, R14.H1_H1 ;  /* 0x3000000eff0e7230 */ /* 0x000fe40000004100 */
[----:B------:R-:W-:Y:S01]  /*db80*/  FFMA.FTZ R16, R0, R5, RZ ;  /* 0x0000000500107223 */ /* 0x000fe200000100ff */
[----:B------:R-:W-:Y:S02]  /*db90*/  HADD2.F32 R15, -RZ, R15.H1_H1 ;  /* 0x3000000fff0f7230 */ /* 0x000fe40000004100 */
[C---:B------:R-:W-:Y:S01]  /*dba0*/  FFMA.FTZ R35, R5.reuse, R3, RZ ;  /* 0x0000000305237223 */ /* 0x040fe200000100ff */
[----:B------:R-:W-:Y:S01]  /*dbb0*/  FFMA.FTZ R18, R5, R4, RZ ;  /* 0x0000000405127223 */ /* 0x000fe200000100ff */
[----:B------:R-:W-:Y:S01]  /*dbc0*/  LOP3.LUT R17, R28, 0x64006400, RZ, 0xfc, !PT ;  /* 0x640064001c117812 */ /* 0x000fe200078efcff */
[-C--:B------:R-:W-:Y:S02]  /*dbd0*/  HFMA2 R19, R19, R6.reuse.H0_H0, -72, -72 ;  /* 0xd480d48013137431 */ /* 0x080fe40000040006 */
[----:B------:R-:W-:Y:S01]  /*dbe0*/  FFMA.FTZ R34, R7, R30, R16 ;  /* 0x0000001e07227223 */ /* 0x000fe20000010010 */
[C---:B------:R-:W-:Y:S01]  /*dbf0*/  FFMA.FTZ R38, R30.reuse, R14, R35 ;  /* 0x0000000e1e267223 */ /* 0x040fe20000010023 */
[----:B------:R-:W-:Y:S01]  /*dc00*/  FFMA.FTZ R42, R30, R15, R18 ;  /* 0x0000000f1e2a7223 */ /* 0x000fe20000010012 */
[----:B------:R-:W-:-:S02]  /*dc10*/  HFMA2 R29, R29, R6.H0_H0, -72, -72 ;  /* 0xd480d4801d1d7431 */ /* 0x000fc40000040006 */
[----:B------:R-:W-:Y:S02]  /*dc20*/  HADD2.F32 R5, -RZ, R41.H0_H0 ;  /* 0x20000029ff057230 */ /* 0x000fe40000004100 */
[----:B------:R-:W-:Y:S02]  /*dc30*/  HFMA2 R30, R17, R6.H0_H0, -72, -72 ;  /* 0xd480d480111e7431 */ /* 0x000fe40000040006 */
[--C-:B------:R-:W-:Y:S02]  /*dc40*/  HADD2.F32 R17, -RZ, R19.reuse.H0_H0 ;  /* 0x20000013ff117230 */ /* 0x100fe40000004100 */
[----:B------:R-:W-:Y:S02]  /*dc50*/  HADD2.F32 R18, -RZ, R19.H1_H1 ;  /* 0x30000013ff127230 */ /* 0x000fe40000004100 */
[----:B------:R-:W-:Y:S01]  /*dc60*/  FFMA.FTZ R35, R5, R36, R34 ;  /* 0x0000002405237223 */ /* 0x000fe20000010022 */
[--C-:B------:R-:W-:Y:S02]  /*dc70*/  HADD2.F32 R19, -RZ, R29.reuse.H0_H0 ;  /* 0x2000001dff137230 */ /* 0x100fe40000004100 */
[----:B------:R-:W-:Y:S01]  /*dc80*/  FFMA.FTZ R34, R36, R17, R37 ;  /* 0x0000001124227223 */ /* 0x000fe20000010025 */
[----:B------:R-:W-:-:S02]  /*dc90*/  HADD2.F32 R28, -RZ, R29.H1_H1 ;  /* 0x3000001dff1c7230 */ /* 0x000fc40000004100 */
[--C-:B------:R-:W-:Y:S02]  /*dca0*/  HADD2.F32 R29, -RZ, R30.reuse.H0_H0 ;  /* 0x2000001eff1d7230 */ /* 0x100fe40000004100 */
[C---:B------:R-:W-:Y:S01]  /*dcb0*/  FFMA.FTZ R37, R36.reuse, R19, R38 ;  /* 0x0000001324257223 */ /* 0x040fe20000010026 */
[----:B------:R-:W-:Y:S02]  /*dcc0*/  HADD2.F32 R16, -RZ, R41.H1_H1 ;  /* 0x30000029ff107230 */ /* 0x000fe40000004100 */
[----:B------:R-:W-:Y:S02]  /*dcd0*/  HADD2.F32 R30, -RZ, R30.H1_H1 ;  /* 0x3000001eff1e7230 */ /* 0x000fe40000004100 */
[----:B------:R-:W-:Y:S01]  /*dce0*/  FFMA.FTZ R41, R36, R29, R42 ;  /* 0x0000001d24297223 */ /* 0x000fe2000001002a */
[C---:B------:R-:W-:Y:S01]  /*dcf0*/  FFMA.FTZ R42, R31.reuse, R18, R34 ;  /* 0x000000121f2a7223 */ /* 0x040fe20000010022 */
[----:B------:R-:W-:Y:S01]  /*dd00*/  FFMA.FTZ R38, R16, R31, R35 ;  /* 0x0000001f10267223 */ /* 0x000fe20000010023 */
[C---:B------:R-:W-:Y:S01]  /*dd10*/  FFMA.FTZ R54, R31.reuse, R28, R37 ;  /* 0x0000001c1f367223 */ /* 0x040fe20000010025 */
[----:B------:R-:W-:Y:S01]  /*dd20*/  FFMA.FTZ R41, R31, R30, R41 ;  /* 0x0000001e1f297223 */ /* 0x000fe20000010029 */
[----:B------:R-:W-:-:S02]  /*dd30*/  LOP3.LUT R31, R32, 0xf000f, RZ, 0xc0, !PT ;  /* 0x000f000f201f7812 */ /* 0x000fc400078ec0ff */
        /* <DEDUP_REMOVED lines=35> */
[----:B------:R-:W-:Y:S01]  /*df70*/  FFMA.FTZ R13, R37, R12, R50 ;  /* 0x0000000c250d7223 */ /* 0x000fe20000010032 */
[-C--:B------:R-:W-:Y:S02]  /*df80*/  HFMA2 R57, R33, R6.reuse.H0_H0, -72, -72 ;  /* 0xd480d48021397431 */ /* 0x080fe40000040006 */
[----:B------:R-:W-:Y:S01]  /*df90*/  FFMA.FTZ R47, R12, R38, R47 ;  /* 0x000000260c2f7223 */ /* 0x000fe2000001002f */
[----:B------:R-:W-:Y:S02]  /*dfa0*/  HFMA2 R60, R41, R6.H0_H0, -72, -72 ;  /* 0xd480d480293c7431 */ /* 0x000fe40000040006 */
[----:B------:R-:W-:-:S02]  /*dfb0*/  HADD2.F32 R40, -RZ, R56.H0_H0 ;  /* 0x20000038ff287230 */ /* 0x000fc40000004100 */
[----:B------:R-:W-:Y:S02]  /*dfc0*/  HFMA2 R61, R43, R6.H0_H0, -72, -72 ;  /* 0xd480d4802b3d7431 */ /* 0x000fe40000040006 */
[----:B------:R-:W-:Y:S02]  /*dfd0*/  HADD2.F32 R6, -RZ, R59.H1_H1 ;  /* 0x3000003bff067230 */ /* 0x000fe40000004100 */
[----:B------:R-:W-:Y:S01]  /*dfe0*/  FFMA.FTZ R53, R12, R39, R54 ;  /* 0x000000270c357223 */ /* 0x000fe20000010036 */
[----:B------:R-:W-:Y:S02]  /*dff0*/  HADD2.F32 R41, -RZ, R57.H0_H0 ;  /* 0x20000039ff297230 */ /* 0x000fe40000004100 */
[----:B------:R-:W-:Y:S01]  /*e000*/  FFMA.FTZ R13, R40, R52, R13 ;  /* 0x00000034280d7223 */ /* 0x000fe2000001000d */
        /* <DEDUP_REMOVED lines=12> */
[--C-:B------:R-:W-:Y:S02]  /*e0d0*/  HADD2.F32 R56, -RZ, R100.reuse.H0_H0 ;  /* 0x20000064ff387230 */ /* 0x100fe40000004100 */
[----:B------:R-:W-:Y:S01]  /*e0e0*/  FFMA.FTZ R13, R52, R58, R13 ;  /* 0x0000003a340d7223 */ /* 0x000fe2000001000d */
        /* <DEDUP_REMOVED lines=29> */
[----:B------:R-:W-:Y:S01]  /*e2c0*/  FFMA.FTZ R64, R14, R32, R61 ;  /* 0x000000200e407223 */ /* 0x000fe2000001003d */
[----:B------:R-:W-:-:S02]  /*e2d0*/  HADD2.F32 R33, -RZ, R33.H1_H1 ;  /* 0x30000021ff217230 */ /* 0x000fc40000004100 */
        /* <DEDUP_REMOVED lines=14> */
[--C-:B------:R-:W-:Y:S02]  /*e3c0*/  HADD2.F32 R58, -RZ, R13.reuse.H0_H0 ;  /* 0x2000000dff3a7230 */ /* 0x100fe40000004100 */
        /* <DEDUP_REMOVED lines=137> */
.L_x_453:
[----:B------:R-:W-:Y:S01]  /*ec60*/  IADD3 R51, PT, PT, R51, 0x20, RZ ;  /* 0x0000002033337810 */ /* 0x000fe20007ffe0ff */
[----:B------:R-:W-:Y:S01]  /*ec70*/  UIADD3 UR4, UPT, UPT, UR4, 0x40, URZ ;  /* 0x0000004004047890 */ /* 0x000fe2000fffe0ff */
[----:B------:R-:W-:Y:S01]  /*ec80*/  IADD3 R10, P1, PT, R10, 0x80, RZ ;  /* 0x000000800a0a7810 */ /* 0x000fe20007f3e0ff */
[----:B------:R-:W-:Y:S01]  /*ec90*/  IMAD.WIDE R104, R45, 0x4, R104 ;  /* 0x000000042d687825 */ /* 0x000fe200078e0268 */
[----:B------:R-:W-:Y:S02]  /*eca0*/  ISETP.GE.AND P0, PT, R51, R8, PT ;  /* 0x000000083300720c */ /* 0x000fe40003f06270 */
[----:B------:R-:W-:-:S11]  /*ecb0*/  IADD3.X R11, PT, PT, RZ, R11, RZ, P1, !PT ;  /* 0x0000000bff0b7210 */ /* 0x000fd60000ffe4ff */
[----:B------:R-:W-:Y:S05]  /*ecc0*/  @!P0 BRA `(.L_x_454) ;  /* 0xffffffb000208947 */ /* 0x000fea000383ffff */
.L_x_449:
        /* <DEDUP_REMOVED lines=12> */
.L_x_458:
[----:B------:R-:W0:Y:S02]  /*ed90*/  LDS R2, [R0] ;  /* 0x0000000000027984 */ /* 0x000e240000000800 */
[----:B0-----:R-:W-:-:S05]  /*eda0*/  HFMA2 R3, R2, 1, 1, R44 ;  /* 0x3c003c0002037831 */ /* 0x001fca000000002c */
[----:B------:R-:W0:Y:S02]  /*edb0*/  ATOMS.CAST.SPIN P0, [R0], R2, R3 ;  /* 0x000000020000758d */ /* 0x000e240001800003 */
[----:B0-----:R-:W-:Y:S05]  /*edc0*/  @!P0 BRA `(.L_x_458) ;  /* 0xfffffffc00f08947 */ /* 0x001fea000383ffff */
[----:B------:R-:W-:Y:S05]  /*edd0*/  BRA `(.L_x_456) ;  /* 0x00000000000c7947 */ /* 0x000fea0003800000 */
.L_x_457:
[----:B------:R-:W2:Y:S02]  /*ede0*/  LD.E R0, desc[UR8][R4.64] ;  /* 0x0000000804007980 */ /* 0x000ea4000c101900 */
[----:B--2---:R-:W-:-:S05]  /*edf0*/  IADD3 R3, PT, PT, R44, R0, RZ ;  /* 0x000000002c037210 */ /* 0x004fca0007ffe0ff */
[----:B------:R0:W-:Y:S02]  /*ee00*/  ST.E desc[UR8][R4.64], R3 ;  /* 0x0000000304007985 */ /* 0x0001e4000c101908 */
.L_x_456:
[----:B------:R-:W-:Y:S05]  /*ee10*/  BSYNC.RECONVERGENT B0 ;  /* 0x0000000000007941 */ /* 0x000fea0003800200 */
.L_x_455:
[----:B------:R1:W-:Y:S01]  /*ee20*/  ATOM.E.ADD.F16x2.RN.STRONG.GPU P0, RZ, desc[UR8][R4.64+0x4], R27 ;  /* 0x8000041b04ff79a2 */ /* 0x0003e2000c10e108 */
[----:B------:R-:W-:Y:S04]  /*ee30*/  BSSY.RECONVERGENT B0, `(.L_x_459) ;  /* 0x000000e000007945 */ /* 0x000fe80003800200 */
[----:B-1----:R-:W-:Y:S05]  /*ee40*/  @P0 BRA `(.L_x_460) ;  /* 0x0000000000300947 */ /* 0x002fea0003800000 */
[----:B------:R-:W1:Y:S02]  /*ee50*/  QSPC.E.S P0, RZ, [R4+0x4] ;  /* 0x0000040004ff73aa */ /* 0x000e640000000500 */
[----:B-1----:R-:W-:Y:S05]  /*ee60*/  @!P0 BRA `(.L_x_461) ;  /* 0x00000000001c8947 */ /* 0x002fea0003800000 */
[----:B------:R-:W-:-:S04]  /*ee70*/  MOV R2, R4 ;  /* 0x0000000400027202 */ /* 0x000fc80000000f00 */
[----:B------:R-:W-:-:S07]  /*ee80*/  MOV R0, R2 ;  /* 0x0000000200007202 */ /* 0x000fce0000000f00 */
.L_x_462:
[----:B------:R-:W0:Y:S02]  /*ee90*/  LDS R2, [R0+0x4] ;  /* 0x0000040000027984 */ /* 0x000e240000000800 */
[----:B0-----:R-:W-:-:S05]  /*eea0*/  HADD2 R3, R2, R27 ;  /* 0x0000001b02037230 */ /* 0x001fca0000000000 */
[----:B------:R-:W0:Y:S02]  /*eeb0*/  ATOMS.CAST.SPIN P0, [R0+0x4], R2, R3 ;  /* 0x000004020000758d */ /* 0x000e240001800003 */
[----:B0-----:R-:W-:Y:S05]  /*eec0*/  @!P0 BRA `(.L_x_462) ;  /* 0xfffffffc00f08947 */ /* 0x001fea000383ffff */
[----:B------:R-:W-:Y:S05]  /*eed0*/  BRA `(.L_x_460) ;  /* 0x00000000000c7947 */ /* 0x000fea0003800000 */
.L_x_461:
[----:B------:R-:W0:Y:S02]  /*eee0*/  LD.E R0, desc[UR8][R4.64+0x4] ;  /* 0x0000040804007980 */ /* 0x000e24000c101900 */
[----:B0-----:R-:W-:-:S05]  /*eef0*/  IADD3 R3, PT, PT, R27, R0, RZ ;  /* 0x000000001b037210 */ /* 0x001fca0007ffe0ff */
[----:B------:R1:W-:Y:S02]  /*ef00*/  ST.E desc[UR8][R4.64+0x4], R3 ;  /* 0x0000040304007985 */ /* 0x0003e4000c101908 */
.L_x_460:
[----:B------:R-:W-:Y:S05]  /*ef10*/  BSYNC.RECONVERGENT B0 ;  /* 0x0000000000007941 */ /* 0x000fea0003800200 */
.L_x_459:
        /* <DEDUP_REMOVED lines=10> */
.L_x_466:
[----:B------:R-:W0:Y:S02]  /*efc0*/  LDS R2, [R0] ;  /* 0x0000000000027984 */ /* 0x000e240000000800 */
[----:B0-----:R-:W-:-:S05]  /*efd0*/  HFMA2 R3, R2, 1, 1, R26 ;  /* 0x3c003c0002037831 */ /* 0x001fca000000001a */
[----:B------:R-:W0:Y:S02]  /*efe0*/  ATOMS.CAST.SPIN P0, [R0], R2, R3 ;  /* 0x000000020000758d */ /* 0x000e240001800003 */
[----:B0-----:R-:W-:Y:S05]  /*eff0*/  @!P0 BRA `(.L_x_466) ;  /* 0xfffffffc00f08947 */ /* 0x001fea000383ffff */
[----:B------:R-:W-:Y:S05]  /*f000*/  BRA `(.L_x_464) ;  /* 0x00000000000c7947 */ /* 0x000fea0003800000 */
.L_x_465:
[----:B------:R-:W2:Y:S02]  /*f010*/  LD.E R0, desc[UR8][R4.64] ;  /* 0x0000000804007980 */ /* 0x000ea4000c101900 */
[----:B--2---:R-:W-:-:S05]  /*f020*/  IADD3 R3, PT, PT, R26, R0, RZ ;  /* 0x000000001a037210 */ /* 0x004fca0007ffe0ff */
[----:B------:R0:W-:Y:S02]  /*f030*/  ST.E desc[UR8][R4.64], R3 ;  /* 0x0000000304007985 */ /* 0x0001e4000c101908 */
.L_x_464:
[----:B------:R-:W-:Y:S05]  /*f040*/  BSYNC.RECONVERGENT B0 ;  /* 0x0000000000007941 */ /* 0x000fea0003800200 */
.L_x_463:
[----:B------:R1:W-:Y:S01]  /*f050*/  ATOM.E.ADD.F16x2.RN.STRONG.GPU P0, RZ, desc[UR8][R4.64+0x4], R25 ;  /* 0x8000041904ff79a2 */ /* 0x0003e2000c10e108 */
[----:B------:R-:W-:Y:S04]  /*f060*/  BSSY.RECONVERGENT B0, `(.L_x_467) ;  /* 0x000000e000007945 */ /* 0x000fe80003800200 */
[----:B-1----:R-:W-:Y:S05]  /*f070*/  @P0 BRA `(.L_x_468) ;  /* 0x0000000000300947 */ /* 0x002fea0003800000 */
[----:B------:R-:W1:Y:S02]  /*f080*/  QSPC.E.S P0, RZ, [R4+0x4] ;  /* 0x0000040004ff73aa */ /* 0x000e640000000500 */
[----:B-1----:R-:W-:Y:S05]  /*f090*/  @!P0 BRA `(.L_x_469) ;  /* 0x00000000001c8947 */ /* 0x002fea0003800000 */
[----:B------:R-:W-:-:S04]  /*f0a0*/  MOV R2, R4 ;  /* 0x0000000400027202 */ /* 0x000fc80000000f00 */
[----:B------:R-:W-:-:S07]  /*f0b0*/  MOV R0, R2 ;  /* 0x0000000200007202 */ /* 0x000fce0000000f00 */
.L_x_470:
[----:B------:R-:W0:Y:S02]  /*f0c0*/  LDS R2, [R0+0x4] ;  /* 0x0000040000027984 */ /* 0x000e240000000800 */
[----:B0-----:R-:W-:-:S05]  /*f0d0*/  HADD2 R3, R2, R25 ;  /* 0x0000001902037230 */ /* 0x001fca0000000000 */
[----:B------:R-:W0:Y:S02]  /*f0e0*/  ATOMS.CAST.SPIN P0, [R0+0x4], R2, R3 ;  /* 0x000004020000758d */ /* 0x000e240001800003 */
[----:B0-----:R-:W-:Y:S05]  /*f0f0*/  @!P0 BRA `(.L_x_470) ;  /* 0xfffffffc00f08947 */ /* 0x001fea000383ffff */
[----:B------:R-:W-:Y:S05]  /*f100*/  BRA `(.L_x_468) ;  /* 0x00000000000c7947 */ /* 0x000fea0003800000 */
.L_x_469:
[----:B------:R-:W0:Y:S02]  /*f110*/  LD.E R0, desc[UR8][R4.64+0x4] ;  /* 0x0000040804007980 */ /* 0x000e24000c101900 */
[----:B0-----:R-:W-:-:S05]  /*f120*/  IADD3 R3, PT, PT, R25, R0, RZ ;  /* 0x0000000019037210 */ /* 0x001fca0007ffe0ff */
[----:B------:R1:W-:Y:S02]  /*f130*/  ST.E desc[UR8][R4.64+0x4], R3 ;  /* 0x0000040304007985 */ /* 0x0003e4000c101908 */
.L_x_468:
[----:B------:R-:W-:Y:S05]  /*f140*/  BSYNC.RECONVERGENT B0 ;  /* 0x0000000000007941 */ /* 0x000fea0003800200 */
.L_x_467:
        /* <DEDUP_REMOVED lines=10> */
.L_x_474:
[----:B------:R-:W0:Y:S02]  /*f1f0*/  LDS R2, [R0] ;  /* 0x0000000000027984 */ /* 0x000e240000000800 */
[----:B0-----:R-:W-:-:S05]  /*f200*/  HFMA2 R3, R2, 1, 1, R24 ;  /* 0x3c003c0002037831 */ /* 0x001fca0000000018 */
[----:B------:R-:W0:Y:S02]  /*f210*/  ATOMS.CAST.SPIN P0, [R0], R2, R3 ;  /* 0x000000020000758d */ /* 0x000e240001800003 */
[----:B0-----:R-:W-:Y:S05]  /*f220*/  @!P0 BRA `(.L_x_474) ;  /* 0xfffffffc00f08947 */ /* 0x001fea000383ffff */
[----:B------:R-:W-:Y:S05]  /*f230*/  BRA `(.L_x_472) ;  /* 0x00000000000c7947 */ /* 0x000fea0003800000 */
.L_x_473:
[----:B------:R-:W2:Y:S02]  /*f240*/  LD.E R0, desc[UR8][R4.64] ;  /* 0x0000000804007980 */ /* 0x000ea4000c101900 */
[----:B--2---:R-:W-:-:S05]  /*f250*/  IADD3 R3, PT, PT, R24, R0, RZ ;  /* 0x0000000018037210 */ /* 0x004fca0007ffe0ff */
[----:B------:R0:W-:Y:S02]  /*f260*/  ST.E desc[UR8][R4.64], R3 ;  /* 0x0000000304007985 */ /* 0x0001e4000c101908 */
.L_x_472:
[----:B------:R-:W-:Y:S05]  /*f270*/  BSYNC.RECONVERGENT B0 ;  /* 0x0000000000007941 */ /* 0x000fea0003800200 */
.L_x_471:
[----:B------:R1:W-:Y:S01]  /*f280*/  ATOM.E.ADD.F16x2.RN.STRONG.GPU P0, RZ, desc[UR8][R4.64+0x4], R23 ;  /* 0x8000041704ff79a2 */ /* 0x0003e2000c10e108 */
[----:B------:R-:W-:Y:S04]  /*f290*/  BSSY.RECONVERGENT B0, `(.L_x_475) ;  /* 0x000000e000007945 */ /* 0x000fe80003800200 */
[----:B-1----:R-:W-:Y:S05]  /*f2a0*/  @P0 BRA `(.L_x_476) ;  /* 0x0000000000300947 */ /* 0x002fea0003800000 */
[----:B------:R-:W1:Y:S02]  /*f2b0*/  QSPC.E.S P0, RZ, [R4+0x4] ;  /* 0x0000040004ff73aa */ /* 0x000e640000000500 */
[----:B-1----:R-:W-:Y:S05]  /*f2c0*/  @!P0 BRA `(.L_x_477) ;  /* 0x00000000001c8947 */ /* 0x002fea0003800000 */
[----:B------:R-:W-:-:S04]  /*f2d0*/  MOV R2, R4 ;  /* 0x0000000400027202 */ /* 0x000fc80000000f00 */
[----:B------:R-:W-:-:S07]  /*f2e0*/  MOV R0, R2 ;  /* 0x0000000200007202 */ /* 0x000fce0000000f00 */
.L_x_478:
[----:B------:R-:W0:Y:S02]  /*f2f0*/  LDS R2, [R0+0x4] ;  /* 0x0000040000027984 */ /* 0x000e240000000800 */
[----:B0-----:R-:W-:-:S05]  /*f300*/  HADD2 R3, R2, R23 ;  /* 0x0000001702037230 */ /* 0x001fca0000000000 */
[----:B------:R-:W0:Y:S02]  /*f310*/  ATOMS.CAST.SPIN P0, [R0+0x4], R2, R3 ;  /* 0x000004020000758d */ /* 0x000e240001800003 */
[----:B0-----:R-:W-:Y:S05]  /*f320*/  @!P0 BRA `(.L_x_478) ;  /* 0xfffffffc00f08947 */ /* 0x001fea000383ffff */
[----:B------:R-:W-:Y:S05]  /*f330*/  BRA `(.L_x_476) ;  /* 0x00000000000c7947 */ /* 0x000fea0003800000 */
.L_x_477:
[----:B------:R-:W0:Y:S02]  /*f340*/  LD.E R0, desc[UR8][R4.64+0x4] ;  /* 0x0000040804007980 */ /* 0x000e24000c101900 */
[----:B0-----:R-:W-:-:S05]  /*f350*/  IADD3 R3, PT, PT, R23, R0, RZ ;  /* 0x0000000017037210 */ /* 0x001fca0007ffe0ff */
[----:B------:R1:W-:Y:S02]  /*f360*/  ST.E desc[UR8][R4.64+0x4], R3 ;  /* 0x0000040304007985 */ /* 0x0003e4000c101908 */
.L_x_476:
[----:B------:R-:W-:Y:S05]  /*f370*/  BSYNC.RECONVERGENT B0 ;  /* 0x0000000000007941 */ /* 0x000fea0003800200 */
.L_x_475:
        /* <DEDUP_REMOVED lines=10> */
.L_x_482:
[----:B------:R-:W0:Y:S02]  /*f420*/  LDS R2, [R0] ;  /* 0x0000000000027984 */ /* 0x000e240000000800 */
[----:B0-----:R-:W-:-:S05]  /*f430*/  HFMA2 R3, R2, 1, 1, R22 ;  /* 0x3c003c0002037831 */ /* 0x001fca0000000016 */
[----:B------:R-:W0:Y:S02]  /*f440*/  ATOMS.CAST.SPIN P0, [R0], R2, R3 ;  /* 0x000000020000758d */ /* 0x000e240001800003 */
[----:B0-----:R-:W-:Y:S05]  /*f450*/  @!P0 BRA `(.L_x_482) ;  /* 0xfffffffc00f08947 */ /* 0x001fea000383ffff */
[----:B------:R-:W-:Y:S05]  /*f460*/  BRA `(.L_x_480) ;  /* 0x00000000000c7947 */ /* 0x000fea0003800000 */
.L_x_481:
[----:B------:R-:W2:Y:S02]  /*f470*/  LD.E R0, desc[UR8][R4.64] ;  /* 0x0000000804007980 */ /* 0x000ea4000c101900 */
[----:B--2---:R-:W-:-:S05]  /*f480*/  IADD3 R3, PT, PT, R22, R0, RZ ;  /* 0x0000000016037210 */ /* 0x004fca0007ffe0ff */
[----:B------:R0:W-:Y:S02]  /*f490*/  ST.E desc[UR8][R4.64], R3 ;  /* 0x0000000304007985 */ /* 0x0001e4000c101908 */
.L_x_480:
[----:B------:R-:W-:Y:S05]  /*f4a0*/  BSYNC.RECONVERGENT B0 ;  /* 0x0000000000007941 */ /* 0x000fea0003800200 */
.L_x_479:
[----:B------:R1:W-:Y:S02]  /*f4b0*/  ATOM.E.ADD.F16x2.RN.STRONG.GPU P0, RZ, desc[UR8][R4.64+0x4], R21 ;  /* 0x8000041504ff79a2 */ /* 0x0003e4000c10e108 */
[----:B-1----:R-:W-:Y:S05]  /*f4c0*/  @P0 EXIT ;  /* 0x000000000000094d */ /* 0x002fea0003800000 */
[----:B------:R-:W1:Y:S02]  /*f4d0*/  QSPC.E.S P0, RZ, [R4+0x4] ;  /* 0x0000040004ff73aa */ /* 0x000e640000000500 */
[----:B-1----:R-:W-:Y:S05]  /*f4e0*/  @!P0 BRA `(.L_x_483) ;  /* 0x00000000001c8947 */ /* 0x002fea0003800000 */
[----:B------:R-:W-:-:S04]  /*f4f0*/  MOV R2, R4 ;  /* 0x0000000400027202 */ /* 0x000fc80000000f00 */
[----:B------:R-:W-:-:S07]  /*f500*/  MOV R0, R2 ;  /* 0x0000000200007202 */ /* 0x000fce0000000f00 */
.L_x_484:
[----:B------:R-:W0:Y:S02]  /*f510*/  LDS R2, [R0+0x4] ;  /* 0x0000040000027984 */ /* 0x000e240000000800 */
[----:B0-----:R-:W-:-:S05]  /*f520*/  HADD2 R3, R2, R21 ;  /* 0x0000001502037230 */ /* 0x001fca0000000000 */
[----:B------:R-:W0:Y:S02]  /*f530*/  ATOMS.CAST.SPIN P0, [R0+0x4], R2, R3 ;  /* 0x000004020000758d */ /* 0x000e240001800003 */
[----:B0-----:R-:W-:Y:S05]  /*f540*/  @!P0 BRA `(.L_x_484) ;  /* 0xfffffffc00f08947 */ /* 0x001fea000383ffff */
[----:B------:R-:W-:Y:S05]  /*f550*/  EXIT ;  /* 0x000000000000794d */ /* 0x000fea0003800000 */
.L_x_483:
[----:B------:R-:W0:Y:S02]  /*f560*/  LD.E R0, desc[UR8][R4.64+0x4] ;  /* 0x0000040804007980 */ /* 0x000e24000c101900 */
[----:B0-----:R-:W-:-:S05]  /*f570*/  IADD3 R3, PT, PT, R21, R0, RZ ;  /* 0x0000000015037210 */ /* 0x001fca0007ffe0ff */
[----:B------:R-:W-:Y:S01]  /*f580*/  ST.E desc[UR8][R4.64+0x4], R3 ;  /* 0x0000040304007985 */ /* 0x000fe2000c101908 */
[----:B------:R-:W-:Y:S05]  /*f590*/  EXIT ;  /* 0x000000000000794d */ /* 0x000fea0003800000 */
.L_x_485:
        /* <DEDUP_REMOVED lines=14> */
.L_x_4476:


//--------------------- .text._Z23gemm_half_q_half_kernelILi4ELi140ELb0ELb0ELi64EEvPK6__halfPKjS4_S2_PS0_iiiiPKtS7_iiiiiibS2_i --------------------------
	.section	.text._Z23gemm_half_q_half_kernelILi4ELi140ELb0ELb0ELi64EEvPK6__halfPKjS4_S2_PS0_iiiiPKtS7_iiiiiibS2_i,"ax",@progbits
	.align	128
        .global         _Z23gemm_half_q_half_kernelILi4ELi140ELb0ELb0ELi64EEvPK6__halfPKjS4_S2_PS0_iiiiPKtS7_iiiiiibS2_i
        .type           _Z23gemm_half_q_half_kernelILi4ELi140ELb0ELb0ELi64EEvPK6__halfPKjS4_S2_PS0_iiiiPKtS7_iiiiiibS2_i,@function
        .size           _Z23gemm_half_q_half_kernelILi4ELi140ELb0ELb0ELi64EEvPK6__halfPKjS4_S2_PS0_iiiiPKtS7_iiiiiibS2_i,(.L_x_4477 - _Z23gemm_half_q_half_kernelILi4ELi140ELb0ELb0ELi64EEvPK6__halfPKjS4_S2_PS0_iiiiPKtS7_iiiiiibS2_i)
        .other          _Z23gemm_half_q_half_kernelILi4ELi140ELb0ELb0ELi64EEvPK6__halfPKjS4_S2_PS0_iiiiPKtS7_iiiiiibS2_i,@"STO_CUDA_ENTRY STV_DEFAULT"
_Z23gemm_half_q_half_kernelILi4ELi140ELb0ELb0ELi64EEvPK6__halfPKjS4_S2_PS0_iiiiPKtS7_iiiiiibS2_i:
.text._Z23gemm_half_q_half_kernelILi4ELi140ELb0ELb0ELi64EEvPK6__halfPKjS4_S2_PS0_iiiiPKtS7_iiiiiibS2_i:
        /* <DEDUP_REMOVED lines=51> */
.L_x_491:
        /* <DEDUP_REMOVED lines=32> */
.L_x_490:
        /* <DEDUP_REMOVED lines=20> */
.L_x_492:
[----:B------:R-:W-:-:S13]  /*0670*/  ISETP.EQ.AND P1, PT, R5, RZ, PT ;  /* 0x000000ff0500720c */ /* 0x000fda0003f22270 */
[----:B------:R-:W-:Y:S05]  /*0680*/  @!P0 BRA P1, `(.L_x_487) ;  /* 0x00000004007c8947 */ /* 0x000fea0000800000 */
.L_x_489:
        /* <DEDUP_REMOVED lines=12> */
.L_x_488:
        /* <DEDUP_REMOVED lines=17> */
.L_x_495:
        /* <DEDUP_REMOVED lines=32> */
.L_x_494:
        /* <DEDUP_REMOVED lines=21> */
.L_x_496:
[----:B------:R-:W-:-:S13]  /*0bb0*/  ISETP.NE.OR P0, PT, R7, RZ, P0 ;  /* 0x000000ff0700720c */ /* 0x000fda0000705670 */
[----:B------:R-:W-:Y:S05]  /*0bc0*/  @!P0 BRA `(.L_x_487) ;  /* 0x00000000002c8947 */ /* 0x000fea0003800000 */
.L_x_493:
        /* <DEDUP_REMOVED lines=11> */
.L_x_487:
[----:B------:R-:W-:Y:S05]  /*0c80*/  BSYNC.RECONVERGENT B0 ;  /* 0x0000000000007941 */ /* 0x000fea0003800200 */
.L_x_486:
        /* <DEDUP_REMOVED lines=23> */
.L_x_500:
        /* <DEDUP_REMOVED lines=15> */
.L_x_499:
        /* <DEDUP_REMOVED lines=12> */
.L_x_501:
[----:B------:R-:W-:-:S13]  /*0fb0*/  ISETP.NE.OR P0, PT, R5, RZ, P0 ;  /* 0x000000ff0500720c */ /* 0x000fda0000705670 */
[----:B------:R-:W-:Y:S05]  /*0fc0*/  @!P0 BRA `(.L_x_497) ;  /* 0x00000000001c8947 */ /* 0x000fea0003800000 */
.L_x_498:
[----:B01----:R-:W0:Y:S02]  /*0fd0*/  LDC.64 R8, c[0x0][0x3a0] ;  /* 0x0000e800ff087b82 */ /* 0x003e240000000a00 */
.L_x_502:
[----:B0-----:R-:W-:Y:S01]  /*0fe0*/  IMAD.WIDE R10, R3, 0x2, R8 ;  /* 0x00000002030a7825 */ /* 0x001fe200078e0208 */
[----:B------:R-:W-:Y:S02]  /*0ff0*/  IADD3 R5, PT, PT, R5, 0x1, RZ ;  /* 0x0000000105057810 */ /* 0x000fe40007ffe0ff */
[----:B------:R-:W-:Y:S02]  /*1000*/  IADD3 R3, PT, PT, R3, R47, RZ ;  /* 0x0000002f03037210 */ /* 0x000fe40007ffe0ff */
[----:B------:R2:W-:Y:S01]  /*1010*/  STG.E.64 desc[UR8][R10.64], RZ ;  /* 0x000000ff0a007986 */ /* 0x0005e2000c101b08 */
[----:B------:R-:W-:-:S13]  /*1020*/  ISETP.NE.AND P0, PT, R5, RZ, PT ;  /* 0x000000ff0500720c */ /* 0x000fda0003f05270 */
[----:B--2---:R-:W-:Y:S05]  /*1030*/  @P0 BRA `(.L_x_502) ;  /* 0xfffffffc00e80947 */ /* 0x004fea000383ffff */
.L_x_497:
        /* <DEDUP_REMOVED lines=15> */
.L_x_504:
        /* <DEDUP_REMOVED lines=44> */
.L_x_503:
        /* <DEDUP_REMOVED lines=28> */
.L_x_505:
        /* <DEDUP_REMOVED lines=8> */
.L_x_506:
        /* <DEDUP_REMOVED lines=8> */
.L_x_507:
        /* <DEDUP_REMOVED lines=8> */
.L_x_508:
        /* <DEDUP_REMOVED lines=8> */
.L_x_509:
        /* <DEDUP_REMOVED lines=41> */
.L_x_515:
        /* <DEDUP_REMOVED lines=382> */
.L_x_511:
        /* <DEDUP_REMOVED lines=367> */
.L_x_512:
        /* <DEDUP_REMOVED lines=367> */
.L_x_513:
        /* <DEDUP_REMOVED lines=367> */
.L_x_514:
        /* <DEDUP_REMOVED lines=8> */
.L_x_510:
[----:B------:R-:W1:Y:S02]  /*7770*/  LDCU UR5, c[0x0][0x3d4] ;  /* 0x00007a80ff0577ac */ /* 0x000e640008000800 */
[----:B-1----:R-:W-:-:S04]  /*7780*/  VIMNMX R24, PT, PT, R17, UR5, PT ;  /* 0x0000000511187c48 */ /* 0x002fc8000bfe0100 */
[----:B------:R-:W-:-:S13]  /*7790*/  ISETP.GT.AND P0, PT, R24, R13, PT ;  /* 0x0000000d1800720c */ /* 0x000fda0003f04270 */
[----:B------:R-:W-:Y:S05]  /*77a0*/  @!P0 BRA `(.L_x_516) ;  /* 0x00000050000c8947 */ /* 0x000fea0003800000 */
[----:B0-----:R-:W0:Y:S01]  /*77b0*/  LDC.64 R2, c[0x0][0x3b8] ;  /* 0x0000ee00ff027b82 */ /* 0x001e220000000a00 */
[----:B------:R-:W1:Y:S01]  /*77c0*/  LDCU UR5, c[0x0][0x3a8] ;  /* 0x00007500ff0577ac */ /* 0x000e620008000800 */
[----:B0-----:R-:W-:-:S03]  /*77d0*/  IMAD.WIDE.U32 R2, R13, 0x4, R2 ;  /* 0x000000040d027825 */ /* 0x001fc600078e0002 */
[----:B------:R-:W-:-:S04]  /*77e0*/  IADD3 R22, P0, PT, R2, 0x2, RZ ;  /* 0x0000000202167810 */ /* 0x000fc80007f1e0ff */
[----:B-1----:R-:W-:-:S09]  /*77f0*/  IADD3.X R21, PT, PT, RZ, R3, RZ, P0, !PT ;  /* 0x00000003ff157210 */ /* 0x002fd200007fe4ff */
.L_x_521:
        /* <DEDUP_REMOVED lines=19> */
[----:B-----5:R-:W2:Y:S01]  /*7930*/  LDG.E.128.CONSTANT R28, desc[UR8][R26.64] ;  /* 0x000000081a1c7981 */ /* 0x020ea2000c1e9d00 */
        /* <DEDUP_REMOVED lines=310> */
.L_x_517:
[----:B------:R-:W0:Y:S02]  /*8ca0*/  LDC R47, c[0x0][0x3ac] ;  /* 0x0000eb00ff2f7b82 */ /* 0x000e240000000800 */
[----:B0-----:R-:W-:Y:S01]  /*8cb0*/  IMAD.WIDE R26, R47, 0x4, R26 ;  /* 0x000000042f1a7825 */ /* 0x001fe200078e021a */
[----:B------:R-:W-:Y:S06]  /*8cc0*/  @!P0 BRA `(.L_x_518) ;  /* 0x0000001000dc8947 */ /* 0x000fec0003800000 */
[----:B-----5:R-:W2:Y:S01]  /*8cd0*/  LDG.E.128.CONSTANT R28, desc[UR8][R26.64] ;  /* 0x000000081a1c7981 */ /* 0x020ea2000c1e9d00 */
        /* <DEDUP_REMOVED lines=310> */
.L_x_518:
[----:B------:R-:W-:Y:S01]  /*a040*/  IMAD.WIDE R26, R47, 0x4, R26 ;  /* 0x000000042f1a7825 */ /* 0x000fe200078e021a */
        /* <DEDUP_REMOVED lines=312> */
.L_x_519:
        /* <DEDUP_REMOVED lines=313> */
.L_x_520:
        /* <DEDUP_REMOVED lines=8> */
.L_x_516:
        /* <DEDUP_REMOVED lines=9> */
.L_x_524:
        /* <DEDUP_REMOVED lines=557> */
.L_x_523:
[----:B------:R-:W-:Y:S01]  /*eb40*/  IADD3 R13, PT, PT, R13, 0x20, RZ ;  /* 0x000000200d0d7810 */ /* 0x000fe20007ffe0ff */
[----:B------:R-:W-:Y:S01]  /*eb50*/  UIADD3 UR4, UPT, UPT, UR4, 0x40, URZ ;  /* 0x0000004004047890 */ /* 0x000fe2000fffe0ff */
[----:B------:R-:W-:Y:S01]  /*eb60*/  IADD3 R2, P1, PT, R2, 0x80, RZ ;  /* 0x0000008002027810 */ /* 0x000fe20007f3e0ff */
[----:B-----5:R-:W-:Y:S01]  /*eb70*/  IMAD.WIDE R26, R47, 0x4, R100 ;  /* 0x000000042f1a7825 */ /* 0x020fe200078e0264 */
[----:B------:R-:W-:Y:S02]  /*eb80*/  ISETP.GE.AND P0, PT, R13, R0, PT ;  /* 0x000000000d00720c */ /* 0x000fe40003f06270 */
[----:B------:R-:W-:-:S11]  /*eb90*/  IADD3.X R3, PT, PT, RZ, R3, RZ, P1, !PT ;  /* 0x00000003ff037210 */ /* 0x000fd60000ffe4ff */
[----:B------:R-:W-:Y:S05]  /*eba0*/  @!P0 BRA `(.L_x_524) ;  /* 0xffffffdc00308947 */ /* 0x000fea000383ffff */
.L_x_522:
        /* <DEDUP_REMOVED lines=17> */
.L_x_528:
[----:B------:R-:W0:Y:S02]  /*ecc0*/  LDS R2, [R0] ;  /* 0x0000000000027984 */ /* 0x000e240000000800 */
[----:B0-----:R-:W-:-:S05]  /*ecd0*/  HADD2 R3, R2, R12 ;  /* 0x0000000c02037230 */ /* 0x001fca0000000000 */
[----:B------:R-:W0:Y:S02]  /*ece0*/  ATOMS.CAST.SPIN P0, [R0], R2, R3 ;  /* 0x000000020000758d */ /* 0x000e240001800003 */
[----:B0-----:R-:W-:Y:S05]  /*ecf0*/  @!P0 BRA `(.L_x_528) ;  /* 0xfffffffc00f08947 */ /* 0x001fea000383ffff */
[----:B------:R-:W-:Y:S05]  /*ed00*/  BRA `(.L_x_526) ;  /* 0x00000000000c7947 */ /* 0x000fea0003800000 */
.L_x_527:
[----:B------:R-:W2:Y:S02]  /*ed10*/  LD.E R0, desc[UR8][R14.64] ;  /* 0x000000080e007980 */ /* 0x000ea4000c101900 */
[----:B--2---:R-:W-:-:S05]  /*ed20*/  IADD3 R3, PT, PT, R12, R0, RZ ;  /* 0x000000000c037210 */ /* 0x004fca0007ffe0ff */
[----:B------:R0:W-:Y:S02]  /*ed30*/  ST.E desc[UR8][R14.64], R3 ;  /* 0x000000030e007985 */ /* 0x0001e4000c101908 */
.L_x_526:
[----:B------:R-:W-:Y:S05]  /*ed40*/  BSYNC.RECONVERGENT B0 ;  /* 0x0000000000007941 */ /* 0x000fea0003800200 */
.L_x_525:
[----:B------:R1:W-:Y:S01]  /*ed50*/  ATOM.E.ADD.F16x2.RN.STRONG.GPU P0, RZ, desc[UR8][R14.64+0x4], R11 ;  /* 0x8000040b0eff79a2 */ /* 0x0003e2000c10e108 */
[----:B------:R-:W-:Y:S04]  /*ed60*/  BSSY.RECONVERGENT B0, `(.L_x_529) ;  /* 0x000000e000007945 */ /* 0x000fe80003800200 */
[----:B-1----:R-:W-:Y:S05]  /*ed70*/  @P0 BRA `(.L_x_530) ;  /* 0x0000000000300947 */ /* 0x002fea0003800000 */
[----:B------:R-:W1:Y:S02]  /*ed80*/  QSPC.E.S P0, RZ, [R14+0x4] ;  /* 0x000004000eff73aa */ /* 0x000e640000000500 */
[----:B-1----:R-:W-:Y:S05]  /*ed90*/  @!P0 BRA `(.L_x_531) ;  /* 0x00000000001c8947 */ /* 0x002fea0003800000 */
[----:B------:R-:W-:-:S04]  /*eda0*/  MOV R2, R14 ;  /* 0x0000000e00027202 */ /* 0x000fc80000000f00 */
[----:B------:R-:W-:-:S07]  /*edb0*/  MOV R0, R2 ;  /* 0x0000000200007202 */ /* 0x000fce0000000f00 */
.L_x_532:
[----:B------:R-:W0:Y:S02]  /*edc0*/  LDS R2, [R0+0x4] ;  /* 0x0000040000027984 */ /* 0x000e240000000800 */
[----:B0-----:R-:W-:-:S05]  /*edd0*/  HFMA2 R3, R2, 1, 1, R11 ;  /* 0x3c003c0002037831 */ /* 0x001fca000000000b */
[----:B------:R-:W0:Y:S02]  /*ede0*/  ATOMS.CAST.SPIN P0, [R0+0x4], R2, R3 ;  /* 0x000004020000758d */ /* 0x000e240001800003 */
[----:B0-----:R-:W-:Y:S05]  /*edf0*/  @!P0 BRA `(.L_x_532) ;  /* 0xfffffffc00f08947 */ /* 0x001fea000383ffff */
[----:B------:R-:W-:Y:S05]  /*ee00*/  BRA `(.L_x_530) ;  /* 0x00000000000c7947 */ /* 0x000fea0003800000 */
.L_x_531:
[----:B------:R-:W0:Y:S02]  /*ee10*/  LD.E R0, desc[UR8][R14.64+0x4] ;  /* 0x000004080e007980 */ /* 0x000e24000c101900 */
[----:B0-----:R-:W-:-:S05]  /*ee20*/  IADD3 R3, PT, PT, R11, R0, RZ ;  /* 0x000000000b037210 */ /* 0x001fca0007ffe0ff */
[----:B------:R1:W-:Y:S02]  /*ee30*/  ST.E desc[UR8][R14.64+0x4], R3 ;  /* 0x000004030e007985 */ /* 0x0003e4000c101908 */
.L_x_530:
[----:B------:R-:W-:Y:S05]  /*ee40*/  BSYNC.RECONVERGENT B0 ;  /* 0x0000000000007941 */ /* 0x000fea0003800200 */
.L_x_529:
        /* <DEDUP_REMOVED lines=10> */
.L_x_536:
[----:B------:R-:W0:Y:S02]  /*eef0*/  LDS R2, [R0] ;  /* 0x0000000000027984 */ /* 0x000e240000000800 */
[----:B0-----:R-:W-:-:S05]  /*ef00*/  HADD2 R3, R2, R10 ;  /* 0x0000000a02037230 */ /* 0x001fca0000000000 */
[----:B------:R-:W0:Y:S02]  /*ef10*/  ATOMS.CAST.SPIN P0, [R0], R2, R3 ;  /* 0x000000020000758d */ /* 0x000e240001800003 */
[----:B0-----:R-:W-:Y:S05]  /*ef20*/  @!P0 BRA `(.L_x_536) ;  /* 0xfffffffc00f08947 */ /* 0x001fea000383ffff */
[----:B------:R-:W-:Y:S05]  /*ef30*/  BRA `(.L_x_534) ;  /* 0x00000000000c7947 */ /* 0x000fea0003800000 */
.L_x_535:
[----:B------:R-:W2:Y:S02]  /*ef40*/  LD.E R0, desc[UR8][R14.64] ;  /* 0x000000080e007980 */ /* 0x000ea4000c101900 */
[----:B--2---:R-:W-:-:S05]  /*ef50*/  IADD3 R3, PT, PT, R10, R0, RZ ;  /* 0x000000000a037210 */ /* 0x004fca0007ffe0ff */
[----:B------:R0:W-:Y:S02]  /*ef60*/  ST.E desc[UR8][R14.64], R3 ;  /* 0x000000030e007985 */ /* 0x0001e4000c101908 */
.L_x_534:
[----:B------:R-:W-:Y:S05]  /*ef70*/  BSYNC.RECONVERGENT B0 ;  /* 0x0000000000007941 */ /* 0x000fea0003800200 */
.L_x_533:
[----:B------:R1:W-:Y:S01]  /*ef80*/  ATOM.E.ADD.F16x2.RN.STRONG.GPU P0, RZ, desc[UR8][R14.64+0x4], R9 ;  /* 0x800004090eff79a2 */ /* 0x0003e2000c10e108 */
[----:B------:R-:W-:Y:S04]  /*ef90*/  BSSY.RECONVERGENT B0, `(.L_x_537) ;  /* 0x000000e000007945 */ /* 0x000fe80003800200 */
[----:B-1----:R-:W-:Y:S05]  /*efa0*/  @P0 BRA `(.L_x_538) ;  /* 0x0000000000300947 */ /* 0x002fea0003800000 */
[----:B------:R-:W1:Y:S02]  /*efb0*/  QSPC.E.S P0, RZ, [R14+0x4] ;  /* 0x000004000eff73aa */ /* 0x000e640000000500 */
[----:B-1----:R-:W-:Y:S05]  /*efc0*/  @!P0 BRA `(.L_x_539) ;  /* 0x00000000001c8947 */ /* 0x002fea0003800000 */
[----:B------:R-:W-:-:S04]  /*efd0*/  MOV R2, R14 ;  /* 0x0000000e00027202 */ /* 0x000fc80000000f00 */
[----:B------:R-:W-:-:S07]  /*efe0*/  MOV R0, R2 ;  /* 0x0000000200007202 */ /* 0x000fce0000000f00 */
.L_x_540:
[----:B------:R-:W0:Y:S02]  /*eff0*/  LDS R2, [R0+0x4] ;  /* 0x0000040000027984 */ /* 0x000e240000000800 */
[----:B0-----:R-:W-:-:S05]  /*f000*/  HFMA2 R3, R2, 1, 1, R9 ;  /* 0x3c003c0002037831 */ /* 0x001fca0000000009 */
[----:B------:R-:W0:Y:S02]  /*f010*/  ATOMS.CAST.SPIN P0, [R0+0x4], R2, R3 ;  /* 0x000004020000758d */ /* 0x000e240001800003 */
[----:B0-----:R-:W-:Y:S05]  /*f020*/  @!P0 BRA `(.L_x_540) ;  /* 0xfffffffc00f08947 */ /* 0x001fea000383ffff */
[----:B------:R-:W-:Y:S05]  /*f030*/  BRA `(.L_x_538) ;  /* 0x00000000000c7947 */ /* 0x000fea0003800000 */
.L_x_539:
[----:B------:R-:W0:Y:S02]  /*f040*/  LD.E R0, desc[UR8][R14.64+0x4] ;  /* 0x000004080e007980 */ /* 0x000e24000c101900 */
[----:B0-----:R-:W-:-:S05]  /*f050*/  IADD3 R3, PT, PT, R9, R0, RZ ;  /* 0x0000000009037210 */ /* 0x001fca0007ffe0ff */
[----:B------:R1:W-:Y:S02]  /*f060*/  ST.E desc[UR8][R14.64+0x4], R3 ;  /* 0x000004030e007985 */ /* 0x0003e4000c101908 */
.L_x_538:
[----:B------:R-:W-:Y:S05]  /*f070*/  BSYNC.RECONVERGENT B0 ;  /* 0x0000000000007941 */ /* 0x000fea0003800200 */
.L_x_537:
        /* <DEDUP_REMOVED lines=10> */
.L_x_544:
[----:B------:R-:W0:Y:S02]  /*f120*/  LDS R2, [R0] ;  /* 0x0000000000027984 */ /* 0x000e240000000800 */
[----:B0-----:R-:W-:-:S05]  /*f130*/  HADD2 R3, R2, R8 ;  /* 0x0000000802037230 */ /* 0x001fca0000000000 */
[----:B------:R-:W0:Y:S02]  /*f140*/  ATOMS.CAST.SPIN P0, [R0], R2, R3 ;  /* 0x000000020000758d */ /* 0x000e240001800003 */
[----:B0-----:R-:W-:Y:S05]  /*f150*/  @!P0 BRA `(.L_x_544) ;  /* 0xfffffffc00f08947 */ /* 0x001fea000383ffff */
[----:B------:R-:W-:Y:S05]  /*f160*/  BRA `(.L_x_542) ;  /* 0x00000000000c7947 */ /* 0x000fea0003800000 */
.L_x_543:
[----:B------:R-:W2:Y:S02]  /*f170*/  LD.E R0, desc[UR8][R14.64] ;  /* 0x000000080e007980 */ /* 0x000ea4000c101900 */
[----:B--2---:R-:W-:-:S05]  /*f180*/  IADD3 R3, PT, PT, R8, R0, RZ ;  /* 0x0000000008037210 */ /* 0x004fca0007ffe0ff */
[----:B------:R0:W-:Y:S02]  /*f190*/  ST.E desc[UR8][R14.64], R3 ;  /* 0x000000030e007985 */ /* 0x0001e4000c101908 */
.L_x_542:
[----:B------:R-:W-:Y:S05]  /*f1a0*/  BSYNC.RECONVERGENT B0 ;  /* 0x0000000000007941 */ /* 0x000fea0003800200 */
.L_x_541:
[----:B------:R1:W-:Y:S01]  /*f1b0*/  ATOM.E.ADD.F16x2.RN.STRONG.GPU P0, RZ, desc[UR8][R14.64+0x4], R7 ;  /* 0x800004070eff79a2 */ /* 0x0003e2000c10e108 */
[----:B------:R-:W-:Y:S04]  /*f1c0*/  BSSY.RECONVERGENT B0, `(.L_x_545) ;  /* 0x000000e000007945 */ /* 0x000fe80003800200 */
[----:B-1----:R-:W-:Y:S05]  /*f1d0*/  @P0 BRA `(.L_x_546) ;  /* 0x0000000000300947 */ /* 0x002fea0003800000 */
[----:B------:R-:W1:Y:S02]  /*f1e0*/  QSPC.E.S P0, RZ, [R14+0x4] ;  /* 0x000004000eff73aa */ /* 0x000e640000000500 */
[----:B-1----:R-:W-:Y:S05]  /*f1f0*/  @!P0 BRA `(.L_x_547) ;  /* 0x00000000001c8947 */ /* 0x002fea0003800000 */
[----:B------:R-:W-:-:S04]  /*f200*/  MOV R2, R14 ;  /* 0x0000000e00027202 */ /* 0x000fc80000000f00 */
[----:B------:R-:W-:-:S07]  /*f210*/  MOV R0, R2 ;  /* 0x0000000200007202 */ /* 0x000fce0000000f00 */
.L_x_548:
[----:B------:R-:W0:Y:S02]  /*f220*/  LDS R2, [R0+0x4] ;  /* 0x0000040000027984 */ /* 0x000e240000000800 */
[----:B0-----:R-:W-:-:S05]  /*f230*/  HFMA2 R3, R2, 1, 1, R7 ;  /* 0x3c003c0002037831 */ /* 0x001fca0000000007 */
[----:B------:R-:W0:Y:S02]  /*f240*/  ATOMS.CAST.SPIN P0, [R0+0x4], R2, R3 ;  /* 0x000004020000758d */ /* 0x000e240001800003 */
[----:B0-----:R-:W-:Y:S05]  /*f250*/  @!P0 BRA `(.L_x_548) ;  /* 0xfffffffc00f08947 */ /* 0x001fea000383ffff */
[----:B------:R-:W-:Y:S05]  /*f260*/  BRA `(.L_x_546) ;  /* 0x00000000000c7947 */ /* 0x000fea0003800000 */
.L_x_547:
[----:B------:R-:W0:Y:S02]  /*f270*/  LD.E R0, desc[UR8][R14.64+0x4] ;  /* 0x000004080e007980 */ /* 0x000e24000c101900 */
[----:B0-----:R-:W-:-:S05]  /*f280*/  IADD3 R3, PT, PT, R7, R0, RZ ;  /* 0x0000000007037210 */ /* 0x001fca0007ffe0ff */
[----:B------:R1:W-:Y:S02]  /*f290*/  ST.E desc[UR8][R14.64+0x4], R3 ;  /* 0x000004030e007985 */ /* 0x0003e4000c101908 */
.L_x_546:
[----:B------:R-:W-:Y:S05]  /*f2a0*/  BSYNC.RECONVERGENT B0 ;  /* 0x0000000000007941 */ /* 0x000fea0003800200 */
.L_x_545:
        /* <DEDUP_REMOVED lines=10> */
.L_x_552:
[----:B------:R-:W0:Y:S02]  /*f350*/  LDS R2, [R0] ;  /* 0x0000000000027984 */ /* 0x000e240000000800 */
[----:B0-----:R-:W-:-:S05]  /*f360*/  HADD2 R3, R2, R6 ;  /* 0x0000000602037230 */ /* 0x001fca0000000000 */
[----:B------:R-:W0:Y:S02]  /*f370*/  ATOMS.CAST.SPIN P0, [R0], R2, R3 ;  /* 0x000000020000758d */ /* 0x000e240001800003 */
[----:B0-----:R-:W-:Y:S05]  /*f380*/  @!P0 BRA `(.L_x_552) ;  /* 0xfffffffc00f08947 */ /* 0x001fea000383ffff */
[----:B------:R-:W-:Y:S05]  /*f390*/  BRA `(.L_x_550) ;  /* 0x00000000000c7947 */ /* 0x000fea0003800000 */
.L_x_551:
[----:B------:R-:W2:Y:S02]  /*f3a0*/  LD.E R0, desc[UR8][R14.64] ;  /* 0x000000080e007980 */ /* 0x000ea4000c101900 */
[----:B--2---:R-:W-:-:S05]  /*f3b0*/  IADD3 R3, PT, PT, R6, R0, RZ ;  /* 0x0000000006037210 */ /* 0x004fca0007ffe0ff */
[----:B------:R0:W-:Y:S02]  /*f3c0*/  ST.E desc[UR8][R14.64], R3 ;  /* 0x000000030e007985 */ /* 0x0001e4000c101908 */
.L_x_550:
[----:B------:R-:W-:Y:S05]  /*f3d0*/  BSYNC.RECONVERGENT B0 ;  /* 0x0000000000007941 */ /* 0x000fea0003800200 */
.L_x_549:
[----:B------:R1:W-:Y:S02]  /*f3e0*/  ATOM.E.ADD.F16x2.RN.STRONG.GPU P0, RZ, desc[UR8][R14.64+0x4], R5 ;  /* 0x800004050eff79a2 */ /* 0x0003e4000c10e108 */
[----:B-1----:R-:W-:Y:S05]  /*f3f0*/  @P0 EXIT ;  /* 0x000000000000094d */ /* 0x002fea0003800000 */
[----:B------:R-:W1:Y:S02]  /*f400*/  QSPC.E.S P0, RZ, [R14+0x4] ;  /* 0x000004000eff73aa */ /* 0x000e640000000500 */
[----:B-1----:R-:W-:Y:S05]  /*f410*/  @!P0 BRA `(.L_x_553) ;  /* 0x00000000001c8947 */ /* 0x002fea0003800000 */
[----:B------:R-:W-:-:S04]  /*f420*/  MOV R2, R14 ;  /* 0x0000000e00027202 */ /* 0x000fc80000000f00 */
[----:B------:R-:W-:-:S07]  /*f430*/  MOV R0, R2 ;  /* 0x0000000200007202 */ /* 0x000fce0000000f00 */
.L_x_554:
[----:B------:R-:W0:Y:S02]  /*f440*/  LDS R2, [R0+0x4] ;  /* 0x0000040000027984 */ /* 0x000e240000000800 */
[----:B0-----:R-:W-:-:S05]  /*f450*/  HFMA2 R3, R2, 1, 1, R5 ;  /* 0x3c003c0002037831 */ /* 0x001fca0000000005 */
[----:B------:R-:W0:Y:S02]  /*f460*/  ATOMS.CAST.SPIN P0, [R0+0x4], R2, R3 ;  /* 0x000004020000758d */ /* 0x000e240001800003 */
[----:B0-----:R-:W-:Y:S05]  /*f470*/  @!P0 BRA `(.L_x_554) ;  /* 0xfffffffc00f08947 */ /* 0x001fea000383ffff */
[----:B------:R-:W-:Y:S05]  /*f480*/  EXIT ;  /* 0x000000000000794d */ /* 0x000fea0003800000 */
.L_x_553:
[----:B------:R-:W0:Y:S02]  /*f490*/  LD.E R0, desc[UR8][R14.64+0x4] ;  /* 0x000004080e007980 */ /* 0x000e24000c101900 */
[----:B0-----:R-:W-:-:S05]  /*f4a0*/  IADD3 R3, PT, PT, R5, R0, RZ ;  /* 0x0000000005037210 */ /* 0x001fca0007ffe0ff */
[----:B------:R-:W-:Y:S01]  /*f4b0*/  ST.E desc[UR8][R14.64+0x4], R3 ;  /* 0x000004030e007985 */ /* 0x000fe2000c101908 */
[----:B------:R-:W-:Y:S05]  /*f4c0*/  EXIT ;  /* 0x000000000000794d */ /* 0x000fea0003800000 */
.L_x_555:
        /* <DEDUP_REMOVED lines=11> */
.L_x_4477:


//--------------------- .text._Z23gemm_half_q_half_kernelILi4ELi20ELb0ELb0ELi64EEvPK6__halfPKjS4_S2_PS0_iiiiPKtS7_iiiiiibS2_i --------------------------
	.section	.text._Z23gemm_half_q_half_kernelILi4ELi20ELb0ELb0ELi64EEvPK6__halfPKjS4_S2_PS0_iiiiPKtS7_iiiiiibS2_i,"ax",@progbits
	.align	128
        .global         _Z23gemm_half_q_half_kernelILi4ELi20ELb0ELb0ELi64EEvPK6__halfPKjS4_S2_PS0_iiiiPKtS7_iiiiiibS2_i
        .type           _Z23gemm_half_q_half_kernelILi4ELi20ELb0ELb0ELi64EEvPK6__halfPKjS4_S2_PS0_iiiiPKtS7_iiiiiibS2_i,@function
        .size           _Z23gemm_half_q_half_kernelILi4ELi20ELb0ELb0ELi64EEvPK6__halfPKjS4_S2_PS0_iiiiPKtS7_iiiiiibS2_i,(.L_x_4478 - _Z23gemm_half_q_half_kernelILi4ELi20ELb0ELb0ELi64EEvPK6__halfPKjS4_S2_PS0_iiiiPKtS7_iiiiiibS2_i)
        .other          _Z23gemm_half_q_half_kernelILi4ELi20ELb0ELb0ELi64EEvPK6__halfPKjS4_S2_PS0_iiiiPKtS7_iiiiiibS2_i,@"STO_CUDA_ENTRY STV_DEFAULT"
_Z23gemm_half_q_half_kernelILi4ELi20ELb0ELb0ELi64EEvPK6__halfPKjS4_S2_PS0_iiiiPKtS7_iiiiiibS2_i:
.text._Z23gemm_half_q_half_kernelILi4ELi20ELb0ELb0ELi64EEvPK6__halfPKjS4_S2_PS0_iiiiPKtS7_iiiiiibS2_i:
[----:B------:R-:W0:Y:S08]  /*0000*/  LDC R1, c[0x0][0x37c] ;  /* 0x0000df00ff017b82 */ /* 0x000e300000000800 */
[----:B------:R-:W1:Y:S01]  /*0010*/  S2UR UR8, SR_CTAID.Z ;  /* 0x00000000000879c3 */ /* 0x000e620000002700 */
[----:B------:R-:W2:Y:S01]  /*0020*/  S2R R2, SR_TID.X ;  /* 0x0000000000027919 */ /* 0x000ea20000002100 */
[----:B------:R-:W3:Y:S01]  /*0030*/  LDCU UR6, c[0x0][0x3a8] ;  /* 0x00007500ff0677ac */ /* 0x000ee20008000800 */
[----:B------:R-:W-:Y:S01]  /*0040*/  BSSY.RECONVERGENT B0, `(.L_x_556) ;  /* 0x00000c9000007945 */ /* 0x000fe20003800200 */
[----:B0-----:R-:W-:Y:S01]  /*0050*/  IADD3 R1, PT, PT, R1, -0x10, RZ ;  /* 0xfffffff001017810 */ /* 0x001fe20007ffe0ff */
[----:B------:R-:W0:Y:S03]  /*0060*/  LDCU.64 UR14, c[0x0][0x358] ;  /* 0x00006b00ff0e77ac */ /* 0x000e260008000a00 */
[----:B------:R-:W4:Y:S08]  /*0070*/  S2UR UR12, SR_CTAID.Y ;  /* 0x00000000000c79c3 */ /* 0x000f300000002600 */
[----:B------:R-:W5:Y:S01]  /*0080*/  LDC R0, c[0x0][0x3b0] ;  /* 0x0000ec00ff007b82 */ /* 0x000f620000000800 */
[----:B-1----:R-:W-:-:S07]  /*0090*/  USHF.L.U32 UR5, UR8, 0x6, URZ ;  /* 0x0000000608057899 */ /* 0x002fce00080006ff */
[----:B------:R-:W1:Y:S01]  /*00a0*/  S2UR UR4, SR_CTAID.X ;  /* 0x00000000000479c3 */ /* 0x000e620000002500 */
[----:B------:R-:W-:Y:S01]  /*00b0*/  MOV R3, UR5 ;  /* 0x0000000500037c02 */ /* 0x000fe20008000f00 */
[----:B----4-:R-:W-:-:S04]  /*00c0*/  USHF.L.U32 UR18, UR12, 0x2, URZ ;  /* 0x000000020c127899 */ /* 0x010fc800080006ff */
[----:B---3--:R-:W-:Y:S01]  /*00d0*/  UIADD3 UR6, UPT, UPT, -UR18, UR6, URZ ;  /* 0x0000000612067290 */ /* 0x008fe2000fffe1ff */
[----:B-----5:R-:W-:-:S03]  /*00e0*/  VIADDMNMX R3, R3, 0x40, R0, PT ;  /* 0x0000004003037846 */ /* 0x020fc60003800100 */
[----:B------:R-:W-:Y:S01]  /*00f0*/  UISETP.GE.AND UP0, UPT, UR6, 0x1, UPT ;  /* 0x000000010600788c */ /* 0x000fe2000bf06270 */
[----:B------:R-:W-:Y:S02]  /*0100*/  R2UR UR7, R3 ;  /* 0x00000000030772ca */ /* 0x000fe400000e0000 */
[----:B--2---:R-:W-:-:S03]  /*0110*/  IADD3 R3, PT, PT, R2, UR5, RZ ;  /* 0x0000000502037c10 */ /* 0x004fc6000fffe0ff */
[----:B------:R-:W-:Y:S01]  /*0120*/  PLOP3.LUT P0, PT, PT, PT, UP0, 0x80, 0x8 ;  /* 0x000000000008781c */ /* 0x000fe20003f0f008 */
[----:B------:R-:W-:Y:S02]  /*0130*/  UISETP.LT.AND UP0, UPT, UR6, 0x4, UPT ;  /* 0x000000040600788c */ /* 0x000fe4000bf01270 */
[----:B-1----:R-:W-:Y:S02]  /*0140*/  USHF.L.U32 UR4, UR4, 0x8, URZ ;  /* 0x0000000804047899 */ /* 0x002fe400080006ff */
[----:B------:R-:W-:-:S03]  /*0150*/  USEL UR9, UR6, 0x4, UP0 ;  /* 0x0000000406097887 */ /* 0x000fc60008000000 */
[----:B------:R-:W-:Y:S02]  /*0160*/  ISETP.GE.OR P0, PT, R3, UR7, !P0 ;  /* 0x0000000703007c0c */ /* 0x000fe4000c706670 */
        /* <DEDUP_REMOVED lines=16> */
[----:B------:R-:W-:-:S06]  /*0270*/  LEA.HI.X R5, R5, UR17, R8, 0x1, P0 ;  /* 0x0000001105057c11 */ /* 0x000fcc00080f0c08 */
        /* <DEDUP_REMOVED lines=16> */
.L_x_561:
[----:B------:R-:W-:Y:S02]  /*0380*/  IADD3 R5, P1, PT, R3, R12, RZ ;  /* 0x0000000c03057210 */ /* 0x000fe40007f3e0ff */
[CC--:B------:R-:W-:Y:S02]  /*0390*/  IADD3 R6, PT, PT, R12.reuse, R0.reuse, RZ ;  /* 0x000000000c067210 */ /* 0x0c0fe40007ffe0ff */
[----:B------:R-:W-:Y:S02]  /*03a0*/  LEA.HI.X.SX32 R12, R12, RZ, 0x1, P1 ;  /* 0x000000ff0c0c7211 */ /* 0x000fe400008f0eff */
[----:B------:R-:W-:Y:S02]  /*03b0*/  LEA R4, P1, R5, UR16, 0x1 ;  /* 0x0000001005047c11 */ /* 0x000fe4000f8208ff */
        /* <DEDUP_REMOVED lines=11> */
[----:B------:R-:W-:Y:S02]  /*0470*/  LEA.HI.X.SX32 R14, R12, RZ, 0x1, P1 ;  /* 0x000000ff0c0e7211 */ /* 0x000fe400008f0eff */
[----:B------:R-:W-:Y:S01]  /*0480*/  LEA R8, P3, R9, UR16, 0x1 ;  /* 0x0000001009087c11 */ /* 0x000fe2000f8608ff */
[----:B------:R-:W3:Y:S01]  /*0490*/  LDG.E.U16.CONSTANT R6, desc[UR14][R6.64] ;  /* 0x0000000e06067981 */ /* 0x000ee2000c1e9500 */
[----:B------:R-:W-:Y:S02]  /*04a0*/  LEA R10, P1, R11, UR16, 0x1 ;  /* 0x000000100b0a7c11 */ /* 0x000fe4000f8208ff */
[----:B------:R-:W-:-:S02]  /*04b0*/  LEA.HI.X R9, R9, UR17, R16, 0x1, P3 ;  /* 0x0000001109097c11 */ /* 0x000fc400098f0c10 */
[----:B------:R-:W-:-:S03]  /*04c0*/  LEA.HI.X R11, R11, UR17, R14, 0x1, P1 ;  /* 0x000000110b0b7c11 */ /* 0x000fc600088f0c0e */
        /* <DEDUP_REMOVED lines=11> */
.L_x_560:
        /* <DEDUP_REMOVED lines=20> */
.L_x_562:
[----:B------:R-:W-:-:S13]  /*06c0*/  ISETP.EQ.AND P1, PT, RZ, UR10, PT ;  /* 0x0000000aff007c0c */ /* 0x000fda000bf22270 */
[----:B------:R-:W-:Y:S05]  /*06d0*/  @!P0 BRA P1, `(.L_x_557) ;  /* 0x00000004007c8947 */ /* 0x000fea0000800000 */
.L_x_559:
[----:B------:R-:W-:-:S04]  /*06e0*/  IADD3 R5, P0, PT, R3, R12, RZ ;  /* 0x0000000c03057210 */ /* 0x000fc80007f1e0ff */
        /* <DEDUP_REMOVED lines=11> */
.L_x_558:
        /* <DEDUP_REMOVED lines=17> */
.L_x_565:
[-C--:B------:R-:W-:Y:S02]  /*08b0*/  IADD3 R6, PT, PT, R13, R0.reuse, RZ ;  /* 0x000000000d067210 */ /* 0x080fe40007ffe0ff */
[----:B-----5:R-:W-:Y:S02]  /*08c0*/  IADD3 R5, P0, PT, R3, R13, RZ ;  /* 0x0000000d03057210 */ /* 0x020fe40007f1e0ff */
[----:B------:R-:W-:Y:S02]  /*08d0*/  IADD3 R7, PT, PT, R6, R0, RZ ;  /* 0x0000000006077210 */ /* 0x000fe40007ffe0ff */
[----:B------:R-:W-:Y:S02]  /*08e0*/  LEA.HI.X.SX32 R8, R13, RZ, 0x1, P0 ;  /* 0x000000ff0d087211 */ /* 0x000fe400000f0eff */
[----:B0-----:R-:W-:Y:S02]  /*08f0*/  LEA R4, P0, R5, UR16, 0x1 ;  /* 0x0000001005047c11 */ /* 0x001fe4000f8008ff */
[----:B------:R-:W-:-:S02]  /*0900*/  IADD3 R10, P1, PT, R3, R6, RZ ;  /* 0x00000006030a7210 */ /* 0x000fc40007f3e0ff */
[----:B------:R-:W-:Y:S02]  /*0910*/  IADD3 R13, PT, PT, R7, R0, RZ ;  /* 0x00000000070d7210 */ /* 0x000fe40007ffe0ff */
[----:B------:R-:W-:Y:S02]  /*0920*/  LEA.HI.X R5, R5, UR17, R8, 0x1, P0 ;  /* 0x0000001105057c11 */ /* 0x000fe400080f0c08 */
[C---:B------:R-:W-:Y:S02]  /*0930*/  IADD3 R9, P2, PT, R3.reuse, R7, RZ ;  /* 0x0000000703097210 */ /* 0x040fe40007f5e0ff */
[----:B------:R-:W-:Y:S02]  /*0940*/  LEA.HI.X.SX32 R15, R6, RZ, 0x1, P1 ;  /* 0x000000ff060f7211 */ /* 0x000fe400008f0eff */
[----:B------:R-:W-:Y:S01]  /*0950*/  LEA R6, P0, R10, UR16, 0x1 ;  /* 0x000000100a067c11 */ /* 0x000fe2000f8008ff */
[----:B------:R-:W2:Y:S01]  /*0960*/  LDG.E.U16.CONSTANT R5, desc[UR14][R4.64] ;  /* 0x0000000e04057981 */ /* 0x000ea2000c1e9500 */
[----:B------:R-:W-:-:S02]  /*0970*/  IADD3 R11, P3, PT, R3, R13, RZ ;  /* 0x0000000d030b7210 */ /* 0x000fc40007f7e0ff */
[----:B------:R-:W-:Y:S02]  /*0980*/  LEA.HI.X.SX32 R16, R7, RZ, 0x1, P2 ;  /* 0x000000ff07107211 */ /* 0x000fe400010f0eff */
[----:B------:R-:W-:Y:S02]  /*0990*/  LEA.HI.X R7, R10, UR17, R15, 0x1, P0 ;  /* 0x000000110a077c11 */ /* 0x000fe400080f0c0f */
[----:B------:R-:W-:Y:S02]  /*09a0*/  LEA R8, P1, R9, UR16, 0x1 ;  /* 0x0000001009087c11 */ /* 0x000fe4000f8208ff */
[----:B------:R-:W-:Y:S02]  /*09b0*/  LEA.HI.X.SX32 R14, R13, RZ, 0x1, P3 ;  /* 0x000000ff0d0e7211 */ /* 0x000fe400018f0eff */
[----:B------:R-:W-:Y:S01]  /*09c0*/  LEA R10, P0, R11, UR16, 0x1 ;  /* 0x000000100b0a7c11 */ /* 0x000fe2000f8008ff */
[----:B------:R-:W3:Y:S01]  /*09d0*/  LDG.E.U16.CONSTANT R7, desc[UR14][R6.64] ;  /* 0x0000000e06077981 */ /* 0x000ee2000c1e9500 */
[----:B------:R-:W-:-:S02]  /*09e0*/  LEA.HI.X R9, R9, UR17, R16, 0x1, P1 ;  /* 0x0000001109097c11 */ /* 0x000fc400088f0c10 */
[----:B------:R-:W-:-:S04]  /*09f0*/  LEA.HI.X R11, R11, UR17, R14, 0x1, P0 ;  /* 0x000000110b0b7c11 */ /* 0x000fc800080f0c0e */
        /* <DEDUP_REMOVED lines=11> */
.L_x_564:
[----:B------:R-:W-:-:S04]  /*0ab0*/  UIADD3 UR11, UPT, UPT, URZ, -UR10, URZ ;  /* 0x8000000aff0b7290 */ /* 0x000fc8000fffe0ff */
[----:B------:R-:W-:-:S09]  /*0ac0*/  UISETP.GT.AND UP1, UPT, UR11, 0x1, UPT ;  /* 0x000000010b00788c */ /* 0x000fd2000bf24270 */
[----:B------:R-:W-:Y:S05]  /*0ad0*/  BRA.U !UP1, `(.L_x_566) ;  /* 0x0000000109487547 */ /* 0x000fea000b800000 */
[----:B------:R-:W0:Y:S01]  /*0ae0*/  LDCU.64 UR16, c[0x0][0x380] ;  /* 0x00007000ff1077ac */ /* 0x000e220008000a00 */
[----:B------:R-:W-:Y:S02]  /*0af0*/  IADD3 R8, PT, PT, R13, R0, RZ ;  /* 0x000000000d087210 */ /* 0x000fe40007ffe0ff */
[C---:B-----5:R-:W-:Y:S02]  /*0b00*/  IADD3 R5, P0, PT, R3.reuse, R13, RZ ;  /* 0x0000000d03057210 */ /* 0x060fe40007f1e0ff */
[----:B------:R-:W-:Y:S02]  /*0b10*/  IADD3 R7, P1, PT, R3, R8, RZ ;  /* 0x0000000803077210 */ /* 0x000fe40007f3e0ff */
[----:B------:R-:W-:Y:S02]  /*0b20*/  LEA.HI.X.SX32 R14, R13, RZ, 0x1, P0 ;  /* 0x000000ff0d0e7211 */ /* 0x000fe400000f0eff */
[----:B------:R-:W-:Y:S02]  /*0b30*/  LEA.HI.X.SX32 R10, R8, RZ, 0x1, P1 ;  /* 0x000000ff080a7211 */ /* 0x000fe400008f0eff */
[----:B0-----:R-:W-:-:S02]  /*0b40*/  LEA R4, P0, R5, UR16, 0x1 ;  /* 0x0000001005047c11 */ /* 0x001fc4000f8008ff */
[----:B------:R-:W-:Y:S02]  /*0b50*/  LEA R6, P1, R7, UR16, 0x1 ;  /* 0x0000001007067c11 */ /* 0x000fe4000f8208ff */
[----:B------:R-:W-:Y:S02]  /*0b60*/  LEA.HI.X R5, R5, UR17, R14, 0x1, P0 ;  /* 0x0000001105057c11 */ /* 0x000fe400080f0c0e */
[----:B------:R-:W-:-:S04]  /*0b70*/  LEA.HI.X R7, R7, UR17, R10, 0x1, P1 ;  /* 0x0000001107077c11 */ /* 0x000fc800088f0c0a */
        /* <DEDUP_REMOVED lines=8> */
.L_x_566:
[----:B------:R-:W-:-:S09]  /*0c00*/  UISETP.NE.OR UP0, UPT, UR10, URZ, UP0 ;  /* 0x000000ff0a00728c */ /* 0x000fd20008705670 */
[----:B------:R-:W-:Y:S05]  /*0c10*/  BRA.U !UP0, `(.L_x_557) ;  /* 0x00000001082c7547 */ /* 0x000fea000b800000 */
.L_x_563:
[----:B-----5:R-:W-:-:S04]  /*0c20*/  IADD3 R5, P0, PT, R3, R13, RZ ;  /* 0x0000000d03057210 */ /* 0x020fc80007f1e0ff */
        /* <DEDUP_REMOVED lines=10> */
.L_x_557:
[----:B------:R-:W-:Y:S05]  /*0cd0*/  BSYNC.RECONVERGENT B0 ;  /* 0x0000000000007941 */ /* 0x000fea0003800200 */
.L_x_556:
        /* <DEDUP_REMOVED lines=9> */
[----:B------:R-:W-:-:S04]  /*0d70*/  UISETP.LT.AND UP0, UPT, UR9, 0x1, UPT ;  /* 0x000000010900788c */ /* 0x000fc8000bf01270 */
[----:B------:R-:W-:Y:S02]  /*0d80*/  USEL UR10, UR9, 0x1, !UP0 ;  /* 0x00000001090a7887 */ /* 0x000fe4000c000000 */
[----:B------:R-:W-:Y:S02]  /*0d90*/  UIMAD UR9, UR12, UR16, URZ ;  /* 0x000000100c0972a4 */ /* 0x000fe4000f8e02ff */
[----:B------:R-:W-:Y:S02]  /*0da0*/  UIADD3 UR10, UPT, UPT, URZ, -UR10, URZ ;  /* 0x8000000aff0a7290 */ /* 0x000fe4000fffe0ff */
[----:B------:R-:W-:Y:S02]  /*0db0*/  ULEA UR9, UR9, UR4, 0x2 ;  /* 0x0000000409097291 */ /* 0x000fe4000f8e10ff */
[----:B------:R-:W-:-:S04]  /*0dc0*/  UISETP.GE.AND UP0, UPT, UR10, URZ, UPT ;  /* 0x000000ff0a00728c */ /* 0x000fc8000bf06270 */
[----:B-----5:R-:W-:-:S05]  /*0dd0*/  LEA R3, R2, UR9, 0x2 ;  /* 0x0000000902037c11 */ /* 0x020fca000f8e10ff */
[----:B------:R-:W-:Y:S05]  /*0de0*/  BRA.U UP0, `(.L_x_568) ;  /* 0x00000001008c7547 */ /* 0x000fea000b800000 */
[----:B------:R-:W-:Y:S02]  /*0df0*/  UIADD3 UR4, UPT, UPT, URZ, -UR10, URZ ;  /* 0x8000000aff047290 */ /* 0x000fe4000fffe0ff */
[----:B------:R-:W-:Y:S02]  /*0e00*/  UPLOP3.LUT UP0, UPT, UPT, UPT, UPT, 0x80, 0x8 ;  /* 0x000000000008789c */ /* 0x000fe40003f0f070 */
[----:B------:R-:W-:-:S09]  /*0e10*/  UISETP.GT.AND UP1, UPT, UR4, 0x3, UPT ;  /* 0x000000030400788c */ /* 0x000fd2000bf24270 */
[----:B------:R-:W-:Y:S05]  /*0e20*/  BRA.U !UP1, `(.L_x_569) ;  /* 0x0000000109447547 */ /* 0x000fea000b800000 */
[----:B0-----:R-:W0:Y:S01]  /*0e30*/  LDC.64 R12, c[0x0][0x3a0] ;  /* 0x0000e800ff0c7b82 */ /* 0x001e220000000a00 */
[----:B------:R-:W-:-:S11]  /*0e40*/  UPLOP3.LUT UP0, UPT, UPT, UPT, UPT, 0x40, 0x4 ;  /* 0x000000000004789c */ /* 0x000fd60003f0e870 */
.L_x_570:
        /* <DEDUP_REMOVED lines=15> */
.L_x_569:
        /* <DEDUP_REMOVED lines=12> */
.L_x_571:
[----:B------:R-:W-:-:S09]  /*1000*/  UISETP.NE.OR UP0, UPT, UR10, URZ, UP0 ;  /* 0x000000ff0a00728c */ /* 0x000fd20008705670 */
[----:B------:R-:W-:Y:S05]  /*1010*/  BRA.U !UP0, `(.L_x_567) ;  /* 0x00000001081c7547 */ /* 0x000fea000b800000 */
.L_x_568:
[----:B012---:R-:W0:Y:S02]  /*1020*/  LDC.64 R4, c[0x0][0x3a0] ;  /* 0x0000e800ff047b82 */ /* 0x007e240000000a00 */
.L_x_572:
[C---:B0-----:R-:W-:Y:S01]  /*1030*/  IMAD.WIDE R6, R3.reuse, 0x2, R4 ;  /* 0x0000000203067825 */ /* 0x041fe200078e0204 */
[----:B------:R-:W-:Y:S01]  /*1040*/  UIADD3 UR10, UPT, UPT, UR10, 0x1, URZ ;  /* 0x000000010a0a7890 */ /* 0x000fe2000fffe0ff */
[----:B------:R-:W-:-:S03]  /*1050*/  IADD3 R3, PT, PT, R3, UR16, RZ ;  /* 0x0000001003037c10 */ /* 0x000fc6000fffe0ff */
[----:B------:R3:W-:Y:S01]  /*1060*/  STG.E.64 desc[UR14][R6.64], RZ ;  /* 0x000000ff06007986 */ /* 0x0007e2000c101b0e */
[----:B------:R-:W-:-:S09]  /*1070*/  UISETP.NE.AND UP0, UPT, UR10, URZ, UPT ;  /* 0x000000ff0a00728c */ /* 0x000fd2000bf05270 */
[----:B---3--:R-:W-:Y:S05]  /*1080*/  BRA.U UP0, `(.L_x_572) ;  /* 0xfffffffd00e87547 */ /* 0x008fea000b83ffff */
.L_x_567:
[----:B------:R-:W3:Y:S01]  /*1090*/  LDCU.64 UR12, c[0x0][0x3b8] ;  /* 0x00007700ff0c77ac */ /* 0x000ee20008000a00 */
[----:B------:R-:W-:Y:S01]  /*10a0*/  BAR.SYNC.DEFER_BLOCKING 0x0 ;  /* 0x0000000000007b1d */ /* 0x000fe20000010000 */
[----:B------:R-:W-:Y:S01]  /*10b0*/  ISETP.LE.AND P0, PT, R0, UR5, PT ;  /* 0x0000000500007c0c */ /* 0x000fe2000bf03270 */
[----:B------:R-:W-:-:S04]  /*10c0*/  USHF.L.U32 UR10, UR8, 0x7, URZ ;  /* 0x00000007080a7899 */ /* 0x000fc800080006ff */
[----:B---3--:R-:W-:-:S06]  /*10d0*/  UIMAD.WIDE.U32 UR10, UR10, 0x2, UR12 ;  /* 0x000000020a0a78a5 */ /* 0x008fcc000f8e000c */
[----:B0-----:R-:W-:Y:S02]  /*10e0*/  MOV R12, UR10 ;  /* 0x0000000a000c7c02 */ /* 0x001fe40008000f00 */
[----:B------:R-:W-:Y:S01]  /*10f0*/  MOV R13, UR11 ;  /* 0x0000000b000d7c02 */ /* 0x000fe20008000f00 */
[----:B------:R-:W-:Y:S06]  /*1100*/  @P0 BRA `(.L_x_573) ;  /* 0x0000000000e40947 */ /* 0x000fec0003800000 */
[----:B-12---:R-:W-:Y:S01]  /*1110*/  MOV R4, UR10 ;  /* 0x0000000a00047c02 */ /* 0x006fe20008000f00 */
        /* <DEDUP_REMOVED lines=11> */
.L_x_574:
[----:B-1---5:R-:W-:-:S05]  /*11d0*/  IADD3 R5, PT, PT, R14, R17, RZ ;  /* 0x000000110e057210 */ /* 0x022fca0007ffe0ff */
[----:B------:R-:W-:-:S05]  /*11e0*/  IMAD R2, R5, UR16, RZ ;  /* 0x0000001005027c24 */ /* 0x000fca000f8e02ff */
        /* <DEDUP_REMOVED lines=43> */
.L_x_573:
[----:B------:R0:W5:Y:S01]  /*14a0*/  LDG.E.U16.CONSTANT R12, desc[UR14][R12.64+0x2] ;  /* 0x0000020e0c0c7981 */ /* 0x000162000c1e9500 */
[----:B------:R-:W3:Y:S03]  /*14b0*/  LDCU UR11, c[0x0][0x3c8] ;  /* 0x00007900ff0b77ac */ /* 0x000ee60008000800 */
[----:B-1----:R0:W5:Y:S01]  /*14c0*/  LDL.64 R8, [R1] ;  /* 0x0000000001087983 */ /* 0x0021620000100a00 */
[----:B------:R-:W1:Y:S01]  /*14d0*/  LDCU UR19, c[0x0][0x3cc] ;  /* 0x00007980ff1377ac */ /* 0x000e620008000800 */
[----:B------:R-:W-:Y:S01]  /*14e0*/  HFMA2 R2, -RZ, RZ, 0, 0 ;  /* 0x00000000ff027431 */ /* 0x000fe200000001ff */
[----:B--2---:R-:W-:Y:S02]  /*14f0*/  MOV R5, RZ ;  /* 0x000000ff00057202 */ /* 0x004fe40000000f00 */
[----:B------:R-:W-:Y:S01]  /*1500*/  CS2R R6, SRZ ;  /* 0x0000000000067805 */ /* 0x000fe2000001ff00 */
[----:B------:R-:W2:Y:S01]  /*1510*/  LDCU UR17, c[0x0][0x3d0] ;  /* 0x00007a00ff1177ac */ /* 0x000ea20008000800 */
[----:B------:R-:W4:Y:S01]  /*1520*/  LDCU UR20, c[0x0][0x3d4] ;  /* 0x00007a80ff1477ac */ /* 0x000f220008000800 */
[----:B------:R-:W0:Y:S01]  /*1530*/  LDCU UR21, c[0x0][0x3d8] ;  /* 0x00007b00ff1577ac */ /* 0x000e220008000800 */
[----:B---3--:R-:W-:-:S02]  /*1540*/  UISETP.LT.AND UP0, UPT, UR5, UR11, UPT ;  /* 0x0000000b0500728c */ /* 0x008fc4000bf01270 */
[----:B------:R-:W-:Y:S02]  /*1550*/  UISETP.GT.AND UP4, UPT, UR5, UR11, UPT ;  /* 0x0000000b0500728c */ /* 0x000fe4000bf84270 */
[----:B------:R-:W-:Y:S02]  /*1560*/  USEL UR4, UR5, UR11, UP0 ;  /* 0x0000000b05047287 */ /* 0x000fe40008000000 */
[----:B-1----:R-:W-:Y:S02]  /*1570*/  UISETP.GT.AND UP0, UPT, UR5, UR19, UPT ;  /* 0x000000130500728c */ /* 0x002fe4000bf04270 */
[----:B------:R-:W-:Y:S02]  /*1580*/  USHF.R.S32.HI UR9, URZ, 0x1f, UR4 ;  /* 0x0000001fff097899 */ /* 0x000fe40008011404 */
[----:B--2---:R-:W-:Y:S02]  /*1590*/  UISETP.GT.AND UP1, UPT, UR5, UR17, UPT ;  /* 0x000000110500728c */ /* 0x004fe4000bf24270 */
        /* <DEDUP_REMOVED lines=14> */
.L_x_575:
[----:B------:R-:W-:Y:S05]  /*1680*/  BRA.U !UP0, `(.L_x_576) ;  /* 0x00000001081c7547 */ /* 0x000fea000b800000 */
[----:B------:R-:W0:Y:S02]  /*1690*/  LDC R2, c[0x0][0x3d0] ;  /* 0x0000f400ff027b82 */ /* 0x000e240000000800 */
[----:B0-----:R-:W-:-:S04]  /*16a0*/  VIMNMX R2, PT, PT, R2, UR5, PT ;  /* 0x0000000502027c48 */ /* 0x001fc8000bfe0100 */
[----:B------:R-:W-:-:S04]  /*16b0*/  IADD3 R2, PT, PT, R2, -UR19, RZ ;  /* 0x8000001302027c10 */ /* 0x000fc8000fffe0ff */
[----:B-----5:R-:W-:-:S04]  /*16c0*/  SHF.R.S32.HI R3, RZ, 0x1f, R2 ;  /* 0x0000001fff037819 */ /* 0x020fc80000011402 */
[----:B------:R-:W-:-:S04]  /*16d0*/  LEA.HI R3, R3, R2, RZ, 0x5 ;  /* 0x0000000203037211 */ /* 0x000fc800078f28ff */
[----:B------:R-:W-:-:S04]  /*16e0*/  SHF.R.S32.HI R3, RZ, 0x5, R3 ;  /* 0x00000005ff037819 */ /* 0x000fc80000011403 */
[----:B------:R-:W-:-:S07]  /*16f0*/  LEA R2, R3, R3, 0x2 ;  /* 0x0000000303027211 */ /* 0x000fce00078e10ff */
.L_x_576:
[----:B------:R-:W-:Y:S05]  /*1700*/  BRA.U !UP1, `(.L_x_577) ;  /* 0x00000001091c7547 */ /* 0x000fea000b800000 */
[----:B-----5:R-:W0:Y:S02]  /*1710*/  LDC R3, c[0x0][0x3d4] ;  /* 0x0000f500ff037b82 */ /* 0x020e240000000800 */
[----:B0-----:R-:W-:-:S04]  /*1720*/  VIMNMX R3, PT, PT, R3, UR5, PT ;  /* 0x0000000503037c48 */ /* 0x001fc8000bfe0100 */
[----:B------:R-:W-:-:S04]  /*1730*/  IADD3 R3, PT, PT, R3, -UR17, RZ ;  /* 0x8000001103037c10 */ /* 0x000fc8000fffe0ff */
[----:B------:R-:W-:-:S04]  /*1740*/  SHF.R.S32.HI R4, RZ, 0x1f, R3 ;  /* 0x0000001fff047819 */ /* 0x000fc80000011403 */
[----:B------:R-:W-:-:S04]  /*1750*/  LEA.HI R4, R4, R3, RZ, 0x5 ;  /* 0x0000000304047211 */ /* 0x000fc800078f28ff */
[----:B------:R-:W-:-:S04]  /*1760*/  SHF.R.S32.HI R4, RZ, 0x5, R4 ;  /* 0x00000005ff047819 */ /* 0x000fc80000011404 */
[----:B------:R-:W-:-:S07]  /*1770*/  SHF.L.U32 R5, R4, 0x2, RZ ;  /* 0x0000000204057819 */ /* 0x000fce00000006ff */
.L_x_577:
[----:B------:R-:W-:Y:S05]  /*1780*/  BRA.U !UP2, `(.L_x_578) ;  /* 0x000000010a1c7547 */ /* 0x000fea000b800000 */
[----:B-----5:R-:W0:Y:S02]  /*1790*/  LDC R3, c[0x0][0x3d8] ;  /* 0x0000f600ff037b82 */ /* 0x020e240000000800 */
[----:B0-----:R-:W-:-:S04]  /*17a0*/  VIMNMX R3, PT, PT, R3, UR5, PT ;  /* 0x0000000503037c48 */ /* 0x001fc8000bfe0100 */
[----:B------:R-:W-:-:S04]  /*17b0*/  IADD3 R3, PT, PT, R3, -UR20, RZ ;  /* 0x8000001403037c10 */ /* 0x000fc8000fffe0ff */
[----:B------:R-:W-:-:S04]  /*17c0*/  SHF.R.S32.HI R4, RZ, 0x1f, R3 ;  /* 0x0000001fff047819 */ /* 0x000fc80000011403 */
[----:B------:R-:W-:-:S04]  /*17d0*/  LEA.HI R4, R4, R3, RZ, 0x5 ;  /* 0x0000000304047211 */ /* 0x000fc800078f28ff */
[----:B------:R-:W-:-:S04]  /*17e0*/  SHF.R.S32.HI R4, RZ, 0x5, R4 ;  /* 0x00000005ff047819 */ /* 0x000fc80000011404 */
[----:B------:R-:W-:-:S07]  /*17f0*/  LEA R6, R4, R4, 0x1 ;  /* 0x0000000404067211 */ /* 0x000fce00078e08ff */
.L_x_578:
        /* <DEDUP_REMOVED lines=8> */
.L_x_579:
[----:B------:R-:W-:Y:S01]  /*1880*/  ULEA UR4, UR10, UR4, 0x3 ;  /* 0x000000040a047291 */ /* 0x000fe2000f8e18ff */
[----:B------:R-:W0:Y:S01]  /*1890*/  S2UR UR9, SR_CgaCtaId ;  /* 0x00000000000979c3 */ /* 0x000e220000008800 */
[----:B------:R-:W1:Y:S01]  /*18a0*/  LDCU.64 UR10, c[0x0][0x388] ;  /* 0x00007100ff0a77ac */ /* 0x000e620008000a00 */
[----:B-----5:R-:W-:Y:S01]  /*18b0*/  SHF.R.S32.HI R3, RZ, 0x1f, R45 ;  /* 0x0000001fff037819 */ /* 0x020fe2000001142d */
[----:B------:R-:W-:Y:S01]  /*18c0*/  HFMA2 R44, -RZ, RZ, 0, 0 ;  /* 0x00000000ff2c7431 */ /* 0x000fe200000001ff */
[----:B------:R-:W-:Y:S02]  /*18d0*/  VIMNMX R0, PT, PT, R0, UR17, PT ;  /* 0x0000001100007c48 */ /* 0x000fe4000bfe0100 */
[----:B------:R-:W-:Y:S01]  /*18e0*/  IADD3 R2, PT, PT, R5, UR4, R2 ;  /* 0x0000000405027c10 */ /* 0x000fe2000fffe002 */
[----:B------:R-:W-:Y:S01]  /*18f0*/  UMOV UR4, 0x400 ;  /* 0x0000040000047882 */ /* 0x000fe20000000000 */
[----:B------:R-:W-:Y:S02]  /*1900*/  IADD3 R16, PT, PT, R12, UR5, RZ ;  /* 0x000000050c107c10 */ /* 0x000fe4000fffe0ff */
[----:B------:R-:W-:-:S02]  /*1910*/  IADD3 R2, PT, PT, R7, R2, R6 ;  /* 0x0000000207027210 */ /* 0x000fc40007ffe006 */
[----:B------:R-:W-:Y:S02]  /*1920*/  PRMT R95, R8, 0x7610, R8 ;  /* 0x00007610085f7816 */ /* 0x000fe40000000008 */
[----:B------:R-:W-:Y:S01]  /*1930*/  PRMT R94, R9, 0x7610, R9 ;  /* 0x00007610095e7816 */ /* 0x000fe20000000009 */
[----:B------:R-:W-:Y:S01]  /*1940*/  IMAD R2, R2, UR16, RZ ;  /* 0x0000001002027c24 */ /* 0x000fe2000f8e02ff */
[----:B------:R-:W-:Y:S02]  /*1950*/  PRMT R27, RZ, 0x5410, RZ ;  /* 0x00005410ff1b7816 */ /* 0x000fe400000000ff */
[----:B------:R-:W-:Y:S02]  /*1960*/  PRMT R26, RZ, 0x5410, RZ ;  /* 0x00005410ff1a7816 */ /* 0x000fe400000000ff */
[----:B------:R-:W-:Y:S02]  /*1970*/  IADD3 R4, P0, PT, R45, R2, RZ ;  /* 0x000000022d047210 */ /* 0x000fe40007f1e0ff */
[----:B------:R-:W-:-:S02]  /*1980*/  PRMT R25, RZ, 0x5410, RZ ;  /* 0x00005410ff197816 */ /* 0x000fc400000000ff */
        /* <DEDUP_REMOVED lines=11> */
[----:B------:R-:W-:Y:S02]  /*1a40*/  PRMT R20, RZ, 0x5410, RZ ;  /* 0x00005410ff147816 */ /* 0x000fe400000000ff */
[----:B------:R-:W-:-:S02]  /*1a50*/  MOV R12, R96 ;  /* 0x00000060000c7202 */ /* 0x000fc40000000f00 */
        /* <DEDUP_REMOVED lines=10> */
[----:B------:R-:W-:-:S03]  /*1b00*/  USEL UR8, UR7, UR17, UP1 ;  /* 0x0000001107087287 */ /* 0x000fc60008800000 */
[----:B------:R-:W-:-:S09]  /*1b10*/  MOV R19, UR9 ;  /* 0x0000000900137c02 */ /* 0x000fd20008000f00 */
.L_x_582:
[----:B------:R-:W-:Y:S02]  /*1b20*/  ISETP.NE.AND P0, PT, R16, UR5, PT ;  /* 0x0000000510007c0c */ /* 0x000fe4000bf05270 */
[----:B0----5:R-:W-:Y:S02]  /*1b30*/  MOV R29, UR16 ;  /* 0x00000010001d7c02 */ /* 0x021fe40008000f00 */
[----:B------:R-:W-:Y:S02]  /*1b40*/  MOV R98, R96 ;  /* 0x0000006000627202 */ /* 0x000fe40000000f00 */
[----:B------:R-:W-:Y:S02]  /*1b50*/  MOV R99, R97 ;  /* 0x0000006100637202 */ /* 0x000fe40000000f00 */
[----:B------:R-:W-:Y:S01]  /*1b60*/  MOV R13, UR16 ;  /* 0x00000010000d7c02 */ /* 0x000fe20008000f00 */
[----:B------:R-:W-:Y:S01]  /*1b70*/  IMAD.WIDE R28, R29, 0x4, R98 ;  /* 0x000000041d1c7825 */ /* 0x000fe200078e0262 */
[----:B------:R-:W-:-:S03]  /*1b80*/  MOV R3, UR16 ;  /* 0x0000001000037c02 */ /* 0x000fc60008000f00 */
[----:B------:R-:W2:Y:S01]  /*1b90*/  @!P0 LDG.E.U16.CONSTANT R5, desc[UR14][R18.64] ;  /* 0x0000000e12058981 */ /* 0x000ea2000c1e9500 */
[----:B------:R-:W-:Y:S01]  /*1ba0*/  @!P0 LEA R4, R44, R1, 0x3 ;  /* 0x000000012c048211 */ /* 0x000fe200078e18ff */
[----:B------:R-:W-:Y:S02]  /*1bb0*/  IMAD.WIDE R12, R13, 0x4, R28 ;  /* 0x000000040d0c7825 */ /* 0x000fe400078e021c */
[----:B------:R0:W5:Y:S04]  /*1bc0*/  LDG.E.128.CONSTANT R32, desc[UR14][R98.64] ;  /* 0x0000000e62207981 */ /* 0x000168000c1e9d00 */
[----:B------:R-:W3:Y:S01]  /*1bd0*/  @!P0 LDL.64 R6, [R4+0x8] ;  /* 0x0000080004068983 */ /* 0x000ee20000100a00 */
[----:B------:R-:W-:-:S03]  /*1be0*/  IMAD.WIDE R2, R3, 0x4, R12 ;  /* 0x0000000403027825 */ /* 0x000fc600078e020c */
[----:B------:R-:W5:Y:S04]  /*1bf0*/  LDG.E.128.CONSTANT R28, desc[UR14][R28.64] ;  /* 0x0000000e1c1c7981 */ /* 0x000f68000c1e9d00 */
[----:B------:R-:W5:Y:S04]  /*1c00*/  LDG.E.128.CONSTANT R12, desc[UR14][R12.64] ;  /* 0x0000000e0c0c7981 */ /* 0x000f68000c1e9d00 */
[----:B------:R0:W5:Y:S01]  /*1c10*/  LDG.E.128.CONSTANT R8, desc[UR14][R2.64] ;  /* 0x0000000e02087981 */ /* 0x000162000c1e9d00 */
[----:B------:R-:W-:Y:S01]  /*1c20*/  UISETP.GE.AND UP0, UPT, UR6, 0x1, UPT ;  /* 0x000000010600788c */ /* 0x000fe2000bf06270 */
[----:B------:R-:W-:-:S02]  /*1c30*/  MOV R97, UR16 ;  /* 0x0000001000617c02 */ /* 0x000fc40008000f00 */
[----:B------:R-:W-:-:S03]  /*1c40*/  @!P0 IADD3 R0, PT, PT, R44, 0x1, RZ ;  /* 0x000000012c008810 */ /* 0x000fc60007ffe0ff */
[----:B------:R-:W-:Y:S01]  /*1c50*/  IMAD.WIDE R96, R97, 0x4, R2 ;  /* 0x0000000461607825 */ /* 0x000fe200078e0202 */
[----:B------:R-:W-:Y:S02]  /*1c60*/  @!P0 MOV R44, R0 ;  /* 0x00000000002c8202 */ /* 0x000fe40000000f00 */
        /* <DEDUP_REMOVED lines=8> */
[----:B------:R-:W-:Y:S01]  /*1cf0*/  HFMA2 R0, -RZ, RZ, 0, 0.03125 ;  /* 0x00002800ff007431 */ /* 0x000fe200000001ff */
[C---:B------:R-:W-:Y:S01]  /*1d00*/  LOP3.LUT R53, R32.reuse, 0x1f001f, RZ, 0xc0, !PT ;  /* 0x001f001f20357812 */ /* 0x040fe200078ec0ff */
[----:B------:R-:W-:Y:S01]  /*1d10*/  UISETP.NE.AND UP0, UPT, UR6, 0x1, UPT ;  /* 0x000000010600788c */ /* 0x000fe2000bf05270 */
        /* <DEDUP_REMOVED lines=65> */
[----:B------:R-:W-:Y:S02]  /*2130*/  LOP3.LUT R31, R28, 0x80008, R31, 0xf8, !PT ;  /* 0x000800081c1f7812 */ /* 0x000fe400078ef81f */
[C---:B------:R-:W-:Y:S02]  /*2140*/  LOP3.LUT R15, R8.reuse, 0x3e003e0, RZ, 0xc0, !PT ;  /* 0x03e003e0080f7812 */ /* 0x040fe400078ec0ff */
[----:B------:R-:W-:Y:S02]  /*2150*/  LOP3.LUT R74, R8, 0x1f001f, RZ, 0xc0, !PT ;  /* 0x001f001f084a7812 */ /* 0x000fe400078ec0ff */
[----:B------:R-:W-:Y:S02]  /*2160*/  SHF.R.U32.HI R78, RZ, 0xa, R8 ;  /* 0x0000000aff4e7819 */ /* 0x000fe40000011608 */
[----:B------:R-:W-:Y:S02]  /*2170*/  LOP3.LUT R8, R9, 0x3e003e0, RZ, 0xc0, !PT ;  /* 0x03e003e009087812 */ /* 0x000fe400078ec0ff */
[----:B------:R-:W-:-:S02]  /*2180*/  LOP3.LUT R39, R42, 0x80008, R43, 0xf8, !PT ;  /* 0x000800082a277812 */ /* 0x000fc400078ef82b */
[----:B------:R-:W-:Y:S02]  /*2190*/  LOP3.LUT R87, R87, 0x64006400, RZ, 0xfc, !PT ;  /* 0x6400640057577812 */ /* 0x000fe400078efcff */
[----:B------:R-:W-:Y:S02]  /*21a0*/  LOP3.LUT R75, R9, 0x1f001f, RZ, 0xc0, !PT ;  /* 0x001f001f094b7812 */ /* 0x000fe400078ec0ff */
[----:B------:R-:W-:Y:S02]  /*21b0*/  SHF.R.U32.HI R79, RZ, 0xa, R9 ;  /* 0x0000000aff4f7819 */ /* 0x000fe40000011609 */
[----:B------:R-:W-:Y:S01]  /*21c0*/  LOP3.LUT R113, R14, 0x64006400, RZ, 0xfc, !PT ;  /* 0x640064000e717812 */ /* 0x000fe200078efcff */
[-C--:B------:R-:W-:Y:S01]  /*21d0*/  HFMA2 R14, R87, R0.reuse.H0_H0, -48, -48 ;  /* 0xd200d200570e7431 */ /* 0x080fe20000040000 */
[----:B------:R-:W-:Y:S02]  /*21e0*/  LOP3.LUT R93, R8, 0x64006400, RZ, 0xfc, !PT ;  /* 0x64006400085d7812 */ /* 0x000fe400078efcff */
[C---:B------:R-:W-:Y:S01]  /*21f0*/  LOP3.LUT R9, R10.reuse, 0x3e003e0, RZ, 0xc0, !PT ;  /* 0x03e003e00a097812 */ /* 0x040fe200078ec0ff */
[----:B------:R-:W-:Y:S01]  /*2200*/  HFMA2 R8, R113, R0.H0_H0, -48, -48 ;  /* 0xd200d20071087431 */ /* 0x000fe20000040000 */
[----:B------:R-:W-:-:S02]  /*2210*/  LOP3.LUT R76, R10, 0x1f001f, RZ, 0xc0, !PT ;  /* 0x001f001f0a4c7812 */ /* 0x000fc400078ec0ff */
[----:B------:R-:W-:Y:S02]  /*2220*/  SHF.R.U32.HI R80, RZ, 0xa, R10 ;  /* 0x0000000aff507819 */ /* 0x000fe4000001160a */
[C---:B------:R-:W-:Y:S02]  /*2230*/  LOP3.LUT R10, R11.reuse, 0x3e003e0, RZ, 0xc0, !PT ;  /* 0x03e003e00b0a7812 */ /* 0x040fe400078ec0ff */
[----:B------:R-:W-:Y:S02]  /*2240*/  LOP3.LUT R77, R11, 0x1f001f, RZ, 0xc0, !PT ;  /* 0x001f001f0b4d7812 */ /* 0x000fe400078ec0ff */
[----:B------:R-:W-:Y:S02]  /*2250*/  SHF.R.U32.HI R81, RZ, 0xa, R11 ;  /* 0x0000000aff517819 */ /* 0x000fe4000001160b */
[----:B------:R-:W-:Y:S02]  /*2260*/  LOP3.LUT R11, R58, 0x64006400, RZ, 0xfc, !PT ;  /* 0x640064003a0b7812 */ /* 0x000fe400078efcff */
        /* <DEDUP_REMOVED lines=8> */
[----:B------:R-:W-:-:S02]  /*22f0*/  LOP3.LUT R109, R54, 0x64006400, RZ, 0xfc, !PT ;  /* 0x64006400366d7812 */ /* 0x000fc400078efcff */
[----:B------:R-:W-:Y:S01]  /*2300*/  LOP3.LUT R103, R60, 0x64006400, RZ, 0xfc, !PT ;  /* 0x640064003c677812 */ /* 0x000fe200078efcff */
[-C--:B------:R-:W-:Y:S01]  /*2310*/  HFMA2 R60, R17, R0.reuse.H0_H0, -48, -48 ;  /* 0xd200d200113c7431 */ /* 0x080fe20000040000 */
[----:B------:R-:W-:Y:S01]  /*2320*/  LOP3.LUT R46, R46, 0x1f001f, RZ, 0xc0, !PT ;  /* 0x001f001f2e2e7812 */ /* 0x000fe200078ec0ff */
[----:B------:R-:W-:Y:S01]  /*2330*/  HFMA2 R54, R109, R0.H0_H0, -48, -48 ;  /* 0xd200d2006d367431 */ /* 0x000fe20000040000 */
        /* <DEDUP_REMOVED lines=13> */
[----:B------:R-:W-:Y:S01]  /*2410*/  LOP3.LUT R105, R13, 0x64006400, RZ, 0xfc, !PT ;  /* 0x640064000d697812 */ /* 0x000fe200078efcff */
[----:B------:R-:W-:Y:S01]  /*2420*/  HFMA2 R13, R103, R0.H0_H0, -48, -48 ;  /* 0xd200d200670d7431 */ /* 0x000fe20000040000 */
[----:B------:R-:W-:Y:S02]  /*2430*/  LOP3.LUT R61, R61, 0x64006400, RZ, 0xfc, !PT ;  /* 0x640064003d3d7812 */ /* 0x000fe400078efcff */
[----:B------:R-:W-:Y:S02]  /*2440*/  LOP3.LUT R62, R62, 0x64006400, RZ, 0xfc, !PT ;  /* 0x640064003e3e7812 */ /* 0x000fe400078efcff */
[----:B------:R-:W-:Y:S02]  /*2450*/  LOP3.LUT R63, R63, 0x64006400, RZ, 0xfc, !PT ;  /* 0x640064003f3f7812 */ /* 0x000fe400078efcff */
        /* <DEDUP_REMOVED lines=15> */
[----:B------:R-:W-:-:S03]  /*2550*/  LOP3.LUT R79, R79, 0x64006400, RZ, 0xfc, !PT ;  /* 0x640064004f4f7812 */ /* 0x000fc600078efcff */
[----:B------:R-:W-:Y:S01]  /*2560*/  HADD2 R80, R80, -1040, -1040 ;  /* 0xe410e41050507430 */ /* 0x000fe20000000000 */
[----:B--2---:R-:W-:Y:S02]  /*2570*/  SHF.R.U32.HI R28, RZ, 0xb, R5 ;  /* 0x0000000bff1c7819 */ /* 0x004fe40000011605 */
[----:B------:R-:W-:Y:S02]  /*2580*/  SHF.R.U32.HI R29, RZ, 0xb, R6 ;  /* 0x0000000bff1d7819 */ /* 0x000fe40000011606 */
[----:B------:R-:W-:Y:S02]  /*2590*/  SHF.R.U32.HI R30, RZ, 0xb, R7 ;  /* 0x0000000bff1e7819 */ /* 0x000fe40000011607 */
[----:B------:R-:W-:Y:S02]  /*25a0*/  SHF.R.U32.HI R36, RZ, 0xb, R4 ;  /* 0x0000000bff247819 */ /* 0x000fe40000011604 */
[C---:B------:R-:W-:Y:S02]  /*25b0*/  LOP3.LUT R89, R6.reuse, 0x3e003e0, RZ, 0xc0, !PT ;  /* 0x03e003e006597812 */ /* 0x040fe400078ec0ff */
[----:B------:R-:W-:-:S02]  /*25c0*/  LOP3.LUT R84, R6, 0x1f001f, RZ, 0xc0, !PT ;  /* 0x001f001f06547812 */ /* 0x000fc400078ec0ff */
[----:B------:R-:W-:Y:S02]  /*25d0*/  SHF.R.U32.HI R42, RZ, 0xa, R6 ;  /* 0x0000000aff2a7819 */ /* 0x000fe40000011606 */
[----:B------:R-:W-:Y:S02]  /*25e0*/  LOP3.LUT R88, R4, 0x3e003e0, RZ, 0xc0, !PT ;  /* 0x03e003e004587812 */ /* 0x000fe400078ec0ff */
[C---:B------:R-:W-:Y:S02]  /*25f0*/  LOP3.LUT R6, R7.reuse, 0x3e003e0, RZ, 0xc0, !PT ;  /* 0x03e003e007067812 */ /* 0x040fe400078ec0ff */
[----:B------:R-:W-:Y:S02]  /*2600*/  LOP3.LUT R85, R7, 0x1f001f, RZ, 0xc0, !PT ;  /* 0x001f001f07557812 */ /* 0x000fe400078ec0ff */
[----:B------:R-:W-:Y:S02]  /*2610*/  SHF.R.U32.HI R43, RZ, 0xa, R7 ;  /* 0x0000000aff2b7819 */ /* 0x000fe40000011607 */
[----:B------:R-:W-:-:S02]  /*2620*/  LOP3.LUT R7, R3, 0x64006400, RZ, 0xfc, !PT ;  /* 0x6400640003077812 */ /* 0x000fc400078efcff */
[----:B------:R-:W-:Y:S02]  /*2630*/  LOP3.LUT R36, R31, 0x100010, R36, 0xf8, !PT ;  /* 0x001000101f247812 */ /* 0x000fe400078ef824 */
[----:B------:R-:W-:Y:S01]  /*2640*/  LOP3.LUT R37, R37, 0x100010, R28, 0xf8, !PT ;  /* 0x0010001025257812 */ /* 0x000fe200078ef81c */
[-C--:B------:R-:W-:Y:S01]  /*2650*/  HFMA2 R58, R7, R0.reuse.H0_H0, -48, -48 ;  /* 0xd200d200073a7431 */ /* 0x080fe20000040000 */
[----:B------:R-:W-:Y:S01]  /*2660*/  LOP3.LUT R38, R38, 0x100010, R29, 0xf8, !PT ;  /* 0x0010001026267812 */ /* 0x000fe200078ef81d */
[----:B------:R-:W-:Y:S01]  /*2670*/  HFMA2 R7, R93, R0.H0_H0, -48, -48 ;  /* 0xd200d2005d077431 */ /* 0x000fe20000040000 */
[----:B------:R-:W-:Y:S02]  /*2680*/  LOP3.LUT R39, R39, 0x100010, R30, 0xf8, !PT ;  /* 0x0010001027277812 */ /* 0x000fe400078ef81e */
[----:B------:R-:W1:Y:S01]  /*2690*/  LDS.128 R28, [UR4+0x10] ;  /* 0x00001004ff1c7984 */ /* 0x000e620008000c00 */
[----:B------:R-:W-:Y:S01]  /*26a0*/  LOP3.LUT R87, R88, 0x64006400, RZ, 0xfc, !PT ;  /* 0x6400640058577812 */ /* 0x000fe200078efcff */
[----:B0-----:R-:W-:Y:S01]  /*26b0*/  HFMA2 R88, R57, R32, RZ.H0_H0 ;  /* 0x0000002039587231 */ /* 0x001fe200000400ff */
[----:B------:R-:W-:-:S02]  /*26c0*/  LOP3.LUT R93, R6, 0x64006400, RZ, 0xfc, !PT ;  /* 0x64006400065d7812 */ /* 0x000fc400078efcff */
[----:B------:R-:W-:Y:S01]  /*26d0*/  LOP3.LUT R89, R89, 0x64006400, RZ, 0xfc, !PT ;  /* 0x6400640059597812 */ /* 0x000fe200078efcff */
[-C--:B------:R-:W-:Y:S01]  /*26e0*/  HFMA2 R6, R87, R0.reuse.H0_H0, -48, -48 ;  /* 0xd200d20057067431 */ /* 0x080fe20000040000 */
[----:B------:R-:W-:Y:S01]  /*26f0*/  LOP3.LUT R87, R59, 0x64006400, RZ, 0xfc, !PT ;  /* 0x640064003b577812 */ /* 0x000fe200078efcff */
[----:B------:R-:W-:Y:S01]  /*2700*/  HADD2 R59, R53, -1040, -1040 ;  /* 0xe410e410353b7430 */ /* 0x000fe20000000000 */
[----:B------:R-:W-:Y:S01]  /*2710*/  LOP3.LUT R3, R56, 0x64006400, RZ, 0xfc, !PT ;  /* 0x6400640038037812 */ /* 0x000fe200078efcff */
[----:B------:R-:W-:Y:S02]  /*2720*/  HFMA2 R2, R89, R0.H0_H0, -48, -48 ;  /* 0xd200d20059027431 */ /* 0x000fe40000040000 */
[-C--:B------:R-:W-:Y:S02]  /*2730*/  HFMA2 R89, R55, R32.reuse, RZ ;  /* 0x0000002037597231 */ /* 0x080fe400000000ff */
[----:B------:R-:W-:Y:S02]  /*2740*/  HADD2 R53, R87, -1040, -1040 ;  /* 0xe410e41057357430 */ /* 0x000fe40000000000 */
[----:B------:R-:W-:-:S02]  /*2750*/  HFMA2 R86, R59, R32, RZ ;  /* 0x000000203b567231 */ /* 0x000fc400000000ff */
[----:B------:R-:W-:Y:S01]  /*2760*/  HFMA2 R56, R101, R0.H0_H0, -48, -48 ;  /* 0xd200d20065387431 */ /* 0x000fe20000040000 */
[----:B------:R-:W-:Y:S01]  /*2770*/  LOP3.LUT R82, R4, 0x1f001f, RZ, 0xc0, !PT ;  /* 0x001f001f04527812 */ /* 0x000fe200078ec0ff */
[----:B------:R-:W-:Y:S02]  /*2780*/  HFMA2 R32, R53, R32, RZ.H0_H0 ;  /* 0x0000002035207231 */ /* 0x000fe400000400ff */
[-C--:B------:R-:W-:Y:S02]  /*2790*/  HFMA2 R87, R60, R33.reuse, R86 ;  /* 0x000000213c577231 */ /* 0x080fe40000000056 */
[-C--:B------:R-:W-:Y:S02]  /*27a0*/  HFMA2 R88, R58, R33.reuse, R88 ;  /* 0x000000213a587231 */ /* 0x080fe40000000058 */
[-C--:B------:R-:W-:Y:S02]  /*27b0*/  HFMA2 R89, R56, R33.reuse, R89 ;  /* 0x0000002138597231 */ /* 0x080fe40000000059 */
[----:B------:R-:W-:Y:S01]  /*27c0*/  HFMA2 R90, R54, R33, R32 ;  /* 0x00000021365a7231 */ /* 0x000fe20000000020 */
        /* <DEDUP_REMOVED lines=11> */
[----:B------:R-:W-:-:S02]  /*2880*/  HADD2 R52, R50, -1040, -1040 ;  /* 0xe410e41032347430 */ /* 0x000fc40000000000 */
[-C--:B------:R-:W-:Y:S02]  /*2890*/  HFMA2 R87, R69, R34.reuse, R87 ;  /* 0x0000002245577231 */ /* 0x080fe40000000057 */
[-C--:B------:R-:W-:Y:S02]  /*28a0*/  HFMA2 R88, R51, R34.reuse, R88 ;  /* 0x0000002233587231 */ /* 0x080fe40000000058 */
[-C--:B------:R-:W-:Y:S02]  /*28b0*/  HFMA2 R89, R49, R34.reuse, R89 ;  /* 0x0000002231597231 */ /* 0x080fe40000000059 */
[----:B------:R-:W-:Y:S01]  /*28c0*/  HADD2 R50, R32, -1040, -1040 ;  /* 0xe410e41020327430 */ /* 0x000fe20000000000 */
[----:B------:R-:W-:Y:S01]  /*28d0*/  LOP3.LUT R83, R5, 0x1f001f, RZ, 0xc0, !PT ;  /* 0x001f001f05537812 */ /* 0x000fe200078ec0ff */
[----:B------:R-:W-:Y:S01]  /*28e0*/  HADD2 R48, R33, -1040, -1040 ;  /* 0xe410e41021307430 */ /* 0x000fe20000000000 */
[----:B------:R-:W-:Y:S01]  /*28f0*/  SHF.R.U32.HI R41, RZ, 0xa, R5 ;  /* 0x0000000aff297819 */ /* 0x000fe20000011605 */
[----:B------:R-:W-:Y:S01]  /*2900*/  HFMA2 R90, R47, R34, R90 ;  /* 0x000000222f5a7231 */ /* 0x000fe2000000005a */
[----:B------:R-:W-:Y:S01]  /*2910*/  LOP3.LUT R5, R15, 0x64006400, RZ, 0xfc, !PT ;  /* 0x640064000f057812 */ /* 0x000fe200078efcff */
[----:B------:R-:W-:Y:S01]  /*2920*/  HADD2 R46, R86, -1040, -1040 ;  /* 0xe410e410562e7430 */ /* 0x000fe20000000000 */
[----:B------:R-:W-:Y:S01]  /*2930*/  LOP3.LUT R91, R4, 0x64006400, RZ, 0xfc, !PT ;  /* 0x64006400045b7812 */ /* 0x000fe200078efcff */
[----:B------:R-:W-:-:S02]  /*2940*/  HFMA2 R87, R52, R35, R87 ;  /* 0x0000002334577231 */ /* 0x000fc40000000057 */
[-C--:B------:R-:W-:Y:S02]  /*2950*/  HFMA2 R32, R50, R35.reuse, R88 ;  /* 0x0000002332207231 */ /* 0x080fe40000000058 */
[-C--:B------:R-:W-:Y:S02]  /*2960*/  HFMA2 R33, R48, R35.reuse, R89 ;  /* 0x0000002330217231 */ /* 0x080fe40000000059 */
[-C--:B------:R-:W-:Y:S01]  /*2970*/  HFMA2 R15, R11, R0.reuse.H0_H0, -48, -48 ;  /* 0xd200d2000b0f7431 */ /* 0x080fe20000040000 */
[----:B------:R-:W-:Y:S01]  /*2980*/  LOP3.LUT R86, R67, 0x64006400, RZ, 0xfc, !PT ;  /* 0x6400640043567812 */ /* 0x000fe200078efcff */
[----:B------:R-:W-:Y:S01]  /*2990*/  HFMA2 R35, R46, R35, R90 ;  /* 0x000000232e237231 */ /* 0x000fe2000000005a */
[----:B------:R-:W-:Y:S01]  /*29a0*/  LOP3.LUT R67, R64, 0x64006400, RZ, 0xfc, !PT ;  /* 0x6400640040437812 */ /* 0x000fe200078efcff */
[----:B------:R-:W-:Y:S02]  /*29b0*/  HFMA2 R11, R111, R0.H0_H0, -48, -48 ;  /* 0xd200d2006f0b7431 */ /* 0x000fe40000040000 */
[----:B-1----:R-:W-:-:S02]  /*29c0*/  HFMA2 R88, R17, R28, R87 ;  /* 0x0000001c11587231 */ /* 0x002fc40000000057 */
[----:B------:R-:W-:Y:S02]  /*29d0*/  HFMA2 R4, R91, R0.H0_H0, -48, -48 ;  /* 0xd200d2005b047431 */ /* 0x000fe40000040000 */
[-C--:B------:R-:W-:Y:S02]  /*29e0*/  HFMA2 R90, R13, R28.reuse, R33 ;  /* 0x0000001c0d5a7231 */ /* 0x080fe40000000021 */
[-C--:B------:R-:W-:Y:S01]  /*29f0*/  HFMA2 R89, R15, R28.reuse, R32 ;  /* 0x0000001c0f597231 */ /* 0x080fe20000000020 */
[----:B------:R-:W-:Y:S01]  /*2a00*/  LOP3.LUT R87, R68, 0x64006400, RZ, 0xfc, !PT ;  /* 0x6400640044577812 */ /* 0x000fe200078efcff */
[----:B------:R-:W-:Y:S01]  /*2a10*/  HFMA2 R91, R11, R28, R35 ;  /* 0x0000001c0b5b7231 */ /* 0x000fe20000000023 */
[----:B------:R-:W-:Y:S01]  /*2a20*/  LOP3.LUT R28, R66, 0x64006400, RZ, 0xfc, !PT ;  /* 0x64006400421c7812 */ /* 0x000fe200078efcff */
[----:B------:R-:W0:Y:S01]  /*2a30*/  LDS.128 R32, [UR4+0x20] ;  /* 0x00002004ff207984 */ /* 0x000e220008000c00 */
        /* <DEDUP_REMOVED lines=8> */
[----:B------:R-:W-:Y:S02]  /*2ac0*/  HADD2 R67, R65, -1040, -1040 ;  /* 0xe410e41041437430 */ /* 0x000fe40000000000 */
[-C--:B------:R-:W-:Y:S02]  /*2ad0*/  HFMA2 R90, R64, R29.reuse, R90 ;  /* 0x0000001d405a7231 */ /* 0x080fe4000000005a */
[----:B------:R-:W-:Y:S01]  /*2ae0*/  HFMA2 R89, R66, R29, R89 ;  /* 0x0000001d42597231 */ /* 0x000fe20000000059 */
[----:B------:R-:W-:Y:S01]  /*2af0*/  LOP3.LUT R42, R42, 0x1f001f, RZ, 0xc0, !PT ;  /* 0x001f001f2a2a7812 */ /* 0x000fe200078ec0ff */
[----:B------:R-:W-:-:S02]  /*2b00*/  HADD2 R65, R28, -1040, -1040 ;  /* 0xe410e4101c417430 */ /* 0x000fc40000000000 */
[-C--:B------:R-:W-:Y:S02]  /*2b10*/  HFMA2 R88, R67, R30.reuse, R88 ;  /* 0x0000001e43587231 */ /* 0x080fe40000000058 */
[----:B------:R-:W-:Y:S01]  /*2b20*/  HADD2 R63, R86, -1040, -1040 ;  /* 0xe410e410563f7430 */ /* 0x000fe20000000000 */
[----:B------:R-:W-:Y:S01]  /*2b30*/  LOP3.LUT R86, R72, 0x1f001f, RZ, 0xc0, !PT ;  /* 0x001f001f48567812 */ /* 0x000fe200078ec0ff */
[----:B------:R-:W-:Y:S01]  /*2b40*/  HFMA2 R91, R62, R29, R91 ;  /* 0x0000001d3e5b7231 */ /* 0x000fe2000000005b */
[----:B------:R-:W-:Y:S01]  /*2b50*/  LOP3.LUT R72, R75, 0x64006400, RZ, 0xfc, !PT ;  /* 0x640064004b487812 */ /* 0x000fe200078efcff */
[----:B------:R-:W-:Y:S02]  /*2b60*/  HADD2 R61, R87, -1040, -1040 ;  /* 0xe410e410573d7430 */ /* 0x000fe40000000000 */
[-C--:B------:R-:W-:Y:S02]  /*2b70*/  HFMA2 R29, R63, R30.reuse, R90 ;  /* 0x0000001e3f1d7231 */ /* 0x080fe4000000005a */
[----:B------:R-:W-:-:S02]  /*2b80*/  HFMA2 R28, R65, R30, R89 ;  /* 0x0000001e411c7231 */ /* 0x000fc40000000059 */
[-C--:B------:R-:W-:Y:S02]  /*2b90*/  HFMA2 R89, R14, R31.reuse, R88 ;  /* 0x0000001f0e597231 */ /* 0x080fe40000000058 */
[----:B------:R-:W-:Y:S02]  /*2ba0*/  HFMA2 R30, R61, R30, R91 ;  /* 0x0000001e3d1e7231 */ /* 0x000fe4000000005b */
        /* <DEDUP_REMOVED lines=19> */
[-C--:B------:R-:W-:Y:S02]  /*2ce0*/  HFMA2 R90, R75, R32.reuse, R90 ;  /* 0x000000204b5a7231 */ /* 0x080fe4000000005a */
[----:B------:R-:W-:Y:S02]  /*2cf0*/  HFMA2 R89, R76, R33, R89 ;  /* 0x000000214c597231 */ /* 0x000fe40000000059 */
[----:B------:R-:W-:Y:S01]  /*2d00*/  HFMA2 R92, R71, R32, R92 ;  /* 0x00000020475c7231 */ /* 0x000fe2000000005c */
[----:B------:R-:W-:Y:S01]  /*2d10*/  LOP3.LUT R32, R82, 0x64006400, RZ, 0xfc, !PT ;  /* 0x6400640052207812 */ /* 0x000fe200078efcff */
[----:B------:R-:W-:Y:S01]  /*2d20*/  HADD2 R72, R87, -1040, -1040 ;  /* 0xe410e41057487430 */ /* 0x000fe20000000000 */
[----:B------:R-:W-:Y:S01]  /*2d30*/  LOP3.LUT R41, R41, 0x64006400, RZ, 0xfc, !PT ;  /* 0x6400640029297812 */ /* 0x000fe200078efcff */
[----:B------:R-:W-:Y:S01]  /*2d40*/  HADD2 R70, R86, -1040, -1040 ;  /* 0xe410e41056467430 */ /* 0x000fe20000000000 */
[----:B------:R-:W-:Y:S01]  /*2d50*/  LOP3.LUT R42, R42, 0x64006400, RZ, 0xfc, !PT ;  /* 0x640064002a2a7812 */ /* 0x000fe200078efcff */
[----:B------:R-:W-:-:S02]  /*2d60*/  HFMA2 R9, R5, R0.H0_H0, -48, -48 ;  /* 0xd200d20005097431 */ /* 0x000fc40000040000 */
[-C--:B------:R-:W-:Y:S02]  /*2d70*/  HFMA2 R91, R72, R33.reuse, R91 ;  /* 0x00000021485b7231 */ /* 0x080fe4000000005b */
[-C--:B------:R-:W-:Y:S01]  /*2d80*/  HFMA2 R5, R107, R0.reuse.H0_H0, -48, -48 ;  /* 0xd200d2006b057431 */ /* 0x080fe20000040000 */
[----:B------:R-:W-:Y:S01]  /*2d90*/  LOP3.LUT R43, R43, 0x64006400, RZ, 0xfc, !PT ;  /* 0x640064002b2b7812 */ /* 0x000fe200078efcff */
[----:B------:R-:W-:Y:S02]  /*2da0*/  HFMA2 R3, R115, R0.H0_H0, -48, -48 ;  /* 0xd200d20073037431 */ /* 0x000fe40000040000 */
[-C--:B------:R-:W-:Y:S02]  /*2db0*/  HFMA2 R89, R9, R34.reuse, R89 ;  /* 0x0000002209597231 */ /* 0x080fe40000000059 */
[----:B------:R-:W-:Y:S02]  /*2dc0*/  HFMA2 R90, R74, R33, R90 ;  /* 0x000000214a5a7231 */ /* 0x000fe4000000005a */
[----:B------:R-:W-:-:S02]  /*2dd0*/  HFMA2 R91, R5, R34, R91 ;  /* 0x00000022055b7231 */ /* 0x000fc4000000005b */
[----:B------:R-:W-:Y:S01]  /*2de0*/  HFMA2 R92, R70, R33, R92 ;  /* 0x00000021465c7231 */ /* 0x000fe2000000005c */
[----:B------:R-:W-:Y:S01]  /*2df0*/  LOP3.LUT R33, R81, 0x64006400, RZ, 0xfc, !PT ;  /* 0x6400640051217812 */ /* 0x000fe200078efcff */
[-C--:B------:R-:W-:Y:S01]  /*2e00*/  HFMA2 R90, R7, R34.reuse, R90 ;  /* 0x00000022075a7231 */ /* 0x080fe2000000005a */
[----:B------:R-:W-:Y:S01]  /*2e10*/  LOP3.LUT R81, R84, 0x64006400, RZ, 0xfc, !PT ;  /* 0x6400640054517812 */ /* 0x000fe200078efcff */
        /* <DEDUP_REMOVED lines=8> */
[----:B------:R-:W-:Y:S01]  /*2ea0*/  HADD2 R85, R32, -1040, -1040 ;  /* 0xe410e41020557430 */ /* 0x000fe20000000000 */
[----:B------:R-:W-:Y:S01]  /*2eb0*/  LOP3.LUT R37, R37, 0x64006400, RZ, 0xfc, !PT ;  /* 0x6400640025257812 */ /* 0x000fe200078efcff */
[----:B------:R-:W-:Y:S01]  /*2ec0*/  HADD2 R81, R81, -1040, -1040 ;  /* 0xe410e41051517430 */ /* 0x000fe20000000000 */
[----:B------:R-:W-:Y:S01]  /*2ed0*/  LOP3.LUT R38, R38, 0x64006400, RZ, 0xfc, !PT ;  /* 0x6400640026267812 */ /* 0x000fe200078efcff */
[----:B------:R-:W-:Y:S02]  /*2ee0*/  HFMA2 R90, R82, R35, R90 ;  /* 0x00000023525a7231 */ /* 0x000fe4000000005a */
[----:B-1----:R-:W-:Y:S02]  /*2ef0*/  HFMA2 R89, R85, R28, R89 ;  /* 0x0000001c55597231 */ /* 0x002fe40000000059 */
[----:B------:R-:W-:-:S02]  /*2f00*/  HADD2 R83, R83, -1040, -1040 ;  /* 0xe410e41053537430 */ /* 0x000fc40000000000 */
[-C--:B------:R-:W-:Y:S02]  /*2f10*/  HFMA2 R91, R81, R28.reuse, R91 ;  /* 0x0000001c515b7231 */ /* 0x080fe4000000005b */
[----:B------:R-:W-:Y:S01]  /*2f20*/  HFMA2 R92, R78, R35, R92 ;  /* 0x000000234e5c7231 */ /* 0x000fe2000000005c */
[----:B------:R-:W-:Y:S01]  /*2f30*/  LOP3.LUT R39, R39, 0x64006400, RZ, 0xfc, !PT ;  /* 0x6400640027277812 */ /* 0x000fe200078efcff */
[----:B------:R-:W-:Y:S02]  /*2f40*/  HADD2 R79, R34, -1040, -1040 ;  /* 0xe410e410224f7430 */ /* 0x000fe40000000000 */
[----:B------:R-:W-:Y:S02]  /*2f50*/  HFMA2 R32, R2, R29, R91 ;  /* 0x0000001d02207231 */ /* 0x000fe4000000005b */
[----:B------:R-:W-:Y:S02]  /*2f60*/  HFMA2 R90, R83, R28, R90 ;  /* 0x0000001c535a7231 */ /* 0x000fe4000000005a */
[----:B------:R-:W-:-:S02]  /*2f70*/  HFMA2 R0, R93, R0.H0_H0, -48, -48 ;  /* 0xd200d2005d007431 */ /* 0x000fc40000040000 */
[----:B------:R-:W-:Y:S02]  /*2f80*/  HFMA2 R92, R79, R28, R92 ;  /* 0x0000001c4f5c7231 */ /* 0x000fe4000000005c */
[-C--:B------:R-:W-:Y:S02]  /*2f90*/  HFMA2 R28, R6, R29.reuse, R89 ;  /* 0x0000001d061c7231 */ /* 0x080fe40000000059 */
[----:B------:R-:W-:Y:S02]  /*2fa0*/  HFMA2 R90, R4, R29, R90 ;  /* 0x0000001d045a7231 */ /* 0x000fe4000000005a */
[----:B------:R-:W-:Y:S02]  /*2fb0*/  HADD2 R93, R40, -1040, -1040 ;  /* 0xe410e410285d7430 */ /* 0x000fe40000000000 */
[----:B------:R-:W-:Y:S02]  /*2fc0*/  HADD2 R91, R41, -1040, -1040 ;  /* 0xe410e410295b7430 */ /* 0x000fe40000000000 */
[----:B------:R-:W-:-:S02]  /*2fd0*/  HADD2 R89, R42, -1040, -1040 ;  /* 0xe410e4102a597430 */ /* 0x000fc40000000000 */
[-C--:B------:R-:W-:Y:S02]  /*2fe0*/  HFMA2 R28, R93, R30.reuse, R28 ;  /* 0x0000001e5d1c7231 */ /* 0x080fe4000000001c */
[----:B------:R-:W-:Y:S02]  /*2ff0*/  HFMA2 R92, R0, R29, R92 ;  /* 0x0000001d005c7231 */ /* 0x000fe4000000005c */
[----:B------:R-:W-:Y:S02]  /*3000*/  HADD2 R87, R43, -1040, -1040 ;  /* 0xe410e4102b577430 */ /* 0x000fe40000000000 */
[-C--:B------:R-:W-:Y:S02]  /*3010*/  HFMA2 R43, R89, R30.reuse, R32 ;  /* 0x0000001e592b7231 */ /* 0x080fe40000000020 */
[-C--:B------:R-:W-:Y:S02]  /*3020*/  HFMA2 R29, R91, R30.reuse, R90 ;  /* 0x0000001e5b1d7231 */ /* 0x080fe4000000005a */
[----:B------:R-:W-:-:S02]  /*3030*/  HFMA2 R30, R87, R30, R92 ;  /* 0x0000001e571e7231 */ /* 0x000fc4000000005c */
[----:B------:R-:W-:Y:S02]  /*3040*/  HADD2 R92, R36, -1040, -1040 ;  /* 0xe410e410245c7430 */ /* 0x000fe40000000000 */
[----:B------:R-:W-:Y:S02]  /*3050*/  HADD2 R90, R37, -1040, -1040 ;  /* 0xe410e410255a7430 */ /* 0x000fe40000000000 */
[----:B------:R-:W-:Y:S02]  /*3060*/  HADD2 R86, R38, -1040, -1040 ;  /* 0xe410e41026567430 */ /* 0x000fe40000000000 */
[-C--:B------:R-:W-:Y:S02]  /*3070*/  HFMA2 R28, R92, R31.reuse, R28 ;  /* 0x0000001f5c1c7231 */ /* 0x080fe4000000001c */
        /* <DEDUP_REMOVED lines=245> */
.L_x_581:
        /* <DEDUP_REMOVED lines=10> */
.L_x_580:
[----:B------:R-:W0:Y:S02]  /*4070*/  LDCU UR8, c[0x0][0x3d8] ;  /* 0x00007b00ff0877ac */ /* 0x000e240008000800 */
[----:B0-----:R-:W-:-:S04]  /*4080*/  UISETP.LT.AND UP0, UPT, UR7, UR8, UPT ;  /* 0x000000080700728c */ /* 0x001fc8000bf01270 */
[----:B------:R-:W-:-:S04]  /*4090*/  USEL UR7, UR7, UR8, UP0 ;  /* 0x0000000807077287 */ /* 0x000fc80008000000 */
[----:B------:R-:W-:-:S09]  /*40a0*/  UISETP.GT.AND UP0, UPT, UR7, UR5, UPT ;  /* 0x000000050700728c */ /* 0x000fd2000bf04270 */
[----:B------:R-:W-:Y:S05]  /*40b0*/  BRA.U !UP0, `(.L_x_583) ;  /* 0x0000002108f07547 */ /* 0x000fea000b800000 */
[----:B------:R-:W0:Y:S01]  /*40c0*/  LDCU.64 UR8, c[0x0][0x3b8] ;  /* 0x00007700ff0877ac */ /* 0x000e220008000a00 */
[----:B------:R-:W1:Y:S01]  /*40d0*/  LDCU UR16, c[0x0][0x3ac] ;  /* 0x00007580ff1077ac */ /* 0x000e620008000800 */
[----:B------:R-:W-:Y:S02]  /*40e0*/  UIADD3 UR4, UPT, UPT, UR4, 0x100, URZ ;  /* 0x0000010004047890 */ /* 0x000fe4000fffe0ff */
[----:B0-----:R-:W-:-:S04]  /*40f0*/  UIMAD.WIDE.U32 UR8, UR5, 0x4, UR8 ;  /* 0x00000004050878a5 */ /* 0x001fc8000f8e0008 */
[----:B------:R-:W-:-:S04]  /*4100*/  UIADD3 UR10, UP0, UPT, UR8, 0x2, URZ ;  /* 0x00000002080a7890 */ /* 0x000fc8000ff1e0ff */
[----:B-1----:R-:W-:-:S12]  /*4110*/  UIADD3.X UR8, UPT, UPT, URZ, UR9, URZ, UP0, !UPT ;  /* 0x00000009ff087290 */ /* 0x002fd800087fe4ff */
.L_x_585:
[----:B------:R-:W-:Y:S02]  /*4120*/  ISETP.NE.AND P0, PT, R16, UR5, PT ;  /* 0x0000000510007c0c */ /* 0x000fe4000bf05270 */
[----:B------:R-:W-:Y:S02]  /*4130*/  MOV R4, UR10 ;  /* 0x0000000a00047c02 */ /* 0x000fe40008000f00 */
[----:B------:R-:W-:Y:S02]  /*4140*/  MOV R3, UR16 ;  /* 0x0000001000037c02 */ /* 0x000fe40008000f00 */
[----:B------:R-:W-:-:S07]  /*4150*/  MOV R5, UR8 ;  /* 0x0000000800057c02 */ /* 0x000fce0008000f00 */
[----:B------:R-:W-:Y:S01]  /*4160*/  @!P0 LEA R6, R44, R1, 0x3 ;  /* 0x000000012c068211 */ /* 0x000fe200078e18ff */
[----:B------:R-:W-:Y:S01]  /*4170*/  IMAD.WIDE R2, R3, 0x4, R12 ;  /* 0x0000000403027825 */ /* 0x000fe200078e020c */
[----:B------:R-:W2:Y:S04]  /*4180*/  @!P0 LDG.E.U16.CONSTANT R4, desc[UR14][R4.64] ;  /* 0x0000000e04048981 */ /* 0x000ea8000c1e9500 */
[----:B------:R-:W3:Y:S04]  /*4190*/  @!P0 LDL.64 R6, [R6+0x8] ;  /* 0x0000080006068983 */ /* 0x000ee80000100a00 */
        /* <DEDUP_REMOVED lines=14> */
[----:B-----5:R-:W-:Y:S01]  /*4280*/  SHF.R.U32.HI R31, RZ, 0xf, R15 ;  /* 0x0000000fff1f7819 */ /* 0x020fe2000001160f */
[----:B------:R-:W-:Y:S01]  /*4290*/  UISETP.NE.AND UP0, UPT, UR6, 0x1, UPT ;  /* 0x000000010600788c */ /* 0x000fe2000bf05270 */
[----:B------:R-:W-:Y:S02]  /*42a0*/  SHF.R.U32.HI R2, RZ, 0xf, R12 ;  /* 0x0000000fff027819 */ /* 0x000fe4000001160c */
[--C-:B------:R-:W-:Y:S02]  /*42b0*/  SHF.R.U32.HI R28, RZ, 0xf, R14.reuse ;  /* 0x0000000fff1c7819 */ /* 0x100fe4000001160e */
[C---:B------:R-:W-:Y:S02]  /*42c0*/  LOP3.LUT R19, R14.reuse, 0x380038, RZ, 0xc0, !PT ;  /* 0x003800380e137812 */ /* 0x040fe400078ec0ff */
[----:B------:R-:W-:Y:S02]  /*42d0*/  SHF.R.U32.HI R34, RZ, 0x6, R14 ;  /* 0x00000006ff227819 */ /* 0x000fe4000001160e */
[----:B------:R-:W-:-:S02]  /*42e0*/  LOP3.LUT R65, R14, 0x70007, RZ, 0xc0, !PT ;  /* 0x000700070e417812 */ /* 0x000fc400078ec0ff */
[C---:B------:R-:W-:Y:S02]  /*42f0*/  LOP3.LUT R30, R15.reuse, 0x380038, RZ, 0xc0, !PT ;  /* 0x003800380f1e7812 */ /* 0x040fe400078ec0ff */
[----:B------:R-:W-:Y:S02]  /*4300*/  SHF.R.U32.HI R35, RZ, 0x6, R15 ;  /* 0x00000006ff237819 */ /* 0x000fe4000001160f */
[----:B------:R-:W-:Y:S02]  /*4310*/  LOP3.LUT R67, R15, 0x70007, RZ, 0xc0, !PT ;  /* 0x000700070f437812 */ /* 0x000fe400078ec0ff */
[--C-:B------:R-:W-:Y:S02]  /*4320*/  SHF.R.U32.HI R15, RZ, 0xe, R9.reuse ;  /* 0x0000000eff0f7819 */ /* 0x100fe40000011609 */
[----:B------:R-:W-:Y:S02]  /*4330*/  LOP3.LUT R14, R9, 0x380038, RZ, 0xc0, !PT ;  /* 0x00380038090e7812 */ /* 0x000fe400078ec0ff */
[----:B------:R-:W-:-:S02]  /*4340*/  SHF.R.U32.HI R78, RZ, 0x6, R9 ;  /* 0x00000006ff4e7819 */ /* 0x000fc40000011609 */
[----:B------:R-:W-:Y:S02]  /*4350*/  LOP3.LUT R70, R9, 0x70007, RZ, 0xc0, !PT ;  /* 0x0007000709467812 */ /* 0x000fe400078ec0ff */
[--C-:B------:R-:W-:Y:S02]  /*4360*/  SHF.R.U32.HI R9, RZ, 0xe, R10.reuse ;  /* 0x0000000eff097819 */ /* 0x100fe4000001160a */
[C---:B------:R-:W-:Y:S02]  /*4370*/  LOP3.LUT R29, R10.reuse, 0x380038, RZ, 0xc0, !PT ;  /* 0x003800380a1d7812 */ /* 0x040fe400078ec0ff */
[----:B------:R-:W-:Y:S02]  /*4380*/  SHF.R.U32.HI R80, RZ, 0x6, R10 ;  /* 0x00000006ff507819 */ /* 0x000fe4000001160a */
[----:B------:R-:W-:Y:S02]  /*4390*/  LOP3.LUT R72, R10, 0x70007, RZ, 0xc0, !PT ;  /* 0x000700070a487812 */ /* 0x000fe400078ec0ff */
[----:B------:R-:W-:-:S02]  /*43a0*/  SHF.R.U32.HI R18, RZ, 0xf, R13 ;  /* 0x0000000fff127819 */ /* 0x000fc4000001160d */
[C---:B------:R-:W-:Y:S02]  /*43b0*/  LOP3.LUT R17, R13.reuse, 0x380038, RZ, 0xc0, !PT ;  /* 0x003800380d117812 */ /* 0x040fe400078ec0ff */
[----:B------:R-:W-:Y:S02]  /*43c0*/  SHF.R.U32.HI R33, RZ, 0x6, R13 ;  /* 0x00000006ff217819 */ /* 0x000fe4000001160d */
[----:B------:R-:W-:Y:S02]  /*43d0*/  LOP3.LUT R61, R13, 0x70007, RZ, 0xc0, !PT ;  /* 0x000700070d3d7812 */ /* 0x000fe400078ec0ff */
[----:B------:R-:W-:Y:S02]  /*43e0*/  SHF.R.U32.HI R10, RZ, 0xe, R11 ;  /* 0x0000000eff0a7819 */ /* 0x000fe4000001160b */
[----:B------:R-:W-:Y:S02]  /*43f0*/  LOP3.LUT R31, R31, 0x10001, RZ, 0xc0, !PT ;  /* 0x000100011f1f7812 */ /* 0x000fe400078ec0ff */
[----:B------:R-:W-:-:S02]  /*4400*/  SHF.R.U32.HI R13, RZ, 0xe, R8 ;  /* 0x0000000eff0d7819 */ /* 0x000fc40000011608 */
[----:B------:R-:W-:Y:S02]  /*4410*/  LOP3.LUT R2, R2, 0x10001, RZ, 0xc0, !PT ;  /* 0x0001000102027812 */ /* 0x000fe400078ec0ff */
[----:B------:R-:W-:Y:S02]  /*4420*/  LOP3.LUT R0, R12, 0x380038, RZ, 0xc0, !PT ;  /* 0x003800380c007812 */ /* 0x000fe400078ec0ff */
[C---:B------:R-:W-:Y:S02]  /*4430*/  LOP3.LUT R36, R11.reuse, 0x380038, RZ, 0xc0, !PT ;  /* 0x003800380b247812 */ /* 0x040fe400078ec0ff */
[----:B------:R-:W-:Y:S02]  /*4440*/  SHF.R.U32.HI R82, RZ, 0x6, R11 ;  /* 0x00000006ff527819 */ /* 0x000fe4000001160b */
[----:B------:R-:W-:Y:S02]  /*4450*/  LOP3.LUT R74, R11, 0x70007, RZ, 0xc0, !PT ;  /* 0x000700070b4a7812 */ /* 0x000fe400078ec0ff */
[----:B------:R-:W-:-:S02]  /*4460*/  LOP3.LUT R28, R28, 0x10001, RZ, 0xc0, !PT ;  /* 0x000100011c1c7812 */ /* 0x000fc400078ec0ff */
[----:B------:R-:W-:Y:S02]  /*4470*/  SHF.R.U32.HI R32, RZ, 0x6, R12 ;  /* 0x00000006ff207819 */ /* 0x000fe4000001160c */
[----:B------:R-:W-:Y:S02]  /*4480*/  LOP3.LUT R11, R31, 0x20002, R10, 0xf8, !PT ;  /* 0x000200021f0b7812 */ /* 0x000fe400078ef80a */
[----:B------:R-:W-:Y:S02]  /*4490*/  LOP3.LUT R63, R12, 0x70007, RZ, 0xc0, !PT ;  /* 0x000700070c3f7812 */ /* 0x000fe400078ec0ff */
[----:B------:R-:W-:Y:S02]  /*44a0*/  LOP3.LUT R2, R2, 0x20002, R13, 0xf8, !PT ;  /* 0x0002000202027812 */ /* 0x000fe400078ef80d */
[----:B------:R-:W-:Y:S02]  /*44b0*/  LOP3.LUT R12, R8, 0x380038, RZ, 0xc0, !PT ;  /* 0x00380038080c7812 */ /* 0x000fe400078ec0ff */
[----:B------:R-:W-:-:S02]  /*44c0*/  SHF.R.U32.HI R76, RZ, 0x6, R8 ;  /* 0x00000006ff4c7819 */ /* 0x000fc40000011608 */
[----:B------:R-:W-:Y:S01]  /*44d0*/  LOP3.LUT R68, R8, 0x70007, RZ, 0xc0, !PT ;  /* 0x0007000708447812 */ /* 0x000fe200078ec0ff */
[----:B------:R-:W-:Y:S01]  /*44e0*/  HFMA2 R8, -RZ, RZ, 0, 0.125 ;  /* 0x00003000ff087431 */ /* 0x000fe200000001ff */
[----:B------:R-:W-:Y:S02]  /*44f0*/  LOP3.LUT R28, R28, 0x20002, R9, 0xf8, !PT ;  /* 0x000200021c1c7812 */ /* 0x000fe400078ef809 */
[----:B------:R-:W-:Y:S02]  /*4500*/  LOP3.LUT R18, R18, 0x10001, RZ, 0xc0, !PT ;  /* 0x0001000112127812 */ /* 0x000fe400078ec0ff */
[----:B------:R-:W-:Y:S02]  /*4510*/  LOP3.LUT R17, R17, 0x64006400, RZ, 0xfc, !PT ;  /* 0x6400640011117812 */ /* 0x000fe400078efcff */
[----:B------:R-:W-:Y:S02]  /*4520*/  LOP3.LUT R15, R18, 0x20002, R15, 0xf8, !PT ;  /* 0x00020002120f7812 */ /* 0x000fe400078ef80f */
[----:B------:R-:W-:Y:S01]  /*4530*/  LOP3.LUT R57, R14, 0x64006400, RZ, 0xfc, !PT ;  /* 0x640064000e397812 */ /* 0x000fe200078efcff */
[----:B------:R-:W-:Y:S01]  /*4540*/  HFMA2 R64, R17, R8.H0_H0, -132, -132 ;  /* 0xd820d82011407431 */ /* 0x000fe20000040008 */
[----:B------:R-:W-:-:S02]  /*4550*/  LOP3.LUT R59, R12, 0x64006400, RZ, 0xfc, !PT ;  /* 0x640064000c3b7812 */ /* 0x000fc400078efcff */
[----:B------:R-:W-:Y:S01]  /*4560*/  LOP3.LUT R53, R36, 0x64006400, RZ, 0xfc, !PT ;  /* 0x6400640024357812 */ /* 0x000fe200078efcff */
[-C--:B------:R-:W-:Y:S01]  /*4570*/  HFMA2 R57, R57, R8.reuse.H0_H0, -132, -132 ;  /* 0xd820d82039397431 */ /* 0x080fe20000040008 */
[----:B------:R-:W-:Y:S01]  /*4580*/  LOP3.LUT R14, R35, 0x380038, RZ, 0xc0, !PT ;  /* 0x00380038230e7812 */ /* 0x000fe200078ec0ff */
[----:B------:R-:W0:Y:S01]  /*4590*/  LDS.128 R36, [UR4+-0x100] ;  /* 0xffff0004ff247984 */ /* 0x000e220008000c00 */
        /* <DEDUP_REMOVED lines=22> */
[-C--:B0-----:R-:W-:Y:S02]  /*4700*/  HFMA2 R61, R73, R36.reuse, RZ ;  /* 0x00000024493d7231 */ /* 0x081fe400000000ff */
[----:B------:R-:W-:-:S02]  /*4710*/  HFMA2 R63, R71, R36, RZ.H0_H0 ;  /* 0x00000024473f7231 */ /* 0x000fc400000400ff */
[-C--:B------:R-:W-:Y:S02]  /*4720*/  HFMA2 R65, R69, R36.reuse, RZ ;  /* 0x0000002445417231 */ /* 0x080fe400000000ff */
[----:B------:R-:W-:Y:S02]  /*4730*/  HFMA2 R75, R67, R36, RZ.H0_H0 ;  /* 0x00000024434b7231 */ /* 0x000fe400000400ff */
[----:B------:R-:W-:Y:S01]  /*4740*/  HFMA2 R89, R62, R37, R65 ;  /* 0x000000253e597231 */ /* 0x000fe20000000041 */
[----:B--2---:R-:W-:Y:S02]  /*4750*/  SHF.R.U32.HI R41, RZ, 0xd, R4 ;  /* 0x0000000dff297819 */ /* 0x004fe40000011604 */
[--C-:B------:R-:W-:Y:S02]  /*4760*/  SHF.R.U32.HI R42, RZ, 0xd, R5.reuse ;  /* 0x0000000dff2a7819 */ /* 0x100fe40000011605 */
[----:B------:R-:W-:Y:S02]  /*4770*/  LOP3.LUT R10, R5, 0x380038, RZ, 0xc0, !PT ;  /* 0x00380038050a7812 */ /* 0x000fe400078ec0ff */
[----:B------:R-:W-:-:S02]  /*4780*/  SHF.R.U32.HI R85, RZ, 0x6, R5 ;  /* 0x00000006ff557819 */ /* 0x000fc40000011605 */
[----:B------:R-:W-:Y:S02]  /*4790*/  LOP3.LUT R79, R5, 0x70007, RZ, 0xc0, !PT ;  /* 0x00070007054f7812 */ /* 0x000fe400078ec0ff */
[----:B------:R-:W-:Y:S02]  /*47a0*/  LOP3.LUT R5, R0, 0x64006400, RZ, 0xfc, !PT ;  /* 0x6400640000057812 */ /* 0x000fe400078efcff */
[----:B------:R-:W-:Y:S02]  /*47b0*/  SHF.R.U32.HI R84, RZ, 0xd, R7 ;  /* 0x0000000dff547819 */ /* 0x000fe40000011607 */
[C---:B------:R-:W-:Y:S01]  /*47c0*/  LOP3.LUT R9, R4.reuse, 0x380038, RZ, 0xc0, !PT ;  /* 0x0038003804097812 */ /* 0x040fe200078ec0ff */
[----:B------:R-:W-:Y:S01]  /*47d0*/  HFMA2 R66, R5, R8.H0_H0, -132, -132 ;  /* 0xd820d82005427431 */ /* 0x000fe20000040008 */
[----:B------:R-:W-:Y:S02]  /*47e0*/  SHF.R.U32.HI R40, RZ, 0x6, R4 ;  /* 0x00000006ff287819 */ /* 0x000fe40000011604 */
[----:B------:R-:W-:Y:S01]  /*47f0*/  LOP3.LUT R77, R4, 0x70007, RZ, 0xc0, !PT ;  /* 0x00070007044d7812 */ /* 0x000fe200078ec0ff */
[----:B------:R-:W-:Y:S01]  /*4800*/  HFMA2 R36, R66, R37, R61 ;  /* 0x0000002542247231 */ /* 0x000fe2000000003d */
[----:B------:R-:W-:-:S02]  /*4810*/  LOP3.LUT R0, R32, 0x380038, RZ, 0xc0, !PT ;  /* 0x0038003820007812 */ /* 0x000fc400078ec0ff */
[----:B------:R-:W-:Y:S02]  /*4820*/  LOP3.LUT R41, R2, 0x40004, R41, 0xf8, !PT ;  /* 0x0004000402297812 */ /* 0x000fe400078ef829 */
[----:B------:R-:W-:Y:S02]  /*4830*/  LOP3.LUT R4, R33, 0x380038, RZ, 0xc0, !PT ;  /* 0x0038003821047812 */ /* 0x000fe400078ec0ff */
[----:B------:R-:W-:Y:S02]  /*4840*/  LOP3.LUT R2, R76, 0x380038, RZ, 0xc0, !PT ;  /* 0x003800384c027812 */ /* 0x000fe400078ec0ff */
[----:B------:R-:W-:Y:S02]  /*4850*/  LOP3.LUT R84, R11, 0x40004, R84, 0xf8, !PT ;  /* 0x000400040b547812 */ /* 0x000fe400078ef854 */
[----:B------:R-:W-:Y:S02]  /*4860*/  LOP3.LUT R31, R7, 0x380038, RZ, 0xc0, !PT ;  /* 0x00380038071f7812 */ /* 0x000fe400078ec0ff */
[----:B------:R-:W-:-:S02]  /*4870*/  SHF.R.U32.HI R87, RZ, 0x6, R7 ;  /* 0x00000006ff577819 */ /* 0x000fc40000011607 */
[----:B------:R-:W-:Y:S02]  /*4880*/  LOP3.LUT R83, R7, 0x70007, RZ, 0xc0, !PT ;  /* 0x0007000707537812 */ /* 0x000fe400078ec0ff */
[----:B------:R-:W-:Y:S02]  /*4890*/  LOP3.LUT R11, R34, 0x380038, RZ, 0xc0, !PT ;  /* 0x00380038220b7812 */ /* 0x000fe400078ec0ff */
[----:B------:R-:W-:Y:S02]  /*48a0*/  LOP3.LUT R5, R0, 0x64006400, RZ, 0xfc, !PT ;  /* 0x6400640000057812 */ /* 0x000fe400078efcff */
[--C-:B------:R-:W-:Y:S02]  /*48b0*/  SHF.R.U32.HI R43, RZ, 0xd, R6.reuse ;  /* 0x0000000dff2b7819 */ /* 0x100fe40000011606 */
[----:B------:R-:W-:Y:S01]  /*48c0*/  LOP3.LUT R18, R6, 0x380038, RZ, 0xc0, !PT ;  /* 0x0038003806127812 */ /* 0x000fe200078ec0ff */
[----:B------:R-:W-:Y:S01]  /*48d0*/  HFMA2 R58, R5, R8.H0_H0, -132, -132 ;  /* 0xd820d820053a7431 */ /* 0x000fe20000040008 */
[----:B------:R-:W-:-:S02]  /*48e0*/  SHF.R.U32.HI R86, RZ, 0x6, R6 ;  /* 0x00000006ff567819 */ /* 0x000fc40000011606 */
[----:B------:R-:W-:Y:S02]  /*48f0*/  LOP3.LUT R81, R6, 0x70007, RZ, 0xc0, !PT ;  /* 0x0007000706517812 */ /* 0x000fe400078ec0ff */
[----:B------:R-:W-:Y:S02]  /*4900*/  LOP3.LUT R7, R4, 0x64006400, RZ, 0xfc, !PT ;  /* 0x6400640004077812 */ /* 0x000fe400078efcff */
[----:B------:R-:W-:Y:S02]  /*4910*/  LOP3.LUT R6, R78, 0x380038, RZ, 0xc0, !PT ;  /* 0x003800384e067812 */ /* 0x000fe400078ec0ff */
[----:B------:R-:W-:Y:S01]  /*4920*/  LOP3.LUT R51, R2, 0x64006400, RZ, 0xfc, !PT ;  /* 0x6400640002337812 */ /* 0x000fe200078efcff */
[-C--:B------:R-:W-:Y:S01]  /*4930*/  HFMA2 R56, R7, R8.reuse.H0_H0, -132, -132 ;  /* 0xd820d82007387431 */ /* 0x080fe20000040008 */
[----:B------:R-:W-:Y:S02]  /*4940*/  LOP3.LUT R0, R40, 0x380038, RZ, 0xc0, !PT ;  /* 0x0038003828007812 */ /* 0x000fe400078ec0ff */
        /* <DEDUP_REMOVED lines=12> */
[----:B------:R-:W-:-:S02]  /*4a10*/  LOP3.LUT R42, R15, 0x40004, R42, 0xf8, !PT ;  /* 0x000400040f2a7812 */ /* 0x000fc400078ef82a */
[----:B------:R-:W-:Y:S01]  /*4a20*/  LOP3.LUT R6, R87, 0x380038, RZ, 0xc0, !PT ;  /* 0x0038003857067812 */ /* 0x000fe200078ec0ff */
[-C--:B------:R-:W-:Y:S01]  /*4a30*/  HFMA2 R14, R5, R8.reuse.H0_H0, -132, -132 ;  /* 0xd820d820050e7431 */ /* 0x080fe20000040008 */
[----:B------:R-:W-:Y:S02]  /*4a40*/  LOP3.LUT R7, R2, 0x64006400, RZ, 0xfc, !PT ;  /* 0x6400640002077812 */ /* 0x000fe400078efcff */
[----:B------:R-:W-:Y:S02]  /*4a50*/  LOP3.LUT R15, R30, 0x64006400, RZ, 0xfc, !PT ;  /* 0x640064001e0f7812 */ /* 0x000fe400078efcff */
[----:B------:R-:W-:Y:S01]  /*4a60*/  LOP3.LUT R43, R28, 0x40004, R43, 0xf8, !PT ;  /* 0x000400041c2b7812 */ /* 0x000fe200078ef82b */
[-C--:B------:R-:W-:Y:S01]  /*4a70*/  HFMA2 R12, R7, R8.reuse.H0_H0, -132, -132 ;  /* 0xd820d820070c7431 */ /* 0x080fe20000040008 */
        /* <DEDUP_REMOVED lines=42> */
[C---:B------:R-:W-:Y:S01]  /*4d20*/  LOP3.LUT R0, R32.reuse, 0x1c001c0, RZ, 0xc0, !PT ;  /* 0x01c001c020007812 */ /* 0x040fe200078ec0ff */
[----:B------:R-:W0:Y:S01]  /*4d30*/  LDS.128 R28, [UR4+-0xf0] ;  /* 0xffff1004ff1c7984 */ /* 0x000e220008000c00 */
[----:B------:R-:W-:Y:S01]  /*4d40*/  LOP3.LUT R32, R32, 0x70007, RZ, 0xc0, !PT ;  /* 0x0007000720207812 */ /* 0x000fe200078ec0ff */
[----:B------:R-:W-:Y:S01]  /*4d50*/  HFMA2 R5, R88, R3.H0_H0, -20, -20 ;  /* 0xcd00cd0058057431 */ /* 0x000fe20000040003 */
[----:B------:R-:W-:Y:S01]  /*4d60*/  LOP3.LUT R33, R33, 0x70007, RZ, 0xc0, !PT ;  /* 0x0007000721217812 */ /* 0x000fe200078ec0ff */
[-C--:B------:R-:W-:Y:S01]  /*4d70*/  HFMA2 R88, R64, R37.reuse, R63 ;  /* 0x0000002540587231 */ /* 0x080fe2000000003f */
[----:B------:R-:W-:Y:S01]  /*4d80*/  LOP3.LUT R34, R34, 0x70007, RZ, 0xc0, !PT ;  /* 0x0007000722227812 */ /* 0x000fe200078ec0ff */
[----:B------:R-:W-:Y:S01]  /*4d90*/  HFMA2 R37, R60, R37, R75 ;  /* 0x000000253c257231 */ /* 0x000fe2000000004b */
        /* <DEDUP_REMOVED lines=11> */
[----:B------:R-:W-:Y:S01]  /*4e50*/  LOP3.LUT R78, R78, 0x70007, RZ, 0xc0, !PT ;  /* 0x000700074e4e7812 */ /* 0x000fe200078ec0ff */
[-C--:B------:R-:W-:Y:S02]  /*4e60*/  HFMA2 R88, R61, R38.reuse, R88 ;  /* 0x000000263d587231 */ /* 0x080fe40000000058 */
[-C--:B------:R-:W-:Y:S02]  /*4e70*/  HFMA2 R89, R63, R38.reuse, R89 ;  /* 0x000000263f597231 */ /* 0x080fe40000000059 */
[----:B------:R-:W-:Y:S02]  /*4e80*/  HFMA2 R37, R65, R38, R37 ;  /* 0x0000002641257231 */ /* 0x000fe40000000025 */
[-C--:B------:R-:W-:Y:S02]  /*4e90*/  HFMA2 R38, R58, R39.reuse, R36 ;  /* 0x000000273a267231 */ /* 0x080fe40000000024 */
[----:B------:R-:W-:-:S02]  /*4ea0*/  HFMA2 R88, R56, R39, R88 ;  /* 0x0000002738587231 */ /* 0x000fc40000000058 */
[-C--:B------:R-:W-:Y:S01]  /*4eb0*/  HFMA2 R89, R54, R39.reuse, R89 ;  /* 0x0000002736597231 */ /* 0x080fe20000000059 */
[----:B------:R-:W1:Y:S01]  /*4ec0*/  LDS.128 R32, [UR4+-0xe0] ;  /* 0xffff2004ff207984 */ /* 0x000e620008000c00 */
        /* <DEDUP_REMOVED lines=20> */
[-C--:B------:R-:W-:Y:S01]  /*5010*/  HFMA2 R0, R96, R3.reuse.H0_H0, -20, -20 ;  /* 0xcd00cd0060007431 */ /* 0x080fe20000040003 */
[----:B------:R-:W-:Y:S01]  /*5020*/  LOP3.LUT R78, R78, 0x64006400, RZ, 0xfc, !PT ;  /* 0x640064004e4e7812 */ /* 0x000fe200078efcff */
[----:B------:R-:W-:Y:S02]  /*5030*/  HFMA2 R3, R90, R3.H0_H0, -20, -20 ;  /* 0xcd00cd005a037431 */ /* 0x000fe40000040003 */
[----:B------:R-:W-:-:S02]  /*5040*/  HFMA2 R90, R55, R30, R36 ;  /* 0x0000001e375a7231 */ /* 0x000fc40000000024 */
        /* <DEDUP_REMOVED lines=17> */
[-C--:B-1----:R-:W-:Y:S02]  /*5160*/  HFMA2 R88, R51, R32.reuse, R88 ;  /* 0x0000002033587231 */ /* 0x082fe40000000058 */
[----:B------:R-:W-:-:S02]  /*5170*/  HFMA2 R89, R49, R32, R89 ;  /* 0x0000002031597231 */ /* 0x000fc40000000059 */
[-C--:B------:R-:W-:Y:S01]  /*5180*/  HFMA2 R90, R47, R32.reuse, R90 ;  /* 0x000000202f5a7231 */ /* 0x080fe2000000005a */
[----:B------:R-:W-:Y:S01]  /*5190*/  LOP3.LUT R28, R83, 0x64006400, RZ, 0xfc, !PT ;  /* 0x64006400531c7812 */ /* 0x000fe200078efcff */
        /* <DEDUP_REMOVED lines=16> */
[----:B------:R-:W-:-:S02]  /*52a0*/  HFMA2 R89, R77, R34, R89 ;  /* 0x000000224d597231 */ /* 0x000fc40000000059 */
[-C--:B------:R-:W-:Y:S01]  /*52b0*/  HFMA2 R90, R79, R34.reuse, R90 ;  /* 0x000000224f5a7231 */ /* 0x080fe2000000005a */
[----:B------:R-:W-:Y:S01]  /*52c0*/  LOP3.LUT R85, R85, 0x64006400, RZ, 0xfc, !PT ;  /* 0x6400640055557812 */ /* 0x000fe200078efcff */
[----:B------:R-:W-:Y:S01]  /*52d0*/  HFMA2 R30, R81, R34, R30 ;  /* 0x00000022511e7231 */ /* 0x000fe2000000001e */
[----:B------:R-:W-:Y:S01]  /*52e0*/  LOP3.LUT R28, R87, 0x64006400, RZ, 0xfc, !PT ;  /* 0x64006400571c7812 */ /* 0x000fe200078efcff */
[-C--:B------:R-:W-:Y:S02]  /*52f0*/  HFMA2 R88, R50, R35.reuse, R88 ;  /* 0x0000002332587231 */ /* 0x080fe40000000058 */
[-C--:B------:R-:W-:Y:S02]  /*5300*/  HFMA2 R29, R48, R35.reuse, R89 ;  /* 0x00000023301d7231 */ /* 0x080fe40000000059 */
[----:B------:R-:W-:Y:S02]  /*5310*/  HFMA2 R90, R46, R35, R90 ;  /* 0x000000232e5a7231 */ /* 0x000fe4000000005a */
[----:B------:R-:W-:Y:S01]  /*5320*/  HADD2 R91, R40, -1028, -1028 ;  /* 0xe404e404285b7430 */ /* 0x000fe20000000000 */
[----:B------:R-:W-:Y:S01]  /*5330*/  LOP3.LUT R41, R41, 0x64006400, RZ, 0xfc, !PT ;  /* 0x6400640029297812 */ /* 0x000fe200078efcff */
[----:B------:R-:W-:Y:S01]  /*5340*/  HADD2 R87, R86, -1028, -1028 ;  /* 0xe404e40456577430 */ /* 0x000fe20000000000 */
[----:B------:R-:W-:Y:S01]  /*5350*/  LOP3.LUT R42, R42, 0x64006400, RZ, 0xfc, !PT ;  /* 0x640064002a2a7812 */ /* 0x000fe200078efcff */
[----:B------:R-:W-:-:S02]  /*5360*/  HADD2 R89, R85, -1028, -1028 ;  /* 0xe404e40455597430 */ /* 0x000fc40000000000 */
[-C--:B0-----:R-:W-:Y:S02]  /*5370*/  HFMA2 R88, R91, R36.reuse, R88 ;  /* 0x000000245b587231 */ /* 0x081fe40000000058 */
[----:B------:R-:W-:Y:S02]  /*5380*/  HFMA2 R30, R18, R35, R30 ;  /* 0x00000023121e7231 */ /* 0x000fe4000000001e */
[-C--:B------:R-:W-:Y:S02]  /*5390*/  HFMA2 R90, R87, R36.reuse, R90 ;  /* 0x00000024575a7231 */ /* 0x080fe4000000005a */
[----:B------:R-:W-:Y:S02]  /*53a0*/  HADD2 R85, R28, -1028, -1028 ;  /* 0xe404e4041c557430 */ /* 0x000fe40000000000 */
[----:B------:R-:W-:Y:S02]  /*53b0*/  HFMA2 R88, R14, R37, R88 ;  /* 0x000000250e587231 */ /* 0x000fe40000000058 */
[----:B------:R-:W-:-:S02]  /*53c0*/  HFMA2 R29, R89, R36, R29 ;  /* 0x00000024591d7231 */ /* 0x000fc4000000001d */
[-C--:B------:R-:W-:Y:S02]  /*53d0*/  HFMA2 R90, R10, R37.reuse, R90 ;  /* 0x000000250a5a7231 */ /* 0x080fe4000000005a */
[----:B------:R-:W-:Y:S01]  /*53e0*/  HFMA2 R30, R85, R36, R30 ;  /* 0x00000024551e7231 */ /* 0x000fe2000000001e */
[----:B------:R-:W-:Y:S01]  /*53f0*/  LOP3.LUT R43, R43, 0x64006400, RZ, 0xfc, !PT ;  /* 0x640064002b2b7812 */ /* 0x000fe200078efcff */
[-C--:B------:R-:W-:Y:S01]  /*5400*/  HFMA2 R29, R12, R37.reuse, R29 ;  /* 0x000000250c1d7231 */ /* 0x080fe2000000001d */
[----:B------:R-:W-:Y:S01]  /*5410*/  LOP3.LUT R84, R84, 0x64006400, RZ, 0xfc, !PT ;  /* 0x6400640054547812 */ /* 0x000fe200078efcff */
[----:B------:R-:W-:Y:S02]  /*5420*/  HFMA2 R37, R8, R37, R30 ;  /* 0x0000002508257231 */ /* 0x000fe4000000001e */
[-C--:B------:R-:W-:Y:S02]  /*5430*/  HFMA2 R28, R9, R38.reuse, R88 ;  /* 0x00000026091c7231 */ /* 0x080fe40000000058 */
[----:B------:R-:W-:-:S02]  /*5440*/  HFMA2 R29, R7, R38, R29 ;  /* 0x00000026071d7231 */ /* 0x000fc4000000001d */
[-C--:B------:R-:W-:Y:S02]  /*5450*/  HFMA2 R30, R5, R38.reuse, R90 ;  /* 0x00000026051e7231 */ /* 0x080fe4000000005a */
[----:B------:R-:W-:Y:S02]  /*5460*/  HADD2 R90, R41, -1028, -1028 ;  /* 0xe404e404295a7430 */ /* 0x000fe40000000000 */
[----:B------:R-:W-:Y:S02]  /*5470*/  HADD2 R88, R42, -1028, -1028 ;  /* 0xe404e4042a587430 */ /* 0x000fe40000000000 */
[----:B------:R-:W-:Y:S02]  /*5480*/  HFMA2 R37, R3, R38, R37 ;  /* 0x0000002603257231 */ /* 0x000fe40000000025 */
[----:B------:R-:W-:Y:S02]  /*5490*/  HFMA2 R28, R90, R39, R28 ;  /* 0x000000275a1c7231 */ /* 0x000fe4000000001c */
[----:B------:R-:W-:-:S02]  /*54a0*/  HADD2 R86, R43, -1028, -1028 ;  /* 0xe404e4042b567430 */ /* 0x000fc40000000000 */
[----:B------:R-:W-:Y:S02]  /*54b0*/  HADD2 R84, R84, -1028, -1028 ;  /* 0xe404e40454547430 */ /* 0x000fe40000000000 */
        /* <DEDUP_REMOVED lines=244> */
.L_x_584:
[----:B------:R-:W-:Y:S01]  /*6400*/  UIADD3 UR10, UP0, UPT, UR10, 0x80, URZ ;  /* 0x000000800a0a7890 */ /* 0x000fe2000ff1e0ff */
[----:B-----5:R-:W-:Y:S01]  /*6410*/  MOV R13, UR16 ;  /* 0x00000010000d7c02 */ /* 0x020fe20008000f00 */
[----:B------:R-:W-:Y:S02]  /*6420*/  UIADD3 UR5, UPT, UPT, UR5, 0x20, URZ ;  /* 0x0000002005057890 */ /* 0x000fe4000fffe0ff */
[----:B------:R-:W-:Y:S02]  /*6430*/  UIADD3.X UR8, UPT, UPT, URZ, UR8, URZ, UP0, !UPT ;  /* 0x00000008ff087290 */ /* 0x000fe400087fe4ff */
[----:B------:R-:W-:Y:S01]  /*6440*/  UISETP.GE.AND UP0, UPT, UR5, UR7, UPT ;  /* 0x000000070500728c */ /* 0x000fe2000bf06270 */
[----:B------:R-:W-:Y:S01]  /*6450*/  IMAD.WIDE R12, R13, 0x4, R92 ;  /* 0x000000040d0c7825 */ /* 0x000fe200078e025c */
[----:B------:R-:W-:-:S07]  /*6460*/  UIADD3 UR4, UPT, UPT, UR4, 0x40, URZ ;  /* 0x0000004004047890 */ /* 0x000fce000fffe0ff */
[----:B------:R-:W-:Y:S05]  /*6470*/  BRA.U !UP0, `(.L_x_585) ;  /* 0xffffffdd08287547 */ /* 0x000fea000b83ffff */
.L_x_583:
[----:B------:R-:W-:-:S13]  /*6480*/  ISETP.LT.AND P0, PT, RZ, UR6, PT ;  /* 0x00000006ff007c0c */ /* 0x000fda000bf01270 */
[----:B------:R-:W-:Y:S05]  /*6490*/  @!P0 EXIT ;  /* 0x000000000000894d */ /* 0x000fea0003800000 */
[----:B------:R-:W0:Y:S01]  /*64a0*/  LDC.64 R4, c[0x0][0x3a0] ;  /* 0x0000e800ff047b82 */ /* 0x000e220000000a00 */
[----:B------:R-:W-:-:S05]  /*64b0*/  MOV R0, UR18 ;  /* 0x0000001200007c02 */ /* 0x000fca0008000f00 */
[----:B------:R-:W-:-:S04]  /*64c0*/  IMAD R45, R0, UR16, R45 ;  /* 0x00000010002d7c24 */ /* 0x000fc8000f8e022d */
        /* <DEDUP_REMOVED lines=8> */
.L_x_589:
[----:B------:R-:W0:Y:S02]  /*6550*/  LDS R2, [R0] ;  /* 0x0000000000027984 */ /* 0x000e240000000800 */
[----:B0-----:R-:W-:-:S05]  /*6560*/  HADD2 R3, R2, R27 ;  /* 0x0000001b02037230 */ /* 0x001fca0000000000 */
[----:B------:R-:W0:Y:S02]  /*6570*/  ATOMS.CAST.SPIN P0, [R0], R2, R3 ;  /* 0x000000020000758d */ /* 0x000e240001800003 */
[----:B0-----:R-:W-:Y:S05]  /*6580*/  @!P0 BRA `(.L_x_589) ;  /* 0xfffffffc00f08947 */ /* 0x001fea000383ffff */
[----:B------:R-:W-:Y:S05]  /*6590*/  BRA `(.L_x_587) ;  /* 0x00000000000c7947 */ /* 0x000fea0003800000 */
.L_x_588:
[----:B------:R-:W2:Y:S02]  /*65a0*/  LD.E R0, desc[UR14][R4.64] ;  /* 0x0000000e04007980 */ /* 0x000ea4000c101900 */
[----:B--2---:R-:W-:-:S05]  /*65b0*/  IADD3 R3, PT, PT, R27, R0, RZ ;  /* 0x000000001b037210 */ /* 0x004fca0007ffe0ff */
[----:B------:R0:W-:Y:S02]  /*65c0*/  ST.E desc[UR14][R4.64], R3 ;  /* 0x0000000304007985 */ /* 0x0001e4000c10190e */
.L_x_587:
[----:B------:R-:W-:Y:S05]  /*65d0*/  BSYNC.RECONVERGENT B0 ;  /* 0x0000000000007941 */ /* 0x000fea0003800200 */
.L_x_586:
[----:B------:R1:W-:Y:S01]  /*65e0*/  ATOM.E.ADD.F16x2.RN.STRONG.GPU P0, RZ, desc[UR14][R4.64+0x4], R26 ;  /* 0x8000041a04ff79a2 */ /* 0x0003e2000c10e10e */
[----:B------:R-:W-:Y:S04]  /*65f0*/  BSSY.RECONVERGENT B0, `(.L_x_590) ;  /* 0x000000e000007945 */ /* 0x000fe80003800200 */
[----:B-1----:R-:W-:Y:S05]  /*6600*/  @P0 BRA `(.L_x_591) ;  /* 0x0000000000300947 */ /* 0x002fea0003800000 */
[----:B------:R-:W1:Y:S02]  /*6610*/  QSPC.E.S P0, RZ, [R4+0x4] ;  /* 0x0000040004ff73aa */ /* 0x000e640000000500 */
[----:B-1----:R-:W-:Y:S05]  /*6620*/  @!P0 BRA `(.L_x_592) ;  /* 0x00000000001c8947 */ /* 0x002fea0003800000 */
[----:B------:R-:W-:-:S04]  /*6630*/  MOV R2, R4 ;  /* 0x0000000400027202 */ /* 0x000fc80000000f00 */
[----:B------:R-:W-:-:S07]  /*6640*/  MOV R0, R2 ;  /* 0x0000000200007202 */ /* 0x000fce0000000f00 */
.L_x_593:
[----:B------:R-:W0:Y:S02]  /*6650*/  LDS R2, [R0+0x4] ;  /* 0x0000040000027984 */ /* 0x000e240000000800 */
[----:B0-----:R-:W-:-:S05]  /*6660*/  HFMA2 R3, R2, 1, 1, R26 ;  /* 0x3c003c0002037831 */ /* 0x001fca000000001a */
[----:B------:R-:W0:Y:S02]  /*6670*/  ATOMS.CAST.SPIN P0, [R0+0x4], R2, R3 ;  /* 0x000004020000758d */ /* 0x000e240001800003 */
[----:B0-----:R-:W-:Y:S05]  /*6680*/  @!P0 BRA `(.L_x_593) ;  /* 0xfffffffc00f08947 */ /* 0x001fea000383ffff */
[----:B------:R-:W-:Y:S05]  /*6690*/  BRA `(.L_x_591) ;  /* 0x00000000000c7947 */ /* 0x000fea0003800000 */
.L_x_592:
[----:B------:R-:W0:Y:S02]  /*66a0*/  LD.E R0, desc[UR14][R4.64+0x4] ;  /* 0x0000040e04007980 */ /* 0x000e24000c101900 */
[----:B0-----:R-:W-:-:S05]  /*66b0*/  IADD3 R3, PT, PT, R26, R0, RZ ;  /* 0x000000001a037210 */ /* 0x001fca0007ffe0ff */
[----:B------:R1:W-:Y:S02]  /*66c0*/  ST.E desc[UR14][R4.64+0x4], R3 ;  /* 0x0000040304007985 */ /* 0x0003e4000c10190e */
.L_x_591:
[----:B------:R-:W-:Y:S05]  /*66d0*/  BSYNC.RECONVERGENT B0 ;  /* 0x0000000000007941 */ /* 0x000fea0003800200 */
.L_x_590:
        /* <DEDUP_REMOVED lines=12> */
.L_x_597:
[----:B------:R-:W0:Y:S02]  /*67a0*/  LDS R2, [R0] ;  /* 0x0000000000027984 */ /* 0x000e240000000800 */
[----:B0-----:R-:W-:-:S05]  /*67b0*/  HADD2 R3, R2, R25 ;  /* 0x0000001902037230 */ /* 0x001fca0000000000 */
[----:B------:R-:W0:Y:S02]  /*67c0*/  ATOMS.CAST.SPIN P0, [R0], R2, R3 ;  /* 0x000000020000758d */ /* 0x000e240001800003 */
[----:B0-----:R-:W-:Y:S05]  /*67d0*/  @!P0 BRA `(.L_x_597) ;  /* 0xfffffffc00f08947 */ /* 0x001fea000383ffff */
[----:B------:R-:W-:Y:S05]  /*67e0*/  BRA `(.L_x_595) ;  /* 0x00000000000c7947 */ /* 0x000fea0003800000 */
.L_x_596:
[----:B------:R-:W2:Y:S02]  /*67f0*/  LD.E R0, desc[UR14][R4.64] ;  /* 0x0000000e04007980 */ /* 0x000ea4000c101900 */
[----:B--2---:R-:W-:-:S05]  /*6800*/  IADD3 R3, PT, PT, R25, R0, RZ ;  /* 0x0000000019037210 */ /* 0x004fca0007ffe0ff */
[----:B------:R0:W-:Y:S02]  /*6810*/  ST.E desc[UR14][R4.64], R3 ;  /* 0x0000000304007985 */ /* 0x0001e4000c10190e */
.L_x_595:
[----:B------:R-:W-:Y:S05]  /*6820*/  BSYNC.RECONVERGENT B0 ;  /* 0x0000000000007941 */ /* 0x000fea0003800200 */
.L_x_594:
[----:B------:R1:W-:Y:S01]  /*6830*/  ATOM.E.ADD.F16x2.RN.STRONG.GPU P0, RZ, desc[UR14][R4.64+0x4], R24 ;  /* 0x8000041804ff79a2 */ /* 0x0003e2000c10e10e */
[----:B------:R-:W-:Y:S04]  /*6840*/  BSSY.RECONVERGENT B0, `(.L_x_598) ;  /* 0x000000e000007945 */ /* 0x000fe80003800200 */
[----:B-1----:R-:W-:Y:S05]  /*6850*/  @P0 BRA `(.L_x_599) ;  /* 0x0000000000300947 */ /* 0x002fea0003800000 */
[----:B------:R-:W1:Y:S02]  /*6860*/  QSPC.E.S P0, RZ, [R4+0x4] ;  /* 0x0000040004ff73aa */ /* 0x000e640000000500 */
[----:B-1----:R-:W-:Y:S05]  /*6870*/  @!P0 BRA `(.L_x_600) ;  /* 0x00000000001c8947 */ /* 0x002fea0003800000 */
[----:B------:R-:W-:-:S04]  /*6880*/  MOV R2, R4 ;  /* 0x0000000400027202 */ /* 0x000fc80000000f00 */
[----:B------:R-:W-:-:S07]  /*6890*/  MOV R0, R2 ;  /* 0x0000000200007202 */ /* 0x000fce0000000f00 */
.L_x_601:
[----:B------:R-:W0:Y:S02]  /*68a0*/  LDS R2, [R0+0x4] ;  /* 0x0000040000027984 */ /* 0x000e240000000800 */
[----:B0-----:R-:W-:-:S05]  /*68b0*/  HFMA2 R3, R2, 1, 1, R24 ;  /* 0x3c003c0002037831 */ /* 0x001fca0000000018 */
[----:B------:R-:W0:Y:S02]  /*68c0*/  ATOMS.CAST.SPIN P0, [R0+0x4], R2, R3 ;  /* 0x000004020000758d */ /* 0x000e240001800003 */
[----:B0-----:R-:W-:Y:S05]  /*68d0*/  @!P0 BRA `(.L_x_601) ;  /* 0xfffffffc00f08947 */ /* 0x001fea000383ffff */
[----:B------:R-:W-:Y:S05]  /*68e0*/  BRA `(.L_x_599) ;  /* 0x00000000000c7947 */ /* 0x000fea0003800000 */
.L_x_600:
[----:B------:R-:W0:Y:S02]  /*68f0*/  LD.E R0, desc[UR14][R4.64+0x4] ;  /* 0x0000040e04007980 */ /* 0x000e24000c101900 */
[----:B0-----:R-:W-:-:S05]  /*6900*/  IADD3 R3, PT, PT, R24, R0, RZ ;  /* 0x0000000018037210 */ /* 0x001fca0007ffe0ff */
[----:B------:R1:W-:Y:S02]  /*6910*/  ST.E desc[UR14][R4.64+0x4], R3 ;  /* 0x0000040304007985 */ /* 0x0003e4000c10190e */
.L_x_599:
[----:B------:R-:W-:Y:S05]  /*6920*/  BSYNC.RECONVERGENT B0 ;  /* 0x0000000000007941 */ /* 0x000fea0003800200 */
.L_x_598:
        /* <DEDUP_REMOVED lines=12> */
.L_x_605:
[----:B------:R-:W0:Y:S02]  /*69f0*/  LDS R2, [R0] ;  /* 0x0000000000027984 */ /* 0x000e240000000800 */
[----:B0-----:R-:W-:-:S05]  /*6a00*/  HADD2 R3, R2, R23 ;  /* 0x0000001702037230 */ /* 0x001fca0000000000 */
[----:B------:R-:W0:Y:S02]  /*6a10*/  ATOMS.CAST.SPIN P0, [R0], R2, R3 ;  /* 0x000000020000758d */ /* 0x000e240001800003 */
[----:B0-----:R-:W-:Y:S05]  /*6a20*/  @!P0 BRA `(.L_x_605) ;  /* 0xfffffffc00f08947 */ /* 0x001fea000383ffff */
[----:B------:R-:W-:Y:S05]  /*6a30*/  BRA `(.L_x_603) ;  /* 0x00000000000c7947 */ /* 0x000fea0003800000 */
.L_x_604:
[----:B------:R-:W2:Y:S02]  /*6a40*/  LD.E R0, desc[UR14][R4.64] ;  /* 0x0000000e04007980 */ /* 0x000ea4000c101900 */
[----:B--2---:R-:W-:-:S05]  /*6a50*/  IADD3 R3, PT, PT, R23, R0, RZ ;  /* 0x0000000017037210 */ /* 0x004fca0007ffe0ff */
[----:B------:R0:W-:Y:S02]  /*6a60*/  ST.E desc[UR14][R4.64], R3 ;  /* 0x0000000304007985 */ /* 0x0001e4000c10190e */
.L_x_603:
[----:B------:R-:W-:Y:S05]  /*6a70*/  BSYNC.RECONVERGENT B0 ;  /* 0x0000000000007941 */ /* 0x000fea0003800200 */
.L_x_602:
[----:B------:R1:W-:Y:S01]  /*6a80*/  ATOM.E.ADD.F16x2.RN.STRONG.GPU P0, RZ, desc[UR14][R4.64+0x4], R22 ;  /* 0x8000041604ff79a2 */ /* 0x0003e2000c10e10e */
[----:B------:R-:W-:Y:S04]  /*6a90*/  BSSY.RECONVERGENT B0, `(.L_x_606) ;  /* 0x000000e000007945 */ /* 0x000fe80003800200 */
[----:B-1----:R-:W-:Y:S05]  /*6aa0*/  @P0 BRA `(.L_x_607) ;  /* 0x0000000000300947 */ /* 0x002fea0003800000 */
[----:B------:R-:W1:Y:S02]  /*6ab0*/  QSPC.E.S P0, RZ, [R4+0x4] ;  /* 0x0000040004ff73aa */ /* 0x000e640000000500 */
[----:B-1----:R-:W-:Y:S05]  /*6ac0*/  @!P0 BRA `(.L_x_608) ;  /* 0x00000000001c8947 */ /* 0x002fea0003800000 */
[----:B------:R-:W-:-:S04]  /*6ad0*/  MOV R2, R4 ;  /* 0x0000000400027202 */ /* 0x000fc80000000f00 */
[----:B------:R-:W-:-:S07]  /*6ae0*/  MOV R0, R2 ;  /* 0x0000000200007202 */ /* 0x000fce0000000f00 */
.L_x_609:
[----:B------:R-:W0:Y:S02]  /*6af0*/  LDS R2, [R0+0x4] ;  /* 0x0000040000027984 */ /* 0x000e240000000800 */
[----:B0-----:R-:W-:-:S05]  /*6b00*/  HFMA2 R3, R2, 1, 1, R22 ;  /* 0x3c003c0002037831 */ /* 0x001fca0000000016 */
[----:B------:R-:W0:Y:S02]  /*6b10*/  ATOMS.CAST.SPIN P0, [R0+0x4], R2, R3 ;  /* 0x000004020000758d */ /* 0x000e240001800003 */
[----:B0-----:R-:W-:Y:S05]  /*6b20*/  @!P0 BRA `(.L_x_609) ;  /* 0xfffffffc00f08947 */ /* 0x001fea000383ffff */
[----:B------:R-:W-:Y:S05]  /*6b30*/  BRA `(.L_x_607) ;  /* 0x00000000000c7947 */ /* 0x000fea0003800000 */
.L_x_608:
[----:B------:R-:W0:Y:S02]  /*6b40*/  LD.E R0, desc[UR14][R4.64+0x4] ;  /* 0x0000040e04007980 */ /* 0x000e24000c101900 */
[----:B0-----:R-:W-:-:S05]  /*6b50*/  IADD3 R3, PT, PT, R22, R0, RZ ;  /* 0x0000000016037210 */ /* 0x001fca0007ffe0ff */
[----:B------:R1:W-:Y:S02]  /*6b60*/  ST.E desc[UR14][R4.64+0x4], R3 ;  /* 0x0000040304007985 */ /* 0x0003e4000c10190e */
.L_x_607:
[----:B------:R-:W-:Y:S05]  /*6b70*/  BSYNC.RECONVERGENT B0 ;  /* 0x0000000000007941 */ /* 0x000fea0003800200 */
.L_x_606:
        /* <DEDUP_REMOVED lines=12> */
.L_x_613:
[----:B------:R-:W0:Y:S02]  /*6c40*/  LDS R2, [R0] ;  /* 0x0000000000027984 */ /* 0x000e240000000800 */
[----:B0-----:R-:W-:-:S05]  /*6c50*/  HADD2 R3, R2, R21 ;  /* 0x0000001502037230 */ /* 0x001fca0000000000 */
[----:B------:R-:W0:Y:S02]  /*6c60*/  ATOMS.CAST.SPIN P0, [R0], R2, R3 ;  /* 0x000000020000758d */ /* 0x000e240001800003 */
[----:B0-----:R-:W-:Y:S05]  /*6c70*/  @!P0 BRA `(.L_x_613) ;  /* 0xfffffffc00f08947 */ /* 0x001fea000383ffff */
[----:B------:R-:W-:Y:S05]  /*6c80*/  BRA `(.L_x_611) ;  /* 0x00000000000c7947 */ /* 0x000fea0003800000 */
.L_x_612:
[----:B------:R-:W2:Y:S02]  /*6c90*/  LD.E R0, desc[UR14][R4.64] ;  /* 0x0000000e04007980 */ /* 0x000ea4000c101900 */
[----:B--2---:R-:W-:-:S05]  /*6ca0*/  IADD3 R3, PT, PT, R21, R0, RZ ;  /* 0x0000000015037210 */ /* 0x004fca0007ffe0ff */
[----:B------:R0:W-:Y:S02]  /*6cb0*/  ST.E desc[UR14][R4.64], R3 ;  /* 0x0000000304007985 */ /* 0x0001e4000c10190e */
.L_x_611:
[----:B------:R-:W-:Y:S05]  /*6cc0*/  BSYNC.RECONVERGENT B0 ;  /* 0x0000000000007941 */ /* 0x000fea0003800200 */
.L_x_610:
[----:B------:R1:W-:Y:S02]  /*6cd0*/  ATOM.E.ADD.F16x2.RN.STRONG.GPU P0, RZ, desc[UR14][R4.64+0x4], R20 ;  /* 0x8000041404ff79a2 */ /* 0x0003e4000c10e10e */
[----:B-1----:R-:W-:Y:S05]  /*6ce0*/  @P0 EXIT ;  /* 0x000000000000094d */ /* 0x002fea0003800000 */
[----:B------:R-:W1:Y:S02]  /*6cf0*/  QSPC.E.S P0, RZ, [R4+0x4] ;  /* 0x0000040004ff73aa */ /* 0x000e640000000500 */
[----:B-1----:R-:W-:Y:S05]  /*6d00*/  @!P0 BRA `(.L_x_614) ;  /* 0x00000000001c8947 */ /* 0x002fea0003800000 */
[----:B------:R-:W-:-:S04]  /*6d10*/  MOV R2, R4 ;  /* 0x0000000400027202 */ /* 0x000fc80000000f00 */
[----:B------:R-:W-:-:S07]  /*6d20*/  MOV R0, R2 ;  /* 0x0000000200007202 */ /* 0x000fce0000000f00 */
.L_x_615:
[----:B------:R-:W0:Y:S02]  /*6d30*/  LDS R2, [R0+0x4] ;  /* 0x0000040000027984 */ /* 0x000e240000000800 */
[----:B0-----:R-:W-:-:S05]  /*6d40*/  HFMA2 R3, R2, 1, 1, R20 ;  /* 0x3c003c0002037831 */ /* 0x001fca0000000014 */
[----:B------:R-:W0:Y:S02]  /*6d50*/  ATOMS.CAST.SPIN P0, [R0+0x4], R2, R3 ;  /* 0x000004020000758d */ /* 0x000e240001800003 */
[----:B0-----:R-:W-:Y:S05]  /*6d60*/  @!P0 BRA `(.L_x_615) ;  /* 0xfffffffc00f08947 */ /* 0x001fea000383ffff */
[----:B------:R-:W-:Y:S05]  /*6d70*/  EXIT ;  /* 0x000000000000794d */ /* 0x000fea0003800000 */
.L_x_614:
[----:B------:R-:W0:Y:S02]  /*6d80*/  LD.E R0, desc[UR14][R4.64+0x4] ;  /* 0x0000040e04007980 */ /* 0x000e24000c101900 */
[----:B0-----:R-:W-:-:S05]  /*6d90*/  IADD3 R3, PT, PT, R20, R0, RZ ;  /* 0x0000000014037210 */ /* 0x001fca0007ffe0ff */
[----:B------:R-:W-:Y:S01]  /*6da0*/  ST.E desc[UR14][R4.64+0x4], R3 ;  /* 0x0000040304007985 */ /* 0x000fe2000c10190e */
[----:B------:R-:W-:Y:S05]  /*6db0*/  EXIT ;  /* 0x000000000000794d */ /* 0x000fea0003800000 */
.L_x_616:
        /* <DEDUP_REMOVED lines=12> */
.L_x_4478:


//--------------------- .text._Z23gemm_half_q_half_kernelILi4ELi38ELb0ELb0ELi64EEvPK6__halfPKjS4_S2_PS0_iiiiPKtS7_iiiiiibS2_i --------------------------
	.section	.text._Z23gemm_half_q_half_kernelILi4ELi38ELb0ELb0ELi64EEvPK6__halfPKjS4_S2_PS0_iiiiPKtS7_iiiiiibS2_i,"ax",@progbits
	.align	128
        .global         _Z23gemm_half_q_half_kernelILi4ELi38ELb0ELb0ELi64EEvPK6__halfPKjS4_S2_PS0_iiiiPKtS7_iiiiiibS2_i
        .type           _Z23gemm_half_q_half_kernelILi4ELi38ELb0ELb0ELi64EEvPK6__halfPKjS4_S2_PS0_iiiiPKtS7_iiiiiibS2_i,@function
        .size           _Z23gemm_half_q_half_kernelILi4ELi38ELb0ELb0ELi64EEvPK6__halfPKjS4_S2_PS0_iiiiPKtS7_iiiiiibS2_i,(.L_x_4479 - _Z23gemm_half_q_half_kernelILi4ELi38ELb0ELb0ELi64EEvPK6__halfPKjS4_S2_PS0_iiiiPKtS7_iiiiiibS2_i)
        .other          _Z23gemm_half_q_half_kernelILi4ELi38ELb0ELb0ELi64EEvPK6__halfPKjS4_S2_PS0_iiiiPKtS7_iiiiiibS2_i,@"STO_CUDA_ENTRY STV_DEFAULT"
_Z23gemm_half_q_half_kernelILi4ELi38ELb0ELb0ELi64EEvPK6__halfPKjS4_S2_PS0_iiiiPKtS7_iiiiiibS2_i:
.text._Z23gemm_half_q_half_kernelILi4ELi38ELb0ELb0ELi64EEvPK6__halfPKjS4_S2_PS0_iiiiPKtS7_iiiiiibS2_i:
        /* <DEDUP_REMOVED lines=51> */
.L_x_622:
        /* <DEDUP_REMOVED lines=32> */
.L_x_621:
        /* <DEDUP_REMOVED lines=20> */
.L_x_623:
[----:B------:R-:W-:-:S13]  /*0670*/  ISETP.EQ.AND P1, PT, R18, RZ, PT ;  /* 0x000000ff1200720c */ /* 0x000fda0003f22270 */
[----:B------:R-:W-:Y:S05]  /*0680*/  @!P0 BRA P1, `(.L_x_618) ;  /* 0x00000004007c8947 */ /* 0x000fea0000800000 */
.L_x_620:
        /* <DEDUP_REMOVED lines=12> */
.L_x_619:
        /* <DEDUP_REMOVED lines=17> */
.L_x_626:
        /* <DEDUP_REMOVED lines=32> */
.L_x_625:
        /* <DEDUP_REMOVED lines=21> */
.L_x_627:
[----:B------:R-:W-:-:S13]  /*0bb0*/  ISETP.NE.OR P0, PT, R18, RZ, P0 ;  /* 0x000000ff1200720c */ /* 0x000fda0000705670 */
[----:B------:R-:W-:Y:S05]  /*0bc0*/  @!P0 BRA `(.L_x_618) ;  /* 0x00000000002c8947 */ /* 0x000fea0003800000 */
.L_x_624:
        /* <DEDUP_REMOVED lines=11> */
.L_x_618:
[----:B------:R-:W-:Y:S05]  /*0c80*/  BSYNC.RECONVERGENT B0 ;  /* 0x0000000000007941 */ /* 0x000fea0003800200 */
.L_x_617:
        /* <DEDUP_REMOVED lines=23> */
.L_x_631:
        /* <DEDUP_REMOVED lines=15> */
.L_x_630:
        /* <DEDUP_REMOVED lines=12> */
.L_x_632:
[----:B------:R-:W-:-:S13]  /*0fb0*/  ISETP.NE.OR P0, PT, R5, RZ, P0 ;  /* 0x000000ff0500720c */ /* 0x000fda0000705670 */
[----:B------:R-:W-:Y:S05]  /*0fc0*/  @!P0 BRA `(.L_x_628) ;  /* 0x00000000001c8947 */ /* 0x000fea0003800000 */
.L_x_629:
[----:B0-----:R-:W0:Y:S02]  /*0fd0*/  LDC.64 R6, c[0x0][0x3a0] ;  /* 0x0000e800ff067b82 */ /* 0x001e240000000a00 */
.L_x_633:
[----:B0-----:R-:W-:Y:S01]  /*0fe0*/  IMAD.WIDE R8, R3, 0x2, R6 ;  /* 0x0000000203087825 */ /* 0x001fe200078e0206 */
[----:B------:R-:W-:Y:S02]  /*0ff0*/  IADD3 R5, PT, PT, R5, 0x1, RZ ;  /* 0x0000000105057810 */ /* 0x000fe40007ffe0ff */
[----:B------:R-:W-:Y:S02]  /*1000*/  IADD3 R3, PT, PT, R3, R13, RZ ;  /* 0x0000000d03037210 */ /* 0x000fe40007ffe0ff */
[----:B------:R1:W-:Y:S01]  /*1010*/  STG.E.64 desc[UR8][R8.64], RZ ;  /* 0x000000ff08007986 */ /* 0x0003e2000c101b08 */
[----:B------:R-:W-:-:S13]  /*1020*/  ISETP.NE.AND P0, PT, R5, RZ, PT ;  /* 0x000000ff0500720c */ /* 0x000fda0003f05270 */
[----:B-1----:R-:W-:Y:S05]  /*1030*/  @P0 BRA `(.L_x_633) ;  /* 0xfffffffc00e80947 */ /* 0x002fea000383ffff */
.L_x_628:
        /* <DEDUP_REMOVED lines=15> */
.L_x_635:
        /* <DEDUP_REMOVED lines=44> */
.L_x_634:
        /* <DEDUP_REMOVED lines=28> */
.L_x_636:
        /* <DEDUP_REMOVED lines=8> */
.L_x_637:
        /* <DEDUP_REMOVED lines=8> */
.L_x_638:
        /* <DEDUP_REMOVED lines=8> */
.L_x_639:
        /* <DEDUP_REMOVED lines=8> */
.L_x_640:
        /* <DEDUP_REMOVED lines=27> */
[----:B------:R-:W-:Y:S01]  /*1960*/  IADD3 R4, PT, PT, R19, R18, RZ ;  /* 0x0000001213047210 */ /* 0x000fe20007ffe0ff */
[----:B------:R-:W-:Y:S06]  /*1970*/  @!P0 BRA `(.L_x_641) ;  /* 0x00000028004c8947 */ /* 0x000fec0003800000 */
[----:B------:R-:W-:-:S04]  /*1980*/  IMAD.WIDE.U32 R2, R2, 0x100, R20 ;  /* 0x0000010002027825 */ /* 0x000fc800078e0014 */
[----:B------:R-:W-:Y:S01]  /*1990*/  HFMA2 R14, -RZ, RZ, 0, 0 ;  /* 0x00000000ff0e7431 */ /* 0x000fe200000001ff */
[----:B------:R-:W-:Y:S02]  /*19a0*/  MOV R20, R104 ;  /* 0x0000006800147202 */ /* 0x000fe40000000f00 */
[----:B------:R-:W-:Y:S02]  /*19b0*/  MOV R21, R105 ;  /* 0x0000006900157202 */ /* 0x000fe40000000f00 */
[----:B------:R-:W-:Y:S02]  /*19c0*/  IADD3 R0, P0, PT, R2, 0x2, RZ ;  /* 0x0000000202007810 */ /* 0x000fe40007f1e0ff */
[----:B------:R-:W-:Y:S02]  /*19d0*/  VIMNMX R18, PT, PT, R15, UR6, PT ;  /* 0x000000060f127c48 */ /* 0x000fe4000bfe0100 */
[----:B------:R-:W-:Y:S02]  /*19e0*/  IADD3.X R29, PT, PT, RZ, R3, RZ, P0, !PT ;  /* 0x00000003ff1d7210 */ /* 0x000fe400007fe4ff */
[----:B------:R-:W-:-:S07]  /*19f0*/  PRMT R12, RZ, 0x7610, R12 ;  /* 0x00007610ff0c7816 */ /* 0x000fce000000000c */
.L_x_644:
[----:B------:R-:W-:Y:S01]  /*1a00*/  ISETP.NE.AND P0, PT, R19, R4, PT ;  /* 0x000000041300720c */ /* 0x000fe20003f05270 */
[----:B0-----:R-:W0:Y:S01]  /*1a10*/  LDC R13, c[0x0][0x3ac] ;  /* 0x0000eb00ff0d7b82 */ /* 0x001e220000000800 */
[----:B------:R-:W-:-:S11]  /*1a20*/  MOV R3, R21 ;  /* 0x0000001500037202 */ /* 0x000fd60000000f00 */
[----:B------:R-:W-:Y:S02]  /*1a30*/  @!P0 LEA R2, R14, R1, 0x3 ;  /* 0x000000010e028211 */ /* 0x000fe400078e18ff */
[----:B------:R-:W-:-:S03]  /*1a40*/  @!P0 MOV R28, R0 ;  /* 0x00000000001c8202 */ /* 0x000fc60000000f00 */
[----:B------:R1:W2:Y:S04]  /*1a50*/  @!P0 LDL.64 R30, [R2+0x8] ;  /* 0x00000800021e8983 */ /* 0x0002a80000100a00 */
[----:B------:R-:W3:Y:S01]  /*1a60*/  @!P0 LDG.E.U16.CONSTANT R28, desc[UR8][R28.64] ;  /* 0x000000081c1c8981 */ /* 0x000ee2000c1e9500 */
[----:B-1----:R-:W-:-:S05]  /*1a70*/  MOV R2, R20 ;  /* 0x0000001400027202 */ /* 0x002fca0000000f00 */
[----:B0-----:R-:W-:Y:S01]  /*1a80*/  IMAD.WIDE R24, R13, 0x4, R2 ;  /* 0x000000040d187825 */ /* 0x001fe200078e0202 */
[----:B------:R0:W5:Y:S04]  /*1a90*/  LDG.E.128.CONSTANT R32, desc[UR8][R2.64] ;  /* 0x0000000802207981 */ /* 0x000168000c1e9d00 */
[----:B------:R0:W5:Y:S01]  /*1aa0*/  LDG.E.128.CONSTANT R20, desc[UR8][R24.64] ;  /* 0x0000000818147981 */ /* 0x000162000c1e9d00 */
[----:B------:R-:W-:Y:S02]  /*1ab0*/  ISETP.GE.AND P1, PT, R17, 0x1, PT ;  /* 0x000000011100780c */ /* 0x000fe40003f26270 */
[----:B------:R-:W-:-:S04]  /*1ac0*/  @!P0 IADD3 R26, PT, PT, R14, 0x1, RZ ;  /* 0x000000010e1a8810 */ /* 0x000fc80007ffe0ff */
[----:B------:R-:W-:Y:S02]  /*1ad0*/  @!P0 MOV R14, R26 ;  /* 0x0000001a000e8202 */ /* 0x000fe40000000f00 */
[----:B--2---:R-:W-:Y:S02]  /*1ae0*/  @!P0 PRMT R100, R30, 0x7610, R100 ;  /* 0x000076101e648816 */ /* 0x004fe40000000064 */
[----:B------:R-:W-:Y:S02]  /*1af0*/  @!P0 PRMT R98, R31, 0x7610, R98 ;  /* 0x000076101f628816 */ /* 0x000fe40000000062 */
[----:B------:R-:W-:Y:S02]  /*1b00*/  @!P0 PRMT R100, R100, 0x7610, R30 ;  /* 0x0000761064648816 */ /* 0x000fe4000000001e */
[----:B------:R-:W-:Y:S01]  /*1b10*/  @!P0 PRMT R98, R98, 0x7610, R31 ;  /* 0x0000761062628816 */ /* 0x000fe2000000001f */
[----:B------:R-:W-:Y:S01]  /*1b20*/  IMAD.WIDE R30, R13, 0x4, R24 ;  /* 0x000000040d1e7825 */ /* 0x000fe200078e0218 */
[----:B---3--:R-:W-:Y:S01]  /*1b30*/  @!P0 IADD3 R4, PT, PT, R28, R19, RZ ;  /* 0x000000131c048210 */ /* 0x008fe20007ffe0ff */
        /* <DEDUP_REMOVED lines=308> */
.L_x_642:
        /* <DEDUP_REMOVED lines=313> */
.L_x_643:
[----:B------:R-:W-:Y:S01]  /*4210*/  IADD3 R19, PT, PT, R19, 0x20, RZ ;  /* 0x0000002013137810 */ /* 0x000fe20007ffe0ff */
[----:B------:R-:W-:Y:S01]  /*4220*/  IMAD.WIDE R30, R13, 0x4, R30 ;  /* 0x000000040d1e7825 */ /* 0x000fe200078e021e */
[----:B------:R-:W-:Y:S01]  /*4230*/  IADD3 R0, P1, PT, R0, 0x80, RZ ;  /* 0x0000008000007810 */ /* 0x000fe20007f3e0ff */
[----:B------:R-:W-:Y:S01]  /*4240*/  UIADD3 UR4, UPT, UPT, UR4, 0x40, URZ ;  /* 0x0000004004047890 */ /* 0x000fe2000fffe0ff */
[----:B------:R-:W-:Y:S02]  /*4250*/  ISETP.GE.AND P0, PT, R19, R18, PT ;  /* 0x000000121300720c */ /* 0x000fe40003f06270 */
[----:B-----5:R-:W-:Y:S02]  /*4260*/  MOV R20, R30 ;  /* 0x0000001e00147202 */ /* 0x020fe40000000f00 */
[----:B------:R-:W-:Y:S02]  /*4270*/  MOV R21, R31 ;  /* 0x0000001f00157202 */ /* 0x000fe40000000f00 */
[----:B------:R-:W-:-:S07]  /*4280*/  IADD3.X R29, PT, PT, RZ, R29, RZ, P1, !PT ;  /* 0x0000001dff1d7210 */ /* 0x000fce0000ffe4ff */
[----:B------:R-:W-:Y:S05]  /*4290*/  @!P0 BRA `(.L_x_644) ;  /* 0xffffffd400d88947 */ /* 0x000fea000383ffff */
[----:B------:R-:W-:-:S07]  /*42a0*/  IMAD.WIDE R104, R13, 0x18, R2 ;  /* 0x000000180d687825 */ /* 0x000fce00078e0202 */
.L_x_641:
[----:B------:R-:W1:Y:S02]  /*42b0*/  LDCU UR5, c[0x0][0x3d8] ;  /* 0x00007b00ff0577ac */ /* 0x000e640008000800 */
[----:B-1----:R-:W-:-:S04]  /*42c0*/  VIMNMX R0, PT, PT, R15, UR5, PT ;  /* 0x000000050f007c48 */ /* 0x002fc8000bfe0100 */
[----:B------:R-:W-:-:S13]  /*42d0*/  ISETP.GT.AND P0, PT, R0, R19, PT ;  /* 0x000000130000720c */ /* 0x000fda0003f04270 */
[----:B------:R-:W-:Y:S05]  /*42e0*/  @!P0 BRA `(.L_x_645) ;  /* 0x0000002000ec8947 */ /* 0x000fea0003800000 */
[----:B------:R-:W1:Y:S01]  /*42f0*/  LDC.64 R2, c[0x0][0x3b8] ;  /* 0x0000ee00ff027b82 */ /* 0x000e620000000a00 */
[----:B------:R-:W-:Y:S02]  /*4300*/  MOV R102, R104 ;  /* 0x0000006800667202 */ /* 0x000fe40000000f00 */
[----:B------:R-:W-:Y:S01]  /*4310*/  MOV R103, R105 ;  /* 0x0000006900677202 */ /* 0x000fe20000000f00 */
[----:B-1----:R-:W-:-:S03]  /*4320*/  IMAD.WIDE.U32 R2, R19, 0x4, R2 ;  /* 0x0000000413027825 */ /* 0x002fc600078e0002 */
[----:B------:R-:W-:-:S04]  /*4330*/  IADD3 R2, P0, PT, R2, 0x2, RZ ;  /* 0x0000000202027810 */ /* 0x000fc80007f1e0ff */
[----:B------:R-:W-:-:S09]  /*4340*/  IADD3.X R3, PT, PT, RZ, R3, RZ, P0, !PT ;  /* 0x00000003ff037210 */ /* 0x000fd200007fe4ff */
.L_x_647:
[----:B------:R-:W1:Y:S01]  /*4350*/  LDC R13, c[0x0][0x3ac] ;  /* 0x0000eb00ff0d7b82 */ /* 0x000e620000000800 */
[----:B------:R-:W-:Y:S01]  /*4360*/  ISETP.NE.AND P0, PT, R19, R4, PT ;  /* 0x000000041300720c */ /* 0x000fe20003f05270 */
[----:B-----5:R2:W5:-:S12]  /*4370*/  LDG.E.128.CONSTANT R28, desc[UR8][R102.64] ;  /* 0x00000008661c7981 */ /* 0x020558000c1e9d00 */
[----:B------:R-:W-:Y:S01]  /*4380*/  @!P0 LEA R22, R14, R1, 0x3 ;  /* 0x000000010e168211 */ /* 0x000fe200078e18ff */
[----:B------:R-:W3:Y:S05]  /*4390*/  @!P0 LDG.E.U16.CONSTANT R18, desc[UR8][R2.64] ;  /* 0x0000000802128981 */ /* 0x000eea000c1e9500 */
[----:B------:R-:W4:Y:S01]  /*43a0*/  @!P0 LDL.64 R22, [R22+0x8] ;  /* 0x0000080016168983 */ /* 0x000f220000100a00 */
[----:B-1----:R-:W-:-:S05]  /*43b0*/  IMAD.WIDE R20, R13, 0x4, R102 ;  /* 0x000000040d147825 */ /* 0x002fca00078e0266 */
[----:B0-----:R0:W5:Y:S01]  /*43c0*/  LDG.E.128.CONSTANT R24, desc[UR8][R20.64] ;  /* 0x0000000814187981 */ /* 0x001162000c1e9d00 */
[----:B------:R-:W-:Y:S02]  /*43d0*/  ISETP.GE.AND P1, PT, R17, 0x1, PT ;  /* 0x000000011100780c */ /* 0x000fe40003f26270 */
[----:B------:R-:W-:Y:S02]  /*43e0*/  @!P0 IADD3 R32, PT, PT, R14, 0x1, RZ ;  /* 0x000000010e208810 */ /* 0x000fe40007ffe0ff */
[----:B------:R-:W-:Y:S02]  /*43f0*/  MOV R104, R102 ;  /* 0x0000006600687202 */ /* 0x000fe40000000f00 */
[----:B------:R-:W-:Y:S01]  /*4400*/  MOV R105, R103 ;  /* 0x0000006700697202 */ /* 0x000fe20000000f00 */
[----:B--2---:R-:W-:Y:S01]  /*4410*/  IMAD.WIDE R102, R13, 0x4, R20 ;  /* 0x000000040d667825 */ /* 0x004fe200078e0214 */
[----:B------:R-:W-:Y:S02]  /*4420*/  @!P0 MOV R14, R32 ;  /* 0x00000020000e8202 */ /* 0x000fe40000000f00 */
[----:B---3--:R-:W-:-:S02]  /*4430*/  @!P0 IADD3 R4, PT, PT, R18, R19, RZ ;  /* 0x0000001312048210 */ /* 0x008fc40007ffe0ff */
[----:B----4-:R-:W-:Y:S02]  /*4440*/  @!P0 PRMT R100, R22, 0x7610, R100 ;  /* 0x0000761016648816 */ /* 0x010fe40000000064 */
        /* <DEDUP_REMOVED lines=541> */
.L_x_646:
        /* <DEDUP_REMOVED lines=8> */
.L_x_645:
[----:B------:R-:W1:Y:S02]  /*66a0*/  LDCU UR5, c[0x0][0x3dc] ;  /* 0x00007b80ff0577ac */ /* 0x000e640008000800 */
[----:B-1----:R-:W-:-:S04]  /*66b0*/  VIMNMX R0, PT, PT, R15, UR5, PT ;  /* 0x000000050f007c48 */ /* 0x002fc8000bfe0100 */
[----:B------:R-:W-:-:S13]  /*66c0*/  ISETP.GT.AND P0, PT, R0, R19, PT ;  /* 0x000000130000720c */ /* 0x000fda0003f04270 */
[----:B------:R-:W-:Y:S05]  /*66d0*/  @!P0 BRA `(.L_x_648) ;  /* 0x0000001000c48947 */ /* 0x000fea0003800000 */
[----:B------:R-:W1:Y:S01]  /*66e0*/  LDC.64 R2, c[0x0][0x3b8] ;  /* 0x0000ee00ff027b82 */ /* 0x000e620000000a00 */
[----:B------:R-:W-:Y:S01]  /*66f0*/  UIADD3 UR4, UPT, UPT, UR4, 0x100, URZ ;  /* 0x0000010004047890 */ /* 0x000fe2000fffe0ff */
[----:B-1----:R-:W-:-:S03]  /*6700*/  IMAD.WIDE.U32 R2, R19, 0x4, R2 ;  /* 0x0000000413027825 */ /* 0x002fc600078e0002 */
[----:B------:R-:W-:-:S04]  /*6710*/  IADD3 R2, P0, PT, R2, 0x2, RZ ;  /* 0x0000000202027810 */ /* 0x000fc80007f1e0ff */
[----:B------:R-:W-:-:S09]  /*6720*/  IADD3.X R3, PT, PT, RZ, R3, RZ, P0, !PT ;  /* 0x00000003ff037210 */ /* 0x000fd200007fe4ff */
.L_x_650:
[----:B------:R-:W-:-:S13]  /*6730*/  ISETP.NE.AND P0, PT, R19, R4, PT ;  /* 0x000000041300720c */ /* 0x000fda0003f05270 */
[C---:B------:R-:W-:Y:S01]  /*6740*/  @!P0 LEA R20, R14.reuse, R1, 0x3 ;  /* 0x000000010e148211 */ /* 0x040fe200078e18ff */
        /* <DEDUP_REMOVED lines=24> */
[----:B0----5:R-:W-:-:S02]  /*68d0*/  LOP3.LUT R24, R21, 0x300030, RZ, 0xc0, !PT ;  /* 0x0030003015187812 */ /* 0x021fc400078ec0ff */
        /* <DEDUP_REMOVED lines=265> */
.L_x_649:
[----:B------:R-:W1:Y:S01]  /*7970*/  LDC R13, c[0x0][0x3ac] ;  /* 0x0000eb00ff0d7b82 */ /* 0x000e620000000800 */
[----:B------:R-:W-:Y:S01]  /*7980*/  IADD3 R19, PT, PT, R19, 0x10, RZ ;  /* 0x0000001013137810 */ /* 0x000fe20007ffe0ff */
[----:B------:R-:W-:Y:S01]  /*7990*/  UIADD3 UR4, UPT, UPT, UR4, 0x20, URZ ;  /* 0x0000002004047890 */ /* 0x000fe2000fffe0ff */
[----:B------:R-:W-:Y:S02]  /*79a0*/  IADD3 R2, P1, PT, R2, 0x40, RZ ;  /* 0x0000004002027810 */ /* 0x000fe40007f3e0ff */
[----:B------:R-:W-:Y:S02]  /*79b0*/  ISETP.GE.AND P0, PT, R19, R0, PT ;  /* 0x000000001300720c */ /* 0x000fe40003f06270 */
[----:B------:R-:W-:Y:S01]  /*79c0*/  IADD3.X R3, PT, PT, RZ, R3, RZ, P1, !PT ;  /* 0x00000003ff037210 */ /* 0x000fe20000ffe4ff */
[----:B-1----:R-:W-:-:S10]  /*79d0*/  IMAD.WIDE R104, R13, 0x4, R104 ;  /* 0x000000040d687825 */ /* 0x002fd400078e0268 */
[----:B------:R-:W-:Y:S05]  /*79e0*/  @!P0 BRA `(.L_x_650) ;  /* 0xffffffec00508947 */ /* 0x000fea000383ffff */
.L_x_648:
[----:B------:R-:W-:-:S13]  /*79f0*/  ISETP.GT.AND P0, PT, R17, RZ, PT ;  /* 0x000000ff1100720c */ /* 0x000fda0003f04270 */
[----:B------:R-:W-:Y:S05]  /*7a00*/  @!P0 EXIT ;  /* 0x000000000000894d */ /* 0x000fea0003800000 */
[----:B------:R-:W1:Y:S01]  /*7a10*/  LDC.64 R14, c[0x0][0x3a0] ;  /* 0x0000e800ff0e7b82 */ /* 0x000e620000000a00 */
[----:B------:R-:W-:-:S04]  /*7a20*/  IMAD R3, R13, UR7, R16 ;  /* 0x000000070d037c24 */ /* 0x000fc8000f8e0210 */
[----:B-1----:R-:W-:-:S05]  /*7a30*/  IMAD.WIDE R14, R3, 0x2, R14 ;  /* 0x00000002030e7825 */ /* 0x002fca00078e020e */
[----:B------:R1:W-:Y:S01]  /*7a40*/  ATOM.E.ADD.F16x2.RN.STRONG.GPU P0, RZ, desc[UR8][R14.64], R12 ;  /* 0x8000000c0eff79a2 */ /* 0x0003e2000c10e108 */
[----:B------:R-:W-:Y:S04]  /*7a50*/  BSSY.RECONVERGENT B0, `(.L_x_651) ;  /* 0x000000e000007945 */ /* 0x000fe80003800200 */
[----:B-1----:R-:W-:Y:S05]  /*7a60*/  @P0 BRA `(.L_x_652) ;  /* 0x0000000000300947 */ /* 0x002fea0003800000 */
[----:B------:R-:W1:Y:S02]  /*7a70*/  QSPC.E.S P0, RZ, [R14] ;  /* 0x000000000eff73aa */ /* 0x000e640000000500 */
[----:B-1----:R-:W-:Y:S05]  /*7a80*/  @!P0 BRA `(.L_x_653) ;  /* 0x00000000001c8947 */ /* 0x002fea0003800000 */
[----:B------:R-:W-:-:S04]  /*7a90*/  MOV R2, R14 ;  /* 0x0000000e00027202 */ /* 0x000fc80000000f00 */
[----:B------:R-:W-:-:S07]  /*7aa0*/  MOV R0, R2 ;  /* 0x0000000200007202 */ /* 0x000fce0000000f00 */
.L_x_654:
[----:B------:R-:W1:Y:S02]  /*7ab0*/  LDS R2, [R0] ;  /* 0x0000000000027984 */ /* 0x000e640000000800 */
[----:B-1----:R-:W-:-:S05]  /*7ac0*/  HADD2 R3, R2, R12 ;  /* 0x0000000c02037230 */ /* 0x002fca0000000000 */
[----:B------:R-:W1:Y:S02]  /*7ad0*/  ATOMS.CAST.SPIN P0, [R0], R2, R3 ;  /* 0x000000020000758d */ /* 0x000e640001800003 */
[----:B-1----:R-:W-:Y:S05]  /*7ae0*/  @!P0 BRA `(.L_x_654) ;  /* 0xfffffffc00f08947 */ /* 0x002fea000383ffff */
[----:B------:R-:W-:Y:S05]  /*7af0*/  BRA `(.L_x_652) ;  /* 0x00000000000c7947 */ /* 0x000fea0003800000 */
.L_x_653:
[----:B------:R-:W2:Y:S02]  /*7b00*/  LD.E R0, desc[UR8][R14.64] ;  /* 0x000000080e007980 */ /* 0x000ea4000c101900 */
[----:B--2---:R-:W-:-:S05]  /*7b10*/  IADD3 R3, PT, PT, R12, R0, RZ ;  /* 0x000000000c037210 */ /* 0x004fca0007ffe0ff */
[----:B------:R1:W-:Y:S02]  /*7b20*/  ST.E desc[UR8][R14.64], R3 ;  /* 0x000000030e007985 */ /* 0x0003e4000c101908 */
.L_x_652:
[----:B------:R-:W-:Y:S05]  /*7b30*/  BSYNC.RECONVERGENT B0 ;  /* 0x0000000000007941 */ /* 0x000fea0003800200 */
.L_x_651:
[----:B------:R2:W-:Y:S01]  /*7b40*/  ATOM.E.ADD.F16x2.RN.STRONG.GPU P0, RZ, desc[UR8][R14.64+0x4], R11 ;  /* 0x8000040b0eff79a2 */ /* 0x0005e2000c10e108 */
[----:B------:R-:W-:Y:S04]  /*7b50*/  BSSY.RECONVERGENT B0, `(.L_x_655) ;  /* 0x000000e000007945 */ /* 0x000fe80003800200 */
[----:B--2---:R-:W-:Y:S05]  /*7b60*/  @P0 BRA `(.L_x_656) ;  /* 0x0000000000300947 */ /* 0x004fea0003800000 */
[----:B------:R-:W2:Y:S02]  /*7b70*/  QSPC.E.S P0, RZ, [R14+0x4] ;  /* 0x000004000eff73aa */ /* 0x000ea40000000500 */
[----:B--2---:R-:W-:Y:S05]  /*7b80*/  @!P0 BRA `(.L_x_657) ;  /* 0x00000000001c8947 */ /* 0x004fea0003800000 */
[----:B------:R-:W-:-:S04]  /*7b90*/  MOV R2, R14 ;  /* 0x0000000e00027202 */ /* 0x000fc80000000f00 */
[----:B------:R-:W-:-:S07]  /*7ba0*/  MOV R0, R2 ;  /* 0x0000000200007202 */ /* 0x000fce0000000f00 */
.L_x_658:
[----:B------:R-:W1:Y:S02]  /*7bb0*/  LDS R2, [R0+0x4] ;  /* 0x0000040000027984 */ /* 0x000e640000000800 */
[----:B-1----:R-:W-:-:S05]  /*7bc0*/  HFMA2 R3, R2, 1, 1, R11 ;  /* 0x3c003c0002037831 */ /* 0x002fca000000000b */
[----:B------:R-:W1:Y:S02]  /*7bd0*/  ATOMS.CAST.SPIN P0, [R0+0x4], R2, R3 ;  /* 0x000004020000758d */ /* 0x000e640001800003 */
[----:B-1----:R-:W-:Y:S05]  /*7be0*/  @!P0 BRA `(.L_x_658) ;  /* 0xfffffffc00f08947 */ /* 0x002fea000383ffff */
[----:B------:R-:W-:Y:S05]  /*7bf0*/  BRA `(.L_x_656) ;  /* 0x00000000000c7947 */ /* 0x000fea0003800000 */
.L_x_657:
[----:B------:R-:W1:Y:S02]  /*7c00*/  LD.E R0, desc[UR8][R14.64+0x4] ;  /* 0x000004080e007980 */ /* 0x000e64000c101900 */
[----:B-1----:R-:W-:-:S05]  /*7c10*/  IADD3 R3, PT, PT, R11, R0, RZ ;  /* 0x000000000b037210 */ /* 0x002fca0007ffe0ff */
[----:B------:R2:W-:Y:S02]  /*7c20*/  ST.E desc[UR8][R14.64+0x4], R3 ;  /* 0x000004030e007985 */ /* 0x0005e4000c101908 */
.L_x_656:
[----:B------:R-:W-:Y:S05]  /*7c30*/  BSYNC.RECONVERGENT B0 ;  /* 0x0000000000007941 */ /* 0x000fea0003800200 */
.L_x_655:
[----:B------:R-:W-:-:S13]  /*7c40*/  ISETP.NE.AND P0, PT, R17, 0x1, PT ;  /* 0x000000011100780c */ /* 0x000fda0003f05270 */
        /* <DEDUP_REMOVED lines=9> */
.L_x_662:
[----:B------:R-:W1:Y:S02]  /*7ce0*/  LDS R2, [R0] ;  /* 0x0000000000027984 */ /* 0x000e640000000800 */
[----:B-1----:R-:W-:-:S05]  /*7cf0*/  HADD2 R3, R2, R10 ;  /* 0x0000000a02037230 */ /* 0x002fca0000000000 */
[----:B------:R-:W1:Y:S02]  /*7d00*/  ATOMS.CAST.SPIN P0, [R0], R2, R3 ;  /* 0x000000020000758d */ /* 0x000e640001800003 */
[----:B-1----:R-:W-:Y:S05]  /*7d10*/  @!P0 BRA `(.L_x_662) ;  /* 0xfffffffc00f08947 */ /* 0x002fea000383ffff */
[----:B------:R-:W-:Y:S05]  /*7d20*/  BRA `(.L_x_660) ;  /* 0x00000000000c7947 */ /* 0x000fea0003800000 */
.L_x_661:
[----:B------:R-:W2:Y:S02]  /*7d30*/  LD.E R0, desc[UR8][R14.64] ;  /* 0x000000080e007980 */ /* 0x000ea4000c101900 */
[----:B--2---:R-:W-:-:S05]  /*7d40*/  IADD3 R3, PT, PT, R10, R0, RZ ;  /* 0x000000000a037210 */ /* 0x004fca0007ffe0ff */
[----:B------:R1:W-:Y:S02]  /*7d50*/  ST.E desc[UR8][R14.64], R3 ;  /* 0x000000030e007985 */ /* 0x0003e4000c101908 */
.L_x_660:
[----:B------:R-:W-:Y:S05]  /*7d60*/  BSYNC.RECONVERGENT B0 ;  /* 0x0000000000007941 */ /* 0x000fea0003800200 */
.L_x_659:
[----:B------:R2:W-:Y:S01]  /*7d70*/  ATOM.E.ADD.F16x2.RN.STRONG.GPU P0, RZ, desc[UR8][R14.64+0x4], R9 ;  /* 0x800004090eff79a2 */ /* 0x0005e2000c10e108 */
[----:B------:R-:W-:Y:S04]  /*7d80*/  BSSY.RECONVERGENT B0, `(.L_x_663) ;  /* 0x000000e000007945 */ /* 0x000fe80003800200 */
[----:B--2---:R-:W-:Y:S05]  /*7d90*/  @P0 BRA `(.L_x_664) ;  /* 0x0000000000300947 */ /* 0x004fea0003800000 */
[----:B------:R-:W2:Y:S02]  /*7da0*/  QSPC.E.S P0, RZ, [R14+0x4] ;  /* 0x000004000eff73aa */ /* 0x000ea40000000500 */
[----:B--2---:R-:W-:Y:S05]  /*7db0*/  @!P0 BRA `(.L_x_665) ;  /* 0x00000000001c8947 */ /* 0x004fea0003800000 */
[----:B------:R-:W-:-:S04]  /*7dc0*/  MOV R2, R14 ;  /* 0x0000000e00027202 */ /* 0x000fc80000000f00 */
[----:B------:R-:W-:-:S07]  /*7dd0*/  MOV R0, R2 ;  /* 0x0000000200007202 */ /* 0x000fce0000000f00 */
.L_x_666:
[----:B------:R-:W1:Y:S02]  /*7de0*/  LDS R2, [R0+0x4] ;  /* 0x0000040000027984 */ /* 0x000e640000000800 */
[----:B-1----:R-:W-:-:S05]  /*7df0*/  HFMA2 R3, R2, 1, 1, R9 ;  /* 0x3c003c0002037831 */ /* 0x002fca0000000009 */
[----:B------:R-:W1:Y:S02]  /*7e00*/  ATOMS.CAST.SPIN P0, [R0+0x4], R2, R3 ;  /* 0x000004020000758d */ /* 0x000e640001800003 */
[----:B-1----:R-:W-:Y:S05]  /*7e10*/  @!P0 BRA `(.L_x_666) ;  /* 0xfffffffc00f08947 */ /* 0x002fea000383ffff */
[----:B------:R-:W-:Y:S05]  /*7e20*/  BRA `(.L_x_664) ;  /* 0x00000000000c7947 */ /* 0x000fea0003800000 */
.L_x_665:
[----:B------:R-:W1:Y:S02]  /*7e30*/  LD.E R0, desc[UR8][R14.64+0x4] ;  /* 0x000004080e007980 */ /* 0x000e64000c101900 */
[----:B-1----:R-:W-:-:S05]  /*7e40*/  IADD3 R3, PT, PT, R9, R0, RZ ;  /* 0x0000000009037210 */ /* 0x002fca0007ffe0ff */
[----:B------:R2:W-:Y:S02]  /*7e50*/  ST.E desc[UR8][R14.64+0x4], R3 ;  /* 0x000004030e007985 */ /* 0x0005e4000c101908 */
.L_x_664:
[----:B------:R-:W-:Y:S05]  /*7e60*/  BSYNC.RECONVERGENT B0 ;  /* 0x0000000000007941 */ /* 0x000fea0003800200 */
.L_x_663:
        /* <DEDUP_REMOVED lines=10> */
.L_x_670:
[----:B------:R-:W1:Y:S02]  /*7f10*/  LDS R2, [R0] ;  /* 0x0000000000027984 */ /* 0x000e640000000800 */
[----:B-1----:R-:W-:-:S05]  /*7f20*/  HADD2 R3, R2, R8 ;  /* 0x0000000802037230 */ /* 0x002fca0000000000 */
[----:B------:R-:W1:Y:S02]  /*7f30*/  ATOMS.CAST.SPIN P0, [R0], R2, R3 ;  /* 0x000000020000758d */ /* 0x000e640001800003 */
[----:B-1----:R-:W-:Y:S05]  /*7f40*/  @!P0 BRA `(.L_x_670) ;  /* 0xfffffffc00f08947 */ /* 0x002fea000383ffff */
[----:B------:R-:W-:Y:S05]  /*7f50*/  BRA `(.L_x_668) ;  /* 0x00000000000c7947 */ /* 0x000fea0003800000 */
.L_x_669:
[----:B------:R-:W2:Y:S02]  /*7f60*/  LD.E R0, desc[UR8][R14.64] ;  /* 0x000000080e007980 */ /* 0x000ea4000c101900 */
[----:B--2---:R-:W-:-:S05]  /*7f70*/  IADD3 R3, PT, PT, R8, R0, RZ ;  /* 0x0000000008037210 */ /* 0x004fca0007ffe0ff */
[----:B------:R1:W-:Y:S02]  /*7f80*/  ST.E desc[UR8][R14.64], R3 ;  /* 0x000000030e007985 */ /* 0x0003e4000c101908 */
.L_x_668:
[----:B------:R-:W-:Y:S05]  /*7f90*/  BSYNC.RECONVERGENT B0 ;  /* 0x0000000000007941 */ /* 0x000fea0003800200 */
.L_x_667:
[----:B------:R2:W-:Y:S01]  /*7fa0*/  ATOM.E.ADD.F16x2.RN.STRONG.GPU P0, RZ, desc[UR8][R14.64+0x4], R7 ;  /* 0x800004070eff79a2 */ /* 0x0005e2000c10e108 */
[----:B------:R-:W-:Y:S04]  /*7fb0*/  BSSY.RECONVERGENT B0, `(.L_x_671) ;  /* 0x000000e000007945 */ /* 0x000fe80003800200 */
[----:B--2---:R-:W-:Y:S05]  /*7fc0*/  @P0 BRA `(.L_x_672) ;  /* 0x0000000000300947 */ /* 0x004fea0003800000 */
[----:B------:R-:W2:Y:S02]  /*7fd0*/  QSPC.E.S P0, RZ, [R14+0x4] ;  /* 0x000004000eff73aa */ /* 0x000ea40000000500 */
[----:B--2---:R-:W-:Y:S05]  /*7fe0*/  @!P0 BRA `(.L_x_673) ;  /* 0x00000000001c8947 */ /* 0x004fea0003800000 */
[----:B------:R-:W-:-:S04]  /*7ff0*/  MOV R2, R14 ;  /* 0x0000000e00027202 */ /* 0x000fc80000000f00 */
[----:B------:R-:W-:-:S07]  /*8000*/  MOV R0, R2 ;  /* 0x0000000200007202 */ /* 0x000fce0000000f00 */
.L_x_674:
[----:B------:R-:W1:Y:S02]  /*8010*/  LDS R2, [R0+0x4] ;  /* 0x0000040000027984 */ /* 0x000e640000000800 */
[----:B-1----:R-:W-:-:S05]  /*8020*/  HFMA2 R3, R2, 1, 1, R7 ;  /* 0x3c003c0002037831 */ /* 0x002fca0000000007 */
[----:B------:R-:W1:Y:S02]  /*8030*/  ATOMS.CAST.SPIN P0, [R0+0x4], R2, R3 ;  /* 0x000004020000758d */ /* 0x000e640001800003 */
[----:B-1----:R-:W-:Y:S05]  /*8040*/  @!P0 BRA `(.L_x_674) ;  /* 0xfffffffc00f08947 */ /* 0x002fea000383ffff */
[----:B------:R-:W-:Y:S05]  /*8050*/  BRA `(.L_x_672) ;  /* 0x00000000000c7947 */ /* 0x000fea0003800000 */
.L_x_673:
[----:B------:R-:W1:Y:S02]  /*8060*/  LD.E R0, desc[UR8][R14.64+0x4] ;  /* 0x000004080e007980 */ /* 0x000e64000c101900 */
[----:B-1----:R-:W-:-:S05]  /*8070*/  IADD3 R3, PT, PT, R7, R0, RZ ;  /* 0x0000000007037210 */ /* 0x002fca0007ffe0ff */
[----:B------:R2:W-:Y:S02]  /*8080*/  ST.E desc[UR8][R14.64+0x4], R3 ;  /* 0x000004030e007985 */ /* 0x0005e4000c101908 */
.L_x_672:
[----:B------:R-:W-:Y:S05]  /*8090*/  BSYNC.RECONVERGENT B0 ;  /* 0x0000000000007941 */ /* 0x000fea0003800200 */
.L_x_671:
        /* <DEDUP_REMOVED lines=10> */
.L_x_678:
[----:B------:R-:W1:Y:S02]  /*8140*/  LDS R2, [R0] ;  /* 0x0000000000027984 */ /* 0x000e640000000800 */
[----:B-1----:R-:W-:-:S05]  /*8150*/  HADD2 R3, R2, R6 ;  /* 0x0000000602037230 */ /* 0x002fca0000000000 */
[----:B------:R-:W1:Y:S02]  /*8160*/  ATOMS.CAST.SPIN P0, [R0], R2, R3 ;  /* 0x000000020000758d */ /* 0x000e640001800003 */
[----:B-1----:R-:W-:Y:S05]  /*8170*/  @!P0 BRA `(.L_x_678) ;  /* 0xfffffffc00f08947 */ /* 0x002fea000383ffff */
[----:B------:R-:W-:Y:S05]  /*8180*/  BRA `(.L_x_676) ;  /* 0x00000000000c7947 */ /* 0x000fea0003800000 */
.L_x_677:
[----:B------:R-:W2:Y:S02]  /*8190*/  LD.E R0, desc[UR8][R14.64] ;  /* 0x000000080e007980 */ /* 0x000ea4000c101900 */
[----:B--2---:R-:W-:-:S05]  /*81a0*/  IADD3 R3, PT, PT, R6, R0, RZ ;  /* 0x0000000006037210 */ /* 0x004fca0007ffe0ff */
[----:B------:R1:W-:Y:S02]  /*81b0*/  ST.E desc[UR8][R14.64], R3 ;  /* 0x000000030e007985 */ /* 0x0003e4000c101908 */
.L_x_676:
[----:B------:R-:W-:Y:S05]  /*81c0*/  BSYNC.RECONVERGENT B0 ;  /* 0x0000000000007941 */ /* 0x000fea0003800200 */
.L_x_675:
[----:B------:R2:W-:Y:S02]  /*81d0*/  ATOM.E.ADD.F16x2.RN.STRONG.GPU P0, RZ, desc[UR8][R14.64+0x4], R5 ;  /* 0x800004050eff79a2 */ /* 0x0005e4000c10e108 */
[----:B--2---:R-:W-:Y:S05]  /*81e0*/  @P0 EXIT ;  /* 0x000000000000094d */ /* 0x004fea0003800000 */
[----:B------:R-:W2:Y:S02]  /*81f0*/  QSPC.E.S P0, RZ, [R14+0x4] ;  /* 0x000004000eff73aa */ /* 0x000ea40000000500 */
[----:B--2---:R-:W-:Y:S05]  /*8200*/  @!P0 BRA `(.L_x_679) ;  /* 0x00000000001c8947 */ /* 0x004fea0003800000 */
[----:B------:R-:W-:-:S04]  /*8210*/  MOV R2, R14 ;  /* 0x0000000e00027202 */ /* 0x000fc80000000f00 */
[----:B------:R-:W-:-:S07]  /*8220*/  MOV R0, R2 ;  /* 0x0000000200007202 */ /* 0x000fce0000000f00 */
.L_x_680:
[----:B------:R-:W1:Y:S02]  /*8230*/  LDS R2, [R0+0x4] ;  /* 0x0000040000027984 */ /* 0x000e640000000800 */
[----:B-1----:R-:W-:-:S05]  /*8240*/  HFMA2 R3, R2, 1, 1, R5 ;  /* 0x3c003c0002037831 */ /* 0x002fca0000000005 */
[----:B------:R-:W1:Y:S02]  /*8250*/  ATOMS.CAST.SPIN P0, [R0+0x4], R2, R3 ;  /* 0x000004020000758d */ /* 0x000e640001800003 */
[----:B-1----:R-:W-:Y:S05]  /*8260*/  @!P0 BRA `(.L_x_680) ;  /* 0xfffffffc00f08947 */ /* 0x002fea000383ffff */
[----:B------:R-:W-:Y:S05]  /*8270*/  EXIT ;  /* 0x000000000000794d */ /* 0x000fea0003800000 */
.L_x_679:
[----:B------:R-:W1:Y:S02]  /*8280*/  LD.E R0, desc[UR8][R14.64+0x4] ;  /* 0x000004080e007980 */ /* 0x000e64000c101900 */
[----:B-1----:R-:W-:-:S05]  /*8290*/  IADD3 R3, PT, PT, R5, R0, RZ ;  /* 0x0000000005037210 */ /* 0x002fca0007ffe0ff */
[----:B------:R-:W-:Y:S01]  /*82a0*/  ST.E desc[UR8][R14.64+0x4], R3 ;  /* 0x000004030e007985 */ /* 0x000fe2000c101908 */
[----:B------:R-:W-:Y:S05]  /*82b0*/  EXIT ;  /* 0x000000000000794d */ /* 0x000fea0003800000 */
.L_x_681:
        /* <DEDUP_REMOVED lines=12> */
.L_x_4479:


//--------------------- .text._Z23gemm_half_q_half_kernelILi4ELi128ELb0ELb0ELi64EEvPK6__halfPKjS4_S2_PS0_iiiiPKtS7_iiiiiibS2_i --------------------------
	.section	.text._Z23gemm_half_q_half_kernelILi4ELi128ELb0ELb0ELi64EEvPK6__halfPKjS4_S2_PS0_iiiiPKtS7_iiiiiibS2_i,"ax",@progbits
	.align	128
        .global         _Z23gemm_half_q_half_kernelILi4ELi128ELb0ELb0ELi64EEvPK6__halfPKjS4_S2_PS0_iiiiPKtS7_iiiiiibS2_i
        .type           _Z23gemm_half_q_half_kernelILi4ELi128ELb0ELb0ELi64EEvPK6__halfPKjS4_S2_PS0_iiiiPKtS7_iiiiiibS2_i,@function
        .size           _Z23gemm_half_q_half_kernelILi4ELi128ELb0ELb0ELi64EEvPK6__halfPKjS4_S2_PS0_iiiiPKtS7_iiiiiibS2_i,(.L_x_4480 - _Z23gemm_half_q_half_kernelILi4ELi128ELb0ELb0ELi64EEvPK6__halfPKjS4_S2_PS0_iiiiPKtS7_iiiiiibS2_i)
        .other          _Z23gemm_half_q_half_kernelILi4ELi128ELb0ELb0ELi64EEvPK6__halfPKjS4_S2_PS0_iiiiPKtS7_iiiiiibS2_i,@"STO_CUDA_ENTRY STV_DEFAULT"
_Z23gemm_half_q_half_kernelILi4ELi128ELb0ELb0ELi64EEvPK6__halfPKjS4_S2_PS0_iiiiPKtS7_iiiiiibS2_i:
.text._Z23gemm_half_q_half_kernelILi4ELi128ELb0ELb0ELi64EEvPK6__halfPKjS4_S2_PS0_iiiiPKtS7_iiiiiibS2_i:
[----:B------:R-:W0:Y:S08]  /*0000*/  LDC R1, c[0x0][0x37c] ;  /* 0x0000df00ff017b82 */ /* 0x000e300000000800 */
[----:B------:R-:W1:Y:S01]  /*0010*/  S2UR UR23, SR_CTAID.Z ;  /* 0x00000000001779c3 */ /* 0x000e620000002700 */
[----:B------:R-:W2:Y:S01]  /*0020*/  S2R R0, SR_TID.X ;  /* 0x0000000000007919 */ /* 0x000ea20000002100 */
[----:B------:R-:W3:Y:S01]  /*0030*/  LDCU UR14, c[0x0][0x3a8] ;  /* 0x00007500ff0e77ac */ /* 0x000ee20008000800 */
[----:B0-----:R-:W-:Y:S01]  /*0040*/  IADD3 R1, PT, PT, R1, -0x10, RZ ;  /* 0xfffffff001017810 */ /* 0x001fe20007ffe0ff */
[----:B------:R-:W-:Y:S01]  /*0050*/  BSSY.RECONVERGENT B0, `(.L_x_682) ;  /* 0x00000c9000007945 */ /* 0x000fe20003800200 */
[----:B------:R-:W0:Y:S02]  /*0060*/  LDCU.64 UR20, c[0x0][0x358] ;  /* 0x00006b00ff1477ac */ /* 0x000e240008000a00 */
[----:B------:R-:W-:Y:S01]  /*0070*/  R2UR UR26, R1 ;  /* 0x00000000011a72ca */ /* 0x000fe200000e0000 */
[----:B------:R-:W4:Y:S08]  /*0080*/  S2UR UR8, SR_CTAID.Y ;  /* 0x00000000000879c3 */ /* 0x000f300000002600 */
[----:B------:R-:W5:Y:S01]  /*0090*/  LDC R3, c[0x0][0x3b0] ;  /* 0x0000ec00ff037b82 */ /* 0x000f620000000800 */
[----:B-1----:R-:W-:-:S07]  /*00a0*/  USHF.L.U32 UR9, UR23, 0x6, URZ ;  /* 0x0000000617097899 */ /* 0x002fce00080006ff */
[----:B------:R-:W1:Y:S01]  /*00b0*/  S2UR UR4, SR_CTAID.X ;  /* 0x00000000000479c3 */ /* 0x000e620000002500 */
[----:B------:R-:W-:Y:S01]  /*00c0*/  MOV R2, UR9 ;  /* 0x0000000900027c02 */ /* 0x000fe20008000f00 */
[----:B----4-:R-:W-:Y:S01]  /*00d0*/  USHF.L.U32 UR24, UR8, 0x2, URZ ;  /* 0x0000000208187899 */ /* 0x010fe200080006ff */
[----:B--2---:R-:W-:-:S03]  /*00e0*/  IADD3 R12, PT, PT, R0, UR9, RZ ;  /* 0x00000009000c7c10 */ /* 0x004fc6000fffe0ff */
[----:B---3--:R-:W-:Y:S01]  /*00f0*/  UIADD3 UR14, UPT, UPT, -UR24, UR14, URZ ;  /* 0x0000000e180e7290 */ /* 0x008fe2000fffe1ff */
[----:B-----5:R-:W-:-:S03]  /*0100*/  VIADDMNMX R2, R2, 0x40, R3, PT ;  /* 0x0000004002027846 */ /* 0x020fc60003800103 */
[----:B------:R-:W-:Y:S01]  /*0110*/  UISETP.GE.AND UP0, UPT, UR14, 0x1, UPT ;  /* 0x000000010e00788c */ /* 0x000fe2000bf06270 */
[----:B------:R-:W-:-:S05]  /*0120*/  R2UR UR25, R2 ;  /* 0x00000000021972ca */ /* 0x000fca00000e0000 */
[----:B------:R-:W-:Y:S01]  /*0130*/  PLOP3.LUT P0, PT, PT, PT, UP0, 0x80, 0x8 ;  /* 0x000000000008781c */ /* 0x000fe20003f0f008 */
[----:B------:R-:W-:Y:S02]  /*0140*/  UISETP.LT.AND UP0, UPT, UR14, 0x4, UPT ;  /* 0x000000040e00788c */ /* 0x000fe4000bf01270 */
[----:B-1----:R-:W-:Y:S02]  /*0150*/  USHF.L.U32 UR4, UR4, 0x8, URZ ;  /* 0x0000000804047899 */ /* 0x002fe400080006ff */
[----:B------:R-:W-:-:S04]  /*0160*/  USEL UR5, UR14, 0x4, UP0 ;  /* 0x000000040e057887 */ /* 0x000fc80008000000 */
[----:B------:R-:W-:Y:S02]  /*0170*/  LEA R2, R0, UR4, 0x2 ;  /* 0x0000000400027c11 */ /* 0x000fe4000f8e10ff */
[----:B------:R-:W-:-:S13]  /*0180*/  ISETP.GE.OR P0, PT, R12, UR25, !P0 ;  /* 0x000000190c007c0c */ /* 0x000fda000c706670 */
        /* <DEDUP_REMOVED lines=32> */
.L_x_687:
[C---:B------:R-:W-:Y:S02]  /*0390*/  IADD3 R6, PT, PT, R13.reuse, R3, RZ ;  /* 0x000000030d067210 */ /* 0x040fe40007ffe0ff */
[----:B------:R-:W-:Y:S02]  /*03a0*/  IADD3 R5, P1, PT, R12, R13, RZ ;  /* 0x0000000d0c057210 */ /* 0x000fe40007f3e0ff */
[----:B------:R-:W-:Y:S02]  /*03b0*/  IADD3 R7, PT, PT, R6, R3, RZ ;  /* 0x0000000306077210 */ /* 0x000fe40007ffe0ff */
[----:B------:R-:W-:Y:S02]  /*03c0*/  LEA.HI.X.SX32 R8, R13, RZ, 0x1, P1 ;  /* 0x000000ff0d087211 */ /* 0x000fe400008f0eff */
[----:B------:R-:W-:Y:S02]  /*03d0*/  LEA R4, P1, R5, UR10, 0x1 ;  /* 0x0000000a05047c11 */ /* 0x000fe4000f8208ff */
[----:B------:R-:W-:-:S02]  /*03e0*/  IADD3 R10, P2, PT, R12, R6, RZ ;  /* 0x000000060c0a7210 */ /* 0x000fc40007f5e0ff */
[----:B------:R-:W-:Y:S02]  /*03f0*/  IADD3 R13, PT, PT, R7, R3, RZ ;  /* 0x00000003070d7210 */ /* 0x000fe40007ffe0ff */
[----:B------:R-:W-:Y:S02]  /*0400*/  LEA.HI.X R5, R5, UR11, R8, 0x1, P1 ;  /* 0x0000000b05057c11 */ /* 0x000fe400088f0c08 */
[----:B------:R-:W-:Y:S02]  /*0410*/  IADD3 R9, P3, PT, R12, R7, RZ ;  /* 0x000000070c097210 */ /* 0x000fe40007f7e0ff */
[----:B------:R-:W-:Y:S02]  /*0420*/  LEA.HI.X.SX32 R15, R6, RZ, 0x1, P2 ;  /* 0x000000ff060f7211 */ /* 0x000fe400010f0eff */
        /* <DEDUP_REMOVED lines=22> */
.L_x_686:
        /* <DEDUP_REMOVED lines=20> */
.L_x_688:
[----:B------:R-:W-:-:S13]  /*06d0*/  ISETP.EQ.AND P1, PT, RZ, UR6, PT ;  /* 0x00000006ff007c0c */ /* 0x000fda000bf22270 */
[----:B------:R-:W-:Y:S05]  /*06e0*/  @!P0 BRA P1, `(.L_x_683) ;  /* 0x00000004007c8947 */ /* 0x000fea0000800000 */
.L_x_685:
        /* <DEDUP_REMOVED lines=12> */
.L_x_684:
        /* <DEDUP_REMOVED lines=17> */
.L_x_691:
        /* <DEDUP_REMOVED lines=8> */
[----:B------:R-:W-:Y:S01]  /*0940*/  IADD3 R9, P2, PT, R12, R7, RZ ;  /* 0x000000070c097210 */ /* 0x000fe20007f5e0ff */
        /* <DEDUP_REMOVED lines=23> */
.L_x_690:
        /* <DEDUP_REMOVED lines=21> */
.L_x_692:
[----:B------:R-:W-:-:S09]  /*0c10*/  UISETP.NE.OR UP0, UPT, UR6, URZ, UP0 ;  /* 0x000000ff0600728c */ /* 0x000fd20008705670 */
[----:B------:R-:W-:Y:S05]  /*0c20*/  BRA.U !UP0, `(.L_x_683) ;  /* 0x00000001082c7547 */ /* 0x000fea000b800000 */
.L_x_689:
        /* <DEDUP_REMOVED lines=11> */
.L_x_683:
[----:B------:R-:W-:Y:S05]  /*0ce0*/  BSYNC.RECONVERGENT B0 ;  /* 0x0000000000007941 */ /* 0x000fea0003800200 */
.L_x_682:
        /* <DEDUP_REMOVED lines=15> */
[----:B------:R-:W-:-:S05]  /*0de0*/  LEA R15, R0, UR5, 0x2 ;  /* 0x00000005000f7c11 */ /* 0x000fca000f8e10ff */
[----:B------:R-:W-:Y:S05]  /*0df0*/  BRA.U UP0, `(.L_x_694) ;  /* 0x00000001008c7547 */ /* 0x000fea000b800000 */
[----:B------:R-:W-:Y:S02]  /*0e00*/  UIADD3 UR4, UPT, UPT, URZ, -UR6, URZ ;  /* 0x80000006ff047290 */ /* 0x000fe4000fffe0ff */
[----:B------:R-:W-:Y:S02]  /*0e10*/  UPLOP3.LUT UP0, UPT, UPT, UPT, UPT, 0x80, 0x8 ;  /* 0x000000000008789c */ /* 0x000fe40003f0f070 */
[----:B------:R-:W-:-:S09]  /*0e20*/  UISETP.GT.AND UP1, UPT, UR4, 0x3, UPT ;  /* 0x000000030400788c */ /* 0x000fd2000bf24270 */
[----:B------:R-:W-:Y:S05]  /*0e30*/  BRA.U !UP1, `(.L_x_695) ;  /* 0x0000000109447547 */ /* 0x000fea000b800000 */
[----:B0----5:R-:W0:Y:S01]  /*0e40*/  LDC.64 R12, c[0x0][0x3a0] ;  /* 0x0000e800ff0c7b82 */ /* 0x021e220000000a00 */
[----:B------:R-:W-:-:S11]  /*0e50*/  UPLOP3.LUT UP0, UPT, UPT, UPT, UPT, 0x40, 0x4 ;  /* 0x000000000004789c */ /* 0x000fd60003f0e870 */
.L_x_696:
        /* <DEDUP_REMOVED lines=15> */
.L_x_695:
        /* <DEDUP_REMOVED lines=12> */
.L_x_697:
[----:B------:R-:W-:-:S09]  /*1010*/  UISETP.NE.OR UP0, UPT, UR6, URZ, UP0 ;  /* 0x000000ff0600728c */ /* 0x000fd20008705670 */
[----:B------:R-:W-:Y:S05]  /*1020*/  BRA.U !UP0, `(.L_x_693) ;  /* 0x00000001081c7547 */ /* 0x000fea000b800000 */
.L_x_694:
[----:B012---:R-:W0:Y:S02]  /*1030*/  LDC.64 R4, c[0x0][0x3a0] ;  /* 0x0000e800ff047b82 */ /* 0x007e240000000a00 */
.L_x_698:
[C---:B0-----:R-:W-:Y:S01]  /*1040*/  IMAD.WIDE R6, R15.reuse, 0x2, R4 ;  /* 0x000000020f067825 */ /* 0x041fe200078e0204 */
[----:B------:R-:W-:Y:S01]  /*1050*/  UIADD3 UR6, UPT, UPT, UR6, 0x1, URZ ;  /* 0x0000000106067890 */ /* 0x000fe2000fffe0ff */
[----:B------:R-:W-:-:S03]  /*1060*/  IADD3 R15, PT, PT, R15, UR15, RZ ;  /* 0x0000000f0f0f7c10 */ /* 0x000fc6000fffe0ff */
[----:B------:R3:W-:Y:S01]  /*1070*/  STG.E.64 desc[UR20][R6.64], RZ ;  /* 0x000000ff06007986 */ /* 0x0007e2000c101b14 */
[----:B------:R-:W-:-:S09]  /*1080*/  UISETP.NE.AND UP0, UPT, UR6, URZ, UPT ;  /* 0x000000ff0600728c */ /* 0x000fd2000bf05270 */
[----:B---3--:R-:W-:Y:S05]  /*1090*/  BRA.U UP0, `(.L_x_698) ;  /* 0xfffffffd00e87547 */ /* 0x008fea000b83ffff */
.L_x_693:
[----:B------:R-:W0:Y:S01]  /*10a0*/  LDCU UR16, c[0x0][0x3c8] ;  /* 0x00007900ff1077ac */ /* 0x000e220008000800 */
[C---:B------:R-:W-:Y:S01]  /*10b0*/  ISETP.LE.AND P0, PT, R3.reuse, UR9, PT ;  /* 0x0000000903007c0c */ /* 0x040fe2000bf03270 */
[----:B------:R-:W3:Y:S01]  /*10c0*/  LDCU UR27, c[0x0][0x3cc] ;  /* 0x00007980ff1b77ac */ /* 0x000ee20008000800 */
[----:B------:R-:W4:Y:S01]  /*10d0*/  LDCU UR28, c[0x0][0x3d0] ;  /* 0x00007a00ff1c77ac */ /* 0x000f220008000800 */
[----:B------:R-:W4:Y:S01]  /*10e0*/  LDCU UR29, c[0x0][0x3d4] ;  /* 0x00007a80ff1d77ac */ /* 0x000f220008000800 */
[----:B------:R-:W4:Y:S01]  /*10f0*/  LDCU UR30, c[0x0][0x3d8] ;  /* 0x00007b00ff1e77ac */ /* 0x000f220008000800 */
[----:B012---:R-:W-:Y:S01]  /*1100*/  VIMNMX R4, PT, PT, R3, UR16, PT ;  /* 0x0000001003047c48 */ /* 0x007fe2000bfe0100 */
[----:B------:R-:W-:Y:S01]  /*1110*/  UISETP.LT.AND UP0, UPT, UR9, UR16, UPT ;  /* 0x000000100900728c */ /* 0x000fe2000bf01270 */
[----:B------:R-:W0:Y:S02]  /*1120*/  LDCU.64 UR10, c[0x0][0x3b8] ;  /* 0x00007700ff0a77ac */ /* 0x000e240008000a00 */
[----:B------:R-:W-:Y:S01]  /*1130*/  ISETP.GT.AND P1, PT, R4, UR9, PT ;  /* 0x0000000904007c0c */ /* 0x000fe2000bf24270 */
[----:B------:R-:W-:-:S02]  /*1140*/  USEL UR4, UR9, UR16, UP0 ;  /* 0x0000001009047287 */ /* 0x000fc40008000000 */
[----:B------:R-:W-:Y:S02]  /*1150*/  USHF.L.U32 UR12, UR23, 0x7, URZ ;  /* 0x00000007170c7899 */ /* 0x000fe400080006ff */
[----:B------:R-:W-:Y:S02]  /*1160*/  USHF.R.S32.HI UR5, URZ, 0x1f, UR4 ;  /* 0x0000001fff057899 */ /* 0x000fe40008011404 */
[----:B---3--:R-:W-:Y:S02]  /*1170*/  UISETP.GT.AND UP0, UPT, UR9, UR27, UPT ;  /* 0x0000001b0900728c */ /* 0x008fe4000bf04270 */
[----:B------:R-:W-:Y:S02]  /*1180*/  ULEA.HI UR5, UR5, UR4, URZ, 0x5 ;  /* 0x0000000405057291 */ /* 0x000fe4000f8f28ff */
[----:B----4-:R-:W-:Y:S02]  /*1190*/  UISETP.GT.AND UP1, UPT, UR9, UR28, UPT ;  /* 0x0000001c0900728c */ /* 0x010fe4000bf24270 */
[----:B------:R-:W-:-:S02]  /*11a0*/  USHF.R.S32.HI UR22, URZ, 0x5, UR5 ;  /* 0x00000005ff167899 */ /* 0x000fc40008011405 */
[----:B------:R-:W-:Y:S02]  /*11b0*/  UISETP.GT.AND UP2, UPT, UR9, UR29, UPT ;  /* 0x0000001d0900728c */ /* 0x000fe4000bf44270 */
[----:B------:R-:W-:Y:S01]  /*11c0*/  UISETP.GT.AND UP3, UPT, UR9, UR30, UPT ;  /* 0x0000001e0900728c */ /* 0x000fe2000bf64270 */
[----:B------:R-:W-:Y:S01]  /*11d0*/  UMOV UR5, URZ ;  /* 0x000000ff00057c82 */ /* 0x000fe20008000000 */
[----:B------:R-:W-:Y:S01]  /*11e0*/  UMOV UR6, URZ ;  /* 0x000000ff00067c82 */ /* 0x000fe20008000000 */
[----:B------:R-:W-:Y:S01]  /*11f0*/  UMOV UR7, URZ ;  /* 0x000000ff00077c82 */ /* 0x000fe20008000000 */
[----:B0-----:R-:W-:Y:S01]  /*1200*/  UIMAD.WIDE.U32 UR12, UR12, 0x2, UR10 ;  /* 0x000000020c0c78a5 */ /* 0x001fe2000f8e000a */
[----:B------:R-:W-:Y:S06]  /*1210*/  BAR.SYNC.DEFER_BLOCKING 0x0 ;  /* 0x0000000000007b1d */ /* 0x000fec0000010000 */
[----:B------:R-:W-:Y:S05]  /*1220*/  @P0 BRA `(.L_x_699) ;  /* 0x0000000000e40947 */ /* 0x000fea0003800000 */
[----:B------:R-:W-:Y:S01]  /*1230*/  MOV R8, UR12 ;  /* 0x0000000c00087c02 */ /* 0x000fe20008000f00 */
[----:B------:R-:W0:Y:S01]  /*1240*/  LDC.64 R4, c[0x0][0x390] ;  /* 0x0000e400ff047b82 */ /* 0x000e220000000a00 */
[----:B------:R-:W-:-:S05]  /*1250*/  MOV R9, UR13 ;  /* 0x0000000d00097c02 */ /* 0x000fca0008000f00 */
[----:B------:R1:W5:Y:S01]  /*1260*/  LDG.E.U16.CONSTANT R3, desc[UR20][R8.64] ;  /* 0x0000001408037981 */ /* 0x000362000c1e9500 */
[----:B------:R-:W-:Y:S01]  /*1270*/  SHF.R.S32.HI R11, RZ, 0x1f, R2 ;  /* 0x0000001fff0b7819 */ /* 0x000fe20000011402 */
[----:B------:R-:W2:Y:S01]  /*1280*/  LDC.64 R6, c[0x0][0x398] ;  /* 0x0000e600ff067b82 */ /* 0x000ea20000000a00 */
[----:B------:R-:W-:Y:S01]  /*1290*/  SHF.L.U32 R0, R0, 0x4, RZ ;  /* 0x0000000400007819 */ /* 0x000fe200000006ff */
[----:B------:R-:W-:Y:S01]  /*12a0*/  UMOV UR4, URZ ;  /* 0x000000ff00047c82 */ /* 0x000fe20008000000 */
[----:B------:R-:W-:Y:S01]  /*12b0*/  LEA.HI R11, R11, R2, RZ, 0x3 ;  /* 0x000000020b0b7211 */ /* 0x000fe200078f18ff */
[----:B------:R-:W-:Y:S01]  /*12c0*/  UMOV UR8, UR9 ;  /* 0x0000000900087c82 */ /* 0x000fe20008000000 */
[----:B------:R-:W-:Y:S02]  /*12d0*/  LOP3.LUT R0, R0, 0x10, RZ, 0xc0, !PT ;  /* 0x0000001000007812 */ /* 0x000fe400078ec0ff */
[----:B------:R-:W-:-:S07]  /*12e0*/  SHF.R.S32.HI R14, RZ, 0x3, R11 ;  /* 0x00000003ff0e7819 */ /* 0x000fce000001140b */
.L_x_700:
[----:B-----5:R-:W-:-:S05]  /*12f0*/  IADD3 R11, PT, PT, R3, UR4, RZ ;  /* 0x00000004030b7c10 */ /* 0x020fca000fffe0ff */
        /* <DEDUP_REMOVED lines=13> */
[----:B------:R-:W-:Y:S02]  /*13d0*/  ULEA UR18, UR4, UR26, 0x3 ;  /* 0x0000001a04127291 */ /* 0x000fe4000f8e18ff */
[----:B------:R-:W-:Y:S01]  /*13e0*/  UIADD3 UR4, UPT, UPT, UR4, 0x1, URZ ;  /* 0x0000000104047890 */ /* 0x000fe2000fffe0ff */
[----:B---3--:R-:W-:-:S04]  /*13f0*/  SHF.R.U32.HI R15, RZ, R0, R9 ;  /* 0x00000000ff0f7219 */ /* 0x008fc80000011609 */
[--C-:B------:R-:W-:Y:S02]  /*1400*/  SHF.R.U32.HI R8, RZ, 0x8, R15.reuse ;  /* 0x00000008ff087819 */ /* 0x100fe4000001160f */
[----:B------:R-:W-:Y:S02]  /*1410*/  LOP3.LUT R16, R15, 0xf, RZ, 0xc0, !PT ;  /* 0x0000000f0f107812 */ /* 0x000fe400078ec0ff */
[----:B------:R-:W-:Y:S02]  /*1420*/  LOP3.LUT R8, R8, 0xf, RZ, 0xc0, !PT ;  /* 0x0000000f08087812 */ /* 0x000fe400078ec0ff */
[--C-:B------:R-:W-:Y:S02]  /*1430*/  SHF.R.U32.HI R17, RZ, 0x4, R15.reuse ;  /* 0x00000004ff117819 */ /* 0x100fe4000001160f */
[----:B------:R-:W-:Y:S01]  /*1440*/  SHF.R.U32.HI R15, RZ, 0xc, R15 ;  /* 0x0000000cff0f7819 */ /* 0x000fe2000001160f */
[----:B------:R-:W-:Y:S01]  /*1450*/  IMAD R19, R16, R16, R16 ;  /* 0x0000001010137224 */ /* 0x000fe200078e0210 */
        /* <DEDUP_REMOVED lines=16> */
[----:B-1----:R-:W-:-:S05]  /*1560*/  PRMT R9, R9, 0x5410, R8 ;  /* 0x0000541009097816 */ /* 0x002fca0000000008 */
[----:B------:R-:W-:-:S05]  /*1570*/  HMUL2 R13, R9, R10.H0_H0 ;  /* 0x2000000a090d7232 */ /* 0x000fca0000000000 */
[----:B------:R3:W-:Y:S01]  /*1580*/  STL.64 [UR18], R12 ;  /* 0x0000000cff007987 */ /* 0x0007e20008100a12 */
[----:B------:R-:W-:-:S04]  /*1590*/  UIADD3 UR8, UPT, UPT, UR17, UR8, URZ ;  /* 0x0000000811087290 */ /* 0x000fc8000fffe0ff */
[----:B------:R-:W-:-:S09]  /*15a0*/  UISETP.GE.AND UP4, UPT, UR8, UR25, UPT ;  /* 0x000000190800728c */ /* 0x000fd2000bf86270 */
[----:B---3--:R-:W-:Y:S05]  /*15b0*/  BRA.U !UP4, `(.L_x_700) ;  /* 0xfffffffd0c4c7547 */ /* 0x008fea000b83ffff */
.L_x_699:
[----:B------:R-:W-:Y:S01]  /*15c0*/  UISETP.GT.AND UP4, UPT, UR9, UR16, UPT ;  /* 0x000000100900728c */ /* 0x000fe2000bf84270 */
[----:B------:R-:W-:Y:S01]  /*15d0*/  PRMT R21, RZ, 0x5410, RZ ;  /* 0x00005410ff157816 */ /* 0x000fe200000000ff */
[----:B------:R-:W-:Y:S01]  /*15e0*/  UMOV UR4, URZ ;  /* 0x000000ff00047c82 */ /* 0x000fe20008000000 */
[----:B------:R-:W-:-:S06]  /*15f0*/  UMOV UR8, URZ ;  /* 0x000000ff00087c82 */ /* 0x000fcc0008000000 */
[----:B------:R-:W-:Y:S05]  /*1600*/  BRA.U !UP4, `(.L_x_701) ;  /* 0x000000010c207547 */ /* 0x000fea000b800000 */
        /* <DEDUP_REMOVED lines=8> */
.L_x_701:
        /* <DEDUP_REMOVED lines=9> */
.L_x_702:
        /* <DEDUP_REMOVED lines=8> */
[----:B------:R-:W-:-:S12]  /*17a0*/  USHF.L.U32 UR7, UR17, 0x2, URZ ;  /* 0x0000000211077899 */ /* 0x000fd800080006ff */
.L_x_703:
        /* <DEDUP_REMOVED lines=9> */
.L_x_704:
        /* <DEDUP_REMOVED lines=9> */
.L_x_705:
[----:B------:R-:W-:Y:S01]  /*18d0*/  ULEA UR5, UR22, UR5, 0x3 ;  /* 0x0000000516057291 */ /* 0x000fe2000f8e18ff */
[----:B------:R-:W-:Y:S02]  /*18e0*/  PRMT R20, RZ, 0x5410, RZ ;  /* 0x00005410ff147816 */ /* 0x000fe400000000ff */
[----:B------:R-:W-:Y:S01]  /*18f0*/  PRMT R19, RZ, 0x5410, RZ ;  /* 0x00005410ff137816 */ /* 0x000fe200000000ff */
[----:B------:R-:W-:Y:S01]  /*1900*/  UIADD3 UR5, UPT, UPT, UR7, UR5, UR6 ;  /* 0x0000000507057290 */ /* 0x000fe2000fffe006 */
[----:B------:R-:W-:Y:S02]  /*1910*/  PRMT R18, RZ, 0x5410, RZ ;  /* 0x00005410ff127816 */ /* 0x000fe400000000ff */
[----:B------:R-:W-:Y:S01]  /*1920*/  PRMT R17, RZ, 0x5410, RZ ;  /* 0x00005410ff117816 */ /* 0x000fe200000000ff */
[----:B------:R-:W-:Y:S01]  /*1930*/  UIADD3 UR4, UPT, UPT, UR8, UR5, UR4 ;  /* 0x0000000508047290 */ /* 0x000fe2000fffe004 */
[----:B------:R-:W-:Y:S02]  /*1940*/  PRMT R16, RZ, 0x5410, RZ ;  /* 0x00005410ff107816 */ /* 0x000fe400000000ff */
[----:B------:R-:W-:Y:S01]  /*1950*/  PRMT R15, RZ, 0x5410, RZ ;  /* 0x00005410ff0f7816 */ /* 0x000fe200000000ff */
[----:B------:R-:W-:Y:S01]  /*1960*/  UIMAD UR5, UR4, UR15, URZ ;  /* 0x0000000f040572a4 */ /* 0x000fe2000f8e02ff */
[----:B------:R-:W-:Y:S01]  /*1970*/  PRMT R14, RZ, 0x5410, RZ ;  /* 0x00005410ff0e7816 */ /* 0x000fe200000000ff */
[----:B------:R-:W-:Y:S10]  /*1980*/  @!P1 BRA `(.L_x_706) ;  /* 0x0000005c00e09947 */ /* 0x000ff40003800000 */
[----:B------:R-:W-:Y:S01]  /*1990*/  MOV R4, UR12 ;  /* 0x0000000c00047c02 */ /* 0x000fe20008000f00 */
[----:B------:R-:W2:Y:S01]  /*19a0*/  LDL.64 R6, [R1] ;  /* 0x0000000001067983 */ /* 0x000ea20000100a00 */
[----:B------:R-:W-:Y:S01]  /*19b0*/  MOV R5, UR13 ;  /* 0x0000000d00057c02 */ /* 0x000fe20008000f00 */
[----:B------:R-:W0:Y:S01]  /*19c0*/  S2UR UR7, SR_CgaCtaId ;  /* 0x00000000000779c3 */ /* 0x000e220000008800 */
[----:B------:R-:W1:Y:S03]  /*19d0*/  LDCU.64 UR12, c[0x0][0x388] ;  /* 0x00007100ff0c77ac */ /* 0x000e660008000a00 */
[----:B------:R-:W3:Y:S01]  /*19e0*/  LDG.E.U16.CONSTANT R4, desc[UR20][R4.64+0x2] ;  /* 0x0000021404047981 */ /* 0x000ee2000c1e9500 */
[----:B------:R-:W-:Y:S02]  /*19f0*/  USHF.R.S32.HI UR8, URZ, 0x1f, UR5 ;  /* 0x0000001fff087899 */ /* 0x000fe40008011405 */
[----:B------:R-:W-:Y:S01]  /*1a00*/  IADD3 R0, P0, PT, R2, UR5, RZ ;  /* 0x0000000502007c10 */ /* 0x000fe2000ff1e0ff */
[----:B------:R-:W-:-:S02]  /*1a10*/  UISETP.LT.AND UP0, UPT, UR25, UR16, UPT ;  /* 0x000000101900728c */ /* 0x000fc4000bf01270 */
[----:B------:R-:W-:Y:S01]  /*1a20*/  UIMAD.WIDE.U32 UR10, UR23, 0x100, UR10 ;  /* 0x00000100170a78a5 */ /* 0x000fe2000f8e000a */
[----:B------:R-:W-:Y:S01]  /*1a30*/  LEA.HI.X.SX32 R9, R2, UR8, 0x1, P0 ;  /* 0x0000000802097c11 */ /* 0x000fe200080f0eff */
[----:B------:R-:W-:Y:S01]  /*1a40*/  UMOV UR6, 0x400 ;  /* 0x0000040000067882 */ /* 0x000fe20000000000 */
[----:B------:R-:W-:Y:S01]  /*1a50*/  USEL UR16, UR25, UR16, UP0 ;  /* 0x0000001019107287 */ /* 0x000fe20008000000 */
[----:B------:R-:W-:Y:S01]  /*1a60*/  PRMT R21, R21, 0x5410, RZ ;  /* 0x0000541015157816 */ /* 0x000fe200000000ff */
[----:B------:R-:W-:Y:S01]  /*1a70*/  UIADD3 UR10, UP0, UPT, UR10, 0x2, URZ ;  /* 0x000000020a0a7890 */ /* 0x000fe2000ff1e0ff */
[----:B------:R-:W4:Y:S01]  /*1a80*/  LDCU UR15, c[0x0][0x3ac] ;  /* 0x00007580ff0f77ac */ /* 0x000f220008000800 */
[----:B-1----:R-:W-:-:S04]  /*1a90*/  LEA R8, P0, R0, UR12, 0x2 ;  /* 0x0000000c00087c11 */ /* 0x002fc8000f8010ff */
[----:B------:R-:W-:Y:S01]  /*1aa0*/  LEA.HI.X R9, R0, UR13, R9, 0x2, P0 ;  /* 0x0000000d00097c11 */ /* 0x000fe200080f1409 */
[----:B0-----:R-:W-:Y:S02]  /*1ab0*/  ULEA UR6, UR7, UR6, 0x18 ;  /* 0x0000000607067291 */ /* 0x001fe4000f8ec0ff */
[----:B------:R-:W-:Y:S02]  /*1ac0*/  UIADD3.X UR11, UPT, UPT, URZ, UR11, URZ, UP0, !UPT ;  /* 0x0000000bff0b7290 */ /* 0x000fe400087fe4ff */
[----:B------:R-:W-:Y:S01]  /*1ad0*/  UIADD3 UR8, UPT, UPT, UR6, 0x100, URZ ;  /* 0x0000010006087890 */ /* 0x000fe2000fffe0ff */
[----:B---3--:R-:W-:Y:S02]  /*1ae0*/  R2UR UR4, R4 ;  /* 0x00000000040472ca */ /* 0x008fe400000e0000 */
[----:B--2---:R-:W-:Y:S02]  /*1af0*/  PRMT R11, R6, 0x7610, R7 ;  /* 0x00007610060b7816 */ /* 0x004fe40000000007 */
[----:B------:R-:W-:-:S09]  /*1b00*/  PRMT R10, R7, 0x7610, R6 ;  /* 0x00007610070a7816 */ /* 0x000fd20000000006 */
[----:B------:R-:W-:-:S03]  /*1b10*/  UIADD3 UR5, UPT, UPT, UR9, UR4, URZ ;  /* 0x0000000409057290 */ /* 0x000fc6000fffe0ff */
[----:B----4-:R-:W-:-:S09]  /*1b20*/  UMOV UR4, URZ ;  /* 0x000000ff00047c82 */ /* 0x010fd20008000000 */
.L_x_711:
[----:B------:R-:W-:-:S06]  /*1b30*/  UISETP.NE.AND UP1, UPT, UR9, UR5, UPT ;  /* 0x000000050900728c */ /* 0x000fcc000bf25270 */
[----:B------:R-:W-:-:S05]  /*1b40*/  PLOP3.LUT P0, PT, PT, PT, UP1, 0x80, 0x8 ;  /* 0x000000000008781c */ /* 0x000fca0003f0f018 */
[----:B------:R-:W-:Y:S01]  /*1b50*/  @!UP1 UMOV UR6, UR10 ;  /* 0x0000000a00069c82 */ /* 0x000fe20008000000 */
[----:B------:R-:W-:Y:S01]  /*1b60*/  @!UP1 UMOV UR7, UR11 ;  /* 0x0000000b00079c82 */ /* 0x000fe20008000000 */
[----:B------:R-:W-:Y:S02]  /*1b70*/  MOV R2, UR6 ;  /* 0x0000000600027c02 */ /* 0x000fe40008000f00 */
[----:B------:R-:W-:Y:S01]  /*1b80*/  MOV R3, UR7 ;  /* 0x0000000700037c02 */ /* 0x000fe20008000f00 */
[----:B------:R-:W-:-:S04]  /*1b90*/  @!UP1 ULEA UR6, UR4, UR26, 0x3 ;  /* 0x0000001a04069291 */ /* 0x000fc8000f8e18ff */
[----:B0-----:R0:W2:Y:S05]  /*1ba0*/  @!P0 LDG.E.U16.CONSTANT R0, desc[UR20][R2.64] ;  /* 0x0000001402008981 */ /* 0x0010aa000c1e9500 */
[----:B------:R-:W3:Y:S01]  /*1bb0*/  @!P0 LDL.64 R4, [UR6+0x8] ;  /* 0x00000806ff048983 */ /* 0x000ee20008100a00 */
[----:B0-----:R-:W-:Y:S02]  /*1bc0*/  MOV R2, R8 ;  /* 0x0000000800027202 */ /* 0x001fe40000000f00 */
[----:B------:R-:W-:-:S05]  /*1bd0*/  MOV R3, R9 ;  /* 0x0000000900037202 */ /* 0x000fca0000000f00 */
[----:B-----5:R0:W5:Y:S01]  /*1be0*/  LDG.E.128.CONSTANT R24, desc[UR20][R2.64] ;  /* 0x0000001402187981 */ /* 0x020162000c1e9d00 */
[----:B------:R-:W-:Y:S01]  /*1bf0*/  UISETP.GE.AND UP0, UPT, UR14, 0x1, UPT ;  /* 0x000000010e00788c */ /* 0x000fe2000bf06270 */
[----:B------:R-:W-:Y:S01]  /*1c00*/  MOV R53, UR15 ;  /* 0x0000000f00357c02 */ /* 0x000fe20008000f00 */
[----:B------:R-:W-:-:S04]  /*1c10*/  @!UP1 UIADD3 UR6, UPT, UPT, UR4, 0x1, URZ ;  /* 0x0000000104069890 */ /* 0x000fc8000fffe0ff */
[----:B------:R-:W-:-:S03]  /*1c20*/  IMAD.WIDE R52, R53, 0x4, R2 ;  /* 0x0000000435347825 */ /* 0x000fc600078e0202 */
[----:B------:R-:W-:Y:S01]  /*1c30*/  @!UP1 UMOV UR4, UR6 ;  /* 0x0000000600049c82 */ /* 0x000fe20008000000 */
[----:B--2---:R-:W-:Y:S02]  /*1c40*/  @!P0 R2UR UR7, R0 ;  /* 0x00000000000782ca */ /* 0x004fe400000e0000 */
[----:B---3--:R-:W-:Y:S02]  /*1c50*/  @!P0 PRMT R11, R4, 0x7610, R11 ;  /* 0x00007610040b8816 */ /* 0x008fe4000000000b */
[----:B------:R-:W-:Y:S02]  /*1c60*/  @!P0 PRMT R10, R10, 0x7610, R4 ;  /* 0x000076100a0a8816 */ /* 0x000fe40000000004 */
[----:B------:R-:W-:Y:S02]  /*1c70*/  @!P0 PRMT R11, R11, 0x7610, R5 ;  /* 0x000076100b0b8816 */ /* 0x000fe40000000005 */
[----:B------:R-:W-:-:S05]  /*1c80*/  @!P0 PRMT R10, R5, 0x7610, R10 ;  /* 0x00007610050a8816 */ /* 0x000fca000000000a */
[----:B------:R-:W-:Y:S01]  /*1c90*/  @!UP1 UIADD3 UR5, UPT, UPT, UR7, UR9, URZ ;  /* 0x0000000907059290 */ /* 0x000fe2000fffe0ff */
[----:B0-----:R-:W-:Y:S11]  /*1ca0*/  BRA.U !UP0, `(.L_x_707) ;  /* 0x0000001508ac7547 */ /* 0x001ff6000b800000 */
[----:B------:R-:W2:Y:S01]  /*1cb0*/  LDG.E.128.CONSTANT R4, desc[UR20][R52.64] ;  /* 0x0000001434047981 */ /* 0x000ea2000c1e9d00 */
[----:B-----5:R-:W-:Y:S01]  /*1cc0*/  LOP3.LUT R2, R24, 0xff, RZ, 0xc0, !PT ;  /* 0x000000ff18027812 */ /* 0x020fe200078ec0ff */
[----:B------:R-:W-:Y:S01]  /*1cd0*/  UISETP.NE.AND UP1, UPT, UR14, 0x1, UPT ;  /* 0x000000010e00788c */ /* 0x000fe2000bf25270 */
[----:B------:R-:W-:Y:S02]  /*1ce0*/  LOP3.LUT R3, R26, 0xff, RZ, 0xc0, !PT ;  /* 0x000000ff1a037812 */ /* 0x000fe400078ec0ff */
[----:B------:R-:W-:Y:S02]  /*1cf0*/  IADD3 R2, PT, PT, R2, -0x80, RZ ;  /* 0xffffff8002027810 */ /* 0x000fe40007ffe0ff */
[----:B------:R-:W-:Y:S02]  /*1d00*/  IADD3 R12, PT, PT, R3, -0x80, RZ ;  /* 0xffffff80030c7810 */ /* 0x000fe40007ffe0ff */
[----:B------:R-:W-:Y:S01]  /*1d10*/  SHF.R.U32.HI R3, RZ, 0x8, R24 ;  /* 0x00000008ff037819 */ /* 0x000fe20000011618 */
[----:B------:R0:W-:Y:S01]  /*1d20*/  I2F.F16 R28, R2 ;  /* 0x00000002001c7306 */ /* 0x0001e20000200c00 */
[----:B------:R-:W-:-:S02]  /*1d30*/  SHF.R.U32.HI R8, RZ, 0x8, R26 ;  /* 0x00000008ff087819 */ /* 0x000fc4000001161a */
[----:B------:R-:W-:Y:S02]  /*1d40*/  LOP3.LUT R3, R3, 0xff, RZ, 0xc0, !PT ;  /* 0x000000ff03037812 */ /* 0x000fe400078ec0ff */
[----:B------:R-:W-:Y:S02]  /*1d50*/  LOP3.LUT R8, R8, 0xff, RZ, 0xc0, !PT ;  /* 0x000000ff08087812 */ /* 0x000fe400078ec0ff */
[----:B------:R-:W-:Y:S01]  /*1d60*/  IADD3 R3, PT, PT, R3, -0x80, RZ ;  /* 0xffffff8003037810 */ /* 0x000fe20007ffe0ff */
[----:B------:R-:W-:Y:S01]  /*1d70*/  I2F.F16 R12, R12 ;  /* 0x0000000c000c7306 */ /* 0x000fe20000200c00 */
[----:B0-----:R-:W-:Y:S02]  /*1d80*/  SHF.R.U32.HI R2, RZ, 0x8, R25 ;  /* 0x00000008ff027819 */ /* 0x001fe40000011619 */
[----:B------:R-:W-:Y:S02]  /*1d90*/  IADD3 R38, PT, PT, R8, -0x80, RZ ;  /* 0xffffff8008267810 */ /* 0x000fe40007ffe0ff */
[----:B------:R-:W-:-:S02]  /*1da0*/  LOP3.LUT R2, R2, 0xff, RZ, 0xc0, !PT ;  /* 0x000000ff02027812 */ /* 0x000fc400078ec0ff */
[----:B------:R-:W-:Y:S01]  /*1db0*/  SHF.R.U32.HI R8, RZ, 0x8, R27 ;  /* 0x00000008ff087819 */ /* 0x000fe2000001161b */
[----:B------:R0:W1:Y:S01]  /*1dc0*/  I2F.F16 R40, R3 ;  /* 0x0000000300287306 */ /* 0x0000620000200c00 */
[----:B------:R-:W-:Y:S02]  /*1dd0*/  IADD3 R39, PT, PT, R2, -0x80, RZ ;  /* 0xffffff8002277810 */ /* 0x000fe40007ffe0ff */
[----:B------:R-:W-:Y:S02]  /*1de0*/  LOP3.LUT R0, R25, 0xff, RZ, 0xc0, !PT ;  /* 0x000000ff19007812 */ /* 0x000fe400078ec0ff */
[----:B------:R-:W-:Y:S02]  /*1df0*/  LEA.HI R46, R26, 0xffffff80, RZ, 0x8 ;  /* 0xffffff801a2e7811 */ /* 0x000fe400078f40ff */
[----:B------:R-:W-:Y:S01]  /*1e00*/  LOP3.LUT R8, R8, 0xff, RZ, 0xc0, !PT ;  /* 0x000000ff08087812 */ /* 0x000fe200078ec0ff */
[----:B------:R-:W3:Y:S01]  /*1e10*/  I2F.F16 R39, R39 ;  /* 0x0000002700277306 */ /* 0x000ee20000200c00 */
[----:B0-----:R-:W0:Y:S01]  /*1e20*/  LDS.64 R2, [UR8+-0x100] ;  /* 0xffff0008ff027984 */ /* 0x001e220008000a00 */
[----:B------:R-:W-:-:S02]  /*1e30*/  SHF.R.U32.HI R26, RZ, 0x10, R26 ;  /* 0x00000010ff1a7819 */ /* 0x000fc4000001161a */
[----:B------:R-:W-:Y:S02]  /*1e40*/  IADD3 R33, PT, PT, R0, -0x80, RZ ;  /* 0xffffff8000217810 */ /* 0x000fe40007ffe0ff */
[----:B------:R-:W-:Y:S01]  /*1e50*/  LOP3.LUT R0, R27, 0xff, RZ, 0xc0, !PT ;  /* 0x000000ff1b007812 */ /* 0x000fe200078ec0ff */
[----:B-1----:R-:W-:Y:S01]  /*1e60*/  HADD2.F32 R40, -RZ, R40.H0_H0 ;  /* 0x20000028ff287230 */ /* 0x002fe20000004100 */
[----:B------:R-:W-:Y:S01]  /*1e70*/  IADD3 R37, PT, PT, R8, -0x80, RZ ;  /* 0xffffff8008257810 */ /* 0x000fe20007ffe0ff */
[----:B------:R-:W1:Y:S01]  /*1e80*/  I2F.F16 R38, R38 ;  /* 0x0000002600267306 */ /* 0x000e620000200c00 */
[----:B------:R-:W-:Y:S02]  /*1e90*/  LOP3.LUT R26, R26, 0xff, RZ, 0xc0, !PT ;  /* 0x000000ff1a1a7812 */ /* 0x000fe400078ec0ff */
[----:B------:R-:W-:Y:S02]  /*1ea0*/  IADD3 R0, PT, PT, R0, -0x80, RZ ;  /* 0xffffff8000007810 */ /* 0x000fe40007ffe0ff */
[----:B------:R-:W-:Y:S01]  /*1eb0*/  LEA.HI R48, R24, 0xffffff80, RZ, 0x8 ;  /* 0xffffff8018307811 */ /* 0x000fe200078f40ff */
[----:B---3--:R-:W-:Y:S01]  /*1ec0*/  HADD2.F32 R39, -RZ, R39.H0_H0 ;  /* 0x20000027ff277230 */ /* 0x008fe20000004100 */
[----:B------:R-:W-:Y:S01]  /*1ed0*/  SHF.R.U32.HI R24, RZ, 0x10, R24 ;  /* 0x00000010ff187819 */ /* 0x000fe20000011618 */
[----:B------:R-:W-:Y:S01]  /*1ee0*/  I2F.F16 R33, R33 ;  /* 0x0000002100217306 */ /* 0x000fe20000200c00 */
[----:B------:R-:W-:-:S02]  /*1ef0*/  IADD3 R26, PT, PT, R26, -0x80, RZ ;  /* 0xffffff801a1a7810 */ /* 0x000fc40007ffe0ff */
[----:B------:R-:W-:Y:S02]  /*1f00*/  LEA.HI R47, R25, 0xffffff80, RZ, 0x8 ;  /* 0xffffff80192f7811 */ /* 0x000fe400078f40ff */
[----:B------:R-:W-:Y:S02]  /*1f10*/  LEA.HI R45, R27, 0xffffff80, RZ, 0x8 ;  /* 0xffffff801b2d7811 */ /* 0x000fe400078f40ff */
[----:B------:R-:W-:Y:S01]  /*1f20*/  LOP3.LUT R24, R24, 0xff, RZ, 0xc0, !PT ;  /* 0x000000ff18187812 */ /* 0x000fe200078ec0ff */
[----:B------:R-:W-:Y:S01]  /*1f30*/  I2F.F16 R0, R0 ;  /* 0x0000000000007306 */ /* 0x000fe20000200c00 */
[----:B------:R-:W-:Y:S01]  /*1f40*/  SHF.R.U32.HI R25, RZ, 0x10, R25 ;  /* 0x00000010ff197819 */ /* 0x000fe20000011619 */
[----:B-1----:R-:W-:Y:S01]  /*1f50*/  HADD2.F32 R38, -RZ, R38.H0_H0 ;  /* 0x20000026ff267230 */ /* 0x002fe20000004100 */
[----:B------:R-:W-:Y:S02]  /*1f60*/  SHF.R.U32.HI R27, RZ, 0x10, R27 ;  /* 0x00000010ff1b7819 */ /* 0x000fe4000001161b */
[----:B------:R-:W-:-:S02]  /*1f70*/  IADD3 R24, PT, PT, R24, -0x80, RZ ;  /* 0xffffff8018187810 */ /* 0x000fc40007ffe0ff */
[----:B------:R-:W-:Y:S01]  /*1f80*/  LOP3.LUT R25, R25, 0xff, RZ, 0xc0, !PT ;  /* 0x000000ff19197812 */ /* 0x000fe200078ec0ff */
[----:B------:R-:W1:Y:S01]  /*1f90*/  I2F.F16 R42, R26 ;  /* 0x0000001a002a7306 */ /* 0x000e620000200c00 */
[----:B------:R-:W-:Y:S02]  /*1fa0*/  LOP3.LUT R27, R27, 0xff, RZ, 0xc0, !PT ;  /* 0x000000ff1b1b7812 */ /* 0x000fe400078ec0ff */
[----:B------:R-:W-:Y:S02]  /*1fb0*/  IADD3 R25, PT, PT, R25, -0x80, RZ ;  /* 0xffffff8019197810 */ /* 0x000fe40007ffe0ff */
[----:B------:R-:W-:-:S03]  /*1fc0*/  IADD3 R27, PT, PT, R27, -0x80, RZ ;  /* 0xffffff801b1b7810 */ /* 0x000fc60007ffe0ff */
[----:B------:R-:W3:Y:S01]  /*1fd0*/  I2F.F16 R37, R37 ;  /* 0x0000002500257306 */ /* 0x000ee20000200c00 */
[--C-:B0-----:R-:W-:Y:S02]  /*1fe0*/  HADD2.F32 R13, -RZ, R2.reuse.H0_H0 ;  /* 0x20000002ff0d7230 */ /* 0x101fe40000004100 */
[----:B------:R-:W-:Y:S02]  /*1ff0*/  HADD2.F32 R22, -RZ, R2.H1_H1 ;  /* 0x30000002ff167230 */ /* 0x000fe40000004100 */
[--C-:B------:R-:W-:Y:S02]  /*2000*/  HADD2.F32 R23, -RZ, R3.reuse.H0_H0 ;  /* 0x20000003ff177230 */ /* 0x100fe40000004100 */
[----:B------:R-:W-:Y:S01]  /*2010*/  HADD2.F32 R29, -RZ, R3.H1_H1 ;  /* 0x30000003ff1d7230 */ /* 0x000fe20000004100 */
[----:B------:R-:W0:Y:S01]  /*2020*/  I2F.F16 R44, R24 ;  /* 0x00000018002c7306 */ /* 0x000e220000200c00 */
[----:B-1----:R-:W-:Y:S02]  /*2030*/  HADD2.F32 R42, -RZ, R42.H0_H0 ;  /* 0x2000002aff2a7230 */ /* 0x002fe40000004100 */
[----:B---3--:R-:W-:-:S05]  /*2040*/  HADD2.F32 R37, -RZ, R37.H0_H0 ;  /* 0x20000025ff257230 */ /* 0x008fca0000004100 */
[----:B------:R-:W1:Y:S01]  /*2050*/  I2F.F16 R43, R25 ;  /* 0x00000019002b7306 */ /* 0x000e620000200c00 */
[----:B0-----:R-:W-:-:S07]  /*2060*/  HADD2.F32 R44, -RZ, R44.H0_H0 ;  /* 0x2000002cff2c7230 */ /* 0x001fce0000004100 */
[----:B------:R-:W0:Y:S01]  /*2070*/  I2F.F16 R41, R27 ;  /* 0x0000001b00297306 */ /* 0x000e220000200c00 */
[----:B-1----:R-:W-:-:S07]  /*2080*/  HADD2.F32 R43, -RZ, R43.H0_H0 ;  /* 0x2000002bff2b7230 */ /* 0x002fce0000004100 */
[----:B------:R-:W1:Y:S01]  /*2090*/  I2F.F16 R48, R48 ;  /* 0x0000003000307306 */ /* 0x000e620000200c00 */
[----:B0-----:R-:W-:-:S07]  /*20a0*/  HADD2.F32 R41, -RZ, R41.H0_H0 ;  /* 0x20000029ff297230 */ /* 0x001fce0000004100 */
[----:B------:R-:W0:Y:S01]  /*20b0*/  I2F.F16 R46, R46 ;  /* 0x0000002e002e7306 */ /* 0x000e220000200c00 */
[----:B-1----:R-:W-:-:S07]  /*20c0*/  HADD2.F32 R48, -RZ, R48.H0_H0 ;  /* 0x20000030ff307230 */ /* 0x002fce0000004100 */
[----:B------:R-:W1:Y:S01]  /*20d0*/  I2F.F16 R47, R47 ;  /* 0x0000002f002f7306 */ /* 0x000e620000200c00 */
[----:B0-----:R-:W-:-:S07]  /*20e0*/  HADD2.F32 R46, -RZ, R46.H0_H0 ;  /* 0x2000002eff2e7230 */ /* 0x001fce0000004100 */
        /* <DEDUP_REMOVED lines=9> */
[----:B------:R-:W0:Y:S01]  /*2180*/  I2F.F16 R30, R30 ;  /* 0x0000001e001e7306 */ /* 0x000e220000200c00 */
[----:B------:R-:W-:Y:S02]  /*2190*/  LOP3.LUT R9, R7, 0xff, RZ, 0xc0, !PT ;  /* 0x000000ff07097812 */ /* 0x000fe400078ec0ff */
[--C-:B------:R-:W-:Y:S02]  /*21a0*/  SHF.R.U32.HI R2, RZ, 0x8, R4.reuse ;  /* 0x00000008ff027819 */ /* 0x100fe40000011604 */
[----:B------:R-:W-:Y:S02]  /*21b0*/  IADD3 R26, PT, PT, R9, -0x80, RZ ;  /* 0xffffff80091a7810 */ /* 0x000fe40007ffe0ff */
[----:B------:R-:W-:Y:S01]  /*21c0*/  LEA.HI R34, R4, 0xffffff80, RZ, 0x8 ;  /* 0xffffff8004227811 */ /* 0x000fe200078f40ff */
[----:B------:R1:W2:Y:S01]  /*21d0*/  I2F.F16 R51, R8 ;  /* 0x0000000800337306 */ /* 0x0002a20000200c00 */
[----:B------:R-:W-:-:S02]  /*21e0*/  SHF.R.U32.HI R24, RZ, 0x10, R4 ;  /* 0x00000010ff187819 */ /* 0x000fc40000011604 */
[----:B------:R-:W-:Y:S02]  /*21f0*/  SHF.R.U32.HI R3, RZ, 0x8, R5 ;  /* 0x00000008ff037819 */ /* 0x000fe40000011605 */
[--C-:B------:R-:W-:Y:S02]  /*2200*/  SHF.R.U32.HI R4, RZ, 0x8, R6.reuse ;  /* 0x00000008ff047819 */ /* 0x100fe40000011606 */
[----:B------:R-:W-:Y:S01]  /*2210*/  LOP3.LUT R2, R2, 0xff, RZ, 0xc0, !PT ;  /* 0x000000ff02027812 */ /* 0x000fe200078ec0ff */
[----:B------:R-:W-:Y:S01]  /*2220*/  I2F.F16 R32, R32 ;  /* 0x0000002000207306 */ /* 0x000fe20000200c00 */
[----:B-1----:R-:W1:Y:S01]  /*2230*/  LDS.64 R8, [UR8+-0xf8] ;  /* 0xffff0808ff087984 */ /* 0x002e620008000a00 */
[----:B------:R-:W-:Y:S01]  /*2240*/  LOP3.LUT R27, R3, 0xff, RZ, 0xc0, !PT ;  /* 0x000000ff031b7812 */ /* 0x000fe200078ec0ff */
[----:B------:R-:W-:Y:S01]  /*2250*/  HADD2.F32 R3, -RZ, R0.H0_H0 ;  /* 0x20000000ff037230 */ /* 0x000fe20000004100 */
[----:B------:R-:W-:Y:S01]  /*2260*/  LOP3.LUT R49, R4, 0xff, RZ, 0xc0, !PT ;  /* 0x000000ff04317812 */ /* 0x000fe200078ec0ff */
[----:B------:R-:W-:Y:S01]  /*2270*/  HADD2.F32 R4, -RZ, R33.H0_H0 ;  /* 0x20000021ff047230 */ /* 0x000fe20000004100 */
[----:B------:R-:W-:Y:S01]  /*2280*/  IADD3 R31, PT, PT, R2, -0x80, RZ ;  /* 0xffffff80021f7810 */ /* 0x000fe20007ffe0ff */
[----:B------:R-:W-:Y:S01]  /*2290*/  HADD2.F32 R2, -RZ, R28.H0_H0 ;  /* 0x2000001cff027230 */ /* 0x000fe20000004100 */
[----:B------:R-:W-:Y:S01]  /*22a0*/  IADD3 R49, PT, PT, R49, -0x80, RZ ;  /* 0xffffff8031317810 */ /* 0x000fe20007ffe0ff */
[----:B------:R-:W-:Y:S01]  /*22b0*/  HADD2.F32 R0, -RZ, R12.H0_H0 ;  /* 0x2000000cff007230 */ /* 0x000fe20000004100 */
[----:B------:R-:W-:Y:S01]  /*22c0*/  LEA.HI R35, R5, 0xffffff80, RZ, 0x8 ;  /* 0xffffff8005237811 */ /* 0x000fe200078f40ff */
[C---:B------:R-:W-:Y:S01]  /*22d0*/  FFMA.FTZ R55, R13.reuse, R4, RZ ;  /* 0x000000040d377223 */ /* 0x040fe200000100ff */
[----:B------:R-:W-:Y:S01]  /*22e0*/  SHF.R.U32.HI R25, RZ, 0x8, R7 ;  /* 0x00000008ff197819 */ /* 0x000fe20000011607 */
[----:B------:R-:W-:Y:S01]  /*22f0*/  FFMA.FTZ R33, R2, R13, RZ ;  /* 0x0000000d02217223 */ /* 0x000fe200000100ff */
[----:B------:R-:W-:Y:S01]  /*2300*/  LOP3.LUT R24, R24, 0xff, RZ, 0xc0, !PT ;  /* 0x000000ff18187812 */ /* 0x000fe200078ec0ff */
[C---:B------:R-:W-:Y:S01]  /*2310*/  FFMA.FTZ R57, R13.reuse, R0, RZ ;  /* 0x000000000d397223 */ /* 0x040fe200000100ff */
[----:B------:R-:W-:Y:S01]  /*2320*/  SHF.R.U32.HI R5, RZ, 0x10, R5 ;  /* 0x00000010ff057819 */ /* 0x000fe20000011605 */
[----:B------:R-:W-:Y:S01]  /*2330*/  FFMA.FTZ R28, R13, R3, RZ ;  /* 0x000000030d1c7223 */ /* 0x000fe200000100ff */
[----:B------:R-:W-:Y:S01]  /*2340*/  IADD3 R27, PT, PT, R27, -0x80, RZ ;  /* 0xffffff801b1b7810 */ /* 0x000fe20007ffe0ff */
[----:B------:R3:W-:Y:S01]  /*2350*/  I2F.F16 R13, R49 ;  /* 0x00000031000d7306 */ /* 0x0007e20000200c00 */
[----:B------:R-:W-:Y:S01]  /*2360*/  LEA.HI R36, R6, 0xffffff80, RZ, 0x8 ;  /* 0xffffff8006247811 */ /* 0x000fe200078f40ff */
[----:B------:R-:W-:Y:S01]  /*2370*/  FFMA.FTZ R33, R40, R22, R33 ;  /* 0x0000001628217223 */ /* 0x000fe20000010021 */
[----:B------:R-:W-:Y:S01]  /*2380*/  LOP3.LUT R25, R25, 0xff, RZ, 0xc0, !PT ;  /* 0x000000ff19197812 */ /* 0x000fe200078ec0ff */
[C---:B------:R-:W-:Y:S01]  /*2390*/  FFMA.FTZ R50, R22.reuse, R39, R55 ;  /* 0x0000002716327223 */ /* 0x040fe20000010037 */
[----:B------:R-:W-:Y:S01]  /*23a0*/  SHF.R.U32.HI R6, RZ, 0x10, R6 ;  /* 0x00000010ff067819 */ /* 0x000fe20000011606 */
[----:B------:R-:W-:-:S02]  /*23b0*/  FFMA.FTZ R28, R22, R37, R28 ;  /* 0x00000025161c7223 */ /* 0x000fc4000001001c */
[----:B------:R4:W-:Y:S01]  /*23c0*/  I2F.F16 R12, R27 ;  /* 0x0000001b000c7306 */ /* 0x0009e20000200c00 */
[----:B---3--:R-:W-:Y:S01]  /*23d0*/  IADD3 R49, PT, PT, R24, -0x80, RZ ;  /* 0xffffff8018317810 */ /* 0x008fe20007ffe0ff */
[----:B------:R-:W-:Y:S01]  /*23e0*/  FFMA.FTZ R50, R23, R43, R50 ;  /* 0x0000002b17327223 */ /* 0x000fe20000010032 */
[----:B------:R-:W-:Y:S01]  /*23f0*/  LOP3.LUT R24, R5, 0xff, RZ, 0xc0, !PT ;  /* 0x000000ff05187812 */ /* 0x000fe200078ec0ff */
[----:B------:R-:W-:Y:S01]  /*2400*/  FFMA.FTZ R28, R23, R41, R28 ;  /* 0x00000029171c7223 */ /* 0x000fe2000001001c */
[----:B------:R-:W-:Y:S01]  /*2410*/  SHF.R.U32.HI R5, RZ, 0x10, R7 ;  /* 0x00000010ff057819 */ /* 0x000fe20000011607 */
[----:B------:R-:W-:Y:S01]  /*2420*/  FFMA.FTZ R50, R29, R47, R50 ;  /* 0x0000002f1d327223 */ /* 0x000fe20000010032 */
[----:B------:R-:W-:Y:S01]  /*2430*/  LOP3.LUT R6, R6, 0xff, RZ, 0xc0, !PT ;  /* 0x000000ff06067812 */ /* 0x000fe200078ec0ff */
[----:B------:R-:W3:Y:S01]  /*2440*/  I2F.F16 R26, R26 ;  /* 0x0000001a001a7306 */ /* 0x000ee20000200c00 */
[----:B----4-:R-:W-:Y:S01]  /*2450*/  FFMA.FTZ R27, R22, R38, R57 ;  /* 0x00000026161b7223 */ /* 0x010fe20000010039 */
[----:B------:R-:W-:Y:S01]  /*2460*/  IADD3 R22, PT, PT, R25, -0x80, RZ ;  /* 0xffffff8019167810 */ /* 0x000fe20007ffe0ff */
[----:B------:R-:W-:Y:S01]  /*2470*/  FFMA.FTZ R25, R44, R23, R33 ;  /* 0x000000172c197223 */ /* 0x000fe20000010021 */
[----:B------:R-:W-:Y:S01]  /*2480*/  IADD3 R24, PT, PT, R24, -0x80, RZ ;  /* 0xffffff8018187810 */ /* 0x000fe20007ffe0ff */
[----:B------:R-:W-:Y:S01]  /*2490*/  FFMA.FTZ R27, R23, R42, R27 ;  /* 0x0000002a171b7223 */ /* 0x000fe2000001001b */
[----:B------:R-:W-:Y:S01]  /*24a0*/  LOP3.LUT R5, R5, 0xff, RZ, 0xc0, !PT ;  /* 0x000000ff05057812 */ /* 0x000fe200078ec0ff */
[----:B------:R-:W-:Y:S01]  /*24b0*/  FFMA.FTZ R56, R48, R29, R25 ;  /* 0x0000001d30387223 */ /* 0x000fe20000010019 */
[----:B------:R-:W4:Y:S01]  /*24c0*/  I2F.F16 R31, R31 ;  /* 0x0000001f001f7306 */ /* 0x000f220000200c00 */
[----:B------:R-:W-:Y:S01]  /*24d0*/  IADD3 R55, PT, PT, R6, -0x80, RZ ;  /* 0xffffff8006377810 */ /* 0x000fe20007ffe0ff */
[----:B0-----:R-:W-:Y:S01]  /*24e0*/  HADD2.F32 R6, -RZ, R30.H0_H0 ;  /* 0x2000001eff067230 */ /* 0x001fe20000004100 */
[----:B------:R-:W-:Y:S01]  /*24f0*/  IADD3 R57, PT, PT, R5, -0x80, RZ ;  /* 0xffffff8005397810 */ /* 0x000fe20007ffe0ff */
[----:B------:R-:W-:Y:S01]  /*2500*/  FFMA.FTZ R54, R29, R46, R27 ;  /* 0x0000002e1d367223 */ /* 0x000fe2000001001b */
[----:B-1----:R-:W-:-:S02]  /*2510*/  HADD2.F32 R33, -RZ, R8.H0_H0 ;  /* 0x20000008ff217230 */ /* 0x002fc40000004100 */
[----:B------:R-:W-:Y:S01]  /*2520*/  FFMA.FTZ R29, R29, R45, R28 ;  /* 0x0000002d1d1d7223 */ /* 0x000fe2000001001c */
[----:B--2---:R-:W-:Y:S01]  /*2530*/  HADD2.F32 R5, -RZ, R51.H0_H0 ;  /* 0x20000033ff057230 */ /* 0x004fe20000004100 */
[----:B------:R-:W0:Y:S01]  /*2540*/  I2F.F16 R22, R22 ;  /* 0x0000001600167306 */ /* 0x000e220000200c00 */
[----:B------:R-:W-:Y:S02]  /*2550*/  HADD2.F32 R27, -RZ, R8.H1_H1 ;  /* 0x30000008ff1b7230 */ /* 0x000fe40000004100 */
[----:B------:R-:W-:Y:S01]  /*2560*/  FFMA.FTZ R50, R33, R6, R50 ;  /* 0x0000000621327223 */ /* 0x000fe20000010032 */
[----:B---3--:R-:W-:Y:S02]  /*2570*/  HADD2.F32 R8, -RZ, R26.H0_H0 ;  /* 0x2000001aff087230 */ /* 0x008fe40000004100 */
[--C-:B------:R-:W-:Y:S02]  /*2580*/  HADD2.F32 R28, -RZ, R9.reuse.H0_H0 ;  /* 0x20000009ff1c7230 */ /* 0x100fe40000004100 */
[----:B------:R-:W-:Y:S01]  /*2590*/  HADD2.F32 R26, -RZ, R9.H1_H1 ;  /* 0x30000009ff1a7230 */ /* 0x000fe20000004100 */
[----:B------:R1:W2:Y:S01]  /*25a0*/  I2F.F16 R23, R49 ;  /* 0x0000003100177306 */ /* 0x0002a20000200c00 */
[----:B----4-:R-:W-:-:S02]  /*25b0*/  HADD2.F32 R9, -RZ, R31.H0_H0 ;  /* 0x2000001fff097230 */ /* 0x010fc40000004100 */
[----:B------:R-:W-:Y:S01]  /*25c0*/  FFMA.FTZ R29, R33, R8, R29 ;  /* 0x00000008211d7223 */ /* 0x000fe2000001001d */
[----:B------:R-:W-:Y:S02]  /*25d0*/  HADD2.F32 R12, -RZ, R12.H0_H0 ;  /* 0x2000000cff0c7230 */ /* 0x000fe40000004100 */
[----:B------:R-:W-:Y:S02]  /*25e0*/  HADD2.F32 R13, -RZ, R13.H0_H0 ;  /* 0x2000000dff0d7230 */ /* 0x000fe40000004100 */
[----:B0-----:R-:W-:Y:S01]  /*25f0*/  HADD2.F32 R22, -RZ, R22.H0_H0 ;  /* 0x20000016ff167230 */ /* 0x001fe20000004100 */
[----:B------:R-:W0:Y:S01]  /*2600*/  I2F.F16 R24, R24 ;  /* 0x0000001800187306 */ /* 0x000e220000200c00 */
[----:B-1----:R-:W-:Y:S01]  /*2610*/  LEA.HI R49, R7, 0xffffff80, RZ, 0x8 ;  /* 0xffffff8007317811 */ /* 0x002fe200078f40ff */
[----:B------:R-:W-:Y:S02]  /*2620*/  HADD2.F32 R7, -RZ, R32.H0_H0 ;  /* 0x20000020ff077230 */ /* 0x000fe40000004100 */
[----:B------:R-:W-:Y:S01]  /*2630*/  FFMA.FTZ R32, R5, R33, R56 ;  /* 0x0000002105207223 */ /* 0x000fe20000010038 */
[C---:B------:R-:W-:Y:S01]  /*2640*/  FFMA.FTZ R51, R27.reuse, R12, R50 ;  /* 0x0000000c1b337223 */ /* 0x040fe20000010032 */
[----:B------:R-:W-:Y:S01]  /*2650*/  FFMA.FTZ R31, R27, R22, R29 ;  /* 0x000000161b1f7223 */ /* 0x000fe2000001001d */
[----:B------:R-:W-:-:S02]  /*2660*/  HADD2.F32 R50, -RZ, R11.H1_H1 ;  /* 0x3000000bff327230 */ /* 0x000fc40000004100 */
[----:B------:R-:W-:Y:S01]  /*2670*/  FFMA.FTZ R54, R33, R7, R54 ;  /* 0x0000000721367223 */ /* 0x000fe20000010036 */
[----:B------:R-:W1:Y:S01]  /*2680*/  I2F.F16 R25, R55 ;  /* 0x0000003700197306 */ /* 0x000e620000200c00 */
[----:B--2---:R-:W-:Y:S02]  /*2690*/  HADD2.F32 R23, -RZ, R23.H0_H0 ;  /* 0x20000017ff177230 */ /* 0x004fe40000004100 */
[----:B------:R-:W-:Y:S01]  /*26a0*/  FFMA.FTZ R32, R9, R27, R32 ;  /* 0x0000001b09207223 */ /* 0x000fe20000010020 */
[----:B------:R-:W-:Y:S01]  /*26b0*/  FFMA.FTZ R54, R27, R13, R54 ;  /* 0x0000000d1b367223 */ /* 0x000fe20000010036 */
[----:B------:R-:W-:Y:S02]  /*26c0*/  HADD2.F32 R33, -RZ, R10.H0_H0 ;  /* 0x2000000aff217230 */ /* 0x000fe40000004100 */
[----:B------:R-:W-:Y:S01]  /*26d0*/  FFMA.FTZ R29, R23, R28, R32 ;  /* 0x0000001c171d7223 */ /* 0x000fe20000010020 */
[----:B0-----:R-:W-:Y:S01]  /*26e0*/  HADD2.F32 R24, -RZ, R24.H0_H0 ;  /* 0x20000018ff187230 */ /* 0x001fe20000004100 */
[----:B------:R-:W0:Y:S01]  /*26f0*/  I2F.F16 R30, R57 ;  /* 0x00000039001e7306 */ /* 0x000e220000200c00 */
[----:B------:R-:W-:-:S03]  /*2700*/  HADD2.F32 R32, -RZ, R10.H1_H1 ;  /* 0x3000000aff207230 */ /* 0x000fc60000004100 */
[----:B------:R-:W-:Y:S01]  /*2710*/  FFMA.FTZ R51, R28, R24, R51 ;  /* 0x000000181c337223 */ /* 0x000fe20000010033 */
[----:B-1----:R-:W-:-:S03]  /*2720*/  HADD2.F32 R25, -RZ, R25.H0_H0 ;  /* 0x20000019ff197230 */ /* 0x002fc60000004100 */
[----:B------:R-:W1:Y:S02]  /*2730*/  I2F.F16 R34, R34 ;  /* 0x0000002200227306 */ /* 0x000e640000200c00 */
[----:B------:R-:W-:Y:S01]  /*2740*/  FFMA.FTZ R27, R28, R25, R54 ;  /* 0x000000191c1b7223 */ /* 0x000fe20000010036 */
[----:B0-----:R-:W-:-:S05]  /*2750*/  HADD2.F32 R30, -RZ, R30.H0_H0 ;  /* 0x2000001eff1e7230 */ /* 0x001fca0000004100 */
[----:B------:R-:W0:Y:S01]  /*2760*/  I2F.F16 R35, R35 ;  /* 0x0000002300237306 */ /* 0x000e220000200c00 */
[----:B------:R-:W-:Y:S01]  /*2770*/  FFMA.FTZ R28, R28, R30, R31 ;  /* 0x0000001e1c1c7223 */ /* 0x000fe2000001001f */
[----:B------:R-:W-:Y:S02]  /*2780*/  HADD2.F32 R31, -RZ, R11.H0_H0 ;  /* 0x2000000bff1f7230 */ /* 0x000fe40000004100 */
[----:B-1----:R-:W-:-:S04]  /*2790*/  HADD2.F32 R34, -RZ, R34.H0_H0 ;  /* 0x20000022ff227230 */ /* 0x002fc80000004100 */
[----:B------:R-:W1:Y:S01]  /*27a0*/  I2F.F16 R36, R36 ;  /* 0x0000002400247306 */ /* 0x000e620000200c00 */
[----:B------:R-:W-:Y:S01]  /*27b0*/  FFMA.FTZ R54, R34, R26, R29 ;  /* 0x0000001a22367223 */ /* 0x000fe2000001001d */
[----:B0-----:R-:W-:-:S06]  /*27c0*/  HADD2.F32 R35, -RZ, R35.H0_H0 ;  /* 0x20000023ff237230 */ /* 0x001fcc0000004100 */
[----:B------:R-:W0:Y:S01]  /*27d0*/  I2F.F16 R49, R49 ;  /* 0x0000003100317306 */ /* 0x000e220000200c00 */
[----:B------:R-:W-:Y:S01]  /*27e0*/  FMUL.FTZ R54, R31, R54 ;  /* 0x000000361f367220 */ /* 0x000fe20000410000 */
[----:B------:R-:W-:-:S04]  /*27f0*/  FFMA.FTZ R51, R26, R35, R51 ;  /* 0x000000231a337223 */ /* 0x000fc80000010033 */
        /* <DEDUP_REMOVED lines=16> */
[----:B------:R-:W0:Y:S01]  /*2900*/  LDS.64 R26, [UR8+-0x80] ;  /* 0xffff8008ff1a7984 */ /* 0x000e220008000a00 */
[----:B------:R-:W-:-:S03]  /*2910*/  UISETP.NE.AND UP1, UPT, UR14, 0x2, UPT ;  /* 0x000000020e00788c */ /* 0x000fc6000bf25270 */
[----:B------:R-:W1:Y:S01]  /*2920*/  LDS.64 R28, [UR8+-0x78] ;  /* 0xffff8808ff1c7984 */ /* 0x000e620008000a00 */
        /* <DEDUP_REMOVED lines=21> */
[----:B------:R-:W-:-:S03]  /*2a80*/  HADD2.F32 R28, -RZ, R28.H1_H1 ;  /* 0x3000001cff1c7230 */ /* 0x000fc60000004100 */
        /* <DEDUP_REMOVED lines=141> */
.L_x_707:
[----:B------:R-:W-:-:S05]  /*3360*/  MOV R3, UR15 ;  /* 0x0000000f00037c02 */ /* 0x000fca0008000f00 */
[----:B------:R-:W-:-:S05]  /*3370*/  IMAD.WIDE R2, R3, 0x4, R52 ;  /* 0x0000000403027825 */ /* 0x000fca00078e0234 */
[----:B-----5:R0:W5:Y:S01]  /*3380*/  LDG.E.128.CONSTANT R24, desc[UR20][R2.64] ;  /* 0x0000001402187981 */ /* 0x020162000c1e9d00 */
[----:B------:R-:W-:-:S05]  /*3390*/  MOV R53, UR15 ;  /* 0x0000000f00357c02 */ /* 0x000fca0008000f00 */
[----:B------:R-:W-:Y:S01]  /*33a0*/  IMAD.WIDE R52, R53, 0x4, R2 ;  /* 0x0000000435347825 */ /* 0x000fe200078e0202 */
[----:B------:R-:W-:Y:S06]  /*33b0*/  BRA.U !UP0, `(.L_x_708) ;  /* 0x0000001508ac7547 */ /* 0x000fec000b800000 */
[----:B------:R-:W2:Y:S01]  /*33c0*/  LDG.E.128.CONSTANT R4, desc[UR20][R52.64] ;  /* 0x0000001434047981 */ /* 0x000ea2000c1e9d00 */
[----:B0----5:R-:W-:Y:S01]  /*33d0*/  LOP3.LUT R2, R24, 0xff, RZ, 0xc0, !PT ;  /* 0x000000ff18027812 */ /* 0x021fe200078ec0ff */
        /* <DEDUP_REMOVED lines=18> */
[----:B------:R-:W-:Y:S02]  /*3500*/  LOP3.LUT R23, R23, 0xff, RZ, 0xc0, !PT ;  /* 0x000000ff17177812 */ /* 0x000fe400078ec0ff */
[----:B------:R-:W-:Y:S01]  /*3510*/  IADD3 R12, PT, PT, R0, -0x80, RZ ;  /* 0xffffff80000c7810 */ /* 0x000fe20007ffe0ff */
[----:B------:R-:W-:Y:S01]  /*3520*/  I2F.F16 R49, R49 ;  /* 0x0000003100317306 */ /* 0x000fe20000200c00 */
[----:B0-----:R-:W0:Y:S01]  /*3530*/  LDS.64 R2, [UR8+-0xf0] ;  /* 0xffff1008ff027984 */ /* 0x001e220008000a00 */
[----:B------:R-:W-:-:S02]  /*3540*/  LOP3.LUT R0, R27, 0xff, RZ, 0xc0, !PT ;  /* 0x000000ff1b007812 */ /* 0x000fc400078ec0ff */
[----:B------:R-:W-:Y:S02]  /*3550*/  IADD3 R45, PT, PT, R23, -0x80, RZ ;  /* 0xffffff80172d7810 */ /* 0x000fe40007ffe0ff */
[----:B------:R-:W-:Y:S01]  /*3560*/  IADD3 R0, PT, PT, R0, -0x80, RZ ;  /* 0xffffff8000007810 */ /* 0x000fe20007ffe0ff */
[----:B-1----:R-:W-:Y:S01]  /*3570*/  HADD2.F32 R13, -RZ, R13.H0_H0 ;  /* 0x2000000dff0d7230 */ /* 0x002fe20000004100 */
[----:B------:R-:W-:Y:S01]  /*3580*/  LEA.HI R40, R26, 0xffffff80, RZ, 0x8 ;  /* 0xffffff801a287811 */ /* 0x000fe200078f40ff */
[----:B------:R-:W-:Y:S01]  /*3590*/  I2F.F16 R12, R12 ;  /* 0x0000000c000c7306 */ /* 0x000fe20000200c00 */
[----:B------:R-:W-:Y:S02]  /*35a0*/  LEA.HI R28, R25, 0xffffff80, RZ, 0x8 ;  /* 0xffffff80191c7811 */ /* 0x000fe400078f40ff */
[----:B------:R-:W-:Y:S02]  /*35b0*/  SHF.R.U32.HI R26, RZ, 0x10, R26 ;  /* 0x00000010ff1a7819 */ /* 0x000fe4000001161a */
[----:B------:R-:W-:-:S02]  /*35c0*/  SHF.R.U32.HI R25, RZ, 0x10, R25 ;  /* 0x00000010ff197819 */ /* 0x000fc40000011619 */
[----:B------:R-:W-:Y:S01]  /*35d0*/  LEA.HI R29, R24, 0xffffff80, RZ, 0x8 ;  /* 0xffffff80181d7811 */ /* 0x000fe200078f40ff */
[----:B------:R-:W-:Y:S01]  /*35e0*/  I2F.F16 R0, R0 ;  /* 0x0000000000007306 */ /* 0x000fe20000200c00 */
[----:B------:R-:W-:Y:S02]  /*35f0*/  SHF.R.U32.HI R24, RZ, 0x10, R24 ;  /* 0x00000010ff187819 */ /* 0x000fe40000011618 */
[----:B------:R-:W-:Y:S02]  /*3600*/  LEA.HI R30, R27, 0xffffff80, RZ, 0x8 ;  /* 0xffffff801b1e7811 */ /* 0x000fe400078f40ff */
[----:B------:R-:W-:Y:S02]  /*3610*/  LOP3.LUT R26, R26, 0xff, RZ, 0xc0, !PT ;  /* 0x000000ff1a1a7812 */ /* 0x000fe400078ec0ff */
[----:B------:R-:W-:Y:S01]  /*3620*/  LOP3.LUT R25, R25, 0xff, RZ, 0xc0, !PT ;  /* 0x000000ff19197812 */ /* 0x000fe200078ec0ff */
[----:B------:R-:W-:Y:S01]  /*3630*/  I2F.F16 R45, R45 ;  /* 0x0000002d002d7306 */ /* 0x000fe20000200c00 */
[----:B------:R-:W-:-:S02]  /*3640*/  SHF.R.U32.HI R27, RZ, 0x10, R27 ;  /* 0x00000010ff1b7819 */ /* 0x000fc4000001161b */
[----:B------:R-:W-:Y:S02]  /*3650*/  LOP3.LUT R24, R24, 0xff, RZ, 0xc0, !PT ;  /* 0x000000ff18187812 */ /* 0x000fe400078ec0ff */
[----:B------:R-:W-:Y:S02]  /*3660*/  IADD3 R26, PT, PT, R26, -0x80, RZ ;  /* 0xffffff801a1a7810 */ /* 0x000fe40007ffe0ff */
[----:B------:R-:W-:Y:S01]  /*3670*/  IADD3 R22, PT, PT, R25, -0x80, RZ ;  /* 0xffffff8019167810 */ /* 0x000fe20007ffe0ff */
[----:B------:R-:W-:Y:S01]  /*3680*/  I2F.F16 R37, R37 ;  /* 0x0000002500257306 */ /* 0x000fe20000200c00 */
[----:B------:R-:W-:Y:S02]  /*3690*/  LOP3.LUT R27, R27, 0xff, RZ, 0xc0, !PT ;  /* 0x000000ff1b1b7812 */ /* 0x000fe400078ec0ff */
[----:B------:R-:W-:Y:S02]  /*36a0*/  IADD3 R24, PT, PT, R24, -0x80, RZ ;  /* 0xffffff8018187810 */ /* 0x000fe40007ffe0ff */
[----:B------:R-:W-:Y:S01]  /*36b0*/  IADD3 R27, PT, PT, R27, -0x80, RZ ;  /* 0xffffff801b1b7810 */ /* 0x000fe20007ffe0ff */
[----:B0-----:R-:W-:-:S02]  /*36c0*/  HADD2.F32 R41, -RZ, R2.H1_H1 ;  /* 0x30000002ff297230 */ /* 0x001fc40000004100 */
[----:B------:R-:W-:Y:S01]  /*36d0*/  I2F.F16 R38, R26 ;  /* 0x0000001a00267306 */ /* 0x000fe20000200c00 */
[--C-:B------:R-:W-:Y:S02]  /*36e0*/  HADD2.F32 R25, -RZ, R3.reuse.H0_H0 ;  /* 0x20000003ff197230 */ /* 0x100fe40000004100 */
[----:B------:R-:W-:-:S05]  /*36f0*/  HADD2.F32 R43, -RZ, R3.H1_H1 ;  /* 0x30000003ff2b7230 */ /* 0x000fca0000004100 */
[----:B------:R-:W-:Y:S08]  /*3700*/  I2F.F16 R22, R22 ;  /* 0x0000001600167306 */ /* 0x000ff00000200c00 */
[----:B------:R-:W0:Y:S08]  /*3710*/  I2F.F16 R24, R24 ;  /* 0x0000001800187306 */ /* 0x000e300000200c00 */
[----:B------:R-:W-:Y:S01]  /*3720*/  I2F.F16 R39, R27 ;  /* 0x0000001b00277306 */ /* 0x000fe20000200c00 */
[----:B0-----:R-:W-:-:S07]  /*3730*/  HADD2.F32 R24, -RZ, R24.H0_H0 ;  /* 0x20000018ff187230 */ /* 0x001fce0000004100 */
[----:B------:R-:W-:Y:S08]  /*3740*/  I2F.F16 R40, R40 ;  /* 0x0000002800287306 */ /* 0x000ff00000200c00 */
[----:B------:R-:W-:Y:S08]  /*3750*/  I2F.F16 R30, R30 ;  /* 0x0000001e001e7306 */ /* 0x000ff00000200c00 */
[----:B------:R-:W0:Y:S08]  /*3760*/  I2F.F16 R29, R29 ;  /* 0x0000001d001d7306 */ /* 0x000e300000200c00 */
[----:B------:R-:W1:Y:S01]  /*3770*/  I2F.F16 R28, R28 ;  /* 0x0000001c001c7306 */ /* 0x000e620000200c00 */
[----:B0-----:R-:W-:-:S02]  /*3780*/  HADD2.F32 R29, -RZ, R29.H0_H0 ;  /* 0x2000001dff1d7230 */ /* 0x001fc40000004100 */
[----:B-1----:R-:W-:Y:S01]  /*3790*/  HADD2.F32 R28, -RZ, R28.H0_H0 ;  /* 0x2000001cff1c7230 */ /* 0x002fe20000004100 */
[C---:B--2---:R-:W-:Y:S02]  /*37a0*/  LOP3.LUT R23, R4.reuse, 0xff, RZ, 0xc0, !PT ;  /* 0x000000ff04177812 */ /* 0x044fe400078ec0ff */
[----:B------:R-:W-:Y:S02]  /*37b0*/  LEA.HI R46, R4, 0xffffff80, RZ, 0x8 ;  /* 0xffffff80042e7811 */ /* 0x000fe400078f40ff */
[----:B------:R-:W-:Y:S02]  /*37c0*/  IADD3 R31, PT, PT, R23, -0x80, RZ ;  /* 0xffffff80171f7810 */ /* 0x000fe40007ffe0ff */
[----:B------:R-:W-:Y:S02]  /*37d0*/  LOP3.LUT R23, R5, 0xff, RZ, 0xc0, !PT ;  /* 0x000000ff05177812 */ /* 0x000fe400078ec0ff */
[----:B------:R-:W-:Y:S01]  /*37e0*/  LOP3.LUT R26, R7, 0xff, RZ, 0xc0, !PT ;  /* 0x000000ff071a7812 */ /* 0x000fe200078ec0ff */
[----:B------:R-:W0:Y:S01]  /*37f0*/  I2F.F16 R46, R46 ;  /* 0x0000002e002e7306 */ /* 0x000e220000200c00 */
[----:B------:R-:W-:-:S02]  /*3800*/  IADD3 R32, PT, PT, R23, -0x80, RZ ;  /* 0xffffff8017207810 */ /* 0x000fc40007ffe0ff */
[----:B------:R-:W-:Y:S02]  /*3810*/  LOP3.LUT R23, R6, 0xff, RZ, 0xc0, !PT ;  /* 0x000000ff06177812 */ /* 0x000fe400078ec0ff */
[--C-:B------:R-:W-:Y:S02]  /*3820*/  SHF.R.U32.HI R42, RZ, 0x10, R4.reuse ;  /* 0x00000010ff2a7819 */ /* 0x100fe40000011604 */
[----:B------:R-:W-:Y:S01]  /*3830*/  IADD3 R33, PT, PT, R23, -0x80, RZ ;  /* 0xffffff8017217810 */ /* 0x000fe20007ffe0ff */
[----:B------:R-:W-:Y:S01]  /*3840*/  HADD2.F32 R23, -RZ, R2.H0_H0 ;  /* 0x20000002ff177230 */ /* 0x000fe20000004100 */
[----:B------:R-:W-:Y:S01]  /*3850*/  SHF.R.U32.HI R2, RZ, 0x8, R4 ;  /* 0x00000008ff027819 */ /* 0x000fe20000011604 */
[----:B------:R-:W-:Y:S01]  /*3860*/  I2F.F16 R31, R31 ;  /* 0x0000001f001f7306 */ /* 0x000fe20000200c00 */
[----:B------:R-:W-:Y:S02]  /*3870*/  SHF.R.U32.HI R3, RZ, 0x8, R5 ;  /* 0x00000008ff037819 */ /* 0x000fe40000011605 */
[----:B------:R-:W-:-:S02]  /*3880*/  LOP3.LUT R2, R2, 0xff, RZ, 0xc0, !PT ;  /* 0x000000ff02027812 */ /* 0x000fc400078ec0ff */
[----:B------:R-:W-:Y:S01]  /*3890*/  SHF.R.U32.HI R4, RZ, 0x8, R6 ;  /* 0x00000008ff047819 */ /* 0x000fe20000011606 */
[----:B0-----:R-:W-:Y:S01]  /*38a0*/  HADD2.F32 R46, -RZ, R46.H0_H0 ;  /* 0x2000002eff2e7230 */ /* 0x001fe20000004100 */
[----:B------:R-:W-:Y:S01]  /*38b0*/  LOP3.LUT R36, R3, 0xff, RZ, 0xc0, !PT ;  /* 0x000000ff03247812 */ /* 0x000fe200078ec0ff */
[----:B------:R-:W-:Y:S01]  /*38c0*/  HADD2.F32 R3, -RZ, R0.H0_H0 ;  /* 0x20000000ff037230 */ /* 0x000fe20000004100 */
[----:B------:R-:W-:Y:S01]  /*38d0*/  IADD3 R34, PT, PT, R26, -0x80, RZ ;  /* 0xffffff801a227810 */ /* 0x000fe20007ffe0ff */
[----:B------:R-:W-:Y:S01]  /*38e0*/  HADD2.F32 R0, -RZ, R8.H0_H0 ;  /* 0x20000008ff007230 */ /* 0x000fe20000004100 */
[----:B------:R-:W-:Y:S01]  /*38f0*/  IADD3 R35, PT, PT, R2, -0x80, RZ ;  /* 0xffffff8002237810 */ /* 0x000fe20007ffe0ff */
[----:B------:R-:W0:Y:S01]  /*3900*/  LDS.64 R26, [UR8+-0xe8] ;  /* 0xffff1808ff1a7984 */ /* 0x000e220008000a00 */
[----:B------:R-:W-:Y:S01]  /*3910*/  LOP3.LUT R50, R4, 0xff, RZ, 0xc0, !PT ;  /* 0x000000ff04327812 */ /* 0x000fe200078ec0ff */
[----:B------:R-:W-:Y:S02]  /*3920*/  HADD2.F32 R4, -RZ, R12.H0_H0 ;  /* 0x2000000cff047230 */ /* 0x000fe40000004100 */
[----:B------:R-:W-:Y:S01]  /*3930*/  FFMA.FTZ R56, R23, R0, RZ ;  /* 0x0000000017387223 */ /* 0x000fe200000100ff */
[----:B------:R-:W-:Y:S01]  /*3940*/  HADD2.F32 R2, -RZ, R9.H0_H0 ;  /* 0x20000009ff027230 */ /* 0x000fe20000004100 */
[----:B------:R-:W-:Y:S01]  /*3950*/  IADD3 R51, PT, PT, R50, -0x80, RZ ;  /* 0xffffff8032337810 */ /* 0x000fe20007ffe0ff */
[----:B------:R-:W-:-:S02]  /*3960*/  HADD2.F32 R8, -RZ, R45.H0_H0 ;  /* 0x2000002dff087230 */ /* 0x000fc40000004100 */
[C---:B------:R-:W-:Y:S01]  /*3970*/  FFMA.FTZ R54, R23.reuse, R4, RZ ;  /* 0x0000000417367223 */ /* 0x040fe200000100ff */
[----:B------:R-:W-:Y:S02]  /*3980*/  HADD2.F32 R12, -RZ, R49.H0_H0 ;  /* 0x20000031ff0c7230 */ /* 0x000fe40000004100 */
[----:B------:R-:W-:Y:S01]  /*3990*/  FFMA.FTZ R50, R2, R23, RZ ;  /* 0x0000001702327223 */ /* 0x000fe200000100ff */
[----:B------:R-:W-:Y:S02]  /*39a0*/  HADD2.F32 R9, -RZ, R37.H0_H0 ;  /* 0x20000025ff097230 */ /* 0x000fe40000004100 */
[----:B------:R-:W-:Y:S01]  /*39b0*/  FFMA.FTZ R23, R23, R3, RZ ;  /* 0x0000000317177223 */ /* 0x000fe200000100ff */
[----:B------:R-:W-:Y:S01]  /*39c0*/  SHF.R.U32.HI R44, RZ, 0x8, R7 ;  /* 0x00000008ff2c7819 */ /* 0x000fe20000011607 */
[----:B------:R-:W-:Y:S01]  /*39d0*/  FFMA.FTZ R49, R13, R41, R50 ;  /* 0x000000290d317223 */ /* 0x000fe20000010032 */
[C---:B------:R-:W-:Y:S01]  /*39e0*/  FFMA.FTZ R54, R41.reuse, R12, R54 ;  /* 0x0000000c29367223 */ /* 0x040fe20000010036 */
[C---:B------:R-:W-:Y:S01]  /*39f0*/  FFMA.FTZ R50, R41.reuse, R8, R23 ;  /* 0x0000000829327223 */ /* 0x040fe20000010017 */
[----:B------:R-:W-:Y:S01]  /*3a00*/  FFMA.FTZ R45, R41, R9, R56 ;  /* 0x00000009292d7223 */ /* 0x000fe20000010038 */
[----:B------:R-:W-:Y:S01]  /*3a10*/  HADD2.F32 R23, -RZ, R22.H0_H0 ;  /* 0x20000016ff177230 */ /* 0x000fe20000004100 */
[----:B------:R-:W-:Y:S01]  /*3a20*/  LEA.HI R47, R5, 0xffffff80, RZ, 0x8 ;  /* 0xffffff80052f7811 */ /* 0x000fe200078f40ff */
[----:B------:R-:W-:Y:S01]  /*3a30*/  HADD2.F32 R22, -RZ, R38.H0_H0 ;  /* 0x20000026ff167230 */ /* 0x000fe20000004100 */
[----:B------:R-:W-:Y:S01]  /*3a40*/  SHF.R.U32.HI R41, RZ, 0x10, R5 ;  /* 0x00000010ff297819 */ /* 0x000fe20000011605 */
[----:B------:R-:W-:Y:S01]  /*3a50*/  HADD2.F32 R5, -RZ, R39.H0_H0 ;  /* 0x20000027ff057230 */ /* 0x000fe20000004100 */
[----:B------:R-:W-:Y:S01]  /*3a60*/  LOP3.LUT R42, R42, 0xff, RZ, 0xc0, !PT ;  /* 0x000000ff2a2a7812 */ /* 0x000fe200078ec0ff */
[C---:B------:R-:W-:Y:S01]  /*3a70*/  FFMA.FTZ R54, R25.reuse, R23, R54 ;  /* 0x0000001719367223 */ /* 0x040fe20000010036 */
[----:B------:R-:W-:Y:S01]  /*3a80*/  LOP3.LUT R44, R44, 0xff, RZ, 0xc0, !PT ;  /* 0x000000ff2c2c7812 */ /* 0x000fe200078ec0ff */
[----:B------:R1:W2:Y:S01]  /*3a90*/  I2F.F16 R37, R51 ;  /* 0x0000003300257306 */ /* 0x0002a20000200c00 */
[----:B------:R-:W-:Y:S01]  /*3aa0*/  IADD3 R39, PT, PT, R42, -0x80, RZ ;  /* 0xffffff802a277810 */ /* 0x000fe20007ffe0ff */
[C---:B------:R-:W-:Y:S01]  /*3ab0*/  FFMA.FTZ R42, R25.reuse, R22, R45 ;  /* 0x00000016192a7223 */ /* 0x040fe2000001002d */
[----:B------:R-:W-:Y:S01]  /*3ac0*/  IADD3 R55, PT, PT, R44, -0x80, RZ ;  /* 0xffffff802c377810 */ /* 0x000fe20007ffe0ff */
[----:B------:R-:W-:Y:S01]  /*3ad0*/  FFMA.FTZ R44, R24, R25, R49 ;  /* 0x00000019182c7223 */ /* 0x000fe20000010031 */
[----:B------:R-:W-:Y:S01]  /*3ae0*/  FFMA.FTZ R45, R25, R5, R50 ;  /* 0x00000005192d7223 */ /* 0x000fe20000010032 */
[----:B------:R-:W-:Y:S01]  /*3af0*/  LEA.HI R48, R6, 0xffffff80, RZ, 0x8 ;  /* 0xffffff8006307811 */ /* 0x000fe200078f40ff */
[----:B------:R-:W-:Y:S01]  /*3b00*/  FFMA.FTZ R54, R43, R28, R54 ;  /* 0x0000001c2b367223 */ /* 0x000fe20000010036 */
[----:B------:R-:W-:Y:S01]  /*3b10*/  LOP3.LUT R25, R41, 0xff, RZ, 0xc0, !PT ;  /* 0x000000ff29197812 */ /* 0x000fe200078ec0ff */
[----:B------:R-:W3:Y:S01]  /*3b20*/  I2F.F16 R32, R32 ;  /* 0x0000002000207306 */ /* 0x000ee20000200c00 */
[----:B------:R-:W-:Y:S01]  /*3b30*/  SHF.R.U32.HI R6, RZ, 0x10, R6 ;  /* 0x00000010ff067819 */ /* 0x000fe20000011606 */
[----:B------:R-:W-:Y:S01]  /*3b40*/  FFMA.FTZ R44, R29, R43, R44 ;  /* 0x0000002b1d2c7223 */ /* 0x000fe2000001002c */
[----:B------:R-:W-:-:S02]  /*3b50*/  SHF.R.U32.HI R41, RZ, 0x10, R7 ;  /* 0x00000010ff297819 */ /* 0x000fc40000011607 */
[----:B-1----:R-:W-:Y:S01]  /*3b60*/  IADD3 R51, PT, PT, R25, -0x80, RZ ;  /* 0xffffff8019337810 */ /* 0x002fe20007ffe0ff */
[----:B------:R-:W-:Y:S01]  /*3b70*/  HADD2.F32 R25, -RZ, R40.H0_H0 ;  /* 0x20000028ff197230 */ /* 0x000fe20000004100 */
[----:B------:R-:W-:Y:S01]  /*3b80*/  IADD3 R36, PT, PT, R36, -0x80, RZ ;  /* 0xffffff8024247810 */ /* 0x000fe20007ffe0ff */
[----:B------:R-:W1:Y:S01]  /*3b90*/  I2F.F16 R33, R33 ;  /* 0x0000002100217306 */ /* 0x000e620000200c00 */
[----:B------:R-:W-:Y:S01]  /*3ba0*/  LOP3.LUT R49, R6, 0xff, RZ, 0xc0, !PT ;  /* 0x000000ff06317812 */ /* 0x000fe200078ec0ff */
[----:B------:R-:W-:Y:S01]  /*3bb0*/  HADD2.F32 R6, -RZ, R30.H0_H0 ;  /* 0x2000001eff067230 */ /* 0x000fe20000004100 */
[----:B------:R-:W-:Y:S01]  /*3bc0*/  LOP3.LUT R30, R41, 0xff, RZ, 0xc0, !PT ;  /* 0x000000ff291e7812 */ /* 0x000fe200078ec0ff */
[C---:B------:R-:W-:Y:S01]  /*3bd0*/  FFMA.FTZ R50, R43.reuse, R25, R42 ;  /* 0x000000192b327223 */ /* 0x040fe2000001002a */
[----:B--2---:R-:W-:Y:S02]  /*3be0*/  HADD2.F32 R37, -RZ, R37.H0_H0 ;  /* 0x20000025ff257230 */ /* 0x004fe40000004100 */
[----:B------:R-:W-:Y:S01]  /*3bf0*/  IADD3 R42, PT, PT, R30, -0x80, RZ ;  /* 0xffffff801e2a7810 */ /* 0x000fe20007ffe0ff */
[----:B------:R-:W2:Y:S01]  /*3c00*/  I2F.F16 R34, R34 ;  /* 0x0000002200227306 */ /* 0x000ea20000200c00 */
[----:B------:R-:W-:Y:S01]  /*3c10*/  FFMA.FTZ R43, R43, R6, R45 ;  /* 0x000000062b2b7223 */ /* 0x000fe2000001002d */
[----:B0-----:R-:W-:-:S02]  /*3c20*/  HADD2.F32 R45, -RZ, R26.H0_H0 ;  /* 0x2000001aff2d7230 */ /* 0x001fc40000004100 */
[----:B---3--:R-:W-:Y:S02]  /*3c30*/  HADD2.F32 R32, -RZ, R32.H0_H0 ;  /* 0x20000020ff207230 */ /* 0x008fe40000004100 */
[----:B------:R-:W-:Y:S02]  /*3c40*/  HADD2.F32 R26, -RZ, R26.H1_H1 ;  /* 0x3000001aff1a7230 */ /* 0x000fe40000004100 */
[----:B------:R-:W0:Y:S01]  /*3c50*/  I2F.F16 R35, R35 ;  /* 0x0000002300237306 */ /* 0x000e220000200c00 */
[----:B-1----:R-:W-:Y:S02]  /*3c60*/  HADD2.F32 R33, -RZ, R33.H0_H0 ;  /* 0x20000021ff217230 */ /* 0x002fe40000004100 */
[--C-:B------:R-:W-:Y:S02]  /*3c70*/  HADD2.F32 R30, -RZ, R27.reuse.H0_H0 ;  /* 0x2000001bff1e7230 */ /* 0x100fe40000004100 */
[----:B------:R-:W-:Y:S02]  /*3c80*/  HADD2.F32 R27, -RZ, R27.H1_H1 ;  /* 0x3000001bff1b7230 */ /* 0x000fe40000004100 */
[----:B------:R-:W-:Y:S01]  /*3c90*/  FFMA.FTZ R50, R45, R33, R50 ;  /* 0x000000212d327223 */ /* 0x000fe20000010032 */
[----:B--2---:R-:W-:Y:S01]  /*3ca0*/  HADD2.F32 R34, -RZ, R34.H0_H0 ;  /* 0x20000022ff227230 */ /* 0x004fe20000004100 */
[----:B------:R-:W1:Y:S02]  /*3cb0*/  I2F.F16 R36, R36 ;  /* 0x0000002400247306 */ /* 0x000e640000200c00 */
[----:B------:R-:W-:-:S02]  /*3cc0*/  FFMA.FTZ R50, R26, R37, R50 ;  /* 0x000000251a327223 */ /* 0x000fc40000010032 */
[----:B------:R-:W-:Y:S01]  /*3cd0*/  FFMA.FTZ R43, R45, R34, R43 ;  /* 0x000000222d2b7223 */ /* 0x000fe2000001002b */
[----:B0-----:R-:W-:-:S03]  /*3ce0*/  HADD2.F32 R35, -RZ, R35.H0_H0 ;  /* 0x20000023ff237230 */ /* 0x001fc60000004100 */
[----:B------:R0:W2:Y:S01]  /*3cf0*/  I2F.F16 R38, R55 ;  /* 0x0000003700267306 */ /* 0x0000a20000200c00 */
[----:B-1----:R-:W-:-:S07]  /*3d00*/  HADD2.F32 R36, -RZ, R36.H0_H0 ;  /* 0x20000024ff247230 */ /* 0x002fce0000004100 */
[----:B------:R-:W1:Y:S01]  /*3d10*/  I2F.F16 R39, R39 ;  /* 0x0000002700277306 */ /* 0x000e620000200c00 */
[----:B0-----:R-:W-:Y:S02]  /*3d20*/  IADD3 R55, PT, PT, R49, -0x80, RZ ;  /* 0xffffff8031377810 */ /* 0x001fe40007ffe0ff */
[----:B------:R-:W-:Y:S01]  /*3d30*/  LEA.HI R49, R7, 0xffffff80, RZ, 0x8 ;  /* 0xffffff8007317811 */ /* 0x000fe200078f40ff */
[----:B------:R-:W-:Y:S02]  /*3d40*/  HADD2.F32 R7, -RZ, R31.H0_H0 ;  /* 0x2000001fff077230 */ /* 0x000fe40000004100 */
[----:B------:R-:W-:Y:S01]  /*3d50*/  FFMA.FTZ R31, R45, R32, R54 ;  /* 0x000000202d1f7223 */ /* 0x000fe20000010036 */
[----:B--2---:R-:W-:Y:S01]  /*3d60*/  HADD2.F32 R38, -RZ, R38.H0_H0 ;  /* 0x20000026ff267230 */ /* 0x004fe20000004100 */
[----:B------:R0:W2:Y:S01]  /*3d70*/  I2F.F16 R40, R51 ;  /* 0x0000003300287306 */ /* 0x0000a20000200c00 */
[----:B------:R-:W-:Y:S01]  /*3d80*/  FFMA.FTZ R44, R7, R45, R44 ;  /* 0x0000002d072c7223 */ /* 0x000fe2000001002c */
[----:B------:R-:W-:Y:S01]  /*3d90*/  FFMA.FTZ R31, R26, R36, R31 ;  /* 0x000000241a1f7223 */ /* 0x000fe2000001001f */
[----:B------:R-:W-:-:S02]  /*3da0*/  HADD2.F32 R45, -RZ, R10.H0_H0 ;  /* 0x2000000aff2d7230 */ /* 0x000fc40000004100 */
[----:B------:R-:W-:Y:S01]  /*3db0*/  FFMA.FTZ R43, R26, R38, R43 ;  /* 0x000000261a2b7223 */ /* 0x000fe2000001002b */
[----:B------:R-:W-:Y:S01]  /*3dc0*/  FFMA.FTZ R44, R35, R26, R44 ;  /* 0x0000001a232c7223 */ /* 0x000fe2000001002c */
[----:B-1----:R-:W-:Y:S01]  /*3dd0*/  HADD2.F32 R39, -RZ, R39.H0_H0 ;  /* 0x20000027ff277230 */ /* 0x002fe20000004100 */
[----:B------:R-:W1:Y:S04]  /*3de0*/  I2F.F16 R41, R55 ;  /* 0x0000003700297306 */ /* 0x000e680000200c00 */
[----:B0-----:R-:W-:Y:S01]  /*3df0*/  FFMA.FTZ R51, R39, R30, R44 ;  /* 0x0000001e27337223 */ /* 0x001fe2000001002c */
[----:B------:R-:W-:Y:S02]  /*3e00*/  HADD2.F32 R44, -RZ, R10.H1_H1 ;  /* 0x3000000aff2c7230 */ /* 0x000fe40000004100 */
[----:B--2---:R-:W-:Y:S01]  /*3e10*/  HADD2.F32 R40, -RZ, R40.H0_H0 ;  /* 0x20000028ff287230 */ /* 0x004fe20000004100 */
[----:B------:R-:W0:Y:S01]  /*3e20*/  I2F.F16 R42, R42 ;  /* 0x0000002a002a7306 */ /* 0x000e220000200c00 */
[----:B------:R-:W-:-:S03]  /*3e30*/  FFMA.FTZ R54, R46, R27, R51 ;  /* 0x0000001b2e367223 */ /* 0x000fc60000010033 */
[----:B------:R-:W-:Y:S01]  /*3e40*/  FFMA.FTZ R26, R30, R40, R31 ;  /* 0x000000281e1a7223 */ /* 0x000fe2000001001f */
[----:B-1----:R-:W-:-:S03]  /*3e50*/  HADD2.F32 R41, -RZ, R41.H0_H0 ;  /* 0x20000029ff297230 */ /* 0x002fc60000004100 */
[----:B------:R-:W1:Y:S02]  /*3e60*/  I2F.F16 R47, R47 ;  /* 0x0000002f002f7306 */ /* 0x000e640000200c00 */
[----:B------:R-:W-:Y:S01]  /*3e70*/  FFMA.FTZ R31, R30, R41, R50 ;  /* 0x000000291e1f7223 */ /* 0x000fe20000010032 */
[----:B------:R-:W-:Y:S02]  /*3e80*/  HADD2.F32 R50, -RZ, R11.H1_H1 ;  /* 0x3000000bff327230 */ /* 0x000fe40000004100 */
[----:B0-----:R-:W-:-:S03]  /*3e90*/  HADD2.F32 R42, -RZ, R42.H0_H0 ;  /* 0x2000002aff2a7230 */ /* 0x001fc60000004100 */
[----:B------:R-:W0:Y:S02]  /*3ea0*/  I2F.F16 R48, R48 ;  /* 0x0000003000307306 */ /* 0x000e240000200c00 */
[----:B------:R-:W-:Y:S01]  /*3eb0*/  FFMA.FTZ R30, R30, R42, R43 ;  /* 0x0000002a1e1e7223 */ /* 0x000fe2000001002b */
[----:B------:R-:W-:Y:S02]  /*3ec0*/  HADD2.F32 R43, -RZ, R11.H0_H0 ;  /* 0x2000000bff2b7230 */ /* 0x000fe40000004100 */
[----:B-1----:R-:W-:-:S03]  /*3ed0*/  HADD2.F32 R47, -RZ, R47.H0_H0 ;  /* 0x2000002fff2f7230 */ /* 0x002fc60000004100 */
[----:B------:R-:W1:Y:S01]  /*3ee0*/  I2F.F16 R49, R49 ;  /* 0x0000003100317306 */ /* 0x000e620000200c00 */
[----:B------:R-:W-:Y:S01]  /*3ef0*/  FMUL.FTZ R54, R43, R54 ;  /* 0x000000362b367220 */ /* 0x000fe20000410000 */
[----:B------:R-:W-:Y:S01]  /*3f00*/  FFMA.FTZ R51, R27, R47, R26 ;  /* 0x0000002f1b337223 */ /* 0x000fe2000001001a */
[----:B0-----:R-:W-:-:S03]  /*3f10*/  HADD2.F32 R48, -RZ, R48.H0_H0 ;  /* 0x20000030ff307230 */ /* 0x001fc60000004100 */
[----:B------:R-:W-:Y:S01]  /*3f20*/  FMUL.FTZ R51, R44, R51 ;  /* 0x000000332c337220 */ /* 0x000fe20000410000 */
[----:B------:R-:W-:Y:S01]  /*3f30*/  F2FP.F16.F32.PACK_AB R54, RZ, R54 ;  /* 0x00000036ff36723e */ /* 0x000fe200000000ff */
[----:B------:R-:W-:-:S03]  /*3f40*/  FFMA.FTZ R26, R27, R48, R31 ;  /* 0x000000301b1a7223 */ /* 0x000fc6000001001f */
[----:B------:R-:W-:Y:S01]  /*3f50*/  F2FP.F16.F32.PACK_AB R51, RZ, R51 ;  /* 0x00000033ff33723e */ /* 0x000fe200000000ff */
[----:B-1----:R-:W-:Y:S02]  /*3f60*/  HADD2.F32 R49, -RZ, R49.H0_H0 ;  /* 0x20000031ff317230 */ /* 0x002fe40000004100 */
        /* <DEDUP_REMOVED lines=176> */
.L_x_708:
[----:B0-----:R-:W-:-:S05]  /*4a70*/  MOV R3, UR15 ;  /* 0x0000000f00037c02 */ /* 0x001fca0008000f00 */
        /* <DEDUP_REMOVED lines=368> */
.L_x_709:
[----:B0-----:R-:W-:-:S05]  /*6180*/  MOV R3, UR15 ;  /* 0x0000000f00037c02 */ /* 0x001fca0008000f00 */
[----:B------:R-:W-:-:S05]  /*6190*/  IMAD.WIDE R52, R3, 0x4, R52 ;  /* 0x0000000403347825 */ /* 0x000fca00078e0234 */
[----:B-----5:R0:W5:Y:S01]  /*61a0*/  LDG.E.128.CONSTANT R24, desc[UR20][R52.64] ;  /* 0x0000001434187981 */ /* 0x020162000c1e9d00 */
[----:B------:R-:W-:-:S05]  /*61b0*/  MOV R9, UR15 ;  /* 0x0000000f00097c02 */ /* 0x000fca0008000f00 */
[----:B------:R-:W-:Y:S01]  /*61c0*/  IMAD.WIDE R8, R9, 0x4, R52 ;  /* 0x0000000409087825 */ /* 0x000fe200078e0234 */
[----:B------:R-:W-:Y:S06]  /*61d0*/  BRA.U !UP0, `(.L_x_710) ;  /* 0x0000001508ac7547 */ /* 0x000fec000b800000 */
[----:B------:R-:W2:Y:S01]  /*61e0*/  LDG.E.128.CONSTANT R4, desc[UR20][R8.64] ;  /* 0x0000001408047981 */ /* 0x000ea2000c1e9d00 */
[----:B-----5:R-:W-:Y:S01]  /*61f0*/  LOP3.LUT R3, R26, 0xff, RZ, 0xc0, !PT ;  /* 0x000000ff1a037812 */ /* 0x020fe200078ec0ff */
[----:B------:R-:W-:Y:S01]  /*6200*/  UISETP.NE.AND UP0, UPT, UR14, 0x1, UPT ;  /* 0x000000010e00788c */ /* 0x000fe2000bf05270 */
[C---:B------:R-:W-:Y:S02]  /*6210*/  LOP3.LUT R2, R24.reuse, 0xff, RZ, 0xc0, !PT ;  /* 0x000000ff18027812 */ /* 0x040fe400078ec0ff */
[----:B------:R-:W-:Y:S02]  /*6220*/  IADD3 R22, PT, PT, R3, -0x80, RZ ;  /* 0xffffff8003167810 */ /* 0x000fe40007ffe0ff */
[----:B------:R-:W-:Y:S02]  /*6230*/  SHF.R.U32.HI R3, RZ, 0x8, R24 ;  /* 0x00000008ff037819 */ /* 0x000fe40000011618 */
[----:B------:R-:W-:Y:S02]  /*6240*/  LEA.HI R32, R24, 0xffffff80, RZ, 0x8 ;  /* 0xffffff8018207811 */ /* 0x000fe400078f40ff */
[----:B------:R-:W-:Y:S01]  /*6250*/  IADD3 R2, PT, PT, R2, -0x80, RZ ;  /* 0xffffff8002027810 */ /* 0x000fe20007ffe0ff */
[----:B------:R-:W-:Y:S01]  /*6260*/  I2F.F16 R22, R22 ;  /* 0x0000001600167306 */ /* 0x000fe20000200c00 */
[----:B------:R-:W-:-:S02]  /*6270*/  LOP3.LUT R3, R3, 0xff, RZ, 0xc0, !PT ;  /* 0x000000ff03037812 */ /* 0x000fc400078ec0ff */
[----:B------:R-:W-:Y:S02]  /*6280*/  SHF.R.U32.HI R24, RZ, 0x10, R24 ;  /* 0x00000010ff187819 */ /* 0x000fe40000011618 */
[----:B------:R-:W-:Y:S02]  /*6290*/  IADD3 R3, PT, PT, R3, -0x80, RZ ;  /* 0xffffff8003037810 */ /* 0x000fe40007ffe0ff */
[----:B------:R-:W-:Y:S01]  /*62a0*/  SHF.R.U32.HI R13, RZ, 0x8, R26 ;  /* 0x00000008ff0d7819 */ /* 0x000fe2000001161a */
[----:B------:R1:W-:Y:S01]  /*62b0*/  I2F.F16 R23, R2 ;  /* 0x0000000200177306 */ /* 0x0003e20000200c00 */
[----:B------:R-:W-:Y:S02]  /*62c0*/  SHF.R.U32.HI R12, RZ, 0x8, R25 ;  /* 0x00000008ff0c7819 */ /* 0x000fe40000011619 */
[----:B------:R-:W-:Y:S02]  /*62d0*/  LOP3.LUT R13, R13, 0xff, RZ, 0xc0, !PT ;  /* 0x000000ff0d0d7812 */ /* 0x000fe400078ec0ff */
[----:B------:R-:W-:-:S02]  /*62e0*/  LOP3.LUT R0, R25, 0xff, RZ, 0xc0, !PT ;  /* 0x000000ff19007812 */ /* 0x000fc400078ec0ff */
[----:B------:R-:W-:Y:S01]  /*62f0*/  IADD3 R13, PT, PT, R13, -0x80, RZ ;  /* 0xffffff800d0d7810 */ /* 0x000fe20007ffe0ff */
[----:B------:R-:W3:Y:S01]  /*6300*/  I2F.F16 R32, R32 ;  /* 0x0000002000207306 */ /* 0x000ee20000200c00 */
[----:B-1----:R-:W-:Y:S02]  /*6310*/  LOP3.LUT R2, R24, 0xff, RZ, 0xc0, !PT ;  /* 0x000000ff18027812 */ /* 0x002fe400078ec0ff */
[----:B------:R-:W-:Y:S02]  /*6320*/  LOP3.LUT R12, R12, 0xff, RZ, 0xc0, !PT ;  /* 0x000000ff0c0c7812 */ /* 0x000fe400078ec0ff */
[----:B------:R-:W-:Y:S02]  /*6330*/  IADD3 R28, PT, PT, R2, -0x80, RZ ;  /* 0xffffff80021c7810 */ /* 0x000fe40007ffe0ff */
[----:B------:R-:W-:Y:S01]  /*6340*/  IADD3 R38, PT, PT, R0, -0x80, RZ ;  /* 0xffffff8000267810 */ /* 0x000fe20007ffe0ff */
[----:B------:R1:W-:Y:S01]  /*6350*/  I2F.F16 R24, R3 ;  /* 0x0000000300187306 */ /* 0x0003e20000200c00 */
[----:B------:R-:W-:-:S02]  /*6360*/  LOP3.LUT R0, R27, 0xff, RZ, 0xc0, !PT ;  /* 0x000000ff1b007812 */ /* 0x000fc400078ec0ff */
[----:B------:R-:W-:Y:S02]  /*6370*/  IADD3 R12, PT, PT, R12, -0x80, RZ ;  /* 0xffffff800c0c7810 */ /* 0x000fe40007ffe0ff */
[--C-:B------:R-:W-:Y:S02]  /*6380*/  SHF.R.U32.HI R33, RZ, 0x8, R27.reuse ;  /* 0x00000008ff217819 */ /* 0x100fe4000001161b */
[----:B------:R-:W-:Y:S01]  /*6390*/  IADD3 R0, PT, PT, R0, -0x80, RZ ;  /* 0xffffff8000007810 */ /* 0x000fe20007ffe0ff */
[----:B------:R-:W-:Y:S01]  /*63a0*/  I2F.F16 R39, R13 ;  /* 0x0000000d00277306 */ /* 0x000fe20000200c00 */
[----:B-1----:R-:W1:Y:S01]  /*63b0*/  LDS.64 R2, [UR8+-0xd0] ;  /* 0xffff3008ff027984 */ /* 0x002e620008000a00 */
[----:B------:R-:W-:Y:S01]  /*63c0*/  LEA.HI R29, R27, 0xffffff80, RZ, 0x8 ;  /* 0xffffff801b1d7811 */ /* 0x000fe200078f40ff */
[----:B---3--:R-:W-:Y:S01]  /*63d0*/  HADD2.F32 R32, -RZ, R32.H0_H0 ;  /* 0x20000020ff207230 */ /* 0x008fe20000004100 */
[----:B------:R-:W-:Y:S02]  /*63e0*/  LOP3.LUT R33, R33, 0xff, RZ, 0xc0, !PT ;  /* 0x000000ff21217812 */ /* 0x000fe400078ec0ff */
[----:B------:R-:W-:-:S02]  /*63f0*/  SHF.R.U32.HI R27, RZ, 0x10, R27 ;  /* 0x00000010ff1b7819 */ /* 0x000fc4000001161b */
[----:B------:R-:W-:Y:S01]  /*6400*/  I2F.F16 R47, R12 ;  /* 0x0000000c002f7306 */ /* 0x000fe20000200c00 */
[----:B------:R-:W-:Y:S02]  /*6410*/  LEA.HI R31, R25, 0xffffff80, RZ, 0x8 ;  /* 0xffffff80191f7811 */ /* 0x000fe400078f40ff */
[----:B------:R-:W-:Y:S02]  /*6420*/  LEA.HI R30, R26, 0xffffff80, RZ, 0x8 ;  /* 0xffffff801a1e7811 */ /* 0x000fe400078f40ff */
[----:B------:R-:W-:Y:S02]  /*6430*/  SHF.R.U32.HI R25, RZ, 0x10, R25 ;  /* 0x00000010ff197819 */ /* 0x000fe40000011619 */
[----:B------:R-:W-:Y:S01]  /*6440*/  SHF.R.U32.HI R26, RZ, 0x10, R26 ;  /* 0x00000010ff1a7819 */ /* 0x000fe2000001161a */
[----:B------:R-:W-:Y:S01]  /*6450*/  I2F.F16 R0, R0 ;  /* 0x0000000000007306 */ /* 0x000fe20000200c00 */
[----:B------:R-:W-:Y:S02]  /*6460*/  IADD3 R33, PT, PT, R33, -0x80, RZ ;  /* 0xffffff8021217810 */ /* 0x000fe40007ffe0ff */
[----:B------:R-:W-:-:S02]  /*6470*/  LOP3.LUT R27, R27, 0xff, RZ, 0xc0, !PT ;  /* 0x000000ff1b1b7812 */ /* 0x000fc400078ec0ff */
[----:B------:R-:W-:Y:S02]  /*6480*/  LOP3.LUT R25, R25, 0xff, RZ, 0xc0, !PT ;  /* 0x000000ff19197812 */ /* 0x000fe400078ec0ff */
[----:B------:R-:W-:Y:S01]  /*6490*/  LOP3.LUT R26, R26, 0xff, RZ, 0xc0, !PT ;  /* 0x000000ff1a1a7812 */ /* 0x000fe200078ec0ff */
[----:B------:R-:W-:Y:S01]  /*64a0*/  I2F.F16 R38, R38 ;  /* 0x0000002600267306 */ /* 0x000fe20000200c00 */
[----:B------:R-:W-:Y:S02]  /*64b0*/  IADD3 R42, PT, PT, R27, -0x80, RZ ;  /* 0xffffff801b2a7810 */ /* 0x000fe40007ffe0ff */
[----:B------:R-:W-:Y:S02]  /*64c0*/  IADD3 R25, PT, PT, R25, -0x80, RZ ;  /* 0xffffff8019197810 */ /* 0x000fe40007ffe0ff */
[----:B------:R-:W-:-:S03]  /*64d0*/  IADD3 R26, PT, PT, R26, -0x80, RZ ;  /* 0xffffff801a1a7810 */ /* 0x000fc60007ffe0ff */
[----:B------:R-:W-:Y:S08]  /*64e0*/  I2F.F16 R46, R33 ;  /* 0x00000021002e7306 */ /* 0x000ff00000200c00 */
[----:B------:R-:W-:Y:S01]  /*64f0*/  I2F.F16 R40, R25 ;  /* 0x0000001900287306 */ /* 0x000fe20000200c00 */
[--C-:B-1----:R-:W-:Y:S02]  /*6500*/  HADD2.F32 R27, -RZ, R2.reuse.H0_H0 ;  /* 0x20000002ff1b7230 */ /* 0x102fe40000004100 */
[----:B------:R-:W-:-:S02]  /*6510*/  HADD2.F32 R43, -RZ, R2.H1_H1 ;  /* 0x30000002ff2b7230 */ /* 0x000fc40000004100 */
[--C-:B------:R-:W-:Y:S02]  /*6520*/  HADD2.F32 R41, -RZ, R3.reuse.H0_H0 ;  /* 0x20000003ff297230 */ /* 0x100fe40000004100 */
[----:B------:R-:W-:Y:S01]  /*6530*/  HADD2.F32 R54, -RZ, R3.H1_H1 ;  /* 0x30000003ff367230 */ /* 0x000fe20000004100 */
[----:B------:R-:W1:Y:S08]  /*6540*/  I2F.F16 R28, R28 ;  /* 0x0000001c001c7306 */ /* 0x000e700000200c00 */
[----:B------:R-:W3:Y:S01]  /*6550*/  I2F.F16 R26, R26 ;  /* 0x0000001a001a7306 */ /* 0x000ee20000200c00 */
[----:B-1----:R-:W-:-:S07]  /*6560*/  HADD2.F32 R28, -RZ, R28.H0_H0 ;  /* 0x2000001cff1c7230 */ /* 0x002fce0000004100 */
[----:B------:R-:W-:Y:S01]  /*6570*/  I2F.F16 R42, R42 ;  /* 0x0000002a002a7306 */ /* 0x000fe20000200c00 */
[----:B---3--:R-:W-:-:S07]  /*6580*/  HADD2.F32 R26, -RZ, R26.H0_H0 ;  /* 0x2000001aff1a7230 */ /* 0x008fce0000004100 */
[----:B------:R-:W1:Y:S08]  /*6590*/  I2F.F16 R31, R31 ;  /* 0x0000001f001f7306 */ /* 0x000e700000200c00 */
[----:B------:R-:W3:Y:S01]  /*65a0*/  I2F.F16 R30, R30 ;  /* 0x0000001e001e7306 */ /* 0x000ee20000200c00 */
[----:B-1----:R-:W-:-:S07]  /*65b0*/  HADD2.F32 R31, -RZ, R31.H0_H0 ;  /* 0x2000001fff1f7230 */ /* 0x002fce0000004100 */
[----:B------:R-:W1:Y:S01]  /*65c0*/  I2F.F16 R29, R29 ;  /* 0x0000001d001d7306 */ /* 0x000e620000200c00 */
[----:B---3--:R-:W-:Y:S02]  /*65d0*/  HADD2.F32 R30, -RZ, R30.H0_H0 ;  /* 0x2000001eff1e7230 */ /* 0x008fe40000004100 */
[----:B-1----:R-:W-:Y:S01]  /*65e0*/  HADD2.F32 R29, -RZ, R29.H0_H0 ;  /* 0x2000001dff1d7230 */ /* 0x002fe20000004100 */
[----:B--2---:R-:W-:Y:S02]  /*65f0*/  LOP3.LUT R13, R5, 0xff, RZ, 0xc0, !PT ;  /* 0x000000ff050d7812 */ /* 0x004fe400078ec0ff */
[----:B------:R-:W-:Y:S02]  /*6600*/  LOP3.LUT R12, R4, 0xff, RZ, 0xc0, !PT ;  /* 0x000000ff040c7812 */ /* 0x000fe400078ec0ff */
[----:B------:R-:W-:Y:S02]  /*6610*/  IADD3 R35, PT, PT, R13, -0x80, RZ ;  /* 0xffffff800d237810 */ /* 0x000fe40007ffe0ff */
[----:B------:R-:W-:-:S02]  /*6620*/  LOP3.LUT R13, R6, 0xff, RZ, 0xc0, !PT ;  /* 0x000000ff060d7812 */ /* 0x000fc400078ec0ff */
[----:B------:R-:W-:Y:S02]  /*6630*/  IADD3 R12, PT, PT, R12, -0x80, RZ ;  /* 0xffffff800c0c7810 */ /* 0x000fe40007ffe0ff */
[----:B------:R-:W-:Y:S01]  /*6640*/  IADD3 R34, PT, PT, R13, -0x80, RZ ;  /* 0xffffff800d227810 */ /* 0x000fe20007ffe0ff */
[----:B------:R-:W-:Y:S01]  /*6650*/  I2F.F16 R35, R35 ;  /* 0x0000002300237306 */ /* 0x000fe20000200c00 */
[----:B------:R-:W-:Y:S02]  /*6660*/  LOP3.LUT R13, R7, 0xff, RZ, 0xc0, !PT ;  /* 0x000000ff070d7812 */ /* 0x000fe400078ec0ff */
[--C-:B------:R-:W-:Y:S02]  /*6670*/  SHF.R.U32.HI R2, RZ, 0x8, R4.reuse ;  /* 0x00000008ff027819 */ /* 0x100fe40000011604 */
[----:B------:R-:W-:Y:S02]  /*6680*/  IADD3 R33, PT, PT, R13, -0x80, RZ ;  /* 0xffffff800d217810 */ /* 0x000fe40007ffe0ff */
[----:B------:R-:W-:Y:S01]  /*6690*/  LEA.HI R48, R4, 0xffffff80, RZ, 0x8 ;  /* 0xffffff8004307811 */ /* 0x000fe200078f40ff */
[----:B------:R1:W2:Y:S01]  /*66a0*/  I2F.F16 R36, R12 ;  /* 0x0000000c00247306 */ /* 0x0002a20000200c00 */
[----:B------:R-:W-:-:S02]  /*66b0*/  SHF.R.U32.HI R44, RZ, 0x10, R4 ;  /* 0x00000010ff2c7819 */ /* 0x000fc40000011604 */
[----:B------:R-:W-:Y:S02]  /*66c0*/  SHF.R.U32.HI R3, RZ, 0x8, R5 ;  /* 0x00000008ff037819 */ /* 0x000fe40000011605 */
[----:B------:R-:W-:Y:S02]  /*66d0*/  LOP3.LUT R2, R2, 0xff, RZ, 0xc0, !PT ;  /* 0x000000ff02027812 */ /* 0x000fe400078ec0ff */
[----:B------:R-:W-:Y:S01]  /*66e0*/  SHF.R.U32.HI R4, RZ, 0x8, R6 ;  /* 0x00000008ff047819 */ /* 0x000fe20000011606 */
[----:B------:R-:W3:Y:S01]  /*66f0*/  I2F.F16 R34, R34 ;  /* 0x0000002200227306 */ /* 0x000ee20000200c00 */
[----:B-1----:R-:W1:Y:S01]  /*6700*/  LDS.64 R12, [UR8+-0xc8] ;  /* 0xffff3808ff0c7984 */ /* 0x002e620008000a00 */
[----:B------:R-:W-:Y:S01]  /*6710*/  LOP3.LUT R25, R3, 0xff, RZ, 0xc0, !PT ;  /* 0x000000ff03197812 */ /* 0x000fe200078ec0ff */
[----:B------:R-:W-:Y:S01]  /*6720*/  HADD2.F32 R3, -RZ, R0.H0_H0 ;  /* 0x20000000ff037230 */ /* 0x000fe20000004100 */
[----:B------:R-:W-:Y:S01]  /*6730*/  IADD3 R37, PT, PT, R2, -0x80, RZ ;  /* 0xffffff8002257810 */ /* 0x000fe20007ffe0ff */
[----:B------:R-:W-:Y:S01]  /*6740*/  HADD2.F32 R2, -RZ, R23.H0_H0 ;  /* 0x20000017ff027230 */ /* 0x000fe20000004100 */
[----:B------:R-:W-:Y:S01]  /*6750*/  LOP3.LUT R51, R4, 0xff, RZ, 0xc0, !PT ;  /* 0x000000ff04337812 */ /* 0x000fe200078ec0ff */
[----:B------:R-:W-:Y:S01]  /*6760*/  HADD2.F32 R4, -RZ, R38.H0_H0 ;  /* 0x20000026ff047230 */ /* 0x000fe20000004100 */
[----:B------:R-:W-:Y:S01]  /*6770*/  IADD3 R38, PT, PT, R25, -0x80, RZ ;  /* 0xffffff8019267810 */ /* 0x000fe20007ffe0ff */
[----:B------:R-:W-:Y:S01]  /*6780*/  HADD2.F32 R0, -RZ, R22.H0_H0 ;  /* 0x20000016ff007230 */ /* 0x000fe20000004100 */
[----:B------:R-:W-:Y:S01]  /*6790*/  IADD3 R51, PT, PT, R51, -0x80, RZ ;  /* 0xffffff8033337810 */ /* 0x000fe20007ffe0ff */
[----:B------:R-:W-:-:S02]  /*67a0*/  HADD2.F32 R25, -RZ, R24.H0_H0 ;  /* 0x20000018ff197230 */ /* 0x000fc40000004100 */
[C---:B0-----:R-:W-:Y:S01]  /*67b0*/  FFMA.FTZ R52, R27.reuse, R4, RZ ;  /* 0x000000041b347223 */ /* 0x041fe200000100ff */
[----:B------:R-:W-:Y:S02]  /*67c0*/  HADD2.F32 R22, -RZ, R46.H0_H0 ;  /* 0x2000002eff167230 */ /* 0x000fe40000004100 */
[----:B------:R-:W-:Y:S01]  /*67d0*/  FFMA.FTZ R46, R2, R27, RZ ;  /* 0x0000001b022e7223 */ /* 0x000fe200000100ff */
[----:B------:R-:W-:Y:S02]  /*67e0*/  HADD2.F32 R24, -RZ, R47.H0_H0 ;  /* 0x2000002fff187230 */ /* 0x000fe40000004100 */
[C---:B------:R-:W-:Y:S01]  /*67f0*/  FFMA.FTZ R56, R27.reuse, R0, RZ ;  /* 0x000000001b387223 */ /* 0x040fe200000100ff */
[----:B------:R-:W-:Y:S02]  /*6800*/  HADD2.F32 R23, -RZ, R39.H0_H0 ;  /* 0x20000027ff177230 */ /* 0x000fe40000004100 */
[----:B------:R-:W-:Y:S01]  /*6810*/  FFMA.FTZ R27, R27, R3, RZ ;  /* 0x000000031b1b7223 */ /* 0x000fe200000100ff */
[----:B------:R-:W-:Y:S01]  /*6820*/  FFMA.FTZ R53, R25, R43, R46 ;  /* 0x0000002b19357223 */ /* 0x000fe2000001002e */
[----:B------:R-:W-:Y:S01]  /*6830*/  SHF.R.U32.HI R45, RZ, 0x8, R7 ;  /* 0x00000008ff2d7819 */ /* 0x000fe20000011607 */
[C---:B------:R-:W-:Y:S01]  /*6840*/  FFMA.FTZ R52, R43.reuse, R24, R52 ;  /* 0x000000182b347223 */ /* 0x040fe20000010034 */
[C---:B------:R-:W-:Y:S01]  /*6850*/  FFMA.FTZ R47, R43.reuse, R23, R56 ;  /* 0x000000172b2f7223 */ /* 0x040fe20000010038 */
[----:B------:R-:W-:Y:S01]  /*6860*/  FFMA.FTZ R46, R43, R22, R27 ;  /* 0x000000162b2e7223 */ /* 0x000fe2000001001b */
[----:B------:R0:W-:Y:S01]  /*6870*/  I2F.F16 R39, R51 ;  /* 0x0000003300277306 */ /* 0x0001e20000200c00 */
[----:B------:R-:W-:Y:S01]  /*6880*/  SHF.R.U32.HI R43, RZ, 0x10, R5 ;  /* 0x00000010ff2b7819 */ /* 0x000fe20000011605 */
[----:B------:R-:W-:Y:S01]  /*6890*/  HADD2.F32 R27, -RZ, R40.H0_H0 ;  /* 0x20000028ff1b7230 */ /* 0x000fe20000004100 */
[----:B------:R-:W-:Y:S01]  /*68a0*/  LEA.HI R50, R6, 0xffffff80, RZ, 0x8 ;  /* 0xffffff8006327811 */ /* 0x000fe200078f40ff */
[----:B------:R-:W-:Y:S01]  /*68b0*/  FFMA.FTZ R53, R28, R41, R53 ;  /* 0x000000291c357223 */ /* 0x000fe20000010035 */
[----:B------:R-:W-:Y:S01]  /*68c0*/  LOP3.LUT R44, R44, 0xff, RZ, 0xc0, !PT ;  /* 0x000000ff2c2c7812 */ /* 0x000fe200078ec0ff */
[----:B------:R-:W-:Y:S01]  /*68d0*/  FFMA.FTZ R47, R41, R26, R47 ;  /* 0x0000001a292f7223 */ /* 0x000fe2000001002f */
[----:B------:R-:W-:Y:S01]  /*68e0*/  LEA.HI R49, R5, 0xffffff80, RZ, 0x8 ;  /* 0xffffff8005317811 */ /* 0x000fe200078f40ff */
[----:B------:R-:W-:Y:S01]  /*68f0*/  HADD2.F32 R5, -RZ, R42.H0_H0 ;  /* 0x2000002aff057230 */ /* 0x000fe20000004100 */
[----:B0-----:R-:W-:Y:S01]  /*6900*/  SHF.R.U32.HI R51, RZ, 0x10, R6 ;  /* 0x00000010ff337819 */ /* 0x001fe20000011606 */
[----:B------:R-:W0:Y:S01]  /*6910*/  I2F.F16 R33, R33 ;  /* 0x0000002100217306 */ /* 0x000e220000200c00 */
[----:B------:R-:W-:Y:S01]  /*6920*/  SHF.R.U32.HI R6, RZ, 0x10, R7 ;  /* 0x00000010ff067819 */ /* 0x000fe20000011607 */
[----:B--2---:R-:W-:Y:S01]  /*6930*/  HADD2.F32 R36, -RZ, R36.H0_H0 ;  /* 0x20000024ff247230 */ /* 0x004fe20000004100 */
[----:B------:R-:W-:Y:S01]  /*6940*/  LOP3.LUT R45, R45, 0xff, RZ, 0xc0, !PT ;  /* 0x000000ff2d2d7812 */ /* 0x000fe200078ec0ff */
[----:B------:R-:W-:Y:S01]  /*6950*/  FFMA.FTZ R46, R41, R5, R46 ;  /* 0x00000005292e7223 */ /* 0x000fe2000001002e */
[----:B------:R-:W-:Y:S01]  /*6960*/  LOP3.LUT R43, R43, 0xff, RZ, 0xc0, !PT ;  /* 0x000000ff2b2b7812 */ /* 0x000fe200078ec0ff */
[----:B------:R-:W-:Y:S01]  /*6970*/  FFMA.FTZ R53, R32, R54, R53 ;  /* 0x0000003620357223 */ /* 0x000fe20000010035 */
[----:B------:R-:W-:Y:S01]  /*6980*/  IADD3 R44, PT, PT, R44, -0x80, RZ ;  /* 0xffffff802c2c7810 */ /* 0x000fe20007ffe0ff */
[----:B------:R-:W2:Y:S01]  /*6990*/  I2F.F16 R37, R37 ;  /* 0x0000002500257306 */ /* 0x000ea20000200c00 */
[----:B------:R-:W-:Y:S01]  /*69a0*/  LOP3.LUT R51, R51, 0xff, RZ, 0xc0, !PT ;  /* 0x000000ff33337812 */ /* 0x000fe200078ec0ff */
[----:B------:R-:W-:Y:S01]  /*69b0*/  HADD2.F32 R35, -RZ, R35.H0_H0 ;  /* 0x20000023ff237230 */ /* 0x000fe20000004100 */
[----:B------:R-:W-:Y:S01]  /*69c0*/  LOP3.LUT R6, R6, 0xff, RZ, 0xc0, !PT ;  /* 0x000000ff06067812 */ /* 0x000fe200078ec0ff */
[----:B---3--:R-:W-:Y:S01]  /*69d0*/  HADD2.F32 R34, -RZ, R34.H0_H0 ;  /* 0x20000022ff227230 */ /* 0x008fe20000004100 */
[----:B------:R-:W-:Y:S01]  /*69e0*/  IADD3 R55, PT, PT, R45, -0x80, RZ ;  /* 0xffffff802d377810 */ /* 0x000fe20007ffe0ff */
[----:B------:R-:W-:Y:S01]  /*69f0*/  FFMA.FTZ R45, R41, R27, R52 ;  /* 0x0000001b292d7223 */ /* 0x000fe20000010034 */
[----:B------:R-:W-:Y:S01]  /*6a00*/  IADD3 R42, PT, PT, R43, -0x80, RZ ;  /* 0xffffff802b2a7810 */ /* 0x000fe20007ffe0ff */
[----:B------:R3:W4:Y:S01]  /*6a10*/  I2F.F16 R41, R44 ;  /* 0x0000002c00297306 */ /* 0x0007220000200c00 */
[----:B------:R-:W-:Y:S01]  /*6a20*/  IADD3 R43, PT, PT, R51, -0x80, RZ ;  /* 0xffffff80332b7810 */ /* 0x000fe20007ffe0ff */
[C---:B------:R-:W-:Y:S01]  /*6a30*/  FFMA.FTZ R52, R54.reuse, R31, R45 ;  /* 0x0000001f36347223 */ /* 0x040fe2000001002d */
[----:B------:R-:W-:Y:S01]  /*6a40*/  LEA.HI R51, R7, 0xffffff80, RZ, 0x8 ;  /* 0xffffff8007337811 */ /* 0x000fe200078f40ff */
[----:B------:R-:W-:Y:S01]  /*6a50*/  FFMA.FTZ R45, R54, R30, R47 ;  /* 0x0000001e362d7223 */ /* 0x000fe2000001002f */
[----:B-1----:R-:W-:-:S02]  /*6a60*/  HADD2.F32 R47, -RZ, R12.H0_H0 ;  /* 0x2000000cff2f7230 */ /* 0x002fc40000004100 */
[----:B------:R-:W-:Y:S01]  /*6a70*/  FFMA.FTZ R54, R54, R29, R46 ;  /* 0x0000001d36367223 */ /* 0x000fe2000001002e */
[----:B0-----:R-:W-:Y:S01]  /*6a80*/  HADD2.F32 R33, -RZ, R33.H0_H0 ;  /* 0x20000021ff217230 */ /* 0x001fe20000004100 */
[----:B------:R-:W0:Y:S01]  /*6a90*/  I2F.F16 R38, R38 ;  /* 0x0000002600267306 */ /* 0x000e220000200c00 */
[----:B---3--:R-:W-:Y:S01]  /*6aa0*/  IADD3 R44, PT, PT, R6, -0x80, RZ ;  /* 0xffffff80062c7810 */ /* 0x008fe20007ffe0ff */
[----:B------:R-:W-:Y:S02]  /*6ab0*/  HADD2.F32 R12, -RZ, R12.H1_H1 ;  /* 0x3000000cff0c7230 */ /* 0x000fe40000004100 */
[----:B------:R-:W-:Y:S01]  /*6ac0*/  FFMA.FTZ R46, R36, R47, R53 ;  /* 0x0000002f242e7223 */ /* 0x000fe20000010035 */
[----:B--2---:R-:W-:Y:S02]  /*6ad0*/  HADD2.F32 R37, -RZ, R37.H0_H0 ;  /* 0x20000025ff257230 */ /* 0x004fe40000004100 */
[----:B------:R-:W-:Y:S01]  /*6ae0*/  FFMA.FTZ R7, R47, R35, R52 ;  /* 0x000000232f077223 */ /* 0x000fe20000010034 */
[----:B------:R-:W-:-:S02]  /*6af0*/  HADD2.F32 R39, -RZ, R39.H0_H0 ;  /* 0x20000027ff277230 */ /* 0x000fc40000004100 */
[C---:B------:R-:W-:Y:S01]  /*6b00*/  FFMA.FTZ R52, R47.reuse, R34, R45 ;  /* 0x000000222f347223 */ /* 0x040fe2000001002d */
[----:B------:R-:W1:Y:S01]  /*6b10*/  I2F.F16 R40, R55 ;  /* 0x0000003700287306 */ /* 0x000e620000200c00 */
[----:B------:R-:W-:Y:S02]  /*6b20*/  HADD2.F32 R6, -RZ, R13.H0_H0 ;  /* 0x2000000dff067230 */ /* 0x000fe40000004100 */
[----:B------:R-:W-:Y:S01]  /*6b30*/  FFMA.FTZ R45, R47, R33, R54 ;  /* 0x000000212f2d7223 */ /* 0x000fe20000010036 */
[----:B----4-:R-:W-:Y:S02]  /*6b40*/  HADD2.F32 R41, -RZ, R41.H0_H0 ;  /* 0x20000029ff297230 */ /* 0x010fe40000004100 */
[----:B------:R-:W-:Y:S01]  /*6b50*/  FFMA.FTZ R46, R37, R12, R46 ;  /* 0x0000000c252e7223 */ /* 0x000fe2000001002e */
[----:B------:R-:W-:Y:S01]  /*6b60*/  FFMA.FTZ R52, R12, R39, R52 ;  /* 0x000000270c347223 */ /* 0x000fe20000010034 */
[----:B------:R-:W-:Y:S01]  /*6b70*/  HADD2.F32 R13, -RZ, R13.H1_H1 ;  /* 0x3000000dff0d7230 */ /* 0x000fe20000004100 */
[----:B------:R-:W2:Y:S01]  /*6b80*/  I2F.F16 R42, R42 ;  /* 0x0000002a002a7306 */ /* 0x000ea20000200c00 */
[----:B0-----:R-:W-:-:S02]  /*6b90*/  HADD2.F32 R38, -RZ, R38.H0_H0 ;  /* 0x20000026ff267230 */ /* 0x001fc40000004100 */
[----:B------:R-:W-:Y:S01]  /*6ba0*/  FFMA.FTZ R53, R41, R6, R46 ;  /* 0x0000000629357223 */ /* 0x000fe2000001002e */
[--C-:B------:R-:W-:Y:S02]  /*6bb0*/  HADD2.F32 R46, -RZ, R10.reuse.H1_H1 ;  /* 0x3000000aff2e7230 */ /* 0x100fe40000004100 */
[----:B------:R-:W-:Y:S02]  /*6bc0*/  HADD2.F32 R47, -RZ, R10.H0_H0 ;  /* 0x2000000aff2f7230 */ /* 0x000fe40000004100 */
[C---:B------:R-:W-:Y:S01]  /*6bd0*/  FFMA.FTZ R7, R12.reuse, R38, R7 ;  /* 0x000000260c077223 */ /* 0x040fe20000010007 */
[----:B-1----:R-:W-:Y:S01]  /*6be0*/  HADD2.F32 R40, -RZ, R40.H0_H0 ;  /* 0x20000028ff287230 */ /* 0x002fe20000004100 */
[----:B------:R-:W0:Y:S04]  /*6bf0*/  I2F.F16 R43, R43 ;  /* 0x0000002b002b7306 */ /* 0x000e280000200c00 */
[----:B------:R-:W-:Y:S01]  /*6c00*/  FFMA.FTZ R45, R12, R40, R45 ;  /* 0x000000280c2d7223 */ /* 0x000fe2000001002d */
[----:B--2---:R-:W-:-:S03]  /*6c10*/  HADD2.F32 R42, -RZ, R42.H0_H0 ;  /* 0x2000002aff2a7230 */ /* 0x004fc60000004100 */
[----:B------:R-:W1:Y:S02]  /*6c20*/  I2F.F16 R44, R44 ;  /* 0x0000002c002c7306 */ /* 0x000e640000200c00 */
[----:B------:R-:W-:Y:S01]  /*6c30*/  FFMA.FTZ R12, R6, R42, R7 ;  /* 0x0000002a060c7223 */ /* 0x000fe20000010007 */
[----:B0-----:R-:W-:-:S05]  /*6c40*/  HADD2.F32 R43, -RZ, R43.H0_H0 ;  /* 0x2000002bff2b7230 */ /* 0x001fca0000004100 */
[----:B------:R-:W0:Y:S01]  /*6c50*/  I2F.F16 R48, R48 ;  /* 0x0000003000307306 */ /* 0x000e220000200c00 */
[----:B------:R-:W-:Y:S01]  /*6c60*/  FFMA.FTZ R7, R6, R43, R52 ;  /* 0x0000002b06077223 */ /* 0x000fe20000010034 */
[----:B------:R-:W-:Y:S02]  /*6c70*/  HADD2.F32 R52, -RZ, R11.H1_H1 ;  /* 0x3000000bff347230 */ /* 0x000fe40000004100 */
[----:B-1----:R-:W-:-:S04]  /*6c80*/  HADD2.F32 R44, -RZ, R44.H0_H0 ;  /* 0x2000002cff2c7230 */ /* 0x002fc80000004100 */
[----:B------:R-:W1:Y:S01]  /*6c90*/  I2F.F16 R49, R49 ;  /* 0x0000003100317306 */ /* 0x000e620000200c00 */
[----:B------:R-:W-:Y:S01]  /*6ca0*/  FFMA.FTZ R6, R6, R44, R45 ;  /* 0x0000002c06067223 */ /* 0x000fe2000001002d */
[----:B------:R-:W-:Y:S02]  /*6cb0*/  HADD2.F32 R45, -RZ, R11.H0_H0 ;  /* 0x2000000bff2d7230 */ /* 0x000fe40000004100 */
[----:B0-----:R-:W-:-:S04]  /*6cc0*/  HADD2.F32 R48, -RZ, R48.H0_H0 ;  /* 0x20000030ff307230 */ /* 0x001fc80000004100 */
[----:B------:R-:W0:Y:S01]  /*6cd0*/  I2F.F16 R50, R50 ;  /* 0x0000003200327306 */ /* 0x000e220000200c00 */
[----:B------:R-:W-:Y:S01]  /*6ce0*/  FFMA.FTZ R54, R48, R13, R53 ;  /* 0x0000000d30367223 */ /* 0x000fe20000010035 */
[----:B-1----:R-:W-:-:S06]  /*6cf0*/  HADD2.F32 R49, -RZ, R49.H0_H0 ;  /* 0x20000031ff317230 */ /* 0x002fcc0000004100 */
[----:B------:R-:W1:Y:S01]  /*6d00*/  I2F.F16 R51, R51 ;  /* 0x0000003300337306 */ /* 0x000e620000200c00 */
[----:B------:R-:W-:Y:S01]  /*6d10*/  FMUL.FTZ R54, R45, R54 ;  /* 0x000000362d367220 */ /* 0x000fe20000410000 */
[----:B------:R-:W-:-:S04]  /*6d20*/  FFMA.FTZ R53, R13, R49, R12 ;  /* 0x000000310d357223 */ /* 0x000fc8000001000c */
        /* <DEDUP_REMOVED lines=182> */
.L_x_710:
        /* <DEDUP_REMOVED lines=8> */
.L_x_706:
[----:B------:R-:W-:-:S13]  /*7910*/  ISETP.LT.AND P0, PT, RZ, UR14, PT ;  /* 0x0000000eff007c0c */ /* 0x000fda000bf01270 */
[----:B------:R-:W-:Y:S05]  /*7920*/  @!P0 EXIT ;  /* 0x000000000000894d */ /* 0x000fea0003800000 */
[----:B------:R-:W1:Y:S01]  /*7930*/  S2R R0, SR_CTAID.X ;  /* 0x0000000000007919 */ /* 0x000e620000002500 */
[----:B------:R-:W2:Y:S01]  /*7940*/  LDC.64 R4, c[0x0][0x3a0] ;  /* 0x0000e800ff047b82 */ /* 0x000ea20000000a00 */
[----:B------:R-:W1:Y:S02]  /*7950*/  S2R R3, SR_TID.X ;  /* 0x0000000000037919 */ /* 0x000e640000002100 */
[----:B-1----:R-:W-:Y:S02]  /*7960*/  LEA R0, R0, R3, 0x6 ;  /* 0x0000000300007211 */ /* 0x002fe400078e30ff */
[----:B------:R-:W-:Y:S02]  /*7970*/  MOV R3, UR24 ;  /* 0x0000001800037c02 */ /* 0x000fe40008000f00 */
[----:B------:R-:W-:-:S05]  /*7980*/  SHF.L.U32 R0, R0, 0x2, RZ ;  /* 0x0000000200007819 */ /* 0x000fca00000006ff */
[----:B------:R-:W-:-:S04]  /*7990*/  IMAD R3, R3, UR15, R0 ;  /* 0x0000000f03037c24 */ /* 0x000fc8000f8e0200 */
        /* <DEDUP_REMOVED lines=8> */
.L_x_715:
[----:B------:R-:W1:Y:S02]  /*7a20*/  LDS R2, [R0] ;  /* 0x0000000000027984 */ /* 0x000e640000000800 */
[----:B-1----:R-:W-:-:S05]  /*7a30*/  HFMA2 R3, R2, 1, 1, R14 ;  /* 0x3c003c0002037831 */ /* 0x002fca000000000e */
[----:B------:R-:W1:Y:S02]  /*7a40*/  ATOMS.CAST.SPIN P0, [R0], R2, R3 ;  /* 0x000000020000758d */ /* 0x000e640001800003 */
[----:B-1----:R-:W-:Y:S05]  /*7a50*/  @!P0 BRA `(.L_x_715) ;  /* 0xfffffffc00f08947 */ /* 0x002fea000383ffff */
[----:B------:R-:W-:Y:S05]  /*7a60*/  BRA `(.L_x_713) ;  /* 0x00000000000c7947 */ /* 0x000fea0003800000 */
.L_x_714:
[----:B------:R-:W2:Y:S02]  /*7a70*/  LD.E R0, desc[UR20][R4.64] ;  /* 0x0000001404007980 */ /* 0x000ea4000c101900 */
[----:B--2---:R-:W-:-:S05]  /*7a80*/  IADD3 R3, PT, PT, R14, R0, RZ ;  /* 0x000000000e037210 */ /* 0x004fca0007ffe0ff */
[----:B------:R1:W-:Y:S02]  /*7a90*/  ST.E desc[UR20][R4.64], R3 ;  /* 0x0000000304007985 */ /* 0x0003e4000c101914 */
.L_x_713:
[----:B------:R-:W-:Y:S05]  /*7aa0*/  BSYNC.RECONVERGENT B0 ;  /* 0x0000000000007941 */ /* 0x000fea0003800200 */
.L_x_712:
[----:B------:R2:W-:Y:S01]  /*7ab0*/  ATOM.E.ADD.F16x2.RN.STRONG.GPU P0, RZ, desc[UR20][R4.64+0x4], R15 ;  /* 0x8000040f04ff79a2 */ /* 0x0005e2000c10e114 */
[----:B------:R-:W-:Y:S04]  /*7ac0*/  BSSY.RECONVERGENT B0, `(.L_x_716) ;  /* 0x000000e000007945 */ /* 0x000fe80003800200 */
[----:B--2---:R-:W-:Y:S05]  /*7ad0*/  @P0 BRA `(.L_x_717) ;  /* 0x0000000000300947 */ /* 0x004fea0003800000 */
[----:B------:R-:W2:Y:S02]  /*7ae0*/  QSPC.E.S P0, RZ, [R4+0x4] ;  /* 0x0000040004ff73aa */ /* 0x000ea40000000500 */
[----:B--2---:R-:W-:Y:S05]  /*7af0*/  @!P0 BRA `(.L_x_718) ;  /* 0x00000000001c8947 */ /* 0x004fea0003800000 */
[----:B------:R-:W-:-:S04]  /*7b00*/  MOV R2, R4 ;  /* 0x0000000400027202 */ /* 0x000fc80000000f00 */
[----:B------:R-:W-:-:S07]  /*7b10*/  MOV R0, R2 ;  /* 0x0000000200007202 */ /* 0x000fce0000000f00 */
.L_x_719:
[----:B------:R-:W1:Y:S02]  /*7b20*/  LDS R2, [R0+0x4] ;  /* 0x0000040000027984 */ /* 0x000e640000000800 */
[----:B-1----:R-:W-:-:S05]  /*7b30*/  HADD2 R3, R2, R15 ;  /* 0x0000000f02037230 */ /* 0x002fca0000000000 */
[----:B------:R-:W1:Y:S02]  /*7b40*/  ATOMS.CAST.SPIN P0, [R0+0x4], R2, R3 ;  /* 0x000004020000758d */ /* 0x000e640001800003 */
[----:B-1----:R-:W-:Y:S05]  /*7b50*/  @!P0 BRA `(.L_x_719) ;  /* 0xfffffffc00f08947 */ /* 0x002fea000383ffff */
[----:B------:R-:W-:Y:S05]  /*7b60*/  BRA `(.L_x_717) ;  /* 0x00000000000c7947 */ /* 0x000fea0003800000 */
.L_x_718:
[----:B------:R-:W1:Y:S02]  /*7b70*/  LD.E R0, desc[UR20][R4.64+0x4] ;  /* 0x0000041404007980 */ /* 0x000e64000c101900 */
[----:B-1----:R-:W-:-:S05]  /*7b80*/  IADD3 R3, PT, PT, R15, R0, RZ ;  /* 0x000000000f037210 */ /* 0x002fca0007ffe0ff */
[----:B------:R2:W-:Y:S02]  /*7b90*/  ST.E desc[UR20][R4.64+0x4], R3 ;  /* 0x0000040304007985 */ /* 0x0005e4000c101914 */
.L_x_717:
[----:B------:R-:W-:Y:S05]  /*7ba0*/  BSYNC.RECONVERGENT B0 ;  /* 0x0000000000007941 */ /* 0x000fea0003800200 */
.L_x_716:
[----:B------:R-:W-:-:S06]  /*7bb0*/  UISETP.NE.AND UP0, UPT, UR14, 0x1, UPT ;  /* 0x000000010e00788c */ /* 0x000fcc000bf05270 */
[----:B------:R-:W-:-:S13]  /*7bc0*/  PLOP3.LUT P0, PT, PT, PT, UP0, 0x80, 0x8 ;  /* 0x000000000008781c */ /* 0x000fda0003f0f008 */
[----:B------:R-:W-:Y:S05]  /*7bd0*/  @!P0 EXIT ;  /* 0x000000000000894d */ /* 0x000fea0003800000 */
[----:B-12---:R-:W-:-:S05]  /*7be0*/  MOV R3, UR15 ;  /* 0x0000000f00037c02 */ /* 0x006fca0008000f00 */
[----:B------:R-:W-:-:S05]  /*7bf0*/  IMAD.WIDE R4, R3, 0x2, R4 ;  /* 0x0000000203047825 */ /* 0x000fca00078e0204 */
[----:B------:R1:W-:Y:S01]  /*7c00*/  ATOM.E.ADD.F16x2.RN.STRONG.GPU P0, RZ, desc[UR20][R4.64], R16 ;  /* 0x8000001004ff79a2 */ /* 0x0003e2000c10e114 */
[----:B------:R-:W-:Y:S04]  /*7c10*/  BSSY.RECONVERGENT B0, `(.L_x_720) ;  /* 0x000000e000007945 */ /* 0x000fe80003800200 */
[----:B-1----:R-:W-:Y:S05]  /*7c20*/  @P0 BRA `(.L_x_721) ;  /* 0x0000000000300947 */ /* 0x002fea0003800000 */
[----:B------:R-:W1:Y:S02]  /*7c30*/  QSPC.E.S P0, RZ, [R4] ;  /* 0x0000000004ff73aa */ /* 0x000e640000000500 */
[----:B-1----:R-:W-:Y:S05]  /*7c40*/  @!P0 BRA `(.L_x_722) ;  /* 0x00000000001c8947 */ /* 0x002fea0003800000 */
[----:B------:R-:W-:-:S04]  /*7c50*/  MOV R2, R4 ;  /* 0x0000000400027202 */ /* 0x000fc80000000f00 */
[----:B------:R-:W-:-:S07]  /*7c60*/  MOV R0, R2 ;  /* 0x0000000200007202 */ /* 0x000fce0000000f00 */
.L_x_723:
[----:B------:R-:W1:Y:S02]  /*7c70*/  LDS R2, [R0] ;  /* 0x0000000000027984 */ /* 0x000e640000000800 */
[----:B-1----:R-:W-:-:S05]  /*7c80*/  HFMA2 R3, R2, 1, 1, R16 ;  /* 0x3c003c0002037831 */ /* 0x002fca0000000010 */
[----:B------:R-:W1:Y:S02]  /*7c90*/  ATOMS.CAST.SPIN P0, [R0], R2, R3 ;  /* 0x000000020000758d */ /* 0x000e640001800003 */
[----:B-1----:R-:W-:Y:S05]  /*7ca0*/  @!P0 BRA `(.L_x_723) ;  /* 0xfffffffc00f08947 */ /* 0x002fea000383ffff */
[----:B------:R-:W-:Y:S05]  /*7cb0*/  BRA `(.L_x_721) ;  /* 0x00000000000c7947 */ /* 0x000fea0003800000 */
.L_x_722:
[----:B------:R-:W2:Y:S02]  /*7cc0*/  LD.E R0, desc[UR20][R4.64] ;  /* 0x0000001404007980 */ /* 0x000ea4000c101900 */
[----:B--2---:R-:W-:-:S05]  /*7cd0*/  IADD3 R3, PT, PT, R16, R0, RZ ;  /* 0x0000000010037210 */ /* 0x004fca0007ffe0ff */
[----:B------:R1:W-:Y:S02]  /*7ce0*/  ST.E desc[UR20][R4.64], R3 ;  /* 0x0000000304007985 */ /* 0x0003e4000c101914 */
.L_x_721:
[----:B------:R-:W-:Y:S05]  /*7cf0*/  BSYNC.RECONVERGENT B0 ;  /* 0x0000000000007941 */ /* 0x000fea0003800200 */
.L_x_720:
[----:B------:R2:W-:Y:S01]  /*7d00*/  ATOM.E.ADD.F16x2.RN.STRONG.GPU P0, RZ, desc[UR20][R4.64+0x4], R17 ;  /* 0x8000041104ff79a2 */ /* 0x0005e2000c10e114 */
[----:B------:R-:W-:Y:S04]  /*7d10*/  BSSY.RECONVERGENT B0, `(.L_x_724) ;  /* 0x000000e000007945 */ /* 0x000fe80003800200 */
[----:B--2---:R-:W-:Y:S05]  /*7d20*/  @P0 BRA `(.L_x_725) ;  /* 0x0000000000300947 */ /* 0x004fea0003800000 */
[----:B------:R-:W2:Y:S02]  /*7d30*/  QSPC.E.S P0, RZ, [R4+0x4] ;  /* 0x0000040004ff73aa */ /* 0x000ea40000000500 */
[----:B--2---:R-:W-:Y:S05]  /*7d40*/  @!P0 BRA `(.L_x_726) ;  /* 0x00000000001c8947 */ /* 0x004fea0003800000 */
[----:B------:R-:W-:-:S04]  /*7d50*/  MOV R2, R4 ;  /* 0x0000000400027202 */ /* 0x000fc80000000f00 */
[----:B------:R-:W-:-:S07]  /*7d60*/  MOV R0, R2 ;  /* 0x0000000200007202 */ /* 0x000fce0000000f00 */
.L_x_727:
[----:B------:R-:W1:Y:S02]  /*7d70*/  LDS R2, [R0+0x4] ;  /* 0x0000040000027984 */ /* 0x000e640000000800 */
[----:B-1----:R-:W-:-:S05]  /*7d80*/  HADD2 R3, R2, R17 ;  /* 0x0000001102037230 */ /* 0x002fca0000000000 */
[----:B------:R-:W1:Y:S02]  /*7d90*/  ATOMS.CAST.SPIN P0, [R0+0x4], R2, R3 ;  /* 0x000004020000758d */ /* 0x000e640001800003 */
[----:B-1----:R-:W-:Y:S05]  /*7da0*/  @!P0 BRA `(.L_x_727) ;  /* 0xfffffffc00f08947 */ /* 0x002fea000383ffff */
[----:B------:R-:W-:Y:S05]  /*7db0*/  BRA `(.L_x_725) ;  /* 0x00000000000c7947 */ /* 0x000fea0003800000 */
.L_x_726:
[----:B------:R-:W1:Y:S02]  /*7dc0*/  LD.E R0, desc[UR20][R4.64+0x4] ;  /* 0x0000041404007980 */ /* 0x000e64000c101900 */
[----:B-1----:R-:W-:-:S05]  /*7dd0*/  IADD3 R3, PT, PT, R17, R0, RZ ;  /* 0x0000000011037210 */ /* 0x002fca0007ffe0ff */
[----:B------:R2:W-:Y:S02]  /*7de0*/  ST.E desc[UR20][R4.64+0x4], R3 ;  /* 0x0000040304007985 */ /* 0x0005e4000c101914 */
.L_x_725:
[----:B------:R-:W-:Y:S05]  /*7df0*/  BSYNC.RECONVERGENT B0 ;  /* 0x0000000000007941 */ /* 0x000fea0003800200 */
.L_x_724:
        /* <DEDUP_REMOVED lines=12> */
.L_x_731:
[----:B------:R-:W1:Y:S02]  /*7ec0*/  LDS R2, [R0] ;  /* 0x0000000000027984 */ /* 0x000e640000000800 */
[----:B-1----:R-:W-:-:S05]  /*7ed0*/  HFMA2 R3, R2, 1, 1, R18 ;  /* 0x3c003c0002037831 */ /* 0x002fca0000000012 */
[----:B------:R-:W1:Y:S02]  /*7ee0*/  ATOMS.CAST.SPIN P0, [R0], R2, R3 ;  /* 0x000000020000758d */ /* 0x000e640001800003 */
[----:B-1----:R-:W-:Y:S05]  /*7ef0*/  @!P0 BRA `(.L_x_731) ;  /* 0xfffffffc00f08947 */ /* 0x002fea000383ffff */
[----:B------:R-:W-:Y:S05]  /*7f00*/  BRA `(.L_x_729) ;  /* 0x00000000000c7947 */ /* 0x000fea0003800000 */
.L_x_730:
[----:B------:R-:W2:Y:S02]  /*7f10*/  LD.E R0, desc[UR20][R4.64] ;  /* 0x0000001404007980 */ /* 0x000ea4000c101900 */
[----:B--2---:R-:W-:-:S05]  /*7f20*/  IADD3 R3, PT, PT, R18, R0, RZ ;  /* 0x0000000012037210 */ /* 0x004fca0007ffe0ff */
[----:B------:R1:W-:Y:S02]  /*7f30*/  ST.E desc[UR20][R4.64], R3 ;  /* 0x0000000304007985 */ /* 0x0003e4000c101914 */
.L_x_729:
[----:B------:R-:W-:Y:S05]  /*7f40*/  BSYNC.RECONVERGENT B0 ;  /* 0x0000000000007941 */ /* 0x000fea0003800200 */
.L_x_728:
[----:B------:R2:W-:Y:S01]  /*7f50*/  ATOM.E.ADD.F16x2.RN.STRONG.GPU P0, RZ, desc[UR20][R4.64+0x4], R19 ;  /* 0x8000041304ff79a2 */ /* 0x0005e2000c10e114 */
[----:B------:R-:W-:Y:S04]  /*7f60*/  BSSY.RECONVERGENT B0, `(.L_x_732) ;  /* 0x000000e000007945 */ /* 0x000fe80003800200 */
[----:B--2---:R-:W-:Y:S05]  /*7f70*/  @P0 BRA `(.L_x_733) ;  /* 0x0000000000300947 */ /* 0x004fea0003800000 */
[----:B------:R-:W2:Y:S02]  /*7f80*/  QSPC.E.S P0, RZ, [R4+0x4] ;  /* 0x0000040004ff73aa */ /* 0x000ea40000000500 */
[----:B--2---:R-:W-:Y:S05]  /*7f90*/  @!P0 BRA `(.L_x_734) ;  /* 0x00000000001c8947 */ /* 0x004fea0003800000 */
[----:B------:R-:W-:-:S04]  /*7fa0*/  MOV R2, R4 ;  /* 0x0000000400027202 */ /* 0x000fc80000000f00 */
[----:B------:R-:W-:-:S07]  /*7fb0*/  MOV R0, R2 ;  /* 0x0000000200007202 */ /* 0x000fce0000000f00 */
.L_x_735:
[----:B------:R-:W1:Y:S02]  /*7fc0*/  LDS R2, [R0+0x4] ;  /* 0x0000040000027984 */ /* 0x000e640000000800 */
[----:B-1----:R-:W-:-:S05]  /*7fd0*/  HADD2 R3, R2, R19 ;  /* 0x0000001302037230 */ /* 0x002fca0000000000 */
[----:B------:R-:W1:Y:S02]  /*7fe0*/  ATOMS.CAST.SPIN P0, [R0+0x4], R2, R3 ;  /* 0x000004020000758d */ /* 0x000e640001800003 */
[----:B-1----:R-:W-:Y:S05]  /*7ff0*/  @!P0 BRA `(.L_x_735) ;  /* 0xfffffffc00f08947 */ /* 0x002fea000383ffff */
[----:B------:R-:W-:Y:S05]  /*8000*/  BRA `(.L_x_733) ;  /* 0x00000000000c7947 */ /* 0x000fea0003800000 */
.L_x_734:
[----:B------:R-:W1:Y:S02]  /*8010*/  LD.E R0, desc[UR20][R4.64+0x4] ;  /* 0x0000041404007980 */ /* 0x000e64000c101900 */
[----:B-1----:R-:W-:-:S05]  /*8020*/  IADD3 R3, PT, PT, R19, R0, RZ ;  /* 0x0000000013037210 */ /* 0x002fca0007ffe0ff */
[----:B------:R2:W-:Y:S02]  /*8030*/  ST.E desc[UR20][R4.64+0x4], R3 ;  /* 0x0000040304007985 */ /* 0x0005e4000c101914 */
.L_x_733:
[----:B------:R-:W-:Y:S05]  /*8040*/  BSYNC.RECONVERGENT B0 ;  /* 0x0000000000007941 */ /* 0x000fea0003800200 */
.L_x_732:
        /* <DEDUP_REMOVED lines=12> */
.L_x_739:
[----:B------:R-:W1:Y:S02]  /*8110*/  LDS R2, [R0] ;  /* 0x0000000000027984 */ /* 0x000e640000000800 */
[----:B-1----:R-:W-:-:S05]  /*8120*/  HFMA2 R3, R2, 1, 1, R20 ;  /* 0x3c003c0002037831 */ /* 0x002fca0000000014 */
[----:B------:R-:W1:Y:S02]  /*8130*/  ATOMS.CAST.SPIN P0, [R0], R2, R3 ;  /* 0x000000020000758d */ /* 0x000e640001800003 */
[----:B-1----:R-:W-:Y:S05]  /*8140*/  @!P0 BRA `(.L_x_739) ;  /* 0xfffffffc00f08947 */ /* 0x002fea000383ffff */
[----:B------:R-:W-:Y:S05]  /*8150*/  BRA `(.L_x_737) ;  /* 0x00000000000c7947 */ /* 0x000fea0003800000 */
.L_x_738:
[----:B------:R-:W2:Y:S02]  /*8160*/  LD.E R0, desc[UR20][R4.64] ;  /* 0x0000001404007980 */ /* 0x000ea4000c101900 */
[----:B--2---:R-:W-:-:S05]  /*8170*/  IADD3 R3, PT, PT, R20, R0, RZ ;  /* 0x0000000014037210 */ /* 0x004fca0007ffe0ff */
[----:B------:R1:W-:Y:S02]  /*8180*/  ST.E desc[UR20][R4.64], R3 ;  /* 0x0000000304007985 */ /* 0x0003e4000c101914 */
.L_x_737:
[----:B------:R-:W-:Y:S05]  /*8190*/  BSYNC.RECONVERGENT B0 ;  /* 0x0000000000007941 */ /* 0x000fea0003800200 */
.L_x_736:
[----:B------:R2:W-:Y:S02]  /*81a0*/  ATOM.E.ADD.F16x2.RN.STRONG.GPU P0, RZ, desc[UR20][R4.64+0x4], R21 ;  /* 0x8000041504ff79a2 */ /* 0x0005e4000c10e114 */
[----:B--2---:R-:W-:Y:S05]  /*81b0*/  @P0 EXIT ;  /* 0x000000000000094d */ /* 0x004fea0003800000 */
[----:B------:R-:W2:Y:S02]  /*81c0*/  QSPC.E.S P0, RZ, [R4+0x4] ;  /* 0x0000040004ff73aa */ /* 0x000ea40000000500 */
[----:B--2---:R-:W-:Y:S05]  /*81d0*/  @!P0 BRA `(.L_x_740) ;  /* 0x00000000001c8947 */ /* 0x004fea0003800000 */
[----:B------:R-:W-:-:S04]  /*81e0*/  MOV R2, R4 ;  /* 0x0000000400027202 */ /* 0x000fc80000000f00 */
[----:B------:R-:W-:-:S07]  /*81f0*/  MOV R0, R2 ;  /* 0x0000000200007202 */ /* 0x000fce0000000f00 */
.L_x_741:
[----:B------:R-:W1:Y:S02]  /*8200*/  LDS R2, [R0+0x4] ;  /* 0x0000040000027984 */ /* 0x000e640000000800 */
[----:B-1----:R-:W-:-:S05]  /*8210*/  HADD2 R3, R2, R21 ;  /* 0x0000001502037230 */ /* 0x002fca0000000000 */
[----:B------:R-:W1:Y:S02]  /*8220*/  ATOMS.CAST.SPIN P0, [R0+0x4], R2, R3 ;  /* 0x000004020000758d */ /* 0x000e640001800003 */
[----:B-1----:R-:W-:Y:S05]  /*8230*/  @!P0 BRA `(.L_x_741) ;  /* 0xfffffffc00f08947 */ /* 0x002fea000383ffff */
[----:B------:R-:W-:Y:S05]  /*8240*/  EXIT ;  /* 0x000000000000794d */ /* 0x000fea0003800000 */
.L_x_740:
[----:B------:R-:W1:Y:S02]  /*8250*/  LD.E R0, desc[UR20][R4.64+0x4] ;  /* 0x0000041404007980 */ /* 0x000e64000c101900 */
[----:B-1----:R-:W-:-:S05]  /*8260*/  IADD3 R3, PT, PT, R21, R0, RZ ;  /* 0x0000000015037210 */ /* 0x002fca0007ffe0ff */
[----:B------:R-:W-:Y:S01]  /*8270*/  ST.E desc[UR20][R4.64+0x4], R3 ;  /* 0x0000040304007985 */ /* 0x000fe2000c101914 */
[----:B------:R-:W-:Y:S05]  /*8280*/  EXIT ;  /* 0x000000000000794d */ /* 0x000fea0003800000 */
.L_x_742:
        /* <DEDUP_REMOVED lines=15> */
.L_x_4480:


//--------------------- .text._Z23gemm_half_q_half_kernelILi4ELi190ELb0ELb0ELi32EEvPK6__halfPKjS4_S2_PS0_iiiiPKtS7_iiiiiibS2_i --------------------------
	.section	.text._Z23gemm_half_q_half_kernelILi4ELi190ELb0ELb0ELi32EEvPK6__halfPKjS4_S2_PS0_iiiiPKtS7_iiiiiibS2_i,"ax",@progbits
	.align	128
        .global         _Z23gemm_half_q_half_kernelILi4ELi190ELb0ELb0ELi32EEvPK6__halfPKjS4_S2_PS0_iiiiPKtS7_iiiiiibS2_i
        .type           _Z23gemm_half_q_half_kernelILi4ELi190ELb0ELb0ELi32EEvPK6__halfPKjS4_S2_PS0_iiiiPKtS7_iiiiiibS2_i,@function
        .size           _Z23gemm_half_q_half_kernelILi4ELi190ELb0ELb0ELi32EEvPK6__halfPKjS4_S2_PS0_iiiiPKtS7_iiiiiibS2_i,(.L_x_4481 - _Z23gemm_half_q_half_kernelILi4ELi190ELb0ELb0ELi32EEvPK6__halfPKjS4_S2_PS0_iiiiPKtS7_iiiiiibS2_i)
        .other          _Z23gemm_half_q_half_kernelILi4ELi190ELb0ELb0ELi32EEvPK6__halfPKjS4_S2_PS0_iiiiPKtS7_iiiiiibS2_i,@"STO_CUDA_ENTRY STV_DEFAULT"
_Z23gemm_half_q_half_kernelILi4ELi190ELb0ELb0ELi32EEvPK6__halfPKjS4_S2_PS0_iiiiPKtS7_iiiiiibS2_i:
.text._Z23gemm_half_q_half_kernelILi4ELi190ELb0ELb0ELi32EEvPK6__halfPKjS4_S2_PS0_iiiiPKtS7_iiiiiibS2_i:
[----:B------:R-:W-:Y:S08]  /*0000*/  LDC R1, c[0x0][0x37c] ;  /* 0x0000df00ff017b82 */ /* 0x000ff00000000800 */
[----:B------:R-:W0:Y:S01]  /*0010*/  S2UR UR8, SR_CTAID.Z ;  /* 0x00000000000879c3 */ /* 0x000e220000002700 */
[----:B------:R-:W1:Y:S01]  /*0020*/  S2R R2, SR_TID.X ;  /* 0x0000000000027919 */ /* 0x000e620000002100 */
[----:B------:R-:W2:Y:S01]  /*0030*/  LDCU UR11, c[0x0][0x3a8] ;  /* 0x00007500ff0b77ac */ /* 0x000ea20008000800 */
[----:B------:R-:W-:Y:S01]  /*0040*/  BSSY.RECONVERGENT B0, `(.L_x_743) ;  /* 0x00000ca000007945 */ /* 0x000fe20003800200 */
[----:B------:R-:W3:Y:S04]  /*0050*/  LDCU UR13, c[0x0][0x3b0] ;  /* 0x00007600ff0d77ac */ /* 0x000ee80008000800 */
[----:B------:R-:W2:Y:S01]  /*0060*/  S2UR UR20, SR_CTAID.Y ;  /* 0x00000000001479c3 */ /* 0x000ea20000002600 */
[----:B------:R-:W4:Y:S07]  /*0070*/  LDCU.64 UR18, c[0x0][0x358] ;  /* 0x00006b00ff1277ac */ /* 0x000f2e0008000a00 */
[----:B------:R-:W5:Y:S01]  /*0080*/  S2UR UR4, SR_CTAID.X ;  /* 0x00000000000479c3 */ /* 0x000f620000002500 */
[----:B0-----:R-:W-:-:S04]  /*0090*/  USHF.L.U32 UR10, UR8, 0x5, URZ ;  /* 0x00000005080a7899 */ /* 0x001fc800080006ff */
[----:B------:R-:W-:Y:S02]  /*00a0*/  UIADD3 UR12, UPT, UPT, UR10, 0x20, URZ ;  /* 0x000000200a0c7890 */ /* 0x000fe4000fffe0ff */
[----:B--2---:R-:W-:Y:S01]  /*00b0*/  UIMAD UR11, UR20, -0x4, UR11 ;  /* 0xfffffffc140b78a4 */ /* 0x004fe2000f8e020b */
[----:B-1----:R-:W-:Y:S01]  /*00c0*/  IADD3 R3, PT, PT, R2, UR10, RZ ;  /* 0x0000000a02037c10 */ /* 0x002fe2000fffe0ff */
[----:B---3--:R-:W-:Y:S02]  /*00d0*/  UISETP.LT.AND UP1, UPT, UR12, UR13, UPT ;  /* 0x0000000d0c00728c */ /* 0x008fe4000bf21270 */
[----:B------:R-:W-:Y:S02]  /*00e0*/  UISETP.GE.AND UP0, UPT, UR11, 0x1, UPT ;  /* 0x000000010b00788c */ /* 0x000fe4000bf06270 */
[----:B------:R-:W-:Y:S02]  /*00f0*/  USEL UR9, UR12, UR13, UP1 ;  /* 0x0000000d0c097287 */ /* 0x000fe40008800000 */
[----:B-----5:R-:W-:-:S02]  /*0100*/  USHF.L.U32 UR4, UR4, 0x7, URZ ;  /* 0x0000000704047899 */ /* 0x020fc400080006ff */
[----:B------:R-:W-:Y:S01]  /*0110*/  PLOP3.LUT P1, PT, PT, PT, UP0, 0x80, 0x8 ;  /* 0x000000000008781c */ /* 0x000fe20003f2f008 */
[----:B------:R-:W-:-:S03]  /*0120*/  UISETP.LT.AND UP0, UPT, UR11, 0x4, UPT ;  /* 0x000000040b00788c */ /* 0x000fc6000bf01270 */
[----:B------:R-:W-:Y:S01]  /*0130*/  ISETP.GE.OR P0, PT, R3, UR9, !P1 ;  /* 0x0000000903007c0c */ /* 0x000fe2000cf06670 */
[----:B------:R-:W-:Y:S01]  /*0140*/  USEL UR5, UR11, 0x4, UP0 ;  /* 0x000000040b057887 */ /* 0x000fe20008000000 */
[----:B------:R-:W-:-:S11]  /*0150*/  LEA R0, R2, UR4, 0x2 ;  /* 0x0000000402007c11 */ /* 0x000fd6000f8e10ff */
[----:B----4-:R-:W-:Y:S05]  /*0160*/  @P0 BRA `(.L_x_744) ;  /* 0x0000000800dc0947 */ /* 0x010fea0003800000 */
        /* <DEDUP_REMOVED lines=9> */
[----:B------:R-:W-:-:S04]  /*0200*/  UIMAD UR6, UR20, UR13, URZ ;  /* 0x0000000d140672a4 */ /* 0x000fc8000f8e02ff */
[----:B------:R-:W-:-:S06]  /*0210*/  USHF.L.U32 UR7, UR6, 0x2, URZ ;  /* 0x0000000206077899 */ /* 0x000fcc00080006ff */
[----:B------:R-:W-:Y:S02]  /*0220*/  IADD3 R5, P0, PT, R3, UR7, RZ ;  /* 0x0000000703057c10 */ /* 0x000fe4000ff1e0ff */
[----:B------:R-:W-:-:S04]  /*0230*/  MOV R6, UR7 ;  /* 0x0000000700067c02 */ /* 0x000fc80008000f00 */
        /* <DEDUP_REMOVED lines=11> */
[----:B------:R-:W-:Y:S01]  /*02f0*/  IADD3 R13, PT, PT, R12, 0x40, RZ ;  /* 0x000000400c0d7810 */ /* 0x000fe20007ffe0ff */
[----:B------:R-:W-:-:S06]  /*0300*/  UIADD3 UR7, UPT, UPT, UR7, UR13, URZ ;  /* 0x0000000d07077290 */ /* 0x000fcc000fffe0ff */
[----:B0-----:R-:W-:Y:S01]  /*0310*/  MOV R12, UR7 ;  /* 0x00000007000c7c02 */ /* 0x001fe20008000f00 */
[----:B------:R-:W-:Y:S06]  /*0320*/  BRA.U UP0, `(.L_x_746) ;  /* 0x0000000100ec7547 */ /* 0x000fec000b800000 */
[----:B------:R-:W-:Y:S01]  /*0330*/  UIADD3 UR7, UPT, UPT, URZ, -UR6, URZ ;  /* 0x80000006ff077290 */ /* 0x000fe2000fffe0ff */
[----:B------:R-:W-:-:S03]  /*0340*/  PLOP3.LUT P0, PT, PT, PT, PT, 0x80, 0x8 ;  /* 0x000000000008781c */ /* 0x000fc60003f0f070 */
[----:B------:R-:W-:-:S09]  /*0350*/  UISETP.GT.AND UP0, UPT, UR7, 0x3, UPT ;  /* 0x000000030700788c */ /* 0x000fd2000bf04270 */
[----:B------:R-:W-:Y:S05]  /*0360*/  BRA.U !UP0, `(.L_x_747) ;  /* 0x0000000108847547 */ /* 0x000fea000b800000 */
[----:B------:R-:W-:-:S13]  /*0370*/  PLOP3.LUT P0, PT, PT, PT, PT, 0x8, 0x80 ;  /* 0x000000000080781c */ /* 0x000fda0003f0e170 */
.L_x_748:
[----:B------:R-:W-:Y:S02]  /*0380*/  IADD3 R5, P2, PT, R3, R12, RZ ;  /* 0x0000000c03057210 */ /* 0x000fe40007f5e0ff */
[C---:B------:R-:W-:Y:S02]  /*0390*/  IADD3 R6, PT, PT, R12.reuse, UR13, RZ ;  /* 0x0000000d0c067c10 */ /* 0x040fe4000fffe0ff */
[----:B------:R-:W-:Y:S02]  /*03a0*/  LEA.HI.X.SX32 R12, R12, RZ, 0x1, P2 ;  /* 0x000000ff0c0c7211 */ /* 0x000fe400010f0eff */
[----:B------:R-:W-:Y:S02]  /*03b0*/  LEA R4, P2, R5, UR14, 0x1 ;  /* 0x0000000e05047c11 */ /* 0x000fe4000f8408ff */
[----:B------:R-:W-:Y:S02]  /*03c0*/  IADD3 R8, PT, PT, R6, UR13, RZ ;  /* 0x0000000d06087c10 */ /* 0x000fe4000fffe0ff */
[----:B------:R-:W-:-:S02]  /*03d0*/  IADD3 R7, P3, PT, R3, R6, RZ ;  /* 0x0000000603077210 */ /* 0x000fc40007f7e0ff */
[----:B------:R-:W-:Y:S02]  /*03e0*/  LEA.HI.X R5, R5, UR15, R12, 0x1, P2 ;  /* 0x0000000f05057c11 */ /* 0x000fe400090f0c0c */
[----:B------:R-:W-:Y:S02]  /*03f0*/  IADD3 R12, PT, PT, R8, UR13, RZ ;  /* 0x0000000d080c7c10 */ /* 0x000fe4000fffe0ff */
[----:B------:R-:W-:Y:S01]  /*0400*/  LEA.HI.X.SX32 R10, R6, RZ, 0x1, P3 ;  /* 0x000000ff060a7211 */ /* 0x000fe200018f0eff */
[----:B------:R-:W2:Y:S01]  /*0410*/  LDG.E.U16.CONSTANT R4, desc[UR18][R4.64] ;  /* 0x0000001204047981 */ /* 0x000ea2000c1e9500 */
[----:B------:R-:W-:Y:S02]  /*0420*/  IADD3 R9, P4, PT, R3, R8, RZ ;  /* 0x0000000803097210 */ /* 0x000fe40007f9e0ff */
        /* <DEDUP_REMOVED lines=14> */
[----:B------:R-:W-:Y:S01]  /*0510*/  IADD3 R12, PT, PT, R12, UR13, RZ ;  /* 0x0000000d0c0c7c10 */ /* 0x000fe2000fffe0ff */
[----:B--2---:R-:W-:Y:S04]  /*0520*/  STS.U16 [R13], R4 ;  /* 0x000000040d007388 */ /* 0x004fe80000000400 */
[----:B---3--:R-:W-:Y:S04]  /*0530*/  STS.U16 [R13+0x40], R6 ;  /* 0x000040060d007388 */ /* 0x008fe80000000400 */
[----:B----4-:R-:W-:Y:S04]  /*0540*/  STS.U16 [R13+0x80], R8 ;  /* 0x000080080d007388 */ /* 0x010fe80000000400 */
[----:B-----5:R0:W-:Y:S02]  /*0550*/  STS.U16 [R13+0xc0], R10 ;  /* 0x0000c00a0d007388 */ /* 0x0201e40000000400 */
[----:B0-----:R-:W-:Y:S01]  /*0560*/  IADD3 R13, PT, PT, R13, 0x100, RZ ;  /* 0x000001000d0d7810 */ /* 0x001fe20007ffe0ff */
[----:B------:R-:W-:Y:S06]  /*0570*/  BRA.U !UP0, `(.L_x_748) ;  /* 0xfffffffd08807547 */ /* 0x000fec000b83ffff */
.L_x_747:
[----:B------:R-:W-:-:S04]  /*0580*/  UIADD3 UR7, UPT, UPT, URZ, -UR6, URZ ;  /* 0x80000006ff077290 */ /* 0x000fc8000fffe0ff */
[----:B------:R-:W-:-:S09]  /*0590*/  UISETP.GT.AND UP0, UPT, UR7, 0x1, UPT ;  /* 0x000000010700788c */ /* 0x000fd2000bf04270 */
[----:B------:R-:W-:Y:S05]  /*05a0*/  BRA.U !UP0, `(.L_x_749) ;  /* 0x0000000108447547 */ /* 0x000fea000b800000 */
[C---:B------:R-:W-:Y:S02]  /*05b0*/  IADD3 R8, PT, PT, R12.reuse, UR13, RZ ;  /* 0x0000000d0c087c10 */ /* 0x040fe4000fffe0ff */
        /* <DEDUP_REMOVED lines=12> */
[----:B------:R-:W-:Y:S01]  /*0680*/  IADD3 R12, PT, PT, R8, UR13, RZ ;  /* 0x0000000d080c7c10 */ /* 0x000fe2000fffe0ff */
[----:B--2---:R-:W-:Y:S04]  /*0690*/  STS.U16 [R13], R4 ;  /* 0x000000040d007388 */ /* 0x004fe80000000400 */
[----:B---3--:R0:W-:Y:S02]  /*06a0*/  STS.U16 [R13+0x40], R6 ;  /* 0x000040060d007388 */ /* 0x0081e40000000400 */
[----:B0-----:R-:W-:-:S07]  /*06b0*/  IADD3 R13, PT, PT, R13, 0x80, RZ ;  /* 0x000000800d0d7810 */ /* 0x001fce0007ffe0ff */
.L_x_749:
[----:B------:R-:W-:-:S13]  /*06c0*/  ISETP.EQ.AND P2, PT, RZ, UR6, PT ;  /* 0x00000006ff007c0c */ /* 0x000fda000bf42270 */
[----:B------:R-:W-:Y:S05]  /*06d0*/  @!P0 BRA P2, `(.L_x_744) ;  /* 0x0000000400808947 */ /* 0x000fea0001000000 */
.L_x_746:
[----:B------:R-:W-:-:S04]  /*06e0*/  IADD3 R5, P0, PT, R3, R12, RZ ;  /* 0x0000000c03057210 */ /* 0x000fc80007f1e0ff */
[----:B------:R-:W-:Y:S02]  /*06f0*/  LEA.HI.X.SX32 R6, R12, RZ, 0x1, P0 ;  /* 0x000000ff0c067211 */ /* 0x000fe400000f0eff */
[----:B------:R-:W-:-:S04]  /*0700*/  LEA R4, P0, R5, UR14, 0x1 ;  /* 0x0000000e05047c11 */ /* 0x000fc8000f8008ff */
[----:B------:R-:W-:-:S05]  /*0710*/  LEA.HI.X R5, R5, UR15, R6, 0x1, P0 ;  /* 0x0000000f05057c11 */ /* 0x000fca00080f0c06 */
[----:B------:R-:W2:Y:S01]  /*0720*/  LDG.E.U16.CONSTANT R4, desc[UR18][R4.64] ;  /* 0x0000001204047981 */ /* 0x000ea2000c1e9500 */
[----:B------:R-:W-:Y:S01]  /*0730*/  UIADD3 UR6, UPT, UPT, UR6, 0x1, URZ ;  /* 0x0000000106067890 */ /* 0x000fe2000fffe0ff */
[----:B------:R-:W-:-:S03]  /*0740*/  IADD3 R12, PT, PT, R12, UR13, RZ ;  /* 0x0000000d0c0c7c10 */ /* 0x000fc6000fffe0ff */
[----:B------:R-:W-:Y:S01]  /*0750*/  UISETP.NE.AND UP0, UPT, UR6, URZ, UPT ;  /* 0x000000ff0600728c */ /* 0x000fe2000bf05270 */
[----:B--2---:R0:W-:Y:S02]  /*0760*/  STS.U16 [R13], R4 ;  /* 0x000000040d007388 */ /* 0x0041e40000000400 */
[----:B0-----:R-:W-:-:S06]  /*0770*/  IADD3 R13, PT, PT, R13, 0x40, RZ ;  /* 0x000000400d0d7810 */ /* 0x001fcc0007ffe0ff */
[----:B------:R-:W-:Y:S05]  /*0780*/  BRA.U UP0, `(.L_x_746) ;  /* 0xfffffffd00d47547 */ /* 0x000fea000b83ffff */
[----:B------:R-:W-:Y:S05]  /*0790*/  BRA `(.L_x_744) ;  /* 0x0000000400507947 */ /* 0x000fea0003800000 */
.L_x_745:
[C---:B------:R-:W-:Y:S01]  /*07a0*/  LEA R4, P0, R3.reuse, UR14, 0x1 ;  /* 0x0000000e03047c11 */ /* 0x040fe2000f8008ff */
[----:B------:R-:W-:Y:S01]  /*07b0*/  UISETP.LT.AND UP0, UPT, UR5, 0x1, UPT ;  /* 0x000000010500788c */ /* 0x000fe2000bf01270 */
[----:B------:R-:W0:Y:S02]  /*07c0*/  LDCU.64 UR16, c[0x0][0x380] ;  /* 0x00007000ff1077ac */ /* 0x000e240008000a00 */
[----:B------:R-:W-:-:S05]  /*07d0*/  LEA.HI.X R5, R3, UR15, RZ, 0x1, P0 ;  /* 0x0000000f03057c11 */ /* 0x000fca00080f0cff */
[----:B------:R1:W5:Y:S01]  /*07e0*/  LDG.E.U16.CONSTANT R3, desc[UR18][R4.64] ;  /* 0x0000001204037981 */ /* 0x000362000c1e9500 */
[----:B------:R-:W-:Y:S02]  /*07f0*/  USEL UR6, UR5, 0x1, !UP0 ;  /* 0x0000000105067887 */ /* 0x000fe4000c000000 */
[----:B------:R-:W-:Y:S02]  /*0800*/  UIMAD UR7, UR20, UR13, URZ ;  /* 0x0000000d140772a4 */ /* 0x000fe4000f8e02ff */
[----:B------:R-:W-:Y:S02]  /*0810*/  UIADD3 UR6, UPT, UPT, URZ, -UR6, URZ ;  /* 0x80000006ff067290 */ /* 0x000fe4000fffe0ff */
[----:B------:R-:W-:Y:S02]  /*0820*/  USHF.L.U32 UR7, UR7, 0x2, URZ ;  /* 0x0000000207077899 */ /* 0x000fe400080006ff */
[----:B------:R-:W-:-:S04]  /*0830*/  UISETP.GE.AND UP0, UPT, UR6, URZ, UPT ;  /* 0x000000ff0600728c */ /* 0x000fc8000bf06270 */
[----:B------:R-:W-:-:S05]  /*0840*/  MOV R14, UR7 ;  /* 0x00000007000e7c02 */ /* 0x000fca0008000f00 */
[----:B01----:R-:W-:Y:S05]  /*0850*/  BRA.U UP0, `(.L_x_750) ;  /* 0x0000000100f47547 */ /* 0x003fea000b800000 */
[----:B------:R-:W-:Y:S02]  /*0860*/  UIADD3 UR7, UPT, UPT, URZ, -UR6, URZ ;  /* 0x80000006ff077290 */ /* 0x000fe4000fffe0ff */
[----:B------:R-:W-:Y:S02]  /*0870*/  UPLOP3.LUT UP0, UPT, UPT, UPT, UPT, 0x80, 0x8 ;  /* 0x000000000008789c */ /* 0x000fe40003f0f070 */
[----:B------:R-:W-:-:S09]  /*0880*/  UISETP.GT.AND UP1, UPT, UR7, 0x3, UPT ;  /* 0x000000030700788c */ /* 0x000fd2000bf24270 */
[----:B------:R-:W-:Y:S05]  /*0890*/  BRA.U !UP1, `(.L_x_751) ;  /* 0x0000000109887547 */ /* 0x000fea000b800000 */
[----:B------:R-:W0:Y:S01]  /*08a0*/  LDCU.64 UR14, c[0x0][0x380] ;  /* 0x00007000ff0e77ac */ /* 0x000e220008000a00 */
[----:B------:R-:W-:-:S11]  /*08b0*/  UPLOP3.LUT UP0, UPT, UPT, UPT, UPT, 0x40, 0x4 ;  /* 0x000000000004789c */ /* 0x000fd60003f0e870 */
.L_x_752:
[----:B-----5:R-:W-:Y:S02]  /*08c0*/  IADD3 R5, P0, PT, R3, R14, RZ ;  /* 0x0000000e03057210 */ /* 0x020fe40007f1e0ff */
[C---:B------:R-:W-:Y:S02]  /*08d0*/  IADD3 R6, PT, PT, R14.reuse, UR13, RZ ;  /* 0x0000000d0e067c10 */ /* 0x040fe4000fffe0ff */
[----:B------:R-:W-:Y:S02]  /*08e0*/  LEA.HI.X.SX32 R14, R14, RZ, 0x1, P0 ;  /* 0x000000ff0e0e7211 */ /* 0x000fe400000f0eff */
[----:B0-----:R-:W-:Y:S02]  /*08f0*/  LEA R4, P0, R5, UR14, 0x1 ;  /* 0x0000000e05047c11 */ /* 0x001fe4000f8008ff */
[----:B------:R-:W-:Y:S02]  /*0900*/  IADD3 R8, PT, PT, R6, UR13, RZ ;  /* 0x0000000d06087c10 */ /* 0x000fe4000fffe0ff */
[----:B------:R-:W-:-:S02]  /*0910*/  IADD3 R7, P2, PT, R3, R6, RZ ;  /* 0x0000000603077210 */ /* 0x000fc40007f5e0ff */
[----:B------:R-:W-:Y:S02]  /*0920*/  LEA.HI.X R5, R5, UR15, R14, 0x1, P0 ;  /* 0x0000000f05057c11 */ /* 0x000fe400080f0c0e */
[----:B------:R-:W-:Y:S02]  /*0930*/  IADD3 R14, PT, PT, R8, UR13, RZ ;  /* 0x0000000d080e7c10 */ /* 0x000fe4000fffe0ff */
[----:B------:R-:W-:Y:S02]  /*0940*/  LEA.HI.X.SX32 R10, R6, RZ, 0x1, P2 ;  /* 0x000000ff060a7211 */ /* 0x000fe400010f0eff */
[----:B------:R-:W-:Y:S01]  /*0950*/  IADD3 R9, P3, PT, R3, R8, RZ ;  /* 0x0000000803097210 */ /* 0x000fe20007f7e0ff */
[----:B------:R-:W2:Y:S01]  /*0960*/  LDG.E.U16.CONSTANT R5, desc[UR18][R4.64] ;  /* 0x0000001204057981 */ /* 0x000ea2000c1e9500 */
[----:B------:R-:W-:Y:S02]  /*0970*/  LEA R6, P0, R7, UR14, 0x1 ;  /* 0x0000000e07067c11 */ /* 0x000fe4000f8008ff */
        /* <DEDUP_REMOVED lines=13> */
[----:B------:R-:W-:Y:S01]  /*0a50*/  IADD3 R14, PT, PT, R14, UR13, RZ ;  /* 0x0000000d0e0e7c10 */ /* 0x000fe2000fffe0ff */
[----:B--2---:R-:W-:Y:S04]  /*0a60*/  STS.U16 [R12], R5 ;  /* 0x000000050c007388 */ /* 0x004fe80000000400 */
[----:B---3--:R-:W-:Y:S04]  /*0a70*/  STS.U16 [R12+0x40], R7 ;  /* 0x000040070c007388 */ /* 0x008fe80000000400 */
[----:B----4-:R-:W-:Y:S04]  /*0a80*/  STS.U16 [R12+0x80], R9 ;  /* 0x000080090c007388 */ /* 0x010fe80000000400 */
[----:B------:R0:W-:Y:S02]  /*0a90*/  STS.U16 [R12+0xc0], R11 ;  /* 0x0000c00b0c007388 */ /* 0x0001e40000000400 */
[----:B0-----:R-:W-:Y:S01]  /*0aa0*/  IADD3 R12, PT, PT, R12, 0x100, RZ ;  /* 0x000001000c0c7810 */ /* 0x001fe20007ffe0ff */
[----:B------:R-:W-:Y:S06]  /*0ab0*/  BRA.U !UP1, `(.L_x_752) ;  /* 0xfffffffd09807547 */ /* 0x000fec000b83ffff */
.L_x_751:
[----:B------:R-:W-:-:S04]  /*0ac0*/  UIADD3 UR7, UPT, UPT, URZ, -UR6, URZ ;  /* 0x80000006ff077290 */ /* 0x000fc8000fffe0ff */
[----:B------:R-:W-:-:S09]  /*0ad0*/  UISETP.GT.AND UP1, UPT, UR7, 0x1, UPT ;  /* 0x000000010700788c */ /* 0x000fd2000bf24270 */
[----:B------:R-:W-:Y:S05]  /*0ae0*/  BRA.U !UP1, `(.L_x_753) ;  /* 0x0000000109487547 */ /* 0x000fea000b800000 */
[----:B------:R-:W0:Y:S01]  /*0af0*/  LDCU.64 UR14, c[0x0][0x380] ;  /* 0x00007000ff0e77ac */ /* 0x000e220008000a00 */
[C---:B------:R-:W-:Y:S02]  /*0b00*/  IADD3 R8, PT, PT, R14.reuse, UR13, RZ ;  /* 0x0000000d0e087c10 */ /* 0x040fe4000fffe0ff */
        /* <DEDUP_REMOVED lines=10> */
[----:B------:R-:W-:Y:S01]  /*0bb0*/  IADD3 R14, PT, PT, R8, UR13, RZ ;  /* 0x0000000d080e7c10 */ /* 0x000fe2000fffe0ff */
[----:B------:R-:W-:Y:S02]  /*0bc0*/  UIADD3 UR6, UPT, UPT, UR6, 0x2, URZ ;  /* 0x0000000206067890 */ /* 0x000fe4000fffe0ff */
[----:B------:R-:W-:Y:S01]  /*0bd0*/  UPLOP3.LUT UP0, UPT, UPT, UPT, UPT, 0x40, 0x4 ;  /* 0x000000000004789c */ /* 0x000fe20003f0e870 */
[----:B--2---:R-:W-:Y:S04]  /*0be0*/  STS.U16 [R12], R5 ;  /* 0x000000050c007388 */ /* 0x004fe80000000400 */
[----:B---3--:R0:W-:Y:S02]  /*0bf0*/  STS.U16 [R12+0x40], R7 ;  /* 0x000040070c007388 */ /* 0x0081e40000000400 */
[----:B0-----:R-:W-:-:S07]  /*0c00*/  IADD3 R12, PT, PT, R12, 0x80, RZ ;  /* 0x000000800c0c7810 */ /* 0x001fce0007ffe0ff */
.L_x_753:
[----:B------:R-:W-:-:S09]  /*0c10*/  UISETP.NE.OR UP0, UPT, UR6, URZ, UP0 ;  /* 0x000000ff0600728c */ /* 0x000fd20008705670 */
[----:B------:R-:W-:Y:S05]  /*0c20*/  BRA.U !UP0, `(.L_x_744) ;  /* 0x00000001082c7547 */ /* 0x000fea000b800000 */
.L_x_750:
[----:B-----5:R-:W-:-:S04]  /*0c30*/  IADD3 R5, P0, PT, R3, R14, RZ ;  /* 0x0000000e03057210 */ /* 0x020fc80007f1e0ff */
[----:B------:R-:W-:Y:S02]  /*0c40*/  LEA.HI.X.SX32 R6, R14, RZ, 0x1, P0 ;  /* 0x000000ff0e067211 */ /* 0x000fe400000f0eff */
[----:B------:R-:W-:-:S04]  /*0c50*/  LEA R4, P0, R5, UR16, 0x1 ;  /* 0x0000001005047c11 */ /* 0x000fc8000f8008ff */
[----:B------:R-:W-:-:S06]  /*0c60*/  LEA.HI.X R5, R5, UR17, R6, 0x1, P0 ;  /* 0x0000001105057c11 */ /* 0x000fcc00080f0c06 */
[----:B------:R-:W2:Y:S01]  /*0c70*/  LDG.E.U16.CONSTANT R5, desc[UR18][R4.64] ;  /* 0x0000001204057981 */ /* 0x000ea2000c1e9500 */
[----:B------:R-:W-:Y:S01]  /*0c80*/  UIADD3 UR6, UPT, UPT, UR6, 0x1, URZ ;  /* 0x0000000106067890 */ /* 0x000fe2000fffe0ff */
[----:B------:R-:W-:-:S03]  /*0c90*/  IADD3 R14, PT, PT, R14, UR13, RZ ;  /* 0x0000000d0e0e7c10 */ /* 0x000fc6000fffe0ff */
[----:B------:R-:W-:Y:S01]  /*0ca0*/  UISETP.NE.AND UP0, UPT, UR6, URZ, UPT ;  /* 0x000000ff0600728c */ /* 0x000fe2000bf05270 */
[----:B--2---:R0:W-:Y:S02]  /*0cb0*/  STS.U16 [R12], R5 ;  /* 0x000000050c007388 */ /* 0x0041e40000000400 */
[----:B0-----:R-:W-:-:S06]  /*0cc0*/  IADD3 R12, PT, PT, R12, 0x40, RZ ;  /* 0x000000400c0c7810 */ /* 0x001fcc0007ffe0ff */
[----:B------:R-:W-:Y:S05]  /*0cd0*/  BRA.U UP0, `(.L_x_750) ;  /* 0xfffffffd00d47547 */ /* 0x000fea000b83ffff */
.L_x_744:
[----:B------:R-:W-:Y:S05]  /*0ce0*/  BSYNC.RECONVERGENT B0 ;  /* 0x0000000000007941 */ /* 0x000fea0003800200 */
.L_x_743:
        /* <DEDUP_REMOVED lines=23> */
.L_x_757:
        /* <DEDUP_REMOVED lines=15> */
.L_x_756:
        /* <DEDUP_REMOVED lines=12> */
.L_x_758:
[----:B------:R-:W-:-:S09]  /*1010*/  UISETP.NE.OR UP0, UPT, UR6, URZ, UP0 ;  /* 0x000000ff0600728c */ /* 0x000fd20008705670 */
[----:B------:R-:W-:Y:S05]  /*1020*/  BRA.U !UP0, `(.L_x_754) ;  /* 0x00000001081c7547 */ /* 0x000fea000b800000 */
.L_x_755:
[----:B012---:R-:W0:Y:S02]  /*1030*/  LDC.64 R4, c[0x0][0x3a0] ;  /* 0x0000e800ff047b82 */ /* 0x007e240000000a00 */
.L_x_759:
[C---:B0-----:R-:W-:Y:S01]  /*1040*/  IMAD.WIDE R6, R3.reuse, 0x2, R4 ;  /* 0x0000000203067825 */ /* 0x041fe200078e0204 */
[----:B------:R-:W-:Y:S01]  /*1050*/  UIADD3 UR6, UPT, UPT, UR6, 0x1, URZ ;  /* 0x0000000106067890 */ /* 0x000fe2000fffe0ff */
[----:B------:R-:W-:-:S03]  /*1060*/  IADD3 R3, PT, PT, R3, UR14, RZ ;  /* 0x0000000e03037c10 */ /* 0x000fc6000fffe0ff */
[----:B------:R3:W-:Y:S01]  /*1070*/  STG.E.64 desc[UR18][R6.64], RZ ;  /* 0x000000ff06007986 */ /* 0x0007e2000c101b12 */
[----:B------:R-:W-:-:S09]  /*1080*/  UISETP.NE.AND UP0, UPT, UR6, URZ, UPT ;  /* 0x000000ff0600728c */ /* 0x000fd2000bf05270 */
[----:B---3--:R-:W-:Y:S05]  /*1090*/  BRA.U UP0, `(.L_x_759) ;  /* 0xfffffffd00e87547 */ /* 0x008fea000b83ffff */
.L_x_754:
[----:B------:R-:W1:Y:S01]  /*10a0*/  LDCU UR21, c[0x0][0x3c8] ;  /* 0x00007900ff1577ac */ /* 0x000e620008000800 */
[----:B-----5:R-:W-:Y:S01]  /*10b0*/  MOV R3, UR13 ;  /* 0x0000000d00037c02 */ /* 0x020fe20008000f00 */
[----:B------:R-:W0:Y:S01]  /*10c0*/  LDCU UR15, c[0x0][0x3cc] ;  /* 0x00007980ff0f77ac */ /* 0x000e220008000800 */
[----:B------:R-:W-:Y:S02]  /*10d0*/  BAR.SYNC.DEFER_BLOCKING 0x0 ;  /* 0x0000000000007b1d */ /* 0x000fe40000010000 */
[----:B------:R-:W-:-:S04]  /*10e0*/  ISETP.LE.AND P6, PT, R3, UR10, PT ;  /* 0x0000000a03007c0c */ /* 0x000fc8000bfc3270 */
[----:B------:R-:W3:Y:S01]  /*10f0*/  LDCU UR22, c[0x0][0x3d0] ;  /* 0x00007a00ff1677ac */ /* 0x000ee20008000800 */
[----:B------:R-:W4:Y:S01]  /*1100*/  LDCU UR23, c[0x0][0x3d4] ;  /* 0x00007a80ff1777ac */ /* 0x000f220008000800 */
[----:B-12---:R-:W-:Y:S01]  /*1110*/  MOV R4, UR21 ;  /* 0x0000001500047c02 */ /* 0x006fe20008000f00 */
[----:B------:R-:W1:Y:S01]  /*1120*/  LDCU UR24, c[0x0][0x3d8] ;  /* 0x00007b00ff1877ac */ /* 0x000e620008000800 */
[----:B0-----:R-:W-:Y:S01]  /*1130*/  MOV R5, UR15 ;  /* 0x0000000f00057c02 */ /* 0x001fe20008000f00 */
[----:B------:R-:W-:Y:S02]  /*1140*/  UISETP.LT.AND UP0, UPT, UR10, UR21, UPT ;  /* 0x000000150a00728c */ /* 0x000fe4000bf01270 */
[----:B------:R-:W-:Y:S02]  /*1150*/  ISETP.LT.AND P0, PT, R4, UR10, PT ;  /* 0x0000000a04007c0c */ /* 0x000fe4000bf01270 */
[----:B------:R-:W-:Y:S01]  /*1160*/  ISETP.LT.AND P2, PT, R5, UR10, PT ;  /* 0x0000000a05007c0c */ /* 0x000fe2000bf41270 */
[----:B------:R-:W-:Y:S01]  /*1170*/  USEL UR4, UR10, UR21, UP0 ;  /* 0x000000150a047287 */ /* 0x000fe20008000000 */
[----:B---3--:R-:W-:-:S03]  /*1180*/  MOV R3, UR22 ;  /* 0x0000001600037c02 */ /* 0x008fc60008000f00 */
[----:B------:R-:W-:Y:S01]  /*1190*/  USHF.R.S32.HI UR5, URZ, 0x1f, UR4 ;  /* 0x0000001fff057899 */ /* 0x000fe20008011404 */
[----:B----4-:R-:W-:-:S03]  /*11a0*/  MOV R4, UR23 ;  /* 0x0000001700047c02 */ /* 0x010fc60008000f00 */
[----:B------:R-:W-:Y:S01]  /*11b0*/  ULEA.HI UR5, UR5, UR4, URZ, 0x5 ;  /* 0x0000000405057291 */ /* 0x000fe2000f8f28ff */
[----:B------:R-:W-:Y:S02]  /*11c0*/  ISETP.LT.AND P3, PT, R3, UR10, PT ;  /* 0x0000000a03007c0c */ /* 0x000fe4000bf61270 */
[----:B-1----:R-:W-:Y:S01]  /*11d0*/  MOV R5, UR24 ;  /* 0x0000001800057c02 */ /* 0x002fe20008000f00 */
[----:B------:R-:W-:Y:S01]  /*11e0*/  USHF.R.S32.HI UR17, URZ, 0x5, UR5 ;  /* 0x00000005ff117899 */ /* 0x000fe20008011405 */
[----:B------:R-:W-:Y:S02]  /*11f0*/  ISETP.LT.AND P4, PT, R4, UR10, PT ;  /* 0x0000000a04007c0c */ /* 0x000fe4000bf81270 */
[----:B------:R-:W-:Y:S01]  /*1200*/  ISETP.LT.AND P5, PT, R5, UR10, PT ;  /* 0x0000000a05007c0c */ /* 0x000fe2000bfa1270 */
[----:B------:R-:W-:-:S12]  /*1210*/  @P6 BRA `(.L_x_760) ;  /* 0x0000000000ec6947 */ /* 0x000fd80003800000 */
[----:B------:R-:W0:Y:S01]  /*1220*/  LDCU.64 UR26, c[0x0][0x3b8] ;  /* 0x00007700ff1a77ac */ /* 0x000e220008000a00 */
[----:B------:R-:W1:Y:S01]  /*1230*/  LDC.64 R6, c[0x0][0x390] ;  /* 0x0000e400ff067b82 */ /* 0x000e620000000a00 */
[----:B------:R-:W-:-:S07]  /*1240*/  USHF.L.U32 UR4, UR8, 0x6, URZ ;  /* 0x0000000608047899 */ /* 0x000fce00080006ff */
[----:B------:R-:W2:Y:S01]  /*1250*/  LDC.64 R8, c[0x0][0x398] ;  /* 0x0000e600ff087b82 */ /* 0x000ea20000000a00 */
[----:B0-----:R-:W-:-:S06]  /*1260*/  UIMAD.WIDE.U32 UR4, UR4, 0x2, UR26 ;  /* 0x00000002040478a5 */ /* 0x001fcc000f8e001a */
[----:B------:R-:W-:Y:S02]  /*1270*/  MOV R4, UR4 ;  /* 0x0000000400047c02 */ /* 0x000fe40008000f00 */
[----:B------:R-:W-:-:S05]  /*1280*/  MOV R5, UR5 ;  /* 0x0000000500057c02 */ /* 0x000fca0008000f00 */
[----:B------:R0:W5:Y:S01]  /*1290*/  LDG.E.U16.CONSTANT R12, desc[UR18][R4.64] ;  /* 0x00000012040c7981 */ /* 0x000162000c1e9500 */
[----:B------:R-:W-:Y:S01]  /*12a0*/  SHF.R.S32.HI R3, RZ, 0x1f, R0 ;  /* 0x0000001fff037819 */ /* 0x000fe20000011400 */
[----:B------:R-:W-:Y:S01]  /*12b0*/  UMOV UR4, URZ ;  /* 0x000000ff00047c82 */ /* 0x000fe20008000000 */
[----:B------:R-:W-:Y:S01]  /*12c0*/  SHF.L.U32 R2, R2, 0x4, RZ ;  /* 0x0000000402027819 */ /* 0x000fe200000006ff */
[----:B------:R-:W-:Y:S01]  /*12d0*/  UMOV UR5, UR10 ;  /* 0x0000000a00057c82 */ /* 0x000fe20008000000 */
[----:B------:R-:W-:Y:S02]  /*12e0*/  LEA.HI R3, R3, R0, RZ, 0x3 ;  /* 0x0000000003037211 */ /* 0x000fe400078f18ff */
[----:B------:R-:W-:Y:S02]  /*12f0*/  LOP3.LUT R13, R2, 0x10, RZ, 0xc0, !PT ;  /* 0x00000010020d7812 */ /* 0x000fe400078ec0ff */
[----:B------:R-:W-:-:S07]  /*1300*/  SHF.R.S32.HI R14, RZ, 0x3, R3 ;  /* 0x00000003ff0e7819 */ /* 0x000fce0000011403 */
.L_x_761:
[----:B0----5:R-:W-:-:S05]  /*1310*/  IADD3 R5, PT, PT, R12, UR4, RZ ;  /* 0x000000040c057c10 */ /* 0x021fca000fffe0ff */
[----:B------:R-:W-:-:S05]  /*1320*/  IMAD R2, R5, UR14, RZ ;  /* 0x0000000e05027c24 */ /* 0x000fca000f8e02ff */
[----:B------:R-:W-:-:S04]  /*1330*/  SHF.R.S32.HI R3, RZ, 0x1f, R2 ;  /* 0x0000001fff037819 */ /* 0x000fc80000011402 */
[----:B------:R-:W-:Y:S01]  /*1340*/  LEA.HI R3, R3, R2, RZ, 0x3 ;  /* 0x0000000203037211 */ /* 0x000fe200078f18ff */
[----:B------:R-:W-:-:S03]  /*1350*/  USHF.L.U32 UR6, UR5, 0x1, URZ ;  /* 0x0000000105067899 */ /* 0x000fc600080006ff */
[----:B------:R-:W-:Y:S01]  /*1360*/  LEA.HI.SX32 R3, R3, R14, 0x1d ;  /* 0x0000000e03037211 */ /* 0x000fe200078feaff */
[----:B------:R-:W-:-:S04]  /*1370*/  UIMAD.WIDE.U32 UR6, UR6, 0x2, UR26 ;  /* 0x00000002060678a5 */ /* 0x000fc8000f8e001a */
[----:B-1----:R-:W-:Y:S02]  /*1380*/  IMAD.WIDE R2, R3, 0x4, R6 ;  /* 0x0000000403027825 */ /* 0x002fe400078e0206 */
[----:B------:R-:W-:Y:S02]  /*1390*/  MOV R10, UR6 ;  /* 0x00000006000a7c02 */ /* 0x000fe40008000f00 */
[----:B------:R-:W-:Y:S02]  /*13a0*/  MOV R11, UR7 ;  /* 0x00000007000b7c02 */ /* 0x000fe40008000f00 */
[----:B------:R-:W3:Y:S04]  /*13b0*/  LDG.E.CONSTANT R2, desc[UR18][R2.64] ;  /* 0x0000001202027981 */ /* 0x000ee8000c1e9900 */
[----:B------:R-:W4:Y:S01]  /*13c0*/  LDG.E.U16.CONSTANT R10, desc[UR18][R10.64+0x2] ;  /* 0x000002120a0a7981 */ /* 0x000f22000c1e9500 */
[----:B--2---:R-:W-:-:S06]  /*13d0*/  IMAD.WIDE.U32 R4, R5, 0x2, R8 ;  /* 0x0000000205047825 */ /* 0x004fcc00078e0008 */
[----:B------:R0:W2:Y:S01]  /*13e0*/  LDG.E.U16.CONSTANT R4, desc[UR18][R4.64] ;  /* 0x0000001204047981 */ /* 0x0000a2000c1e9500 */
[----:B------:R-:W-:Y:S01]  /*13f0*/  UIADD3 UR4, UPT, UPT, UR4, 0x1, URZ ;  /* 0x0000000104047890 */ /* 0x000fe2000fffe0ff */
[----:B---3--:R-:W-:-:S04]  /*1400*/  SHF.R.U32.HI R15, RZ, R13, R2 ;  /* 0x0000000dff0f7219 */ /* 0x008fc80000011602 */
[--C-:B------:R-:W-:Y:S02]  /*1410*/  SHF.R.U32.HI R2, RZ, 0x8, R15.reuse ;  /* 0x00000008ff027819 */ /* 0x100fe4000001160f */
[----:B----4-:R-:W-:Y:S02]  /*1420*/  IADD3 R10, PT, PT, R10, UR5, RZ ;  /* 0x000000050a0a7c10 */ /* 0x010fe4000fffe0ff */
[----:B------:R-:W-:Y:S02]  /*1430*/  LOP3.LUT R16, R15, 0xf, RZ, 0xc0, !PT ;  /* 0x0000000f0f107812 */ /* 0x000fe400078ec0ff */
[----:B------:R-:W-:Y:S02]  /*1440*/  LOP3.LUT R2, R2, 0xf, RZ, 0xc0, !PT ;  /* 0x0000000f02027812 */ /* 0x000fe400078ec0ff */
[--C-:B------:R-:W-:Y:S01]  /*1450*/  SHF.R.U32.HI R17, RZ, 0x4, R15.reuse ;  /* 0x00000004ff117819 */ /* 0x100fe2000001160f */
[----:B------:R-:W-:Y:S01]  /*1460*/  IMAD R19, R16, R16, R16 ;  /* 0x0000001010137224 */ /* 0x000fe200078e0210 */
[----:B------:R-:W-:Y:S01]  /*1470*/  SHF.R.U32.HI R15, RZ, 0xc, R15 ;  /* 0x0000000cff0f7819 */ /* 0x000fe2000001160f */
[----:B------:R-:W-:Y:S01]  /*1480*/  IMAD R3, R2, R2, R2 ;  /* 0x0000000202037224 */ /* 0x000fe200078e0202 */
[----:B------:R-:W-:-:S02]  /*1490*/  R2UR UR5, R10 ;  /* 0x000000000a0572ca */ /* 0x000fc400000e0000 */
[----:B------:R-:W-:Y:S02]  /*14a0*/  LOP3.LUT R17, R17, 0xf, RZ, 0xc0, !PT ;  /* 0x0000000f11117812 */ /* 0x000fe400078ec0ff */
[----:B------:R-:W-:Y:S02]  /*14b0*/  LOP3.LUT R15, R15, 0xf, RZ, 0xc0, !PT ;  /* 0x0000000f0f0f7812 */ /* 0x000fe400078ec0ff */
[----:B------:R-:W-:Y:S01]  /*14c0*/  IADD3 R19, PT, PT, R16, 0x1, R19 ;  /* 0x0000000110137810 */ /* 0x000fe20007ffe013 */
[----:B------:R-:W-:Y:S01]  /*14d0*/  IMAD R16, R17, R17, R17 ;  /* 0x0000001111107224 */ /* 0x000fe200078e0211 */
[----:B------:R-:W-:Y:S01]  /*14e0*/  IADD3 R3, PT, PT, R2, 0x1, R3 ;  /* 0x0000000102037810 */ /* 0x000fe20007ffe003 */
[----:B------:R-:W-:-:S03]  /*14f0*/  IMAD R2, R15, R15, R15 ;  /* 0x0000000f0f027224 */ /* 0x000fc600078e020f */
[----:B------:R-:W-:Y:S01]  /*1500*/  IADD3 R16, PT, PT, R17, 0x1, R16 ;  /* 0x0000000111107810 */ /* 0x000fe20007ffe010 */
[----:B------:R-:W2:Y:S01]  /*1510*/  I2F.F16 R19, R19 ;  /* 0x0000001300137306 */ /* 0x000ea20000200c00 */
[----:B------:R-:W-:Y:S02]  /*1520*/  IADD3 R2, PT, PT, R15, 0x1, R2 ;  /* 0x000000010f027810 */ /* 0x000fe40007ffe002 */
[----:B0-----:R-:W-:-:S04]  /*1530*/  MOV R5, UR5 ;  /* 0x0000000500057c02 */ /* 0x001fc80008000f00 */
[----:B------:R-:W-:Y:S01]  /*1540*/  ISETP.GE.AND P6, PT, R5, UR9, PT ;  /* 0x0000000905007c0c */ /* 0x000fe2000bfc6270 */
[----:B------:R-:W0:Y:S01]  /*1550*/  I2F.F16 R59, R16 ;  /* 0x00000010003b7306 */ /* 0x000e220000200c00 */
[----:B--2---:R-:W-:-:S07]  /*1560*/  HMUL2 R60, R19.H0_H0, R4.H0_H0 ;  /* 0x20000004133c7232 */ /* 0x004fce0000000800 */
[----:B------:R-:W1:Y:S01]  /*1570*/  I2F.F16 R3, R3 ;  /* 0x0000000300037306 */ /* 0x000e620000200c00 */
[----:B0-----:R-:W-:-:S07]  /*1580*/  HMUL2 R59, R59.H0_H0, R4.H0_H0 ;  /* 0x200000043b3b7232 */ /* 0x001fce0000000800 */
[----:B------:R-:W0:Y:S01]  /*1590*/  I2F.F16 R57, R2 ;  /* 0x0000000200397306 */ /* 0x000e220000200c00 */
[-C--:B-1----:R-:W-:Y:S02]  /*15a0*/  HMUL2 R58, R3.H0_H0, R4.reuse.H0_H0 ;  /* 0x20000004033a7232 */ /* 0x082fe40000000800 */
[----:B0-----:R-:W-:Y:S01]  /*15b0*/  HMUL2 R57, R57.H0_H0, R4.H0_H0 ;  /* 0x2000000439397232 */ /* 0x001fe20000000800 */
[----:B------:R-:W-:Y:S06]  /*15c0*/  @!P6 BRA `(.L_x_761) ;  /* 0xfffffffc0050e947 */ /* 0x000fec000383ffff */
.L_x_760:
[----:B------:R-:W-:Y:S01]  /*15d0*/  UMOV UR4, URZ ;  /* 0x000000ff00047c82 */ /* 0x000fe20008000000 */
[----:B------:R-:W-:Y:S01]  /*15e0*/  UMOV UR5, URZ ;  /* 0x000000ff00057c82 */ /* 0x000fe20008000000 */
[----:B------:R-:W-:Y:S01]  /*15f0*/  UMOV UR6, URZ ;  /* 0x000000ff00067c82 */ /* 0x000fe20008000000 */
[----:B------:R-:W-:Y:S01]  /*1600*/  UMOV UR7, URZ ;  /* 0x000000ff00077c82 */ /* 0x000fe20008000000 */
[----:B------:R-:W-:Y:S01]  /*1610*/  UMOV UR8, URZ ;  /* 0x000000ff00087c82 */ /* 0x000fe20008000000 */
[----:B------:R-:W-:Y:S05]  /*1620*/  @!P0 BRA `(.L_x_762) ;  /* 0x0000000000208947 */ /* 0x000fea0003800000 */
        /* <DEDUP_REMOVED lines=8> */
.L_x_762:
        /* <DEDUP_REMOVED lines=9> */
.L_x_763:
        /* <DEDUP_REMOVED lines=9> */
.L_x_764:
        /* <DEDUP_REMOVED lines=9> */
.L_x_765:
        /* <DEDUP_REMOVED lines=9> */
.L_x_766:
[----:B------:R-:W-:Y:S01]  /*18f0*/  ULEA UR4, UR17, UR4, 0x3 ;  /* 0x0000000411047291 */ /* 0x000fe2000f8e18ff */
[----:B------:R-:W-:Y:S01]  /*1900*/  SHF.R.S32.HI R2, RZ, 0x1f, R0 ;  /* 0x0000001fff027819 */ /* 0x000fe20000011400 */
[----:B------:R-:W-:Y:S01]  /*1910*/  UISETP.LT.AND UP0, UPT, UR13, UR21, UPT ;  /* 0x000000150d00728c */ /* 0x000fe2000bf01270 */
[----:B------:R-:W-:Y:S01]  /*1920*/  PRMT R56, RZ, 0x5410, RZ ;  /* 0x00005410ff387816 */ /* 0x000fe200000000ff */
[----:B------:R-:W-:Y:S01]  /*1930*/  UIADD3 UR4, UPT, UPT, UR6, UR4, UR5 ;  /* 0x0000000406047290 */ /* 0x000fe2000fffe005 */
[----:B------:R-:W0:Y:S01]  /*1940*/  S2UR UR5, SR_CgaCtaId ;  /* 0x00000000000579c3 */ /* 0x000e220000008800 */
[----:B------:R-:W1:Y:S01]  /*1950*/  LDCU.64 UR16, c[0x0][0x388] ;  /* 0x00007100ff1077ac */ /* 0x000e620008000a00 */
[----:B------:R-:W-:Y:S02]  /*1960*/  PRMT R55, RZ, 0x5410, RZ ;  /* 0x00005410ff377816 */ /* 0x000fe400000000ff */
[----:B------:R-:W-:Y:S01]  /*1970*/  PRMT R54, RZ, 0x5410, RZ ;  /* 0x00005410ff367816 */ /* 0x000fe200000000ff */
[----:B------:R-:W-:Y:S01]  /*1980*/  UIADD3 UR4, UPT, UPT, UR8, UR4, UR7 ;  /* 0x0000000408047290 */ /* 0x000fe2000fffe007 */
[----:B------:R-:W-:Y:S01]  /*1990*/  PRMT R53, RZ, 0x5410, RZ ;  /* 0x00005410ff357816 */ /* 0x000fe200000000ff */
[----:B------:R-:W-:Y:S01]  /*19a0*/  USEL UR13, UR13, UR21, UP0 ;  /* 0x000000150d0d7287 */ /* 0x000fe20008000000 */
[----:B------:R-:W-:Y:S01]  /*19b0*/  PRMT R52, RZ, 0x5410, RZ ;  /* 0x00005410ff347816 */ /* 0x000fe200000000ff */
[----:B------:R-:W-:Y:S01]  /*19c0*/  UIMAD UR4, UR4, UR14, URZ ;  /* 0x0000000e040472a4 */ /* 0x000fe2000f8e02ff */
[----:B------:R-:W-:-:S02]  /*19d0*/  PRMT R51, RZ, 0x5410, RZ ;  /* 0x00005410ff337816 */ /* 0x000fc400000000ff */
[----:B------:R-:W-:Y:S02]  /*19e0*/  PRMT R50, RZ, 0x5410, RZ ;  /* 0x00005410ff327816 */ /* 0x000fe400000000ff */
[----:B------:R-:W-:Y:S02]  /*19f0*/  PRMT R48, RZ, 0x5410, RZ ;  /* 0x00005410ff307816 */ /* 0x000fe400000000ff */
[----:B------:R-:W-:Y:S02]  /*1a00*/  IADD3 R0, P0, PT, R0, UR4, RZ ;  /* 0x0000000400007c10 */ /* 0x000fe4000ff1e0ff */
[----:B------:R-:W-:Y:S01]  /*1a10*/  MOV R3, UR4 ;  /* 0x0000000400037c02 */ /* 0x000fe20008000f00 */
[----:B------:R-:W-:Y:S01]  /*1a20*/  UMOV UR4, 0x400 ;  /* 0x0000040000047882 */ /* 0x000fe20000000000 */
[----:B-1----:R-:W-:Y:S02]  /*1a30*/  LEA R96, P2, R0, UR16, 0x2 ;  /* 0x0000001000607c11 */ /* 0x002fe4000f8410ff */
[----:B------:R-:W-:-:S02]  /*1a40*/  LEA.HI.X.SX32 R3, R3, R2, 0x1, P0 ;  /* 0x0000000203037211 */ /* 0x000fc400000f0eff */
[----:B------:R-:W-:Y:S01]  /*1a50*/  MOV R2, UR13 ;  /* 0x0000000d00027c02 */ /* 0x000fe20008000f00 */
[----:B0-----:R-:W-:Y:S01]  /*1a60*/  ULEA UR5, UR5, UR4, 0x18 ;  /* 0x0000000405057291 */ /* 0x001fe2000f8ec0ff */
[----:B------:R-:W-:Y:S02]  /*1a70*/  LEA.HI.X R97, R0, UR17, R3, 0x2, P2 ;  /* 0x0000001100617c11 */ /* 0x000fe400090f1403 */
[----:B------:R-:W-:-:S04]  /*1a80*/  ISETP.GT.AND P0, PT, R2, UR10, PT ;  /* 0x0000000a02007c0c */ /* 0x000fc8000bf04270 */
[----:B------:R-:W-:-:S09]  /*1a90*/  UMOV UR4, UR5 ;  /* 0x0000000500047c82 */ /* 0x000fd20008000000 */
[----:B------:R-:W-:Y:S05]  /*1aa0*/  @!P0 BRA `(.L_x_767) ;  /* 0x0000005c00608947 */ /* 0x000fea0003800000 */
[----:B------:R-:W-:-:S05]  /*1ab0*/  MOV R3, UR14 ;  /* 0x0000000e00037c02 */ /* 0x000fca0008000f00 */
[----:B------:R-:W-:Y:S02]  /*1ac0*/  IMAD.WIDE R2, R3, 0x4, R96 ;  /* 0x0000000403027825 */ /* 0x000fe400078e0260 */
[----:B------:R-:W2:Y:S04]  /*1ad0*/  LDG.E.128.CONSTANT R96, desc[UR18][R96.64] ;  /* 0x0000001260607981 */ /* 0x000ea8000c1e9d00 */
[----:B------:R-:W3:Y:S01]  /*1ae0*/  LDG.E.128.CONSTANT R4, desc[UR18][R2.64] ;  /* 0x0000001202047981 */ /* 0x000ee2000c1e9d00 */
[----:B------:R-:W-:Y:S01]  /*1af0*/  UISETP.GT.AND UP0, UPT, UR11, URZ, UPT ;  /* 0x000000ff0b00728c */ /* 0x000fe2000bf04270 */
[----:B------:R-:W-:Y:S02]  /*1b00*/  MOV R9, UR14 ;  /* 0x0000000e00097c02 */ /* 0x000fe40008000f00 */
[----:B------:R-:W-:-:S03]  /*1b10*/  PRMT R56, RZ, 0x7610, R56 ;  /* 0x00007610ff387816 */ /* 0x000fc60000000038 */
[----:B------:R-:W-:Y:S01]  /*1b20*/  IMAD.WIDE R8, R9, 0x4, R2 ;  /* 0x0000000409087825 */ /* 0x000fe200078e0202 */
[----:B--2---:R-:W-:Y:S02]  /*1b30*/  LEA.HI R21, R96, 0xffffff80, RZ, 0x8 ;  /* 0xffffff8060157811 */ /* 0x004fe400078f40ff */
[----:B------:R-:W-:Y:S02]  /*1b40*/  LEA.HI R22, R97, 0xffffff80, RZ, 0x8 ;  /* 0xffffff8061167811 */ /* 0x000fe400078f40ff */
[----:B------:R-:W-:Y:S02]  /*1b50*/  LEA.HI R23, R98, 0xffffff80, RZ, 0x8 ;  /* 0xffffff8062177811 */ /* 0x000fe400078f40ff */
[----:B------:R-:W-:Y:S02]  /*1b60*/  LEA.HI R24, R99, 0xffffff80, RZ, 0x8 ;  /* 0xffffff8063187811 */ /* 0x000fe400078f40ff */
[----:B---3--:R-:W-:Y:S02]  /*1b70*/  LEA.HI R11, R4, 0xffffff80, RZ, 0x8 ;  /* 0xffffff80040b7811 */ /* 0x008fe400078f40ff */
[----:B------:R-:W-:-:S02]  /*1b80*/  LEA.HI R10, R5, 0xffffff80, RZ, 0x8 ;  /* 0xffffff80050a7811 */ /* 0x000fc400078f40ff */
[----:B------:R-:W-:Y:S02]  /*1b90*/  LEA.HI R13, R6, 0xffffff80, RZ, 0x8 ;  /* 0xffffff80060d7811 */ /* 0x000fe400078f40ff */
[----:B------:R-:W-:Y:S01]  /*1ba0*/  LEA.HI R12, R7, 0xffffff80, RZ, 0x8 ;  /* 0xffffff80070c7811 */ /* 0x000fe200078f40ff */
[----:B------:R-:W-:Y:S06]  /*1bb0*/  BRA.U !UP0, `(.L_x_768) ;  /* 0x0000001508b87547 */ /* 0x000fec000b800000 */
[----:B------:R-:W-:Y:S01]  /*1bc0*/  LOP3.LUT R2, R98, 0xff, RZ, 0xc0, !PT ;  /* 0x000000ff62027812 */ /* 0x000fe200078ec0ff */
[----:B------:R-:W0:Y:S01]  /*1bd0*/  I2F.F16 R21, R21 ;  /* 0x0000001500157306 */ /* 0x000e220000200c00 */
[----:B------:R-:W-:Y:S01]  /*1be0*/  LOP3.LUT R0, R97, 0xff, RZ, 0xc0, !PT ;  /* 0x000000ff61007812 */ /* 0x000fe200078ec0ff */
[----:B------:R-:W-:Y:S01]  /*1bf0*/  UISETP.NE.AND UP0, UPT, UR11, 0x1, UPT ;  /* 0x000000010b00788c */ /* 0x000fe2000bf05270 */
[----:B------:R-:W-:Y:S02]  /*1c00*/  IADD3 R14, PT, PT, R2, -0x80, RZ ;  /* 0xffffff80020e7810 */ /* 0x000fe40007ffe0ff */
[----:B------:R-:W-:Y:S02]  /*1c10*/  LOP3.LUT R2, R4, 0xff, RZ, 0xc0, !PT ;  /* 0x000000ff04027812 */ /* 0x000fe400078ec0ff */
[----:B------:R-:W-:Y:S01]  /*1c20*/  IADD3 R3, PT, PT, R0, -0x80, RZ ;  /* 0xffffff8000037810 */ /* 0x000fe20007ffe0ff */
[----:B------:R-:W-:Y:S01]  /*1c30*/  I2F.F16 R37, R14 ;  /* 0x0000000e00257306 */ /* 0x000fe20000200c00 */
[----:B------:R-:W-:-:S02]  /*1c40*/  IADD3 R2, PT, PT, R2, -0x80, RZ ;  /* 0xffffff8002027810 */ /* 0x000fc40007ffe0ff */
[----:B------:R-:W-:Y:S02]  /*1c50*/  LOP3.LUT R0, R99, 0xff, RZ, 0xc0, !PT ;  /* 0x000000ff63007812 */ /* 0x000fe400078ec0ff */
[----:B------:R-:W-:Y:S02]  /*1c60*/  LOP3.LUT R16, R7, 0xff, RZ, 0xc0, !PT ;  /* 0x000000ff07107812 */ /* 0x000fe400078ec0ff */
[----:B------:R-:W-:Y:S01]  /*1c70*/  IADD3 R15, PT, PT, R0, -0x80, RZ ;  /* 0xffffff80000f7810 */ /* 0x000fe20007ffe0ff */
[----:B------:R1:W-:Y:S01]  /*1c80*/  I2F.F16 R25, R2 ;  /* 0x0000000200197306 */ /* 0x0003e20000200c00 */
[----:B------:R-:W-:Y:S01]  /*1c90*/  LOP3.LUT R0, R96, 0xff, RZ, 0xc0, !PT ;  /* 0x000000ff60007812 */ /* 0x000fe200078ec0ff */
[----:B0-----:R-:W-:Y:S01]  /*1ca0*/  HADD2.F32 R21, -RZ, R21.H0_H0 ;  /* 0x20000015ff157230 */ /* 0x001fe20000004100 */
[----:B------:R-:W-:Y:S02]  /*1cb0*/  IADD3 R16, PT, PT, R16, -0x80, RZ ;  /* 0xffffff8010107810 */ /* 0x000fe40007ffe0ff */
[----:B------:R-:W-:-:S02]  /*1cc0*/  IADD3 R0, PT, PT, R0, -0x80, RZ ;  /* 0xffffff8000007810 */ /* 0x000fc40007ffe0ff */
[----:B------:R-:W-:Y:S01]  /*1cd0*/  SHF.R.U32.HI R17, RZ, 0x10, R6 ;  /* 0x00000010ff117819 */ /* 0x000fe20000011606 */
[----:B------:R0:W-:Y:S01]  /*1ce0*/  I2F.F16 R33, R3 ;  /* 0x0000000300217306 */ /* 0x0001e20000200c00 */
[----:B-1----:R-:W-:Y:S02]  /*1cf0*/  SHF.R.U32.HI R2, RZ, 0x8, R97 ;  /* 0x00000008ff027819 */ /* 0x002fe40000011661 */
[--C-:B------:R-:W-:Y:S02]  /*1d00*/  SHF.R.U32.HI R20, RZ, 0x8, R7.reuse ;  /* 0x00000008ff147819 */ /* 0x100fe40000011607 */
[----:B------:R-:W-:Y:S02]  /*1d10*/  LOP3.LUT R2, R2, 0xff, RZ, 0xc0, !PT ;  /* 0x000000ff02027812 */ /* 0x000fe400078ec0ff */
[----:B------:R-:W-:Y:S01]  /*1d20*/  SHF.R.U32.HI R31, RZ, 0x10, R7 ;  /* 0x00000010ff1f7819 */ /* 0x000fe20000011607 */
[----:B------:R1:W2:Y:S01]  /*1d30*/  I2F.F16 R40, R15 ;  /* 0x0000000f00287306 */ /* 0x0002a20000200c00 */
[----:B------:R-:W-:-:S02]  /*1d40*/  IADD3 R14, PT, PT, R2, -0x80, RZ ;  /* 0xffffff80020e7810 */ /* 0x000fc40007ffe0ff */
[----:B0-----:R-:W-:Y:S02]  /*1d50*/  LOP3.LUT R3, R5, 0xff, RZ, 0xc0, !PT ;  /* 0x000000ff05037812 */ /* 0x001fe400078ec0ff */
[----:B------:R-:W-:Y:S02]  /*1d60*/  SHF.R.U32.HI R2, RZ, 0x8, R98 ;  /* 0x00000008ff027819 */ /* 0x000fe40000011662 */
[----:B------:R-:W-:Y:S01]  /*1d70*/  IADD3 R3, PT, PT, R3, -0x80, RZ ;  /* 0xffffff8003037810 */ /* 0x000fe20007ffe0ff */
[----:B------:R0:W3:Y:S01]  /*1d80*/  I2F.F16 R30, R0 ;  /* 0x00000000001e7306 */ /* 0x0000e20000200c00 */
[----:B-1----:R-:W-:Y:S02]  /*1d90*/  LOP3.LUT R15, R6, 0xff, RZ, 0xc0, !PT ;  /* 0x000000ff060f7812 */ /* 0x002fe400078ec0ff */
[----:B------:R-:W-:Y:S02]  /*1da0*/  LOP3.LUT R2, R2, 0xff, RZ, 0xc0, !PT ;  /* 0x000000ff02027812 */ /* 0x000fe400078ec0ff */
[----:B------:R-:W-:-:S02]  /*1db0*/  IADD3 R15, PT, PT, R15, -0x80, RZ ;  /* 0xffffff800f0f7810 */ /* 0x000fc40007ffe0ff */
[----:B------:R-:W-:Y:S01]  /*1dc0*/  SHF.R.U32.HI R97, RZ, 0x10, R97 ;  /* 0x00000010ff617819 */ /* 0x000fe20000011661 */
[----:B------:R-:W-:Y:S01]  /*1dd0*/  I2F.F16 R26, R3 ;  /* 0x00000003001a7306 */ /* 0x000fe20000200c00 */
[--C-:B0-----:R-:W-:Y:S02]  /*1de0*/  SHF.R.U32.HI R0, RZ, 0x8, R96.reuse ;  /* 0x00000008ff007819 */ /* 0x101fe40000011660 */
[----:B------:R-:W-:Y:S02]  /*1df0*/  SHF.R.U32.HI R96, RZ, 0x10, R96 ;  /* 0x00000010ff607819 */ /* 0x000fe40000011660 */
[----:B------:R-:W-:Y:S02]  /*1e00*/  LOP3.LUT R0, R0, 0xff, RZ, 0xc0, !PT ;  /* 0x000000ff00007812 */ /* 0x000fe400078ec0ff */
[----:B------:R-:W-:Y:S01]  /*1e10*/  SHF.R.U32.HI R98, RZ, 0x10, R98 ;  /* 0x00000010ff627819 */ /* 0x000fe20000011662 */
[----:B------:R0:W-:Y:S01]  /*1e20*/  I2F.F16 R27, R15 ;  /* 0x0000000f001b7306 */ /* 0x0001e20000200c00 */
[----:B------:R-:W-:-:S02]  /*1e30*/  IADD3 R0, PT, PT, R0, -0x80, RZ ;  /* 0xffffff8000007810 */ /* 0x000fc40007ffe0ff */
[----:B------:R-:W-:Y:S02]  /*1e40*/  LOP3.LUT R96, R96, 0xff, RZ, 0xc0, !PT ;  /* 0x000000ff60607812 */ /* 0x000fe400078ec0ff */
[----:B------:R-:W-:Y:S02]  /*1e50*/  LOP3.LUT R97, R97, 0xff, RZ, 0xc0, !PT ;  /* 0x000000ff61617812 */ /* 0x000fe400078ec0ff */
[----:B------:R-:W-:Y:S01]  /*1e60*/  LOP3.LUT R98, R98, 0xff, RZ, 0xc0, !PT ;  /* 0x000000ff62627812 */ /* 0x000fe200078ec0ff */
[----:B------:R1:W-:Y:S01]  /*1e70*/  I2F.F16 R32, R0 ;  /* 0x0000000000207306 */ /* 0x0003e20000200c00 */
[----:B0-----:R-:W-:Y:S02]  /*1e80*/  IADD3 R15, PT, PT, R2, -0x80, RZ ;  /* 0xffffff80020f7810 */ /* 0x001fe40007ffe0ff */
[----:B------:R-:W0:Y:S01]  /*1e90*/  LDS.64 R2, [UR5] ;  /* 0x00000005ff027984 */ /* 0x000e220008000a00 */
[----:B------:R-:W-:Y:S02]  /*1ea0*/  IADD3 R96, PT, PT, R96, -0x80, RZ ;  /* 0xffffff8060607810 */ /* 0x000fe40007ffe0ff */
[----:B------:R-:W-:-:S02]  /*1eb0*/  IADD3 R97, PT, PT, R97, -0x80, RZ ;  /* 0xffffff8061617810 */ /* 0x000fc40007ffe0ff */
[----:B------:R4:W5:Y:S01]  /*1ec0*/  I2F.F16 R36, R14 ;  /* 0x0000000e00247306 */ /* 0x0009620000200c00 */
[--C-:B-1----:R-:W-:Y:S02]  /*1ed0*/  SHF.R.U32.HI R0, RZ, 0x8, R99.reuse ;  /* 0x00000008ff007819 */ /* 0x102fe40000011663 */
[----:B------:R-:W-:Y:S02]  /*1ee0*/  SHF.R.U32.HI R99, RZ, 0x10, R99 ;  /* 0x00000010ff637819 */ /* 0x000fe40000011663 */
[----:B------:R-:W-:Y:S02]  /*1ef0*/  LOP3.LUT R0, R0, 0xff, RZ, 0xc0, !PT ;  /* 0x000000ff00007812 */ /* 0x000fe400078ec0ff */
[----:B------:R-:W-:Y:S01]  /*1f00*/  LOP3.LUT R99, R99, 0xff, RZ, 0xc0, !PT ;  /* 0x000000ff63637812 */ /* 0x000fe200078ec0ff */
[----:B------:R1:W-:Y:S01]  /*1f10*/  I2F.F16 R38, R15 ;  /* 0x0000000f00267306 */ /* 0x0003e20000200c00 */
[--C-:B----4-:R-:W-:Y:S02]  /*1f20*/  SHF.R.U32.HI R14, RZ, 0x8, R5.reuse ;  /* 0x00000008ff0e7819 */ /* 0x110fe40000011605 */
[----:B------:R-:W-:-:S02]  /*1f30*/  SHF.R.U32.HI R5, RZ, 0x10, R5 ;  /* 0x00000010ff057819 */ /* 0x000fc40000011605 */
[----:B------:R-:W-:Y:S02]  /*1f40*/  IADD3 R98, PT, PT, R98, -0x80, RZ ;  /* 0xffffff8062627810 */ /* 0x000fe40007ffe0ff */
[----:B------:R-:W-:Y:S01]  /*1f50*/  IADD3 R99, PT, PT, R99, -0x80, RZ ;  /* 0xffffff8063637810 */ /* 0x000fe20007ffe0ff */
[----:B------:R4:W-:Y:S01]  /*1f60*/  I2F.F16 R28, R16 ;  /* 0x00000010001c7306 */ /* 0x0009e20000200c00 */
[----:B-1----:R-:W-:Y:S02]  /*1f70*/  SHF.R.U32.HI R15, RZ, 0x8, R6 ;  /* 0x00000008ff0f7819 */ /* 0x002fe40000011606 */
[----:B------:R-:W-:Y:S02]  /*1f80*/  LOP3.LUT R6, R5, 0xff, RZ, 0xc0, !PT ;  /* 0x000000ff05067812 */ /* 0x000fe400078ec0ff */
[----:B------:R-:W-:Y:S02]  /*1f90*/  LOP3.LUT R14, R14, 0xff, RZ, 0xc0, !PT ;  /* 0x000000ff0e0e7812 */ /* 0x000fe400078ec0ff */
[----:B------:R-:W-:Y:S01]  /*1fa0*/  LOP3.LUT R15, R15, 0xff, RZ, 0xc0, !PT ;  /* 0x000000ff0f0f7812 */ /* 0x000fe200078ec0ff */
[----:B------:R-:W-:Y:S01]  /*1fb0*/  I2F.F16 R96, R96 ;  /* 0x0000006000607306 */ /* 0x000fe20000200c00 */
[----:B----4-:R-:W-:-:S02]  /*1fc0*/  IADD3 R16, PT, PT, R0, -0x80, RZ ;  /* 0xffffff8000107810 */ /* 0x010fc40007ffe0ff */
[--C-:B------:R-:W-:Y:S02]  /*1fd0*/  SHF.R.U32.HI R0, RZ, 0x8, R4.reuse ;  /* 0x00000008ff007819 */ /* 0x100fe40000011604 */
[----:B------:R-:W-:Y:S02]  /*1fe0*/  SHF.R.U32.HI R4, RZ, 0x10, R4 ;  /* 0x00000010ff047819 */ /* 0x000fe40000011604 */
[----:B------:R-:W-:Y:S01]  /*1ff0*/  LOP3.LUT R0, R0, 0xff, RZ, 0xc0, !PT ;  /* 0x000000ff00007812 */ /* 0x000fe200078ec0ff */
[----:B------:R1:W4:Y:S01]  /*2000*/  I2F.F16 R41, R16 ;  /* 0x0000001000297306 */ /* 0x0003220000200c00 */
[----:B------:R-:W-:Y:S02]  /*2010*/  LOP3.LUT R4, R4, 0xff, RZ, 0xc0, !PT ;  /* 0x000000ff04047812 */ /* 0x000fe400078ec0ff */
[----:B------:R-:W-:Y:S01]  /*2020*/  IADD3 R0, PT, PT, R0, -0x80, RZ ;  /* 0xffffff8000007810 */ /* 0x000fe20007ffe0ff */
[--C-:B0-----:R-:W-:Y:S01]  /*2030*/  HADD2.F32 R5, -RZ, R2.reuse.H0_H0 ;  /* 0x20000002ff057230 */ /* 0x101fe20000004100 */
[----:B------:R-:W-:Y:S01]  /*2040*/  IADD3 R4, PT, PT, R4, -0x80, RZ ;  /* 0xffffff8004047810 */ /* 0x000fe20007ffe0ff */
[----:B------:R-:W-:Y:S01]  /*2050*/  HADD2.F32 R29, -RZ, R2.H1_H1 ;  /* 0x30000002ff1d7230 */ /* 0x000fe20000004100 */
[----:B------:R-:W-:Y:S01]  /*2060*/  IADD3 R14, PT, PT, R14, -0x80, RZ ;  /* 0xffffff800e0e7810 */ /* 0x000fe20007ffe0ff */
[----:B------:R-:W-:Y:S01]  /*2070*/  I2F.F16 R97, R97 ;  /* 0x0000006100617306 */ /* 0x000fe20000200c00 */
[----:B-1----:R-:W-:Y:S01]  /*2080*/  IADD3 R16, PT, PT, R6, -0x80, RZ ;  /* 0xffffff8006107810 */ /* 0x002fe20007ffe0ff */
[--C-:B------:R-:W-:Y:S01]  /*2090*/  HADD2.F32 R35, -RZ, R3.reuse.H0_H0 ;  /* 0x20000003ff237230 */ /* 0x100fe20000004100 */
[----:B------:R-:W0:Y:S01]  /*20a0*/  LDS.64 R6, [UR5+0x8] ;  /* 0x00000805ff067984 */ /* 0x000e220008000a00 */
[----:B------:R-:W-:Y:S01]  /*20b0*/  HADD2.F32 R34, -RZ, R3.H1_H1 ;  /* 0x30000003ff227230 */ /* 0x000fe20000004100 */
[----:B------:R-:W-:Y:S01]  /*20c0*/  LOP3.LUT R19, R17, 0xff, RZ, 0xc0, !PT ;  /* 0x000000ff11137812 */ /* 0x000fe200078ec0ff */
[----:B--2---:R-:W-:Y:S01]  /*20d0*/  HADD2.F32 R2, -RZ, R40.H0_H0 ;  /* 0x20000028ff027230 */ /* 0x004fe20000004100 */
[----:B------:R-:W-:Y:S01]  /*20e0*/  IADD3 R18, PT, PT, R15, -0x80, RZ ;  /* 0xffffff800f127810 */ /* 0x000fe20007ffe0ff */
[----:B------:R-:W-:Y:S01]  /*20f0*/  I2F.F16 R98, R98 ;  /* 0x0000006200627306 */ /* 0x000fe20000200c00 */
[----:B---3--:R-:W-:Y:S01]  /*2100*/  HADD2.F32 R3, -RZ, R30.H0_H0 ;  /* 0x2000001eff037230 */ /* 0x008fe20000004100 */
[----:B------:R-:W-:Y:S01]  /*2110*/  LOP3.LUT R31, R31, 0xff, RZ, 0xc0, !PT ;  /* 0x000000ff1f1f7812 */ /* 0x000fe200078ec0ff */
[----:B-----5:R-:W-:-:S02]  /*2120*/  HADD2.F32 R15, -RZ, R36.H0_H0 ;  /* 0x20000024ff0f7230 */ /* 0x020fc40000004100 */
[----:B------:R-:W-:Y:S01]  /*2130*/  FFMA.FTZ R40, R5, R2, RZ ;  /* 0x0000000205287223 */ /* 0x000fe200000100ff */
[----:B----4-:R-:W-:Y:S01]  /*2140*/  HADD2.F32 R17, -RZ, R41.H0_H0 ;  /* 0x20000029ff117230 */ /* 0x010fe20000004100 */
[----:B------:R-:W-:Y:S01]  /*2150*/  IADD3 R31, PT, PT, R31, -0x80, RZ ;  /* 0xffffff801f1f7810 */ /* 0x000fe20007ffe0ff */
[----:B------:R-:W1:Y:S01]  /*2160*/  I2F.F16 R99, R99 ;  /* 0x0000006300637306 */ /* 0x000e620000200c00 */
[----:B------:R-:W-:Y:S02]  /*2170*/  PRMT R54, RZ, 0x5410, RZ ;  /* 0x00005410ff367816 */ /* 0x000fe400000000ff */
[----:B------:R-:W-:Y:S02]  /*2180*/  PRMT R53, RZ, 0x5410, RZ ;  /* 0x00005410ff357816 */ /* 0x000fe400000000ff */
[----:B------:R-:W-:-:S03]  /*2190*/  PRMT R52, RZ, 0x5410, RZ ;  /* 0x00005410ff347816 */ /* 0x000fc600000000ff */
[----:B------:R2:W-:Y:S08]  /*21a0*/  I2F.F16 R43, R4 ;  /* 0x00000004002b7306 */ /* 0x0005f00000200c00 */
[----:B------:R3:W-:Y:S01]  /*21b0*/  I2F.F16 R39, R0 ;  /* 0x0000000000277306 */ /* 0x0007e20000200c00 */
[----:B--2---:R-:W-:-:S05]  /*21c0*/  HADD2.F32 R4, -RZ, R37.H0_H0 ;  /* 0x20000025ff047230 */ /* 0x004fca0000004100 */
[----:B------:R-:W-:Y:S02]  /*21d0*/  FFMA.FTZ R37, R5, R4, RZ ;  /* 0x0000000405257223 */ /* 0x000fe400000100ff */
[----:B------:R-:W2:Y:S01]  /*21e0*/  I2F.F16 R22, R22 ;  /* 0x0000001600167306 */ /* 0x000ea20000200c00 */
[----:B---3--:R-:W-:Y:S02]  /*21f0*/  HADD2.F32 R0, -RZ, R33.H0_H0 ;  /* 0x20000021ff007230 */ /* 0x008fe40000004100 */
[----:B------:R-:W-:Y:S01]  /*2200*/  FFMA.FTZ R33, R3, R5, RZ ;  /* 0x0000000503217223 */ /* 0x000fe200000100ff */
[----:B0-----:R-:W-:Y:S02]  /*2210*/  HADD2.F32 R42, -RZ, R7.H1_H1 ;  /* 0x30000007ff2a7230 */ /* 0x001fe40000004100 */
[----:B------:R-:W-:Y:S01]  /*2220*/  FFMA.FTZ R30, R5, R0, RZ ;  /* 0x00000000051e7223 */ /* 0x000fe200000100ff */
[----:B------:R-:W-:Y:S01]  /*2230*/  HADD2.F32 R5, -RZ, R96.H0_H0 ;  /* 0x20000060ff057230 */ /* 0x000fe20000004100 */
[----:B------:R-:W0:Y:S02]  /*2240*/  I2F.F16 R23, R23 ;  /* 0x0000001700177306 */ /* 0x000e240000200c00 */
[----:B------:R-:W-:Y:S01]  /*2250*/  FFMA.FTZ R36, R29, R15, R30 ;  /* 0x0000000f1d247223 */ /* 0x000fe2000001001e */
[----:B------:R-:W-:Y:S01]  /*2260*/  LOP3.LUT R30, R20, 0xff, RZ, 0xc0, !PT ;  /* 0x000000ff141e7812 */ /* 0x000fe200078ec0ff */
[----:B-1----:R-:W-:-:S02]  /*2270*/  HADD2.F32 R20, -RZ, R99.H0_H0 ;  /* 0x20000063ff147230 */ /* 0x002fc40000004100 */
[----:B--2---:R-:W-:Y:S02]  /*2280*/  HADD2.F32 R22, -RZ, R22.H0_H0 ;  /* 0x20000016ff167230 */ /* 0x004fe40000004100 */
[----:B------:R-:W1:Y:S01]  /*2290*/  I2F.F16 R24, R24 ;  /* 0x0000001800187306 */ /* 0x000e620000200c00 */
[----:B------:R-:W-:Y:S01]  /*22a0*/  IADD3 R30, PT, PT, R30, -0x80, RZ ;  /* 0xffffff801e1e7810 */ /* 0x000fe20007ffe0ff */
[----:B0-----:R-:W-:-:S06]  /*22b0*/  HADD2.F32 R23, -RZ, R23.H0_H0 ;  /* 0x20000017ff177230 */ /* 0x001fcc0000004100 */
[----:B------:R0:W-:Y:S01]  /*22c0*/  I2F.F16 R46, R16 ;  /* 0x00000010002e7306 */ /* 0x0001e20000200c00 */
[----:B-1----:R-:W-:-:S07]  /*22d0*/  HADD2.F32 R24, -RZ, R24.H0_H0 ;  /* 0x20000018ff187230 */ /* 0x002fce0000004100 */
[----:B------:R1:W2:Y:S01]  /*22e0*/  I2F.F16 R45, R14 ;  /* 0x0000000e002d7306 */ /* 0x0002a20000200c00 */
[----:B0-----:R-:W-:-:S05]  /*22f0*/  HADD2.F32 R16, -RZ, R38.H0_H0 ;  /* 0x20000026ff107230 */ /* 0x001fca0000004100 */
[C---:B------:R-:W-:Y:S01]  /*2300*/  FFMA.FTZ R38, R29.reuse, R16, R37 ;  /* 0x000000101d267223 */ /* 0x040fe20000010025 */
[----:B------:R-:W-:Y:S01]  /*2310*/  FFMA.FTZ R37, R29, R17, R40 ;  /* 0x000000111d257223 */ /* 0x000fe20000010028 */
[----:B------:R0:W3:Y:S01]  /*2320*/  I2F.F16 R47, R18 ;  /* 0x00000012002f7306 */ /* 0x0000e20000200c00 */
[----:B-1----:R-:W-:-:S05]  /*2330*/  HADD2.F32 R14, -RZ, R32.H0_H0 ;  /* 0x20000020ff0e7230 */ /* 0x002fca0000004100 */
[----:B------:R-:W-:Y:S01]  /*2340*/  FFMA.FTZ R32, R14, R29, R33 ;  /* 0x0000001d0e207223 */ /* 0x000fe20000010021 */
[----:B------:R-:W-:Y:S01]  /*2350*/  IADD3 R29, PT, PT, R19, -0x80, RZ ;  /* 0xffffff80131d7810 */ /* 0x000fe20007ffe0ff */
[----:B------:R-:W-:Y:S01]  /*2360*/  HADD2.F32 R19, -RZ, R98.H0_H0 ;  /* 0x20000062ff137230 */ /* 0x000fe20000004100 */
[----:B------:R-:W1:Y:S01]  /*2370*/  I2F.F16 R49, R30 ;  /* 0x0000001e00317306 */ /* 0x000e620000200c00 */
[----:B0-----:R-:W-:Y:S02]  /*2380*/  HADD2.F32 R18, -RZ, R97.H0_H0 ;  /* 0x20000061ff127230 */ /* 0x001fe40000004100 */
[----:B------:R-:W-:Y:S01]  /*2390*/  FFMA.FTZ R32, R5, R35, R32 ;  /* 0x0000002305207223 */ /* 0x000fe20000010020 */
[C---:B------:R-:W-:Y:S02]  /*23a0*/  FFMA.FTZ R38, R35.reuse, R19, R38 ;  /* 0x0000001323267223 */ /* 0x040fe40000010026 */
[C---:B------:R-:W-:Y:S01]  /*23b0*/  FFMA.FTZ R33, R35.reuse, R18, R36 ;  /* 0x0000001223217223 */ /* 0x040fe20000010024 */
[----:B------:R-:W-:Y:S01]  /*23c0*/  FFMA.FTZ R35, R35, R20, R37 ;  /* 0x0000001423237223 */ /* 0x000fe20000010025 */
[----:B------:R0:W4:Y:S01]  /*23d0*/  I2F.F16 R48, R29 ;  /* 0x0000001d00307306 */ /* 0x0001220000200c00 */
[C---:B------:R-:W-:Y:S01]  /*23e0*/  FFMA.FTZ R37, R34.reuse, R23, R38 ;  /* 0x0000001722257223 */ /* 0x040fe20000010026 */
[----:B------:R-:W-:Y:S01]  /*23f0*/  FFMA.FTZ R33, R34, R22, R33 ;  /* 0x0000001622217223 */ /* 0x000fe20000010021 */
[----:B------:R-:W-:-:S05]  /*2400*/  HADD2.F32 R38, -RZ, R7.H0_H0 ;  /* 0x20000007ff267230 */ /* 0x000fca0000004100 */
[----:B------:R5:W4:Y:S01]  /*2410*/  I2F.F16 R50, R31 ;  /* 0x0000001f00327306 */ /* 0x000b220000200c00 */
[----:B0-----:R-:W-:Y:S01]  /*2420*/  FFMA.FTZ R29, R21, R34, R32 ;  /* 0x00000022151d7223 */ /* 0x001fe20000010020 */
[----:B------:R-:W-:Y:S01]  /*2430*/  FFMA.FTZ R34, R34, R24, R35 ;  /* 0x0000001822227223 */ /* 0x000fe20000010023 */
[--C-:B------:R-:W-:Y:S02]  /*2440*/  HADD2.F32 R32, -RZ, R6.reuse.H0_H0 ;  /* 0x20000006ff207230 */ /* 0x100fe40000004100 */
[----:B------:R-:W-:Y:S02]  /*2450*/  HADD2.F32 R35, -RZ, R6.H1_H1 ;  /* 0x30000006ff237230 */ /* 0x000fe40000004100 */
[----:B------:R-:W-:Y:S01]  /*2460*/  HADD2.F32 R6, -RZ, R25.H0_H0 ;  /* 0x20000019ff067230 */ /* 0x000fe20000004100 */
[----:B------:R-:W0:Y:S01]  /*2470*/  I2F.F16 R11, R11 ;  /* 0x0000000b000b7306 */ /* 0x000e220000200c00 */
[----:B------:R-:W-:Y:S02]  /*2480*/  HADD2.F32 R25, -RZ, R26.H0_H0 ;  /* 0x2000001aff197230 */ /* 0x000fe40000004100 */
[----:B------:R-:W-:-:S02]  /*2490*/  HADD2.F32 R26, -RZ, R27.H0_H0 ;  /* 0x2000001bff1a7230 */ /* 0x000fc40000004100 */
[----:B------:R-:W-:Y:S01]  /*24a0*/  FFMA.FTZ R36, R6, R32, R29 ;  /* 0x0000002006247223 */ /* 0x000fe2000001001d */
[----:B------:R-:W-:Y:S02]  /*24b0*/  HADD2.F32 R27, -RZ, R28.H0_H0 ;  /* 0x2000001cff1b7230 */ /* 0x000fe40000004100 */
[C---:B------:R-:W-:Y:S01]  /*24c0*/  FFMA.FTZ R40, R32.reuse, R25, R33 ;  /* 0x0000001920287223 */ /* 0x040fe20000010021 */
[----:B-----5:R-:W-:Y:S01]  /*24d0*/  HADD2.F32 R31, -RZ, R39.H0_H0 ;  /* 0x20000027ff1f7230 */ /* 0x020fe20000004100 */
[----:B------:R-:W5:Y:S01]  /*24e0*/  I2F.F16 R10, R10 ;  /* 0x0000000a000a7306 */ /* 0x000f620000200c00 */
[C---:B------:R-:W-:Y:S01]  /*24f0*/  FFMA.FTZ R44, R32.reuse, R26, R37 ;  /* 0x0000001a202c7223 */ /* 0x040fe20000010025 */
[----:B------:R-:W-:Y:S01]  /*2500*/  FFMA.FTZ R41, R32, R27, R34 ;  /* 0x0000001b20297223 */ /* 0x000fe20000010022 */
[----:B--2---:R-:W-:Y:S02]  /*2510*/  HADD2.F32 R32, -RZ, R45.H0_H0 ;  /* 0x2000002dff207230 */ /* 0x004fe40000004100 */
[----:B------:R-:W-:Y:S01]  /*2520*/  FFMA.FTZ R37, R31, R35, R36 ;  /* 0x000000231f257223 */ /* 0x000fe20000010024 */
[----:B---3--:R-:W-:-:S02]  /*2530*/  HADD2.F32 R33, -RZ, R47.H0_H0 ;  /* 0x2000002fff217230 */ /* 0x008fc40000004100 */
[----:B------:R-:W-:Y:S01]  /*2540*/  HADD2.F32 R28, -RZ, R43.H0_H0 ;  /* 0x2000002bff1c7230 */ /* 0x000fe20000004100 */
[----:B------:R-:W2:Y:S01]  /*2550*/  I2F.F16 R13, R13 ;  /* 0x0000000d000d7306 */ /* 0x000ea20000200c00 */
[----:B-1----:R-:W-:Y:S02]  /*2560*/  HADD2.F32 R34, -RZ, R49.H0_H0 ;  /* 0x20000031ff227230 */ /* 0x002fe40000004100 */
[C---:B------:R-:W-:Y:S01]  /*2570*/  FFMA.FTZ R39, R35.reuse, R32, R40 ;  /* 0x0000002023277223 */ /* 0x040fe20000010028 */
[----:B------:R-:W-:Y:S02]  /*2580*/  HADD2.F32 R29, -RZ, R46.H0_H0 ;  /* 0x2000002eff1d7230 */ /* 0x000fe40000004100 */
[----:B------:R-:W-:Y:S01]  /*2590*/  FFMA.FTZ R43, R35, R33, R44 ;  /* 0x00000021232b7223 */ /* 0x000fe2000001002c */
[----:B----4-:R-:W-:Y:S02]  /*25a0*/  HADD2.F32 R30, -RZ, R48.H0_H0 ;  /* 0x20000030ff1e7230 */ /* 0x010fe40000004100 */
[----:B------:R-:W-:Y:S01]  /*25b0*/  FFMA.FTZ R44, R28, R38, R37 ;  /* 0x000000261c2c7223 */ /* 0x000fe20000010025 */
[----:B------:R-:W-:Y:S01]  /*25c0*/  HADD2.F32 R7, -RZ, R50.H0_H0 ;  /* 0x20000032ff077230 */ /* 0x000fe20000004100 */
[----:B------:R1:W3:Y:S01]  /*25d0*/  I2F.F16 R51, R12 ;  /* 0x0000000c00337306 */ /* 0x0002e20000200c00 */
[----:B0-----:R-:W-:-:S02]  /*25e0*/  HADD2.F32 R37, -RZ, R11.H0_H0 ;  /* 0x2000000bff257230 */ /* 0x001fc40000004100 */
[C---:B------:R-:W-:Y:S01]  /*25f0*/  FFMA.FTZ R43, R38.reuse, R30, R43 ;  /* 0x0000001e262b7223 */ /* 0x040fe2000001002b */
[----:B-----5:R-:W-:Y:S01]  /*2600*/  HADD2.F32 R40, -RZ, R10.H0_H0 ;  /* 0x2000000aff287230 */ /* 0x020fe20000004100 */
[----:B------:R-:W-:Y:S01]  /*2610*/  PRMT R50, RZ, 0x5410, RZ ;  /* 0x00005410ff327816 */ /* 0x000fe200000000ff */
[----:B------:R-:W-:Y:S02]  /*2620*/  HADD2.F32 R36, -RZ, R59.H0_H0 ;  /* 0x2000003bff247230 */ /* 0x000fe40000004100 */
[----:B------:R-:W-:Y:S01]  /*2630*/  FFMA.FTZ R11, R37, R42, R44 ;  /* 0x0000002a250b7223 */ /* 0x000fe2000001002c */
[----:B--2---:R-:W-:Y:S01]  /*2640*/  HADD2.F32 R13, -RZ, R13.H0_H0 ;  /* 0x2000000dff0d7230 */ /* 0x004fe20000004100 */
[----:B------:R-:W-:Y:S01]  /*2650*/  PRMT R48, RZ, 0x5410, RZ ;  /* 0x00005410ff307816 */ /* 0x000fe200000000ff */
[----:B-1----:R-:W-:Y:S01]  /*2660*/  FFMA.FTZ R12, R35, R34, R41 ;  /* 0x00000022230c7223 */ /* 0x002fe20000010029 */
[----:B------:R-:W-:Y:S01]  /*2670*/  FFMA.FTZ R41, R38, R29, R39 ;  /* 0x0000001d26297223 */ /* 0x000fe20000010027 */
[----:B------:R-:W-:-:S02]  /*2680*/  HADD2.F32 R35, -RZ, R58.H0_H0 ;  /* 0x2000003aff237230 */ /* 0x000fc40000004100 */
[----:B------:R-:W-:Y:S01]  /*2690*/  FFMA.FTZ R10, R42, R13, R43 ;  /* 0x0000000d2a0a7223 */ /* 0x000fe2000001002b */
[----:B------:R-:W-:Y:S01]  /*26a0*/  FFMA.FTZ R46, R38, R7, R12 ;  /* 0x00000007262e7223 */ /* 0x000fe2000001000c */
[----:B------:R-:W-:Y:S02]  /*26b0*/  HADD2.F32 R12, -RZ, R60.H0_H0 ;  /* 0x2000003cff0c7230 */ /* 0x000fe40000004100 */
[----:B------:R-:W-:Y:S01]  /*26c0*/  FFMA.FTZ R41, R42, R40, R41 ;  /* 0x000000282a297223 */ /* 0x000fe20000010029 */
[----:B---3--:R-:W-:Y:S02]  /*26d0*/  HADD2.F32 R39, -RZ, R51.H0_H0 ;  /* 0x20000033ff277230 */ /* 0x008fe40000004100 */
[----:B------:R-:W-:Y:S01]  /*26e0*/  FMUL.FTZ R10, R35, R10 ;  /* 0x0000000a230a7220 */ /* 0x000fe20000410000 */
[----:B------:R-:W-:Y:S02]  /*26f0*/  HADD2.F32 R38, -RZ, R57.H0_H0 ;  /* 0x20000039ff267230 */ /* 0x000fe40000004100 */
[----:B------:R-:W-:Y:S01]  /*2700*/  FMUL.FTZ R11, R12, R11 ;  /* 0x0000000b0c0b7220 */ /* 0x000fe20000410000 */
[----:B------:R-:W-:Y:S01]  /*2710*/  FMUL.FTZ R41, R36, R41 ;  /* 0x0000002924297220 */ /* 0x000fe20000410000 */
[----:B------:R-:W-:Y:S01]  /*2720*/  FFMA.FTZ R43, R42, R39, R46 ;  /* 0x000000272a2b7223 */ /* 0x000fe2000001002e */
[----:B------:R-:W-:-:S02]  /*2730*/  F2FP.F16.F32.PACK_AB R10, RZ, R10 ;  /* 0x0000000aff0a723e */ /* 0x000fc400000000ff */
[----:B------:R-:W-:Y:S01]  /*2740*/  F2FP.F16.F32.PACK_AB R11, RZ, R11 ;  /* 0x0000000bff0b723e */ /* 0x000fe200000000ff */
[----:B------:R-:W-:Y:S01]  /*2750*/  FMUL.FTZ R43, R38, R43 ;  /* 0x0000002b262b7220 */ /* 0x000fe20000410000 */
[----:B------:R-:W-:Y:S02]  /*2760*/  F2FP.F16.F32.PACK_AB R41, RZ, R41 ;  /* 0x00000029ff29723e */ /* 0x000fe400000000ff */
[----:B------:R-:W-:Y:S02]  /*2770*/  PRMT R51, RZ, 0x5410, RZ ;  /* 0x00005410ff337816 */ /* 0x000fe400000000ff */
[----:B------:R-:W-:Y:S02]  /*2780*/  F2FP.F16.F32.PACK_AB R43, RZ, R43 ;  /* 0x0000002bff2b723e */ /* 0x000fe400000000ff */
[----:B------:R-:W-:Y:S02]  /*2790*/  PRMT R11, R11, 0x5410, R41 ;  /* 0x000054100b0b7816 */ /* 0x000fe40000000029 */
[----:B------:R-:W-:-:S03]  /*27a0*/  PRMT R10, R10, 0x5410, R43 ;  /* 0x000054100a0a7816 */ /* 0x000fc6000000002b */
[----:B------:R-:W-:Y:S02]  /*27b0*/  HFMA2 R56, R11, 1, 1, RZ ;  /* 0x3c003c000b387831 */ /* 0x000fe400000000ff */
[----:B------:R-:W-:Y:S01]  /*27c0*/  HADD2 R55, R10, RZ.H0_H0 ;  /* 0x200000ff0a377230 */ /* 0x000fe20000000000 */
[----:B------:R-:W-:Y:S06]  /*27d0*/  BRA.U !UP0, `(.L_x_768) ;  /* 0x0000000908b07547 */ /* 0x000fec000b800000 */
[----:B------:R-:W0:Y:S01]  /*27e0*/  LDS.64 R42, [UR5+0x40] ;  /* 0x00004005ff2a7984 */ /* 0x000e220008000a00 */
[----:B------:R-:W-:Y:S01]  /*27f0*/  UISETP.NE.AND UP0, UPT, UR11, 0x2, UPT ;  /* 0x000000020b00788c */ /* 0x000fe2000bf05270 */
[----:B------:R-:W-:Y:S02]  /*2800*/  PRMT R51, RZ, 0x5410, RZ ;  /* 0x00005410ff337816 */ /* 0x000fe400000000ff */
        /* <DEDUP_REMOVED lines=29> */
[----:B------:R-:W-:Y:S02]  /*29e0*/  HADD2.F32 R48, -RZ, R11.H1_H1 ;  /* 0x3000000bff307230 */ /* 0x000fe40000004100 */
        /* <DEDUP_REMOVED lines=14> */
[----:B------:R-:W-:Y:S01]  /*2ad0*/  FMUL.FTZ R43, R38, R43 ;  /* 0x0000002b262b7220 */ /* 0x000fe20000410000 */
[----:B------:R-:W-:-:S02]  /*2ae0*/  PRMT R52, RZ, 0x5410, RZ ;  /* 0x00005410ff347816 */ /* 0x000fc400000000ff */
[----:B------:R-:W-:Y:S02]  /*2af0*/  F2FP.F16.F32.PACK_AB R11, RZ, R11 ;  /* 0x0000000bff0b723e */ /* 0x000fe400000000ff */
[----:B------:R-:W-:Y:S02]  /*2b00*/  F2FP.F16.F32.PACK_AB R41, RZ, R41 ;  /* 0x00000029ff29723e */ /* 0x000fe400000000ff */
[----:B------:R-:W-:Y:S02]  /*2b10*/  F2FP.F16.F32.PACK_AB R42, RZ, R42 ;  /* 0x0000002aff2a723e */ /* 0x000fe400000000ff */
[----:B------:R-:W-:Y:S02]  /*2b20*/  F2FP.F16.F32.PACK_AB R43, RZ, R43 ;  /* 0x0000002bff2b723e */ /* 0x000fe400000000ff */
[----:B------:R-:W-:Y:S02]  /*2b30*/  PRMT R11, R11, 0x5410, R41 ;  /* 0x000054100b0b7816 */ /* 0x000fe40000000029 */
[----:B------:R-:W-:-:S02]  /*2b40*/  PRMT R42, R42, 0x5410, R43 ;  /* 0x000054102a2a7816 */ /* 0x000fc4000000002b */
[----:B------:R-:W-:Y:S01]  /*2b50*/  PRMT R50, RZ, 0x5410, RZ ;  /* 0x00005410ff327816 */ /* 0x000fe200000000ff */
[----:B------:R-:W-:Y:S01]  /*2b60*/  HFMA2 R54, R11, 1, 1, RZ ;  /* 0x3c003c000b367831 */ /* 0x000fe200000000ff */
[----:B------:R-:W-:Y:S01]  /*2b70*/  PRMT R48, RZ, 0x5410, RZ ;  /* 0x00005410ff307816 */ /* 0x000fe200000000ff */
[----:B------:R-:W-:Y:S01]  /*2b80*/  HADD2 R53, R42, RZ.H0_H0 ;  /* 0x200000ff2a357230 */ /* 0x000fe20000000000 */
        /* <DEDUP_REMOVED lines=56> */
[----:B------:R-:W-:Y:S02]  /*2f10*/  HFMA2 R52, R11, 1, 1, RZ ;  /* 0x3c003c000b347831 */ /* 0x000fe400000000ff */
[----:B------:R-:W-:Y:S01]  /*2f20*/  HADD2 R51, R42, RZ.H0_H0 ;  /* 0x200000ff2a337230 */ /* 0x000fe20000000000 */
        /* <DEDUP_REMOVED lines=53> */
[----:B------:R-:W-:Y:S02]  /*3280*/  HFMA2 R50, R37, 1, 1, RZ ;  /* 0x3c003c0025327831 */ /* 0x000fe400000000ff */
[----:B------:R-:W-:-:S07]  /*3290*/  HADD2 R48, R30, RZ.H0_H0 ;  /* 0x200000ff1e307230 */ /* 0x000fce0000000000 */
.L_x_768:
[----:B------:R-:W-:-:S05]  /*32a0*/  MOV R3, UR14 ;  /* 0x0000000e00037c02 */ /* 0x000fca0008000f00 */
[----:B------:R-:W-:Y:S02]  /*32b0*/  IMAD.WIDE R2, R3, 0x4, R8 ;  /* 0x0000000403027825 */ /* 0x000fe400078e0208 */
[----:B------:R-:W5:Y:S04]  /*32c0*/  LDG.E.128.CONSTANT R8, desc[UR18][R8.64] ;  /* 0x0000001208087981 */ /* 0x000f68000c1e9d00 */
[----:B------:R0:W5:Y:S01]  /*32d0*/  LDG.E.128.CONSTANT R12, desc[UR18][R2.64] ;  /* 0x00000012020c7981 */ /* 0x000162000c1e9d00 */
[----:B------:R-:W-:-:S05]  /*32e0*/  MOV R7, UR14 ;  /* 0x0000000e00077c02 */ /* 0x000fca0008000f00 */
[----:B------:R-:W-:Y:S01]  /*32f0*/  IMAD.WIDE R6, R7, 0x4, R2 ;  /* 0x0000000407067825 */ /* 0x000fe200078e0202 */
[----:B------:R-:W-:Y:S06]  /*3300*/  @!P1 BRA `(.L_x_769) ;  /* 0x0000001400a89947 */ /* 0x000fec0003800000 */
[----:B0----5:R-:W-:Y:S01]  /*3310*/  LOP3.LUT R2, R10, 0xff, RZ, 0xc0, !PT ;  /* 0x000000ff0a027812 */ /* 0x021fe200078ec0ff */
[----:B------:R-:W-:Y:S01]  /*3320*/  UISETP.NE.AND UP0, UPT, UR11, 0x1, UPT ;  /* 0x000000010b00788c */ /* 0x000fe2000bf05270 */
[----:B------:R-:W-:Y:S02]  /*3330*/  LOP3.LUT R0, R9, 0xff, RZ, 0xc0, !PT ;  /* 0x000000ff09007812 */ /* 0x000fe400078ec0ff */
[----:B------:R-:W-:Y:S02]  /*3340*/  IADD3 R4, PT, PT, R2, -0x80, RZ ;  /* 0xffffff8002047810 */ /* 0x000fe40007ffe0ff */
[----:B------:R-:W-:Y:S02]  /*3350*/  IADD3 R3, PT, PT, R0, -0x80, RZ ;  /* 0xffffff8000037810 */ /* 0x000fe40007ffe0ff */
[----:B------:R-:W-:Y:S01]  /*3360*/  LOP3.LUT R2, R12, 0xff, RZ, 0xc0, !PT ;  /* 0x000000ff0c027812 */ /* 0x000fe200078ec0ff */
[----:B------:R-:W-:Y:S01]  /*3370*/  I2F.F16 R38, R4 ;  /* 0x0000000400267306 */ /* 0x000fe20000200c00 */
[----:B------:R-:W-:-:S02]  /*3380*/  LOP3.LUT R0, R11, 0xff, RZ, 0xc0, !PT ;  /* 0x000000ff0b007812 */ /* 0x000fc400078ec0ff */
[----:B------:R-:W-:Y:S02]  /*3390*/  IADD3 R2, PT, PT, R2, -0x80, RZ ;  /* 0xffffff8002027810 */ /* 0x000fe40007ffe0ff */
[----:B------:R-:W-:Y:S02]  /*33a0*/  IADD3 R5, PT, PT, R0, -0x80, RZ ;  /* 0xffffff8000057810 */ /* 0x000fe40007ffe0ff */
[C---:B------:R-:W-:Y:S01]  /*33b0*/  LOP3.LUT R0, R8.reuse, 0xff, RZ, 0xc0, !PT ;  /* 0x000000ff08007812 */ /* 0x040fe200078ec0ff */
[----:B------:R0:W1:Y:S01]  /*33c0*/  I2F.F16 R23, R2 ;  /* 0x0000000200177306 */ /* 0x0000620000200c00 */
[----:B------:R-:W-:Y:S02]  /*33d0*/  LEA.HI R22, R8, 0xffffff80, RZ, 0x8 ;  /* 0xffffff8008167811 */ /* 0x000fe400078f40ff */
[----:B------:R-:W-:Y:S02]  /*33e0*/  IADD3 R0, PT, PT, R0, -0x80, RZ ;  /* 0xffffff8000007810 */ /* 0x000fe40007ffe0ff */
[----:B------:R-:W-:-:S02]  /*33f0*/  LEA.HI R21, R9, 0xffffff80, RZ, 0x8 ;  /* 0xffffff8009157811 */ /* 0x000fc400078f40ff */
[----:B------:R-:W-:Y:S01]  /*3400*/  LEA.HI R19, R10, 0xffffff80, RZ, 0x8 ;  /* 0xffffff800a137811 */ /* 0x000fe200078f40ff */
[----:B------:R2:W-:Y:S01]  /*3410*/  I2F.F16 R31, R0 ;  /* 0x00000000001f7306 */ /* 0x0005e20000200c00 */
[--C-:B0-----:R-:W-:Y:S02]  /*3420*/  SHF.R.U32.HI R2, RZ, 0x8, R9.reuse ;  /* 0x00000008ff027819 */ /* 0x101fe40000011609 */
[----:B------:R-:W-:Y:S02]  /*3430*/  SHF.R.U32.HI R9, RZ, 0x10, R9 ;  /* 0x00000010ff097819 */ /* 0x000fe40000011609 */
[----:B------:R-:W-:Y:S02]  /*3440*/  LOP3.LUT R2, R2, 0xff, RZ, 0xc0, !PT ;  /* 0x000000ff02027812 */ /* 0x000fe400078ec0ff */
[----:B------:R-:W-:Y:S01]  /*3450*/  LOP3.LUT R9, R9, 0xff, RZ, 0xc0, !PT ;  /* 0x000000ff09097812 */ /* 0x000fe200078ec0ff */
[----:B------:R0:W-:Y:S01]  /*3460*/  I2F.F16 R35, R3 ;  /* 0x0000000300237306 */ /* 0x0001e20000200c00 */
[----:B--2---:R-:W-:Y:S01]  /*3470*/  SHF.R.U32.HI R0, RZ, 0x8, R8 ;  /* 0x00000008ff007819 */ /* 0x004fe20000011608 */
[----:B-1----:R-:W-:Y:S01]  /*3480*/  HADD2.F32 R23, -RZ, R23.H0_H0 ;  /* 0x20000017ff177230 */ /* 0x002fe20000004100 */
[----:B------:R-:W-:-:S02]  /*3490*/  IADD3 R4, PT, PT, R2, -0x80, RZ ;  /* 0xffffff8002047810 */ /* 0x000fc40007ffe0ff */
[----:B------:R-:W-:Y:S02]  /*34a0*/  SHF.R.U32.HI R2, RZ, 0x8, R10 ;  /* 0x00000008ff027819 */ /* 0x000fe4000001160a */
[----:B------:R-:W-:Y:S01]  /*34b0*/  LOP3.LUT R0, R0, 0xff, RZ, 0xc0, !PT ;  /* 0x000000ff00007812 */ /* 0x000fe200078ec0ff */
[----:B------:R1:W-:Y:S01]  /*34c0*/  I2F.F16 R43, R5 ;  /* 0x00000005002b7306 */ /* 0x0003e20000200c00 */
[----:B0-----:R-:W-:Y:S02]  /*34d0*/  LOP3.LUT R3, R13, 0xff, RZ, 0xc0, !PT ;  /* 0x000000ff0d037812 */ /* 0x001fe400078ec0ff */
[----:B------:R-:W-:Y:S02]  /*34e0*/  LOP3.LUT R2, R2, 0xff, RZ, 0xc0, !PT ;  /* 0x000000ff02027812 */ /* 0x000fe400078ec0ff */
[----:B------:R-:W-:Y:S02]  /*34f0*/  IADD3 R3, PT, PT, R3, -0x80, RZ ;  /* 0xffffff8003037810 */ /* 0x000fe40007ffe0ff */
[----:B------:R-:W-:Y:S01]  /*3500*/  SHF.R.U32.HI R8, RZ, 0x10, R8 ;  /* 0x00000010ff087819 */ /* 0x000fe20000011608 */
[----:B------:R0:W-:Y:S01]  /*3510*/  I2F.F16 R37, R4 ;  /* 0x0000000400257306 */ /* 0x0001e20000200c00 */
[----:B-1----:R-:W-:-:S02]  /*3520*/  LOP3.LUT R5, R14, 0xff, RZ, 0xc0, !PT ;  /* 0x000000ff0e057812 */ /* 0x002fc400078ec0ff */
[----:B------:R-:W-:Y:S02]  /*3530*/  IADD3 R0, PT, PT, R0, -0x80, RZ ;  /* 0xffffff8000007810 */ /* 0x000fe40007ffe0ff */
[----:B------:R-:W-:Y:S02]  /*3540*/  IADD3 R5, PT, PT, R5, -0x80, RZ ;  /* 0xffffff8005057810 */ /* 0x000fe40007ffe0ff */
[----:B------:R-:W-:Y:S01]  /*3550*/  LOP3.LUT R8, R8, 0xff, RZ, 0xc0, !PT ;  /* 0x000000ff08087812 */ /* 0x000fe200078ec0ff */
[----:B------:R-:W1:Y:S01]  /*3560*/  I2F.F16 R24, R3 ;  /* 0x0000000300187306 */ /* 0x000e620000200c00 */
[----:B------:R-:W-:Y:S02]  /*3570*/  IADD3 R9, PT, PT, R9, -0x80, RZ ;  /* 0xffffff8009097810 */ /* 0x000fe40007ffe0ff */
[----:B------:R-:W-:Y:S02]  /*3580*/  IADD3 R8, PT, PT, R8, -0x80, RZ ;  /* 0xffffff8008087810 */ /* 0x000fe40007ffe0ff */
[----:B------:R-:W-:-:S02]  /*3590*/  SHF.R.U32.HI R10, RZ, 0x10, R10 ;  /* 0x00000010ff0a7819 */ /* 0x000fc4000001160a */
[----:B------:R-:W-:Y:S01]  /*35a0*/  LEA.HI R20, R11, 0xffffff80, RZ, 0x8 ;  /* 0xffffff800b147811 */ /* 0x000fe200078f40ff */
[----:B------:R2:W3:Y:S01]  /*35b0*/  I2F.F16 R25, R5 ;  /* 0x0000000500197306 */ /* 0x0004e20000200c00 */
[----:B0-----:R-:W-:Y:S02]  /*35c0*/  SHF.R.U32.HI R4, RZ, 0x8, R13 ;  /* 0x00000008ff047819 */ /* 0x001fe4000001160d */
[----:B------:R-:W-:Y:S02]  /*35d0*/  LOP3.LUT R10, R10, 0xff, RZ, 0xc0, !PT ;  /* 0x000000ff0a0a7812 */ /* 0x000fe400078ec0ff */
[----:B------:R-:W-:Y:S02]  /*35e0*/  LOP3.LUT R4, R4, 0xff, RZ, 0xc0, !PT ;  /* 0x000000ff04047812 */ /* 0x000fe400078ec0ff */
[----:B------:R-:W-:Y:S01]  /*35f0*/  IADD3 R10, PT, PT, R10, -0x80, RZ ;  /* 0xffffff800a0a7810 */ /* 0x000fe20007ffe0ff */
[----:B------:R0:W-:Y:S01]  /*3600*/  I2F.F16 R32, R0 ;  /* 0x0000000000207306 */ /* 0x0001e20000200c00 */
[----:B--2---:R-:W-:Y:S01]  /*3610*/  IADD3 R5, PT, PT, R2, -0x80, RZ ;  /* 0xffffff8002057810 */ /* 0x004fe20007ffe0ff */
[----:B-1----:R-:W-:Y:S01]  /*3620*/  HADD2.F32 R24, -RZ, R24.H0_H0 ;  /* 0x20000018ff187230 */ /* 0x002fe20000004100 */
[----:B------:R-:W1:Y:S01]  /*3630*/  LDS.64 R2, [UR5+0x10] ;  /* 0x00001005ff027984 */ /* 0x000e620008000a00 */
[----:B------:R-:W-:-:S02]  /*3640*/  LEA.HI R17, R12, 0xffffff80, RZ, 0x8 ;  /* 0xffffff800c117811 */ /* 0x000fc400078f40ff */
[----:B------:R-:W-:Y:S01]  /*3650*/  IADD3 R4, PT, PT, R4, -0x80, RZ ;  /* 0xffffff8004047810 */ /* 0x000fe20007ffe0ff */
[----:B---3--:R-:W-:Y:S01]  /*3660*/  HADD2.F32 R25, -RZ, R25.H0_H0 ;  /* 0x20000019ff197230 */ /* 0x008fe20000004100 */
[----:B------:R2:W-:Y:S01]  /*3670*/  I2F.F16 R39, R8 ;  /* 0x0000000800277306 */ /* 0x0005e20000200c00 */
[--C-:B0-----:R-:W-:Y:S02]  /*3680*/  SHF.R.U32.HI R0, RZ, 0x8, R11.reuse ;  /* 0x00000008ff007819 */ /* 0x101fe4000001160b */
[----:B------:R-:W-:Y:S02]  /*3690*/  SHF.R.U32.HI R11, RZ, 0x10, R11 ;  /* 0x00000010ff0b7819 */ /* 0x000fe4000001160b */
[----:B------:R-:W-:Y:S02]  /*36a0*/  LOP3.LUT R0, R0, 0xff, RZ, 0xc0, !PT ;  /* 0x000000ff00007812 */ /* 0x000fe400078ec0ff */
[----:B------:R-:W-:Y:S01]  /*36b0*/  LOP3.LUT R11, R11, 0xff, RZ, 0xc0, !PT ;  /* 0x000000ff0b0b7812 */ /* 0x000fe200078ec0ff */
[----:B------:R-:W-:Y:S01]  /*36c0*/  I2F.F16 R41, R9 ;  /* 0x0000000900297306 */ /* 0x000fe20000200c00 */
[----:B--2---:R-:W-:-:S02]  /*36d0*/  IADD3 R8, PT, PT, R0, -0x80, RZ ;  /* 0xffffff8000087810 */ /* 0x004fc40007ffe0ff */
[--C-:B------:R-:W-:Y:S02]  /*36e0*/  SHF.R.U32.HI R0, RZ, 0x8, R12.reuse ;  /* 0x00000008ff007819 */ /* 0x100fe4000001160c */
[----:B------:R-:W-:Y:S02]  /*36f0*/  IADD3 R11, PT, PT, R11, -0x80, RZ ;  /* 0xffffff800b0b7810 */ /* 0x000fe40007ffe0ff */
[----:B------:R-:W-:Y:S01]  /*3700*/  LOP3.LUT R0, R0, 0xff, RZ, 0xc0, !PT ;  /* 0x000000ff00007812 */ /* 0x000fe200078ec0ff */
[----:B------:R0:W2:Y:S01]  /*3710*/  I2F.F16 R47, R8 ;  /* 0x00000008002f7306 */ /* 0x0000a20000200c00 */
[----:B------:R-:W-:Y:S02]  /*3720*/  SHF.R.U32.HI R12, RZ, 0x10, R12 ;  /* 0x00000010ff0c7819 */ /* 0x000fe4000001160c */
[----:B------:R-:W-:Y:S02]  /*3730*/  IADD3 R0, PT, PT, R0, -0x80, RZ ;  /* 0xffffff8000007810 */ /* 0x000fe40007ffe0ff */
[----:B------:R-:W-:-:S02]  /*3740*/  LOP3.LUT R26, R15, 0xff, RZ, 0xc0, !PT ;  /* 0x000000ff0f1a7812 */ /* 0x000fc400078ec0ff */
[----:B------:R-:W-:Y:S01]  /*3750*/  LEA.HI R18, R13, 0xffffff80, RZ, 0x8 ;  /* 0xffffff800d127811 */ /* 0x000fe200078f40ff */
[----:B------:R3:W4:Y:S01]  /*3760*/  I2F.F16 R40, R5 ;  /* 0x0000000500287306 */ /* 0x0007220000200c00 */
[----:B0-----:R-:W-:Y:S02]  /*3770*/  SHF.R.U32.HI R8, RZ, 0x8, R15 ;  /* 0x00000008ff087819 */ /* 0x001fe4000001160f */
[----:B------:R-:W-:Y:S02]  /*3780*/  SHF.R.U32.HI R13, RZ, 0x10, R13 ;  /* 0x00000010ff0d7819 */ /* 0x000fe4000001160d */
[----:B------:R-:W-:Y:S02]  /*3790*/  LOP3.LUT R8, R8, 0xff, RZ, 0xc0, !PT ;  /* 0x000000ff08087812 */ /* 0x000fe400078ec0ff */
[----:B------:R-:W-:Y:S01]  /*37a0*/  LOP3.LUT R12, R12, 0xff, RZ, 0xc0, !PT ;  /* 0x000000ff0c0c7812 */ /* 0x000fe200078ec0ff */
[----:B------:R0:W-:Y:S01]  /*37b0*/  I2F.F16 R45, R10 ;  /* 0x0000000a002d7306 */ /* 0x0001e20000200c00 */
[----:B------:R-:W-:-:S02]  /*37c0*/  IADD3 R28, PT, PT, R8, -0x80, RZ ;  /* 0xffffff80081c7810 */ /* 0x000fc40007ffe0ff */
[----:B------:R-:W4:Y:S01]  /*37d0*/  LDS.64 R8, [UR5+0x18] ;  /* 0x00001805ff087984 */ /* 0x000f220008000a00 */
[--C-:B---3--:R-:W-:Y:S01]  /*37e0*/  SHF.R.U32.HI R5, RZ, 0x8, R14.reuse ;  /* 0x00000008ff057819 */ /* 0x108fe2000001160e */
[--C-:B-1----:R-:W-:Y:S01]  /*37f0*/  HADD2.F32 R29, -RZ, R2.reuse.H1_H1 ;  /* 0x30000002ff1d7230 */ /* 0x102fe20000004100 */
[----:B------:R-:W-:Y:S01]  /*3800*/  IADD3 R26, PT, PT, R26, -0x80, RZ ;  /* 0xffffff801a1a7810 */ /* 0x000fe20007ffe0ff */
[--C-:B------:R-:W-:Y:S01]  /*3810*/  HADD2.F32 R34, -RZ, R3.reuse.H0_H0 ;  /* 0x20000003ff227230 */ /* 0x100fe20000004100 */
[----:B------:R-:W-:Y:S01]  /*3820*/  LOP3.LUT R5, R5, 0xff, RZ, 0xc0, !PT ;  /* 0x000000ff05057812 */ /* 0x000fe200078ec0ff */
[----:B------:R1:W-:Y:S01]  /*3830*/  I2F.F16 R49, R11 ;  /* 0x0000000b00317306 */ /* 0x0003e20000200c00 */
[----:B------:R-:W-:Y:S01]  /*3840*/  HADD2.F32 R33, -RZ, R3.H1_H1 ;  /* 0x30000003ff217230 */ /* 0x000fe20000004100 */
[----:B------:R-:W-:Y:S01]  /*3850*/  LEA.HI R16, R14, 0xffffff80, RZ, 0x8 ;  /* 0xffffff800e107811 */ /* 0x000fe200078f40ff */
[----:B------:R-:W-:Y:S01]  /*3860*/  HADD2.F32 R3, -RZ, R31.H0_H0 ;  /* 0x2000001fff037230 */ /* 0x000fe20000004100 */
[----:B0-----:R-:W-:Y:S01]  /*3870*/  IADD3 R10, PT, PT, R5, -0x80, RZ ;  /* 0xffffff80050a7810 */ /* 0x001fe20007ffe0ff */
[----:B------:R-:W-:Y:S01]  /*3880*/  HADD2.F32 R5, -RZ, R2.H0_H0 ;  /* 0x20000002ff057230 */ /* 0x000fe20000004100 */
[----:B------:R-:W-:Y:S01]  /*3890*/  SHF.R.U32.HI R27, RZ, 0x10, R14 ;  /* 0x00000010ff1b7819 */ /* 0x000fe2000001160e */
[----:B------:R-:W-:Y:S01]  /*38a0*/  HADD2.F32 R2, -RZ, R43.H0_H0 ;  /* 0x2000002bff027230 */ /* 0x000fe20000004100 */
[----:B------:R0:W-:Y:S01]  /*38b0*/  I2F.F16 R42, R0 ;  /* 0x00000000002a7306 */ /* 0x0001e20000200c00 */
[----:B------:R-:W-:Y:S01]  /*38c0*/  LEA.HI R36, R15, 0xffffff80, RZ, 0x8 ;  /* 0xffffff800f247811 */ /* 0x000fe200078f40ff */
[----:B-1----:R-:W-:Y:S01]  /*38d0*/  HADD2.F32 R11, -RZ, R37.H0_H0 ;  /* 0x20000025ff0b7230 */ /* 0x002fe20000004100 */
[----:B------:R-:W-:Y:S01]  /*38e0*/  SHF.R.U32.HI R30, RZ, 0x10, R15 ;  /* 0x00000010ff1e7819 */ /* 0x000fe2000001160f */
[----:B------:R-:W-:Y:S01]  /*38f0*/  FFMA.FTZ R31, R3, R5, RZ ;  /* 0x00000005031f7223 */ /* 0x000fe200000100ff */
[----:B------:R-:W-:Y:S01]  /*3900*/  LOP3.LUT R15, R13, 0xff, RZ, 0xc0, !PT ;  /* 0x000000ff0d0f7812 */ /* 0x000fe200078ec0ff */
[----:B--2---:R-:W-:Y:S01]  /*3910*/  HADD2.F32 R13, -RZ, R47.H0_H0 ;  /* 0x2000002fff0d7230 */ /* 0x004fe20000004100 */
[----:B------:R-:W-:Y:S01]  /*3920*/  IADD3 R14, PT, PT, R12, -0x80, RZ ;  /* 0xffffff800c0e7810 */ /* 0x000fe20007ffe0ff */
[----:B------:R1:W-:Y:S01]  /*3930*/  I2F.F16 R44, R4 ;  /* 0x00000004002c7306 */ /* 0x0003e20000200c00 */
[----:B0-----:R-:W-:Y:S01]  /*3940*/  HADD2.F32 R0, -RZ, R35.H0_H0 ;  /* 0x20000023ff007230 */ /* 0x001fe20000004100 */
[----:B------:R-:W-:Y:S01]  /*3950*/  LOP3.LUT R30, R30, 0xff, RZ, 0xc0, !PT ;  /* 0x000000ff1e1e7812 */ /* 0x000fe200078ec0ff */
[----:B----4-:R-:W-:-:S02]  /*3960*/  HADD2.F32 R12, -RZ, R40.H0_H0 ;  /* 0x20000028ff0c7230 */ /* 0x010fc40000004100 */
[----:B------:R-:W-:Y:S01]  /*3970*/  FFMA.FTZ R40, R5, R2, RZ ;  /* 0x0000000205287223 */ /* 0x000fe200000100ff */
[----:B------:R-:W-:Y:S02]  /*3980*/  IADD3 R30, PT, PT, R30, -0x80, RZ ;  /* 0xffffff801e1e7810 */ /* 0x000fe40007ffe0ff */
[----:B------:R-:W0:Y:S01]  /*3990*/  I2F.F16 R22, R22 ;  /* 0x0000001600167306 */ /* 0x000e220000200c00 */
[----:B-1----:R-:W-:Y:S02]  /*39a0*/  HADD2.F32 R4, -RZ, R38.H0_H0 ;  /* 0x20000026ff047230 */ /* 0x002fe40000004100 */
[----:B------:R-:W-:-:S03]  /*39b0*/  FFMA.FTZ R40, R29, R13, R40 ;  /* 0x0000000d1d287223 */ /* 0x000fc60000010028 */
[----:B------:R-:W-:Y:S02]  /*39c0*/  FFMA.FTZ R37, R5, R4, RZ ;  /* 0x0000000405257223 */ /* 0x000fe400000100ff */
[----:B------:R-:W1:Y:S02]  /*39d0*/  I2F.F16 R21, R21 ;  /* 0x0000001500157306 */ /* 0x000e640000200c00 */
[----:B------:R-:W-:Y:S01]  /*39e0*/  FFMA.FTZ R38, R29, R12, R37 ;  /* 0x0000000c1d267223 */ /* 0x000fe20000010025 */
[----:B0-----:R-:W-:-:S05]  /*39f0*/  HADD2.F32 R22, -RZ, R22.H0_H0 ;  /* 0x20000016ff167230 */ /* 0x001fca0000004100 */
[----:B------:R-:W0:Y:S01]  /*3a00*/  I2F.F16 R19, R19 ;  /* 0x0000001300137306 */ /* 0x000e220000200c00 */
[----:B-1----:R-:W-:-:S07]  /*3a10*/  HADD2.F32 R21, -RZ, R21.H0_H0 ;  /* 0x20000015ff157230 */ /* 0x002fce0000004100 */
[----:B------:R-:W1:Y:S01]  /*3a20*/  I2F.F16 R20, R20 ;  /* 0x0000001400147306 */ /* 0x000e620000200c00 */
[----:B0-----:R-:W-:-:S07]  /*3a30*/  HADD2.F32 R19, -RZ, R19.H0_H0 ;  /* 0x20000013ff137230 */ /* 0x001fce0000004100 */
[----:B------:R0:W-:Y:S01]  /*3a40*/  I2F.F16 R46, R10 ;  /* 0x0000000a002e7306 */ /* 0x0001e20000200c00 */
[----:B-1----:R-:W-:-:S07]  /*3a50*/  HADD2.F32 R20, -RZ, R20.H0_H0 ;  /* 0x20000014ff147230 */ /* 0x002fce0000004100 */
[----:B------:R1:W-:Y:S01]  /*3a60*/  I2F.F16 R61, R28 ;  /* 0x0000001c003d7306 */ /* 0x0003e20000200c00 */
[----:B0-----:R-:W-:-:S05]  /*3a70*/  HADD2.F32 R10, -RZ, R32.H0_H0 ;  /* 0x20000020ff0a7230 */ /* 0x001fca0000004100 */
[----:B------:R-:W-:Y:S02]  /*3a80*/  FFMA.FTZ R32, R10, R29, R31 ;  /* 0x0000001d0a207223 */ /* 0x000fe4000001001f */
[----:B------:R-:W0:Y:S01]  /*3a90*/  I2F.F16 R26, R26 ;  /* 0x0000001a001a7306 */ /* 0x000e220000200c00 */
[----:B-1----:R-:W-:Y:S01]  /*3aa0*/  FFMA.FTZ R28, R5, R0, RZ ;  /* 0x00000000051c7223 */ /* 0x002fe200000100ff */
[----:B------:R-:W-:-:S03]  /*3ab0*/  HADD2.F32 R5, -RZ, R39.H0_H0 ;  /* 0x20000027ff057230 */ /* 0x000fc60000004100 */
[----:B------:R-:W-:Y:S01]  /*3ac0*/  FFMA.FTZ R35, R29, R11, R28 ;  /* 0x0000000b1d237223 */ /* 0x000fe2000001001c */
[----:B------:R-:W-:Y:S01]  /*3ad0*/  LOP3.LUT R29, R27, 0xff, RZ, 0xc0, !PT ;  /* 0x000000ff1b1d7812 */ /* 0x000fe200078ec0ff */
[----:B------:R-:W-:Y:S01]  /*3ae0*/  HADD2.F32 R27, -RZ, R49.H0_H0 ;  /* 0x20000031ff1b7230 */ /* 0x000fe20000004100 */
[----:B------:R1:W-:Y:S01]  /*3af0*/  I2F.F16 R43, R14 ;  /* 0x0000000e002b7306 */ /* 0x0003e20000200c00 */
[----:B------:R-:W-:Y:S01]  /*3b00*/  IADD3 R28, PT, PT, R15, -0x80, RZ ;  /* 0xffffff800f1c7810 */ /* 0x000fe20007ffe0ff */
[----:B------:R-:W-:Y:S01]  /*3b10*/  HADD2.F32 R15, -RZ, R45.H0_H0 ;  /* 0x2000002dff0f7230 */ /* 0x000fe20000004100 */
[----:B------:R-:W-:Y:S01]  /*3b20*/  IADD3 R29, PT, PT, R29, -0x80, RZ ;  /* 0xffffff801d1d7810 */ /* 0x000fe20007ffe0ff */
[----:B------:R-:W-:-:S03]  /*3b30*/  FFMA.FTZ R31, R5, R34, R32 ;  /* 0x00000022051f7223 */ /* 0x000fc60000010020 */
[C---:B------:R-:W-:Y:S01]  /*3b40*/  FFMA.FTZ R38, R34.reuse, R15, R38 ;  /* 0x0000000f22267223 */ /* 0x040fe20000010026 */
[----:B------:R2:W3:Y:S01]  /*3b50*/  I2F.F16 R49, R30 ;  /* 0x0000001e00317306 */ /* 0x0004e20000200c00 */
[----:B-1----:R-:W-:Y:S02]  /*3b60*/  HADD2.F32 R14, -RZ, R41.H0_H0 ;  /* 0x20000029ff0e7230 */ /* 0x002fe40000004100 */
[----:B0-----:R-:W-:Y:S02]  /*3b70*/  HADD2.F32 R26, -RZ, R26.H0_H0 ;  /* 0x2000001aff1a7230 */ /* 0x001fe40000004100 */
[--C-:B------:R-:W-:Y:S02]  /*3b80*/  HADD2.F32 R41, -RZ, R9.reuse.H1_H1 ;  /* 0x30000009ff297230 */ /* 0x100fe40000004100 */
[C---:B------:R-:W-:Y:S01]  /*3b90*/  FFMA.FTZ R32, R34.reuse, R14, R35 ;  /* 0x0000000e22207223 */ /* 0x040fe20000010023 */
[----:B------:R-:W-:Y:S01]  /*3ba0*/  FFMA.FTZ R35, R34, R27, R40 ;  /* 0x0000001b22237223 */ /* 0x000fe20000010028 */
[----:B------:R0:W1:Y:S01]  /*3bb0*/  I2F.F16 R45, R28 ;  /* 0x0000001c002d7306 */ /* 0x0000620000200c00 */
[C---:B------:R-:W-:Y:S01]  /*3bc0*/  FFMA.FTZ R34, R33.reuse, R19, R38 ;  /* 0x0000001321227223 */ /* 0x040fe20000010026 */
[C---:B------:R-:W-:Y:S01]  /*3bd0*/  FFMA.FTZ R32, R33.reuse, R21, R32 ;  /* 0x0000001521207223 */ /* 0x040fe20000010020 */
[----:B------:R-:W-:Y:S01]  /*3be0*/  FFMA.FTZ R35, R33, R20, R35 ;  /* 0x0000001421237223 */ /* 0x000fe20000010023 */
[----:B------:R-:W-:-:S02]  /*3bf0*/  HADD2.F32 R38, -RZ, R9.H0_H0 ;  /* 0x20000009ff267230 */ /* 0x000fc40000004100 */
[----:B--2---:R-:W-:Y:S02]  /*3c00*/  HADD2.F32 R30, -RZ, R46.H0_H0 ;  /* 0x2000002eff1e7230 */ /* 0x004fe40000004100 */
[----:B------:R2:W4:Y:S01]  /*3c10*/  I2F.F16 R47, R29 ;  /* 0x0000001d002f7306 */ /* 0x0005220000200c00 */
[----:B0-----:R-:W-:Y:S01]  /*3c20*/  FFMA.FTZ R28, R22, R33, R31 ;  /* 0x00000021161c7223 */ /* 0x001fe2000001001f */
[--C-:B------:R-:W-:Y:S02]  /*3c30*/  HADD2.F32 R31, -RZ, R8.reuse.H0_H0 ;  /* 0x20000008ff1f7230 */ /* 0x100fe40000004100 */
[----:B------:R-:W-:-:S03]  /*3c40*/  HADD2.F32 R8, -RZ, R8.H1_H1 ;  /* 0x30000008ff087230 */ /* 0x000fc60000004100 */
[----:B------:R-:W-:Y:S01]  /*3c50*/  FFMA.FTZ R9, R23, R31, R28 ;  /* 0x0000001f17097223 */ /* 0x000fe2000001001c */
[----:B------:R-:W0:Y:S01]  /*3c60*/  I2F.F16 R17, R17 ;  /* 0x0000001100117306 */ /* 0x000e220000200c00 */
[C---:B------:R-:W-:Y:S01]  /*3c70*/  FFMA.FTZ R37, R31.reuse, R24, R32 ;  /* 0x000000181f257223 */ /* 0x040fe20000010020 */
[C---:B------:R-:W-:Y:S01]  /*3c80*/  FFMA.FTZ R39, R31.reuse, R25, R34 ;  /* 0x000000191f277223 */ /* 0x040fe20000010022 */
[----:B------:R-:W-:Y:S01]  /*3c90*/  FFMA.FTZ R40, R31, R26, R35 ;  /* 0x0000001a1f287223 */ /* 0x000fe20000010023 */
[----:B------:R-:W-:Y:S02]  /*3ca0*/  HADD2.F32 R31, -RZ, R61.H0_H0 ;  /* 0x2000003dff1f7230 */ /* 0x000fe40000004100 */
[----:B------:R-:W-:Y:S02]  /*3cb0*/  HADD2.F32 R28, -RZ, R42.H0_H0 ;  /* 0x2000002aff1c7230 */ /* 0x000fe40000004100 */
[----:B------:R-:W-:Y:S01]  /*3cc0*/  FFMA.FTZ R39, R8, R30, R39 ;  /* 0x0000001e08277223 */ /* 0x000fe20000010027 */
[----:B------:R-:W0:Y:S01]  /*3cd0*/  I2F.F16 R18, R18 ;  /* 0x0000001200127306 */ /* 0x000e220000200c00 */
[----:B--2---:R-:W-:-:S02]  /*3ce0*/  HADD2.F32 R29, -RZ, R44.H0_H0 ;  /* 0x2000002cff1d7230 */ /* 0x004fc40000004100 */
[----:B------:R-:W-:Y:S01]  /*3cf0*/  FFMA.FTZ R40, R8, R31, R40 ;  /* 0x0000001f08287223 */ /* 0x000fe20000010028 */
[----:B---3--:R-:W-:Y:S02]  /*3d00*/  HADD2.F32 R35, -RZ, R49.H0_H0 ;  /* 0x20000031ff237230 */ /* 0x008fe40000004100 */
[----:B------:R-:W-:Y:S01]  /*3d10*/  FFMA.FTZ R9, R28, R8, R9 ;  /* 0x000000081c097223 */ /* 0x000fe20000010009 */
[----:B------:R-:W-:Y:S02]  /*3d20*/  HADD2.F32 R32, -RZ, R43.H0_H0 ;  /* 0x2000002bff207230 */ /* 0x000fe40000004100 */
[----:B------:R-:W-:Y:S01]  /*3d30*/  FFMA.FTZ R37, R8, R29, R37 ;  /* 0x0000001d08257223 */ /* 0x000fe20000010025 */
[----:B-1----:R-:W-:Y:S01]  /*3d40*/  HADD2.F32 R33, -RZ, R45.H0_H0 ;  /* 0x2000002dff217230 */ /* 0x002fe20000004100 */
[----:B------:R-:W1:Y:S01]  /*3d50*/  I2F.F16 R16, R16 ;  /* 0x0000001000107306 */ /* 0x000e620000200c00 */
[----:B----4-:R-:W-:Y:S02]  /*3d60*/  HADD2.F32 R34, -RZ, R47.H0_H0 ;  /* 0x2000002fff227230 */ /* 0x010fe40000004100 */
[----:B------:R-:W-:Y:S01]  /*3d70*/  FFMA.FTZ R44, R38, R35, R40 ;  /* 0x00000023262c7223 */ /* 0x000fe20000010028 */
[----:B0-----:R-:W-:-:S02]  /*3d80*/  HADD2.F32 R17, -RZ, R17.H0_H0 ;  /* 0x20000011ff117230 */ /* 0x001fc40000004100 */
[----:B------:R-:W-:Y:S01]  /*3d90*/  FFMA.FTZ R8, R32, R38, R9 ;  /* 0x0000002620087223 */ /* 0x000fe20000010009 */
[C---:B------:R-:W-:Y:S01]  /*3da0*/  FFMA.FTZ R42, R38.reuse, R33, R37 ;  /* 0x00000021262a7223 */ /* 0x040fe20000010025 */
[----:B------:R-:W-:Y:S01]  /*3db0*/  FFMA.FTZ R43, R38, R34, R39 ;  /* 0x00000022262b7223 */ /* 0x000fe20000010027 */
[----:B------:R-:W-:Y:S01]  /*3dc0*/  HADD2.F32 R18, -RZ, R18.H0_H0 ;  /* 0x20000012ff127230 */ /* 0x000fe20000004100 */
[----:B------:R0:W2:Y:S01]  /*3dd0*/  I2F.F16 R62, R36 ;  /* 0x00000024003e7306 */ /* 0x0000a20000200c00 */
[----:B------:R-:W-:Y:S02]  /*3de0*/  HADD2.F32 R37, -RZ, R59.H0_H0 ;  /* 0x2000003bff257230 */ /* 0x000fe40000004100 */
[----:B------:R-:W-:Y:S01]  /*3df0*/  FFMA.FTZ R9, R17, R41, R8 ;  /* 0x0000002911097223 */ /* 0x000fe20000010008 */
[----:B------:R-:W-:Y:S02]  /*3e00*/  HADD2.F32 R38, -RZ, R58.H0_H0 ;  /* 0x2000003aff267230 */ /* 0x000fe40000004100 */
[----:B------:R-:W-:Y:S01]  /*3e10*/  FFMA.FTZ R42, R41, R18, R42 ;  /* 0x00000012292a7223 */ /* 0x000fe2000001002a */
[----:B-1----:R-:W-:-:S03]  /*3e20*/  HADD2.F32 R40, -RZ, R16.H0_H0 ;  /* 0x20000010ff287230 */ /* 0x002fc60000004100 */
[----:B------:R-:W-:Y:S01]  /*3e30*/  FMUL.FTZ R42, R37, R42 ;  /* 0x0000002a252a7220 */ /* 0x000fe20000410000 */
[----:B0-----:R-:W-:Y:S02]  /*3e40*/  HADD2.F32 R36, -RZ, R60.H0_H0 ;  /* 0x2000003cff247230 */ /* 0x001fe40000004100 */
[----:B------:R-:W-:Y:S02]  /*3e50*/  HADD2.F32 R16, -RZ, R57.H0_H0 ;  /* 0x20000039ff107230 */ /* 0x000fe40000004100 */
[----:B------:R-:W-:Y:S01]  /*3e60*/  FFMA.FTZ R43, R41, R40, R43 ;  /* 0x00000028292b7223 */ /* 0x000fe2000001002b */
[----:B------:R-:W-:Y:S01]  /*3e70*/  F2FP.F16.F32.PACK_AB R42, RZ, R42 ;  /* 0x0000002aff2a723e */ /* 0x000fe200000000ff */
[----:B------:R-:W-:Y:S01]  /*3e80*/  FMUL.FTZ R9, R36, R9 ;  /* 0x0000000924097220 */ /* 0x000fe20000410000 */
[----:B--2---:R-:W-:Y:S02]  /*3e90*/  HADD2.F32 R39, -RZ, R62.H0_H0 ;  /* 0x2000003eff277230 */ /* 0x004fe40000004100 */
[----:B------:R-:W-:-:S02]  /*3ea0*/  FMUL.FTZ R43, R38, R43 ;  /* 0x0000002b262b7220 */ /* 0x000fc40000410000 */
[----:B------:R-:W-:Y:S01]  /*3eb0*/  F2FP.F16.F32.PACK_AB R9, RZ, R9 ;  /* 0x00000009ff09723e */ /* 0x000fe200000000ff */
[----:B------:R-:W-:Y:S02]  /*3ec0*/  FFMA.FTZ R41, R41, R39, R44 ;  /* 0x0000002729297223 */ /* 0x000fe4000001002c */
[----:B------:R-:W-:Y:S02]  /*3ed0*/  F2FP.F16.F32.PACK_AB R43, RZ, R43 ;  /* 0x0000002bff2b723e */ /* 0x000fe400000000ff */
[----:B------:R-:W-:Y:S01]  /*3ee0*/  PRMT R9, R9, 0x5410, R42 ;  /* 0x0000541009097816 */ /* 0x000fe2000000002a */
[----:B------:R-:W-:-:S04]  /*3ef0*/  FMUL.FTZ R41, R16, R41 ;  /* 0x0000002910297220 */ /* 0x000fc80000410000 */
[----:B------:R-:W-:Y:S01]  /*3f00*/  HFMA2 R56, R9, 1, 1, R56 ;  /* 0x3c003c0009387831 */ /* 0x000fe20000000038 */
        /* <DEDUP_REMOVED lines=29> */
[--C-:B------:R-:W-:Y:S02]  /*40e0*/  HADD2.F32 R44, -RZ, R9.reuse.H0_H0 ;  /* 0x20000009ff2c7230 */ /* 0x100fe40000004100 */
        /* <DEDUP_REMOVED lines=140> */
.L_x_769:
[----:B0-----:R-:W-:-:S05]  /*49b0*/  MOV R3, UR14 ;  /* 0x0000000e00037c02 */ /* 0x001fca0008000f00 */
[----:B------:R-:W-:Y:S02]  /*49c0*/  IMAD.WIDE R2, R3, 0x4, R6 ;  /* 0x0000000403027825 */ /* 0x000fe400078e0206 */
[----:B------:R-:W5:Y:S04]  /*49d0*/  LDG.E.128.CONSTANT R4, desc[UR18][R6.64] ;  /* 0x0000001206047981 */ /* 0x000f68000c1e9d00 */
[----:B-----5:R0:W5:Y:S01]  /*49e0*/  LDG.E.128.CONSTANT R12, desc[UR18][R2.64] ;  /* 0x00000012020c7981 */ /* 0x020162000c1e9d00 */
[----:B------:R-:W-:-:S05]  /*49f0*/  MOV R9, UR14 ;  /* 0x0000000e00097c02 */ /* 0x000fca0008000f00 */
[----:B------:R-:W-:Y:S01]  /*4a00*/  IMAD.WIDE R8, R9, 0x4, R2 ;  /* 0x0000000409087825 */ /* 0x000fe200078e0202 */
[----:B------:R-:W-:Y:S06]  /*4a10*/  @!P1 BRA `(.L_x_770) ;  /* 0x0000001400a89947 */ /* 0x000fec0003800000 */
[----:B------:R-:W-:Y:S01]  /*4a20*/  LOP3.LUT R0, R5, 0xff, RZ, 0xc0, !PT ;  /* 0x000000ff05007812 */ /* 0x000fe200078ec0ff */
[----:B------:R-:W-:Y:S01]  /*4a30*/  UISETP.NE.AND UP0, UPT, UR11, 0x1, UPT ;  /* 0x000000010b00788c */ /* 0x000fe2000bf05270 */
[----:B0-----:R-:W-:Y:S02]  /*4a40*/  LOP3.LUT R2, R6, 0xff, RZ, 0xc0, !PT ;  /* 0x000000ff06027812 */ /* 0x001fe400078ec0ff */
[----:B------:R-:W-:Y:S02]  /*4a50*/  IADD3 R3, PT, PT, R0, -0x80, RZ ;  /* 0xffffff8000037810 */ /* 0x000fe40007ffe0ff */
[----:B------:R-:W-:Y:S02]  /*4a60*/  LOP3.LUT R0, R7, 0xff, RZ, 0xc0, !PT ;  /* 0x000000ff07007812 */ /* 0x000fe400078ec0ff */
[----:B------:R-:W-:Y:S01]  /*4a70*/  IADD3 R24, PT, PT, R2, -0x80, RZ ;  /* 0xffffff8002187810 */ /* 0x000fe20007ffe0ff */
[----:B------:R0:W-:Y:S01]  /*4a80*/  I2F.F16 R33, R3 ;  /* 0x0000000300217306 */ /* 0x0001e20000200c00 */
[----:B------:R-:W-:-:S02]  /*4a90*/  IADD3 R22, PT, PT, R0, -0x80, RZ ;  /* 0xffffff8000167810 */ /* 0x000fc40007ffe0ff */
[----:B------:R-:W-:Y:S02]  /*4aa0*/  LOP3.LUT R0, R4, 0xff, RZ, 0xc0, !PT ;  /* 0x000000ff04007812 */ /* 0x000fe400078ec0ff */
[----:B-----5:R-:W-:Y:S02]  /*4ab0*/  LOP3.LUT R2, R12, 0xff, RZ, 0xc0, !PT ;  /* 0x000000ff0c027812 */ /* 0x020fe400078ec0ff */
[----:B------:R-:W-:Y:S01]  /*4ac0*/  IADD3 R0, PT, PT, R0, -0x80, RZ ;  /* 0xffffff8000007810 */ /* 0x000fe20007ffe0ff */
[----:B------:R-:W-:Y:S01]  /*4ad0*/  I2F.F16 R40, R22 ;  /* 0x0000001600287306 */ /* 0x000fe20000200c00 */
[----:B------:R-:W-:Y:S02]  /*4ae0*/  IADD3 R2, PT, PT, R2, -0x80, RZ ;  /* 0xffffff8002027810 */ /* 0x000fe40007ffe0ff */
[----:B0-----:R-:W-:Y:S02]  /*4af0*/  LOP3.LUT R3, R13, 0xff, RZ, 0xc0, !PT ;  /* 0x000000ff0d037812 */ /* 0x001fe400078ec0ff */
[----:B------:R-:W-:-:S02]  /*4b00*/  LEA.HI R20, R4, 0xffffff80, RZ, 0x8 ;  /* 0xffffff8004147811 */ /* 0x000fc400078f40ff */
[----:B------:R-:W-:Y:S01]  /*4b10*/  IADD3 R3, PT, PT, R3, -0x80, RZ ;  /* 0xffffff8003037810 */ /* 0x000fe20007ffe0ff */
[----:B------:R0:W-:Y:S01]  /*4b20*/  I2F.F16 R29, R0 ;  /* 0x00000000001d7306 */ /* 0x0001e20000200c00 */
[----:B------:R-:W-:Y:S02]  /*4b30*/  LEA.HI R19, R5, 0xffffff80, RZ, 0x8 ;  /* 0xffffff8005137811 */ /* 0x000fe400078f40ff */
[----:B------:R-:W-:Y:S02]  /*4b40*/  LOP3.LUT R25, R15, 0xff, RZ, 0xc0, !PT ;  /* 0x000000ff0f197812 */ /* 0x000fe400078ec0ff */
[----:B------:R-:W-:Y:S02]  /*4b50*/  LEA.HI R17, R6, 0xffffff80, RZ, 0x8 ;  /* 0xffffff8006117811 */ /* 0x000fe400078f40ff */
[----:B------:R-:W-:Y:S01]  /*4b60*/  LEA.HI R18, R7, 0xffffff80, RZ, 0x8 ;  /* 0xffffff8007127811 */ /* 0x000fe200078f40ff */
[----:B------:R1:W2:Y:S01]  /*4b70*/  I2F.F16 R21, R2 ;  /* 0x0000000200157306 */ /* 0x0002a20000200c00 */
[----:B0-----:R-:W-:-:S02]  /*4b80*/  SHF.R.U32.HI R0, RZ, 0x8, R4 ;  /* 0x00000008ff007819 */ /* 0x001fc40000011604 */
[----:B------:R-:W-:Y:S02]  /*4b90*/  SHF.R.U32.HI R4, RZ, 0x10, R4 ;  /* 0x00000010ff047819 */ /* 0x000fe40000011604 */
[----:B------:R-:W-:Y:S02]  /*4ba0*/  LOP3.LUT R0, R0, 0xff, RZ, 0xc0, !PT ;  /* 0x000000ff00007812 */ /* 0x000fe400078ec0ff */
[----:B------:R-:W-:Y:S01]  /*4bb0*/  LOP3.LUT R4, R4, 0xff, RZ, 0xc0, !PT ;  /* 0x000000ff04047812 */ /* 0x000fe200078ec0ff */
[----:B------:R0:W3:Y:S01]  /*4bc0*/  I2F.F16 R22, R3 ;  /* 0x0000000300167306 */ /* 0x0000e20000200c00 */
[----:B-1----:R-:W-:Y:S02]  /*4bd0*/  SHF.R.U32.HI R2, RZ, 0x8, R5 ;  /* 0x00000008ff027819 */ /* 0x002fe40000011605 */
[----:B------:R-:W-:Y:S02]  /*4be0*/  IADD3 R0, PT, PT, R0, -0x80, RZ ;  /* 0xffffff8000007810 */ /* 0x000fe40007ffe0ff */
[----:B------:R-:W-:-:S02]  /*4bf0*/  LOP3.LUT R2, R2, 0xff, RZ, 0xc0, !PT ;  /* 0x000000ff02027812 */ /* 0x000fc400078ec0ff */
[----:B------:R-:W-:Y:S01]  /*4c00*/  IADD3 R4, PT, PT, R4, -0x80, RZ ;  /* 0xffffff8004047810 */ /* 0x000fe20007ffe0ff */
[----:B------:R1:W-:Y:S01]  /*4c10*/  I2F.F16 R32, R0 ;  /* 0x0000000000207306 */ /* 0x0003e20000200c00 */
[----:B0-----:R-:W-:Y:S01]  /*4c20*/  SHF.R.U32.HI R3, RZ, 0x10, R5 ;  /* 0x00000010ff037819 */ /* 0x001fe20000011605 */
[----:B--2---:R-:W-:Y:S01]  /*4c30*/  HADD2.F32 R21, -RZ, R21.H0_H0 ;  /* 0x20000015ff157230 */ /* 0x004fe20000004100 */
[----:B------:R-:W-:Y:S02]  /*4c40*/  IADD3 R5, PT, PT, R2, -0x80, RZ ;  /* 0xffffff8002057810 */ /* 0x000fe40007ffe0ff */
[--C-:B------:R-:W-:Y:S02]  /*4c50*/  SHF.R.U32.HI R2, RZ, 0x8, R6.reuse ;  /* 0x00000008ff027819 */ /* 0x100fe40000011606 */
[----:B------:R-:W-:Y:S01]  /*4c60*/  LOP3.LUT R3, R3, 0xff, RZ, 0xc0, !PT ;  /* 0x000000ff03037812 */ /* 0x000fe200078ec0ff */
[----:B------:R0:W-:Y:S01]  /*4c70*/  I2F.F16 R39, R4 ;  /* 0x0000000400277306 */ /* 0x0001e20000200c00 */
[----:B-1----:R-:W-:Y:S01]  /*4c80*/  SHF.R.U32.HI R0, RZ, 0x10, R6 ;  /* 0x00000010ff007819 */ /* 0x002fe20000011606 */
[----:B---3--:R-:W-:Y:S01]  /*4c90*/  HADD2.F32 R22, -RZ, R22.H0_H0 ;  /* 0x20000016ff167230 */ /* 0x008fe20000004100 */
[----:B------:R-:W-:-:S02]  /*4ca0*/  LOP3.LUT R2, R2, 0xff, RZ, 0xc0, !PT ;  /* 0x000000ff02027812 */ /* 0x000fc400078ec0ff */
[----:B------:R-:W-:Y:S02]  /*4cb0*/  LOP3.LUT R0, R0, 0xff, RZ, 0xc0, !PT ;  /* 0x000000ff00007812 */ /* 0x000fe400078ec0ff */
[----:B------:R-:W-:Y:S01]  /*4cc0*/  IADD3 R6, PT, PT, R2, -0x80, RZ ;  /* 0xffffff8002067810 */ /* 0x000fe20007ffe0ff */
[----:B------:R1:W-:Y:S01]  /*4cd0*/  I2F.F16 R37, R24 ;  /* 0x0000001800257306 */ /* 0x0003e20000200c00 */
[----:B0-----:R-:W-:Y:S02]  /*4ce0*/  SHF.R.U32.HI R4, RZ, 0x8, R7 ;  /* 0x00000008ff047819 */ /* 0x001fe40000011607 */
[----:B------:R-:W-:Y:S02]  /*4cf0*/  LEA.HI R10, R14, 0xffffff80, RZ, 0x8 ;  /* 0xffffff800e0a7811 */ /* 0x000fe400078f40ff */
[----:B------:R-:W-:Y:S02]  /*4d00*/  LOP3.LUT R4, R4, 0xff, RZ, 0xc0, !PT ;  /* 0x000000ff04047812 */ /* 0x000fe400078ec0ff */
[----:B------:R-:W-:Y:S01]  /*4d10*/  LOP3.LUT R23, R14, 0xff, RZ, 0xc0, !PT ;  /* 0x000000ff0e177812 */ /* 0x000fe200078ec0ff */
[----:B------:R0:W2:Y:S01]  /*4d20*/  I2F.F16 R35, R5 ;  /* 0x0000000500237306 */ /* 0x0000a20000200c00 */
[----:B-1----:R-:W-:-:S02]  /*4d30*/  IADD3 R24, PT, PT, R25, -0x80, RZ ;  /* 0xffffff8019187810 */ /* 0x002fc40007ffe0ff */
[----:B------:R-:W-:Y:S02]  /*4d40*/  IADD3 R25, PT, PT, R3, -0x80, RZ ;  /* 0xffffff8003197810 */ /* 0x000fe40007ffe0ff */
[----:B------:R-:W1:Y:S01]  /*4d50*/  LDS.64 R2, [UR5+0x20] ;  /* 0x00002005ff027984 */ /* 0x000e620008000a00 */
[----:B------:R-:W-:Y:S02]  /*4d60*/  SHF.R.U32.HI R27, RZ, 0x10, R14 ;  /* 0x00000010ff1b7819 */ /* 0x000fe4000001160e */
[----:B------:R3:W-:Y:S01]  /*4d70*/  I2F.F16 R38, R6 ;  /* 0x0000000600267306 */ /* 0x0007e20000200c00 */
[----:B0-----:R-:W-:Y:S02]  /*4d80*/  IADD3 R5, PT, PT, R0, -0x80, RZ ;  /* 0xffffff8000057810 */ /* 0x001fe40007ffe0ff */
[----:B------:R-:W-:Y:S02]  /*4d90*/  SHF.R.U32.HI R0, RZ, 0x10, R7 ;  /* 0x00000010ff007819 */ /* 0x000fe40000011607 */
[----:B------:R-:W-:-:S02]  /*4da0*/  IADD3 R7, PT, PT, R4, -0x80, RZ ;  /* 0xffffff8004077810 */ /* 0x000fc40007ffe0ff */
[----:B------:R-:W-:Y:S01]  /*4db0*/  LOP3.LUT R4, R0, 0xff, RZ, 0xc0, !PT ;  /* 0x000000ff00047812 */ /* 0x000fe200078ec0ff */
[----:B------:R0:W-:Y:S01]  /*4dc0*/  I2F.F16 R45, R5 ;  /* 0x00000005002d7306 */ /* 0x0001e20000200c00 */
[----:B------:R-:W-:Y:S02]  /*4dd0*/  SHF.R.U32.HI R0, RZ, 0x8, R12 ;  /* 0x00000008ff007819 */ /* 0x000fe4000001160c */
[----:B---3--:R-:W-:Y:S02]  /*4de0*/  IADD3 R6, PT, PT, R4, -0x80, RZ ;  /* 0xffffff8004067810 */ /* 0x008fe40007ffe0ff */
[----:B------:R-:W-:Y:S02]  /*4df0*/  SHF.R.U32.HI R4, RZ, 0x8, R13 ;  /* 0x00000008ff047819 */ /* 0x000fe4000001160d */
[----:B------:R-:W-:Y:S01]  /*4e00*/  LOP3.LUT R0, R0, 0xff, RZ, 0xc0, !PT ;  /* 0x000000ff00007812 */ /* 0x000fe200078ec0ff */
[----:B------:R3:W-:Y:S01]  /*4e10*/  I2F.F16 R49, R6 ;  /* 0x0000000600317306 */ /* 0x0007e20000200c00 */
[----:B0-----:R-:W-:-:S02]  /*4e20*/  SHF.R.U32.HI R5, RZ, 0x8, R14 ;  /* 0x00000008ff057819 */ /* 0x001fc4000001160e */
[----:B------:R-:W-:Y:S02]  /*4e30*/  LOP3.LUT R4, R4, 0xff, RZ, 0xc0, !PT ;  /* 0x000000ff04047812 */ /* 0x000fe400078ec0ff */
[----:B------:R-:W-:Y:S02]  /*4e40*/  LEA.HI R11, R12, 0xffffff80, RZ, 0x8 ;  /* 0xffffff800c0b7811 */ /* 0x000fe400078f40ff */
[----:B------:R-:W-:Y:S01]  /*4e50*/  LOP3.LUT R5, R5, 0xff, RZ, 0xc0, !PT ;  /* 0x000000ff05057812 */ /* 0x000fe200078ec0ff */
[----:B------:R0:W4:Y:S01]  /*4e60*/  I2F.F16 R47, R7 ;  /* 0x00000007002f7306 */ /* 0x0001220000200c00 */
[----:B---3--:R-:W-:Y:S02]  /*4e70*/  SHF.R.U32.HI R6, RZ, 0x8, R15 ;  /* 0x00000008ff067819 */ /* 0x008fe4000001160f */
[----:B------:R-:W-:Y:S02]  /*4e80*/  SHF.R.U32.HI R12, RZ, 0x10, R12 ;  /* 0x00000010ff0c7819 */ /* 0x000fe4000001160c */
[----:B------:R-:W-:-:S02]  /*4e90*/  LOP3.LUT R6, R6, 0xff, RZ, 0xc0, !PT ;  /* 0x000000ff06067812 */ /* 0x000fc400078ec0ff */
[----:B------:R-:W-:Y:S01]  /*4ea0*/  IADD3 R0, PT, PT, R0, -0x80, RZ ;  /* 0xffffff8000007810 */ /* 0x000fe20007ffe0ff */
[----:B------:R3:W-:Y:S01]  /*4eb0*/  I2F.F16 R41, R25 ;  /* 0x0000001900297306 */ /* 0x0007e20000200c00 */
[----:B------:R-:W-:Y:S02]  /*4ec0*/  IADD3 R14, PT, PT, R6, -0x80, RZ ;  /* 0xffffff80060e7810 */ /* 0x000fe40007ffe0ff */
[----:B0-----:R-:W0:Y:S01]  /*4ed0*/  LDS.64 R6, [UR5+0x28] ;  /* 0x00002805ff067984 */ /* 0x001e220008000a00 */
[----:B------:R-:W-:Y:S01]  /*4ee0*/  IADD3 R4, PT, PT, R4, -0x80, RZ ;  /* 0xffffff8004047810 */ /* 0x000fe20007ffe0ff */
[--C-:B-1----:R-:W-:Y:S01]  /*4ef0*/  HADD2.F32 R34, -RZ, R3.reuse.H0_H0 ;  /* 0x20000003ff227230 */ /* 0x102fe20000004100 */
[----:B------:R-:W-:Y:S01]  /*4f00*/  LEA.HI R16, R13, 0xffffff80, RZ, 0x8 ;  /* 0xffffff800d107811 */ /* 0x000fe200078f40ff */
[----:B------:R-:W-:Y:S01]  /*4f10*/  HADD2.F32 R31, -RZ, R3.H1_H1 ;  /* 0x30000003ff1f7230 */ /* 0x000fe20000004100 */
[----:B------:R-:W-:Y:S01]  /*4f20*/  LOP3.LUT R12, R12, 0xff, RZ, 0xc0, !PT ;  /* 0x000000ff0c0c7812 */ /* 0x000fe200078ec0ff */
[----:B------:R1:W-:Y:S01]  /*4f30*/  I2F.F16 R42, R0 ;  /* 0x00000000002a7306 */ /* 0x0003e20000200c00 */
[----:B---3--:R-:W-:Y:S01]  /*4f40*/  IADD3 R25, PT, PT, R5, -0x80, RZ ;  /* 0xffffff8005197810 */ /* 0x008fe20007ffe0ff */
[--C-:B------:R-:W-:Y:S01]  /*4f50*/  HADD2.F32 R5, -RZ, R2.reuse.H0_H0 ;  /* 0x20000002ff057230 */ /* 0x100fe20000004100 */
[----:B------:R-:W-:Y:S01]  /*4f60*/  SHF.R.U32.HI R13, RZ, 0x10, R13 ;  /* 0x00000010ff0d7819 */ /* 0x000fe2000001160d */
[----:B------:R-:W-:Y:S01]  /*4f70*/  HADD2.F32 R28, -RZ, R2.H1_H1 ;  /* 0x30000002ff1c7230 */ /* 0x000fe20000004100 */
[----:B------:R-:W-:Y:S01]  /*4f80*/  IADD3 R23, PT, PT, R23, -0x80, RZ ;  /* 0xffffff8017177810 */ /* 0x000fe20007ffe0ff */
[----:B------:R-:W-:Y:S01]  /*4f90*/  HADD2.F32 R3, -RZ, R29.H0_H0 ;  /* 0x2000001dff037230 */ /* 0x000fe20000004100 */
[----:B------:R-:W-:Y:S01]  /*4fa0*/  LEA.HI R36, R15, 0xffffff80, RZ, 0x8 ;  /* 0xffffff800f247811 */ /* 0x000fe200078f40ff */
[----:B------:R3:W-:Y:S01]  /*4fb0*/  I2F.F16 R44, R4 ;  /* 0x00000004002c7306 */ /* 0x0007e20000200c00 */
[----:B-1----:R-:W-:Y:S01]  /*4fc0*/  HADD2.F32 R0, -RZ, R33.H0_H0 ;  /* 0x20000021ff007230 */ /* 0x002fe20000004100 */
[----:B------:R-:W-:Y:S01]  /*4fd0*/  SHF.R.U32.HI R30, RZ, 0x10, R15 ;  /* 0x00000010ff1e7819 */ /* 0x000fe2000001160f */
[----:B------:R-:W-:Y:S01]  /*4fe0*/  HADD2.F32 R2, -RZ, R40.H0_H0 ;  /* 0x20000028ff027230 */ /* 0x000fe20000004100 */
[----:B------:R-:W-:Y:S01]  /*4ff0*/  LOP3.LUT R26, R13, 0xff, RZ, 0xc0, !PT ;  /* 0x000000ff0d1a7812 */ /* 0x000fe200078ec0ff */
[----:B--2---:R-:W-:-:S02]  /*5000*/  HADD2.F32 R13, -RZ, R35.H0_H0 ;  /* 0x20000023ff0d7230 */ /* 0x004fc40000004100 */
[----:B------:R-:W-:Y:S01]  /*5010*/  FFMA.FTZ R29, R3, R5, RZ ;  /* 0x00000005031d7223 */ /* 0x000fe200000100ff */
[----:B----4-:R-:W-:Y:S01]  /*5020*/  HADD2.F32 R15, -RZ, R47.H0_H0 ;  /* 0x2000002fff0f7230 */ /* 0x010fe20000004100 */
[----:B------:R-:W1:Y:S01]  /*5030*/  I2F.F16 R20, R20 ;  /* 0x0000001400147306 */ /* 0x000e620000200c00 */
[----:B---3--:R-:W-:Y:S02]  /*5040*/  HADD2.F32 R4, -RZ, R37.H0_H0 ;  /* 0x20000025ff047230 */ /* 0x008fe40000004100 */
[C---:B------:R-:W-:Y:S01]  /*5050*/  FFMA.FTZ R33, R5.reuse, R0, RZ ;  /* 0x0000000005217223 */ /* 0x040fe200000100ff */
[----:B------:R-:W-:Y:S02]  /*5060*/  LOP3.LUT R30, R30, 0xff, RZ, 0xc0, !PT ;  /* 0x000000ff1e1e7812 */ /* 0x000fe400078ec0ff */
[----:B------:R-:W-:Y:S01]  /*5070*/  FFMA.FTZ R37, R5, R4, RZ ;  /* 0x0000000405257223 */ /* 0x000fe200000100ff */
[----:B------:R-:W-:Y:S01]  /*5080*/  FFMA.FTZ R35, R28, R13, R33 ;  /* 0x0000000d1c237223 */ /* 0x000fe20000010021 */
[----:B------:R-:W2:Y:S01]  /*5090*/  I2F.F16 R19, R19 ;  /* 0x0000001300137306 */ /* 0x000ea20000200c00 */
[----:B------:R-:W-:Y:S01]  /*50a0*/  IADD3 R30, PT, PT, R30, -0x80, RZ ;  /* 0xffffff801e1e7810 */ /* 0x000fe20007ffe0ff */
[----:B-1----:R-:W-:-:S06]  /*50b0*/  HADD2.F32 R20, -RZ, R20.H0_H0 ;  /* 0x20000014ff147230 */ /* 0x002fcc0000004100 */
[----:B------:R-:W1:Y:S01]  /*50c0*/  I2F.F16 R17, R17 ;  /* 0x0000001100117306 */ /* 0x000e620000200c00 */
[----:B--2---:R-:W-:-:S07]  /*50d0*/  HADD2.F32 R19, -RZ, R19.H0_H0 ;  /* 0x20000013ff137230 */ /* 0x004fce0000004100 */
[----:B------:R-:W2:Y:S01]  /*50e0*/  I2F.F16 R18, R18 ;  /* 0x0000001200127306 */ /* 0x000ea20000200c00 */
[----:B-1----:R-:W-:-:S07]  /*50f0*/  HADD2.F32 R17, -RZ, R17.H0_H0 ;  /* 0x20000011ff117230 */ /* 0x002fce0000004100 */
[----:B------:R1:W-:Y:S01]  /*5100*/  I2F.F16 R46, R25 ;  /* 0x00000019002e7306 */ /* 0x0003e20000200c00 */
[----:B--2---:R-:W-:-:S07]  /*5110*/  HADD2.F32 R18, -RZ, R18.H0_H0 ;  /* 0x20000012ff127230 */ /* 0x004fce0000004100 */
[----:B------:R2:W-:Y:S01]  /*5120*/  I2F.F16 R61, R14 ;  /* 0x0000000e003d7306 */ /* 0x0005e20000200c00 */
[----:B-1----:R-:W-:Y:S01]  /*5130*/  IADD3 R25, PT, PT, R12, -0x80, RZ ;  /* 0xffffff800c197810 */ /* 0x002fe20007ffe0ff */
[----:B------:R-:W-:-:S05]  /*5140*/  HADD2.F32 R12, -RZ, R32.H0_H0 ;  /* 0x20000020ff0c7230 */ /* 0x000fca0000004100 */
[----:B------:R-:W-:Y:S01]  /*5150*/  FFMA.FTZ R32, R12, R28, R29 ;  /* 0x0000001c0c207223 */ /* 0x000fe2000001001d */
[----:B------:R-:W1:Y:S01]  /*5160*/  I2F.F16 R23, R23 ;  /* 0x0000001700177306 */ /* 0x000e620000200c00 */
[----:B--2---:R-:W-:Y:S02]  /*5170*/  HADD2.F32 R14, -RZ, R38.H0_H0 ;  /* 0x20000026ff0e7230 */ /* 0x004fe40000004100 */
[----:B------:R-:W-:Y:S01]  /*5180*/  FFMA.FTZ R38, R5, R2, RZ ;  /* 0x0000000205267223 */ /* 0x000fe200000100ff */
[----:B------:R-:W-:Y:S01]  /*5190*/  LOP3.LUT R29, R27, 0xff, RZ, 0xc0, !PT ;  /* 0x000000ff1b1d7812 */ /* 0x000fe200078ec0ff */
[----:B------:R-:W-:Y:S02]  /*51a0*/  HADD2.F32 R5, -RZ, R39.H0_H0 ;  /* 0x20000027ff057230 */ /* 0x000fe40000004100 */
[C---:B------:R-:W-:Y:S01]  /*51b0*/  FFMA.FTZ R37, R28.reuse, R14, R37 ;  /* 0x0000000e1c257223 */ /* 0x040fe20000010025 */
[----:B------:R-:W-:Y:S01]  /*51c0*/  FFMA.FTZ R40, R28, R15, R38 ;  /* 0x0000000f1c287223 */ /* 0x000fe20000010026 */
[----:B------:R-:W2:Y:S01]  /*51d0*/  I2F.F16 R24, R24 ;  /* 0x0000001800187306 */ /* 0x000ea20000200c00 */
[----:B------:R-:W-:Y:S01]  /*51e0*/  IADD3 R28, PT, PT, R26, -0x80, RZ ;  /* 0xffffff801a1c7810 */ /* 0x000fe20007ffe0ff */
[----:B------:R-:W-:Y:S01]  /*51f0*/  HADD2.F32 R26, -RZ, R45.H0_H0 ;  /* 0x2000002dff1a7230 */ /* 0x000fe20000004100 */
[----:B------:R-:W-:Y:S01]  /*5200*/  IADD3 R29, PT, PT, R29, -0x80, RZ ;  /* 0xffffff801d1d7810 */ /* 0x000fe20007ffe0ff */
[----:B------:R-:W-:-:S02]  /*5210*/  HADD2.F32 R27, -RZ, R49.H0_H0 ;  /* 0x20000031ff1b7230 */ /* 0x000fc40000004100 */
[----:B------:R-:W-:Y:S01]  /*5220*/  FFMA.FTZ R33, R5, R34, R32 ;  /* 0x0000002205217223 */ /* 0x000fe20000010020 */
[----:B------:R-:W-:Y:S01]  /*5230*/  FFMA.FTZ R38, R34, R26, R37 ;  /* 0x0000001a22267223 */ /* 0x000fe20000010025 */
[----:B------:R3:W-:Y:S01]  /*5240*/  I2F.F16 R43, R25 ;  /* 0x00000019002b7306 */ /* 0x0007e20000200c00 */
[----:B-1----:R-:W-:Y:S02]  /*5250*/  HADD2.F32 R23, -RZ, R23.H0_H0 ;  /* 0x20000017ff177230 */ /* 0x002fe40000004100 */
[----:B--2---:R-:W-:-:S05]  /*5260*/  HADD2.F32 R24, -RZ, R24.H0_H0 ;  /* 0x20000018ff187230 */ /* 0x004fca0000004100 */
[----:B------:R1:W2:Y:S01]  /*5270*/  I2F.F16 R49, R30 ;  /* 0x0000001e00317306 */ /* 0x0002a20000200c00 */
[----:B---3--:R-:W-:Y:S02]  /*5280*/  HADD2.F32 R25, -RZ, R41.H0_H0 ;  /* 0x20000029ff197230 */ /* 0x008fe40000004100 */
[----:B0-----:R-:W-:-:S03]  /*5290*/  HADD2.F32 R41, -RZ, R7.H1_H1 ;  /* 0x30000007ff297230 */ /* 0x001fc60000004100 */
[C---:B------:R-:W-:Y:S01]  /*52a0*/  FFMA.FTZ R32, R34.reuse, R25, R35 ;  /* 0x0000001922207223 */ /* 0x040fe20000010023 */
[----:B------:R-:W-:Y:S01]  /*52b0*/  FFMA.FTZ R35, R34, R27, R40 ;  /* 0x0000001b22237223 */ /* 0x000fe20000010028 */
[----:B------:R0:W3:Y:S01]  /*52c0*/  I2F.F16 R45, R28 ;  /* 0x0000001c002d7306 */ /* 0x0000e20000200c00 */
[C---:B------:R-:W-:Y:S01]  /*52d0*/  FFMA.FTZ R34, R31.reuse, R17, R38 ;  /* 0x000000111f227223 */ /* 0x040fe20000010026 */
[C---:B------:R-:W-:Y:S01]  /*52e0*/  FFMA.FTZ R32, R31.reuse, R19, R32 ;  /* 0x000000131f207223 */ /* 0x040fe20000010020 */
[----:B------:R-:W-:Y:S01]  /*52f0*/  FFMA.FTZ R35, R31, R18, R35 ;  /* 0x000000121f237223 */ /* 0x000fe20000010023 */
[----:B------:R-:W-:Y:S02]  /*5300*/  HADD2.F32 R38, -RZ, R7.H0_H0 ;  /* 0x20000007ff267230 */ /* 0x000fe40000004100 */
[----:B-1----:R-:W-:Y:S02]  /*5310*/  HADD2.F32 R30, -RZ, R46.H0_H0 ;  /* 0x2000002eff1e7230 */ /* 0x002fe40000004100 */
[----:B------:R1:W4:Y:S01]  /*5320*/  I2F.F16 R47, R29 ;  /* 0x0000001d002f7306 */ /* 0x0003220000200c00 */
[----:B0-----:R-:W-:Y:S01]  /*5330*/  FFMA.FTZ R28, R20, R31, R33 ;  /* 0x0000001f141c7223 */ /* 0x001fe20000010021 */
[----:B------:R-:W-:-:S02]  /*5340*/  HADD2.F32 R31, -RZ, R6.H0_H0 ;  /* 0x20000006ff1f7230 */ /* 0x000fc40000004100 */
        /* <DEDUP_REMOVED lines=10> */
[----:B-1----:R-:W-:-:S02]  /*53f0*/  HADD2.F32 R29, -RZ, R44.H0_H0 ;  /* 0x2000002cff1d7230 */ /* 0x002fc40000004100 */
[----:B------:R-:W-:Y:S01]  /*5400*/  FFMA.FTZ R40, R6, R31, R40 ;  /* 0x0000001f06287223 */ /* 0x000fe20000010028 */
[----:B--2---:R-:W-:Y:S02]  /*5410*/  HADD2.F32 R35, -RZ, R49.H0_H0 ;  /* 0x20000031ff237230 */ /* 0x004fe40000004100 */
[----:B------:R-:W-:Y:S01]  /*5420*/  FFMA.FTZ R7, R28, R6, R7 ;  /* 0x000000061c077223 */ /* 0x000fe20000010007 */
[----:B------:R-:W-:Y:S02]  /*5430*/  HADD2.F32 R32, -RZ, R43.H0_H0 ;  /* 0x2000002bff207230 */ /* 0x000fe40000004100 */
[----:B------:R-:W-:Y:S01]  /*5440*/  FFMA.FTZ R37, R6, R29, R37 ;  /* 0x0000001d06257223 */ /* 0x000fe20000010025 */
[----:B---3--:R-:W-:Y:S01]  /*5450*/  HADD2.F32 R33, -RZ, R45.H0_H0 ;  /* 0x2000002dff217230 */ /* 0x008fe20000004100 */
        /* <DEDUP_REMOVED lines=198> */
.L_x_770:
[----:B0-----:R-:W-:-:S05]  /*60c0*/  MOV R3, UR14 ;  /* 0x0000000e00037c02 */ /* 0x001fca0008000f00 */
[----:B------:R-:W-:Y:S02]  /*60d0*/  IMAD.WIDE R2, R3, 0x4, R8 ;  /* 0x0000000403027825 */ /* 0x000fe400078e0208 */
[----:B------:R-:W2:Y:S04]  /*60e0*/  LDG.E.128.CONSTANT R8, desc[UR18][R8.64] ;  /* 0x0000001208087981 */ /* 0x000ea8000c1e9d00 */
[----:B------:R-:W3:Y:S01]  /*60f0*/  LDG.E.128.CONSTANT R4, desc[UR18][R2.64] ;  /* 0x0000001202047981 */ /* 0x000ee2000c1e9d00 */
[----:B------:R-:W-:Y:S01]  /*6100*/  MOV R97, UR14 ;  /* 0x0000000e00617c02 */ /* 0x000fe20008000f00 */
[----:B------:R-:W-:Y:S01]  /*6110*/  UIADD3 UR4, UPT, UPT, UR5, 0x40, URZ ;  /* 0x0000004005047890 */ /* 0x000fe2000fffe0ff */
[----:B------:R-:W-:-:S03]  /*6120*/  UMOV UR10, UR12 ;  /* 0x0000000c000a7c82 */ /* 0x000fc60008000000 */
[----:B------:R-:W-:Y:S01]  /*6130*/  IMAD.WIDE R96, R97, 0x4, R2 ;  /* 0x0000000461607825 */ /* 0x000fe200078e0202 */
[----:B--2---:R-:W-:Y:S02]  /*6140*/  LEA.HI R16, R8, 0xffffff80, RZ, 0x8 ;  /* 0xffffff8008107811 */ /* 0x004fe400078f40ff */
[----:B------:R-:W-:Y:S02]  /*6150*/  LEA.HI R17, R9, 0xffffff80, RZ, 0x8 ;  /* 0xffffff8009117811 */ /* 0x000fe400078f40ff */
[----:B------:R-:W-:Y:S02]  /*6160*/  LEA.HI R18, R10, 0xffffff80, RZ, 0x8 ;  /* 0xffffff800a127811 */ /* 0x000fe400078f40ff */
[----:B------:R-:W-:Y:S02]  /*6170*/  LEA.HI R19, R11, 0xffffff80, RZ, 0x8 ;  /* 0xffffff800b137811 */ /* 0x000fe400078f40ff */
[----:B---3-5:R-:W-:Y:S02]  /*6180*/  LEA.HI R12, R4, 0xffffff80, RZ, 0x8 ;  /* 0xffffff80040c7811 */ /* 0x028fe400078f40ff */
[----:B------:R-:W-:-:S02]  /*6190*/  LEA.HI R13, R5, 0xffffff80, RZ, 0x8 ;  /* 0xffffff80050d7811 */ /* 0x000fc400078f40ff */
[----:B------:R-:W-:Y:S02]  /*61a0*/  LEA.HI R14, R6, 0xffffff80, RZ, 0x8 ;  /* 0xffffff80060e7811 */ /* 0x000fe400078f40ff */
[----:B------:R-:W-:Y:S01]  /*61b0*/  LEA.HI R15, R7, 0xffffff80, RZ, 0x8 ;  /* 0xffffff80070f7811 */ /* 0x000fe200078f40ff */
[----:B------:R-:W-:Y:S06]  /*61c0*/  @!P1 BRA `(.L_x_767) ;  /* 0x0000001400989947 */ /* 0x000fec0003800000 */
[----:B------:R-:W-:Y:S01]  /*61d0*/  LOP3.LUT R0, R9, 0xff, RZ, 0xc0, !PT ;  /* 0x000000ff09007812 */ /* 0x000fe200078ec0ff */
[----:B------:R-:W0:Y:S01]  /*61e0*/  I2F.F16 R16, R16 ;  /* 0x0000001000107306 */ /* 0x000e220000200c00 */
[----:B------:R-:W-:Y:S01]  /*61f0*/  LOP3.LUT R2, R10, 0xff, RZ, 0xc0, !PT ;  /* 0x000000ff0a027812 */ /* 0x000fe200078ec0ff */
[----:B------:R-:W-:Y:S01]  /*6200*/  UISETP.NE.AND UP0, UPT, UR11, 0x1, UPT ;  /* 0x000000010b00788c */ /* 0x000fe2000bf05270 */
[----:B------:R-:W-:Y:S01]  /*6210*/  IADD3 R3, PT, PT, R0, -0x80, RZ ;  /* 0xffffff8000037810 */ /* 0x000fe20007ffe0ff */
[----:B------:R-:W-:Y:S01]  /*6220*/  UMOV UR10, UR12 ;  /* 0x0000000c000a7c82 */ /* 0x000fe20008000000 */
[----:B------:R-:W-:Y:S02]  /*6230*/  LOP3.LUT R0, R11, 0xff, RZ, 0xc0, !PT ;  /* 0x000000ff0b007812 */ /* 0x000fe400078ec0ff */
[----:B------:R-:W-:Y:S01]  /*6240*/  IADD3 R23, PT, PT, R2, -0x80, RZ ;  /* 0xffffff8002177810 */ /* 0x000fe20007ffe0ff */
[----:B------:R1:W-:Y:S01]  /*6250*/  I2F.F16 R31, R3 ;  /* 0x00000003001f7306 */ /* 0x0003e20000200c00 */
[----:B------:R-:W-:-:S02]  /*6260*/  LOP3.LUT R2, R4, 0xff, RZ, 0xc0, !PT ;  /* 0x000000ff04027812 */ /* 0x000fc400078ec0ff */
[----:B------:R-:W-:Y:S02]  /*6270*/  IADD3 R21, PT, PT, R0, -0x80, RZ ;  /* 0xffffff8000157810 */ /* 0x000fe40007ffe0ff */
[----:B------:R-:W-:Y:S02]  /*6280*/  LOP3.LUT R0, R8, 0xff, RZ, 0xc0, !PT ;  /* 0x000000ff08007812 */ /* 0x000fe400078ec0ff */
[----:B------:R-:W-:Y:S01]  /*6290*/  IADD3 R2, PT, PT, R2, -0x80, RZ ;  /* 0xffffff8002027810 */ /* 0x000fe20007ffe0ff */
[----:B------:R-:W-:Y:S01]  /*62a0*/  I2F.F16 R38, R21 ;  /* 0x0000001500267306 */ /* 0x000fe20000200c00 */
[----:B-1----:R-:W-:Y:S01]  /*62b0*/  LOP3.LUT R3, R5, 0xff, RZ, 0xc0, !PT ;  /* 0x000000ff05037812 */ /* 0x002fe200078ec0ff */
[----:B0-----:R-:W-:Y:S01]  /*62c0*/  HADD2.F32 R16, -RZ, R16.H0_H0 ;  /* 0x20000010ff107230 */ /* 0x001fe20000004100 */
[----:B------:R-:W-:Y:S02]  /*62d0*/  IADD3 R0, PT, PT, R0, -0x80, RZ ;  /* 0xffffff8000007810 */ /* 0x000fe40007ffe0ff */
[----:B------:R-:W-:-:S02]  /*62e0*/  IADD3 R3, PT, PT, R3, -0x80, RZ ;  /* 0xffffff8003037810 */ /* 0x000fc40007ffe0ff */
[----:B------:R-:W-:Y:S01]  /*62f0*/  LOP3.LUT R24, R7, 0xff, RZ, 0xc0, !PT ;  /* 0x000000ff07187812 */ /* 0x000fe200078ec0ff */
[----:B------:R0:W1:Y:S01]  /*6300*/  I2F.F16 R20, R2 ;  /* 0x0000000200147306 */ /* 0x0000620000200c00 */
[--C-:B------:R-:W-:Y:S02]  /*6310*/  SHF.R.U32.HI R25, RZ, 0x8, R11.reuse ;  /* 0x00000008ff197819 */ /* 0x100fe4000001160b */
[----:B------:R-:W-:Y:S02]  /*6320*/  SHF.R.U32.HI R11, RZ, 0x10, R11 ;  /* 0x00000010ff0b7819 */ /* 0x000fe4000001160b */
[----:B------:R-:W-:Y:S02]  /*6330*/  LOP3.LUT R22, R6, 0xff, RZ, 0xc0, !PT ;  /* 0x000000ff06167812 */ /* 0x000fe400078ec0ff */
[----:B------:R-:W-:Y:S01]  /*6340*/  LOP3.LUT R11, R11, 0xff, RZ, 0xc0, !PT ;  /* 0x000000ff0b0b7812 */ /* 0x000fe200078ec0ff */
[----:B------:R2:W-:Y:S01]  /*6350*/  I2F.F16 R28, R0 ;  /* 0x00000000001c7306 */ /* 0x0005e20000200c00 */
[----:B0-----:R-:W-:-:S02]  /*6360*/  SHF.R.U32.HI R2, RZ, 0x8, R9 ;  /* 0x00000008ff027819 */ /* 0x001fc40000011609 */
[----:B------:R-:W-:Y:S02]  /*6370*/  IADD3 R11, PT, PT, R11, -0x80, RZ ;  /* 0xffffff800b0b7810 */ /* 0x000fe40007ffe0ff */
[----:B------:R-:W-:Y:S02]  /*6380*/  LOP3.LUT R2, R2, 0xff, RZ, 0xc0, !PT ;  /* 0x000000ff02027812 */ /* 0x000fe400078ec0ff */
[----:B------:R-:W-:Y:S01]  /*6390*/  LOP3.LUT R25, R25, 0xff, RZ, 0xc0, !PT ;  /* 0x000000ff19197812 */ /* 0x000fe200078ec0ff */
[----:B------:R0:W3:Y:S01]  /*63a0*/  I2F.F16 R21, R3 ;  /* 0x0000000300157306 */ /* 0x0000e20000200c00 */
[--C-:B--2---:R-:W-:Y:S01]  /*63b0*/  SHF.R.U32.HI R0, RZ, 0x8, R8.reuse ;  /* 0x00000008ff007819 */ /* 0x104fe20000011608 */
[----:B-1----:R-:W-:Y:S01]  /*63c0*/  HADD2.F32 R20, -RZ, R20.H0_H0 ;  /* 0x20000014ff147230 */ /* 0x002fe20000004100 */
[----:B------:R-:W-:Y:S02]  /*63d0*/  SHF.R.U32.HI R8, RZ, 0x10, R8 ;  /* 0x00000010ff087819 */ /* 0x000fe40000011608 */
[----:B------:R-:W-:-:S02]  /*63e0*/  LOP3.LUT R0, R0, 0xff, RZ, 0xc0, !PT ;  /* 0x000000ff00007812 */ /* 0x000fc400078ec0ff */
[----:B------:R-:W-:Y:S01]  /*63f0*/  LOP3.LUT R8, R8, 0xff, RZ, 0xc0, !PT ;  /* 0x000000ff08087812 */ /* 0x000fe200078ec0ff */
[----:B------:R1:W-:Y:S01]  /*6400*/  I2F.F16 R35, R23 ;  /* 0x0000001700237306 */ /* 0x0003e20000200c00 */
[----:B0-----:R-:W-:Y:S02]  /*6410*/  SHF.R.U32.HI R3, RZ, 0x10, R9 ;  /* 0x00000010ff037819 */ /* 0x001fe40000011609 */
[----:B------:R-:W-:Y:S02]  /*6420*/  IADD3 R9, PT, PT, R2, -0x80, RZ ;  /* 0xffffff8002097810 */ /* 0x000fe40007ffe0ff */
[----:B------:R-:W-:Y:S02]  /*6430*/  SHF.R.U32.HI R2, RZ, 0x8, R10 ;  /* 0x00000008ff027819 */ /* 0x000fe4000001160a */
[----:B------:R-:W-:Y:S01]  /*6440*/  IADD3 R0, PT, PT, R0, -0x80, RZ ;  /* 0xffffff8000007810 */ /* 0x000fe20007ffe0ff */
[----:B------:R0:W2:Y:S01]  /*6450*/  I2F.F16 R34, R9 ;  /* 0x0000000900227306 */ /* 0x0000a20000200c00 */
[----:B------:R-:W-:Y:S01]  /*6460*/  LOP3.LUT R3, R3, 0xff, RZ, 0xc0, !PT ;  /* 0x000000ff03037812 */ /* 0x000fe200078ec0ff */
[----:B---3--:R-:W-:Y:S01]  /*6470*/  HADD2.F32 R21, -RZ, R21.H0_H0 ;  /* 0x20000015ff157230 */ /* 0x008fe20000004100 */
[----:B------:R-:W-:-:S02]  /*6480*/  LOP3.LUT R2, R2, 0xff, RZ, 0xc0, !PT ;  /* 0x000000ff02027812 */ /* 0x000fc400078ec0ff */
[----:B-1----:R-:W-:Y:S02]  /*6490*/  IADD3 R23, PT, PT, R24, -0x80, RZ ;  /* 0xffffff8018177810 */ /* 0x002fe40007ffe0ff */
[----:B------:R-:W-:Y:S01]  /*64a0*/  IADD3 R24, PT, PT, R3, -0x80, RZ ;  /* 0xffffff8003187810 */ /* 0x000fe20007ffe0ff */
[----:B------:R1:W-:Y:S01]  /*64b0*/  I2F.F16 R30, R0 ;  /* 0x00000000001e7306 */ /* 0x0003e20000200c00 */
[----:B------:R-:W-:Y:S02]  /*64c0*/  IADD3 R8, PT, PT, R8, -0x80, RZ ;  /* 0xffffff8008087810 */ /* 0x000fe40007ffe0ff */
[----:B0-----:R-:W-:Y:S02]  /*64d0*/  SHF.R.U32.HI R9, RZ, 0x8, R6 ;  /* 0x00000008ff097819 */ /* 0x001fe40000011606 */
[--C-:B------:R-:W-:Y:S02]  /*64e0*/  SHF.R.U32.HI R26, RZ, 0x8, R7.reuse ;  /* 0x00000008ff1a7819 */ /* 0x100fe40000011607 */
[----:B------:R-:W-:Y:S01]  /*64f0*/  SHF.R.U32.HI R29, RZ, 0x10, R7 ;  /* 0x00000010ff1d7819 */ /* 0x000fe20000011607 */
[----:B------:R0:W-:Y:S01]  /*6500*/  I2F.F16 R37, R8 ;  /* 0x0000000800257306 */ /* 0x0001e20000200c00 */
[----:B-1----:R-:W-:-:S02]  /*6510*/  SHF.R.U32.HI R0, RZ, 0x10, R10 ;  /* 0x00000010ff007819 */ /* 0x002fc4000001160a */
[----:B------:R-:W-:Y:S02]  /*6520*/  IADD3 R10, PT, PT, R2, -0x80, RZ ;  /* 0xffffff80020a7810 */ /* 0x000fe40007ffe0ff */
[----:B------:R-:W1:Y:S01]  /*6530*/  LDS.64 R2, [UR5+0x30] ;  /* 0x00003005ff027984 */ /* 0x000e620008000a00 */
[----:B------:R-:W-:Y:S02]  /*6540*/  LOP3.LUT R0, R0, 0xff, RZ, 0xc0, !PT ;  /* 0x000000ff00007812 */ /* 0x000fe400078ec0ff */
[----:B------:R3:W-:Y:S01]  /*6550*/  I2F.F16 R47, R11 ;  /* 0x0000000b002f7306 */ /* 0x0007e20000200c00 */
[----:B------:R-:W-:Y:S02]  /*6560*/  IADD3 R25, PT, PT, R25, -0x80, RZ ;  /* 0xffffff8019197810 */ /* 0x000fe40007ffe0ff */
[----:B0-----:R-:W-:Y:S02]  /*6570*/  IADD3 R8, PT, PT, R0, -0x80, RZ ;  /* 0xffffff8000087810 */ /* 0x001fe40007ffe0ff */
[----:B------:R-:W-:-:S02]  /*6580*/  SHF.R.U32.HI R0, RZ, 0x8, R4 ;  /* 0x00000008ff007819 */ /* 0x000fc40000011604 */
[----:B------:R-:W-:Y:S01]  /*6590*/  SHF.R.U32.HI R4, RZ, 0x10, R4 ;  /* 0x00000010ff047819 */ /* 0x000fe20000011604 */
[----:B------:R0:W-:Y:S01]  /*65a0*/  I2F.F16 R41, R8 ;  /* 0x0000000800297306 */ /* 0x0001e20000200c00 */
[----:B---3--:R-:W-:Y:S02]  /*65b0*/  SHF.R.U32.HI R11, RZ, 0x10, R6 ;  /* 0x00000010ff0b7819 */ /* 0x008fe40000011606 */
[----:B------:R-:W-:Y:S02]  /*65c0*/  LOP3.LUT R0, R0, 0xff, RZ, 0xc0, !PT ;  /* 0x000000ff00007812 */ /* 0x000fe400078ec0ff */
[----:B------:R-:W-:Y:S02]  /*65d0*/  LOP3.LUT R4, R4, 0xff, RZ, 0xc0, !PT ;  /* 0x000000ff04047812 */ /* 0x000fe400078ec0ff */
[----:B------:R-:W-:Y:S01]  /*65e0*/  IADD3 R0, PT, PT, R0, -0x80, RZ ;  /* 0xffffff8000007810 */ /* 0x000fe20007ffe0ff */
[----:B------:R3:W-:Y:S01]  /*65f0*/  I2F.F16 R36, R10 ;  /* 0x0000000a00247306 */ /* 0x0007e20000200c00 */
[----:B0-----:R-:W-:-:S02]  /*6600*/  SHF.R.U32.HI R8, RZ, 0x8, R5 ;  /* 0x00000008ff087819 */ /* 0x001fc40000011605 */
[----:B------:R-:W-:Y:S02]  /*6610*/  SHF.R.U32.HI R5, RZ, 0x10, R5 ;  /* 0x00000010ff057819 */ /* 0x000fe40000011605 */
[----:B------:R-:W-:Y:S02]  /*6620*/  IADD3 R4, PT, PT, R4, -0x80, RZ ;  /* 0xffffff8004047810 */ /* 0x000fe40007ffe0ff */
[----:B------:R-:W-:Y:S01]  /*6630*/  LOP3.LUT R6, R5, 0xff, RZ, 0xc0, !PT ;  /* 0x000000ff05067812 */ /* 0x000fe200078ec0ff */
[----:B------:R0:W4:Y:S01]  /*6640*/  I2F.F16 R39, R25 ;  /* 0x0000001900277306 */ /* 0x0001220000200c00 */
[----:B------:R-:W-:Y:S02]  /*6650*/  LOP3.LUT R8, R8, 0xff, RZ, 0xc0, !PT ;  /* 0x000000ff08087812 */ /* 0x000fe400078ec0ff */
[----:B---3--:R-:W-:Y:S02]  /*6660*/  IADD3 R10, PT, PT, R6, -0x80, RZ ;  /* 0xffffff80060a7810 */ /* 0x008fe40007ffe0ff */
[----:B------:R-:W3:Y:S01]  /*6670*/  LDS.64 R6, [UR5+0x38] ;  /* 0x00003805ff067984 */ /* 0x000ee20008000a00 */
[----:B------:R-:W-:-:S02]  /*6680*/  LOP3.LUT R9, R9, 0xff, RZ, 0xc0, !PT ;  /* 0x000000ff09097812 */ /* 0x000fc400078ec0ff */
[----:B------:R5:W-:Y:S01]  /*6690*/  I2F.F16 R40, R24 ;  /* 0x0000001800287306 */ /* 0x000be20000200c00 */
[----:B------:R-:W-:Y:S02]  /*66a0*/  IADD3 R8, PT, PT, R8, -0x80, RZ ;  /* 0xffffff8008087810 */ /* 0x000fe40007ffe0ff */
[----:B------:R-:W-:Y:S01]  /*66b0*/  IADD3 R22, PT, PT, R22, -0x80, RZ ;  /* 0xffffff8016167810 */ /* 0x000fe20007ffe0ff */
[--C-:B-1----:R-:W-:Y:S01]  /*66c0*/  HADD2.F32 R5, -RZ, R2.reuse.H0_H0 ;  /* 0x20000002ff057230 */ /* 0x102fe20000004100 */
[----:B0-----:R-:W-:Y:S01]  /*66d0*/  LOP3.LUT R25, R11, 0xff, RZ, 0xc0, !PT ;  /* 0x000000ff0b197812 */ /* 0x001fe200078ec0ff */
[----:B------:R-:W-:Y:S02]  /*66e0*/  HADD2.F32 R27, -RZ, R2.H1_H1 ;  /* 0x30000002ff1b7230 */ /* 0x000fe40000004100 */
[----:B------:R0:W-:Y:S01]  /*66f0*/  I2F.F16 R42, R0 ;  /* 0x00000000002a7306 */ /* 0x0001e20000200c00 */
[--C-:B------:R-:W-:Y:S01]  /*6700*/  HADD2.F32 R33, -RZ, R3.reuse.H0_H0 ;  /* 0x20000003ff217230 */ /* 0x100fe20000004100 */
[----:B-----5:R-:W-:Y:S01]  /*6710*/  IADD3 R24, PT, PT, R9, -0x80, RZ ;  /* 0xffffff8009187810 */ /* 0x020fe20007ffe0ff */
[----:B------:R-:W-:Y:S01]  /*6720*/  HADD2.F32 R32, -RZ, R3.H1_H1 ;  /* 0x30000003ff207230 */ /* 0x000fe20000004100 */
[----:B------:R-:W-:Y:S01]  /*6730*/  LOP3.LUT R29, R29, 0xff, RZ, 0xc0, !PT ;  /* 0x000000ff1d1d7812 */ /* 0x000fe200078ec0ff */
[----:B------:R-:W-:-:S02]  /*6740*/  HADD2.F32 R2, -RZ, R38.H0_H0 ;  /* 0x20000026ff027230 */ /* 0x000fc40000004100 */
[----:B------:R-:W-:Y:S01]  /*6750*/  HADD2.F32 R3, -RZ, R28.H0_H0 ;  /* 0x2000001cff037230 */ /* 0x000fe20000004100 */
[----:B------:R1:W-:Y:S01]  /*6760*/  I2F.F16 R43, R4 ;  /* 0x00000004002b7306 */ /* 0x0003e20000200c00 */
[----:B0-----:R-:W-:Y:S02]  /*6770*/  HADD2.F32 R0, -RZ, R31.H0_H0 ;  /* 0x2000001fff007230 */ /* 0x001fe40000004100 */
[----:B------:R-:W-:Y:S01]  /*6780*/  FFMA.FTZ R38, R5, R2, RZ ;  /* 0x0000000205267223 */ /* 0x000fe200000100ff */
[----:B--2---:R-:W-:Y:S02]  /*6790*/  HADD2.F32 R9, -RZ, R34.H0_H0 ;  /* 0x20000022ff097230 */ /* 0x004fe40000004100 */
[----:B------:R-:W-:Y:S01]  /*67a0*/  FFMA.FTZ R31, R3, R5, RZ ;  /* 0x00000005031f7223 */ /* 0x000fe200000100ff */
[----:B----4-:R-:W-:Y:S02]  /*67b0*/  HADD2.F32 R11, -RZ, R39.H0_H0 ;  /* 0x20000027ff0b7230 */ /* 0x010fe40000004100 */
[----:B------:R-:W-:Y:S01]  /*67c0*/  FFMA.FTZ R28, R5, R0, RZ ;  /* 0x00000000051c7223 */ /* 0x000fe200000100ff */
[----:B------:R-:W-:Y:S01]  /*67d0*/  IADD3 R29, PT, PT, R29, -0x80, RZ ;  /* 0xffffff801d1d7810 */ /* 0x000fe20007ffe0ff */
[----:B------:R-:W0:Y:S01]  /*67e0*/  I2F.F16 R17, R17 ;  /* 0x0000001100117306 */ /* 0x000e220000200c00 */
[----:B-1----:R-:W-:-:S02]  /*67f0*/  HADD2.F32 R4, -RZ, R35.H0_H0 ;  /* 0x20000023ff047230 */ /* 0x002fc40000004100 */
[C---:B------:R-:W-:Y:S01]  /*6800*/  FFMA.FTZ R34, R27.reuse, R9, R28 ;  /* 0x000000091b227223 */ /* 0x040fe2000001001c */
[----:B------:R-:W-:Y:S01]  /*6810*/  LOP3.LUT R28, R26, 0xff, RZ, 0xc0, !PT ;  /* 0x000000ff1a1c7812 */ /* 0x000fe200078ec0ff */
[----:B------:R-:W-:Y:S01]  /*6820*/  FFMA.FTZ R39, R27, R11, R38 ;  /* 0x0000000b1b277223 */ /* 0x000fe20000010026 */
[----:B------:R-:W-:Y:S02]  /*6830*/  HADD2.F32 R26, -RZ, R47.H0_H0 ;  /* 0x2000002fff1a7230 */ /* 0x000fe40000004100 */
[----:B------:R-:W-:Y:S01]  /*6840*/  FFMA.FTZ R35, R5, R4, RZ ;  /* 0x0000000405237223 */ /* 0x000fe200000100ff */
[----:B------:R-:W-:Y:S01]  /*6850*/  HADD2.F32 R5, -RZ, R37.H0_H0 ;  /* 0x20000025ff057230 */ /* 0x000fe20000004100 */
[----:B------:R-:W1:Y:S01]  /*6860*/  I2F.F16 R18, R18 ;  /* 0x0000001200127306 */ /* 0x000e620000200c00 */
[----:B------:R-:W-:Y:S01]  /*6870*/  IADD3 R28, PT, PT, R28, -0x80, RZ ;  /* 0xffffff801c1c7810 */ /* 0x000fe20007ffe0ff */
[----:B0-----:R-:W-:-:S06]  /*6880*/  HADD2.F32 R17, -RZ, R17.H0_H0 ;  /* 0x20000011ff117230 */ /* 0x001fcc0000004100 */
[----:B------:R-:W0:Y:S01]  /*6890*/  I2F.F16 R19, R19 ;  /* 0x0000001300137306 */ /* 0x000e220000200c00 */
[----:B-1----:R-:W-:-:S07]  /*68a0*/  HADD2.F32 R18, -RZ, R18.H0_H0 ;  /* 0x20000012ff127230 */ /* 0x002fce0000004100 */
[----:B------:R1:W-:Y:S01]  /*68b0*/  I2F.F16 R44, R8 ;  /* 0x00000008002c7306 */ /* 0x0003e20000200c00 */
[----:B0-----:R-:W-:-:S07]  /*68c0*/  HADD2.F32 R19, -RZ, R19.H0_H0 ;  /* 0x20000013ff137230 */ /* 0x001fce0000004100 */
[----:B------:R0:W-:Y:S01]  /*68d0*/  I2F.F16 R45, R10 ;  /* 0x0000000a002d7306 */ /* 0x0001e20000200c00 */
[----:B-1----:R-:W-:-:S05]  /*68e0*/  HADD2.F32 R8, -RZ, R30.H0_H0 ;  /* 0x2000001eff087230 */ /* 0x002fca0000004100 */
[----:B------:R-:W-:Y:S02]  /*68f0*/  FFMA.FTZ R30, R8, R27, R31 ;  /* 0x0000001b081e7223 */ /* 0x000fe4000001001f */
[----:B------:R-:W1:Y:S01]  /*6900*/  I2F.F16 R22, R22 ;  /* 0x0000001600167306 */ /* 0x000e620000200c00 */
[----:B0-----:R-:W-:Y:S02]  /*6910*/  HADD2.F32 R10, -RZ, R36.H0_H0 ;  /* 0x20000024ff0a7230 */ /* 0x001fe40000004100 */
[----:B------:R-:W-:Y:S01]  /*6920*/  FFMA.FTZ R31, R5, R33, R30 ;  /* 0x00000021051f7223 */ /* 0x000fe2000001001e */
[----:B------:R-:W-:Y:S01]  /*6930*/  FFMA.FTZ R30, R33, R26, R39 ;  /* 0x0000001a211e7223 */ /* 0x000fe20000010027 */
[----:B---3--:R-:W-:Y:S02]  /*6940*/  HADD2.F32 R39, -RZ, R7.H1_H1 ;  /* 0x30000007ff277230 */ /* 0x008fe40000004100 */
[----:B------:R-:W-:Y:S01]  /*6950*/  FFMA.FTZ R36, R27, R10, R35 ;  /* 0x0000000a1b247223 */ /* 0x000fe20000010023 */
[----:B------:R-:W-:Y:S01]  /*6960*/  IADD3 R27, PT, PT, R25, -0x80, RZ ;  /* 0xffffff80191b7810 */ /* 0x000fe20007ffe0ff */
[----:B------:R-:W0:Y:S01]  /*6970*/  I2F.F16 R23, R23 ;  /* 0x0000001700177306 */ /* 0x000e220000200c00 */
[----:B------:R-:W-:-:S02]  /*6980*/  HADD2.F32 R25, -RZ, R41.H0_H0 ;  /* 0x20000029ff197230 */ /* 0x000fc40000004100 */
[----:B------:R-:W-:-:S03]  /*6990*/  FFMA.FTZ R31, R16, R32, R31 ;  /* 0x00000020101f7223 */ /* 0x000fc6000001001f */
[----:B------:R-:W-:Y:S01]  /*69a0*/  FFMA.FTZ R37, R33, R25, R36 ;  /* 0x0000001921257223 */ /* 0x000fe20000010024 */
[----:B-1----:R-:W-:Y:S01]  /*69b0*/  HADD2.F32 R22, -RZ, R22.H0_H0 ;  /* 0x20000016ff167230 */ /* 0x002fe20000004100 */
[----:B------:R1:W2:Y:S01]  /*69c0*/  I2F.F16 R46, R24 ;  /* 0x00000018002e7306 */ /* 0x0002a20000200c00 */
[----:B0-----:R-:W-:-:S07]  /*69d0*/  HADD2.F32 R23, -RZ, R23.H0_H0 ;  /* 0x20000017ff177230 */ /* 0x001fce0000004100 */
[----:B------:R0:W-:Y:S01]  /*69e0*/  I2F.F16 R38, R27 ;  /* 0x0000001b00267306 */ /* 0x0001e20000200c00 */
[----:B-1----:R-:W-:-:S05]  /*69f0*/  HADD2.F32 R24, -RZ, R40.H0_H0 ;  /* 0x20000028ff187230 */ /* 0x002fca0000004100 */
[----:B------:R-:W-:Y:S01]  /*6a00*/  FFMA.FTZ R35, R33, R24, R34 ;  /* 0x0000001821237223 */ /* 0x000fe20000010022 */
[C---:B------:R-:W-:Y:S01]  /*6a10*/  FFMA.FTZ R33, R32.reuse, R18, R37 ;  /* 0x0000001220217223 */ /* 0x040fe20000010025 */
[----:B------:R-:W1:Y:S02]  /*6a20*/  I2F.F16 R34, R28 ;  /* 0x0000001c00227306 */ /* 0x000e640000200c00 */
[C---:B0-----:R-:W-:Y:S01]  /*6a30*/  FFMA.FTZ R27, R32.reuse, R17, R35 ;  /* 0x00000011201b7223 */ /* 0x041fe20000010023 */
[----:B------:R-:W-:Y:S01]  /*6a40*/  FFMA.FTZ R32, R32, R19, R30 ;  /* 0x0000001320207223 */ /* 0x000fe2000001001e */
[--C-:B------:R-:W-:Y:S02]  /*6a50*/  HADD2.F32 R30, -RZ, R6.reuse.H0_H0 ;  /* 0x20000006ff1e7230 */ /* 0x100fe40000004100 */
[----:B------:R-:W-:Y:S02]  /*6a60*/  HADD2.F32 R35, -RZ, R7.H0_H0 ;  /* 0x20000007ff237230 */ /* 0x000fe40000004100 */
[----:B------:R0:W3:Y:S01]  /*6a70*/  I2F.F16 R36, R29 ;  /* 0x0000001d00247306 */ /* 0x0000e20000200c00 */
[----:B------:R-:W-:Y:S01]  /*6a80*/  FFMA.FTZ R7, R20, R30, R31 ;  /* 0x0000001e14077223 */ /* 0x000fe2000001001f */
[----:B------:R-:W-:-:S02]  /*6a90*/  HADD2.F32 R6, -RZ, R6.H1_H1 ;  /* 0x30000006ff067230 */ /* 0x000fc40000004100 */
[C---:B------:R-:W-:Y:S01]  /*6aa0*/  FFMA.FTZ R37, R30.reuse, R21, R27 ;  /* 0x000000151e257223 */ /* 0x040fe2000001001b */
[C---:B------:R-:W-:Y:S01]  /*6ab0*/  FFMA.FTZ R41, R30.reuse, R22, R33 ;  /* 0x000000161e297223 */ /* 0x040fe20000010021 */
[----:B------:R-:W-:Y:S01]  /*6ac0*/  FFMA.FTZ R40, R30, R23, R32 ;  /* 0x000000171e287223 */ /* 0x000fe20000010020 */
[----:B------:R-:W-:Y:S01]  /*6ad0*/  HADD2.F32 R31, -RZ, R44.H0_H0 ;  /* 0x2000002cff1f7230 */ /* 0x000fe20000004100 */
[----:B------:R-:W4:Y:S01]  /*6ae0*/  I2F.F16 R12, R12 ;  /* 0x0000000c000c7306 */ /* 0x000f220000200c00 */
[----:B------:R-:W-:Y:S02]  /*6af0*/  HADD2.F32 R30, -RZ, R42.H0_H0 ;  /* 0x2000002aff1e7230 */ /* 0x000fe40000004100 */
[----:B--2---:R-:W-:Y:S02]  /*6b00*/  HADD2.F32 R32, -RZ, R46.H0_H0 ;  /* 0x2000002eff207230 */ /* 0x004fe40000004100 */
[----:B-1----:R-:W-:Y:S02]  /*6b10*/  HADD2.F32 R33, -RZ, R34.H0_H0 ;  /* 0x20000022ff217230 */ /* 0x002fe40000004100 */
[----:B------:R-:W-:Y:S01]  /*6b20*/  HADD2.F32 R28, -RZ, R45.H0_H0 ;  /* 0x2000002dff1c7230 */ /* 0x000fe20000004100 */
[----:B------:R-:W1:Y:S01]  /*6b30*/  I2F.F16 R13, R13 ;  /* 0x0000000d000d7306 */ /* 0x000e620000200c00 */
[----:B0-----:R-:W-:-:S02]  /*6b40*/  HADD2.F32 R29, -RZ, R38.H0_H0 ;  /* 0x20000026ff1d7230 */ /* 0x001fc40000004100 */
[C---:B------:R-:W-:Y:S01]  /*6b50*/  FFMA.FTZ R38, R6.reuse, R31, R37 ;  /* 0x0000001f06267223 */ /* 0x040fe20000010025 */
[----:B------:R-:W-:Y:S02]  /*6b60*/  HADD2.F32 R27, -RZ, R43.H0_H0 ;  /* 0x2000002bff1b7230 */ /* 0x000fe40000004100 */
[----:B------:R-:W-:Y:S01]  /*6b70*/  FFMA.FTZ R42, R6, R32, R41 ;  /* 0x00000020062a7223 */ /* 0x000fe20000010029 */
[----:B---3--:R-:W-:Y:S02]  /*6b80*/  HADD2.F32 R34, -RZ, R36.H0_H0 ;  /* 0x20000024ff227230 */ /* 0x008fe40000004100 */
[----:B------:R-:W-:Y:S01]  /*6b90*/  FFMA.FTZ R36, R30, R6, R7 ;  /* 0x000000061e247223 */ /* 0x000fe20000010007 */
[----:B----4-:R-:W-:Y:S01]  /*6ba0*/  HADD2.F32 R12, -RZ, R12.H0_H0 ;  /* 0x2000000cff0c7230 */ /* 0x010fe20000004100 */
[----:B------:R-:W0:Y:S01]  /*6bb0*/  I2F.F16 R14, R14 ;  /* 0x0000000e000e7306 */ /* 0x000e220000200c00 */
[----:B------:R-:W-:Y:S01]  /*6bc0*/  FFMA.FTZ R41, R35, R29, R42 ;  /* 0x0000001d23297223 */ /* 0x000fe2000001002a */
[----:B------:R-:W-:Y:S01]  /*6bd0*/  FFMA.FTZ R7, R27, R35, R36 ;  /* 0x000000231b077223 */ /* 0x000fe20000010024 */
[----:B------:R-:W-:-:S02]  /*6be0*/  HADD2.F32 R36, -RZ, R58.H0_H0 ;  /* 0x2000003aff247230 */ /* 0x000fc40000004100 */
[----:B-1----:R-:W-:-:S03]  /*6bf0*/  HADD2.F32 R13, -RZ, R13.H0_H0 ;  /* 0x2000000dff0d7230 */ /* 0x002fc60000004100 */
[----:B------:R1:W2:Y:S02]  /*6c00*/  I2F.F16 R47, R15 ;  /* 0x0000000f002f7306 */ /* 0x0002a40000200c00 */
[----:B-1----:R-:W-:Y:S01]  /*6c10*/  FFMA.FTZ R15, R6, R33, R40 ;  /* 0x00000021060f7223 */ /* 0x002fe20000010028 */
[C---:B------:R-:W-:Y:S01]  /*6c20*/  FFMA.FTZ R40, R35.reuse, R28, R38 ;  /* 0x0000001c23287223 */ /* 0x040fe20000010026 */
[----:B0-----:R-:W-:Y:S02]  /*6c30*/  HADD2.F32 R38, -RZ, R14.H0_H0 ;  /* 0x2000000eff267230 */ /* 0x001fe40000004100 */
[----:B------:R-:W-:Y:S01]  /*6c40*/  FFMA.FTZ R6, R12, R39, R7 ;  /* 0x000000270c067223 */ /* 0x000fe20000010007 */
[----:B------:R-:W-:Y:S01]  /*6c50*/  FFMA.FTZ R42, R35, R34, R15 ;  /* 0x00000022232a7223 */ /* 0x000fe2000001000f */
[----:B------:R-:W-:Y:S02]  /*6c60*/  HADD2.F32 R15, -RZ, R60.H0_H0 ;  /* 0x2000003cff0f7230 */ /* 0x000fe40000004100 */
[----:B------:R-:W-:Y:S01]  /*6c70*/  FFMA.FTZ R40, R39, R13, R40 ;  /* 0x0000000d27287223 */ /* 0x000fe20000010028 */
[----:B--2---:R-:W-:-:S02]  /*6c80*/  HADD2.F32 R37, -RZ, R47.H0_H0 ;  /* 0x2000002fff257230 */ /* 0x004fc40000004100 */
[----:B------:R-:W-:Y:S01]  /*6c90*/  FFMA.FTZ R41, R39, R38, R41 ;  /* 0x0000002627297223 */ /* 0x000fe20000010029 */
[----:B------:R-:W-:Y:S02]  /*6ca0*/  HADD2.F32 R35, -RZ, R59.H0_H0 ;  /* 0x2000003bff237230 */ /* 0x000fe40000004100 */
[----:B------:R-:W-:Y:S01]  /*6cb0*/  FMUL.FTZ R6, R15, R6 ;  /* 0x000000060f067220 */ /* 0x000fe20000410000 */
[----:B------:R-:W-:Y:S02]  /*6cc0*/  HADD2.F32 R14, -RZ, R57.H0_H0 ;  /* 0x20000039ff0e7230 */ /* 0x000fe40000004100 */
[----:B------:R-:W-:Y:S01]  /*6cd0*/  FFMA.FTZ R39, R39, R37, R42 ;  /* 0x0000002527277223 */ /* 0x000fe2000001002a */
        /* <DEDUP_REMOVED lines=13> */
[----:B------:R-:W-:Y:S01]  /*6db0*/  UISETP.NE.AND UP0, UPT, UR11, 0x2, UPT ;  /* 0x000000020b00788c */ /* 0x000fe2000bf05270 */
[----:B------:R-:W-:Y:S02]  /*6dc0*/  UMOV UR10, UR12 ;  /* 0x0000000c000a7c82 */ /* 0x000fe40008000000 */
        /* <DEDUP_REMOVED lines=8> */
[----:B------:R-:W-:Y:S02]  /*6e50*/  FFMA.FTZ R62, R2, R39, RZ ;  /* 0x00000027023e7223 */ /* 0x000fe400000100ff */
        /* <DEDUP_REMOVED lines=17> */
[--C-:B------:R-:W-:Y:S02]  /*6f70*/  HADD2.F32 R41, -RZ, R7.reuse.H0_H0 ;  /* 0x20000007ff297230 */ /* 0x100fe40000004100 */
[----:B------:R-:W-:Y:S01]  /*6f80*/  FFMA.FTZ R46, R23, R40, R46 ;  /* 0x00000028172e7223 */ /* 0x000fe2000001002e */
        /* <DEDUP_REMOVED lines=84> */
[----:B------:R-:W-:-:S03]  /*74d0*/  UMOV UR10, UR12 ;  /* 0x0000000c000a7c82 */ /* 0x000fc60008000000 */
        /* <DEDUP_REMOVED lines=53> */
.L_x_767:
[----:B------:R-:W-:-:S04]  /*7830*/  UISETP.LT.AND UP0, UPT, UR9, UR15, UPT ;  /* 0x0000000f0900728c */ /* 0x000fc8000bf01270 */
[----:B------:R-:W-:-:S06]  /*7840*/  USEL UR5, UR9, UR15, UP0 ;  /* 0x0000000f09057287 */ /* 0x000fcc0008000000 */
[----:B------:R-:W-:-:S04]  /*7850*/  MOV R0, UR5 ;  /* 0x0000000500007c02 */ /* 0x000fc80008000f00 */
[----:B------:R-:W-:-:S13]  /*7860*/  ISETP.GT.AND P0, PT, R0, UR10, PT ;  /* 0x0000000a00007c0c */ /* 0x000fda000bf04270 */
[----:B------:R-:W-:Y:S05]  /*7870*/  @!P0 BRA `(.L_x_771) ;  /* 0x00000028002c8947 */ /* 0x000fea0003800000 */
[----:B------:R-:W-:Y:S01]  /*7880*/  UISETP.LT.U32.AND UP0, UPT, UR9, UR15, UPT ;  /* 0x0000000f0900728c */ /* 0x000fe2000bf01070 */
[----:B------:R-:W0:Y:S03]  /*7890*/  LDCU UR14, c[0x0][0x3ac] ;  /* 0x00007580ff0e77ac */ /* 0x000e260008000800 */
[----:B------:R-:W-:Y:S02]  /*78a0*/  USEL UR15, UR9, UR15, UP0 ;  /* 0x0000000f090f7287 */ /* 0x000fe40008000000 */
[----:B------:R-:W-:-:S11]  /*78b0*/  UISETP.GE.AND UP0, UPT, UR11, 0x1, UPT ;  /* 0x000000010b00788c */ /* 0x000fd6000bf06270 */
.L_x_774:
[----:B0-----:R-:W-:Y:S01]  /*78c0*/  MOV R9, UR14 ;  /* 0x0000000e00097c02 */ /* 0x001fe20008000f00 */
[----:B-----5:R0:W5:Y:S04]  /*78d0*/  LDG.E.128.CONSTANT R16, desc[UR18][R96.64] ;  /* 0x0000001260107981 */ /* 0x020168000c1e9d00 */
[----:B------:R-:W-:-:S05]  /*78e0*/  IMAD.WIDE R8, R9, 0x4, R96 ;  /* 0x0000000409087825 */ /* 0x000fca00078e0260 */
[----:B------:R0:W5:Y:S01]  /*78f0*/  LDG.E.128.CONSTANT R4, desc[UR18][R8.64] ;  /* 0x0000001208047981 */ /* 0x000162000c1e9d00 */
[----:B------:R-:W-:Y:S02]  /*7900*/  PLOP3.LUT P1, PT, PT, PT, UP0, 0x80, 0x8 ;  /* 0x000000000008781c */ /* 0x000fe40003f2f008 */
[----:B------:R-:W-:Y:S02]  /*7910*/  MOV R13, UR14 ;  /* 0x0000000e000d7c02 */ /* 0x000fe40008000f00 */
[----:B------:R-:W-:Y:S02]  /*7920*/  MOV R2, R96 ;  /* 0x0000006000027202 */ /* 0x000fe40000000f00 */
[----:B------:R-:W-:Y:S01]  /*7930*/  MOV R3, R97 ;  /* 0x0000006100037202 */ /* 0x000fe20000000f00 */
[----:B------:R-:W-:-:S06]  /*7940*/  IMAD.WIDE R12, R13, 0x4, R8 ;  /* 0x000000040d0c7825 */ /* 0x000fcc00078e0208 */
[----:B0-----:R-:W-:Y:S05]  /*7950*/  @!P1 BRA `(.L_x_772) ;  /* 0x0000001000d49947 */ /* 0x001fea0003800000 */
[----:B------:R-:W2:Y:S01]  /*7960*/  LDG.E.128.CONSTANT R8, desc[UR18][R12.64] ;  /* 0x000000120c087981 */ /* 0x000ea2000c1e9d00 */
[--C-:B-----5:R-:W-:Y:S01]  /*7970*/  SHF.R.U32.HI R23, RZ, 0xc, R17.reuse ;  /* 0x0000000cff177819 */ /* 0x120fe20000011611 */
[----:B------:R-:W-:Y:S01]  /*7980*/  UISETP.NE.AND UP1, UPT, UR11, 0x1, UPT ;  /* 0x000000010b00788c */ /* 0x000fe2000bf25270 */
[----:B------:R-:W-:Y:S02]  /*7990*/  LOP3.LUT R21, R17, 0x3f003f, RZ, 0xc0, !PT ;  /* 0x003f003f11157812 */ /* 0x000fe400078ec0ff */
[----:B------:R-:W-:Y:S02]  /*79a0*/  SHF.R.U32.HI R39, RZ, 0x6, R17 ;  /* 0x00000006ff277819 */ /* 0x000fe40000011611 */
[----:B------:R-:W-:Y:S02]  /*79b0*/  LOP3.LUT R45, R19, 0x3f003f, RZ, 0xc0, !PT ;  /* 0x003f003f132d7812 */ /* 0x000fe400078ec0ff */
[--C-:B------:R-:W-:Y:S02]  /*79c0*/  SHF.R.U32.HI R38, RZ, 0xc, R19.reuse ;  /* 0x0000000cff267819 */ /* 0x100fe40000011613 */
        /* <DEDUP_REMOVED lines=17> */
[----:B------:R-:W-:Y:S02]  /*7ae0*/  SHF.R.U32.HI R16, RZ, 0x6, R16 ;  /* 0x00000006ff107819 */ /* 0x000fe40000011610 */
[----:B------:R-:W-:Y:S02]  /*7af0*/  SHF.R.U32.HI R29, RZ, 0xc, R18 ;  /* 0x0000000cff1d7819 */ /* 0x000fe40000011612 */
[----:B------:R-:W-:-:S02]  /*7b00*/  LOP3.LUT R42, R18, 0x3f003f, RZ, 0xc0, !PT ;  /* 0x003f003f122a7812 */ /* 0x000fc400078ec0ff */
        /* <DEDUP_REMOVED lines=19> */
[----:B------:R-:W-:Y:S02]  /*7c40*/  PRMT R60, R60, 0x5410, R59 ;  /* 0x000054103c3c7816 */ /* 0x000fe4000000003b */
[----:B------:R-:W-:Y:S01]  /*7c50*/  PRMT R58, R58, 0x5410, R57 ;  /* 0x000054103a3a7816 */ /* 0x000fe20000000039 */
[----:B------:R-:W-:Y:S01]  /*7c60*/  HADD2 R44, R44, -1056, -1056 ;  /* 0xe420e4202c2c7430 */ /* 0x000fe20000000000 */
[----:B--2---:R-:W-:Y:S02]  /*7c70*/  SHF.R.U32.HI R24, RZ, 0xa, R9 ;  /* 0x0000000aff187819 */ /* 0x004fe40000011609 */
[--C-:B------:R-:W-:Y:S02]  /*7c80*/  SHF.R.U32.HI R20, RZ, 0x8, R8.reuse ;  /* 0x00000008ff147819 */ /* 0x100fe40000011608 */
[----:B------:R-:W-:Y:S02]  /*7c90*/  SHF.R.U32.HI R22, RZ, 0xa, R8 ;  /* 0x0000000aff167819 */ /* 0x000fe40000011608 */
[----:B------:R-:W-:-:S02]  /*7ca0*/  LOP3.LUT R34, R8, 0x3f003f, RZ, 0xc0, !PT ;  /* 0x003f003f08227812 */ /* 0x000fc400078ec0ff */
[----:B------:R-:W-:Y:S02]  /*7cb0*/  SHF.R.U32.HI R36, RZ, 0x6, R8 ;  /* 0x00000006ff247819 */ /* 0x000fe40000011608 */
[--C-:B------:R-:W-:Y:S02]  /*7cc0*/  SHF.R.U32.HI R8, RZ, 0x8, R9.reuse ;  /* 0x00000008ff087819 */ /* 0x100fe40000011609 */
[----:B------:R-:W-:Y:S02]  /*7cd0*/  LOP3.LUT R30, R9, 0x3f003f, RZ, 0xc0, !PT ;  /* 0x003f003f091e7812 */ /* 0x000fe400078ec0ff */
[----:B------:R-:W-:Y:S02]  /*7ce0*/  SHF.R.U32.HI R32, RZ, 0x6, R9 ;  /* 0x00000006ff207819 */ /* 0x000fe40000011609 */
[--C-:B------:R-:W-:Y:S02]  /*7cf0*/  SHF.R.U32.HI R33, RZ, 0x8, R10.reuse ;  /* 0x00000008ff217819 */ /* 0x100fe4000001160a */
[----:B------:R-:W-:-:S02]  /*7d00*/  SHF.R.U32.HI R35, RZ, 0xa, R10 ;  /* 0x0000000aff237819 */ /* 0x000fc4000001160a */
[----:B------:R-:W-:Y:S02]  /*7d10*/  LOP3.LUT R27, R10, 0x3f003f, RZ, 0xc0, !PT ;  /* 0x003f003f0a1b7812 */ /* 0x000fe400078ec0ff */
[----:B------:R-:W-:Y:S02]  /*7d20*/  SHF.R.U32.HI R28, RZ, 0x6, R10 ;  /* 0x00000006ff1c7819 */ /* 0x000fe4000001160a */
[----:B------:R-:W-:Y:S02]  /*7d30*/  LOP3.LUT R9, R14, 0xf000f, RZ, 0xc0, !PT ;  /* 0x000f000f0e097812 */ /* 0x000fe400078ec0ff */
[----:B------:R-:W-:Y:S02]  /*7d40*/  LOP3.LUT R24, R17, 0x300030, R24, 0xf8, !PT ;  /* 0x0030003011187812 */ /* 0x000fe400078ef818 */
[----:B------:R-:W-:Y:S02]  /*7d50*/  LOP3.LUT R10, R19, 0xf000f, RZ, 0xc0, !PT ;  /* 0x000f000f130a7812 */ /* 0x000fe400078ec0ff */
[----:B------:R-:W-:-:S02]  /*7d60*/  LOP3.LUT R17, R21, 0x64006400, RZ, 0xfc, !PT ;  /* 0x6400640015117812 */ /* 0x000fc400078efcff */
[----:B------:R-:W-:Y:S02]  /*7d70*/  LOP3.LUT R19, R42, 0x64006400, RZ, 0xfc, !PT ;  /* 0x640064002a137812 */ /* 0x000fe400078efcff */
[----:B------:R-:W-:Y:S01]  /*7d80*/  LOP3.LUT R23, R23, 0x300030, R8, 0xf8, !PT ;  /* 0x0030003017177812 */ /* 0x000fe200078ef808 */
[----:B------:R-:W-:Y:S01]  /*7d90*/  HADD2 R17, R17, -1056, -1056 ;  /* 0xe420e42011117430 */ /* 0x000fe20000000000 */
[----:B------:R-:W-:Y:S01]  /*7da0*/  LOP3.LUT R8, R29, 0xf000f, RZ, 0xc0, !PT ;  /* 0x000f000f1d087812 */ /* 0x000fe200078ec0ff */
[----:B------:R-:W-:Y:S01]  /*7db0*/  HADD2 R19, R19, -1056, -1056 ;  /* 0xe420e42013137430 */ /* 0x000fe20000000000 */
[----:B------:R-:W-:Y:S02]  /*7dc0*/  LOP3.LUT R20, R9, 0x300030, R20, 0xf8, !PT ;  /* 0x0030003009147812 */ /* 0x000fe400078ef814 */
[----:B------:R-:W-:Y:S02]  /*7dd0*/  SHF.R.U32.HI R62, RZ, 0x8, R11 ;  /* 0x00000008ff3e7819 */ /* 0x000fe4000001160b */
[----:B------:R-:W-:Y:S01]  /*7de0*/  LOP3.LUT R22, R15, 0x300030, R22, 0xf8, !PT ;  /* 0x003000300f167812 */ /* 0x000fe200078ef816 */
[----:B------:R-:W-:Y:S01]  /*7df0*/  HADD2 R15, R0, -1056, -1056 ;  /* 0xe420e420000f7430 */ /* 0x000fe20000000000 */
[----:B------:R-:W-:Y:S01]  /*7e00*/  LOP3.LUT R9, R38, 0xf000f, RZ, 0xc0, !PT ;  /* 0x000f000f26097812 */ /* 0x000fe200078ec0ff */
[----:B------:R-:W-:Y:S01]  /*7e10*/  HADD2 R0, R16, -1056, -1056 ;  /* 0xe420e42010007430 */ /* 0x000fe20000000000 */
[----:B------:R-:W-:Y:S01]  /*7e20*/  LOP3.LUT R14, R39, 0x64006400, RZ, 0xfc, !PT ;  /* 0x64006400270e7812 */ /* 0x000fe200078efcff */
[----:B------:R-:W-:Y:S01]  /*7e30*/  HADD2 R16, R18, -1056, -1056 ;  /* 0xe420e42012107430 */ /* 0x000fe20000000000 */
[----:B------:R-:W-:Y:S01]  /*7e40*/  LOP3.LUT R29, R8, 0x300030, R33, 0xf8, !PT ;  /* 0x00300030081d7812 */ /* 0x000fe200078ef821 */
[-C--:B0-----:R-:W-:Y:S01]  /*7e50*/  HFMA2 R8, R15, R4.reuse, RZ ;  /* 0x000000040f087231 */ /* 0x081fe200000000ff */
[----:B------:R-:W-:Y:S01]  /*7e60*/  LOP3.LUT R33, R10, 0x300030, R35, 0xf8, !PT ;  /* 0x003000300a217812 */ /* 0x000fe200078ef823 */
[-C--:B------:R-:W-:Y:S01]  /*7e70*/  HFMA2 R10, R19, R4.reuse, RZ ;  /* 0x00000004130a7231 */ /* 0x080fe200000000ff */
[----:B------:R-:W-:Y:S01]  /*7e80*/  LOP3.LUT R35, R9, 0x300030, R62, 0xf8, !PT ;  /* 0x0030003009237812 */ /* 0x000fe200078ef83e */
[-C--:B------:R-:W-:Y:S01]  /*7e90*/  HFMA2 R9, R17, R4.reuse, RZ.H0_H0 ;  /* 0x0000000411097231 */ /* 0x080fe200000400ff */
[----:B------:R-:W-:Y:S01]  /*7ea0*/  LOP3.LUT R38, R61, 0xf000f, RZ, 0xc0, !PT ;  /* 0x000f000f3d267812 */ /* 0x000fe200078ec0ff */
[----:B------:R-:W-:Y:S01]  /*7eb0*/  HADD2 R14, R14, -1056, -1056 ;  /* 0xe420e4200e0e7430 */ /* 0x000fe20000000000 */
[----:B------:R-:W-:Y:S01]  /*7ec0*/  LOP3.LUT R21, R45, 0x64006400, RZ, 0xfc, !PT ;  /* 0x640064002d157812 */ /* 0x000fe200078efcff */
[-C--:B------:R-:W-:Y:S01]  /*7ed0*/  HFMA2 R45, R0, R5.reuse, R8 ;  /* 0x00000005002d7231 */ /* 0x080fe20000000008 */
[----:B------:R-:W-:Y:S01]  /*7ee0*/  LOP3.LUT R25, R11, 0x3f003f, RZ, 0xc0, !PT ;  /* 0x003f003f0b197812 */ /* 0x000fe200078ec0ff */
[-C--:B------:R-:W-:Y:S01]  /*7ef0*/  HFMA2 R61, R14, R5.reuse, R9 ;  /* 0x000000050e3d7231 */ /* 0x080fe20000000009 */
[--C-:B------:R-:W-:Y:S01]  /*7f00*/  SHF.R.U32.HI R63, RZ, 0xa, R11.reuse ;  /* 0x0000000aff3f7819 */ /* 0x100fe2000001160b */
[-C--:B------:R-:W-:Y:S01]  /*7f10*/  HFMA2 R62, R16, R5.reuse, R10 ;  /* 0x00000005103e7231 */ /* 0x080fe2000000000a */
[----:B------:R-:W-:Y:S01]  /*7f20*/  SHF.R.U32.HI R26, RZ, 0x6, R11 ;  /* 0x00000006ff1a7819 */ /* 0x000fe2000001160b */
[----:B------:R-:W-:Y:S01]  /*7f30*/  HADD2 R21, R21, -1056, -1056 ;  /* 0xe420e42015157430 */ /* 0x000fe20000000000 */
[----:B------:R-:W0:Y:S01]  /*7f40*/  LDS.128 R8, [UR4+0x10] ;  /* 0x00001004ff087984 */ /* 0x000e220008000c00 */
[----:B------:R-:W-:Y:S01]  /*7f50*/  HADD2 R18, R46, -1056, -1056 ;  /* 0xe420e4202e127430 */ /* 0x000fe20000000000 */
[----:B------:R-:W-:Y:S01]  /*7f60*/  LOP3.LUT R39, R43, 0x64006400, RZ, 0xfc, !PT ;  /* 0x640064002b277812 */ /* 0x000fe200078efcff */
[----:B------:R-:W-:Y:S01]  /*7f70*/  HFMA2 R4, R21, R4, RZ.H0_H0 ;  /* 0x0000000415047231 */ /* 0x000fe200000400ff */
        /* <DEDUP_REMOVED lines=8> */
[----:B------:R-:W-:Y:S02]  /*8000*/  HADD2 R42, R42, -1056, -1056 ;  /* 0xe420e4202a2a7430 */ /* 0x000fe40000000000 */
[-C--:B------:R-:W-:Y:S02]  /*8010*/  HFMA2 R62, R39, R6.reuse, R62 ;  /* 0x00000006273e7231 */ /* 0x080fe4000000003e */
[----:B------:R-:W-:Y:S01]  /*8020*/  HADD2 R37, R4, -1056, -1056 ;  /* 0xe420e42004257430 */ /* 0x000fe20000000000 */
[----:B------:R-:W-:Y:S01]  /*8030*/  LOP3.LUT R4, R28, 0x3f003f, RZ, 0xc0, !PT ;  /* 0x003f003f1c047812 */ /* 0x000fe200078ec0ff */
[----:B------:R-:W-:Y:S02]  /*8040*/  HADD2 R40, R40, -1056, -1056 ;  /* 0xe420e42028287430 */ /* 0x000fe40000000000 */
[----:B------:R-:W-:Y:S02]  /*8050*/  HFMA2 R62, R44, R7, R62 ;  /* 0x000000072c3e7231 */ /* 0x000fe4000000003e */
[-C--:B------:R-:W-:Y:S01]  /*8060*/  HFMA2 R61, R37, R6.reuse, R61 ;  /* 0x00000006253d7231 */ /* 0x080fe2000000003d */
[----:B------:R-:W-:Y:S01]  /*8070*/  LOP3.LUT R34, R34, 0x64006400, RZ, 0xfc, !PT ;  /* 0x6400640022227812 */ /* 0x000fe200078efcff */
[----:B------:R-:W-:-:S02]  /*8080*/  HFMA2 R5, R41, R6, R5 ;  /* 0x0000000629057231 */ /* 0x000fc40000000005 */
[-C--:B------:R-:W-:Y:S02]  /*8090*/  HFMA2 R6, R40, R7.reuse, R45 ;  /* 0x0000000728067231 */ /* 0x080fe4000000002d */
[----:B------:R-:W-:Y:S01]  /*80a0*/  HADD2 R46, R46, -1056, -1056 ;  /* 0xe420e4202e2e7430 */ /* 0x000fe20000000000 */
[----:B------:R-:W-:Y:S01]  /*80b0*/  LOP3.LUT R36, R36, 0x3f003f, RZ, 0xc0, !PT ;  /* 0x003f003f24247812 */ /* 0x000fe200078ec0ff */
[-C--:B------:R-:W-:Y:S01]  /*80c0*/  HFMA2 R61, R42, R7.reuse, R61 ;  /* 0x000000072a3d7231 */ /* 0x080fe2000000003d */
[----:B------:R-:W-:Y:S01]  /*80d0*/  LOP3.LUT R30, R30, 0x64006400, RZ, 0xfc, !PT ;  /* 0x640064001e1e7812 */ /* 0x000fe200078efcff */
[----:B------:R-:W-:Y:S01]  /*80e0*/  HFMA2 R7, R46, R7, R5 ;  /* 0x000000072e077231 */ /* 0x000fe20000000005 */
        /* <DEDUP_REMOVED lines=15> */
[----:B------:R-:W-:Y:S01]  /*81e0*/  HFMA2 R61, R27, R8, R61 ;  /* 0x000000081b3d7231 */ /* 0x000fe2000000003d */
[----:B------:R-:W-:Y:S01]  /*81f0*/  LOP3.LUT R4, R23, 0x64006400, RZ, 0xfc, !PT ;  /* 0x6400640017047812 */ /* 0x000fe200078efcff */
[----:B------:R-:W-:Y:S01]  /*8200*/  HADD2 R26, R26, -1056, -1056 ;  /* 0xe420e4201a1a7430 */ /* 0x000fe20000000000 */
[----:B------:R-:W-:Y:S01]  /*8210*/  LOP3.LUT R38, R38, 0x300030, R63, 0xf8, !PT ;  /* 0x0030003026267812 */ /* 0x000fe200078ef83f */
[----:B------:R-:W-:-:S02]  /*8220*/  HADD2 R28, R28, -1056, -1056 ;  /* 0xe420e4201c1c7430 */ /* 0x000fc40000000000 */
[-C--:B------:R-:W-:Y:S02]  /*8230*/  HFMA2 R62, R43, R8.reuse, R62 ;  /* 0x000000082b3e7231 */ /* 0x080fe4000000003e */
[----:B------:R-:W-:Y:S01]  /*8240*/  HADD2 R32, R5, -1056, -1056 ;  /* 0xe420e42005207430 */ /* 0x000fe20000000000 */
[----:B------:R-:W-:Y:S01]  /*8250*/  LOP3.LUT R5, R29, 0x64006400, RZ, 0xfc, !PT ;  /* 0x640064001d057812 */ /* 0x000fe200078efcff */
[----:B------:R-:W-:Y:S01]  /*8260*/  HFMA2 R8, R45, R8, R7 ;  /* 0x000000082d087231 */ /* 0x000fe20000000007 */
        /* <DEDUP_REMOVED lines=164> */
.L_x_772:
[----:B------:R-:W-:Y:S02]  /*8cb0*/  MOV R9, UR14 ;  /* 0x0000000e00097c02 */ /* 0x000fe40008000f00 */
[----:B------:R-:W-:-:S03]  /*8cc0*/  MOV R11, UR14 ;  /* 0x0000000e000b7c02 */ /* 0x000fc60008000f00 */
[----:B------:R-:W-:-:S05]  /*8cd0*/  IMAD.WIDE R8, R9, 0x4, R12 ;  /* 0x0000000409087825 */ /* 0x000fca00078e020c */
[----:B-----5:R0:W5:Y:S01]  /*8ce0*/  LDG.E.128.CONSTANT R16, desc[UR18][R8.64] ;  /* 0x0000001208107981 */ /* 0x020162000c1e9d00 */
[----:B------:R-:W-:-:S05]  /*8cf0*/  IMAD.WIDE R10, R11, 0x4, R8 ;  /* 0x000000040b0a7825 */ /* 0x000fca00078e0208 */
[----:B------:R0:W5:Y:S01]  /*8d00*/  LDG.E.128.CONSTANT R4, desc[UR18][R10.64] ;  /* 0x000000120a047981 */ /* 0x000162000c1e9d00 */
[----:B------:R-:W-:-:S05]  /*8d10*/  MOV R13, UR14 ;  /* 0x0000000e000d7c02 */ /* 0x000fca0008000f00 */
[----:B------:R-:W-:Y:S01]  /*8d20*/  IMAD.WIDE R12, R13, 0x4, R10 ;  /* 0x000000040d0c7825 */ /* 0x000fe200078e020a */
[----:B------:R-:W-:Y:S06]  /*8d30*/  @!P1 BRA `(.L_x_773) ;  /* 0x0000001000d49947 */ /* 0x000fec0003800000 */
[----:B0-----:R-:W2:Y:S01]  /*8d40*/  LDG.E.128.CONSTANT R8, desc[UR18][R12.64] ;  /* 0x000000120c087981 */ /* 0x001ea2000c1e9d00 */
        /* <DEDUP_REMOVED lines=308> */
.L_x_773:
[----:B------:R-:W-:Y:S01]  /*a090*/  MOV R0, UR10 ;  /* 0x0000000a00007c02 */ /* 0x000fe20008000f00 */
[----:B------:R-:W-:Y:S01]  /*a0a0*/  UIADD3 UR4, UPT, UPT, UR4, 0x40, URZ ;  /* 0x0000004004047890 */ /* 0x000fe2000fffe0ff */
[----:B------:R-:W-:Y:S02]  /*a0b0*/  MOV R97, UR14 ;  /* 0x0000000e00617c02 */ /* 0x000fe40008000f00 */
[----:B------:R-:W-:-:S03]  /*a0c0*/  IADD3 R0, PT, PT, R0, 0x20, RZ ;  /* 0x0000002000007810 */ /* 0x000fc60007ffe0ff */
[----:B------:R-:W-:Y:S01]  /*a0d0*/  IMAD.WIDE R96, R97, 0x4, R12 ;  /* 0x0000000461607825 */ /* 0x000fe200078e020c */
[C---:B------:R-:W-:Y:S02]  /*a0e0*/  ISETP.GE.AND P0, PT, R0.reuse, UR15, PT ;  /* 0x0000000f00007c0c */ /* 0x040fe4000bf06270 */
[----:B------:R-:W-:-:S11]  /*a0f0*/  R2UR UR10, R0 ;  /* 0x00000000000a72ca */ /* 0x000fd600000e0000 */
[----:B------:R-:W-:Y:S05]  /*a100*/  @!P0 BRA `(.L_x_774) ;  /* 0xffffffd400ec8947 */ /* 0x000fea000383ffff */
[----:B------:R-:W-:-:S05]  /*a110*/  MOV R97, UR14 ;  /* 0x0000000e00617c02 */ /* 0x000fca0008000f00 */
[----:B------:R-:W-:-:S07]  /*a120*/  IMAD.WIDE R96, R97, 0x18, R2 ;  /* 0x0000001861607825 */ /* 0x000fce00078e0202 */
.L_x_771:
[----:B------:R-:W1:Y:S02]  /*a130*/  LDCU UR5, c[0x0][0x3d0] ;  /* 0x00007a00ff0577ac */ /* 0x000e640008000800 */
[----:B-1----:R-:W-:-:S04]  /*a140*/  UISETP.LT.AND UP0, UPT, UR9, UR5, UPT ;  /* 0x000000050900728c */ /* 0x002fc8000bf01270 */
[----:B------:R-:W-:-:S06]  /*a150*/  USEL UR5, UR9, UR5, UP0 ;  /* 0x0000000509057287 */ /* 0x000fcc0008000000 */
[----:B------:R-:W-:-:S04]  /*a160*/  MOV R0, UR5 ;  /* 0x0000000500007c02 */ /* 0x000fc80008000f00 */
[----:B------:R-:W-:-:S13]  /*a170*/  ISETP.GT.AND P0, PT, R0, UR10, PT ;  /* 0x0000000a00007c0c */ /* 0x000fda000bf04270 */
[----:B------:R-:W-:Y:S05]  /*a180*/  @!P0 BRA `(.L_x_775) ;  /* 0x0000002400488947 */ /* 0x000fea0003800000 */
[----:B------:R-:W-:Y:S01]  /*a190*/  MOV R2, R96 ;  /* 0x0000006000027202 */ /* 0x000fe20000000f00 */
[----:B------:R-:W1:Y:S01]  /*a1a0*/  LDCU.64 UR6, c[0x0][0x3a8] ;  /* 0x00007500ff0677ac */ /* 0x000e620008000a00 */
[----:B------:R-:W-:-:S07]  /*a1b0*/  MOV R3, R97 ;  /* 0x0000006100037202 */ /* 0x000fce0000000f00 */
.L_x_777:
[----:B-1----:R-:W-:Y:S01]  /*a1c0*/  UMOV UR14, UR7 ;  /* 0x00000007000e7c82 */ /* 0x002fe20008000000 */
[----:B-----5:R1:W5:Y:S01]  /*a1d0*/  LDG.E.128.CONSTANT R20, desc[UR18][R2.64] ;  /* 0x0000001202147981 */ /* 0x020362000c1e9d00 */
[----:B------:R-:W-:Y:S02]  /*a1e0*/  MOV R17, UR14 ;  /* 0x0000000e00117c02 */ /* 0x000fe40008000f00 */
[----:B------:R-:W-:Y:S02]  /*a1f0*/  MOV R13, UR14 ;  /* 0x0000000e000d7c02 */ /* 0x000fe40008000f00 */
[----:B------:R-:W-:Y:S01]  /*a200*/  MOV R5, UR14 ;  /* 0x0000000e00057c02 */ /* 0x000fe20008000f00 */
[----:B------:R-:W-:-:S04]  /*a210*/  IMAD.WIDE R16, R17, 0x4, R2 ;  /* 0x0000000411107825 */ /* 0x000fc800078e0202 */
[----:B------:R-:W-:Y:S02]  /*a220*/  IMAD.WIDE R12, R13, 0x4, R16 ;  /* 0x000000040d0c7825 */ /* 0x000fe400078e0210 */
[----:B------:R-:W5:Y:S02]  /*a230*/  LDG.E.128.CONSTANT R16, desc[UR18][R16.64] ;  /* 0x0000001210107981 */ /* 0x000f64000c1e9d00 */
[----:B------:R-:W-:Y:S02]  /*a240*/  IMAD.WIDE R4, R5, 0x4, R12 ;  /* 0x0000000405047825 */ /* 0x000fe400078e020c */
[----:B------:R-:W5:Y:S04]  /*a250*/  LDG.E.128.CONSTANT R12, desc[UR18][R12.64] ;  /* 0x000000120c0c7981 */ /* 0x000f68000c1e9d00 */
[----:B0-----:R1:W5:Y:S01]  /*a260*/  LDG.E.128.CONSTANT R8, desc[UR18][R4.64] ;  /* 0x0000001204087981 */ /* 0x001362000c1e9d00 */
[----:B------:R-:W-:-:S04]  /*a270*/  UIMAD UR8, UR20, -0x4, UR6 ;  /* 0xfffffffc140878a4 */ /* 0x000fc8000f8e0206 */
[----:B------:R-:W-:-:S06]  /*a280*/  UISETP.GE.AND UP0, UPT, UR8, 0x1, UPT ;  /* 0x000000010800788c */ /* 0x000fcc000bf06270 */
[----:B------:R-:W-:Y:S02]  /*a290*/  PLOP3.LUT P1, PT, PT, PT, UP0, 0x80, 0x8 ;  /* 0x000000000008781c */ /* 0x000fe40003f2f008 */
[----:B------:R-:W-:Y:S02]  /*a2a0*/  MOV R95, UR14 ;  /* 0x0000000e005f7c02 */ /* 0x000fe40008000f00 */
[----:B------:R-:W-:Y:S02]  /*a2b0*/  MOV R96, R2 ;  /* 0x0000000200607202 */ /* 0x000fe40000000f00 */
[----:B------:R-:W-:Y:S01]  /*a2c0*/  MOV R97, R3 ;  /* 0x0000000300617202 */ /* 0x000fe20000000f00 */
[----:B------:R-:W-:-:S06]  /*a2d0*/  IMAD.WIDE R94, R95, 0x4, R4 ;  /* 0x000000045f5e7825 */ /* 0x000fcc00078e0204 */
[----:B-1----:R-:W-:Y:S05]  /*a2e0*/  @!P1 BRA `(.L_x_776) ;  /* 0x0000002000c89947 */ /* 0x002fea0003800000 */
        /* <DEDUP_REMOVED lines=8> */
[----:B------:R-:W-:-:S02]  /*a370*/  LOP3.LUT R47, R23, 0x1f001f, RZ, 0xc0, !PT ;  /* 0x001f001f172f7812 */ /* 0x000fc400078ec0ff */
[----:B------:R-:W-:Y:S02]  /*a380*/  LOP3.LUT R3, R23, 0x3e003e0, RZ, 0xc0, !PT ;  /* 0x03e003e017037812 */ /* 0x000fe400078ec0ff */
[--C-:B------:R-:W-:Y:S02]  /*a390*/  SHF.R.U32.HI R30, RZ, 0xf, R23.reuse ;  /* 0x0000000fff1e7819 */ /* 0x100fe40000011617 */
[----:B------:R-:W-:Y:S02]  /*a3a0*/  SHF.R.U32.HI R36, RZ, 0xa, R23 ;  /* 0x0000000aff247819 */ /* 0x000fe40000011617 */
[----:B------:R-:W-:Y:S02]  /*a3b0*/  SHF.R.U32.HI R23, RZ, 0xe, R17 ;  /* 0x0000000eff177819 */ /* 0x000fe40000011611 */
[----:B------:R-:W-:Y:S02]  /*a3c0*/  LOP3.LUT R20, R20, 0x10001, RZ, 0xc0, !PT ;  /* 0x0001000114147812 */ /* 0x000fe400078ec0ff */
[----:B------:R-:W-:-:S02]  /*a3d0*/  SHF.R.U32.HI R26, RZ, 0xf, R22 ;  /* 0x0000000fff1a7819 */ /* 0x000fc40000011616 */
[C---:B------:R-:W-:Y:S02]  /*a3e0*/  LOP3.LUT R45, R22.reuse, 0x1f001f, RZ, 0xc0, !PT ;  /* 0x001f001f162d7812 */ /* 0x040fe400078ec0ff */
[----:B------:R-:W-:Y:S02]  /*a3f0*/  LOP3.LUT R2, R22, 0x3e003e0, RZ, 0xc0, !PT ;  /* 0x03e003e016027812 */ /* 0x000fe400078ec0ff */
[----:B------:R-:W-:Y:S02]  /*a400*/  SHF.R.U32.HI R35, RZ, 0xa, R22 ;  /* 0x0000000aff237819 */ /* 0x000fe40000011616 */
[----:B------:R-:W-:Y:S02]  /*a410*/  SHF.R.U32.HI R22, RZ, 0xd, R13 ;  /* 0x0000000dff167819 */ /* 0x000fe4000001160d */
[----:B------:R-:W-:Y:S02]  /*a420*/  LOP3.LUT R23, R20, 0x20002, R23, 0xf8, !PT ;  /* 0x0002000214177812 */ /* 0x000fe400078ef817 */
[----:B------:R-:W-:-:S02]  /*a430*/  LOP3.LUT R43, R21, 0x1f001f, RZ, 0xc0, !PT ;  /* 0x001f001f152b7812 */ /* 0x000fc400078ec0ff */
[----:B------:R-:W-:Y:S02]  /*a440*/  LOP3.LUT R33, R21, 0x3e003e0, RZ, 0xc0, !PT ;  /* 0x03e003e015217812 */ /* 0x000fe400078ec0ff */
[----:B------:R-:W-:Y:S02]  /*a450*/  SHF.R.U32.HI R34, RZ, 0xa, R21 ;  /* 0x0000000aff227819 */ /* 0x000fe40000011615 */
[----:B------:R-:W-:Y:S02]  /*a460*/  SHF.R.U32.HI R21, RZ, 0xe, R16 ;  /* 0x0000000eff157819 */ /* 0x000fe40000011610 */
[----:B------:R-:W-:Y:S02]  /*a470*/  LOP3.LUT R22, R23, 0x40004, R22, 0xf8, !PT ;  /* 0x0004000417167812 */ /* 0x000fe400078ef816 */
[----:B------:R-:W-:Y:S02]  /*a480*/  SHF.R.U32.HI R25, RZ, 0xc, R9 ;  /* 0x0000000cff197819 */ /* 0x000fe40000011609 */
[----:B------:R-:W-:-:S02]  /*a490*/  LOP3.LUT R24, R24, 0x10001, RZ, 0xc0, !PT ;  /* 0x0001000118187812 */ /* 0x000fc400078ec0ff */
[----:B------:R-:W-:Y:S02]  /*a4a0*/  LOP3.LUT R25, R22, 0x80008, R25, 0xf8, !PT ;  /* 0x0008000816197812 */ /* 0x000fe400078ef819 */
[----:B------:R-:W-:Y:S02]  /*a4b0*/  LOP3.LUT R24, R24, 0x20002, R21, 0xf8, !PT ;  /* 0x0002000218187812 */ /* 0x000fe400078ef815 */
[----:B------:R-:W0:Y:S01]  /*a4c0*/  LDS.128 R20, [UR4] ;  /* 0x00000004ff147984 */ /* 0x000e220008000c00 */
[C---:B------:R-:W-:Y:S02]  /*a4d0*/  LOP3.LUT R37, R16.reuse, 0x1f001f, RZ, 0xc0, !PT ;  /* 0x001f001f10257812 */ /* 0x040fe400078ec0ff */
[----:B------:R-:W-:Y:S02]  /*a4e0*/  LOP3.LUT R42, R16, 0x3e003e0, RZ, 0xc0, !PT ;  /* 0x03e003e0102a7812 */ /* 0x000fe400078ec0ff */
[----:B------:R-:W-:Y:S02]  /*a4f0*/  SHF.R.U32.HI R49, RZ, 0xa, R16 ;  /* 0x0000000aff317819 */ /* 0x000fe40000011610 */
[----:B------:R-:W-:-:S02]  /*a500*/  SHF.R.U32.HI R27, RZ, 0xe, R18 ;  /* 0x0000000eff1b7819 */ /* 0x000fc40000011612 */
[----:B------:R-:W-:Y:S02]  /*a510*/  LOP3.LUT R26, R26, 0x10001, RZ, 0xc0, !PT ;  /* 0x000100011a1a7812 */ /* 0x000fe400078ec0ff */
[C---:B------:R-:W-:Y:S02]  /*a520*/  LOP3.LUT R38, R17.reuse, 0x1f001f, RZ, 0xc0, !PT ;  /* 0x001f001f11267812 */ /* 0x040fe400078ec0ff */
[----:B------:R-:W-:Y:S02]  /*a530*/  LOP3.LUT R16, R17, 0x3e003e0, RZ, 0xc0, !PT ;  /* 0x03e003e011107812 */ /* 0x000fe400078ec0ff */
[----:B------:R-:W-:Y:S02]  /*a540*/  SHF.R.U32.HI R61, RZ, 0xa, R17 ;  /* 0x0000000aff3d7819 */ /* 0x000fe40000011611 */
[----:B------:R-:W-:Y:S02]  /*a550*/  SHF.R.U32.HI R17, RZ, 0xd, R12 ;  /* 0x0000000dff117819 */ /* 0x000fe4000001160c */
[----:B------:R-:W-:-:S02]  /*a560*/  LOP3.LUT R39, R18, 0x1f001f, RZ, 0xc0, !PT ;  /* 0x001f001f12277812 */ /* 0x000fc400078ec0ff */
[----:B------:R-:W-:Y:S02]  /*a570*/  LOP3.LUT R44, R18, 0x3e003e0, RZ, 0xc0, !PT ;  /* 0x03e003e0122c7812 */ /* 0x000fe400078ec0ff */
[----:B------:R-:W-:Y:S02]  /*a580*/  SHF.R.U32.HI R62, RZ, 0xa, R18 ;  /* 0x0000000aff3e7819 */ /* 0x000fe40000011612 */
[----:B------:R-:W-:Y:S02]  /*a590*/  SHF.R.U32.HI R31, RZ, 0xe, R19 ;  /* 0x0000000eff1f7819 */ /* 0x000fe40000011613 */
[----:B------:R-:W-:Y:S02]  /*a5a0*/  SHF.R.U32.HI R28, RZ, 0xd, R14 ;  /* 0x0000000dff1c7819 */ /* 0x000fe4000001160e */
[----:B------:R-:W-:Y:S02]  /*a5b0*/  LOP3.LUT R30, R30, 0x10001, RZ, 0xc0, !PT ;  /* 0x000100011e1e7812 */ /* 0x000fe400078ec0ff */
[----:B------:R-:W-:-:S02]  /*a5c0*/  LOP3.LUT R27, R26, 0x20002, R27, 0xf8, !PT ;  /* 0x000200021a1b7812 */ /* 0x000fc400078ef81b */
        /* <DEDUP_REMOVED lines=12> */
[----:B------:R-:W-:Y:S02]  /*a690*/  SHF.R.U32.HI R29, RZ, 0xc, R10 ;  /* 0x0000000cff1d7819 */ /* 0x000fe4000001160a */
[----:B------:R-:W-:Y:S02]  /*a6a0*/  LOP3.LUT R30, R30, 0x20002, R31, 0xf8, !PT ;  /* 0x000200021e1e7812 */ /* 0x000fe400078ef81f */
[----:B------:R-:W-:Y:S02]  /*a6b0*/  LOP3.LUT R26, R27, 0x40004, R28, 0xf8, !PT ;  /* 0x000400041b1a7812 */ /* 0x000fe400078ef81c */
[C---:B------:R-:W-:Y:S02]  /*a6c0*/  LOP3.LUT R66, R14.reuse, 0x1f001f, RZ, 0xc0, !PT ;  /* 0x001f001f0e427812 */ /* 0x040fe400078ec0ff */
[----:B------:R-:W-:Y:S02]  /*a6d0*/  LOP3.LUT R13, R14, 0x3e003e0, RZ, 0xc0, !PT ;  /* 0x03e003e00e0d7812 */ /* 0x000fe400078ec0ff */
[----:B------:R-:W-:-:S02]  /*a6e0*/  SHF.R.U32.HI R71, RZ, 0xa, R14 ;  /* 0x0000000aff477819 */ /* 0x000fc4000001160e */
[C---:B------:R-:W-:Y:S02]  /*a6f0*/  LOP3.LUT R68, R15.reuse, 0x1f001f, RZ, 0xc0, !PT ;  /* 0x001f001f0f447812 */ /* 0x040fe400078ec0ff */
[----:B------:R-:W-:Y:S02]  /*a700*/  LOP3.LUT R14, R15, 0x3e003e0, RZ, 0xc0, !PT ;  /* 0x03e003e00f0e7812 */ /* 0x000fe400078ec0ff */
[----:B------:R-:W-:Y:S02]  /*a710*/  SHF.R.U32.HI R72, RZ, 0xa, R15 ;  /* 0x0000000aff487819 */ /* 0x000fe4000001160f */
[----:B------:R-:W-:Y:S02]  /*a720*/  LOP3.LUT R24, R24, 0x80008, R19, 0xf8, !PT ;  /* 0x0008000818187812 */ /* 0x000fe400078ef813 */
[C---:B------:R-:W-:Y:S02]  /*a730*/  LOP3.LUT R15, R8.reuse, 0x3e003e0, RZ, 0xc0, !PT ;  /* 0x03e003e0080f7812 */ /* 0x040fe400078ec0ff */
[----:B------:R-:W-:-:S02]  /*a740*/  LOP3.LUT R73, R8, 0x1f001f, RZ, 0xc0, !PT ;  /* 0x001f001f08497812 */ /* 0x000fc400078ec0ff */
[----:B------:R-:W-:Y:S02]  /*a750*/  SHF.R.U32.HI R77, RZ, 0xa, R8 ;  /* 0x0000000aff4d7819 */ /* 0x000fe40000011608 */
[C---:B------:R-:W-:Y:S02]  /*a760*/  LOP3.LUT R8, R9.reuse, 0x3e003e0, RZ, 0xc0, !PT ;  /* 0x03e003e009087812 */ /* 0x040fe400078ec0ff */
[----:B------:R-:W-:Y:S02]  /*a770*/  LOP3.LUT R27, R30, 0x40004, R81, 0xf8, !PT ;  /* 0x000400041e1b7812 */ /* 0x000fe400078ef851 */
[----:B------:R-:W-:Y:S02]  /*a780*/  LOP3.LUT R26, R26, 0x80008, R29, 0xf8, !PT ;  /* 0x000800081a1a7812 */ /* 0x000fe400078ef81d */
[----:B------:R-:W-:Y:S02]  /*a790*/  LOP3.LUT R74, R9, 0x1f001f, RZ, 0xc0, !PT ;  /* 0x001f001f094a7812 */ /* 0x000fe400078ec0ff */
[----:B------:R-:W-:-:S02]  /*a7a0*/  SHF.R.U32.HI R78, RZ, 0xa, R9 ;  /* 0x0000000aff4e7819 */ /* 0x000fc40000011609 */
[----:B------:R-:W-:Y:S02]  /*a7b0*/  LOP3.LUT R9, R10, 0x3e003e0, RZ, 0xc0, !PT ;  /* 0x03e003e00a097812 */ /* 0x000fe400078ec0ff */
[----:B------:R-:W-:Y:S02]  /*a7c0*/  LOP3.LUT R87, R16, 0x64006400, RZ, 0xfc, !PT ;  /* 0x6400640010577812 */ /* 0x000fe400078efcff */
[----:B------:R-:W-:Y:S02]  /*a7d0*/  LOP3.LUT R107, R18, 0x64006400, RZ, 0xfc, !PT ;  /* 0x64006400126b7812 */ /* 0x000fe400078efcff */
[----:B------:R-:W-:Y:S02]  /*a7e0*/  LOP3.LUT R91, R8, 0x64006400, RZ, 0xfc, !PT ;  /* 0x64006400085b7812 */ /* 0x000fe400078efcff */
[----:B------:R-:W-:Y:S02]  /*a7f0*/  SHF.R.U32.HI R82, RZ, 0xc, R11 ;  /* 0x0000000cff527819 */ /* 0x000fe4000001160b */
[----:B------:R-:W-:-:S02]  /*a800*/  LOP3.LUT R103, R9, 0x64006400, RZ, 0xfc, !PT ;  /* 0x6400640009677812 */ /* 0x000fc400078efcff */
[----:B------:R-:W-:Y:S02]  /*a810*/  LOP3.LUT R41, R41, 0x64006400, RZ, 0xfc, !PT ;  /* 0x6400640029297812 */ /* 0x000fe400078efcff */
[----:B------:R-:W-:Y:S02]  /*a820*/  LOP3.LUT R27, R27, 0x80008, R82, 0xf8, !PT ;  /* 0x000800081b1b7812 */ /* 0x000fe400078ef852 */
[----:B------:R-:W-:Y:S02]  /*a830*/  LOP3.LUT R43, R43, 0x64006400, RZ, 0xfc, !PT ;  /* 0x640064002b2b7812 */ /* 0x000fe400078efcff */
[----:B------:R-:W-:Y:S02]  /*a840*/  LOP3.LUT R89, R12, 0x64006400, RZ, 0xfc, !PT ;  /* 0x640064000c597812 */ /* 0x000fe400078efcff */
[----:B------:R-:W-:Y:S02]  /*a850*/  LOP3.LUT R105, R3, 0x64006400, RZ, 0xfc, !PT ;  /* 0x6400640003697812 */ /* 0x000fe400078efcff */
[----:B------:R-:W-:Y:S01]  /*a860*/  LOP3.LUT R3, R46, 0x64006400, RZ, 0xfc, !PT ;  /* 0x640064002e037812 */ /* 0x000fe200078efcff */
        /* <DEDUP_REMOVED lines=41> */
[----:B------:R-:W-:Y:S01]  /*ab00*/  LOP3.LUT R79, R79, 0x1f001f, RZ, 0xc0, !PT ;  /* 0x001f001f4f4f7812 */ /* 0x000fe200078ec0ff */
[----:B------:R-:W-:Y:S01]  /*ab10*/  HADD2 R74, R74, -1040, -1040 ;  /* 0xe410e4104a4a7430 */ /* 0x000fe20000000000 */
[----:B------:R-:W-:Y:S02]  /*ab20*/  LOP3.LUT R80, R80, 0x1f001f, RZ, 0xc0, !PT ;  /* 0x001f001f50507812 */ /* 0x000fe400078ec0ff */
[----:B------:R-:W-:-:S02]  /*ab30*/  LOP3.LUT R77, R77, 0x1f001f, RZ, 0xc0, !PT ;  /* 0x001f001f4d4d7812 */ /* 0x000fc400078ec0ff */
[----:B------:R-:W-:Y:S02]  /*ab40*/  LOP3.LUT R78, R78, 0x64006400, RZ, 0xfc, !PT ;  /* 0x640064004e4e7812 */ /* 0x000fe400078efcff */
[----:B------:R-:W-:Y:S02]  /*ab50*/  LOP3.LUT R79, R79, 0x64006400, RZ, 0xfc, !PT ;  /* 0x640064004f4f7812 */ /* 0x000fe400078efcff */
[----:B------:R-:W-:Y:S02]  /*ab60*/  LOP3.LUT R77, R77, 0x64006400, RZ, 0xfc, !PT ;  /* 0x640064004d4d7812 */ /* 0x000fe400078efcff */
[----:B------:R-:W-:Y:S02]  /*ab70*/  PRMT R60, R60, 0x5410, R59 ;  /* 0x000054103c3c7816 */ /* 0x000fe4000000003b */
[----:B------:R-:W-:Y:S02]  /*ab80*/  PRMT R58, R58, 0x5410, R57 ;  /* 0x000054103a3a7816 */ /* 0x000fe40000000039 */
[----:B--2---:R-:W-:-:S02]  /*ab90*/  SHF.R.U32.HI R19, RZ, 0xb, R4 ;  /* 0x0000000bff137819 */ /* 0x004fc40000011604 */
[--C-:B------:R-:W-:Y:S02]  /*aba0*/  SHF.R.U32.HI R17, RZ, 0xb, R6.reuse ;  /* 0x0000000bff117819 */ /* 0x100fe40000011606 */
[C---:B------:R-:W-:Y:S02]  /*abb0*/  LOP3.LUT R90, R6.reuse, 0x3e003e0, RZ, 0xc0, !PT ;  /* 0x03e003e0065a7812 */ /* 0x040fe400078ec0ff */
[----:B------:R-:W-:Y:S02]  /*abc0*/  LOP3.LUT R83, R6, 0x1f001f, RZ, 0xc0, !PT ;  /* 0x001f001f06537812 */ /* 0x000fe400078ec0ff */
[----:B------:R-:W-:Y:S02]  /*abd0*/  SHF.R.U32.HI R30, RZ, 0xa, R6 ;  /* 0x0000000aff1e7819 */ /* 0x000fe40000011606 */
[----:B------:R-:W-:Y:S02]  /*abe0*/  LOP3.LUT R85, R4, 0x3e003e0, RZ, 0xc0, !PT ;  /* 0x03e003e004557812 */ /* 0x000fe400078ec0ff */
[----:B------:R-:W-:-:S02]  /*abf0*/  SHF.R.U32.HI R88, RZ, 0xb, R7 ;  /* 0x0000000bff587819 */ /* 0x000fc40000011607 */
[C---:B------:R-:W-:Y:S02]  /*ac00*/  LOP3.LUT R6, R7.reuse, 0x3e003e0, RZ, 0xc0, !PT ;  /* 0x03e003e007067812 */ /* 0x040fe400078ec0ff */
[----:B------:R-:W-:Y:S02]  /*ac10*/  LOP3.LUT R84, R7, 0x1f001f, RZ, 0xc0, !PT ;  /* 0x001f001f07547812 */ /* 0x000fe400078ec0ff */
[----:B------:R-:W-:Y:S02]  /*ac20*/  SHF.R.U32.HI R31, RZ, 0xa, R7 ;  /* 0x0000000aff1f7819 */ /* 0x000fe40000011607 */
[----:B------:R-:W-:Y:S01]  /*ac30*/  LOP3.LUT R7, R15, 0x64006400, RZ, 0xfc, !PT ;  /* 0x640064000f077812 */ /* 0x000fe200078efcff */
[-C--:B------:R-:W-:Y:S01]  /*ac40*/  HFMA2 R15, R87, R0.reuse.H0_H0, -48, -48 ;  /* 0xd200d200570f7431 */ /* 0x080fe20000040000 */
[----:B------:R-:W-:Y:S02]  /*ac50*/  LOP3.LUT R24, R24, 0x100010, R19, 0xf8, !PT ;  /* 0x0010001018187812 */ /* 0x000fe400078ef813 */
[----:B------:R-:W-:Y:S01]  /*ac60*/  LOP3.LUT R26, R26, 0x100010, R17, 0xf8, !PT ;  /* 0x001000101a1a7812 */ /* 0x000fe200078ef811 */
[-C--:B------:R-:W-:Y:S01]  /*ac70*/  HFMA2 R9, R7, R0.reuse.H0_H0, -48, -48 ;  /* 0xd200d20007097431 */ /* 0x080fe20000040000 */
[----:B------:R-:W1:Y:S01]  /*ac80*/  LDS.128 R16, [UR4+0x10] ;  /* 0x00001004ff107984 */ /* 0x000e620008000c00 */
[----:B------:R-:W-:Y:S01]  /*ac90*/  LOP3.LUT R85, R85, 0x64006400, RZ, 0xfc, !PT ;  /* 0x6400640055557812 */ /* 0x000fe200078efcff */
[----:B------:R-:W-:Y:S01]  /*aca0*/  HFMA2 R7, R91, R0.H0_H0, -48, -48 ;  /* 0xd200d2005b077431 */ /* 0x000fe20000040000 */
[----:B------:R-:W-:-:S02]  /*acb0*/  SHF.R.U32.HI R86, RZ, 0xb, R5 ;  /* 0x0000000bff567819 */ /* 0x000fc40000011605 */
[----:B------:R-:W-:Y:S01]  /*acc0*/  LOP3.LUT R91, R6, 0x64006400, RZ, 0xfc, !PT ;  /* 0x64006400065b7812 */ /* 0x000fe200078efcff */
[----:B------:R-:W-:Y:S01]  /*acd0*/  HFMA2 R6, R85, R0.H0_H0, -48, -48 ;  /* 0xd200d20055067431 */ /* 0x000fe20000040000 */
[----:B------:R-:W-:Y:S02]  /*ace0*/  LOP3.LUT R81, R4, 0x1f001f, RZ, 0xc0, !PT ;  /* 0x001f001f04517812 */ /* 0x000fe400078ec0ff */
[----:B------:R-:W-:Y:S02]  /*acf0*/  SHF.R.U32.HI R28, RZ, 0xa, R4 ;  /* 0x0000000aff1c7819 */ /* 0x000fe40000011604 */
[C---:B------:R-:W-:Y:S02]  /*ad00*/  LOP3.LUT R4, R5.reuse, 0x3e003e0, RZ, 0xc0, !PT ;  /* 0x03e003e005047812 */ /* 0x040fe400078ec0ff */
[----:B------:R-:W-:Y:S02]  /*ad10*/  LOP3.LUT R82, R5, 0x1f001f, RZ, 0xc0, !PT ;  /* 0x001f001f05527812 */ /* 0x000fe400078ec0ff */
[----:B------:R-:W-:-:S02]  /*ad20*/  SHF.R.U32.HI R29, RZ, 0xa, R5 ;  /* 0x0000000aff1d7819 */ /* 0x000fc40000011605 */
[----:B------:R-:W-:Y:S02]  /*ad30*/  LOP3.LUT R25, R25, 0x100010, R86, 0xf8, !PT ;  /* 0x0010001019197812 */ /* 0x000fe400078ef856 */
        /* <DEDUP_REMOVED lines=9> */
[----:B------:R-:W-:-:S02]  /*add0*/  HFMA2 R46, R5, R0.H0_H0, -48, -48 ;  /* 0xd200d200052e7431 */ /* 0x000fc40000040000 */
[----:B0-----:R-:W-:Y:S02]  /*ade0*/  HFMA2 R85, R47, R20, RZ ;  /* 0x000000142f557231 */ /* 0x001fe400000000ff */
[-C--:B------:R-:W-:Y:S01]  /*adf0*/  HFMA2 R4, R87, R0.reuse.H0_H0, -48, -48 ;  /* 0xd200d20057047431 */ /* 0x080fe20000040000 */
[----:B------:R-:W-:Y:S01]  /*ae00*/  LOP3.LUT R27, R27, 0x100010, R88, 0xf8, !PT ;  /* 0x001000101b1b7812 */ /* 0x000fe200078ef858 */
[----:B------:R-:W-:Y:S02]  /*ae10*/  HADD2 R41, R86, -1040, -1040 ;  /* 0xe410e41056297430 */ /* 0x000fe40000000000 */
[----:B------:R-:W-:Y:S02]  /*ae20*/  HFMA2 R87, R46, R21, R85 ;  /* 0x000000152e577231 */ /* 0x000fe40000000055 */
[----:B------:R-:W-:Y:S01]  /*ae30*/  HFMA2 R2, R89, R0.H0_H0, -48, -48 ;  /* 0xd200d20059027431 */ /* 0x000fe20000040000 */
[----:B------:R-:W-:Y:S01]  /*ae40*/  LOP3.LUT R85, R36, 0x1f001f, RZ, 0xc0, !PT ;  /* 0x001f001f24557812 */ /* 0x000fe200078ec0ff */
[----:B------:R-:W-:-:S02]  /*ae50*/  HFMA2 R86, R45, R20, RZ.H0_H0 ;  /* 0x000000142d567231 */ /* 0x000fc400000400ff */
[-C--:B------:R-:W-:Y:S02]  /*ae60*/  HFMA2 R89, R43, R20.reuse, RZ ;  /* 0x000000142b597231 */ /* 0x080fe400000000ff */
[----:B------:R-:W-:Y:S01]  /*ae70*/  HFMA2 R20, R41, R20, RZ.H0_H0 ;  /* 0x0000001429147231 */ /* 0x000fe200000400ff */
        /* <DEDUP_REMOVED lines=13> */
[-C--:B------:R-:W-:Y:S01]  /*af50*/  HFMA2 R88, R39, R22.reuse, R88 ;  /* 0x0000001627587231 */ /* 0x080fe20000000058 */
[----:B------:R-:W-:Y:S01]  /*af60*/  LOP3.LUT R85, R66, 0x64006400, RZ, 0xfc, !PT ;  /* 0x6400640042557812 */ /* 0x000fe200078efcff */
[----:B------:R-:W-:Y:S02]  /*af70*/  HFMA2 R87, R67, R22, R87 ;  /* 0x0000001643577231 */ /* 0x000fe40000000057 */
[----:B------:R-:W-:Y:S01]  /*af80*/  HADD2 R38, R20, -1040, -1040 ;  /* 0xe410e41014267430 */ /* 0x000fe20000000000 */
[----:B------:R-:W-:Y:S01]  /*af90*/  LOP3.LUT R81, R81, 0x64006400, RZ, 0xfc, !PT ;  /* 0x6400640051517812 */ /* 0x000fe200078efcff */
[----:B------:R-:W-:Y:S01]  /*afa0*/  HADD2 R36, R36, -1040, -1040 ;  /* 0xe410e41024247430 */ /* 0x000fe20000000000 */
[----:B------:R-:W-:Y:S01]  /*afb0*/  LOP3.LUT R30, R30, 0x1f001f, RZ, 0xc0, !PT ;  /* 0x001f001f1e1e7812 */ /* 0x000fe200078ec0ff */
[----:B------:R-:W-:-:S02]  /*afc0*/  HADD2 R34, R21, -1040, -1040 ;  /* 0xe410e41015227430 */ /* 0x000fc40000000000 */
[-C--:B------:R-:W-:Y:S02]  /*afd0*/  HFMA2 R87, R38, R23.reuse, R87 ;  /* 0x0000001726577231 */ /* 0x080fe40000000057 */
[----:B------:R-:W-:Y:S01]  /*afe0*/  HFMA2 R90, R35, R22, R90 ;  /* 0x00000016235a7231 */ /* 0x000fe2000000005a */
[----:B------:R-:W-:Y:S01]  /*aff0*/  LOP3.LUT R28, R28, 0x1f001f, RZ, 0xc0, !PT ;  /* 0x001f001f1c1c7812 */ /* 0x000fe200078ec0ff */
[----:B------:R-:W-:Y:S02]  /*b000*/  HADD2 R32, R86, -1040, -1040 ;  /* 0xe410e41056207430 */ /* 0x000fe40000000000 */
[-C--:B------:R-:W-:Y:S02]  /*b010*/  HFMA2 R21, R34, R23.reuse, R89 ;  /* 0x0000001722157231 */ /* 0x080fe40000000059 */
[-C--:B------:R-:W-:Y:S01]  /*b020*/  HFMA2 R20, R36, R23.reuse, R88 ;  /* 0x0000001724147231 */ /* 0x080fe20000000058 */
[----:B------:R-:W-:Y:S01]  /*b030*/  LOP3.LUT R86, R63, 0x1f001f, RZ, 0xc0, !PT ;  /* 0x001f001f3f567812 */ /* 0x000fe200078ec0ff */
[----:B------:R-:W-:-:S02]  /*b040*/  HFMA2 R23, R32, R23, R90 ;  /* 0x0000001720177231 */ /* 0x000fc4000000005a */
[----:B-1----:R-:W-:Y:S02]  /*b050*/  HFMA2 R90, R13, R16, R21 ;  /* 0x000000100d5a7231 */ /* 0x002fe40000000015 */
[-C--:B------:R-:W-:Y:S01]  /*b060*/  HFMA2 R5, R103, R0.reuse.H0_H0, -48, -48 ;  /* 0xd200d20067057431 */ /* 0x080fe20000040000 */
[----:B------:R-:W-:Y:S01]  /*b070*/  LOP3.LUT R86, R86, 0x64006400, RZ, 0xfc, !PT ;  /* 0x6400640056567812 */ /* 0x000fe200078efcff */
[----:B------:R-:W-:Y:S02]  /*b080*/  HFMA2 R0, R91, R0.H0_H0, -48, -48 ;  /* 0xd200d2005b007431 */ /* 0x000fe40000040000 */
[-C--:B------:R-:W-:Y:S02]  /*b090*/  HFMA2 R88, R33, R16.reuse, R87 ;  /* 0x0000001021587231 */ /* 0x080fe40000000057 */
[-C--:B------:R-:W-:Y:S01]  /*b0a0*/  HFMA2 R89, R15, R16.reuse, R20 ;  /* 0x000000100f597231 */ /* 0x080fe20000000014 */
[----:B------:R-:W-:Y:S01]  /*b0b0*/  LOP3.LUT R63, R65, 0x64006400, RZ, 0xfc, !PT ;  /* 0x64006400413f7812 */ /* 0x000fe200078efcff */
[----:B------:R-:W-:Y:S01]  /*b0c0*/  HFMA2 R91, R11, R16, R23 ;  /* 0x000000100b5b7231 */ /* 0x000fe20000000017 */
[----:B------:R-:W-:Y:S01]  /*b0d0*/  LOP3.LUT R16, R64, 0x64006400, RZ, 0xfc, !PT ;  /* 0x6400640040107812 */ /* 0x000fe200078efcff */
[----:B------:R-:W0:Y:S01]  /*b0e0*/  LDS.128 R20, [UR4+0x20] ;  /* 0x00002004ff147984 */ /* 0x000e220008000c00 */
        /* <DEDUP_REMOVED lines=68> */
[----:B------:R-:W-:Y:S01]  /*b530*/  HFMA2 R91, R78, R23, R91 ;  /* 0x000000174e5b7231 */ /* 0x000fe2000000005b */
[----:B------:R-:W-:Y:S01]  /*b540*/  LOP3.LUT R27, R27, 0x64006400, RZ, 0xfc, !PT ;  /* 0x640064001b1b7812 */ /* 0x000fe200078efcff */
[----:B------:R-:W-:Y:S02]  /*b550*/  HADD2 R81, R20, -1040, -1040 ;  /* 0xe410e41014517430 */ /* 0x000fe40000000000 */
[----:B-1----:R-:W-:-:S02]  /*b560*/  HFMA2 R88, R83, R16, R88 ;  /* 0x0000001053587231 */ /* 0x002fc40000000058 */
[----:B------:R-:W-:Y:S02]  /*b570*/  HADD2 R79, R21, -1040, -1040 ;  /* 0xe410e410154f7430 */ /* 0x000fe40000000000 */
[----:B------:R-:W-:Y:S02]  /*b580*/  HADD2 R77, R85, -1040, -1040 ;  /* 0xe410e410554d7430 */ /* 0x000fe40000000000 */
[----:B------:R-:W-:Y:S02]  /*b590*/  HFMA2 R88, R6, R17, R88 ;  /* 0x0000001106587231 */ /* 0x000fe40000000058 */
[-C--:B------:R-:W-:Y:S02]  /*b5a0*/  HFMA2 R89, R81, R16.reuse, R89 ;  /* 0x0000001051597231 */ /* 0x080fe40000000059 */
[-C--:B------:R-:W-:Y:S02]  /*b5b0*/  HFMA2 R90, R79, R16.reuse, R90 ;  /* 0x000000104f5a7231 */ /* 0x080fe4000000005a */
        /* <DEDUP_REMOVED lines=261> */
.L_x_776:
        /* <DEDUP_REMOVED lines=10> */
.L_x_775:
[----:B------:R-:W1:Y:S02]  /*c6b0*/  LDCU UR5, c[0x0][0x3d4] ;  /* 0x00007a80ff0577ac */ /* 0x000e640008000800 */
[----:B-1----:R-:W-:-:S04]  /*c6c0*/  UISETP.LT.AND UP0, UPT, UR9, UR5, UPT ;  /* 0x000000050900728c */ /* 0x002fc8000bf01270 */
[----:B------:R-:W-:-:S06]  /*c6d0*/  USEL UR5, UR9, UR5, UP0 ;  /* 0x0000000509057287 */ /* 0x000fcc0008000000 */
[----:B------:R-:W-:-:S04]  /*c6e0*/  MOV R0, UR5 ;  /* 0x0000000500007c02 */ /* 0x000fc80008000f00 */
[----:B------:R-:W-:-:S13]  /*c6f0*/  ISETP.GT.AND P0, PT, R0, UR10, PT ;  /* 0x0000000a00007c0c */ /* 0x000fda000bf04270 */
[----:B------:R-:W-:Y:S05]  /*c700*/  @!P0 BRA `(.L_x_778) ;  /* 0x0000004c00e48947 */ /* 0x000fea0003800000 */
[----:B------:R-:W1:Y:S01]  /*c710*/  S2UR UR6, SR_CTAID.Y ;  /* 0x00000000000679c3 */ /* 0x000e620000002600 */
[----:B------:R-:W1:Y:S01]  /*c720*/  LDCU UR7, c[0x0][0x3a8] ;  /* 0x00007500ff0777ac */ /* 0x000e620008000800 */
[----:B------:R-:W2:Y:S02]  /*c730*/  LDCU UR14, c[0x0][0x3ac] ;  /* 0x00007580ff0e77ac */ /* 0x000ea40008000800 */
[----:B-12---:R-:W-:-:S12]  /*c740*/  UIMAD UR6, UR6, -0x4, UR7 ;  /* 0xfffffffc060678a4 */ /* 0x006fd8000f8e0207 */
.L_x_783:
[----:B0----5:R-:W-:Y:S02]  /*c750*/  MOV R8, 0x2c00 ;  /* 0x00002c0000087802 */ /* 0x021fe40000000f00 */
[----:B------:R-:W-:Y:S02]  /*c760*/  MOV R6, R96 ;  /* 0x0000006000067202 */ /* 0x000fe40000000f00 */
[----:B------:R-:W-:Y:S01]  /*c770*/  MOV R7, R97 ;  /* 0x0000006100077202 */ /* 0x000fe20000000f00 */
[----:B------:R-:W-:Y:S06]  /*c780*/  @!P1 BRA `(.L_x_779) ;  /* 0x0000001000dc9947 */ /* 0x000fec0003800000 */
[----:B------:R-:W2:Y:S01]  /*c790*/  LDG.E.128.CONSTANT R12, desc[UR18][R96.64] ;  /* 0x00000012600c7981 */ /* 0x000ea2000c1e9d00 */
[----:B------:R-:W-:-:S03]  /*c7a0*/  UISETP.NE.AND UP0, UPT, UR6, 0x1, UPT ;  /* 0x000000010600788c */ /* 0x000fc6000bf05270 */
        /* <DEDUP_REMOVED lines=27> */
[----:B------:R-:W-:Y:S01]  /*c960*/  SHF.R.U32.HI R31, RZ, 0x8, R15 ;  /* 0x00000008ff1f7819 */ /* 0x000fe2000001160f */
[--C-:B------:R-:W-:Y:S01]  /*c970*/  HADD2.F32 R2, -RZ, R13.reuse.H0_H0 ;  /* 0x2000000dff027230 */ /* 0x100fe20000004100 */
[----:B------:R-:W-:Y:S01]  /*c980*/  LOP3.LUT R15, R4, 0x64006400, RZ, 0xfc, !PT ;  /* 0x64006400040f7812 */ /* 0x000fe200078efcff */
[----:B------:R-:W-:Y:S01]  /*c990*/  HADD2.F32 R3, -RZ, R14.H0_H0 ;  /* 0x2000000eff037230 */ /* 0x000fe20000004100 */
[----:B------:R-:W-:Y:S01]  /*c9a0*/  LOP3.LUT R19, R18, 0x64006400, RZ, 0xfc, !PT ;  /* 0x6400640012137812 */ /* 0x000fe200078efcff */
[----:B------:R-:W-:-:S02]  /*c9b0*/  HADD2.F32 R12, -RZ, R13.H1_H1 ;  /* 0x3000000dff0c7230 */ /* 0x000fc40000004100 */
[C---:B------:R-:W-:Y:S01]  /*c9c0*/  FFMA.FTZ R18, R5.reuse, R2, RZ ;  /* 0x0000000205127223 */ /* 0x040fe200000100ff */
[--C-:B------:R-:W-:Y:S02]  /*c9d0*/  HADD2.F32 R4, -RZ, R17.reuse.H0_H0 ;  /* 0x20000011ff047230 */ /* 0x100fe40000004100 */
[----:B------:R-:W-:Y:S01]  /*c9e0*/  FFMA.FTZ R32, R5, R3, RZ ;  /* 0x0000000305207223 */ /* 0x000fe200000100ff */
[----:B------:R-:W-:Y:S02]  /*c9f0*/  HADD2.F32 R13, -RZ, R14.H1_H1 ;  /* 0x3000000eff0d7230 */ /* 0x000fe40000004100 */
[----:B------:R-:W-:Y:S01]  /*ca00*/  FFMA.FTZ R26, R21, R12, R18 ;  /* 0x0000000c151a7223 */ /* 0x000fe20000010012 */
[----:B------:R-:W-:Y:S01]  /*ca10*/  HADD2.F32 R14, -RZ, R17.H1_H1 ;  /* 0x30000011ff0e7230 */ /* 0x000fe20000004100 */
[----:B------:R-:W-:Y:S01]  /*ca20*/  LOP3.LUT R17, R16, 0x64006400, RZ, 0xfc, !PT ;  /* 0x6400640010117812 */ /* 0x000fe200078efcff */
[----:B------:R-:W-:Y:S01]  /*ca30*/  FFMA.FTZ R16, R0, R5, RZ ;  /* 0x0000000500107223 */ /* 0x000fe200000100ff */
[----:B------:R-:W-:Y:S01]  /*ca40*/  FFMA.FTZ R5, R5, R4, RZ ;  /* 0x0000000405057223 */ /* 0x000fe200000100ff */
[----:B------:R-:W-:Y:S01]  /*ca50*/  FFMA.FTZ R27, R21, R13, R32 ;  /* 0x0000000d151b7223 */ /* 0x000fe20000010020 */
[----:B------:R-:W-:-:S02]  /*ca60*/  HFMA2 R15, R15, R8.H0_H0, -72, -72 ;  /* 0xd480d4800f0f7431 */ /* 0x000fc40000040008 */
[----:B------:R-:W-:Y:S01]  /*ca70*/  FFMA.FTZ R22, R9, R21, R16 ;  /* 0x0000001509167223 */ /* 0x000fe20000010010 */
[----:B------:R-:W-:Y:S01]  /*ca80*/  FFMA.FTZ R33, R21, R14, R5 ;  /* 0x0000000e15217223 */ /* 0x000fe20000010005 */
[----:B------:R-:W-:Y:S01]  /*ca90*/  LOP3.LUT R21, R20, 0x64006400, RZ, 0xfc, !PT ;  /* 0x6400640014157812 */ /* 0x000fe200078efcff */
[-C--:B------:R-:W-:Y:S02]  /*caa0*/  HFMA2 R17, R17, R8.reuse.H0_H0, -72, -72 ;  /* 0xd480d48011117431 */ /* 0x080fe40000040008 */
[--C-:B------:R-:W-:Y:S02]  /*cab0*/  HADD2.F32 R5, -RZ, R15.reuse.H0_H0 ;  /* 0x2000000fff057230 */ /* 0x100fe40000004100 */
[-C--:B------:R-:W-:Y:S02]  /*cac0*/  HFMA2 R19, R19, R8.reuse.H0_H0, -72, -72 ;  /* 0xd480d48013137431 */ /* 0x080fe40000040008 */
[----:B------:R-:W-:Y:S02]  /*cad0*/  HADD2.F32 R15, -RZ, R15.H1_H1 ;  /* 0x3000000fff0f7230 */ /* 0x000fe40000004100 */
[----:B------:R-:W-:-:S02]  /*cae0*/  HFMA2 R21, R21, R8.H0_H0, -72, -72 ;  /* 0xd480d48015157431 */ /* 0x000fc40000040008 */
[----:B------:R-:W-:Y:S02]  /*caf0*/  HADD2.F32 R16, -RZ, R17.H0_H0 ;  /* 0x20000011ff107230 */ /* 0x000fe40000004100 */
[----:B------:R-:W-:Y:S01]  /*cb00*/  FFMA.FTZ R22, R5, R23, R22 ;  /* 0x0000001705167223 */ /* 0x000fe20000010016 */
[----:B------:R-:W-:Y:S02]  /*cb10*/  HADD2.F32 R18, -RZ, R19.H0_H0 ;  /* 0x20000013ff127230 */ /* 0x000fe40000004100 */
[----:B------:R-:W-:Y:S02]  /*cb20*/  HADD2.F32 R20, -RZ, R21.H0_H0 ;  /* 0x20000015ff147230 */ /* 0x000fe40000004100 */
[C---:B------:R-:W-:Y:S01]  /*cb30*/  FFMA.FTZ R25, R23.reuse, R16, R26 ;  /* 0x0000001017197223 */ /* 0x040fe2000001001a */
[----:B------:R-:W-:Y:S02]  /*cb40*/  HADD2.F32 R17, -RZ, R17.H1_H1 ;  /* 0x30000011ff117230 */ /* 0x000fe40000004100 */
[----:B------:R-:W-:Y:S01]  /*cb50*/  FFMA.FTZ R26, R23, R18, R27 ;  /* 0x00000012171a7223 */ /* 0x000fe2000001001b */
[----:B------:R-:W-:-:S02]  /*cb60*/  HADD2.F32 R19, -RZ, R19.H1_H1 ;  /* 0x30000013ff137230 */ /* 0x000fc40000004100 */
[----:B------:R-:W-:Y:S01]  /*cb70*/  FFMA.FTZ R32, R23, R20, R33 ;  /* 0x0000001417207223 */ /* 0x000fe20000010021 */
[----:B------:R-:W-:Y:S02]  /*cb80*/  HADD2.F32 R21, -RZ, R21.H1_H1 ;  /* 0x30000015ff157230 */ /* 0x000fe40000004100 */
[----:B------:R-:W-:Y:S01]  /*cb90*/  FFMA.FTZ R27, R15, R24, R22 ;  /* 0x000000180f1b7223 */ /* 0x000fe20000010016 */
[C---:B------:R-:W-:Y:S01]  /*cba0*/  FFMA.FTZ R33, R24.reuse, R17, R25 ;  /* 0x0000001118217223 */ /* 0x040fe20000010019 */
[----:B------:R-:W-:Y:S01]  /*cbb0*/  FFMA.FTZ R39, R24, R19, R26 ;  /* 0x0000001318277223 */ /* 0x000fe2000001001a */
        /* <DEDUP_REMOVED lines=23> */
[----:B------:R-:W-:Y:S02]  /*cd30*/  HADD2.F32 R25, -RZ, R43.H0_H0 ;  /* 0x2000002bff197230 */ /* 0x000fe40000004100 */
[----:B------:R-:W-:Y:S01]  /*cd40*/  FFMA.FTZ R37, R26, R23, R33 ;  /* 0x000000171a257223 */ /* 0x000fe20000010021 */
        /* <DEDUP_REMOVED lines=10> */
[----:B------:R-:W-:Y:S01]  /*cdf0*/  FFMA.FTZ R35, R26, R34, R35 ;  /* 0x000000221a237223 */ /* 0x000fe20000010023 */
[----:B------:R-:W-:Y:S01]  /*ce00*/  LOP3.LUT R33, R10, 0x64006400, RZ, 0xfc, !PT ;  /* 0x640064000a217812 */ /* 0x000fe200078efcff */
[----:B------:R-:W-:-:S02]  /*ce10*/  HFMA2 R10, R11, R8.H0_H0, -72, -72 ;  /* 0xd480d4800b0a7431 */ /* 0x000fc40000040008 */
[----:B------:R-:W-:Y:S01]  /*ce20*/  FFMA.FTZ R37, R34, R27, R37 ;  /* 0x0000001b22257223 */ /* 0x000fe20000010025 */
[-C--:B------:R-:W-:Y:S02]  /*ce30*/  HFMA2 R40, R29, R8.reuse.H0_H0, -72, -72 ;  /* 0xd480d4801d287431 */ /* 0x080fe40000040008 */
[----:B------:R-:W-:Y:S02]  /*ce40*/  HADD2.F32 R29, -RZ, R43.H1_H1 ;  /* 0x3000002bff1d7230 */ /* 0x000fe40000004100 */
[-C--:B------:R-:W-:Y:S02]  /*ce50*/  HFMA2 R41, R31, R8.reuse.H0_H0, -72, -72 ;  /* 0xd480d4801f297431 */ /* 0x080fe40000040008 */
[----:B------:R-:W-:Y:S02]  /*ce60*/  HADD2.F32 R30, -RZ, R10.H0_H0 ;  /* 0x2000000aff1e7230 */ /* 0x000fe40000004100 */
[----:B------:R-:W-:Y:S02]  /*ce70*/  HFMA2 R44, R33, R8.H0_H0, -72, -72 ;  /* 0xd480d480212c7431 */ /* 0x000fe40000040008 */
[----:B------:R-:W-:-:S02]  /*ce80*/  HADD2.F32 R31, -RZ, R40.H0_H0 ;  /* 0x20000028ff1f7230 */ /* 0x000fc40000004100 */
[C---:B------:R-:W-:Y:S01]  /*ce90*/  FFMA.FTZ R39, R34.reuse, R28, R39 ;  /* 0x0000001c22277223 */ /* 0x040fe20000010027 */
[----:B------:R-:W-:Y:S02]  /*cea0*/  HADD2.F32 R32, -RZ, R41.H0_H0 ;  /* 0x20000029ff207230 */ /* 0x000fe40000004100 */
[----:B------:R-:W-:Y:S01]  /*ceb0*/  FFMA.FTZ R38, R34, R29, R38 ;  /* 0x0000001d22267223 */ /* 0x000fe20000010026 */
[----:B------:R-:W-:Y:S02]  /*cec0*/  HADD2.F32 R33, -RZ, R44.H0_H0 ;  /* 0x2000002cff217230 */ /* 0x000fe40000004100 */
[----:B------:R-:W-:Y:S01]  /*ced0*/  FFMA.FTZ R11, R30, R36, R35 ;  /* 0x000000241e0b7223 */ /* 0x000fe20000010023 */
[C---:B------:R-:W-:Y:S01]  /*cee0*/  FFMA.FTZ R43, R36.reuse, R31, R37 ;  /* 0x0000001f242b7223 */ /* 0x040fe20000010025 */
[C---:B------:R-:W-:Y:S01]  /*cef0*/  FFMA.FTZ R45, R36.reuse, R32, R39 ;  /* 0x00000020242d7223 */ /* 0x040fe20000010027 */
[----:B------:R-:W-:Y:S02]  /*cf00*/  HADD2.F32 R37, -RZ, R40.H1_H1 ;  /* 0x30000028ff257230 */ /* 0x000fe40000004100 */
[----:B------:R-:W-:Y:S01]  /*cf10*/  FFMA.FTZ R46, R36, R33, R38 ;  /* 0x00000021242e7223 */ /* 0x000fe20000010026 */
[----:B------:R-:W-:-:S02]  /*cf20*/  HADD2.F32 R36, -RZ, R10.H1_H1 ;  /* 0x3000000aff247230 */ /* 0x000fc40000004100 */
[----:B------:R-:W-:Y:S02]  /*cf30*/  HADD2.F32 R38, -RZ, R41.H1_H1 ;  /* 0x30000029ff267230 */ /* 0x000fe40000004100 */
[----:B------:R-:W-:Y:S01]  /*cf40*/  FFMA.FTZ R10, R42, R37, R43 ;  /* 0x000000252a0a7223 */ /* 0x000fe2000001002b */
[----:B------:R-:W-:Y:S02]  /*cf50*/  HADD2.F32 R39, -RZ, R44.H1_H1 ;  /* 0x3000002cff277230 */ /* 0x000fe40000004100 */
[----:B------:R-:W-:Y:S01]  /*cf60*/  FFMA.FTZ R11, R36, R42, R11 ;  /* 0x0000002a240b7223 */ /* 0x000fe2000001000b */
[----:B------:R-:W-:Y:S02]  /*cf70*/  HADD2.F32 R40, -RZ, R60.H0_H0 ;  /* 0x2000003cff287230 */ /* 0x000fe40000004100 */
[C---:B------:R-:W-:Y:S01]  /*cf80*/  FFMA.FTZ R44, R42.reuse, R38, R45 ;  /* 0x000000262a2c7223 */ /* 0x040fe2000001002d */
[----:B------:R-:W-:Y:S02]  /*cf90*/  HADD2.F32 R41, -RZ, R59.H0_H0 ;  /* 0x2000003bff297230 */ /* 0x000fe40000004100 */
[----:B------:R-:W-:Y:S01]  /*cfa0*/  FFMA.FTZ R43, R42, R39, R46 ;  /* 0x000000272a2b7223 */ /* 0x000fe2000001002e */
[----:B------:R-:W-:-:S02]  /*cfb0*/  HADD2.F32 R35, -RZ, R58.H0_H0 ;  /* 0x2000003aff237230 */ /* 0x000fc40000004100 */
[----:B------:R-:W-:Y:S01]  /*cfc0*/  FMUL.FTZ R11, R40, R11 ;  /* 0x0000000b280b7220 */ /* 0x000fe20000410000 */
[----:B------:R-:W-:Y:S02]  /*cfd0*/  HADD2.F32 R34, -RZ, R57.H0_H0 ;  /* 0x20000039ff227230 */ /* 0x000fe40000004100 */
        /* <DEDUP_REMOVED lines=178> */
.L_x_779:
[----:B------:R-:W-:Y:S01]  /*db00*/  UISETP.GE.AND UP0, UPT, UR6, 0x1, UPT ;  /* 0x000000010600788c */ /* 0x000fe2000bf06270 */
[----:B------:R-:W-:-:S05]  /*db10*/  MOV R11, UR14 ;  /* 0x0000000e000b7c02 */ /* 0x000fca0008000f00 */
[----:B------:R-:W-:Y:S01]  /*db20*/  PLOP3.LUT P1, PT, PT, PT, UP0, 0x80, 0x8 ;  /* 0x000000000008781c */ /* 0x000fe20003f2f008 */
[----:B------:R-:W-:-:S12]  /*db30*/  IMAD.WIDE R10, R11, 0x4, R96 ;  /* 0x000000040b0a7825 */ /* 0x000fd800078e0260 */
[----:B------:R-:W-:Y:S05]  /*db40*/  @!P1 BRA `(.L_x_780) ;  /* 0x0000001000dc9947 */ /* 0x000fea0003800000 */
[----:B------:R-:W2:Y:S01]  /*db50*/  LDG.E.128.CONSTANT R12, desc[UR18][R10.64] ;  /* 0x000000120a0c7981 */ /* 0x000ea2000c1e9d00 */
[----:B------:R-:W-:-:S03]  /*db60*/  UISETP.NE.AND UP0, UPT, UR6, 0x1, UPT ;  /* 0x000000010600788c */ /* 0x000fc6000bf05270 */
        /* <DEDUP_REMOVED lines=11> */
[----:B------:R-:W-:Y:S02]  /*dc20*/  SHF.R.U32.HI R32, RZ, 0x8, R14 ;  /* 0x00000008ff207819 */ /* 0x000fe4000001160e */
[----:B------:R-:W-:-:S02]  /*dc30*/  LOP3.LUT R2, R2, 0x64006400, RZ, 0xfc, !PT ;  /* 0x6400640002027812 */ /* 0x000fc400078efcff */
[----:B------:R-:W-:Y:S02]  /*dc40*/  LOP3.LUT R3, R3, 0x64006400, RZ, 0xfc, !PT ;  /* 0x6400640003037812 */ /* 0x000fe400078efcff */
[----:B------:R-:W-:Y:S02]  /*dc50*/  LOP3.LUT R14, R9, 0x64006400, RZ, 0xfc, !PT ;  /* 0x64006400090e7812 */ /* 0x000fe400078efcff */
        /* <DEDUP_REMOVED lines=10> */
[----:B------:R-:W-:Y:S01]  /*dd00*/  SHF.R.U32.HI R31, RZ, 0x8, R13 ;  /* 0x00000008ff1f7819 */ /* 0x000fe2000001160d */
[----:B------:R-:W-:Y:S01]  /*dd10*/  HADD2.F32 R9, -RZ, R12.H1_H1 ;  /* 0x3000000cff097230 */ /* 0x000fe20000004100 */
[----:B------:R-:W-:Y:S01]  /*dd20*/  LOP3.LUT R17, R4, 0x64006400, RZ, 0xfc, !PT ;  /* 0x6400640004117812 */ /* 0x000fe200078efcff */
[----:B------:R-:W0:Y:S01]  /*dd30*/  LDS.64 R12, [UR4+0x18] ;  /* 0x00001804ff0c7984 */ /* 0x000e220008000a00 */
[----:B------:R-:W-:Y:S01]  /*dd40*/  HADD2.F32 R2, -RZ, R15.H0_H0 ;  /* 0x2000000fff027230 */ /* 0x000fe20000004100 */
[----:B------:R-:W-:Y:S01]  /*dd50*/  LOP3.LUT R21, R20, 0x64006400, RZ, 0xfc, !PT ;  /* 0x6400640014157812 */ /* 0x000fe200078efcff */
[----:B------:R-:W-:-:S02]  /*dd60*/  HADD2.F32 R3, -RZ, R16.H0_H0 ;  /* 0x20000010ff037230 */ /* 0x000fc40000004100 */
[-C--:B------:R-:W-:Y:S02]  /*dd70*/  HFMA2 R17, R17, R8.reuse.H0_H0, -72, -72 ;  /* 0xd480d48011117431 */ /* 0x080fe40000040008 */
[----:B------:R-:W-:Y:S02]  /*dd80*/  HADD2.F32 R14, -RZ, R15.H1_H1 ;  /* 0x3000000fff0e7230 */ /* 0x000fe40000004100 */
        /* <DEDUP_REMOVED lines=15> */
[----:B------:R-:W-:Y:S02]  /*de80*/  HADD2.F32 R5, -RZ, R17.H0_H0 ;  /* 0x20000011ff057230 */ /* 0x000fe40000004100 */
[----:B------:R-:W-:Y:S02]  /*de90*/  HADD2.F32 R20, -RZ, R21.H0_H0 ;  /* 0x20000015ff147230 */ /* 0x000fe40000004100 */
[----:B------:R-:W-:Y:S02]  /*dea0*/  HFMA2 R23, R23, R8.H0_H0, -72, -72 ;  /* 0xd480d48017177431 */ /* 0x000fe40000040008 */
[----:B------:R-:W-:-:S02]  /*deb0*/  HADD2.F32 R18, -RZ, R19.H0_H0 ;  /* 0x20000013ff127230 */ /* 0x000fc40000004100 */
[----:B------:R-:W-:Y:S01]  /*dec0*/  FFMA.FTZ R24, R5, R25, R24 ;  /* 0x0000001905187223 */ /* 0x000fe20000010018 */
[----:B------:R-:W-:Y:S02]  /*ded0*/  HADD2.F32 R17, -RZ, R17.H1_H1 ;  /* 0x30000011ff117230 */ /* 0x000fe40000004100 */
[----:B------:R-:W-:Y:S02]  /*dee0*/  HADD2.F32 R22, -RZ, R23.H0_H0 ;  /* 0x20000017ff167230 */ /* 0x000fe40000004100 */
[C---:B------:R-:W-:Y:S01]  /*def0*/  FFMA.FTZ R27, R25.reuse, R18, R28 ;  /* 0x00000012191b7223 */ /* 0x040fe2000001001c */
[----:B------:R-:W-:Y:S02]  /*df00*/  HADD2.F32 R19, -RZ, R19.H1_H1 ;  /* 0x30000013ff137230 */ /* 0x000fe40000004100 */
[C---:B------:R-:W-:Y:S01]  /*df10*/  FFMA.FTZ R28, R25.reuse, R20, R29 ;  /* 0x00000014191c7223 */ /* 0x040fe2000001001d */
        /* <DEDUP_REMOVED lines=250> */
.L_x_780:
[----:B------:R-:W-:-:S05]  /*eec0*/  MOV R3, UR14 ;  /* 0x0000000e00037c02 */ /* 0x000fca0008000f00 */
[----:B------:R-:W-:Y:S01]  /*eed0*/  IMAD.WIDE R10, R3, 0x4, R10 ;  /* 0x00000004030a7825 */ /* 0x000fe200078e020a */
[----:B------:R-:W-:Y:S06]  /*eee0*/  @!P1 BRA `(.L_x_781) ;  /* 0x0000001000dc9947 */ /* 0x000fec0003800000 */
        /* <DEDUP_REMOVED lines=311> */
.L_x_781:
        /* <DEDUP_REMOVED lines=22> */
[----:B------:R-:W-:Y:S02]  /*103c0*/  LOP3.LUT R12, R12, 0x64006400, RZ, 0xfc, !PT ;  /* 0x640064000c0c7812 */ /* 0x000fe400078efcff */
[----:B------:R-:W-:-:S02]  /*103d0*/  LOP3.LUT R13, R13, 0x64006400, RZ, 0xfc, !PT ;  /* 0x640064000d0d7812 */ /* 0x000fc400078efcff */
[----:B------:R-:W-:Y:S01]  /*103e0*/  LOP3.LUT R14, R14, 0x64006400, RZ, 0xfc, !PT ;  /* 0x640064000e0e7812 */ /* 0x000fe200078efcff */
[----:B------:R-:W-:Y:S01]  /*103f0*/  HADD2 R12, R12, -1032, -1032 ;  /* 0xe408e4080c0c7430 */ /* 0x000fe20000000000 */
[----:B------:R-:W-:Y:S01]  /*10400*/  LOP3.LUT R15, R15, 0x64006400, RZ, 0xfc, !PT ;  /* 0x640064000f0f7812 */ /* 0x000fe200078efcff */
[----:B------:R-:W-:Y:S01]  /*10410*/  HADD2 R3, R13, -1032, -1032 ;  /* 0xe408e4080d037430 */ /* 0x000fe20000000000 */
[----:B------:R-:W-:Y:S01]  /*10420*/  LOP3.LUT R17, R4, 0x64006400, RZ, 0xfc, !PT ;  /* 0x6400640004117812 */ /* 0x000fe200078efcff */
[----:B------:R-:W-:Y:S02]  /*10430*/  HADD2 R16, R14, -1032, -1032 ;  /* 0xe408e4080e107430 */ /* 0x000fe40000000000 */
[--C-:B------:R-:W-:Y:S02]  /*10440*/  HADD2.F32 R0, -RZ, R12.reuse.H0_H0 ;  /* 0x2000000cff007230 */ /* 0x100fe40000004100 */
[----:B------:R-:W-:Y:S02]  /*10450*/  HADD2 R19, R15, -1032, -1032 ;  /* 0xe408e4080f137430 */ /* 0x000fe40000000000 */
[----:B------:R-:W-:Y:S01]  /*10460*/  HADD2.F32 R9, -RZ, R12.H1_H1 ;  /* 0x3000000cff097230 */ /* 0x000fe20000004100 */
[----:B------:R-:W-:Y:S01]  /*10470*/  LOP3.LUT R21, R20, 0x64006400, RZ, 0xfc, !PT ;  /* 0x6400640014157812 */ /* 0x000fe200078efcff */
[----:B------:R-:W0:Y:S01]  /*10480*/  LDS.64 R12, [UR4+0x38] ;  /* 0x00003804ff0c7984 */ /* 0x000e220008000a00 */
[----:B------:R-:W-:-:S02]  /*10490*/  HADD2.F32 R2, -RZ, R3.H0_H0 ;  /* 0x20000003ff027230 */ /* 0x000fc40000004100 */
[-C--:B------:R-:W-:Y:S02]  /*104a0*/  HFMA2 R17, R17, R8.reuse.H0_H0, -72, -72 ;  /* 0xd480d48011117431 */ /* 0x080fe40000040008 */
[----:B------:R-:W-:Y:S02]  /*104b0*/  HADD2.F32 R14, -RZ, R3.H1_H1 ;  /* 0x30000003ff0e7230 */ /* 0x000fe40000004100 */
[----:B------:R-:W-:Y:S02]  /*104c0*/  HFMA2 R21, R21, R8.H0_H0, -72, -72 ;  /* 0xd480d48015157431 */ /* 0x000fe40000040008 */
[--C-:B------:R-:W-:Y:S02]  /*104d0*/  HADD2.F32 R3, -RZ, R16.reuse.H0_H0 ;  /* 0x20000010ff037230 */ /* 0x100fe40000004100 */
[----:B------:R-:W-:Y:S01]  /*104e0*/  FFMA.FTZ R20, R5, R2, RZ ;  /* 0x0000000205147223 */ /* 0x000fe200000100ff */
[----:B------:R-:W-:Y:S02]  /*104f0*/  HADD2.F32 R4, -RZ, R19.H0_H0 ;  /* 0x20000013ff047230 */ /* 0x000fe40000004100 */
[----:B------:R-:W-:-:S02]  /*10500*/  HADD2.F32 R15, -RZ, R16.H1_H1 ;  /* 0x30000010ff0f7230 */ /* 0x000fc40000004100 */
[C---:B------:R-:W-:Y:S01]  /*10510*/  FFMA.FTZ R34, R5.reuse, R3, RZ ;  /* 0x0000000305227223 */ /* 0x040fe200000100ff */
[----:B------:R-:W-:Y:S01]  /*10520*/  HADD2.F32 R16, -RZ, R19.H1_H1 ;  /* 0x30000013ff107230 */ /* 0x000fe20000004100 */
[----:B------:R-:W-:Y:S01]  /*10530*/  LOP3.LUT R19, R18, 0x64006400, RZ, 0xfc, !PT ;  /* 0x6400640012137812 */ /* 0x000fe200078efcff */
[----:B------:R-:W-:Y:S01]  /*10540*/  FFMA.FTZ R18, R0, R5, RZ ;  /* 0x0000000500127223 */ /* 0x000fe200000100ff */
[----:B------:R-:W-:Y:S01]  /*10550*/  FFMA.FTZ R5, R5, R4, RZ ;  /* 0x0000000405057223 */ /* 0x000fe200000100ff */
[C---:B------:R-:W-:Y:S01]  /*10560*/  FFMA.FTZ R28, R23.reuse, R14, R20 ;  /* 0x0000000e171c7223 */ /* 0x040fe20000010014 */
[----:B------:R-:W-:Y:S01]  /*10570*/  FFMA.FTZ R29, R23, R15, R34 ;  /* 0x0000000f171d7223 */ /* 0x000fe20000010022 */
[----:B------:R-:W-:Y:S01]  /*10580*/  FFMA.FTZ R24, R9, R23, R18 ;  /* 0x0000001709187223 */ /* 0x000fe20000010012 */
[----:B------:R-:W-:Y:S01]  /*10590*/  FFMA.FTZ R35, R23, R16, R5 ;  /* 0x0000001017237223 */ /* 0x000fe20000010005 */
[----:B------:R-:W-:Y:S01]  /*105a0*/  LOP3.LUT R23, R22, 0x64006400, RZ, 0xfc, !PT ;  /* 0x6400640016177812 */ /* 0x000fe200078efcff */
[----:B------:R-:W-:-:S02]  /*105b0*/  HFMA2 R19, R19, R8.H0_H0, -72, -72 ;  /* 0xd480d48013137431 */ /* 0x000fc40000040008 */
[----:B------:R-:W-:Y:S02]  /*105c0*/  HADD2.F32 R5, -RZ, R17.H0_H0 ;  /* 0x20000011ff057230 */ /* 0x000fe40000004100 */
[----:B------:R-:W-:Y:S02]  /*105d0*/  HADD2.F32 R20, -RZ, R21.H0_H0 ;  /* 0x20000015ff147230 */ /* 0x000fe40000004100 */
[----:B------:R-:W-:Y:S02]  /*105e0*/  HFMA2 R23, R23, R8.H0_H0, -72, -72 ;  /* 0xd480d48017177431 */ /* 0x000fe40000040008 */
[----:B------:R-:W-:Y:S02]  /*105f0*/  HADD2.F32 R18, -RZ, R19.H0_H0 ;  /* 0x20000013ff127230 */ /* 0x000fe40000004100 */
[----:B------:R-:W-:Y:S01]  /*10600*/  FFMA.FTZ R24, R5, R25, R24 ;  /* 0x0000001905187223 */ /* 0x000fe20000010018 */
[----:B------:R-:W-:Y:S02]  /*10610*/  HADD2.F32 R17, -RZ, R17.H1_H1 ;  /* 0x30000011ff117230 */ /* 0x000fe40000004100 */
        /* <DEDUP_REMOVED lines=45> */
[----:B------:R-:W-:Y:S01]  /*108f0*/  HADD2.F32 R29, -RZ, R38.H1_H1 ;  /* 0x30000026ff1d7230 */ /* 0x000fe20000004100 */
        /* <DEDUP_REMOVED lines=10> */
[--C-:B------:R-:W-:Y:S02]  /*109a0*/  HADD2.F32 R32, -RZ, R40.reuse.H0_H0 ;  /* 0x20000028ff207230 */ /* 0x100fe40000004100 */
        /* <DEDUP_REMOVED lines=11> */
[----:B------:R-:W-:Y:S02]  /*10a60*/  HADD2.F32 R41, -RZ, R60.H0_H0 ;  /* 0x2000003cff297230 */ /* 0x000fe40000004100 */
[----:B------:R-:W-:Y:S01]  /*10a70*/  FFMA.FTZ R13, R43, R38, R44 ;  /* 0x000000262b0d7223 */ /* 0x000fe2000001002c */
[----:B------:R-:W-:-:S02]  /*10a80*/  HADD2.F32 R42, -RZ, R59.H0_H0 ;  /* 0x2000003bff2a7230 */ /* 0x000fc40000004100 */
[C---:B------:R-:W-:Y:S01]  /*10a90*/  FFMA.FTZ R45, R43.reuse, R39, R46 ;  /* 0x000000272b2d7223 */ /* 0x040fe2000001002e */
[----:B------:R-:W-:Y:S02]  /*10aa0*/  HADD2.F32 R36, -RZ, R58.H0_H0 ;  /* 0x2000003aff247230 */ /* 0x000fe40000004100 */
[----:B------:R-:W-:Y:S01]  /*10ab0*/  FFMA.FTZ R44, R43, R40, R47 ;  /* 0x000000282b2c7223 */ /* 0x000fe2000001002f */
[----:B------:R-:W-:Y:S02]  /*10ac0*/  HADD2.F32 R35, -RZ, R57.H0_H0 ;  /* 0x20000039ff237230 */ /* 0x000fe40000004100 */
[----:B------:R-:W-:Y:S01]  /*10ad0*/  FMUL.FTZ R12, R41, R12 ;  /* 0x0000000c290c7220 */ /* 0x000fe20000410000 */
[----:B------:R-:W-:Y:S01]  /*10ae0*/  FMUL.FTZ R13, R42, R13 ;  /* 0x0000000d2a0d7220 */ /* 0x000fe20000410000 */
[----:B------:R-:W-:Y:S01]  /*10af0*/  FMUL.FTZ R45, R36, R45 ;  /* 0x0000002d242d7220 */ /* 0x000fe20000410000 */
[----:B------:R-:W-:Y:S02]  /*10b00*/  FMUL.FTZ R44, R35, R44 ;  /* 0x0000002c232c7220 */ /* 0x000fe40000410000 */
[----:B------:R-:W-:-:S02]  /*10b10*/  F2FP.F16.F32.PACK_AB R12, RZ, R12 ;  /* 0x0000000cff0c723e */ /* 0x000fc400000000ff */
        /* <DEDUP_REMOVED lines=174> */
.L_x_782:
        /* <DEDUP_REMOVED lines=10> */
.L_x_778:
[----:B------:R-:W1:Y:S02]  /*116a0*/  LDCU UR5, c[0x0][0x3d8] ;  /* 0x00007b00ff0577ac */ /* 0x000e640008000800 */
[----:B-1----:R-:W-:-:S04]  /*116b0*/  UISETP.LT.AND UP0, UPT, UR9, UR5, UPT ;  /* 0x000000050900728c */ /* 0x002fc8000bf01270 */
[----:B------:R-:W-:-:S06]  /*116c0*/  USEL UR5, UR9, UR5, UP0 ;  /* 0x0000000509057287 */ /* 0x000fcc0008000000 */
[----:B------:R-:W-:-:S04]  /*116d0*/  MOV R0, UR5 ;  /* 0x0000000500007c02 */ /* 0x000fc80008000f00 */
[----:B------:R-:W-:-:S13]  /*116e0*/  ISETP.GT.AND P0, PT, R0, UR10, PT ;  /* 0x0000000a00007c0c */ /* 0x000fda000bf04270 */
[----:B------:R-:W-:Y:S05]  /*116f0*/  @!P0 BRA `(.L_x_784) ;  /* 0x0000002000d48947 */ /* 0x000fea0003800000 */
[----:B------:R-:W1:Y:S01]  /*11700*/  S2UR UR6, SR_CTAID.Y ;  /* 0x00000000000679c3 */ /* 0x000e620000002600 */
[----:B------:R-:W-:Y:S01]  /*11710*/  MOV R2, R96 ;  /* 0x0000006000027202 */ /* 0x000fe20000000f00 */
[----:B------:R-:W2:Y:S01]  /*11720*/  LDCU.64 UR12, c[0x0][0x3a8] ;  /* 0x00007500ff0c77ac */ /* 0x000ea20008000a00 */
[----:B------:R-:W-:-:S07]  /*11730*/  MOV R3, R97 ;  /* 0x0000006100037202 */ /* 0x000fce0000000f00 */
.L_x_786:
[----:B--2---:R-:W-:Y:S01]  /*11740*/  UMOV UR14, UR13 ;  /* 0x0000000d000e7c82 */ /* 0x004fe20008000000 */
[----:B-----5:R2:W5:Y:S01]  /*11750*/  LDG.E.128.CONSTANT R64, desc[UR18][R2.64] ;  /* 0x0000001202407981 */ /* 0x020562000c1e9d00 */
[----:B------:R-:W-:-:S05]  /*11760*/  MOV R5, UR14 ;  /* 0x0000000e00057c02 */ /* 0x000fca0008000f00 */
[----:B------:R-:W-:-:S05]  /*11770*/  IMAD.WIDE R4, R5, 0x4, R2 ;  /* 0x0000000405047825 */ /* 0x000fca00078e0202 */
[----:B0-----:R2:W5:Y:S01]  /*11780*/  LDG.E.128.CONSTANT R8, desc[UR18][R4.64] ;  /* 0x0000001204087981 */ /* 0x001562000c1e9d00 */
[----:B-1----:R-:W-:-:S04]  /*11790*/  UIMAD UR7, UR6, -0x4, UR12 ;  /* 0xfffffffc060778a4 */ /* 0x002fc8000f8e020c */
[----:B------:R-:W-:Y:S01]  /*117a0*/  UISETP.GE.AND UP0, UPT, UR7, 0x1, UPT ;  /* 0x000000010700788c */ /* 0x000fe2000bf06270 */
[----:B------:R-:W-:Y:S02]  /*117b0*/  MOV R95, UR14 ;  /* 0x0000000e005f7c02 */ /* 0x000fe40008000f00 */
[----:B------:R-:W-:Y:S02]  /*117c0*/  MOV R96, R2 ;  /* 0x0000000200607202 */ /* 0x000fe40000000f00 */
[----:B------:R-:W-:Y:S01]  /*117d0*/  MOV R97, R3 ;  /* 0x0000000300617202 */ /* 0x000fe20000000f00 */
[----:B------:R-:W-:-:S03]  /*117e0*/  IMAD.WIDE R94, R95, 0x4, R4 ;  /* 0x000000045f5e7825 */ /* 0x000fc600078e0204 */
[----:B--2---:R-:W-:Y:S05]  /*117f0*/  BRA.U !UP0, `(.L_x_785) ;  /* 0x00000021086c7547 */ /* 0x004fea000b800000 */
[----:B------:R-:W2:Y:S01]  /*11800*/  LDG.E.128.CONSTANT R4, desc[UR18][R94.64] ;  /* 0x000000125e047981 */ /* 0x000ea2000c1e9d00 */
[----:B-----5:R-:W-:Y:S01]  /*11810*/  SHF.R.U32.HI R23, RZ, 0xf, R67 ;  /* 0x0000000fff177819 */ /* 0x020fe20000011643 */
[----:B------:R-:W-:Y:S01]  /*11820*/  UISETP.NE.AND UP0, UPT, UR7, 0x1, UPT ;  /* 0x000000010700788c */ /* 0x000fe2000bf05270 */
[--C-:B------:R-:W-:Y:S01]  /*11830*/  SHF.R.U32.HI R22, RZ, 0xe, R10.reuse ;  /* 0x0000000eff167819 */ /* 0x100fe2000001160a */
[----:B------:R-:W0:Y:S01]  /*11840*/  LDS.128 R40, [UR4] ;  /* 0x00000004ff287984 */ /* 0x000e220008000c00 */
[C---:B------:R-:W-:Y:S02]  /*11850*/  LOP3.LUT R20, R10.reuse, 0x380038, RZ, 0xc0, !PT ;  /* 0x003800380a147812 */ /* 0x040fe400078ec0ff */
[----:B------:R-:W-:Y:S02]  /*11860*/  SHF.R.U32.HI R82, RZ, 0x6, R10 ;  /* 0x00000006ff527819 */ /* 0x000fe4000001160a */
[----:B------:R-:W-:Y:S02]  /*11870*/  LOP3.LUT R74, R10, 0x70007, RZ, 0xc0, !PT ;  /* 0x000700070a4a7812 */ /* 0x000fe400078ec0ff */
[----:B------:R-:W-:-:S02]  /*11880*/  SHF.R.U32.HI R10, RZ, 0xe, R11 ;  /* 0x0000000eff0a7819 */ /* 0x000fc4000001160b */
[----:B------:R-:W-:Y:S02]  /*11890*/  LOP3.LUT R23, R23, 0x10001, RZ, 0xc0, !PT ;  /* 0x0001000117177812 */ /* 0x000fe400078ec0ff */
[--C-:B------:R-:W-:Y:S02]  /*118a0*/  SHF.R.U32.HI R2, RZ, 0xf, R64.reuse ;  /* 0x0000000fff027819 */ /* 0x100fe40000011640 */
[----:B------:R-:W-:Y:S02]  /*118b0*/  LOP3.LUT R0, R64, 0x380038, RZ, 0xc0, !PT ;  /* 0x0038003840007812 */ /* 0x000fe400078ec0ff */
[----:B------:R-:W-:Y:S02]  /*118c0*/  LOP3.LUT R14, R65, 0x380038, RZ, 0xc0, !PT ;  /* 0x00380038410e7812 */ /* 0x000fe400078ec0ff */
[----:B------:R-:W-:Y:S02]  /*118d0*/  SHF.R.U32.HI R37, RZ, 0x6, R64 ;  /* 0x00000006ff257819 */ /* 0x000fe40000011640 */
[----:B------:R-:W-:-:S02]  /*118e0*/  SHF.R.U32.HI R15, RZ, 0xf, R65 ;  /* 0x0000000fff0f7819 */ /* 0x000fc40000011641 */
[----:B------:R-:W-:Y:S02]  /*118f0*/  LOP3.LUT R23, R23, 0x20002, R10, 0xf8, !PT ;  /* 0x0002000217177812 */ /* 0x000fe400078ef80a */
[----:B------:R-:W-:Y:S02]  /*11900*/  SHF.R.U32.HI R36, RZ, 0x6, R65 ;  /* 0x00000006ff247819 */ /* 0x000fe40000011641 */
[--C-:B------:R-:W-:Y:S02]  /*11910*/  SHF.R.U32.HI R13, RZ, 0xe, R8.reuse ;  /* 0x0000000eff0d7819 */ /* 0x100fe40000011608 */
[----:B------:R-:W-:Y:S02]  /*11920*/  LOP3.LUT R2, R2, 0x10001, RZ, 0xc0, !PT ;  /* 0x0001000102027812 */ /* 0x000fe400078ec0ff */
[----:B------:R-:W-:Y:S02]  /*11930*/  LOP3.LUT R12, R8, 0x380038, RZ, 0xc0, !PT ;  /* 0x00380038080c7812 */ /* 0x000fe400078ec0ff */
[----:B------:R-:W-:-:S02]  /*11940*/  SHF.R.U32.HI R78, RZ, 0x6, R8 ;  /* 0x00000006ff4e7819 */ /* 0x000fc40000011608 */
[----:B------:R-:W-:Y:S01]  /*11950*/  LOP3.LUT R70, R8, 0x70007, RZ, 0xc0, !PT ;  /* 0x0007000708467812 */ /* 0x000fe200078ec0ff */
[----:B------:R-:W-:Y:S01]  /*11960*/  HFMA2 R8, -RZ, RZ, 0, 0.125 ;  /* 0x00003000ff087431 */ /* 0x000fe200000001ff */
[--C-:B------:R-:W-:Y:S02]  /*11970*/  SHF.R.U32.HI R18, RZ, 0xe, R9.reuse ;  /* 0x0000000eff127819 */ /* 0x100fe40000011609 */
[C---:B------:R-:W-:Y:S02]  /*11980*/  LOP3.LUT R16, R9.reuse, 0x380038, RZ, 0xc0, !PT ;  /* 0x0038003809107812 */ /* 0x040fe400078ec0ff */
[----:B------:R-:W-:Y:S02]  /*11990*/  SHF.R.U32.HI R80, RZ, 0x6, R9 ;  /* 0x00000006ff507819 */ /* 0x000fe40000011609 */
[----:B------:R-:W-:Y:S02]  /*119a0*/  LOP3.LUT R72, R9, 0x70007, RZ, 0xc0, !PT ;  /* 0x0007000709487812 */ /* 0x000fe400078ec0ff */
[----:B------:R-:W-:-:S02]  /*119b0*/  SHF.R.U32.HI R19, RZ, 0xf, R66 ;  /* 0x0000000fff137819 */ /* 0x000fc40000011642 */
[----:B------:R-:W-:Y:S02]  /*119c0*/  SHF.R.U32.HI R38, RZ, 0x6, R66 ;  /* 0x00000006ff267819 */ /* 0x000fe40000011642 */
[----:B------:R-:W-:Y:S02]  /*119d0*/  LOP3.LUT R15, R15, 0x10001, RZ, 0xc0, !PT ;  /* 0x000100010f0f7812 */ /* 0x000fe400078ec0ff */
[----:B------:R-:W-:Y:S02]  /*119e0*/  LOP3.LUT R13, R2, 0x20002, R13, 0xf8, !PT ;  /* 0x00020002020d7812 */ /* 0x000fe400078ef80d */
[----:B------:R-:W-:Y:S02]  /*119f0*/  LOP3.LUT R61, R65, 0x70007, RZ, 0xc0, !PT ;  /* 0x00070007413d7812 */ /* 0x000fe400078ec0ff */
[----:B------:R-:W-:Y:S02]  /*11a00*/  LOP3.LUT R2, R78, 0x380038, RZ, 0xc0, !PT ;  /* 0x003800384e027812 */ /* 0x000fe400078ec0ff */
[----:B------:R-:W-:-:S02]  /*11a10*/  LOP3.LUT R17, R66, 0x380038, RZ, 0xc0, !PT ;  /* 0x0038003842117812 */ /* 0x000fc400078ec0ff */
[----:B------:R-:W-:Y:S02]  /*11a20*/  LOP3.LUT R65, R66, 0x70007, RZ, 0xc0, !PT ;  /* 0x0007000742417812 */ /* 0x000fe400078ec0ff */
[C---:B------:R-:W-:Y:S02]  /*11a30*/  LOP3.LUT R24, R11.reuse, 0x380038, RZ, 0xc0, !PT ;  /* 0x003800380b187812 */ /* 0x040fe400078ec0ff */
[----:B------:R-:W-:Y:S02]  /*11a40*/  SHF.R.U32.HI R84, RZ, 0x6, R11 ;  /* 0x00000006ff547819 */ /* 0x000fe4000001160b */
[----:B------:R-:W-:Y:S02]  /*11a50*/  LOP3.LUT R76, R11, 0x70007, RZ, 0xc0, !PT ;  /* 0x000700070b4c7812 */ /* 0x000fe400078ec0ff */
[----:B------:R-:W-:Y:S02]  /*11a60*/  LOP3.LUT R19, R19, 0x10001, RZ, 0xc0, !PT ;  /* 0x0001000113137812 */ /* 0x000fe400078ec0ff */
[----:B------:R-:W-:-:S02]  /*11a70*/  LOP3.LUT R15, R15, 0x20002, R18, 0xf8, !PT ;  /* 0x000200020f0f7812 */ /* 0x000fc400078ef812 */
[----:B------:R-:W-:Y:S02]  /*11a80*/  LOP3.LUT R11, R38, 0x380038, RZ, 0xc0, !PT ;  /* 0x00380038260b7812 */ /* 0x000fe400078ec0ff */
[----:B------:R-:W-:Y:S02]  /*11a90*/  SHF.R.U32.HI R39, RZ, 0x6, R67 ;  /* 0x00000006ff277819 */ /* 0x000fe40000011643 */
[----:B------:R-:W-:Y:S02]  /*11aa0*/  LOP3.LUT R25, R2, 0x64006400, RZ, 0xfc, !PT ;  /* 0x6400640002197812 */ /* 0x000fe400078efcff */
[----:B------:R-:W-:Y:S02]  /*11ab0*/  LOP3.LUT R21, R67, 0x380038, RZ, 0xc0, !PT ;  /* 0x0038003843157812 */ /* 0x000fe400078ec0ff */
[----:B------:R-:W-:Y:S01]  /*11ac0*/  LOP3.LUT R22, R19, 0x20002, R22, 0xf8, !PT ;  /* 0x0002000213167812 */ /* 0x000fe200078ef816 */
        /* <DEDUP_REMOVED lines=12> */
[----:B------:R-:W-:Y:S01]  /*11b90*/  HFMA2 R29, R29, R8.H0_H0, -132, -132 ;  /* 0xd820d8201d1d7431 */ /* 0x000fe20000040008 */
[----:B------:R-:W-:-:S02]  /*11ba0*/  LOP3.LUT R19, R16, 0x64006400, RZ, 0xfc, !PT ;  /* 0x6400640010137812 */ /* 0x000fc400078efcff */
[----:B------:R-:W-:Y:S01]  /*11bb0*/  MOV R3, 0x2400 ;  /* 0x0000240000037802 */ /* 0x000fe20000000f00 */
[-C--:B------:R-:W-:Y:S01]  /*11bc0*/  HFMA2 R27, R27, R8.reuse.H0_H0, -132, -132 ;  /* 0xd820d8201b1b7431 */ /* 0x080fe20000040008 */
[----:B------:R-:W-:Y:S01]  /*11bd0*/  LOP3.LUT R67, R67, 0x70007, RZ, 0xc0, !PT ;  /* 0x0007000743437812 */ /* 0x000fe200078ec0ff */
[----:B------:R-:W-:Y:S01]  /*11be0*/  HFMA2 R19, R19, R8.H0_H0, -132, -132 ;  /* 0xd820d82013137431 */ /* 0x000fe20000040008 */
        /* <DEDUP_REMOVED lines=8> */
[-C--:B0-----:R-:W-:Y:S02]  /*11c70*/  HFMA2 R61, R73, R40.reuse, RZ ;  /* 0x00000028493d7231 */ /* 0x081fe400000000ff */
[----:B------:R-:W-:Y:S01]  /*11c80*/  HADD2 R67, R67, -1028, -1028 ;  /* 0xe404e40443437430 */ /* 0x000fe20000000000 */
[----:B------:R-:W-:Y:S01]  /*11c90*/  LOP3.LUT R72, R72, 0x64006400, RZ, 0xfc, !PT ;  /* 0x6400640048487812 */ /* 0x000fe200078efcff */
[-C--:B------:R-:W-:Y:S02]  /*11ca0*/  HFMA2 R63, R71, R40.reuse, RZ.H0_H0 ;  /* 0x00000028473f7231 */ /* 0x080fe400000400ff */
[-C--:B------:R-:W-:Y:S02]  /*11cb0*/  HFMA2 R65, R69, R40.reuse, RZ ;  /* 0x0000002845417231 */ /* 0x080fe400000000ff */
[----:B------:R-:W-:Y:S01]  /*11cc0*/  HFMA2 R75, R67, R40, RZ.H0_H0 ;  /* 0x00000028434b7231 */ /* 0x000fe200000400ff */
[----:B------:R-:W-:Y:S02]  /*11cd0*/  PRMT R60, R60, 0x5410, R59 ;  /* 0x000054103c3c7816 */ /* 0x000fe4000000003b */
[----:B------:R-:W-:-:S02]  /*11ce0*/  PRMT R58, R58, 0x5410, R57 ;  /* 0x000054103a3a7816 */ /* 0x000fc40000000039 */
[--C-:B--2---:R-:W-:Y:S02]  /*11cf0*/  SHF.R.U32.HI R44, RZ, 0xd, R5.reuse ;  /* 0x0000000dff2c7819 */ /* 0x104fe40000011605 */
[C---:B------:R-:W-:Y:S02]  /*11d00*/  LOP3.LUT R10, R5.reuse, 0x380038, RZ, 0xc0, !PT ;  /* 0x00380038050a7812 */ /* 0x040fe400078ec0ff */
[----:B------:R-:W-:Y:S02]  /*11d10*/  SHF.R.U32.HI R85, RZ, 0x6, R5 ;  /* 0x00000006ff557819 */ /* 0x000fe40000011605 */
[----:B------:R-:W-:Y:S02]  /*11d20*/  LOP3.LUT R79, R5, 0x70007, RZ, 0xc0, !PT ;  /* 0x00070007054f7812 */ /* 0x000fe400078ec0ff */
[----:B------:R-:W-:Y:S02]  /*11d30*/  SHF.R.U32.HI R46, RZ, 0xd, R7 ;  /* 0x0000000dff2e7819 */ /* 0x000fe40000011607 */
[----:B------:R-:W-:-:S02]  /*11d40*/  LOP3.LUT R26, R7, 0x380038, RZ, 0xc0, !PT ;  /* 0x00380038071a7812 */ /* 0x000fc400078ec0ff */
[----:B------:R-:W-:Y:S02]  /*11d50*/  SHF.R.U32.HI R88, RZ, 0x6, R7 ;  /* 0x00000006ff587819 */ /* 0x000fe40000011607 */
[----:B------:R-:W-:Y:S02]  /*11d60*/  LOP3.LUT R83, R7, 0x70007, RZ, 0xc0, !PT ;  /* 0x0007000707537812 */ /* 0x000fe400078ec0ff */
[----:B------:R-:W-:Y:S02]  /*11d70*/  LOP3.LUT R5, R0, 0x64006400, RZ, 0xfc, !PT ;  /* 0x6400640000057812 */ /* 0x000fe400078efcff */
[----:B------:R-:W-:Y:S02]  /*11d80*/  LOP3.LUT R7, R14, 0x64006400, RZ, 0xfc, !PT ;  /* 0x640064000e077812 */ /* 0x000fe400078efcff */
[--C-:B------:R-:W-:Y:S01]  /*11d90*/  SHF.R.U32.HI R86, RZ, 0xd, R4.reuse ;  /* 0x0000000dff567819 */ /* 0x100fe20000011604 */
[-C--:B------:R-:W-:Y:S01]  /*11da0*/  HFMA2 R68, R5, R8.reuse.H0_H0, -132, -132 ;  /* 0xd820d82005447431 */ /* 0x080fe20000040008 */
[C---:B------:R-:W-:Y:S01]  /*11db0*/  LOP3.LUT R9, R4.reuse, 0x380038, RZ, 0xc0, !PT ;  /* 0x0038003804097812 */ /* 0x040fe200078ec0ff */
[----:B------:R-:W-:Y:S01]  /*11dc0*/  HFMA2 R66, R7, R8.H0_H0, -132, -132 ;  /* 0xd820d82007427431 */ /* 0x000fe20000040008 */
[----:B------:R-:W-:Y:S01]  /*11dd0*/  SHF.R.U32.HI R47, RZ, 0x6, R4 ;  /* 0x00000006ff2f7819 */ /* 0x000fe20000011604 */
[-C--:B------:R-:W-:Y:S01]  /*11de0*/  HFMA2 R40, R68, R41.reuse, R61 ;  /* 0x0000002944287231 */ /* 0x080fe2000000003d */
[----:B------:R-:W-:Y:S01]  /*11df0*/  LOP3.LUT R77, R4, 0x70007, RZ, 0xc0, !PT ;  /* 0x00070007044d7812 */ /* 0x000fe200078ec0ff */
[----:B------:R-:W-:Y:S01]  /*11e00*/  HFMA2 R89, R66, R41, R63 ;  /* 0x0000002942597231 */ /* 0x000fe2000000003f */
[----:B------:R-:W-:-:S02]  /*11e10*/  LOP3.LUT R0, R37, 0x380038, RZ, 0xc0, !PT ;  /* 0x0038003825007812 */ /* 0x000fc400078ec0ff */
[----:B------:R-:W-:Y:S02]  /*11e20*/  LOP3.LUT R4, R36, 0x380038, RZ, 0xc0, !PT ;  /* 0x0038003824047812 */ /* 0x000fe400078ec0ff */
[----:B------:R-:W-:Y:S02]  /*11e30*/  LOP3.LUT R5, R0, 0x64006400, RZ, 0xfc, !PT ;  /* 0x6400640000057812 */ /* 0x000fe400078efcff */
[--C-:B------:R-:W-:Y:S02]  /*11e40*/  SHF.R.U32.HI R45, RZ, 0xd, R6.reuse ;  /* 0x0000000dff2d7819 */ /* 0x100fe40000011606 */
[C---:B------:R-:W-:Y:S01]  /*11e50*/  LOP3.LUT R18, R6.reuse, 0x380038, RZ, 0xc0, !PT ;  /* 0x0038003806127812 */ /* 0x040fe200078ec0ff */
[----:B------:R-:W-:Y:S01]  /*11e60*/  HFMA2 R30, R5, R8.H0_H0, -132, -132 ;  /* 0xd820d820051e7431 */ /* 0x000fe20000040008 */
[----:B------:R-:W-:Y:S02]  /*11e70*/  SHF.R.U32.HI R87, RZ, 0x6, R6 ;  /* 0x00000006ff577819 */ /* 0x000fe40000011606 */
[----:B------:R-:W-:-:S02]  /*11e80*/  LOP3.LUT R81, R6, 0x70007, RZ, 0xc0, !PT ;  /* 0x0007000706517812 */ /* 0x000fc400078ec0ff */
[----:B------:R-:W-:Y:S02]  /*11e90*/  LOP3.LUT R7, R4, 0x64006400, RZ, 0xfc, !PT ;  /* 0x6400640004077812 */ /* 0x000fe400078efcff */
[----:B------:R-:W-:Y:S02]  /*11ea0*/  LOP3.LUT R6, R80, 0x380038, RZ, 0xc0, !PT ;  /* 0x0038003850067812 */ /* 0x000fe400078ec0ff */
[----:B------:R-:W-:Y:S01]  /*11eb0*/  LOP3.LUT R0, R47, 0x380038, RZ, 0xc0, !PT ;  /* 0x003800382f007812 */ /* 0x000fe200078ec0ff */
[----:B------:R-:W-:Y:S01]  /*11ec0*/  HFMA2 R28, R7, R8.H0_H0, -132, -132 ;  /* 0xd820d820071c7431 */ /* 0x000fe20000040008 */
[----:B------:R-:W-:Y:S02]  /*11ed0*/  LOP3.LUT R86, R13, 0x40004, R86, 0xf8, !PT ;  /* 0x000400040d567812 */ /* 0x000fe400078ef856 */
[----:B------:R-:W-:Y:S02]  /*11ee0*/  LOP3.LUT R2, R85, 0x380038, RZ, 0xc0, !PT ;  /* 0x0038003855027812 */ /* 0x000fe400078ec0ff */
[----:B------:R-:W-:-:S02]  /*11ef0*/  LOP3.LUT R13, R11, 0x64006400, RZ, 0xfc, !PT ;  /* 0x640064000b0d7812 */ /* 0x000fc400078efcff */
[----:B------:R-:W-:Y:S02]  /*11f00*/  LOP3.LUT R9, R9, 0x64006400, RZ, 0xfc, !PT ;  /* 0x6400640009097812 */ /* 0x000fe400078efcff */
        /* <DEDUP_REMOVED lines=8> */
[----:B------:R-:W-:Y:S02]  /*11f90*/  LOP3.LUT R44, R15, 0x40004, R44, 0xf8, !PT ;  /* 0x000400040f2c7812 */ /* 0x000fe400078ef82c */
[----:B------:R-:W-:Y:S02]  /*11fa0*/  LOP3.LUT R6, R88, 0x380038, RZ, 0xc0, !PT ;  /* 0x0038003858067812 */ /* 0x000fe400078ec0ff */
[----:B------:R-:W-:Y:S02]  /*11fb0*/  LOP3.LUT R7, R2, 0x64006400, RZ, 0xfc, !PT ;  /* 0x6400640002077812 */ /* 0x000fe400078efcff */
[----:B------:R-:W-:Y:S01]  /*11fc0*/  LOP3.LUT R45, R22, 0x40004, R45, 0xf8, !PT ;  /* 0x00040004162d7812 */ /* 0x000fe200078ef82d */
        /* <DEDUP_REMOVED lines=49> */
[----:B------:R-:W0:Y:S01]  /*122e0*/  LDS.128 R32, [UR4+0x10] ;  /* 0x00001004ff207984 */ /* 0x000e220008000c00 */
        /* <DEDUP_REMOVED lines=21> */
[----:B------:R-:W1:Y:S01]  /*12440*/  LDS.128 R36, [UR4+0x20] ;  /* 0x00002004ff247984 */ /* 0x000e620008000c00 */
[-C--:B------:R-:W-:Y:S02]  /*12450*/  HFMA2 R42, R30, R43.reuse, R40 ;  /* 0x0000002b1e2a7231 */ /* 0x080fe40000000028 */
[----:B------:R-:W-:-:S02]  /*12460*/  HFMA2 R89, R28, R43, R89 ;  /* 0x0000002b1c597231 */ /* 0x000fc40000000059 */
        /* <DEDUP_REMOVED lines=25> */
[----:B------:R-:W0:Y:S01]  /*12600*/  LDS.128 R40, [UR4+0x30] ;  /* 0x00003004ff287984 */ /* 0x000e220008000c00 */
        /* <DEDUP_REMOVED lines=16> */
[----:B-1----:R-:W-:-:S02]  /*12710*/  HFMA2 R89, R25, R36, R89 ;  /* 0x0000002419597231 */ /* 0x002fc40000000059 */
[-C--:B------:R-:W-:Y:S02]  /*12720*/  HFMA2 R90, R23, R36.reuse, R90 ;  /* 0x00000024175a7231 */ /* 0x080fe4000000005a */
[-C--:B------:R-:W-:Y:S01]  /*12730*/  HFMA2 R91, R21, R36.reuse, R91 ;  /* 0x00000024155b7231 */ /* 0x080fe2000000005b */
[----:B------:R-:W-:Y:S01]  /*12740*/  LOP3.LUT R33, R83, 0x64006400, RZ, 0xfc, !PT ;  /* 0x6400640053217812 */ /* 0x000fe200078efcff */
        /* <DEDUP_REMOVED lines=10> */
[----:B------:R-:W-:Y:S01]  /*127f0*/  HFMA2 R34, R0, R37, R34 ;  /* 0x0000002500227231 */ /* 0x000fe20000000022 */
[----:B------:R-:W-:Y:S01]  /*12800*/  LOP3.LUT R88, R88, 0x70007, RZ, 0xc0, !PT ;  /* 0x0007000758587812 */ /* 0x000fe200078ec0ff */
[----:B------:R-:W-:Y:S02]  /*12810*/  HADD2 R77, R33, -1028, -1028 ;  /* 0xe404e404214d7430 */ /* 0x000fe40000000000 */
[-C--:B------:R-:W-:Y:S01]  /*12820*/  HFMA2 R89, R83, R38.reuse, R89 ;  /* 0x0000002653597231 */ /* 0x080fe20000000059 */
[----:B------:R-:W-:Y:S01]  /*12830*/  LOP3.LUT R85, R85, 0x64006400, RZ, 0xfc, !PT ;  /* 0x6400640055557812 */ /* 0x000fe200078efcff */
[----:B------:R-:W-:-:S02]  /*12840*/  HFMA2 R90, R81, R38, R90 ;  /* 0x00000026515a7231 */ /* 0x000fc4000000005a */
[-C--:B------:R-:W-:Y:S01]  /*12850*/  HFMA2 R91, R79, R38.reuse, R91 ;  /* 0x000000264f5b7231 */ /* 0x080fe2000000005b */
[----:B------:R-:W-:Y:S01]  /*12860*/  LOP3.LUT R47, R47, 0x64006400, RZ, 0xfc, !PT ;  /* 0x640064002f2f7812 */ /* 0x000fe200078efcff */
[----:B------:R-:W-:Y:S01]  /*12870*/  HFMA2 R34, R77, R38, R34 ;  /* 0x000000264d227231 */ /* 0x000fe20000000022 */
[----:B------:R-:W-:Y:S01]  /*12880*/  LOP3.LUT R87, R87, 0x64006400, RZ, 0xfc, !PT ;  /* 0x6400640057577812 */ /* 0x000fe200078efcff */
[-C--:B------:R-:W-:Y:S01]  /*12890*/  HFMA2 R32, R22, R39.reuse, R89 ;  /* 0x0000002716207231 */ /* 0x080fe20000000059 */
[----:B------:R-:W-:Y:S01]  /*128a0*/  LOP3.LUT R88, R88, 0x64006400, RZ, 0xfc, !PT ;  /* 0x6400640058587812 */ /* 0x000fe200078efcff */
        /* <DEDUP_REMOVED lines=9> */
[-C--:B0-----:R-:W-:Y:S02]  /*12940*/  HFMA2 R32, R91, R40.reuse, R32 ;  /* 0x000000285b207231 */ /* 0x081fe40000000020 */
        /* <DEDUP_REMOVED lines=262> */
.L_x_785:
        /* <DEDUP_REMOVED lines=10> */
.L_x_784:
[----:B------:R-:W1:Y:S02]  /*13a50*/  LDCU UR5, c[0x0][0x3dc] ;  /* 0x00007b80ff0577ac */ /* 0x000e640008000800 */
[----:B-1----:R-:W-:-:S04]  /*13a60*/  UISETP.LT.AND UP0, UPT, UR9, UR5, UPT ;  /* 0x000000050900728c */ /* 0x002fc8000bf01270 */
[----:B------:R-:W-:-:S06]  /*13a70*/  USEL UR9, UR9, UR5, UP0 ;  /* 0x0000000509097287 */ /* 0x000fcc0008000000 */
[----:B------:R-:W-:-:S04]  /*13a80*/  MOV R0, UR9 ;  /* 0x0000000900007c02 */ /* 0x000fc80008000f00 */
[----:B------:R-:W-:-:S13]  /*13a90*/  ISETP.GT.AND P0, PT, R0, UR10, PT ;  /* 0x0000000a00007c0c */ /* 0x000fda000bf04270 */
[----:B------:R-:W-:Y:S05]  /*13aa0*/  @!P0 BRA `(.L_x_787) ;  /* 0x0000001000a48947 */ /* 0x000fea0003800000 */
[----:B------:R-:W1:Y:S01]  /*13ab0*/  S2UR UR5, SR_CTAID.Y ;  /* 0x00000000000579c3 */ /* 0x000e620000002600 */
[----:B------:R-:W2:Y:S01]  /*13ac0*/  LDCU UR14, c[0x0][0x3ac] ;  /* 0x00007580ff0e77ac */ /* 0x000ea20008000800 */
[----:B------:R-:W3:Y:S01]  /*13ad0*/  LDCU UR6, c[0x0][0x3a8] ;  /* 0x00007500ff0677ac */ /* 0x000ee20008000800 */
[----:B------:R-:W-:-:S12]  /*13ae0*/  UIADD3 UR4, UPT, UPT, UR4, 0x80, URZ ;  /* 0x0000008004047890 */ /* 0x000fd8000fffe0ff */
.L_x_789:
[----:B-1-3--:R-:W-:-:S04]  /*13af0*/  UIMAD UR7, UR5, -0x4, UR6 ;  /* 0xfffffffc050778a4 */ /* 0x00afc8000f8e0206 */
[----:B------:R-:W-:-:S09]  /*13b00*/  UISETP.GE.AND UP0, UPT, UR7, 0x1, UPT ;  /* 0x000000010700788c */ /* 0x000fd2000bf06270 */
[----:B------:R-:W-:Y:S05]  /*13b10*/  BRA.U !UP0, `(.L_x_788) ;  /* 0x0000001108687547 */ /* 0x000fea000b800000 */
[----:B-----5:R-:W3:Y:S01]  /*13b20*/  LDG.E.128.CONSTANT R4, desc[UR18][R96.64] ;  /* 0x0000001260047981 */ /* 0x020ee2000c1e9d00 */
[----:B------:R-:W-:Y:S01]  /*13b30*/  MOV R22, 0x3400 ;  /* 0x0000340000167802 */ /* 0x000fe20000000f00 */
[----:B------:R-:W-:Y:S01]  /*13b40*/  HFMA2 R25, -RZ, RZ, 0, 0.0625 ;  /* 0x00002c00ff197431 */ /* 0x000fe200000001ff */
[----:B------:R-:W-:Y:S01]  /*13b50*/  MOV R43, 0x2400 ;  /* 0x00002400002b7802 */ /* 0x000fe20000000f00 */
[----:B------:R-:W-:Y:S01]  /*13b60*/  UISETP.NE.AND UP0, UPT, UR7, 0x1, UPT ;  /* 0x000000010700788c */ /* 0x000fe2000bf05270 */
[----:B------:R-:W-:Y:S02]  /*13b70*/  PRMT R22, R22, 0x5410, R22 ;  /* 0x0000541016167816 */ /* 0x000fe40000000016 */
[----:B------:R-:W-:Y:S02]  /*13b80*/  PRMT R43, R43, 0x5410, R43 ;  /* 0x000054102b2b7816 */ /* 0x000fe4000000002b */
[----:B------:R-:W-:Y:S02]  /*13b90*/  PRMT R60, R60, 0x5410, R59 ;  /* 0x000054103c3c7816 */ /* 0x000fe4000000003b */
[----:B------:R-:W-:-:S02]  /*13ba0*/  PRMT R58, R58, 0x5410, R57 ;  /* 0x000054103a3a7816 */ /* 0x000fc40000000039 */
[C---:B---3--:R-:W-:Y:S02]  /*13bb0*/  LOP3.LUT R2, R5.reuse, 0xc000c, RZ, 0xc0, !PT ;  /* 0x000c000c05027812 */ /* 0x048fe400078ec0ff */
[----:B------:R-:W-:Y:S02]  /*13bc0*/  SHF.R.U32.HI R31, RZ, 0x8, R5 ;  /* 0x00000008ff1f7819 */ /* 0x000fe40000011605 */
[C---:B0-----:R-:W-:Y:S02]  /*13bd0*/  LOP3.LUT R8, R5.reuse, 0x300030, RZ, 0xc0, !PT ;  /* 0x0030003005087812 */ /* 0x041fe400078ec0ff */
[C---:B------:R-:W-:Y:S02]  /*13be0*/  LOP3.LUT R30, R5.reuse, 0xc000c0, RZ, 0xc0, !PT ;  /* 0x00c000c0051e7812 */ /* 0x040fe400078ec0ff */
[----:B------:R-:W-:Y:S02]  /*13bf0*/  LOP3.LUT R28, R5, 0x30003, RZ, 0xc0, !PT ;  /* 0x00030003051c7812 */ /* 0x000fe400078ec0ff */
[----:B------:R-:W-:-:S02]  /*13c00*/  LOP3.LUT R5, R6, 0xc000c, RZ, 0xc0, !PT ;  /* 0x000c000c06057812 */ /* 0x000fc400078ec0ff */
[----:B------:R-:W-:Y:S02]  /*13c10*/  SHF.R.U32.HI R27, RZ, 0x8, R6 ;  /* 0x00000008ff1b7819 */ /* 0x000fe40000011606 */
[C---:B------:R-:W-:Y:S02]  /*13c20*/  LOP3.LUT R9, R6.reuse, 0x300030, RZ, 0xc0, !PT ;  /* 0x0030003006097812 */ /* 0x040fe400078ec0ff */
[C---:B------:R-:W-:Y:S02]  /*13c30*/  LOP3.LUT R34, R6.reuse, 0xc000c0, RZ, 0xc0, !PT ;  /* 0x00c000c006227812 */ /* 0x040fe400078ec0ff */
[----:B------:R-:W-:Y:S02]  /*13c40*/  LOP3.LUT R32, R6, 0x30003, RZ, 0xc0, !PT ;  /* 0x0003000306207812 */ /* 0x000fe400078ec0ff */
[----:B------:R-:W-:Y:S02]  /*13c50*/  LOP3.LUT R6, R7, 0xc000c, RZ, 0xc0, !PT ;  /* 0x000c000c07067812 */ /* 0x000fe400078ec0ff */
[----:B------:R-:W-:-:S02]  /*13c60*/  SHF.R.U32.HI R33, RZ, 0x8, R4 ;  /* 0x00000008ff217819 */ /* 0x000fc40000011604 */
[----:B------:R-:W-:Y:S02]  /*13c70*/  SHF.R.U32.HI R29, RZ, 0x8, R7 ;  /* 0x00000008ff1d7819 */ /* 0x000fe40000011607 */
[C---:B------:R-:W-:Y:S02]  /*13c80*/  LOP3.LUT R0, R4.reuse, 0xc000c, RZ, 0xc0, !PT ;  /* 0x000c000c04007812 */ /* 0x040fe400078ec0ff */
[C---:B------:R-:W-:Y:S02]  /*13c90*/  LOP3.LUT R3, R4.reuse, 0x300030, RZ, 0xc0, !PT ;  /* 0x0030003004037812 */ /* 0x040fe400078ec0ff */
[C---:B------:R-:W-:Y:S02]  /*13ca0*/  LOP3.LUT R26, R4.reuse, 0xc000c0, RZ, 0xc0, !PT ;  /* 0x00c000c0041a7812 */ /* 0x040fe400078ec0ff */
[----:B------:R-:W-:Y:S02]  /*13cb0*/  LOP3.LUT R24, R4, 0x30003, RZ, 0xc0, !PT ;  /* 0x0003000304187812 */ /* 0x000fe400078ec0ff */
[----:B------:R-:W-:-:S02]  /*13cc0*/  LOP3.LUT R4, R2, 0x64006400, RZ, 0xfc, !PT ;  /* 0x6400640002047812 */ /* 0x000fc400078efcff */
[----:B------:R-:W-:Y:S02]  /*13cd0*/  LOP3.LUT R12, R5, 0x64006400, RZ, 0xfc, !PT ;  /* 0x64006400050c7812 */ /* 0x000fe400078efcff */
[----:B------:R-:W-:Y:S02]  /*13ce0*/  LOP3.LUT R14, R6, 0x64006400, RZ, 0xfc, !PT ;  /* 0x64006400060e7812 */ /* 0x000fe400078efcff */
[C---:B------:R-:W-:Y:S01]  /*13cf0*/  LOP3.LUT R10, R7.reuse, 0x300030, RZ, 0xc0, !PT ;  /* 0x00300030070a7812 */ /* 0x040fe200078ec0ff */
[-C--:B------:R-:W-:Y:S01]  /*13d00*/  HFMA2 R12, R12, R22.reuse.H1_H1, -258, -258 ;  /* 0xdc08dc080c0c7431 */ /* 0x080fe20000060016 */
[C---:B------:R-:W-:Y:S01]  /*13d10*/  LOP3.LUT R40, R7.reuse, 0xc000c0, RZ, 0xc0, !PT ;  /* 0x00c000c007287812 */ /* 0x040fe200078ec0ff */
[----:B------:R-:W-:Y:S01]  /*13d20*/  HFMA2 R14, R14, R22.H1_H1, -258, -258 ;  /* 0xdc08dc080e0e7431 */ /* 0x000fe20000060016 */
[----:B------:R-:W-:Y:S02]  /*13d30*/  LOP3.LUT R38, R7, 0x30003, RZ, 0xc0, !PT ;  /* 0x0003000307267812 */ /* 0x000fe400078ec0ff */
[----:B------:R-:W-:-:S02]  /*13d40*/  LOP3.LUT R2, R33, 0xc000c, RZ, 0xc0, !PT ;  /* 0x000c000c21027812 */ /* 0x000fc400078ec0ff */
[----:B------:R-:W-:Y:S02]  /*13d50*/  LOP3.LUT R5, R31, 0xc000c, RZ, 0xc0, !PT ;  /* 0x000c000c1f057812 */ /* 0x000fe400078ec0ff */
[----:B------:R-:W-:Y:S02]  /*13d60*/  LOP3.LUT R6, R27, 0xc000c, RZ, 0xc0, !PT ;  /* 0x000c000c1b067812 */ /* 0x000fe400078ec0ff */
[----:B------:R-:W-:Y:S02]  /*13d70*/  LOP3.LUT R7, R29, 0xc000c, RZ, 0xc0, !PT ;  /* 0x000c000c1d077812 */ /* 0x000fe400078ec0ff */
[----:B------:R-:W-:Y:S02]  /*13d80*/  LOP3.LUT R0, R0, 0x64006400, RZ, 0xfc, !PT ;  /* 0x6400640000007812 */ /* 0x000fe400078efcff */
        /* <DEDUP_REMOVED lines=35> */
[----:B------:R-:W-:Y:S01]  /*13fc0*/  LOP3.LUT R41, R38, 0x64006400, RZ, 0xfc, !PT ;  /* 0x6400640026297812 */ /* 0x000fe200078efcff */
[----:B------:R-:W-:Y:S01]  /*13fd0*/  HADD2 R37, R37, -1026, -1026 ;  /* 0xe402e40225257430 */ /* 0x000fe20000000000 */
[----:B------:R-:W-:-:S02]  /*13fe0*/  LOP3.LUT R38, R27, 0xc000c0, RZ, 0xc0, !PT ;  /* 0x00c000c01b267812 */ /* 0x000fc400078ec0ff */
[----:B------:R-:W-:Y:S01]  /*13ff0*/  LOP3.LUT R39, R32, 0x64006400, RZ, 0xfc, !PT ;  /* 0x6400640020277812 */ /* 0x000fe200078efcff */
[----:B------:R-:W-:Y:S01]  /*14000*/  HADD2 R41, R41, -1026, -1026 ;  /* 0xe402e40229297430 */ /* 0x000fe20000000000 */
[----:B------:R-:W-:Y:S02]  /*14010*/  LOP3.LUT R34, R31, 0xc000c0, RZ, 0xc0, !PT ;  /* 0x00c000c01f227812 */ /* 0x000fe400078ec0ff */
[----:B------:R-:W-:Y:S01]  /*14020*/  LOP3.LUT R42, R29, 0xc000c0, RZ, 0xc0, !PT ;  /* 0x00c000c01d2a7812 */ /* 0x000fe200078ec0ff */
[----:B------:R-:W-:Y:S01]  /*14030*/  HADD2 R39, R39, -1026, -1026 ;  /* 0xe402e40227277430 */ /* 0x000fe20000000000 */
[----:B------:R-:W-:Y:S02]  /*14040*/  LOP3.LUT R35, R24, 0x64006400, RZ, 0xfc, !PT ;  /* 0x6400640018237812 */ /* 0x000fe400078efcff */
[----:B------:R-:W-:Y:S01]  /*14050*/  LOP3.LUT R32, R28, 0x64006400, RZ, 0xfc, !PT ;  /* 0x640064001c207812 */ /* 0x000fe200078efcff */
[-C--:B------:R-:W-:Y:S01]  /*14060*/  HFMA2 R28, R36, R43.reuse.H1_H1, -18, -18 ;  /* 0xcc80cc80241c7431 */ /* 0x080fe2000006002b */
[----:B------:R-:W-:Y:S01]  /*14070*/  LOP3.LUT R26, R26, 0x64006400, RZ, 0xfc, !PT ;  /* 0x640064001a1a7812 */ /* 0x000fe200078efcff */
[----:B------:R-:W-:Y:S01]  /*14080*/  HADD2 R35, R35, -1026, -1026 ;  /* 0xe402e40223237430 */ /* 0x000fe20000000000 */
        /* <DEDUP_REMOVED lines=9> */
[----:B------:R-:W-:-:S02]  /*14120*/  HFMA2 R30, R40, R43.H1_H1, -18, -18 ;  /* 0xcc80cc80281e7431 */ /* 0x000fc4000006002b */
[-C--:B0-----:R-:W-:Y:S02]  /*14130*/  HFMA2 R40, R35, R4.reuse, RZ ;  /* 0x0000000423287231 */ /* 0x081fe400000000ff */
[-C--:B------:R-:W-:Y:S01]  /*14140*/  HFMA2 R34, R34, R43.reuse.H1_H1, -18, -18 ;  /* 0xcc80cc8022227431 */ /* 0x080fe2000006002b */
[----:B------:R-:W-:Y:S01]  /*14150*/  LOP3.LUT R33, R33, 0x30003, RZ, 0xc0, !PT ;  /* 0x0003000321217812 */ /* 0x000fe200078ec0ff */
[----:B------:R-:W-:Y:S02]  /*14160*/  HFMA2 R38, R38, R43.H1_H1, -18, -18 ;  /* 0xcc80cc8026267431 */ /* 0x000fe4000006002b */
[-C--:B------:R-:W-:Y:S02]  /*14170*/  HFMA2 R43, R39, R4.reuse, RZ ;  /* 0x00000004272b7231 */ /* 0x080fe400000000ff */
[----:B------:R-:W-:Y:S02]  /*14180*/  HFMA2 R42, R37, R4, RZ.H0_H0 ;  /* 0x00000004252a7231 */ /* 0x000fe400000400ff */
[----:B------:R-:W-:-:S02]  /*14190*/  HFMA2 R40, R0, R5, R40 ;  /* 0x0000000500287231 */ /* 0x000fc40000000028 */
[----:B------:R-:W-:Y:S02]  /*141a0*/  HFMA2 R4, R41, R4, RZ.H0_H0 ;  /* 0x0000000429047231 */ /* 0x000fe400000400ff */
        /* <DEDUP_REMOVED lines=20> */
[----:B------:R-:W-:Y:S02]  /*142f0*/  HADD2 R31, R4, -1026, -1026 ;  /* 0xe402e402041f7430 */ /* 0x000fe40000000000 */
[-C--:B-1----:R-:W-:Y:S02]  /*14300*/  HFMA2 R40, R27, R8.reuse, R40 ;  /* 0x000000081b287231 */ /* 0x082fe40000000028 */
[----:B------:R-:W-:Y:S02]  /*14310*/  HADD2 R33, R5, -1026, -1026 ;  /* 0xe402e40205217430 */ /* 0x000fe40000000000 */
        /* <DEDUP_REMOVED lines=154> */
.L_x_788:
[----:B------:R-:W-:Y:S01]  /*14cc0*/  MOV R0, UR10 ;  /* 0x0000000a00007c02 */ /* 0x000fe20008000f00 */
[----:B------:R-:W-:Y:S01]  /*14cd0*/  UIADD3 UR4, UPT, UPT, UR4, 0x20, URZ ;  /* 0x0000002004047890 */ /* 0x000fe2000fffe0ff */
[----:B--2---:R-:W-:Y:S02]  /*14ce0*/  MOV R3, UR14 ;  /* 0x0000000e00037c02 */ /* 0x004fe40008000f00 */
[----:B------:R-:W-:-:S03]  /*14cf0*/  IADD3 R0, PT, PT, R0, 0x10, RZ ;  /* 0x0000001000007810 */ /* 0x000fc60007ffe0ff */
[----:B------:R-:W-:Y:S01]  /*14d00*/  IMAD.WIDE R96, R3, 0x4, R96 ;  /* 0x0000000403607825 */ /* 0x000fe200078e0260 */
[C---:B------:R-:W-:Y:S02]  /*14d10*/  ISETP.GE.AND P0, PT, R0.reuse, UR9, PT ;  /* 0x0000000900007c0c */ /* 0x040fe4000bf06270 */
[----:B------:R-:W-:-:S11]  /*14d20*/  R2UR UR10, R0 ;  /* 0x00000000000a72ca */ /* 0x000fd600000e0000 */
[----:B------:R-:W-:Y:S05]  /*14d30*/  @!P0 BRA `(.L_x_789) ;  /* 0xffffffec006c8947 */ /* 0x000fea000383ffff */
.L_x_787:
[----:B------:R-:W1:Y:S01]  /*14d40*/  S2R R3, SR_CTAID.Y ;  /* 0x0000000000037919 */ /* 0x000e620000002600 */
[----:B------:R-:W1:Y:S02]  /*14d50*/  LDC R0, c[0x0][0x3a8] ;  /* 0x0000ea00ff007b82 */ /* 0x000e640000000800 */
[----:B-1---5:R-:W-:-:S05]  /*14d60*/  IMAD R6, R3, -0x4, R0 ;  /* 0xfffffffc03067824 */ /* 0x022fca00078e0200 */
[----:B------:R-:W-:-:S13]  /*14d70*/  ISETP.GT.AND P0, PT, R6, RZ, PT ;  /* 0x000000ff0600720c */ /* 0x000fda0003f04270 */
        /* <DEDUP_REMOVED lines=15> */
.L_x_793:
[----:B------:R-:W1:Y:S02]  /*14e70*/  LDS R2, [R0] ;  /* 0x0000000000027984 */ /* 0x000e640000000800 */
[----:B-1----:R-:W-:-:S05]  /*14e80*/  HADD2 R3, R2, R56 ;  /* 0x0000003802037230 */ /* 0x002fca0000000000 */
[----:B------:R-:W1:Y:S02]  /*14e90*/  ATOMS.CAST.SPIN P0, [R0], R2, R3 ;  /* 0x000000020000758d */ /* 0x000e640001800003 */
[----:B-1----:R-:W-:Y:S05]  /*14ea0*/  @!P0 BRA `(.L_x_793) ;  /* 0xfffffffc00f08947 */ /* 0x002fea000383ffff */
[----:B------:R-:W-:Y:S05]  /*14eb0*/  BRA `(.L_x_791) ;  /* 0x00000000000c7947 */ /* 0x000fea0003800000 */
.L_x_792:
[----:B------:R-:W2:Y:S02]  /*14ec0*/  LD.E R0, desc[UR18][R4.64] ;  /* 0x0000001204007980 */ /* 0x000ea4000c101900 */
[----:B--2---:R-:W-:-:S05]  /*14ed0*/  IADD3 R3, PT, PT, R56, R0, RZ ;  /* 0x0000000038037210 */ /* 0x004fca0007ffe0ff */
[----:B------:R1:W-:Y:S02]  /*14ee0*/  ST.E desc[UR18][R4.64], R3 ;  /* 0x0000000304007985 */ /* 0x0003e4000c101912 */
.L_x_791:
[----:B------:R-:W-:Y:S05]  /*14ef0*/  BSYNC.RECONVERGENT B0 ;  /* 0x0000000000007941 */ /* 0x000fea0003800200 */
.L_x_790:
[----:B------:R2:W-:Y:S01]  /*14f00*/  ATOM.E.ADD.F16x2.RN.STRONG.GPU P0, RZ, desc[UR18][R4.64+0x4], R55 ;  /* 0x8000043704ff79a2 */ /* 0x0005e2000c10e112 */
[----:B------:R-:W-:Y:S04]  /*14f10*/  BSSY.RECONVERGENT B0, `(.L_x_794) ;  /* 0x000000e000007945 */ /* 0x000fe80003800200 */
[----:B--2---:R-:W-:Y:S05]  /*14f20*/  @P0 BRA `(.L_x_795) ;  /* 0x0000000000300947 */ /* 0x004fea0003800000 */
[----:B------:R-:W2:Y:S02]  /*14f30*/  QSPC.E.S P0, RZ, [R4+0x4] ;  /* 0x0000040004ff73aa */ /* 0x000ea40000000500 */
[----:B--2---:R-:W-:Y:S05]  /*14f40*/  @!P0 BRA `(.L_x_796) ;  /* 0x00000000001c8947 */ /* 0x004fea0003800000 */
[----:B------:R-:W-:-:S04]  /*14f50*/  MOV R2, R4 ;  /* 0x0000000400027202 */ /* 0x000fc80000000f00 */
[----:B------:R-:W-:-:S07]  /*14f60*/  MOV R0, R2 ;  /* 0x0000000200007202 */ /* 0x000fce0000000f00 */
.L_x_797:
[----:B------:R-:W1:Y:S02]  /*14f70*/  LDS R2, [R0+0x4] ;  /* 0x0000040000027984 */ /* 0x000e640000000800 */
[----:B-1----:R-:W-:-:S05]  /*14f80*/  HFMA2 R3, R2, 1, 1, R55 ;  /* 0x3c003c0002037831 */ /* 0x002fca0000000037 */
[----:B------:R-:W1:Y:S02]  /*14f90*/  ATOMS.CAST.SPIN P0, [R0+0x4], R2, R3 ;  /* 0x000004020000758d */ /* 0x000e640001800003 */
[----:B-1----:R-:W-:Y:S05]  /*14fa0*/  @!P0 BRA `(.L_x_797) ;  /* 0xfffffffc00f08947 */ /* 0x002fea000383ffff */
[----:B------:R-:W-:Y:S05]  /*14fb0*/  BRA `(.L_x_795) ;  /* 0x00000000000c7947 */ /* 0x000fea0003800000 */
.L_x_796:
[----:B------:R-:W1:Y:S02]  /*14fc0*/  LD.E R0, desc[UR18][R4.64+0x4] ;  /* 0x0000041204007980 */ /* 0x000e64000c101900 */
[----:B-1----:R-:W-:-:S05]  /*14fd0*/  IADD3 R3, PT, PT, R55, R0, RZ ;  /* 0x0000000037037210 */ /* 0x002fca0007ffe0ff */
[----:B------:R2:W-:Y:S02]  /*14fe0*/  ST.E desc[UR18][R4.64+0x4], R3 ;  /* 0x0000040304007985 */ /* 0x0005e4000c101912 */
.L_x_795:
[----:B------:R-:W-:Y:S05]  /*14ff0*/  BSYNC.RECONVERGENT B0 ;  /* 0x0000000000007941 */ /* 0x000fea0003800200 */
.L_x_794:
[----:B------:R-:W-:-:S13]  /*15000*/  ISETP.NE.AND P0, PT, R6, 0x1, PT ;  /* 0x000000010600780c */ /* 0x000fda0003f05270 */
        /* <DEDUP_REMOVED lines=10> */
.L_x_801:
[----:B------:R-:W1:Y:S02]  /*150b0*/  LDS R2, [R0] ;  /* 0x0000000000027984 */ /* 0x000e640000000800 */
[----:B-1----:R-:W-:-:S05]  /*150c0*/  HADD2 R3, R2, R54 ;  /* 0x0000003602037230 */ /* 0x002fca0000000000 */
[----:B------:R-:W1:Y:S02]  /*150d0*/  ATOMS.CAST.SPIN P0, [R0], R2, R3 ;  /* 0x000000020000758d */ /* 0x000e640001800003 */
[----:B-1----:R-:W-:Y:S05]  /*150e0*/  @!P0 BRA `(.L_x_801) ;  /* 0xfffffffc00f08947 */ /* 0x002fea000383ffff */
[----:B------:R-:W-:Y:S05]  /*150f0*/  BRA `(.L_x_799) ;  /* 0x00000000000c7947 */ /* 0x000fea0003800000 */
.L_x_800:
[----:B------:R-:W2:Y:S02]  /*15100*/  LD.E R0, desc[UR18][R4.64] ;  /* 0x0000001204007980 */ /* 0x000ea4000c101900 */
[----:B--2---:R-:W-:-:S05]  /*15110*/  IADD3 R3, PT, PT, R54, R0, RZ ;  /* 0x0000000036037210 */ /* 0x004fca0007ffe0ff */
[----:B------:R1:W-:Y:S02]  /*15120*/  ST.E desc[UR18][R4.64], R3 ;  /* 0x0000000304007985 */ /* 0x0003e4000c101912 */
.L_x_799:
[----:B------:R-:W-:Y:S05]  /*15130*/  BSYNC.RECONVERGENT B0 ;  /* 0x0000000000007941 */ /* 0x000fea0003800200 */
.L_x_798:
[----:B------:R2:W-:Y:S01]  /*15140*/  ATOM.E.ADD.F16x2.RN.STRONG.GPU P0, RZ, desc[UR18][R4.64+0x4], R53 ;  /* 0x8000043504ff79a2 */ /* 0x0005e2000c10e112 */
[----:B------:R-:W-:Y:S04]  /*15150*/  BSSY.RECONVERGENT B0, `(.L_x_802) ;  /* 0x000000e000007945 */ /* 0x000fe80003800200 */
[----:B--2---:R-:W-:Y:S05]  /*15160*/  @P0 BRA `(.L_x_803) ;  /* 0x0000000000300947 */ /* 0x004fea0003800000 */
[----:B------:R-:W2:Y:S02]  /*15170*/  QSPC.E.S P0, RZ, [R4+0x4] ;  /* 0x0000040004ff73aa */ /* 0x000ea40000000500 */
[----:B--2---:R-:W-:Y:S05]  /*15180*/  @!P0 BRA `(.L_x_804) ;  /* 0x00000000001c8947 */ /* 0x004fea0003800000 */
[----:B------:R-:W-:-:S04]  /*15190*/  MOV R2, R4 ;  /* 0x0000000400027202 */ /* 0x000fc80000000f00 */
[----:B------:R-:W-:-:S07]  /*151a0*/  MOV R0, R2 ;  /* 0x0000000200007202 */ /* 0x000fce0000000f00 */
.L_x_805:
[----:B------:R-:W1:Y:S02]  /*151b0*/  LDS R2, [R0+0x4] ;  /* 0x0000040000027984 */ /* 0x000e640000000800 */
[----:B-1----:R-:W-:-:S05]  /*151c0*/  HFMA2 R3, R2, 1, 1, R53 ;  /* 0x3c003c0002037831 */ /* 0x002fca0000000035 */
[----:B------:R-:W1:Y:S02]  /*151d0*/  ATOMS.CAST.SPIN P0, [R0+0x4], R2, R3 ;  /* 0x000004020000758d */ /* 0x000e640001800003 */
[----:B-1----:R-:W-:Y:S05]  /*151e0*/  @!P0 BRA `(.L_x_805) ;  /* 0xfffffffc00f08947 */ /* 0x002fea000383ffff */
[----:B------:R-:W-:Y:S05]  /*151f0*/  BRA `(.L_x_803) ;  /* 0x00000000000c7947 */ /* 0x000fea0003800000 */
.L_x_804:
[----:B------:R-:W1:Y:S02]  /*15200*/  LD.E R0, desc[UR18][R4.64+0x4] ;  /* 0x0000041204007980 */ /* 0x000e64000c101900 */
[----:B-1----:R-:W-:-:S05]  /*15210*/  IADD3 R3, PT, PT, R53, R0, RZ ;  /* 0x0000000035037210 */ /* 0x002fca0007ffe0ff */
[----:B------:R2:W-:Y:S02]  /*15220*/  ST.E desc[UR18][R4.64+0x4], R3 ;  /* 0x0000040304007985 */ /* 0x0005e4000c101912 */
.L_x_803:
[----:B------:R-:W-:Y:S05]  /*15230*/  BSYNC.RECONVERGENT B0 ;  /* 0x0000000000007941 */ /* 0x000fea0003800200 */
.L_x_802:
        /* <DEDUP_REMOVED lines=11> */
.L_x_809:
[----:B------:R-:W1:Y:S02]  /*152f0*/  LDS R2, [R0] ;  /* 0x0000000000027984 */ /* 0x000e640000000800 */
[----:B-1----:R-:W-:-:S05]  /*15300*/  HADD2 R3, R2, R52 ;  /* 0x0000003402037230 */ /* 0x002fca0000000000 */
[----:B------:R-:W1:Y:S02]  /*15310*/  ATOMS.CAST.SPIN P0, [R0], R2, R3 ;  /* 0x000000020000758d */ /* 0x000e640001800003 */
[----:B-1----:R-:W-:Y:S05]  /*15320*/  @!P0 BRA `(.L_x_809) ;  /* 0xfffffffc00f08947 */ /* 0x002fea000383ffff */
[----:B------:R-:W-:Y:S05]  /*15330*/  BRA `(.L_x_807) ;  /* 0x00000000000c7947 */ /* 0x000fea0003800000 */
.L_x_808:
[----:B------:R-:W2:Y:S02]  /*15340*/  LD.E R0, desc[UR18][R4.64] ;  /* 0x0000001204007980 */ /* 0x000ea4000c101900 */
[----:B--2---:R-:W-:-:S05]  /*15350*/  IADD3 R3, PT, PT, R52, R0, RZ ;  /* 0x0000000034037210 */ /* 0x004fca0007ffe0ff */
[----:B------:R1:W-:Y:S02]  /*15360*/  ST.E desc[UR18][R4.64], R3 ;  /* 0x0000000304007985 */ /* 0x0003e4000c101912 */
.L_x_807:
[----:B------:R-:W-:Y:S05]  /*15370*/  BSYNC.RECONVERGENT B0 ;  /* 0x0000000000007941 */ /* 0x000fea0003800200 */
.L_x_806:
[----:B------:R2:W-:Y:S01]  /*15380*/  ATOM.E.ADD.F16x2.RN.STRONG.GPU P0, RZ, desc[UR18][R4.64+0x4], R51 ;  /* 0x8000043304ff79a2 */ /* 0x0005e2000c10e112 */
[----:B------:R-:W-:Y:S04]  /*15390*/  BSSY.RECONVERGENT B0, `(.L_x_810) ;  /* 0x000000e000007945 */ /* 0x000fe80003800200 */
[----:B--2---:R-:W-:Y:S05]  /*153a0*/  @P0 BRA `(.L_x_811) ;  /* 0x0000000000300947 */ /* 0x004fea0003800000 */
[----:B------:R-:W2:Y:S02]  /*153b0*/  QSPC.E.S P0, RZ, [R4+0x4] ;  /* 0x0000040004ff73aa */ /* 0x000ea40000000500 */
[----:B--2---:R-:W-:Y:S05]  /*153c0*/  @!P0 BRA `(.L_x_812) ;  /* 0x00000000001c8947 */ /* 0x004fea0003800000 */
[----:B------:R-:W-:-:S04]  /*153d0*/  MOV R2, R4 ;  /* 0x0000000400027202 */ /* 0x000fc80000000f00 */
[----:B------:R-:W-:-:S07]  /*153e0*/  MOV R0, R2 ;  /* 0x0000000200007202 */ /* 0x000fce0000000f00 */
.L_x_813:
[----:B------:R-:W1:Y:S02]  /*153f0*/  LDS R2, [R0+0x4] ;  /* 0x0000040000027984 */ /* 0x000e640000000800 */
[----:B-1----:R-:W-:-:S05]  /*15400*/  HFMA2 R3, R2, 1, 1, R51 ;  /* 0x3c003c0002037831 */ /* 0x002fca0000000033 */
[----:B------:R-:W1:Y:S02]  /*15410*/  ATOMS.CAST.SPIN P0, [R0+0x4], R2, R3 ;  /* 0x000004020000758d */ /* 0x000e640001800003 */
[----:B-1----:R-:W-:Y:S05]  /*15420*/  @!P0 BRA `(.L_x_813) ;  /* 0xfffffffc00f08947 */ /* 0x002fea000383ffff */
[----:B------:R-:W-:Y:S05]  /*15430*/  BRA `(.L_x_811) ;  /* 0x00000000000c7947 */ /* 0x000fea0003800000 */
.L_x_812:
[----:B------:R-:W1:Y:S02]  /*15440*/  LD.E R0, desc[UR18][R4.64+0x4] ;  /* 0x0000041204007980 */ /* 0x000e64000c101900 */
[----:B-1----:R-:W-:-:S05]  /*15450*/  IADD3 R3, PT, PT, R51, R0, RZ ;  /* 0x0000000033037210 */ /* 0x002fca0007ffe0ff */
[----:B------:R2:W-:Y:S02]  /*15460*/  ST.E desc[UR18][R4.64+0x4], R3 ;  /* 0x0000040304007985 */ /* 0x0005e4000c101912 */
.L_x_811:
[----:B------:R-:W-:Y:S05]  /*15470*/  BSYNC.RECONVERGENT B0 ;  /* 0x0000000000007941 */ /* 0x000fea0003800200 */
.L_x_810:
        /* <DEDUP_REMOVED lines=11> */
.L_x_817:
[----:B------:R-:W1:Y:S02]  /*15530*/  LDS R2, [R0] ;  /* 0x0000000000027984 */ /* 0x000e640000000800 */
[----:B-1----:R-:W-:-:S05]  /*15540*/  HADD2 R3, R2, R50 ;  /* 0x0000003202037230 */ /* 0x002fca0000000000 */
[----:B------:R-:W1:Y:S02]  /*15550*/  ATOMS.CAST.SPIN P0, [R0], R2, R3 ;  /* 0x000000020000758d */ /* 0x000e640001800003 */
[----:B-1----:R-:W-:Y:S05]  /*15560*/  @!P0 BRA `(.L_x_817) ;  /* 0xfffffffc00f08947 */ /* 0x002fea000383ffff */
[----:B------:R-:W-:Y:S05]  /*15570*/  BRA `(.L_x_815) ;  /* 0x00000000000c7947 */ /* 0x000fea0003800000 */
.L_x_816:
[----:B------:R-:W2:Y:S02]  /*15580*/  LD.E R0, desc[UR18][R4.64] ;  /* 0x0000001204007980 */ /* 0x000ea4000c101900 */
[----:B--2---:R-:W-:-:S05]  /*15590*/  IADD3 R3, PT, PT, R50, R0, RZ ;  /* 0x0000000032037210 */ /* 0x004fca0007ffe0ff */
[----:B------:R1:W-:Y:S02]  /*155a0*/  ST.E desc[UR18][R4.64], R3 ;  /* 0x0000000304007985 */ /* 0x0003e4000c101912 */
.L_x_815:
[----:B------:R-:W-:Y:S05]  /*155b0*/  BSYNC.RECONVERGENT B0 ;  /* 0x0000000000007941 */ /* 0x000fea0003800200 */
.L_x_814:
[----:B------:R2:W-:Y:S02]  /*155c0*/  ATOM.E.ADD.F16x2.RN.STRONG.GPU P0, RZ, desc[UR18][R4.64+0x4], R48 ;  /* 0x8000043004ff79a2 */ /* 0x0005e4000c10e112 */
[----:B--2---:R-:W-:Y:S05]  /*155d0*/  @P0 EXIT ;  /* 0x000000000000094d */ /* 0x004fea0003800000 */
[----:B------:R-:W2:Y:S02]  /*155e0*/  QSPC.E.S P0, RZ, [R4+0x4] ;  /* 0x0000040004ff73aa */ /* 0x000ea40000000500 */
[----:B--2---:R-:W-:Y:S05]  /*155f0*/  @!P0 BRA `(.L_x_818) ;  /* 0x00000000001c8947 */ /* 0x004fea0003800000 */
[----:B------:R-:W-:-:S04]  /*15600*/  MOV R2, R4 ;  /* 0x0000000400027202 */ /* 0x000fc80000000f00 */
[----:B------:R-:W-:-:S07]  /*15610*/  MOV R0, R2 ;  /* 0x0000000200007202 */ /* 0x000fce0000000f00 */
.L_x_819:
[----:B------:R-:W1:Y:S02]  /*15620*/  LDS R2, [R0+0x4] ;  /* 0x0000040000027984 */ /* 0x000e640000000800 */
[----:B-1----:R-:W-:-:S05]  /*15630*/  HFMA2 R3, R2, 1, 1, R48 ;  /* 0x3c003c0002037831 */ /* 0x002fca0000000030 */
[----:B------:R-:W1:Y:S02]  /*15640*/  ATOMS.CAST.SPIN P0, [R0+0x4], R2, R3 ;  /* 0x000004020000758d */ /* 0x000e640001800003 */
[----:B-1----:R-:W-:Y:S05]  /*15650*/  @!P0 BRA `(.L_x_819) ;  /* 0xfffffffc00f08947 */ /* 0x002fea000383ffff */
[----:B------:R-:W-:Y:S05]  /*15660*/  EXIT ;  /* 0x000000000000794d */ /* 0x000fea0003800000 */
.L_x_818:
[----:B------:R-:W1:Y:S02]  /*15670*/  LD.E R0, desc[UR18][R4.64+0x4] ;  /* 0x0000041204007980 */ /* 0x000e64000c101900 */
[----:B-1----:R-:W-:-:S05]  /*15680*/  IADD3 R3, PT, PT, R48, R0, RZ ;  /* 0x0000000030037210 */ /* 0x002fca0007ffe0ff */
[----:B------:R-:W-:Y:S01]  /*15690*/  ST.E desc[UR18][R4.64+0x4], R3 ;  /* 0x0000040304007985 */ /* 0x000fe2000c101912 */
[----:B------:R-:W-:Y:S05]  /*156a0*/  EXIT ;  /* 0x000000000000794d */ /* 0x000fea0003800000 */
.L_x_820:
        /* <DEDUP_REMOVED lines=13> */
.L_x_4481:


//--------------------- .text._Z23gemm_half_q_half_kernelILi4ELi160ELb0ELb0ELi32EEvPK6__halfPKjS4_S2_PS0_iiiiPKtS7_iiiiiibS2_i --------------------------
	.section	.text._Z23gemm_half_q_half_kernelILi4ELi160ELb0ELb0ELi32EEvPK6__halfPKjS4_S2_PS0_iiiiPKtS7_iiiiiibS2_i,"ax",@progbits
	.align	128
        .global         _Z23gemm_half_q_half_kernelILi4ELi160ELb0ELb0ELi32EEvPK6__halfPKjS4_S2_PS0_iiiiPKtS7_iiiiiibS2_i
        .type           _Z23gemm_half_q_half_kernelILi4ELi160ELb0ELb0ELi32EEvPK6__halfPKjS4_S2_PS0_iiiiPKtS7_iiiiiibS2_i,@function
        .size           _Z23gemm_half_q_half_kernelILi4ELi160ELb0ELb0ELi32EEvPK6__halfPKjS4_S2_PS0_iiiiPKtS7_iiiiiibS2_i,(.L_x_4482 - _Z23gemm_half_q_half_kernelILi4ELi160ELb0ELb0ELi32EEvPK6__halfPKjS4_S2_PS0_iiiiPKtS7_iiiiiibS2_i)
        .other          _Z23gemm_half_q_half_kernelILi4ELi160ELb0ELb0ELi32EEvPK6__halfPKjS4_S2_PS0_iiiiPKtS7_iiiiiibS2_i,@"STO_CUDA_ENTRY STV_DEFAULT"
_Z23gemm_half_q_half_kernelILi4ELi160ELb0ELb0ELi32EEvPK6__halfPKjS4_S2_PS0_iiiiPKtS7_iiiiiibS2_i:
.text._Z23gemm_half_q_half_kernelILi4ELi160ELb0ELb0ELi32EEvPK6__halfPKjS4_S2_PS0_iiiiPKtS7_iiiiiibS2_i:
[----:B------:R-:W-:Y:S01]  /*0000*/  LDC R1, c[0x0][0x37c] ;  /* 0x0000df00ff017b82 */ /* 0x000fe20000000800 */
[----:B------:R-:W0:Y:S07]  /*0010*/  S2R R20, SR_CTAID.Z ;  /* 0x0000000000147919 */ /* 0x000e2e0000002700 */
[----:B------:R-:W1:Y:S01]  /*0020*/  S2UR UR7, SR_CTAID.Y ;  /* 0x00000000000779c3 */ /* 0x000e620000002600 */
[----:B------:R-:W1:Y:S01]  /*0030*/  LDCU UR5, c[0x0][0x3a8] ;  /* 0x00007500ff0577ac */ /* 0x000e620008000800 */
[----:B------:R-:W-:Y:S01]  /*0040*/  BSSY.RECONVERGENT B0, `(.L_x_821) ;  /* 0x00000c3000007945 */ /* 0x000fe20003800200 */
[----:B------:R-:W2:Y:S01]  /*0050*/  S2R R4, SR_TID.X ;  /* 0x0000000000047919 */ /* 0x000ea20000002100 */
[----:B------:R-:W3:Y:S04]  /*0060*/  LDCU.64 UR8, c[0x0][0x358] ;  /* 0x00006b00ff0877ac */ /* 0x000ee80008000a00 */
[----:B------:R-:W4:Y:S08]  /*0070*/  LDC R0, c[0x0][0x3b0] ;  /* 0x0000ec00ff007b82 */ /* 0x000f300000000800 */
[----:B------:R-:W5:Y:S01]  /*0080*/  S2UR UR4, SR_CTAID.X ;  /* 0x00000000000479c3 */ /* 0x000f620000002500 */
[----:B-1----:R-:W-:-:S06]  /*0090*/  UIMAD UR5, UR7, -0x4, UR5 ;  /* 0xfffffffc070578a4 */ /* 0x002fcc000f8e0205 */
[----:B------:R-:W-:Y:S02]  /*00a0*/  MOV R26, UR5 ;  /* 0x00000005001a7c02 */ /* 0x000fe40008000f00 */
[----:B0-----:R-:W-:Y:S02]  /*00b0*/  SHF.L.U32 R27, R20, 0x5, RZ ;  /* 0x00000005141b7819 */ /* 0x001fe400000006ff */
[C---:B------:R-:W-:Y:S02]  /*00c0*/  ISETP.GE.AND P1, PT, R26.reuse, 0x1, PT ;  /* 0x000000011a00780c */ /* 0x040fe40003f26270 */
[C---:B--2---:R-:W-:Y:S02]  /*00d0*/  IADD3 R5, PT, PT, R27.reuse, R4, RZ ;  /* 0x000000041b057210 */ /* 0x044fe40007ffe0ff */
[----:B----4-:R-:W-:Y:S01]  /*00e0*/  VIADDMNMX R28, R27, 0x20, R0, PT ;  /* 0x000000201b1c7846 */ /* 0x010fe20003800100 */
[----:B-----5:R-:W-:Y:S01]  /*00f0*/  USHF.L.U32 UR4, UR4, 0x7, URZ ;  /* 0x0000000704047899 */ /* 0x020fe200080006ff */
[----:B------:R-:W-:-:S02]  /*0100*/  VIMNMX R3, PT, PT, R26, 0x4, PT ;  /* 0x000000041a037848 */ /* 0x000fc40003fe0100 */
[----:B------:R-:W-:-:S03]  /*0110*/  ISETP.GE.OR P0, PT, R5, R28, !P1 ;  /* 0x0000001c0500720c */ /* 0x000fc60004f06670 */
[----:B------:R-:W-:-:S10]  /*0120*/  LEA R2, R4, UR4, 0x2 ;  /* 0x0000000404027c11 */ /* 0x000fd4000f8e10ff */
[----:B---3--:R-:W-:Y:S05]  /*0130*/  @P0 BRA `(.L_x_822) ;  /* 0x0000000800cc0947 */ /* 0x008fea0003800000 */
        /* <DEDUP_REMOVED lines=23> */
[----:B------:R-:W-:-:S09]  /*02b0*/  IADD3 R15, PT, PT, R10, R0, RZ ;  /* 0x000000000a0f7210 */ /* 0x000fd20007ffe0ff */
[----:B------:R-:W-:Y:S05]  /*02c0*/  @P0 BRA `(.L_x_824) ;  /* 0x0000000000ec0947 */ /* 0x000fea0003800000 */
[----:B0-----:R-:W-:Y:S02]  /*02d0*/  IADD3 R6, PT, PT, RZ, -R14, RZ ;  /* 0x8000000eff067210 */ /* 0x001fe40007ffe0ff */
[----:B------:R-:W-:Y:S02]  /*02e0*/  PLOP3.LUT P0, PT, PT, PT, PT, 0x80, 0x8 ;  /* 0x000000000008781c */ /* 0x000fe40003f0f070 */
[----:B------:R-:W-:-:S13]  /*02f0*/  ISETP.GT.AND P2, PT, R6, 0x3, PT ;  /* 0x000000030600780c */ /* 0x000fda0003f44270 */
[----:B------:R-:W-:Y:S05]  /*0300*/  @!P2 BRA `(.L_x_825) ;  /* 0x000000000084a947 */ /* 0x000fea0003800000 */
[----:B------:R-:W-:-:S13]  /*0310*/  PLOP3.LUT P0, PT, PT, PT, PT, 0x8, 0x80 ;  /* 0x000000000080781c */ /* 0x000fda0003f0e170 */
.L_x_826:
[-C--:B------:R-:W-:Y:S02]  /*0320*/  IADD3 R8, PT, PT, R15, R0.reuse, RZ ;  /* 0x000000000f087210 */ /* 0x080fe40007ffe0ff */
[----:B------:R-:W-:Y:S02]  /*0330*/  IADD3 R7, P2, PT, R5, R15, RZ ;  /* 0x0000000f05077210 */ /* 0x000fe40007f5e0ff */
[----:B------:R-:W-:Y:S02]  /*0340*/  IADD3 R9, PT, PT, R8, R0, RZ ;  /* 0x0000000008097210 */ /* 0x000fe40007ffe0ff */
[----:B------:R-:W-:Y:S02]  /*0350*/  LEA.HI.X.SX32 R10, R15, RZ, 0x1, P2 ;  /* 0x000000ff0f0a7211 */ /* 0x000fe400010f0eff */
[----:B------:R-:W-:Y:S02]  /*0360*/  LEA R6, P2, R7, UR10, 0x1 ;  /* 0x0000000a07067c11 */ /* 0x000fe4000f8408ff */
        /* <DEDUP_REMOVED lines=27> */
.L_x_825:
[----:B------:R-:W-:-:S04]  /*0520*/  IADD3 R6, PT, PT, RZ, -R14, RZ ;  /* 0x8000000eff067210 */ /* 0x000fc80007ffe0ff */
[----:B------:R-:W-:-:S13]  /*0530*/  ISETP.GT.AND P2, PT, R6, 0x1, PT ;  /* 0x000000010600780c */ /* 0x000fda0003f44270 */
[----:B------:R-:W-:Y:S05]  /*0540*/  @!P2 BRA `(.L_x_827) ;  /* 0x000000000044a947 */ /* 0x000fea0003800000 */
        /* <DEDUP_REMOVED lines=17> */
.L_x_827:
[----:B------:R-:W-:-:S13]  /*0660*/  ISETP.EQ.AND P2, PT, R14, RZ, PT ;  /* 0x000000ff0e00720c */ /* 0x000fda0003f42270 */
[----:B------:R-:W-:Y:S05]  /*0670*/  @!P0 BRA P2, `(.L_x_822) ;  /* 0x00000004007c8947 */ /* 0x000fea0001000000 */
.L_x_824:
[----:B------:R-:W-:-:S04]  /*0680*/  IADD3 R7, P0, PT, R5, R15, RZ ;  /* 0x0000000f05077210 */ /* 0x000fc80007f1e0ff */
[----:B------:R-:W-:Y:S02]  /*0690*/  LEA.HI.X.SX32 R8, R15, RZ, 0x1, P0 ;  /* 0x000000ff0f087211 */ /* 0x000fe400000f0eff */
[----:B0-----:R-:W-:-:S04]  /*06a0*/  LEA R6, P0, R7, UR10, 0x1 ;  /* 0x0000000a07067c11 */ /* 0x001fc8000f8008ff */
        /* <DEDUP_REMOVED lines=9> */
.L_x_823:
        /* <DEDUP_REMOVED lines=17> */
.L_x_830:
        /* <DEDUP_REMOVED lines=8> */
[C---:B------:R-:W-:Y:S02]  /*08d0*/  IADD3 R13, P4, PT, R5.reuse, R11, RZ ;  /* 0x0000000b050d7210 */ /* 0x040fe40007f9e0ff */
[----:B------:R-:W-:Y:S01]  /*08e0*/  LEA.HI.X.SX32 R17, R10, RZ, 0x1, P3 ;  /* 0x000000ff0a117211 */ /* 0x000fe200018f0eff */
        /* <DEDUP_REMOVED lines=22> */
.L_x_829:
        /* <DEDUP_REMOVED lines=21> */
.L_x_831:
[----:B------:R-:W-:-:S13]  /*0ba0*/  ISETP.NE.OR P0, PT, R7, RZ, P0 ;  /* 0x000000ff0700720c */ /* 0x000fda0000705670 */
[----:B------:R-:W-:Y:S05]  /*0bb0*/  @!P0 BRA `(.L_x_822) ;  /* 0x00000000002c8947 */ /* 0x000fea0003800000 */
.L_x_828:
[----:B-----5:R-:W-:-:S04]  /*0bc0*/  IADD3 R9, P0, PT, R5, R16, RZ ;  /* 0x0000001005097210 */ /* 0x020fc80007f1e0ff */
        /* <DEDUP_REMOVED lines=10> */
.L_x_822:
[----:B------:R-:W-:Y:S05]  /*0c70*/  BSYNC.RECONVERGENT B0 ;  /* 0x0000000000007941 */ /* 0x000fea0003800200 */
.L_x_821:
[----:B------:R-:W1:Y:S02]  /*0c80*/  LDCU UR5, c[0x0][0x3ac] ;  /* 0x00007580ff0577ac */ /* 0x000e640008000800 */
[----:B-1----:R-:W-:-:S04]  /*0c90*/  MOV R25, UR5 ;  /* 0x0000000500197c02 */ /* 0x002fc80008000f00 */
[----:B------:R-:W-:-:S13]  /*0ca0*/  ISETP.GE.AND P0, PT, R2, R25, PT ;  /* 0x000000190200720c */ /* 0x000fda0003f06270 */
[----:B------:R-:W-:Y:S05]  /*0cb0*/  @P0 EXIT ;  /* 0x000000000000094d */ /* 0x000fea0003800000 */
[----:B-----5:R-:W1:Y:S02]  /*0cc0*/  LDC.U8 R5, c[0x0][0x3e0] ;  /* 0x0000f800ff057b82 */ /* 0x020e640000000000 */
[----:B-1----:R-:W-:-:S04]  /*0cd0*/  PRMT R5, R5, 0x8880, RZ ;  /* 0x0000888005057816 */ /* 0x002fc800000000ff */
        /* <DEDUP_REMOVED lines=11> */
[----:B0-----:R-:W-:Y:S02]  /*0d90*/  IADD3 R6, PT, PT, RZ, -R5, RZ ;  /* 0x80000005ff067210 */ /* 0x001fe40007ffe0ff */
[----:B------:R-:W-:Y:S02]  /*0da0*/  PLOP3.LUT P0, PT, PT, PT, PT, 0x80, 0x8 ;  /* 0x000000000008781c */ /* 0x000fe40003f0f070 */
[----:B------:R-:W-:-:S13]  /*0db0*/  ISETP.GT.AND P2, PT, R6, 0x3, PT ;  /* 0x000000030600780c */ /* 0x000fda0003f44270 */
[----:B------:R-:W-:Y:S05]  /*0dc0*/  @!P2 BRA `(.L_x_834) ;  /* 0x000000000044a947 */ /* 0x000fea0003800000 */
[----:B------:R-:W0:Y:S01]  /*0dd0*/  LDC.64 R14, c[0x0][0x3a0] ;  /* 0x0000e800ff0e7b82 */ /* 0x000e220000000a00 */
[----:B------:R-:W-:-:S13]  /*0de0*/  PLOP3.LUT P0, PT, PT, PT, PT, 0x8, 0x80 ;  /* 0x000000000080781c */ /* 0x000fda0003f0e170 */
.L_x_835:
        /* <DEDUP_REMOVED lines=15> */
.L_x_834:
        /* <DEDUP_REMOVED lines=12> */
.L_x_836:
[----:B------:R-:W-:-:S13]  /*0fa0*/  ISETP.NE.OR P0, PT, R5, RZ, P0 ;  /* 0x000000ff0500720c */ /* 0x000fda0000705670 */
[----:B------:R-:W-:Y:S05]  /*0fb0*/  @!P0 BRA `(.L_x_832) ;  /* 0x00000000001c8947 */ /* 0x000fea0003800000 */
.L_x_833:
[----:B0-----:R-:W0:Y:S02]  /*0fc0*/  LDC.64 R6, c[0x0][0x3a0] ;  /* 0x0000e800ff067b82 */ /* 0x001e240000000a00 */
.L_x_837:
[----:B0-----:R-:W-:Y:S01]  /*0fd0*/  IMAD.WIDE R8, R3, 0x2, R6 ;  /* 0x0000000203087825 */ /* 0x001fe200078e0206 */
[----:B------:R-:W-:Y:S02]  /*0fe0*/  IADD3 R5, PT, PT, R5, 0x1, RZ ;  /* 0x0000000105057810 */ /* 0x000fe40007ffe0ff */
[----:B------:R-:W-:Y:S02]  /*0ff0*/  IADD3 R3, PT, PT, R3, R25, RZ ;  /* 0x0000001903037210 */ /* 0x000fe40007ffe0ff */
[----:B------:R1:W-:Y:S01]  /*1000*/  STG.E.64 desc[UR8][R8.64], RZ ;  /* 0x000000ff08007986 */ /* 0x0003e2000c101b08 */
[----:B------:R-:W-:-:S13]  /*1010*/  ISETP.NE.AND P0, PT, R5, RZ, PT ;  /* 0x000000ff0500720c */ /* 0x000fda0003f05270 */
[----:B-1----:R-:W-:Y:S05]  /*1020*/  @P0 BRA `(.L_x_837) ;  /* 0xfffffffc00e80947 */ /* 0x002fea000383ffff */
.L_x_832:
[----:B------:R-:W1:Y:S01]  /*1030*/  LDCU UR6, c[0x0][0x3c8] ;  /* 0x00007900ff0677ac */ /* 0x000e620008000800 */
[----:B------:R-:W-:Y:S01]  /*1040*/  BAR.SYNC.DEFER_BLOCKING 0x0 ;  /* 0x0000000000007b1d */ /* 0x000fe20000010000 */
[----:B------:R-:W-:-:S05]  /*1050*/  ISETP.GE.AND P0, PT, R27, R0, PT ;  /* 0x000000001b00720c */ /* 0x000fca0003f06270 */
[----:B------:R-:W2:Y:S01]  /*1060*/  LDCU UR12, c[0x0][0x3cc] ;  /* 0x00007980ff0c77ac */ /* 0x000ea20008000800 */
[----:B------:R-:W3:Y:S01]  /*1070*/  LDCU UR5, c[0x0][0x3d0] ;  /* 0x00007a00ff0577ac */ /* 0x000ee20008000800 */
[----:B------:R-:W4:Y:S01]  /*1080*/  LDCU UR10, c[0x0][0x3d4] ;  /* 0x00007a80ff0a77ac */ /* 0x000f220008000800 */
[----:B-1----:R-:W-:Y:S01]  /*1090*/  VIMNMX R3, PT, PT, R27, UR6, PT ;  /* 0x000000061b037c48 */ /* 0x002fe2000bfe0100 */
[----:B------:R-:W1:Y:S04]  /*10a0*/  LDCU UR11, c[0x0][0x3d8] ;  /* 0x00007b00ff0b77ac */ /* 0x000e680008000800 */
[----:B------:R-:W-:Y:S05]  /*10b0*/  @P0 BRA `(.L_x_838) ;  /* 0x0000000000d40947 */ /* 0x000fea0003800000 */
[----:B0-----:R-:W0:Y:S01]  /*10c0*/  LDC.64 R6, c[0x0][0x3b8] ;  /* 0x0000ee00ff067b82 */ /* 0x001e220000000a00 */
[----:B------:R-:W-:-:S05]  /*10d0*/  SHF.L.U32 R9, R20, 0x6, RZ ;  /* 0x0000000614097819 */ /* 0x000fca00000006ff */
[----:B0-----:R-:W-:-:S05]  /*10e0*/  IMAD.WIDE.U32 R8, R9, 0x2, R6 ;  /* 0x0000000209087825 */ /* 0x001fca00078e0006 */
[----:B------:R0:W5:Y:S01]  /*10f0*/  LDG.E.U16.CONSTANT R12, desc[UR8][R8.64] ;  /* 0x00000008080c7981 */ /* 0x000162000c1e9500 */
[----:B------:R-:W-:Y:S01]  /*1100*/  SHF.R.S32.HI R5, RZ, 0x1f, R2 ;  /* 0x0000001fff057819 */ /* 0x000fe20000011402 */
[----:B------:R-:W-:Y:S01]  /*1110*/  UMOV UR4, URZ ;  /* 0x000000ff00047c82 */ /* 0x000fe20008000000 */
[----:B------:R-:W-:Y:S02]  /*1120*/  SHF.L.U32 R4, R4, 0x4, RZ ;  /* 0x0000000404047819 */ /* 0x000fe400000006ff */
[----:B------:R-:W-:Y:S02]  /*1130*/  LEA.HI R5, R5, R2, RZ, 0x3 ;  /* 0x0000000205057211 */ /* 0x000fe400078f18ff */
[----:B------:R-:W-:Y:S02]  /*1140*/  MOV R15, R27 ;  /* 0x0000001b000f7202 */ /* 0x000fe40000000f00 */
[----:B------:R-:W-:Y:S02]  /*1150*/  LOP3.LUT R13, R4, 0x10, RZ, 0xc0, !PT ;  /* 0x00000010040d7812 */ /* 0x000fe400078ec0ff */
[----:B0-----:R-:W-:-:S07]  /*1160*/  SHF.R.S32.HI R14, RZ, 0x3, R5 ;  /* 0x00000003ff0e7819 */ /* 0x001fce0000011405 */
.L_x_839:
[----:B------:R-:W0:Y:S01]  /*1170*/  LDC.64 R4, c[0x0][0x390] ;  /* 0x0000e400ff047b82 */ /* 0x000e220000000a00 */
[----:B-----5:R-:W-:-:S05]  /*1180*/  IADD3 R16, PT, PT, R12, UR4, RZ ;  /* 0x000000040c107c10 */ /* 0x020fca000fffe0ff */
        /* <DEDUP_REMOVED lines=8> */
[----:B------:R-:W-:-:S05]  /*1210*/  IMAD.WIDE.U32 R10, R11, 0x2, R6 ;  /* 0x000000020b0a7825 */ /* 0x000fca00078e0006 */
[----:B------:R-:W3:Y:S01]  /*1220*/  LDG.E.U16.CONSTANT R30, desc[UR8][R10.64+0x2] ;  /* 0x000002080a1e7981 */ /* 0x000ee2000c1e9500 */
[----:B0-----:R-:W-:-:S06]  /*1230*/  IMAD.WIDE.U32 R8, R16, 0x2, R8 ;  /* 0x0000000210087825 */ /* 0x001fcc00078e0008 */
[----:B------:R-:W4:Y:S01]  /*1240*/  LDG.E.U16.CONSTANT R9, desc[UR8][R8.64] ;  /* 0x0000000808097981 */ /* 0x000f22000c1e9500 */
[----:B------:R-:W-:Y:S01]  /*1250*/  UIADD3 UR4, UPT, UPT, UR4, 0x1, URZ ;  /* 0x0000000104047890 */ /* 0x000fe2000fffe0ff */
[----:B--2---:R-:W-:-:S04]  /*1260*/  SHF.R.U32.HI R16, RZ, R13, R4 ;  /* 0x0000000dff107219 */ /* 0x004fc80000011604 */
[--C-:B------:R-:W-:Y:S02]  /*1270*/  SHF.R.U32.HI R18, RZ, 0x4, R16.reuse ;  /* 0x00000004ff127819 */ /* 0x100fe40000011610 */
[----:B------:R-:W-:Y:S02]  /*1280*/  SHF.R.U32.HI R4, RZ, 0x8, R16 ;  /* 0x00000008ff047819 */ /* 0x000fe40000011610 */
[----:B------:R-:W-:Y:S02]  /*1290*/  LOP3.LUT R18, R18, 0xf, RZ, 0xc0, !PT ;  /* 0x0000000f12127812 */ /* 0x000fe400078ec0ff */
[----:B------:R-:W-:Y:S02]  /*12a0*/  LOP3.LUT R4, R4, 0xf, RZ, 0xc0, !PT ;  /* 0x0000000f04047812 */ /* 0x000fe400078ec0ff */
[----:B------:R-:W-:Y:S01]  /*12b0*/  LOP3.LUT R17, R16, 0xf, RZ, 0xc0, !PT ;  /* 0x0000000f10117812 */ /* 0x000fe200078ec0ff */
[----:B------:R-:W-:Y:S01]  /*12c0*/  IMAD R5, R18, R18, R18 ;  /* 0x0000001212057224 */ /* 0x000fe200078e0212 */
[----:B------:R-:W-:-:S02]  /*12d0*/  SHF.R.U32.HI R16, RZ, 0xc, R16 ;  /* 0x0000000cff107819 */ /* 0x000fc40000011610 */
[----:B---3--:R-:W-:Y:S01]  /*12e0*/  IADD3 R15, PT, PT, R30, R15, RZ ;  /* 0x0000000f1e0f7210 */ /* 0x008fe20007ffe0ff */
[C---:B------:R-:W-:Y:S01]  /*12f0*/  IMAD R22, R17.reuse, R17, R17 ;  /* 0x0000001111167224 */ /* 0x040fe200078e0211 */
[----:B------:R-:W-:Y:S01]  /*1300*/  IADD3 R18, PT, PT, R18, 0x1, R5 ;  /* 0x0000000112127810 */ /* 0x000fe20007ffe005 */
[----:B------:R-:W-:Y:S01]  /*1310*/  IMAD R5, R4, R4, R4 ;  /* 0x0000000404057224 */ /* 0x000fe200078e0204 */
[----:B------:R-:W-:Y:S02]  /*1320*/  LOP3.LUT R16, R16, 0xf, RZ, 0xc0, !PT ;  /* 0x0000000f10107812 */ /* 0x000fe400078ec0ff */
[----:B------:R-:W-:Y:S02]  /*1330*/  IADD3 R22, PT, PT, R17, 0x1, R22 ;  /* 0x0000000111167810 */ /* 0x000fe40007ffe016 */
[----:B------:R-:W-:Y:S01]  /*1340*/  IADD3 R4, PT, PT, R4, 0x1, R5 ;  /* 0x0000000104047810 */ /* 0x000fe20007ffe005 */
[----:B------:R-:W-:Y:S01]  /*1350*/  IMAD R5, R16, R16, R16 ;  /* 0x0000001010057224 */ /* 0x000fe200078e0210 */
[----:B------:R-:W4:Y:S01]  /*1360*/  I2F.F16 R24, R22 ;  /* 0x0000001600187306 */ /* 0x000f220000200c00 */
[----:B------:R-:W-:-:S03]  /*1370*/  ISETP.GE.AND P0, PT, R15, R28, PT ;  /* 0x0000001c0f00720c */ /* 0x000fc60003f06270 */
[----:B------:R-:W-:-:S04]  /*1380*/  IADD3 R5, PT, PT, R16, 0x1, R5 ;  /* 0x0000000110057810 */ /* 0x000fc80007ffe005 */
[----:B------:R-:W0:Y:S01]  /*1390*/  I2F.F16 R18, R18 ;  /* 0x0000001200127306 */ /* 0x000e220000200c00 */
[----:B----4-:R-:W-:-:S07]  /*13a0*/  HMUL2 R24, R24.H0_H0, R9.H0_H0 ;  /* 0x2000000918187232 */ /* 0x010fce0000000800 */
[----:B------:R-:W2:Y:S01]  /*13b0*/  I2F.F16 R10, R4 ;  /* 0x00000004000a7306 */ /* 0x000ea20000200c00 */
[----:B0-----:R-:W-:-:S07]  /*13c0*/  HMUL2 R11, R18.H0_H0, R9.H0_H0 ;  /* 0x20000009120b7232 */ /* 0x001fce0000000800 */
[----:B------:R-:W0:Y:S01]  /*13d0*/  I2F.F16 R8, R5 ;  /* 0x0000000500087306 */ /* 0x000e220000200c00 */
[-C--:B--2---:R-:W-:Y:S02]  /*13e0*/  HMUL2 R10, R10.H0_H0, R9.reuse.H0_H0 ;  /* 0x200000090a0a7232 */ /* 0x084fe40000000800 */
[----:B0-----:R-:W-:Y:S01]  /*13f0*/  HMUL2 R9, R8.H0_H0, R9.H0_H0 ;  /* 0x2000000908097232 */ /* 0x001fe20000000800 */
[----:B------:R-:W-:Y:S06]  /*1400*/  @!P0 BRA `(.L_x_839) ;  /* 0xfffffffc00588947 */ /* 0x000fec000383ffff */
.L_x_838:
[C---:B------:R-:W-:Y:S01]  /*1410*/  ISETP.GT.AND P0, PT, R27.reuse, UR6, PT ;  /* 0x000000061b007c0c */ /* 0x040fe2000bf04270 */
[----:B------:R-:W-:Y:S01]  /*1420*/  HFMA2 R5, -RZ, RZ, 0, 0 ;  /* 0x00000000ff057431 */ /* 0x000fe200000001ff */
[----:B------:R-:W-:Y:S01]  /*1430*/  SHF.R.S32.HI R4, RZ, 0x1f, R3 ;  /* 0x0000001fff047819 */ /* 0x000fe20000011403 */
[----:B0-----:R-:W-:Y:S01]  /*1440*/  HFMA2 R8, -RZ, RZ, 0, 0 ;  /* 0x00000000ff087431 */ /* 0x001fe200000001ff */
[C---:B--2---:R-:W-:Y:S02]  /*1450*/  ISETP.GT.AND P2, PT, R27.reuse, UR12, PT ;  /* 0x0000000c1b007c0c */ /* 0x044fe4000bf44270 */
[----:B------:R-:W-:Y:S01]  /*1460*/  LEA.HI R4, R4, R3, RZ, 0x5 ;  /* 0x0000000304047211 */ /* 0x000fe200078f28ff */
[----:B------:R-:W-:Y:S01]  /*1470*/  HFMA2 R3, -RZ, RZ, 0, 0 ;  /* 0x00000000ff037431 */ /* 0x000fe200000001ff */
[C---:B---3--:R-:W-:Y:S02]  /*1480*/  ISETP.GT.AND P3, PT, R27.reuse, UR5, PT ;  /* 0x000000051b007c0c */ /* 0x048fe4000bf64270 */
[----:B----4-:R-:W-:-:S02]  /*1490*/  ISETP.GT.AND P4, PT, R27, UR10, PT ;  /* 0x0000000a1b007c0c */ /* 0x010fc4000bf84270 */
[----:B-1----:R-:W-:Y:S02]  /*14a0*/  ISETP.GT.AND P5, PT, R27, UR11, PT ;  /* 0x0000000b1b007c0c */ /* 0x002fe4000bfa4270 */
[----:B------:R-:W-:Y:S02]  /*14b0*/  MOV R6, RZ ;  /* 0x000000ff00067202 */ /* 0x000fe40000000f00 */
[----:B------:R-:W-:Y:S02]  /*14c0*/  MOV R13, RZ ;  /* 0x000000ff000d7202 */ /* 0x000fe40000000f00 */
[----:B------:R-:W-:Y:S01]  /*14d0*/  SHF.R.S32.HI R12, RZ, 0x5, R4 ;  /* 0x00000005ff0c7819 */ /* 0x000fe20000011404 */
[----:B------:R-:W-:Y:S06]  /*14e0*/  @!P0 BRA `(.L_x_840) ;  /* 0x00000000001c8947 */ /* 0x000fec0003800000 */
[----:B------:R-:W0:Y:S02]  /*14f0*/  LDC R4, c[0x0][0x3cc] ;  /* 0x0000f300ff047b82 */ /* 0x000e240000000800 */
[----:B0-----:R-:W-:-:S04]  /*1500*/  VIMNMX R3, PT, PT, R27, R4, PT ;  /* 0x000000041b037248 */ /* 0x001fc80003fe0100 */
[----:B------:R-:W-:-:S04]  /*1510*/  IADD3 R3, PT, PT, R3, -UR6, RZ ;  /* 0x8000000603037c10 */ /* 0x000fc8000fffe0ff */
[----:B------:R-:W-:-:S04]  /*1520*/  SHF.R.S32.HI R4, RZ, 0x1f, R3 ;  /* 0x0000001fff047819 */ /* 0x000fc80000011403 */
[----:B------:R-:W-:-:S04]  /*1530*/  LEA.HI R4, R4, R3, RZ, 0x5 ;  /* 0x0000000304047211 */ /* 0x000fc800078f28ff */
[----:B------:R-:W-:-:S05]  /*1540*/  SHF.R.S32.HI R4, RZ, 0x5, R4 ;  /* 0x00000005ff047819 */ /* 0x000fca0000011404 */
[----:B------:R-:W-:-:S07]  /*1550*/  IMAD R3, R4, 0x6, RZ ;  /* 0x0000000604037824 */ /* 0x000fce00078e02ff */
.L_x_840:
        /* <DEDUP_REMOVED lines=8> */
.L_x_841:
        /* <DEDUP_REMOVED lines=8> */
.L_x_842:
        /* <DEDUP_REMOVED lines=8> */
.L_x_843:
        /* <DEDUP_REMOVED lines=8> */
.L_x_844:
[----:B------:R-:W-:Y:S01]  /*1760*/  LEA R3, R12, R3, 0x3 ;  /* 0x000000030c037211 */ /* 0x000fe200078e18ff */
[----:B------:R-:W0:Y:S01]  /*1770*/  S2UR UR5, SR_CgaCtaId ;  /* 0x00000000000579c3 */ /* 0x000e220000008800 */
[----:B------:R-:W1:Y:S01]  /*1780*/  LDCU.64 UR10, c[0x0][0x388] ;  /* 0x00007100ff0a77ac */ /* 0x000e620008000a00 */
[----:B------:R-:W-:Y:S02]  /*1790*/  SHF.R.S32.HI R4, RZ, 0x1f, R2 ;  /* 0x0000001fff047819 */ /* 0x000fe40000011402 */
[----:B------:R-:W-:Y:S01]  /*17a0*/  IADD3 R3, PT, PT, R6, R3, R5 ;  /* 0x0000000306037210 */ /* 0x000fe20007ffe005 */
[----:B------:R-:W-:Y:S01]  /*17b0*/  UMOV UR4, 0x400 ;  /* 0x0000040000047882 */ /* 0x000fe20000000000 */
[----:B------:R-:W-:Y:S02]  /*17c0*/  VIMNMX R0, PT, PT, R0, UR6, PT ;  /* 0x0000000600007c48 */ /* 0x000fe4000bfe0100 */
[----:B------:R-:W-:Y:S02]  /*17d0*/  IADD3 R8, PT, PT, R13, R3, R8 ;  /* 0x000000030d087210 */ /* 0x000fe40007ffe008 */
[----:B------:R-:W-:-:S02]  /*17e0*/  PRMT R7, RZ, 0x5410, RZ ;  /* 0x00005410ff077816 */ /* 0x000fc400000000ff */
[----:B------:R-:W-:Y:S01]  /*17f0*/  PRMT R6, RZ, 0x5410, RZ ;  /* 0x00005410ff067816 */ /* 0x000fe200000000ff */
[----:B------:R-:W-:Y:S01]  /*1800*/  IMAD R3, R8, R25, RZ ;  /* 0x0000001908037224 */ /* 0x000fe200078e02ff */
[----:B------:R-:W-:Y:S02]  /*1810*/  PRMT R8, RZ, 0x5410, RZ ;  /* 0x00005410ff087816 */ /* 0x000fe400000000ff */
[----:B------:R-:W-:Y:S02]  /*1820*/  PRMT R5, RZ, 0x5410, RZ ;  /* 0x00005410ff057816 */ /* 0x000fe400000000ff */
[----:B------:R-:W-:-:S04]  /*1830*/  IADD3 R2, P0, PT, R2, R3, RZ ;  /* 0x0000000302027210 */ /* 0x000fc80007f1e0ff */
[----:B------:R-:W-:Y:S02]  /*1840*/  LEA.HI.X.SX32 R3, R3, R4, 0x1, P0 ;  /* 0x0000000403037211 */ /* 0x000fe400000f0eff */
[----:B------:R-:W-:Y:S01]  /*1850*/  ISETP.GT.AND P0, PT, R0, R27, PT ;  /* 0x0000001b0000720c */ /* 0x000fe20003f04270 */
[----:B0-----:R-:W-:Y:S01]  /*1860*/  ULEA UR5, UR5, UR4, 0x18 ;  /* 0x0000000405057291 */ /* 0x001fe2000f8ec0ff */
[C---:B-1----:R-:W-:Y:S02]  /*1870*/  LEA R58, P2, R2.reuse, UR10, 0x2 ;  /* 0x0000000a023a7c11 */ /* 0x042fe4000f8410ff */
[----:B------:R-:W-:Y:S02]  /*1880*/  PRMT R4, RZ, 0x5410, RZ ;  /* 0x00005410ff047816 */ /* 0x000fe400000000ff */
[----:B------:R-:W-:Y:S02]  /*1890*/  LEA.HI.X R59, R2, UR11, R3, 0x2, P2 ;  /* 0x0000000b023b7c11 */ /* 0x000fe400090f1403 */
[----:B------:R-:W-:Y:S01]  /*18a0*/  UMOV UR4, UR5 ;  /* 0x0000000500047c82 */ /* 0x000fe20008000000 */
[----:B------:R-:W-:-:S02]  /*18b0*/  PRMT R3, RZ, 0x5410, RZ ;  /* 0x00005410ff037816 */ /* 0x000fc400000000ff */
[----:B------:R-:W-:Y:S02]  /*18c0*/  PRMT R2, RZ, 0x5410, RZ ;  /* 0x00005410ff027816 */ /* 0x000fe400000000ff */
[----:B------:R-:W-:Y:S01]  /*18d0*/  PRMT R0, RZ, 0x5410, RZ ;  /* 0x00005410ff007816 */ /* 0x000fe200000000ff */
[----:B------:R-:W-:Y:S06]  /*18e0*/  @!P0 BRA `(.L_x_845) ;  /* 0x0000005c002c8947 */ /* 0x000fec0003800000 */
[C---:B------:R-:W-:Y:S01]  /*18f0*/  IMAD.WIDE R22, R25.reuse, 0x4, R58 ;  /* 0x0000000419167825 */ /* 0x040fe200078e023a */
[----:B------:R-:W2:Y:S04]  /*1900*/  LDG.E.128.CONSTANT R12, desc[UR8][R58.64] ;  /* 0x000000083a0c7981 */ /* 0x000ea8000c1e9d00 */
[----:B------:R-:W3:Y:S01]  /*1910*/  LDG.E.128.CONSTANT R16, desc[UR8][R22.64] ;  /* 0x0000000816107981 */ /* 0x000ee2000c1e9d00 */
[----:B------:R-:W-:Y:S01]  /*1920*/  ISETP.GT.AND P0, PT, R26, RZ, PT ;  /* 0x000000ff1a00720c */ /* 0x000fe20003f04270 */
[----:B------:R-:W-:Y:S01]  /*1930*/  IMAD.WIDE R60, R25, 0x4, R22 ;  /* 0x00000004193c7825 */ /* 0x000fe200078e0216 */
[----:B------:R-:W-:Y:S02]  /*1940*/  PRMT R8, R8, 0x5410, RZ ;  /* 0x0000541008087816 */ /* 0x000fe400000000ff */
[----:B--2---:R-:W-:-:S02]  /*1950*/  LEA.HI R40, R12, 0xffffff80, RZ, 0x8 ;  /* 0xffffff800c287811 */ /* 0x004fc400078f40ff */
[----:B------:R-:W-:Y:S02]  /*1960*/  LEA.HI R39, R13, 0xffffff80, RZ, 0x8 ;  /* 0xffffff800d277811 */ /* 0x000fe400078f40ff */
[----:B------:R-:W-:Y:S02]  /*1970*/  LEA.HI R38, R14, 0xffffff80, RZ, 0x8 ;  /* 0xffffff800e267811 */ /* 0x000fe400078f40ff */
[----:B------:R-:W-:Y:S02]  /*1980*/  LEA.HI R37, R15, 0xffffff80, RZ, 0x8 ;  /* 0xffffff800f257811 */ /* 0x000fe400078f40ff */
[----:B---3--:R-:W-:Y:S02]  /*1990*/  LEA.HI R49, R16, 0xffffff80, RZ, 0x8 ;  /* 0xffffff8010317811 */ /* 0x008fe400078f40ff */
[----:B------:R-:W-:Y:S02]  /*19a0*/  LEA.HI R51, R17, 0xffffff80, RZ, 0x8 ;  /* 0xffffff8011337811 */ /* 0x000fe400078f40ff */
[----:B------:R-:W-:-:S02]  /*19b0*/  LEA.HI R50, R18, 0xffffff80, RZ, 0x8 ;  /* 0xffffff8012327811 */ /* 0x000fc400078f40ff */
[----:B------:R-:W-:Y:S01]  /*19c0*/  LEA.HI R30, R19, 0xffffff80, RZ, 0x8 ;  /* 0xffffff80131e7811 */ /* 0x000fe200078f40ff */
[----:B------:R-:W-:Y:S06]  /*19d0*/  @!P0 BRA `(.L_x_846) ;  /* 0x0000001400b48947 */ /* 0x000fec0003800000 */
[----:B------:R-:W-:Y:S01]  /*19e0*/  LOP3.LUT R2, R14, 0xff, RZ, 0xc0, !PT ;  /* 0x000000ff0e027812 */ /* 0x000fe200078ec0ff */
[----:B------:R-:W0:Y:S01]  /*19f0*/  I2F.F16 R40, R40 ;  /* 0x0000002800287306 */ /* 0x000e220000200c00 */
[----:B------:R-:W-:Y:S01]  /*1a00*/  LOP3.LUT R0, R13, 0xff, RZ, 0xc0, !PT ;  /* 0x000000ff0d007812 */ /* 0x000fe200078ec0ff */
[----:B------:R-:W-:Y:S01]  /*1a10*/  HADD2.F32 R53, -RZ, R9.H0_H0 ;  /* 0x20000009ff357230 */ /* 0x000fe20000004100 */
[----:B------:R-:W-:Y:S01]  /*1a20*/  IADD3 R8, PT, PT, R2, -0x80, RZ ;  /* 0xffffff8002087810 */ /* 0x000fe20007ffe0ff */
[----:B------:R-:W-:Y:S01]  /*1a30*/  HADD2.F32 R56, -RZ, R24.H0_H0 ;  /* 0x20000018ff387230 */ /* 0x000fe20000004100 */
[----:B------:R-:W-:Y:S01]  /*1a40*/  LOP3.LUT R2, R16, 0xff, RZ, 0xc0, !PT ;  /* 0x000000ff10027812 */ /* 0x000fe200078ec0ff */
[----:B------:R-:W-:Y:S01]  /*1a50*/  HADD2.F32 R55, -RZ, R11.H0_H0 ;  /* 0x2000000bff377230 */ /* 0x000fe20000004100 */
[----:B------:R-:W-:Y:S01]  /*1a60*/  IADD3 R31, PT, PT, R0, -0x80, RZ ;  /* 0xffffff80001f7810 */ /* 0x000fe20007ffe0ff */
[----:B------:R-:W1:Y:S01]  /*1a70*/  I2F.F16 R38, R38 ;  /* 0x0000002600267306 */ /* 0x000e620000200c00 */
[----:B------:R-:W-:Y:S01]  /*1a80*/  IADD3 R2, PT, PT, R2, -0x80, RZ ;  /* 0xffffff8002027810 */ /* 0x000fe20007ffe0ff */
[----:B------:R-:W-:Y:S01]  /*1a90*/  HADD2.F32 R54, -RZ, R10.H0_H0 ;  /* 0x2000000aff367230 */ /* 0x000fe20000004100 */
[----:B------:R-:W-:-:S02]  /*1aa0*/  LOP3.LUT R3, R17, 0xff, RZ, 0xc0, !PT ;  /* 0x000000ff11037812 */ /* 0x000fc400078ec0ff */
[----:B------:R-:W-:Y:S02]  /*1ab0*/  LOP3.LUT R0, R15, 0xff, RZ, 0xc0, !PT ;  /* 0x000000ff0f007812 */ /* 0x000fe400078ec0ff */
[----:B------:R-:W-:Y:S01]  /*1ac0*/  IADD3 R3, PT, PT, R3, -0x80, RZ ;  /* 0xffffff8003037810 */ /* 0x000fe20007ffe0ff */
[----:B------:R2:W3:Y:S01]  /*1ad0*/  I2F.F16 R36, R2 ;  /* 0x0000000200247306 */ /* 0x0004e20000200c00 */
[----:B------:R-:W-:Y:S01]  /*1ae0*/  IADD3 R7, PT, PT, R0, -0x80, RZ ;  /* 0xffffff8000077810 */ /* 0x000fe20007ffe0ff */
[----:B0-----:R-:W-:Y:S01]  /*1af0*/  HADD2.F32 R40, -RZ, R40.H0_H0 ;  /* 0x20000028ff287230 */ /* 0x001fe20000004100 */
[----:B------:R-:W-:Y:S02]  /*1b00*/  LOP3.LUT R0, R12, 0xff, RZ, 0xc0, !PT ;  /* 0x000000ff0c007812 */ /* 0x000fe400078ec0ff */
[----:B------:R-:W-:Y:S02]  /*1b10*/  LOP3.LUT R4, R18, 0xff, RZ, 0xc0, !PT ;  /* 0x000000ff12047812 */ /* 0x000fe400078ec0ff */
[----:B------:R-:W-:Y:S01]  /*1b20*/  IADD3 R0, PT, PT, R0, -0x80, RZ ;  /* 0xffffff8000007810 */ /* 0x000fe20007ffe0ff */
[----:B------:R-:W0:Y:S01]  /*1b30*/  I2F.F16 R35, R3 ;  /* 0x0000000300237306 */ /* 0x000e220000200c00 */
[----:B--2---:R-:W-:Y:S01]  /*1b40*/  SHF.R.U32.HI R2, RZ, 0x8, R13 ;  /* 0x00000008ff027819 */ /* 0x004fe2000001160d */
[----:B-1----:R-:W-:Y:S01]  /*1b50*/  HADD2.F32 R38, -RZ, R38.H0_H0 ;  /* 0x20000026ff267230 */ /* 0x002fe20000004100 */
[----:B------:R-:W-:-:S02]  /*1b60*/  IADD3 R4, PT, PT, R4, -0x80, RZ ;  /* 0xffffff8004047810 */ /* 0x000fc40007ffe0ff */
[----:B------:R-:W-:Y:S02]  /*1b70*/  LOP3.LUT R2, R2, 0xff, RZ, 0xc0, !PT ;  /* 0x000000ff02027812 */ /* 0x000fe400078ec0ff */
[----:B------:R-:W-:Y:S01]  /*1b80*/  LOP3.LUT R5, R19, 0xff, RZ, 0xc0, !PT ;  /* 0x000000ff13057812 */ /* 0x000fe200078ec0ff */
[----:B------:R1:W-:Y:S01]  /*1b90*/  I2F.F16 R22, R0 ;  /* 0x0000000000167306 */ /* 0x0003e20000200c00 */
[----:B------:R-:W-:Y:S01]  /*1ba0*/  IADD3 R47, PT, PT, R2, -0x80, RZ ;  /* 0xffffff80022f7810 */ /* 0x000fe20007ffe0ff */
[----:B---3--:R-:W-:Y:S01]  /*1bb0*/  HADD2.F32 R36, -RZ, R36.H0_H0 ;  /* 0x20000024ff247230 */ /* 0x008fe20000004100 */
[----:B------:R-:W-:Y:S02]  /*1bc0*/  SHF.R.U32.HI R2, RZ, 0x8, R14 ;  /* 0x00000008ff027819 */ /* 0x000fe4000001160e */
[----:B------:R-:W-:Y:S02]  /*1bd0*/  IADD3 R5, PT, PT, R5, -0x80, RZ ;  /* 0xffffff8005057810 */ /* 0x000fe40007ffe0ff */
[----:B------:R-:W-:Y:S01]  /*1be0*/  LOP3.LUT R2, R2, 0xff, RZ, 0xc0, !PT ;  /* 0x000000ff02027812 */ /* 0x000fe200078ec0ff */
[----:B------:R2:W3:Y:S01]  /*1bf0*/  I2F.F16 R34, R4 ;  /* 0x0000000400227306 */ /* 0x0004e20000200c00 */
[----:B-1----:R-:W-:Y:S01]  /*1c00*/  SHF.R.U32.HI R0, RZ, 0x8, R12 ;  /* 0x00000008ff007819 */ /* 0x002fe2000001160c */
[----:B0-----:R-:W-:Y:S01]  /*1c10*/  HADD2.F32 R35, -RZ, R35.H0_H0 ;  /* 0x20000023ff237230 */ /* 0x001fe20000004100 */
[----:B------:R-:W-:-:S02]  /*1c20*/  IADD3 R46, PT, PT, R2, -0x80, RZ ;  /* 0xffffff80022e7810 */ /* 0x000fc40007ffe0ff */
[----:B------:R-:W0:Y:S01]  /*1c30*/  LDS.64 R2, [UR5] ;  /* 0x00000005ff027984 */ /* 0x000e220008000a00 */
[----:B------:R-:W-:Y:S02]  /*1c40*/  LOP3.LUT R0, R0, 0xff, RZ, 0xc0, !PT ;  /* 0x000000ff00007812 */ /* 0x000fe400078ec0ff */
[----:B------:R-:W-:Y:S01]  /*1c50*/  SHF.R.U32.HI R12, RZ, 0x10, R12 ;  /* 0x00000010ff0c7819 */ /* 0x000fe2000001160c */
[----:B------:R1:W4:Y:S01]  /*1c60*/  I2F.F16 R29, R5 ;  /* 0x00000005001d7306 */ /* 0x0003220000200c00 */
[----:B------:R-:W-:Y:S02]  /*1c70*/  IADD3 R0, PT, PT, R0, -0x80, RZ ;  /* 0xffffff8000007810 */ /* 0x000fe40007ffe0ff */
[--C-:B--2---:R-:W-:Y:S02]  /*1c80*/  SHF.R.U32.HI R4, RZ, 0x8, R17.reuse ;  /* 0x00000008ff047819 */ /* 0x104fe40000011611 */
[----:B------:R-:W-:Y:S01]  /*1c90*/  SHF.R.U32.HI R17, RZ, 0x10, R17 ;  /* 0x00000010ff117819 */ /* 0x000fe20000011611 */
[----:B---3--:R-:W-:Y:S01]  /*1ca0*/  HADD2.F32 R34, -RZ, R34.H0_H0 ;  /* 0x20000022ff227230 */ /* 0x008fe20000004100 */
[----:B------:R-:W-:Y:S01]  /*1cb0*/  LOP3.LUT R12, R12, 0xff, RZ, 0xc0, !PT ;  /* 0x000000ff0c0c7812 */ /* 0x000fe200078ec0ff */
[----:B------:R2:W3:Y:S01]  /*1cc0*/  I2F.F16 R48, R0 ;  /* 0x0000000000307306 */ /* 0x0004e20000200c00 */
[----:B-1----:R-:W-:-:S02]  /*1cd0*/  LOP3.LUT R5, R17, 0xff, RZ, 0xc0, !PT ;  /* 0x000000ff11057812 */ /* 0x002fc400078ec0ff */
[----:B------:R-:W-:Y:S02]  /*1ce0*/  IADD3 R12, PT, PT, R12, -0x80, RZ ;  /* 0xffffff800c0c7810 */ /* 0x000fe40007ffe0ff */
[----:B------:R-:W-:Y:S02]  /*1cf0*/  SHF.R.U32.HI R13, RZ, 0x10, R13 ;  /* 0x00000010ff0d7819 */ /* 0x000fe4000001160d */
[----:B------:R-:W-:Y:S01]  /*1d00*/  SHF.R.U32.HI R14, RZ, 0x10, R14 ;  /* 0x00000010ff0e7819 */ /* 0x000fe2000001160e */
[----:B------:R-:W-:Y:S01]  /*1d10*/  I2F.F16 R31, R31 ;  /* 0x0000001f001f7306 */ /* 0x000fe20000200c00 */
[--C-:B--2---:R-:W-:Y:S01]  /*1d20*/  SHF.R.U32.HI R0, RZ, 0x8, R15.reuse ;  /* 0x00000008ff007819 */ /* 0x104fe2000001160f */
[----:B----4-:R-:W-:Y:S01]  /*1d30*/  HADD2.F32 R29, -RZ, R29.H0_H0 ;  /* 0x2000001dff1d7230 */ /* 0x010fe20000004100 */
[----:B------:R-:W-:Y:S02]  /*1d40*/  SHF.R.U32.HI R15, RZ, 0x10, R15 ;  /* 0x00000010ff0f7819 */ /* 0x000fe4000001160f */
[----:B------:R-:W-:-:S02]  /*1d50*/  LOP3.LUT R0, R0, 0xff, RZ, 0xc0, !PT ;  /* 0x000000ff00007812 */ /* 0x000fc400078ec0ff */
[----:B------:R-:W-:Y:S01]  /*1d60*/  LOP3.LUT R15, R15, 0xff, RZ, 0xc0, !PT ;  /* 0x000000ff0f0f7812 */ /* 0x000fe200078ec0ff */
[----:B------:R-:W-:Y:S01]  /*1d70*/  I2F.F16 R8, R8 ;  /* 0x0000000800087306 */ /* 0x000fe20000200c00 */
[----:B------:R-:W-:Y:S01]  /*1d80*/  IADD3 R45, PT, PT, R0, -0x80, RZ ;  /* 0xffffff80002d7810 */ /* 0x000fe20007ffe0ff */
[----:B---3--:R-:W-:Y:S01]  /*1d90*/  HADD2.F32 R48, -RZ, R48.H0_H0 ;  /* 0x20000030ff307230 */ /* 0x008fe20000004100 */
[----:B------:R-:W-:Y:S02]  /*1da0*/  SHF.R.U32.HI R0, RZ, 0x8, R16 ;  /* 0x00000008ff007819 */ /* 0x000fe40000011610 */
[----:B------:R-:W-:Y:S02]  /*1db0*/  IADD3 R23, PT, PT, R5, -0x80, RZ ;  /* 0xffffff8005177810 */ /* 0x000fe40007ffe0ff */
[----:B------:R-:W-:Y:S01]  /*1dc0*/  LOP3.LUT R0, R0, 0xff, RZ, 0xc0, !PT ;  /* 0x000000ff00007812 */ /* 0x000fe200078ec0ff */
[----:B------:R-:W-:Y:S01]  /*1dd0*/  I2F.F16 R7, R7 ;  /* 0x0000000700077306 */ /* 0x000fe20000200c00 */
[----:B------:R-:W-:-:S02]  /*1de0*/  LOP3.LUT R13, R13, 0xff, RZ, 0xc0, !PT ;  /* 0x000000ff0d0d7812 */ /* 0x000fc400078ec0ff */
[----:B------:R-:W-:Y:S01]  /*1df0*/  IADD3 R0, PT, PT, R0, -0x80, RZ ;  /* 0xffffff8000007810 */ /* 0x000fe20007ffe0ff */
[----:B0-----:R-:W-:Y:S01]  /*1e00*/  HADD2.F32 R17, -RZ, R2.H1_H1 ;  /* 0x30000002ff117230 */ /* 0x001fe20000004100 */
[----:B------:R-:W-:Y:S01]  /*1e10*/  IADD3 R15, PT, PT, R15, -0x80, RZ ;  /* 0xffffff800f0f7810 */ /* 0x000fe20007ffe0ff */
[--C-:B------:R-:W-:Y:S01]  /*1e20*/  HADD2.F32 R6, -RZ, R3.reuse.H0_H0 ;  /* 0x20000003ff067230 */ /* 0x100fe20000004100 */
[----:B------:R-:W-:Y:S01]  /*1e30*/  LOP3.LUT R14, R14, 0xff, RZ, 0xc0, !PT ;  /* 0x000000ff0e0e7812 */ /* 0x000fe200078ec0ff */
[----:B------:R0:W1:Y:S01]  /*1e40*/  I2F.F16 R21, R0 ;  /* 0x0000000000157306 */ /* 0x0000620000200c00 */
[----:B------:R-:W-:Y:S01]  /*1e50*/  HADD2.F32 R5, -RZ, R3.H1_H1 ;  /* 0x30000003ff057230 */ /* 0x000fe20000004100 */
[----:B------:R-:W-:Y:S02]  /*1e60*/  IADD3 R13, PT, PT, R13, -0x80, RZ ;  /* 0xffffff800d0d7810 */ /* 0x000fe40007ffe0ff */
[----:B------:R-:W-:Y:S02]  /*1e70*/  IADD3 R14, PT, PT, R14, -0x80, RZ ;  /* 0xffffff800e0e7810 */ /* 0x000fe40007ffe0ff */
[----:B------:R-:W-:-:S02]  /*1e80*/  SHF.R.U32.HI R16, RZ, 0x10, R16 ;  /* 0x00000010ff107819 */ /* 0x000fc40000011610 */
[----:B------:R2:W3:Y:S01]  /*1e90*/  I2F.F16 R44, R12 ;  /* 0x0000000c002c7306 */ /* 0x0004e20000200c00 */
[----:B0-----:R-:W-:Y:S01]  /*1ea0*/  HADD2.F32 R0, -RZ, R2.H0_H0 ;  /* 0x20000002ff007230 */ /* 0x001fe20000004100 */
[--C-:B------:R-:W-:Y:S01]  /*1eb0*/  SHF.R.U32.HI R32, RZ, 0x10, R18.reuse ;  /* 0x00000010ff207819 */ /* 0x100fe20000011612 */
[----:B------:R-:W0:Y:S01]  /*1ec0*/  LDS.64 R2, [UR5+0x8] ;  /* 0x00000805ff027984 */ /* 0x000e220008000a00 */
[----:B------:R-:W-:Y:S02]  /*1ed0*/  LOP3.LUT R16, R16, 0xff, RZ, 0xc0, !PT ;  /* 0x000000ff10107812 */ /* 0x000fe400078ec0ff */
[----:B------:R-:W-:Y:S01]  /*1ee0*/  LOP3.LUT R32, R32, 0xff, RZ, 0xc0, !PT ;  /* 0x000000ff20207812 */ /* 0x000fe200078ec0ff */
[----:B-1----:R-:W-:Y:S01]  /*1ef0*/  HADD2.F32 R21, -RZ, R21.H0_H0 ;  /* 0x20000015ff157230 */ /* 0x002fe20000004100 */
[----:B------:R-:W1:Y:S01]  /*1f00*/  I2F.F16 R45, R45 ;  /* 0x0000002d002d7306 */ /* 0x000e620000200c00 */
[----:B--2---:R-:W-:Y:S02]  /*1f10*/  SHF.R.U32.HI R12, RZ, 0x8, R18 ;  /* 0x00000008ff0c7819 */ /* 0x004fe40000011612 */
[----:B------:R-:W-:-:S02]  /*1f20*/  IADD3 R27, PT, PT, R16, -0x80, RZ ;  /* 0xffffff80101b7810 */ /* 0x000fc40007ffe0ff */
[----:B------:R-:W-:Y:S02]  /*1f30*/  LOP3.LUT R12, R12, 0xff, RZ, 0xc0, !PT ;  /* 0x000000ff0c0c7812 */ /* 0x000fe400078ec0ff */
[--C-:B------:R-:W-:Y:S01]  /*1f40*/  SHF.R.U32.HI R16, RZ, 0x8, R19.reuse ;  /* 0x00000008ff107819 */ /* 0x100fe20000011613 */
[----:B------:R-:W2:Y:S01]  /*1f50*/  I2F.F16 R47, R47 ;  /* 0x0000002f002f7306 */ /* 0x000ea20000200c00 */
[----:B------:R-:W-:Y:S01]  /*1f60*/  IADD3 R18, PT, PT, R12, -0x80, RZ ;  /* 0xffffff800c127810 */ /* 0x000fe20007ffe0ff */
[----:B------:R-:W-:Y:S01]  /*1f70*/  HADD2.F32 R12, -RZ, R8.H0_H0 ;  /* 0x20000008ff0c7230 */ /* 0x000fe20000004100 */
[----:B------:R-:W-:Y:S01]  /*1f80*/  LOP3.LUT R4, R4, 0xff, RZ, 0xc0, !PT ;  /* 0x000000ff04047812 */ /* 0x000fe200078ec0ff */
[----:B---3--:R-:W-:Y:S01]  /*1f90*/  HADD2.F32 R44, -RZ, R44.H0_H0 ;  /* 0x2000002cff2c7230 */ /* 0x008fe20000004100 */
[----:B------:R-:W-:Y:S01]  /*1fa0*/  SHF.R.U32.HI R19, RZ, 0x10, R19 ;  /* 0x00000010ff137819 */ /* 0x000fe20000011613 */
[----:B-1----:R-:W-:Y:S02]  /*1fb0*/  HADD2.F32 R45, -RZ, R45.H0_H0 ;  /* 0x2000002dff2d7230 */ /* 0x002fe40000004100 */
[----:B------:R1:W3:Y:S01]  /*1fc0*/  I2F.F16 R41, R15 ;  /* 0x0000000f00297306 */ /* 0x0002e20000200c00 */
[----:B------:R-:W-:Y:S01]  /*1fd0*/  FFMA.FTZ R33, R0, R12, RZ ;  /* 0x0000000c00217223 */ /* 0x000fe200000100ff */
[----:B------:R-:W-:-:S02]  /*1fe0*/  LOP3.LUT R16, R16, 0xff, RZ, 0xc0, !PT ;  /* 0x000000ff10107812 */ /* 0x000fc400078ec0ff */
[----:B------:R-:W-:Y:S02]  /*1ff0*/  IADD3 R4, PT, PT, R4, -0x80, RZ ;  /* 0xffffff8004047810 */ /* 0x000fe40007ffe0ff */
[----:B------:R-:W-:Y:S01]  /*2000*/  IADD3 R16, PT, PT, R16, -0x80, RZ ;  /* 0xffffff8010107810 */ /* 0x000fe20007ffe0ff */
[----:B--2---:R-:W-:Y:S01]  /*2010*/  HADD2.F32 R47, -RZ, R47.H0_H0 ;  /* 0x2000002fff2f7230 */ /* 0x004fe20000004100 */
[----:B------:R2:W4:Y:S01]  /*2020*/  I2F.F16 R43, R13 ;  /* 0x0000000d002b7306 */ /* 0x0005220000200c00 */
[----:B-1----:R-:W-:Y:S01]  /*2030*/  HADD2.F32 R15, -RZ, R31.H0_H0 ;  /* 0x2000001fff0f7230 */ /* 0x002fe20000004100 */
[----:B------:R-:W-:-:S04]  /*2040*/  ISETP.NE.AND P0, PT, R26, 0x1, PT ;  /* 0x000000011a00780c */ /* 0x000fc80003f05270 */
[----:B------:R-:W-:Y:S01]  /*2050*/  FFMA.FTZ R8, R0, R15, RZ ;  /* 0x0000000f00087223 */ /* 0x000fe200000100ff */
[----:B---3--:R-:W-:Y:S01]  /*2060*/  HADD2.F32 R41, -RZ, R41.H0_H0 ;  /* 0x20000029ff297230 */ /* 0x008fe20000004100 */
[----:B------:R-:W1:Y:S01]  /*2070*/  I2F.F16 R46, R46 ;  /* 0x0000002e002e7306 */ /* 0x000e620000200c00 */
[----:B--2---:R-:W-:Y:S01]  /*2080*/  HADD2.F32 R13, -RZ, R22.H0_H0 ;  /* 0x20000016ff0d7230 */ /* 0x004fe20000004100 */
[----:B------:R-:W-:Y:S01]  /*2090*/  IADD3 R22, PT, PT, R32, -0x80, RZ ;  /* 0xffffff8020167810 */ /* 0x000fe20007ffe0ff */
[----:B------:R-:W-:Y:S01]  /*20a0*/  FFMA.FTZ R31, R17, R47, R8 ;  /* 0x0000002f111f7223 */ /* 0x000fe20000010008 */
[----:B----4-:R-:W-:-:S04]  /*20b0*/  HADD2.F32 R43, -RZ, R43.H0_H0 ;  /* 0x2000002bff2b7230 */ /* 0x010fc80000004100 */
[----:B------:R2:W3:Y:S01]  /*20c0*/  I2F.F16 R42, R14 ;  /* 0x0000000e002a7306 */ /* 0x0004e20000200c00 */
[----:B------:R-:W-:Y:S01]  /*20d0*/  FFMA.FTZ R8, R6, R43, R31 ;  /* 0x0000002b06087223 */ /* 0x000fe2000001001f */
[----:B-1----:R-:W-:-:S06]  /*20e0*/  HADD2.F32 R46, -RZ, R46.H0_H0 ;  /* 0x2000002eff2e7230 */ /* 0x002fcc0000004100 */
[----:B------:R-:W1:Y:S01]  /*20f0*/  I2F.F16 R37, R37 ;  /* 0x0000002500257306 */ /* 0x000e620000200c00 */
[----:B--2---:R-:W-:Y:S02]  /*2100*/  HADD2.F32 R14, -RZ, R7.H0_H0 ;  /* 0x20000007ff0e7230 */ /* 0x004fe40000004100 */
[----:B------:R-:W-:Y:S01]  /*2110*/  FFMA.FTZ R7, R13, R0, RZ ;  /* 0x000000000d077223 */ /* 0x000fe200000100ff */
[C---:B------:R-:W-:Y:S02]  /*2120*/  FFMA.FTZ R33, R17.reuse, R46, R33 ;  /* 0x0000002e11217223 */ /* 0x040fe40000010021 */
[----:B------:R-:W-:Y:S01]  /*2130*/  FFMA.FTZ R0, R0, R14, RZ ;  /* 0x0000000e00007223 */ /* 0x000fe200000100ff */
[----:B------:R-:W-:Y:S01]  /*2140*/  FFMA.FTZ R7, R48, R17, R7 ;  /* 0x0000001130077223 */ /* 0x000fe20000010007 */
[----:B------:R-:W2:Y:S01]  /*2150*/  I2F.F16 R39, R39 ;  /* 0x0000002700277306 */ /* 0x000ea20000200c00 */
[----:B---3--:R-:W-:Y:S02]  /*2160*/  HADD2.F32 R42, -RZ, R42.H0_H0 ;  /* 0x2000002aff2a7230 */ /* 0x008fe40000004100 */
[----:B------:R-:W-:Y:S01]  /*2170*/  FFMA.FTZ R0, R17, R45, R0 ;  /* 0x0000002d11007223 */ /* 0x000fe20000010000 */
[----:B------:R-:W-:-:S03]  /*2180*/  FFMA.FTZ R7, R44, R6, R7 ;  /* 0x000000062c077223 */ /* 0x000fc60000010007 */
[C---:B------:R-:W-:Y:S01]  /*2190*/  FFMA.FTZ R32, R6.reuse, R41, R0 ;  /* 0x0000002906207223 */ /* 0x040fe20000010000 */
[----:B------:R-:W-:Y:S01]  /*21a0*/  LOP3.LUT R0, R19, 0xff, RZ, 0xc0, !PT ;  /* 0x000000ff13007812 */ /* 0x000fe200078ec0ff */
[----:B------:R-:W3:Y:S01]  /*21b0*/  I2F.F16 R17, R16 ;  /* 0x0000001000117306 */ /* 0x000ee20000200c00 */
[----:B------:R-:W-:Y:S01]  /*21c0*/  FFMA.FTZ R33, R6, R42, R33 ;  /* 0x0000002a06217223 */ /* 0x000fe20000010021 */
[----:B-1----:R-:W-:Y:S01]  /*21d0*/  HADD2.F32 R37, -RZ, R37.H0_H0 ;  /* 0x20000025ff257230 */ /* 0x002fe20000004100 */
[----:B------:R-:W-:Y:S01]  /*21e0*/  IADD3 R31, PT, PT, R0, -0x80, RZ ;  /* 0xffffff80001f7810 */ /* 0x000fe20007ffe0ff */
[----:B------:R-:W-:Y:S01]  /*21f0*/  FFMA.FTZ R19, R40, R5, R7 ;  /* 0x0000000528137223 */ /* 0x000fe20000010007 */
[C---:B------:R-:W-:Y:S01]  /*2200*/  FFMA.FTZ R7, R5.reuse, R38, R33 ;  /* 0x0000002605077223 */ /* 0x040fe20000010021 */
[----:B0-----:R-:W-:Y:S02]  /*2210*/  HADD2.F32 R33, -RZ, R2.H0_H0 ;  /* 0x20000002ff217230 */ /* 0x001fe40000004100 */
[----:B------:R-:W-:Y:S01]  /*2220*/  FFMA.FTZ R32, R5, R37, R32 ;  /* 0x0000002505207223 */ /* 0x000fe20000010020 */
[----:B------:R-:W0:Y:S01]  /*2230*/  I2F.F16 R4, R4 ;  /* 0x0000000400047306 */ /* 0x000e220000200c00 */
[----:B--2---:R-:W-:-:S02]  /*2240*/  HADD2.F32 R39, -RZ, R39.H0_H0 ;  /* 0x20000027ff277230 */ /* 0x004fc40000004100 */
[----:B------:R-:W-:Y:S02]  /*2250*/  HADD2.F32 R2, -RZ, R2.H1_H1 ;  /* 0x30000002ff027230 */ /* 0x000fe40000004100 */
[----:B------:R-:W-:Y:S01]  /*2260*/  FFMA.FTZ R32, R33, R29, R32 ;  /* 0x0000001d21207223 */ /* 0x000fe20000010020 */
[----:B------:R-:W-:Y:S02]  /*2270*/  HADD2.F32 R0, -RZ, R3.H0_H0 ;  /* 0x20000003ff007230 */ /* 0x000fe40000004100 */
[----:B------:R-:W-:Y:S01]  /*2280*/  FFMA.FTZ R6, R5, R39, R8 ;  /* 0x0000002705067223 */ /* 0x000fe20000010008 */
[----:B---3--:R-:W-:Y:S01]  /*2290*/  HADD2.F32 R17, -RZ, R17.H0_H0 ;  /* 0x20000011ff117230 */ /* 0x008fe20000004100 */
[----:B------:R-:W1:Y:S01]  /*22a0*/  I2F.F16 R18, R18 ;  /* 0x0000001200127306 */ /* 0x000e620000200c00 */
[----:B------:R-:W-:Y:S01]  /*22b0*/  FFMA.FTZ R8, R36, R33, R19 ;  /* 0x0000002124087223 */ /* 0x000fe20000010013 */
[C---:B------:R-:W-:Y:S01]  /*22c0*/  FFMA.FTZ R5, R33.reuse, R35, R6 ;  /* 0x0000002321057223 */ /* 0x040fe20000010006 */
[----:B------:R-:W-:Y:S01]  /*22d0*/  FFMA.FTZ R7, R33, R34, R7 ;  /* 0x0000002221077223 */ /* 0x000fe20000010007 */
[----:B------:R-:W-:-:S02]  /*22e0*/  HADD2.F32 R3, -RZ, R3.H1_H1 ;  /* 0x30000003ff037230 */ /* 0x000fc40000004100 */
[----:B------:R-:W-:Y:S01]  /*22f0*/  FFMA.FTZ R8, R21, R2, R8 ;  /* 0x0000000215087223 */ /* 0x000fe20000010008 */
[----:B------:R-:W-:Y:S01]  /*2300*/  PRMT R6, RZ, 0x5410, RZ ;  /* 0x00005410ff067816 */ /* 0x000fe200000000ff */
[----:B0-----:R-:W-:Y:S01]  /*2310*/  HADD2.F32 R19, -RZ, R4.H0_H0 ;  /* 0x20000004ff137230 */ /* 0x001fe20000004100 */
[----:B------:R0:W2:Y:S04]  /*2320*/  I2F.F16 R16, R31 ;  /* 0x0000001f00107306 */ /* 0x0000a80000200c00 */
[----:B------:R-:W-:Y:S01]  /*2330*/  FFMA.FTZ R5, R2, R19, R5 ;  /* 0x0000001302057223 */ /* 0x000fe20000010005 */
[----:B-1----:R-:W-:-:S03]  /*2340*/  HADD2.F32 R18, -RZ, R18.H0_H0 ;  /* 0x20000012ff127230 */ /* 0x002fc60000004100 */
[----:B------:R-:W1:Y:S01]  /*2350*/  I2F.F16 R27, R27 ;  /* 0x0000001b001b7306 */ /* 0x000e620000200c00 */
[C---:B0-----:R-:W-:Y:S01]  /*2360*/  FFMA.FTZ R31, R2.reuse, R17, R32 ;  /* 0x00000011021f7223 */ /* 0x041fe20000010020 */
[----:B------:R-:W-:Y:S01]  /*2370*/  FFMA.FTZ R7, R2, R18, R7 ;  /* 0x0000001202077223 */ /* 0x000fe20000010007 */
[----:B--2---:R-:W-:-:S05]  /*2380*/  HADD2.F32 R16, -RZ, R16.H0_H0 ;  /* 0x20000010ff107230 */ /* 0x004fca0000004100 */
[----:B------:R-:W0:Y:S01]  /*2390*/  I2F.F16 R23, R23 ;  /* 0x0000001700177306 */ /* 0x000e220000200c00 */
[----:B------:R-:W-:Y:S01]  /*23a0*/  FFMA.FTZ R31, R0, R16, R31 ;  /* 0x00000010001f7223 */ /* 0x000fe2000001001f */
[----:B-1----:R-:W-:-:S06]  /*23b0*/  HADD2.F32 R27, -RZ, R27.H0_H0 ;  /* 0x2000001bff1b7230 */ /* 0x002fcc0000004100 */
[----:B------:R-:W1:Y:S01]  /*23c0*/  I2F.F16 R22, R22 ;  /* 0x0000001600167306 */ /* 0x000e620000200c00 */
[----:B------:R-:W-:Y:S01]  /*23d0*/  FFMA.FTZ R8, R27, R0, R8 ;  /* 0x000000001b087223 */ /* 0x000fe20000010008 */
[----:B0-----:R-:W-:-:S06]  /*23e0*/  HADD2.F32 R23, -RZ, R23.H0_H0 ;  /* 0x20000017ff177230 */ /* 0x001fcc0000004100 */
        /* <DEDUP_REMOVED lines=11> */
[----:B------:R-:W-:Y:S01]  /*24a0*/  PRMT R8, RZ, 0x5410, RZ ;  /* 0x00005410ff087816 */ /* 0x000fe200000000ff */
[----:B0-----:R-:W-:Y:S02]  /*24b0*/  HADD2.F32 R51, -RZ, R51.H0_H0 ;  /* 0x20000033ff337230 */ /* 0x001fe40000004100 */
[----:B------:R-:W-:-:S03]  /*24c0*/  FMUL.FTZ R5, R56, R5 ;  /* 0x0000000538057220 */ /* 0x000fc60000410000 */
[----:B------:R-:W-:Y:S01]  /*24d0*/  FFMA.FTZ R2, R3, R51, R2 ;  /* 0x0000003303027223 */ /* 0x000fe20000010002 */
[----:B-1----:R-:W-:-:S03]  /*24e0*/  HADD2.F32 R50, -RZ, R50.H0_H0 ;  /* 0x20000032ff327230 */ /* 0x002fc60000004100 */
[----:B------:R-:W-:Y:S02]  /*24f0*/  FMUL.FTZ R2, R55, R2 ;  /* 0x0000000237027220 */ /* 0x000fe40000410000 */
[----:B------:R-:W-:Y:S01]  /*2500*/  FFMA.FTZ R7, R3, R50, R4 ;  /* 0x0000003203077223 */ /* 0x000fe20000010004 */
[----:B------:R-:W-:Y:S01]  /*2510*/  FMUL.FTZ R4, R53, R0 ;  /* 0x0000000035047220 */ /* 0x000fe20000410000 */
[----:B------:R-:W-:Y:S02]  /*2520*/  F2FP.F16.F32.PACK_AB R0, RZ, R5 ;  /* 0x00000005ff00723e */ /* 0x000fe400000000ff */
[----:B------:R-:W-:Y:S01]  /*2530*/  FMUL.FTZ R7, R54, R7 ;  /* 0x0000000736077220 */ /* 0x000fe20000410000 */
[----:B------:R-:W-:Y:S02]  /*2540*/  F2FP.F16.F32.PACK_AB R2, RZ, R2 ;  /* 0x00000002ff02723e */ /* 0x000fe400000000ff */
[----:B------:R-:W-:Y:S02]  /*2550*/  F2FP.F16.F32.PACK_AB R4, RZ, R4 ;  /* 0x00000004ff04723e */ /* 0x000fe400000000ff */
[----:B------:R-:W-:-:S02]  /*2560*/  F2FP.F16.F32.PACK_AB R3, RZ, R7 ;  /* 0x00000007ff03723e */ /* 0x000fc400000000ff */
[----:B------:R-:W-:Y:S02]  /*2570*/  PRMT R4, R4, 0x5410, RZ ;  /* 0x0000541004047816 */ /* 0x000fe400000000ff */
[----:B------:R-:W-:Y:S02]  /*2580*/  PRMT R0, R0, 0x5410, R2 ;  /* 0x0000541000007816 */ /* 0x000fe40000000002 */
[--C-:B------:R-:W-:Y:S02]  /*2590*/  PRMT R30, R3, 0x5410, R4.reuse ;  /* 0x00005410031e7816 */ /* 0x100fe40000000004 */
[----:B------:R-:W-:Y:S01]  /*25a0*/  PRMT R7, RZ, 0x5410, RZ ;  /* 0x00005410ff077816 */ /* 0x000fe200000000ff */
[----:B------:R-:W-:Y:S01]  /*25b0*/  HFMA2 R0, R0, 1, 1, RZ ;  /* 0x3c003c0000007831 */ /* 0x000fe200000000ff */
[----:B------:R-:W-:Y:S01]  /*25c0*/  PRMT R5, RZ, 0x5410, RZ ;  /* 0x00005410ff057816 */ /* 0x000fe200000000ff */
[----:B------:R-:W-:Y:S01]  /*25d0*/  HADD2 R2, R30, RZ.H0_H0 ;  /* 0x200000ff1e027230 */ /* 0x000fe20000000000 */
[----:B------:R-:W-:-:S02]  /*25e0*/  PRMT R4, RZ, 0x7610, R4 ;  /* 0x00007610ff047816 */ /* 0x000fc40000000004 */
[----:B------:R-:W-:Y:S01]  /*25f0*/  PRMT R3, RZ, 0x5410, RZ ;  /* 0x00005410ff037816 */ /* 0x000fe200000000ff */
[----:B------:R-:W-:Y:S06]  /*2600*/  @!P0 BRA `(.L_x_846) ;  /* 0x0000000800a88947 */ /* 0x000fec0003800000 */
[----:B------:R-:W0:Y:S01]  /*2610*/  LDS.64 R30, [UR5+0x40] ;  /* 0x00004005ff1e7984 */ /* 0x000e220008000a00 */
[----:B------:R-:W-:Y:S02]  /*2620*/  ISETP.NE.AND P0, PT, R26, 0x2, PT ;  /* 0x000000021a00780c */ /* 0x000fe40003f05270 */
[----:B------:R-:W-:Y:S01]  /*2630*/  PRMT R8, R8, 0x5410, RZ ;  /* 0x0000541008087816 */ /* 0x000fe200000000ff */
[----:B------:R-:W1:Y:S01]  /*2640*/  LDS.64 R32, [UR5+0x48] ;  /* 0x00004805ff207984 */ /* 0x000e620008000a00 */
[--C-:B0-----:R-:W-:Y:S02]  /*2650*/  HADD2.F32 R3, -RZ, R30.reuse.H0_H0 ;  /* 0x2000001eff037230 */ /* 0x101fe40000004100 */
[----:B------:R-:W-:Y:S02]  /*2660*/  HADD2.F32 R30, -RZ, R30.H1_H1 ;  /* 0x3000001eff1e7230 */ /* 0x000fe40000004100 */
[--C-:B------:R-:W-:Y:S02]  /*2670*/  HADD2.F32 R4, -RZ, R31.reuse.H0_H0 ;  /* 0x2000001fff047230 */ /* 0x100fe40000004100 */
[-C--:B------:R-:W-:Y:S01]  /*2680*/  FFMA.FTZ R59, R13, R3.reuse, RZ ;  /* 0x000000030d3b7223 */ /* 0x080fe200000100ff */
[----:B------:R-:W-:Y:S01]  /*2690*/  FFMA.FTZ R58, R15, R3, RZ ;  /* 0x000000030f3a7223 */ /* 0x000fe200000100ff */
[----:B------:R-:W-:-:S02]  /*26a0*/  HADD2.F32 R57, -RZ, R31.H1_H1 ;  /* 0x3000001fff397230 */ /* 0x000fc40000004100 */
        /* <DEDUP_REMOVED lines=45> */
[----:B------:R-:W-:Y:S01]  /*2980*/  HADD2 R4, R31, RZ.H0_H0 ;  /* 0x200000ff1f047230 */ /* 0x000fe20000000000 */
        /* <DEDUP_REMOVED lines=53> */
[----:B------:R-:W-:Y:S02]  /*2ce0*/  PRMT R8, R8, 0x5410, RZ ;  /* 0x0000541008087816 */ /* 0x000fe400000000ff */
[----:B------:R-:W-:-:S02]  /*2cf0*/  PRMT R5, R5, 0x5410, R6 ;  /* 0x0000541005057816 */ /* 0x000fc40000000006 */
[--C-:B------:R-:W-:Y:S02]  /*2d00*/  PRMT R57, R57, 0x5410, R8.reuse ;  /* 0x0000541039397816 */ /* 0x100fe40000000008 */
[----:B------:R-:W-:Y:S01]  /*2d10*/  PRMT R8, RZ, 0x7610, R8 ;  /* 0x00007610ff087816 */ /* 0x000fe20000000008 */
[----:B------:R-:W-:Y:S02]  /*2d20*/  HFMA2 R5, R5, 1, 1, RZ ;  /* 0x3c003c0005057831 */ /* 0x000fe400000000ff */
[----:B------:R-:W-:Y:S01]  /*2d30*/  HADD2 R6, R57, RZ.H0_H0 ;  /* 0x200000ff39067230 */ /* 0x000fe20000000000 */
        /* <DEDUP_REMOVED lines=55> */
.L_x_846:
[C---:B------:R-:W-:Y:S01]  /*30b0*/  IMAD.WIDE R22, R25.reuse, 0x4, R60 ;  /* 0x0000000419167825 */ /* 0x040fe200078e023c */
[----:B------:R0:W5:Y:S04]  /*30c0*/  LDG.E.128.CONSTANT R12, desc[UR8][R60.64] ;  /* 0x000000083c0c7981 */ /* 0x000168000c1e9d00 */
[----:B------:R0:W5:Y:S01]  /*30d0*/  LDG.E.128.CONSTANT R16, desc[UR8][R22.64] ;  /* 0x0000000816107981 */ /* 0x000162000c1e9d00 */
[----:B------:R-:W-:Y:S01]  /*30e0*/  IMAD.WIDE R58, R25, 0x4, R22 ;  /* 0x00000004193a7825 */ /* 0x000fe200078e0216 */
[----:B------:R-:W-:Y:S06]  /*30f0*/  @!P1 BRA `(.L_x_847) ;  /* 0x0000001400a89947 */ /* 0x000fec0003800000 */
[----:B-----5:R-:W-:Y:S02]  /*3100*/  LOP3.LUT R21, R13, 0xff, RZ, 0xc0, !PT ;  /* 0x000000ff0d157812 */ /* 0x020fe400078ec0ff */
[----:B0-----:R-:W-:Y:S02]  /*3110*/  LOP3.LUT R22, R14, 0xff, RZ, 0xc0, !PT ;  /* 0x000000ff0e167812 */ /* 0x001fe400078ec0ff */
[----:B------:R-:W-:Y:S02]  /*3120*/  IADD3 R53, PT, PT, R21, -0x80, RZ ;  /* 0xffffff8015357810 */ /* 0x000fe40007ffe0ff */
[----:B------:R-:W-:Y:S02]  /*3130*/  LOP3.LUT R21, R15, 0xff, RZ, 0xc0, !PT ;  /* 0x000000ff0f157812 */ /* 0x000fe400078ec0ff */
[----:B------:R-:W-:Y:S02]  /*3140*/  IADD3 R43, PT, PT, R22, -0x80, RZ ;  /* 0xffffff80162b7810 */ /* 0x000fe40007ffe0ff */
[----:B------:R-:W-:Y:S01]  /*3150*/  IADD3 R46, PT, PT, R21, -0x80, RZ ;  /* 0xffffff80152e7810 */ /* 0x000fe20007ffe0ff */
[----:B------:R-:W-:Y:S01]  /*3160*/  I2F.F16 R53, R53 ;  /* 0x0000003500357306 */ /* 0x000fe20000200c00 */
[----:B------:R-:W-:-:S02]  /*3170*/  LOP3.LUT R21, R12, 0xff, RZ, 0xc0, !PT ;  /* 0x000000ff0c157812 */ /* 0x000fc400078ec0ff */
[----:B------:R-:W-:Y:S02]  /*3180*/  LOP3.LUT R22, R16, 0xff, RZ, 0xc0, !PT ;  /* 0x000000ff10167812 */ /* 0x000fe400078ec0ff */
[----:B------:R-:W-:Y:S02]  /*3190*/  IADD3 R21, PT, PT, R21, -0x80, RZ ;  /* 0xffffff8015157810 */ /* 0x000fe40007ffe0ff */
[----:B------:R-:W-:Y:S01]  /*31a0*/  IADD3 R22, PT, PT, R22, -0x80, RZ ;  /* 0xffffff8016167810 */ /* 0x000fe20007ffe0ff */
[----:B------:R-:W-:Y:S01]  /*31b0*/  I2F.F16 R46, R46 ;  /* 0x0000002e002e7306 */ /* 0x000fe20000200c00 */
[----:B------:R-:W-:Y:S02]  /*31c0*/  LEA.HI R42, R12, 0xffffff80, RZ, 0x8 ;  /* 0xffffff800c2a7811 */ /* 0x000fe400078f40ff */
[----:B------:R-:W-:Y:S02]  /*31d0*/  LEA.HI R41, R13, 0xffffff80, RZ, 0x8 ;  /* 0xffffff800d297811 */ /* 0x000fe400078f40ff */
[----:B------:R-:W-:-:S02]  /*31e0*/  LOP3.LUT R27, R18, 0xff, RZ, 0xc0, !PT ;  /* 0x000000ff121b7812 */ /* 0x000fc400078ec0ff */
[----:B------:R-:W-:Y:S01]  /*31f0*/  LOP3.LUT R23, R17, 0xff, RZ, 0xc0, !PT ;  /* 0x000000ff11177812 */ /* 0x000fe200078ec0ff */
[----:B------:R0:W-:Y:S01]  /*3200*/  I2F.F16 R45, R21 ;  /* 0x00000015002d7306 */ /* 0x0001e20000200c00 */
[----:B------:R-:W-:Y:S02]  /*3210*/  IADD3 R27, PT, PT, R27, -0x80, RZ ;  /* 0xffffff801b1b7810 */ /* 0x000fe40007ffe0ff */
[----:B------:R-:W-:Y:S02]  /*3220*/  IADD3 R23, PT, PT, R23, -0x80, RZ ;  /* 0xffffff8017177810 */ /* 0x000fe40007ffe0ff */
[----:B------:R-:W-:Y:S02]  /*3230*/  LOP3.LUT R29, R19, 0xff, RZ, 0xc0, !PT ;  /* 0x000000ff131d7812 */ /* 0x000fe400078ec0ff */
[----:B------:R-:W-:Y:S01]  /*3240*/  LEA.HI R33, R14, 0xffffff80, RZ, 0x8 ;  /* 0xffffff800e217811 */ /* 0x000fe200078f40ff */
[----:B------:R1:W2:Y:S01]  /*3250*/  I2F.F16 R40, R22 ;  /* 0x0000001600287306 */ /* 0x0002a20000200c00 */
[----:B0-----:R-:W-:-:S02]  /*3260*/  SHF.R.U32.HI R21, RZ, 0x8, R12 ;  /* 0x00000008ff157819 */ /* 0x001fc4000001160c */
[----:B------:R-:W-:Y:S02]  /*3270*/  SHF.R.U32.HI R12, RZ, 0x10, R12 ;  /* 0x00000010ff0c7819 */ /* 0x000fe4000001160c */
[----:B------:R-:W-:Y:S02]  /*3280*/  IADD3 R29, PT, PT, R29, -0x80, RZ ;  /* 0xffffff801d1d7810 */ /* 0x000fe40007ffe0ff */
[----:B------:R-:W-:Y:S01]  /*3290*/  LOP3.LUT R12, R12, 0xff, RZ, 0xc0, !PT ;  /* 0x000000ff0c0c7812 */ /* 0x000fe200078ec0ff */
[----:B------:R0:W3:Y:S01]  /*32a0*/  I2F.F16 R39, R23 ;  /* 0x0000001700277306 */ /* 0x0000e20000200c00 */
[--C-:B-1----:R-:W-:Y:S02]  /*32b0*/  SHF.R.U32.HI R22, RZ, 0x8, R13.reuse ;  /* 0x00000008ff167819 */ /* 0x102fe4000001160d */
[----:B------:R-:W-:Y:S02]  /*32c0*/  SHF.R.U32.HI R13, RZ, 0x10, R13 ;  /* 0x00000010ff0d7819 */ /* 0x000fe4000001160d */
[----:B------:R-:W-:-:S02]  /*32d0*/  IADD3 R12, PT, PT, R12, -0x80, RZ ;  /* 0xffffff800c0c7810 */ /* 0x000fc40007ffe0ff */
[----:B------:R-:W-:Y:S01]  /*32e0*/  LOP3.LUT R13, R13, 0xff, RZ, 0xc0, !PT ;  /* 0x000000ff0d0d7812 */ /* 0x000fe200078ec0ff */
[----:B------:R-:W1:Y:S01]  /*32f0*/  I2F.F16 R38, R27 ;  /* 0x0000001b00267306 */ /* 0x000e620000200c00 */
[----:B------:R-:W-:Y:S01]  /*3300*/  LOP3.LUT R22, R22, 0xff, RZ, 0xc0, !PT ;  /* 0x000000ff16167812 */ /* 0x000fe200078ec0ff */
[----:B--2---:R-:W-:Y:S01]  /*3310*/  HADD2.F32 R40, -RZ, R40.H0_H0 ;  /* 0x20000028ff287230 */ /* 0x004fe20000004100 */
[----:B0-----:R-:W-:Y:S02]  /*3320*/  IADD3 R23, PT, PT, R13, -0x80, RZ ;  /* 0xffffff800d177810 */ /* 0x001fe40007ffe0ff */
[----:B------:R-:W-:Y:S02]  /*3330*/  IADD3 R22, PT, PT, R22, -0x80, RZ ;  /* 0xffffff8016167810 */ /* 0x000fe40007ffe0ff */
[----:B------:R-:W-:Y:S01]  /*3340*/  LOP3.LUT R21, R21, 0xff, RZ, 0xc0, !PT ;  /* 0x000000ff15157812 */ /* 0x000fe200078ec0ff */
[----:B------:R0:W2:Y:S01]  /*3350*/  I2F.F16 R27, R12 ;  /* 0x0000000c001b7306 */ /* 0x0000a20000200c00 */
[----:B------:R-:W-:Y:S01]  /*3360*/  LEA.HI R32, R15, 0xffffff80, RZ, 0x8 ;  /* 0xffffff800f207811 */ /* 0x000fe200078f40ff */
[----:B---3--:R-:W-:Y:S01]  /*3370*/  HADD2.F32 R39, -RZ, R39.H0_H0 ;  /* 0x20000027ff277230 */ /* 0x008fe20000004100 */
[----:B------:R-:W-:-:S02]  /*3380*/  IADD3 R21, PT, PT, R21, -0x80, RZ ;  /* 0xffffff8015157810 */ /* 0x000fc40007ffe0ff */
[----:B------:R-:W-:Y:S02]  /*3390*/  LEA.HI R54, R16, 0xffffff80, RZ, 0x8 ;  /* 0xffffff8010367811 */ /* 0x000fe400078f40ff */
[----:B------:R-:W-:Y:S01]  /*33a0*/  LEA.HI R50, R17, 0xffffff80, RZ, 0x8 ;  /* 0xffffff8011327811 */ /* 0x000fe200078f40ff */
[----:B------:R3:W4:Y:S01]  /*33b0*/  I2F.F16 R37, R29 ;  /* 0x0000001d00257306 */ /* 0x0007220000200c00 */
[----:B0-----:R-:W0:Y:S01]  /*33c0*/  LDS.64 R12, [UR5+0x10] ;  /* 0x00001005ff0c7984 */ /* 0x001e220008000a00 */
[----:B------:R-:W-:Y:S01]  /*33d0*/  SHF.R.U32.HI R60, RZ, 0x10, R17 ;  /* 0x00000010ff3c7819 */ /* 0x000fe20000011611 */
[----:B-1----:R-:W-:Y:S01]  /*33e0*/  HADD2.F32 R38, -RZ, R38.H0_H0 ;  /* 0x20000026ff267230 */ /* 0x002fe20000004100 */
[----:B------:R-:W-:Y:S02]  /*33f0*/  LEA.HI R51, R18, 0xffffff80, RZ, 0x8 ;  /* 0xffffff8012337811 */ /* 0x000fe400078f40ff */
[----:B------:R-:W-:Y:S01]  /*3400*/  LEA.HI R52, R19, 0xffffff80, RZ, 0x8 ;  /* 0xffffff8013347811 */ /* 0x000fe200078f40ff */
[----:B--2---:R-:W-:Y:S01]  /*3410*/  HADD2.F32 R27, -RZ, R27.H0_H0 ;  /* 0x2000001bff1b7230 */ /* 0x004fe20000004100 */
[----:B------:R1:W2:Y:S01]  /*3420*/  I2F.F16 R35, R22 ;  /* 0x0000001600237306 */ /* 0x0002a20000200c00 */
[----:B---3--:R-:W-:-:S02]  /*3430*/  SHF.R.U32.HI R29, RZ, 0x8, R14 ;  /* 0x00000008ff1d7819 */ /* 0x008fc4000001160e */
[----:B------:R-:W-:Y:S02]  /*3440*/  SHF.R.U32.HI R14, RZ, 0x10, R14 ;  /* 0x00000010ff0e7819 */ /* 0x000fe4000001160e */
[----:B------:R-:W-:Y:S02]  /*3450*/  LOP3.LUT R29, R29, 0xff, RZ, 0xc0, !PT ;  /* 0x000000ff1d1d7812 */ /* 0x000fe400078ec0ff */
[----:B------:R-:W-:Y:S01]  /*3460*/  LOP3.LUT R14, R14, 0xff, RZ, 0xc0, !PT ;  /* 0x000000ff0e0e7812 */ /* 0x000fe200078ec0ff */
[----:B------:R3:W3:Y:S01]  /*3470*/  I2F.F16 R36, R21 ;  /* 0x0000001500247306 */ /* 0x0006e20000200c00 */
[----:B------:R-:W-:Y:S01]  /*3480*/  IADD3 R34, PT, PT, R29, -0x80, RZ ;  /* 0xffffff801d227810 */ /* 0x000fe20007ffe0ff */
[----:B----4-:R-:W-:Y:S01]  /*3490*/  HADD2.F32 R37, -RZ, R37.H0_H0 ;  /* 0x20000025ff257230 */ /* 0x010fe20000004100 */
[----:B-1----:R-:W-:Y:S02]  /*34a0*/  IADD3 R22, PT, PT, R14, -0x80, RZ ;  /* 0xffffff800e167810 */ /* 0x002fe40007ffe0ff */
[----:B------:R-:W-:Y:S01]  /*34b0*/  SHF.R.U32.HI R14, RZ, 0x8, R16 ;  /* 0x00000008ff0e7819 */ /* 0x000fe20000011610 */
[----:B--2---:R-:W-:-:S02]  /*34c0*/  HADD2.F32 R35, -RZ, R35.H0_H0 ;  /* 0x20000023ff237230 */ /* 0x004fc40000004100 */
[----:B------:R-:W1:Y:S01]  /*34d0*/  I2F.F16 R43, R43 ;  /* 0x0000002b002b7306 */ /* 0x000e620000200c00 */
[--C-:B---3--:R-:W-:Y:S02]  /*34e0*/  SHF.R.U32.HI R21, RZ, 0x8, R15.reuse ;  /* 0x00000008ff157819 */ /* 0x108fe4000001160f */
[----:B------:R-:W-:Y:S02]  /*34f0*/  LOP3.LUT R14, R14, 0xff, RZ, 0xc0, !PT ;  /* 0x000000ff0e0e7812 */ /* 0x000fe400078ec0ff */
[----:B------:R-:W-:Y:S02]  /*3500*/  SHF.R.U32.HI R15, RZ, 0x10, R15 ;  /* 0x00000010ff0f7819 */ /* 0x000fe4000001160f */
[----:B------:R-:W-:Y:S01]  /*3510*/  LOP3.LUT R21, R21, 0xff, RZ, 0xc0, !PT ;  /* 0x000000ff15157812 */ /* 0x000fe200078ec0ff */
[----:B------:R-:W2:Y:S01]  /*3520*/  I2F.F16 R34, R34 ;  /* 0x0000002200227306 */ /* 0x000ea20000200c00 */
[----:B------:R-:W-:Y:S01]  /*3530*/  IADD3 R56, PT, PT, R14, -0x80, RZ ;  /* 0xffffff800e387810 */ /* 0x000fe20007ffe0ff */
[----:B------:R-:W-:Y:S01]  /*3540*/  HADD2.F32 R36, -RZ, R36.H0_H0 ;  /* 0x20000024ff247230 */ /* 0x000fe20000004100 */
[----:B------:R-:W-:-:S02]  /*3550*/  SHF.R.U32.HI R14, RZ, 0x8, R18 ;  /* 0x00000008ff0e7819 */ /* 0x000fc40000011612 */
[----:B------:R-:W-:Y:S02]  /*3560*/  LOP3.LUT R15, R15, 0xff, RZ, 0xc0, !PT ;  /* 0x000000ff0f0f7812 */ /* 0x000fe400078ec0ff */
[----:B------:R-:W-:Y:S01]  /*3570*/  IADD3 R29, PT, PT, R21, -0x80, RZ ;  /* 0xffffff80151d7810 */ /* 0x000fe20007ffe0ff */
[----:B------:R-:W3:Y:S01]  /*3580*/  I2F.F16 R23, R23 ;  /* 0x0000001700177306 */ /* 0x000ee20000200c00 */
[----:B------:R-:W-:Y:S01]  /*3590*/  LOP3.LUT R30, R14, 0xff, RZ, 0xc0, !PT ;  /* 0x000000ff0e1e7812 */ /* 0x000fe200078ec0ff */
[----:B0-----:R-:W-:Y:S01]  /*35a0*/  HADD2.F32 R44, -RZ, R13.H1_H1 ;  /* 0x3000000dff2c7230 */ /* 0x001fe20000004100 */
[----:B------:R-:W-:Y:S01]  /*35b0*/  IADD3 R21, PT, PT, R15, -0x80, RZ ;  /* 0xffffff800f157810 */ /* 0x000fe20007ffe0ff */
[--C-:B------:R-:W-:Y:S01]  /*35c0*/  HADD2.F32 R57, -RZ, R12.reuse.H1_H1 ;  /* 0x3000000cff397230 */ /* 0x100fe20000004100 */
[----:B------:R-:W-:Y:S01]  /*35d0*/  SHF.R.U32.HI R15, RZ, 0x8, R17 ;  /* 0x00000008ff0f7819 */ /* 0x000fe20000011611 */
[----:B------:R-:W-:Y:S01]  /*35e0*/  HADD2.F32 R17, -RZ, R12.H0_H0 ;  /* 0x2000000cff117230 */ /* 0x000fe20000004100 */
[----:B------:R-:W-:Y:S01]  /*35f0*/  SHF.R.U32.HI R14, RZ, 0x10, R16 ;  /* 0x00000010ff0e7819 */ /* 0x000fe20000011610 */
[----:B------:R-:W0:Y:S01]  /*3600*/  I2F.F16 R29, R29 ;  /* 0x0000001d001d7306 */ /* 0x000e220000200c00 */
[----:B------:R-:W-:Y:S01]  /*3610*/  SHF.R.U32.HI R16, RZ, 0x8, R19 ;  /* 0x00000008ff107819 */ /* 0x000fe20000011613 */
[----:B-1----:R-:W-:Y:S01]  /*3620*/  HADD2.F32 R12, -RZ, R43.H0_H0 ;  /* 0x2000002bff0c7230 */ /* 0x002fe20000004100 */
[----:B------:R-:W-:Y:S01]  /*3630*/  IADD3 R48, PT, PT, R30, -0x80, RZ ;  /* 0xffffff801e307810 */ /* 0x000fe20007ffe0ff */
[----:B--2---:R-:W-:Y:S01]  /*3640*/  HADD2.F32 R34, -RZ, R34.H0_H0 ;  /* 0x20000022ff227230 */ /* 0x004fe20000004100 */
[----:B------:R-:W1:Y:S01]  /*3650*/  LDS.64 R30, [UR5+0x18] ;  /* 0x00001805ff1e7984 */ /* 0x000e620008000a00 */
[----:B------:R-:W-:Y:S01]  /*3660*/  LOP3.LUT R15, R15, 0xff, RZ, 0xc0, !PT ;  /* 0x000000ff0f0f7812 */ /* 0x000fe200078ec0ff */
[----:B---3--:R-:W-:Y:S01]  /*3670*/  HADD2.F32 R23, -RZ, R23.H0_H0 ;  /* 0x20000017ff177230 */ /* 0x008fe20000004100 */
[----:B------:R-:W2:Y:S01]  /*3680*/  I2F.F16 R22, R22 ;  /* 0x0000001600167306 */ /* 0x000ea20000200c00 */
[----:B------:R-:W-:-:S02]  /*3690*/  LOP3.LUT R16, R16, 0xff, RZ, 0xc0, !PT ;  /* 0x000000ff10107812 */ /* 0x000fc400078ec0ff */
[----:B------:R-:W-:Y:S02]  /*36a0*/  IADD3 R15, PT, PT, R15, -0x80, RZ ;  /* 0xffffff800f0f7810 */ /* 0x000fe40007ffe0ff */
[----:B------:R-:W-:Y:S02]  /*36b0*/  LOP3.LUT R14, R14, 0xff, RZ, 0xc0, !PT ;  /* 0x000000ff0e0e7812 */ /* 0x000fe400078ec0ff */
[----:B------:R-:W-:Y:S01]  /*36c0*/  IADD3 R47, PT, PT, R16, -0x80, RZ ;  /* 0xffffff80102f7810 */ /* 0x000fe20007ffe0ff */
[----:B------:R-:W3:Y:S01]  /*36d0*/  I2F.F16 R21, R21 ;  /* 0x0000001500157306 */ /* 0x000ee20000200c00 */
[----:B------:R-:W-:Y:S01]  /*36e0*/  HADD2.F32 R16, -RZ, R13.H0_H0 ;  /* 0x2000000dff107230 */ /* 0x000fe20000004100 */
[----:B------:R-:W-:Y:S01]  /*36f0*/  IADD3 R55, PT, PT, R14, -0x80, RZ ;  /* 0xffffff800e377810 */ /* 0x000fe20007ffe0ff */
[----:B------:R-:W-:Y:S01]  /*3700*/  HADD2.F32 R13, -RZ, R45.H0_H0 ;  /* 0x2000002dff0d7230 */ /* 0x000fe20000004100 */
[----:B------:R-:W-:Y:S01]  /*3710*/  SHF.R.U32.HI R18, RZ, 0x10, R18 ;  /* 0x00000010ff127819 */ /* 0x000fe20000011612 */
[----:B------:R-:W-:-:S02]  /*3720*/  HADD2.F32 R14, -RZ, R46.H0_H0 ;  /* 0x2000002eff0e7230 */ /* 0x000fc40000004100 */
[----:B------:R-:W-:Y:S01]  /*3730*/  FFMA.FTZ R45, R17, R12, RZ ;  /* 0x0000000c112d7223 */ /* 0x000fe200000100ff */
[----:B0-----:R-:W-:Y:S01]  /*3740*/  HADD2.F32 R29, -RZ, R29.H0_H0 ;  /* 0x2000001dff1d7230 */ /* 0x001fe20000004100 */
[----:B------:R-:W-:Y:S01]  /*3750*/  I2F.F16 R42, R42 ;  /* 0x0000002a002a7306 */ /* 0x000fe20000200c00 */
[----:B------:R-:W-:Y:S01]  /*3760*/  FFMA.FTZ R43, R13, R17, RZ ;  /* 0x000000110d2b7223 */ /* 0x000fe200000100ff */
[----:B------:R-:W-:Y:S01]  /*3770*/  FFMA.FTZ R64, R17, R14, RZ ;  /* 0x0000000e11407223 */ /* 0x000fe200000100ff */
[----:B------:R-:W-:Y:S01]  /*3780*/  SHF.R.U32.HI R19, RZ, 0x10, R19 ;  /* 0x00000010ff137819 */ /* 0x000fe20000011613 */
[----:B--2---:R-:W-:Y:S01]  /*3790*/  HADD2.F32 R22, -RZ, R22.H0_H0 ;  /* 0x20000016ff167230 */ /* 0x004fe20000004100 */
[----:B------:R-:W-:Y:S01]  /*37a0*/  LOP3.LUT R60, R60, 0xff, RZ, 0xc0, !PT ;  /* 0x000000ff3c3c7812 */ /* 0x000fe200078ec0ff */
[----:B------:R-:W-:Y:S01]  /*37b0*/  FFMA.FTZ R62, R36, R57, R43 ;  /* 0x00000039243e7223 */ /* 0x000fe2000001002b */
[----:B------:R-:W-:Y:S01]  /*37c0*/  LOP3.LUT R18, R18, 0xff, RZ, 0xc0, !PT ;  /* 0x000000ff12127812 */ /* 0x000fe200078ec0ff */
[----:B------:R-:W0:Y:S01]  /*37d0*/  I2F.F16 R41, R41 ;  /* 0x0000002900297306 */ /* 0x000e220000200c00 */
[----:B---3--:R-:W-:-:S02]  /*37e0*/  HADD2.F32 R21, -RZ, R21.H0_H0 ;  /* 0x20000015ff157230 */ /* 0x008fc40000004100 */
[----:B------:R-:W-:Y:S01]  /*37f0*/  FFMA.FTZ R64, R57, R29, R64 ;  /* 0x0000001d39407223 */ /* 0x000fe20000010040 */
[----:B------:R-:W-:-:S04]  /*3800*/  ISETP.NE.AND P0, PT, R26, 0x1, PT ;  /* 0x000000011a00780c */ /* 0x000fc80003f05270 */
[----:B------:R-:W2:Y:S08]  /*3810*/  I2F.F16 R33, R33 ;  /* 0x0000002100217306 */ /* 0x000eb00000200c00 */
[----:B------:R-:W3:Y:S08]  /*3820*/  I2F.F16 R32, R32 ;  /* 0x0000002000207306 */ /* 0x000ef00000200c00 */
[----:B------:R4:W-:Y:S08]  /*3830*/  I2F.F16 R49, R15 ;  /* 0x0000000f00317306 */ /* 0x0009f00000200c00 */
[----:B------:R-:W1:Y:S01]  /*3840*/  I2F.F16 R56, R56 ;  /* 0x0000003800387306 */ /* 0x000e620000200c00 */
[----:B----4-:R-:W-:-:S02]  /*3850*/  HADD2.F32 R15, -RZ, R53.H0_H0 ;  /* 0x20000035ff0f7230 */ /* 0x010fc40000004100 */
[----:B------:R-:W-:-:S03]  /*3860*/  FFMA.FTZ R53, R16, R21, R64 ;  /* 0x0000001510357223 */ /* 0x000fc60000010040 */
[----:B------:R-:W-:Y:S01]  /*3870*/  FFMA.FTZ R46, R17, R15, RZ ;  /* 0x0000000f112e7223 */ /* 0x000fe200000100ff */
[C---:B------:R-:W-:Y:S01]  /*3880*/  FFMA.FTZ R17, R57.reuse, R34, R45 ;  /* 0x0000002239117223 */ /* 0x040fe2000001002d */
[----:B------:R-:W-:Y:S01]  /*3890*/  IADD3 R45, PT, PT, R18, -0x80, RZ ;  /* 0xffffff80122d7810 */ /* 0x000fe20007ffe0ff */
[----:B0-----:R-:W-:Y:S02]  /*38a0*/  HADD2.F32 R18, -RZ, R41.H0_H0 ;  /* 0x20000029ff127230 */ /* 0x001fe40000004100 */
[----:B------:R-:W-:Y:S01]  /*38b0*/  FFMA.FTZ R43, R57, R35, R46 ;  /* 0x00000023392b7223 */ /* 0x000fe2000001002e */
[----:B------:R-:W-:Y:S01]  /*38c0*/  IADD3 R46, PT, PT, R60, -0x80, RZ ;  /* 0xffffff803c2e7810 */ /* 0x000fe20007ffe0ff */
[----:B------:R-:W-:Y:S01]  /*38d0*/  FFMA.FTZ R60, R27, R16, R62 ;  /* 0x000000101b3c7223 */ /* 0x000fe2000001003e */
[----:B------:R-:W-:Y:S01]  /*38e0*/  LOP3.LUT R57, R19, 0xff, RZ, 0xc0, !PT ;  /* 0x000000ff13397812 */ /* 0x000fe200078ec0ff */
[----:B------:R-:W-:Y:S02]  /*38f0*/  HADD2.F32 R19, -RZ, R42.H0_H0 ;  /* 0x2000002aff137230 */ /* 0x000fe40000004100 */
[C---:B------:R-:W-:Y:S01]  /*3900*/  FFMA.FTZ R43, R16.reuse, R23, R43 ;  /* 0x00000017102b7223 */ /* 0x040fe2000001002b */
[----:B------:R-:W-:Y:S01]  /*3910*/  FFMA.FTZ R62, R16, R22, R17 ;  /* 0x00000016103e7223 */ /* 0x000fe20000010011 */
[----:B--2---:R-:W-:Y:S01]  /*3920*/  HADD2.F32 R17, -RZ, R33.H0_H0 ;  /* 0x20000021ff117230 */ /* 0x004fe20000004100 */
[----:B------:R-:W0:Y:S01]  /*3930*/  I2F.F16 R48, R48 ;  /* 0x0000003000307306 */ /* 0x000e220000200c00 */
[----:B---3--:R-:W-:-:S02]  /*3940*/  HADD2.F32 R16, -RZ, R32.H0_H0 ;  /* 0x20000020ff107230 */ /* 0x008fc40000004100 */
[----:B------:R-:W-:Y:S01]  /*3950*/  FFMA.FTZ R33, R19, R44, R60 ;  /* 0x0000002c13217223 */ /* 0x000fe2000001003c */
[C---:B------:R-:W-:Y:S01]  /*3960*/  FFMA.FTZ R60, R44.reuse, R18, R43 ;  /* 0x000000122c3c7223 */ /* 0x040fe2000001002b */
[C---:B------:R-:W-:Y:S01]  /*3970*/  FFMA.FTZ R43, R44.reuse, R17, R62 ;  /* 0x000000112c2b7223 */ /* 0x040fe2000001003e */
[----:B-1----:R-:W-:Y:S02]  /*3980*/  HADD2.F32 R56, -RZ, R56.H0_H0 ;  /* 0x20000038ff387230 */ /* 0x002fe40000004100 */
[----:B------:R-:W-:Y:S01]  /*3990*/  FFMA.FTZ R42, R44, R16, R53 ;  /* 0x000000102c2a7223 */ /* 0x000fe20000010035 */
[----:B------:R-:W-:Y:S01]  /*39a0*/  IADD3 R44, PT, PT, R57, -0x80, RZ ;  /* 0xffffff80392c7810 */ /* 0x000fe20007ffe0ff */
[----:B------:R-:W1:Y:S01]  /*39b0*/  I2F.F16 R47, R47 ;  /* 0x0000002f002f7306 */ /* 0x000e620000200c00 */
[--C-:B------:R-:W-:Y:S02]  /*39c0*/  HADD2.F32 R53, -RZ, R30.reuse.H0_H0 ;  /* 0x2000001eff357230 */ /* 0x100fe40000004100 */
[----:B------:R-:W-:-:S02]  /*39d0*/  HADD2.F32 R30, -RZ, R30.H1_H1 ;  /* 0x3000001eff1e7230 */ /* 0x000fc40000004100 */
[----:B------:R-:W-:Y:S02]  /*39e0*/  HADD2.F32 R49, -RZ, R49.H0_H0 ;  /* 0x20000031ff317230 */ /* 0x000fe40000004100 */
[----:B------:R-:W-:Y:S01]  /*39f0*/  FFMA.FTZ R33, R40, R53, R33 ;  /* 0x0000003528217223 */ /* 0x000fe20000010021 */
[C---:B------:R-:W-:Y:S01]  /*3a00*/  FFMA.FTZ R41, R53.reuse, R39, R60 ;  /* 0x0000002735297223 */ /* 0x040fe2000001003c */
[----:B------:R-:W2:Y:S01]  /*3a10*/  I2F.F16 R55, R55 ;  /* 0x0000003700377306 */ /* 0x000ea20000200c00 */
[----:B0-----:R-:W-:Y:S02]  /*3a20*/  HADD2.F32 R48, -RZ, R48.H0_H0 ;  /* 0x20000030ff307230 */ /* 0x001fe40000004100 */
[C---:B------:R-:W-:Y:S01]  /*3a30*/  FFMA.FTZ R43, R53.reuse, R38, R43 ;  /* 0x00000026352b7223 */ /* 0x040fe2000001002b */
[----:B------:R-:W-:Y:S02]  /*3a40*/  HADD2.F32 R32, -RZ, R31.H0_H0 ;  /* 0x2000001fff207230 */ /* 0x000fe40000004100 */
[----:B------:R-:W-:Y:S01]  /*3a50*/  FFMA.FTZ R42, R53, R37, R42 ;  /* 0x00000025352a7223 */ /* 0x000fe2000001002a */
[----:B------:R-:W-:Y:S01]  /*3a60*/  FFMA.FTZ R60, R56, R30, R33 ;  /* 0x0000001e383c7223 */ /* 0x000fe20000010021 */
[----:B------:R-:W-:Y:S01]  /*3a70*/  FFMA.FTZ R41, R30, R49, R41 ;  /* 0x000000311e297223 */ /* 0x000fe20000010029 */
[----:B-1----:R-:W-:Y:S01]  /*3a80*/  HADD2.F32 R47, -RZ, R47.H0_H0 ;  /* 0x2000002fff2f7230 */ /* 0x002fe20000004100 */
[----:B------:R-:W0:Y:S01]  /*3a90*/  I2F.F16 R46, R46 ;  /* 0x0000002e002e7306 */ /* 0x000e220000200c00 */
[----:B------:R-:W-:-:S02]  /*3aa0*/  HADD2.F32 R31, -RZ, R31.H1_H1 ;  /* 0x3000001fff1f7230 */ /* 0x000fc40000004100 */
[C---:B------:R-:W-:Y:S01]  /*3ab0*/  FFMA.FTZ R62, R30.reuse, R48, R43 ;  /* 0x000000301e3e7223 */ /* 0x040fe2000001002b */
[----:B------:R-:W-:Y:S02]  /*3ac0*/  HADD2.F32 R43, -RZ, R24.H0_H0 ;  /* 0x20000018ff2b7230 */ /* 0x000fe40000004100 */
[----:B------:R-:W-:Y:S01]  /*3ad0*/  FFMA.FTZ R57, R30, R47, R42 ;  /* 0x0000002f1e397223 */ /* 0x000fe2000001002a */
[----:B------:R-:W-:Y:S02]  /*3ae0*/  HADD2.F32 R42, -RZ, R11.H0_H0 ;  /* 0x2000000bff2a7230 */ /* 0x000fe40000004100 */
[----:B--2---:R-:W-:Y:S01]  /*3af0*/  HADD2.F32 R55, -RZ, R55.H0_H0 ;  /* 0x20000037ff377230 */ /* 0x004fe20000004100 */
[----:B------:R-:W1:Y:S01]  /*3b00*/  I2F.F16 R45, R45 ;  /* 0x0000002d002d7306 */ /* 0x000e620000200c00 */
[----:B------:R-:W-:-:S03]  /*3b10*/  HADD2.F32 R53, -RZ, R9.H0_H0 ;  /* 0x20000009ff357230 */ /* 0x000fc60000004100 */
[----:B------:R-:W-:Y:S01]  /*3b20*/  FFMA.FTZ R33, R55, R32, R60 ;  /* 0x0000002037217223 */ /* 0x000fe2000001003c */
[----:B0-----:R-:W-:-:S03]  /*3b30*/  HADD2.F32 R46, -RZ, R46.H0_H0 ;  /* 0x2000002eff2e7230 */ /* 0x001fc60000004100 */
[----:B------:R-:W0:Y:S02]  /*3b40*/  I2F.F16 R44, R44 ;  /* 0x0000002c002c7306 */ /* 0x000e240000200c00 */
[----:B------:R-:W-:Y:S01]  /*3b50*/  FFMA.FTZ R60, R32, R46, R41 ;  /* 0x0000002e203c7223 */ /* 0x000fe20000010029 */
[----:B------:R-:W-:Y:S02]  /*3b60*/  HADD2.F32 R41, -RZ, R10.H0_H0 ;  /* 0x2000000aff297230 */ /* 0x000fe40000004100 */
[----:B-1----:R-:W-:-:S03]  /*3b70*/  HADD2.F32 R45, -RZ, R45.H0_H0 ;  /* 0x2000002dff2d7230 */ /* 0x002fc60000004100 */
[----:B------:R-:W1:Y:S02]  /*3b80*/  I2F.F16 R54, R54 ;  /* 0x0000003600367306 */ /* 0x000e640000200c00 */
[----:B------:R-:W-:Y:S01]  /*3b90*/  FFMA.FTZ R30, R32, R45, R62 ;  /* 0x0000002d201e7223 */ /* 0x000fe2000001003e */
[----:B0-----:R-:W-:-:S05]  /*3ba0*/  HADD2.F32 R44, -RZ, R44.H0_H0 ;  /* 0x2000002cff2c7230 */ /* 0x001fca0000004100 */
[----:B------:R-:W0:Y:S01]  /*3bb0*/  I2F.F16 R50, R50 ;  /* 0x0000003200327306 */ /* 0x000e220000200c00 */
[----:B------:R-:W-:Y:S01]  /*3bc0*/  FFMA.FTZ R57, R32, R44, R57 ;  /* 0x0000002c20397223 */ /* 0x000fe20000010039 */
[----:B-1----:R-:W-:-:S06]  /*3bd0*/  HADD2.F32 R54, -RZ, R54.H0_H0 ;  /* 0x20000036ff367230 */ /* 0x002fcc0000004100 */
        /* <DEDUP_REMOVED lines=188> */
.L_x_847:
[C---:B0-----:R-:W-:Y:S01]  /*47a0*/  IMAD.WIDE R22, R25.reuse, 0x4, R58 ;  /* 0x0000000419167825 */ /* 0x041fe200078e023a */
[----:B-----5:R0:W5:Y:S04]  /*47b0*/  LDG.E.128.CONSTANT R12, desc[UR8][R58.64] ;  /* 0x000000083a0c7981 */ /* 0x020168000c1e9d00 */
        /* <DEDUP_REMOVED lines=365> */
.L_x_848:
[C---:B0-----:R-:W-:Y:S01]  /*5e90*/  IMAD.WIDE R22, R25.reuse, 0x4, R60 ;  /* 0x0000000419167825 */ /* 0x041fe200078e023c */
[----:B-----5:R-:W2:Y:S04]  /*5ea0*/  LDG.E.128.CONSTANT R12, desc[UR8][R60.64] ;  /* 0x000000083c0c7981 */ /* 0x020ea8000c1e9d00 */
[----:B------:R-:W3:Y:S01]  /*5eb0*/  LDG.E.128.CONSTANT R16, desc[UR8][R22.64] ;  /* 0x0000000816107981 */ /* 0x000ee2000c1e9d00 */
[----:B------:R-:W-:Y:S01]  /*5ec0*/  UIADD3 UR4, UPT, UPT, UR5, 0x40, URZ ;  /* 0x0000004005047890 */ /* 0x000fe2000fffe0ff */
[----:B------:R-:W-:Y:S01]  /*5ed0*/  LEA R27, R20, 0x20, 0x5 ;  /* 0x00000020141b7811 */ /* 0x000fe200078e28ff */
[----:B------:R-:W-:Y:S01]  /*5ee0*/  IMAD.WIDE R58, R25, 0x4, R22 ;  /* 0x00000004193a7825 */ /* 0x000fe200078e0216 */
[----:B--2---:R-:W-:Y:S02]  /*5ef0*/  LEA.HI R45, R12, 0xffffff80, RZ, 0x8 ;  /* 0xffffff800c2d7811 */ /* 0x004fe400078f40ff */
[----:B------:R-:W-:-:S02]  /*5f00*/  LEA.HI R44, R13, 0xffffff80, RZ, 0x8 ;  /* 0xffffff800d2c7811 */ /* 0x000fc400078f40ff */
[----:B------:R-:W-:Y:S02]  /*5f10*/  LEA.HI R33, R14, 0xffffff80, RZ, 0x8 ;  /* 0xffffff800e217811 */ /* 0x000fe400078f40ff */
[----:B------:R-:W-:Y:S02]  /*5f20*/  LEA.HI R32, R15, 0xffffff80, RZ, 0x8 ;  /* 0xffffff800f207811 */ /* 0x000fe400078f40ff */
[----:B---3--:R-:W-:Y:S02]  /*5f30*/  LEA.HI R54, R16, 0xffffff80, RZ, 0x8 ;  /* 0xffffff8010367811 */ /* 0x008fe400078f40ff */
[----:B------:R-:W-:Y:S02]  /*5f40*/  LEA.HI R49, R17, 0xffffff80, RZ, 0x8 ;  /* 0xffffff8011317811 */ /* 0x000fe400078f40ff */
[----:B------:R-:W-:Y:S02]  /*5f50*/  LEA.HI R50, R18, 0xffffff80, RZ, 0x8 ;  /* 0xffffff8012327811 */ /* 0x000fe400078f40ff */
[----:B------:R-:W-:Y:S01]  /*5f60*/  LEA.HI R51, R19, 0xffffff80, RZ, 0x8 ;  /* 0xffffff8013337811 */ /* 0x000fe200078f40ff */
[----:B------:R-:W-:Y:S06]  /*5f70*/  @!P1 BRA `(.L_x_845) ;  /* 0x0000001400889947 */ /* 0x000fec0003800000 */
[----:B------:R-:W-:Y:S01]  /*5f80*/  LOP3.LUT R20, R13, 0xff, RZ, 0xc0, !PT ;  /* 0x000000ff0d147812 */ /* 0x000fe200078ec0ff */
[----:B------:R-:W-:Y:S01]  /*5f90*/  I2F.F16 R44, R44 ;  /* 0x0000002c002c7306 */ /* 0x000fe20000200c00 */
[----:B------:R-:W-:Y:S02]  /*5fa0*/  LOP3.LUT R21, R14, 0xff, RZ, 0xc0, !PT ;  /* 0x000000ff0e157812 */ /* 0x000fe400078ec0ff */
        /* <DEDUP_REMOVED lines=8> */
[----:B------:R-:W-:Y:S01]  /*6030*/  I2F.F16 R52, R52 ;  /* 0x0000003400347306 */ /* 0x000fe20000200c00 */
[----:B------:R-:W-:Y:S02]  /*6040*/  IADD3 R21, PT, PT, R21, -0x80, RZ ;  /* 0xffffff8015157810 */ /* 0x000fe40007ffe0ff */
[----:B------:R-:W-:Y:S02]  /*6050*/  LOP3.LUT R23, R18, 0xff, RZ, 0xc0, !PT ;  /* 0x000000ff12177812 */ /* 0x000fe400078ec0ff */
[----:B------:R-:W-:-:S02]  /*6060*/  LOP3.LUT R22, R17, 0xff, RZ, 0xc0, !PT ;  /* 0x000000ff11167812 */ /* 0x000fc400078ec0ff */
[----:B------:R-:W-:Y:S01]  /*6070*/  IADD3 R23, PT, PT, R23, -0x80, RZ ;  /* 0xffffff8017177810 */ /* 0x000fe20007ffe0ff */
[----:B------:R0:W-:Y:S01]  /*6080*/  I2F.F16 R43, R20 ;  /* 0x00000014002b7306 */ /* 0x0001e20000200c00 */
[----:B------:R-:W-:Y:S02]  /*6090*/  IADD3 R22, PT, PT, R22, -0x80, RZ ;  /* 0xffffff8016167810 */ /* 0x000fe40007ffe0ff */
[----:B------:R-:W-:Y:S02]  /*60a0*/  LOP3.LUT R29, R19, 0xff, RZ, 0xc0, !PT ;  /* 0x000000ff131d7812 */ /* 0x000fe400078ec0ff */
[----:B------:R-:W-:Y:S02]  /*60b0*/  SHF.R.U32.HI R30, RZ, 0x10, R17 ;  /* 0x00000010ff1e7819 */ /* 0x000fe40000011611 */
[----:B------:R-:W-:Y:S01]  /*60c0*/  IADD3 R29, PT, PT, R29, -0x80, RZ ;  /* 0xffffff801d1d7810 */ /* 0x000fe20007ffe0ff */
[----:B------:R1:W2:Y:S01]  /*60d0*/  I2F.F16 R40, R21 ;  /* 0x0000001500287306 */ /* 0x0002a20000200c00 */
[----:B0-----:R-:W-:-:S02]  /*60e0*/  SHF.R.U32.HI R20, RZ, 0x8, R12 ;  /* 0x00000008ff147819 */ /* 0x001fc4000001160c */
[----:B------:R-:W-:Y:S02]  /*60f0*/  SHF.R.U32.HI R12, RZ, 0x10, R12 ;  /* 0x00000010ff0c7819 */ /* 0x000fe4000001160c */
[----:B------:R-:W-:Y:S02]  /*6100*/  LOP3.LUT R20, R20, 0xff, RZ, 0xc0, !PT ;  /* 0x000000ff14147812 */ /* 0x000fe400078ec0ff */
        /* <DEDUP_REMOVED lines=11> */
[----:B------:R-:W-:Y:S01]  /*61c0*/  IADD3 R21, PT, PT, R21, -0x80, RZ ;  /* 0xffffff8015157810 */ /* 0x000fe20007ffe0ff */
[----:B------:R0:W2:Y:S01]  /*61d0*/  I2F.F16 R23, R12 ;  /* 0x0000000c00177306 */ /* 0x0000a20000200c00 */
[----:B------:R-:W-:Y:S01]  /*61e0*/  LOP3.LUT R30, R30, 0xff, RZ, 0xc0, !PT ;  /* 0x000000ff1e1e7812 */ /* 0x000fe200078ec0ff */
[----:B---3--:R-:W-:Y:S01]  /*61f0*/  HADD2.F32 R39, -RZ, R39.H0_H0 ;  /* 0x20000027ff277230 */ /* 0x008fe20000004100 */
[----:B------:R-:W-:-:S02]  /*6200*/  SHF.R.U32.HI R57, RZ, 0x10, R18 ;  /* 0x00000010ff397819 */ /* 0x000fc40000011612 */
[----:B------:R-:W-:Y:S02]  /*6210*/  IADD3 R42, PT, PT, R30, -0x80, RZ ;  /* 0xffffff801e2a7810 */ /* 0x000fe40007ffe0ff */
[----:B------:R-:W-:Y:S01]  /*6220*/  LDS.64 R30, [UR5+0x38] ;  /* 0x00003805ff1e7984 */ /* 0x000fe20008000a00 */
[----:B------:R3:W4:Y:S01]  /*6230*/  I2F.F16 R37, R29 ;  /* 0x0000001d00257306 */ /* 0x0007220000200c00 */
[----:B------:R-:W-:Y:S01]  /*6240*/  SHF.R.U32.HI R46, RZ, 0x10, R19 ;  /* 0x00000010ff2e7819 */ /* 0x000fe20000011613 */
[----:B-1----:R-:W-:Y:S01]  /*6250*/  HADD2.F32 R38, -RZ, R38.H0_H0 ;  /* 0x20000026ff267230 */ /* 0x002fe20000004100 */
[----:B0-----:R-:W0:Y:S01]  /*6260*/  LDS.64 R12, [UR5+0x30] ;  /* 0x00003005ff0c7984 */ /* 0x001e220008000a00 */
[----:B------:R-:W-:Y:S02]  /*6270*/  LOP3.LUT R57, R57, 0xff, RZ, 0xc0, !PT ;  /* 0x000000ff39397812 */ /* 0x000fe400078ec0ff */
[----:B------:R-:W-:Y:S01]  /*6280*/  ISETP.NE.AND P0, PT, R26, 0x1, PT ;  /* 0x000000011a00780c */ /* 0x000fe20003f05270 */
[----:B--2---:R-:W-:Y:S01]  /*6290*/  HADD2.F32 R23, -RZ, R23.H0_H0 ;  /* 0x20000017ff177230 */ /* 0x004fe20000004100 */
[----:B------:R1:W2:Y:S01]  /*62a0*/  I2F.F16 R36, R20 ;  /* 0x0000001400247306 */ /* 0x0002a20000200c00 */
[----:B---3--:R-:W-:-:S02]  /*62b0*/  SHF.R.U32.HI R29, RZ, 0x8, R14 ;  /* 0x00000008ff1d7819 */ /* 0x008fc4000001160e */
[----:B------:R-:W-:Y:S02]  /*62c0*/  SHF.R.U32.HI R14, RZ, 0x10, R14 ;  /* 0x00000010ff0e7819 */ /* 0x000fe4000001160e */
[----:B------:R-:W-:Y:S02]  /*62d0*/  LOP3.LUT R29, R29, 0xff, RZ, 0xc0, !PT ;  /* 0x000000ff1d1d7812 */ /* 0x000fe400078ec0ff */
[----:B------:R-:W-:Y:S01]  /*62e0*/  LOP3.LUT R14, R14, 0xff, RZ, 0xc0, !PT ;  /* 0x000000ff0e0e7812 */ /* 0x000fe200078ec0ff */
[----:B------:R3:W5:Y:S01]  /*62f0*/  I2F.F16 R35, R21 ;  /* 0x0000001500237306 */ /* 0x0007620000200c00 */
[--C-:B-1----:R-:W-:Y:S01]  /*6300*/  SHF.R.U32.HI R20, RZ, 0x8, R15.reuse ;  /* 0x00000008ff147819 */ /* 0x102fe2000001160f */
[----:B----4-:R-:W-:Y:S01]  /*6310*/  HADD2.F32 R37, -RZ, R37.H0_H0 ;  /* 0x20000025ff257230 */ /* 0x010fe20000004100 */
[----:B------:R-:W-:Y:S02]  /*6320*/  SHF.R.U32.HI R15, RZ, 0x10, R15 ;  /* 0x00000010ff0f7819 */ /* 0x000fe4000001160f */
[----:B------:R-:W-:-:S02]  /*6330*/  LOP3.LUT R20, R20, 0xff, RZ, 0xc0, !PT ;  /* 0x000000ff14147812 */ /* 0x000fc400078ec0ff */
[----:B------:R-:W-:Y:S01]  /*6340*/  IADD3 R34, PT, PT, R29, -0x80, RZ ;  /* 0xffffff801d227810 */ /* 0x000fe20007ffe0ff */
[----:B------:R-:W1:Y:S01]  /*6350*/  I2F.F16 R41, R41 ;  /* 0x0000002900297306 */ /* 0x000e620000200c00 */
[----:B---3--:R-:W-:Y:S01]  /*6360*/  IADD3 R21, PT, PT, R14, -0x80, RZ ;  /* 0xffffff800e157810 */ /* 0x008fe20007ffe0ff */
[----:B--2---:R-:W-:Y:S01]  /*6370*/  HADD2.F32 R36, -RZ, R36.H0_H0 ;  /* 0x20000024ff247230 */ /* 0x004fe20000004100 */
[--C-:B------:R-:W-:Y:S02]  /*6380*/  SHF.R.U32.HI R14, RZ, 0x8, R16.reuse ;  /* 0x00000008ff0e7819 */ /* 0x100fe40000011610 */
[----:B------:R-:W-:Y:S02]  /*6390*/  IADD3 R29, PT, PT, R20, -0x80, RZ ;  /* 0xffffff80141d7810 */ /* 0x000fe40007ffe0ff */
[----:B------:R-:W-:Y:S01]  /*63a0*/  LOP3.LUT R14, R14, 0xff, RZ, 0xc0, !PT ;  /* 0x000000ff0e0e7812 */ /* 0x000fe200078ec0ff */
[----:B------:R-:W2:Y:S01]  /*63b0*/  I2F.F16 R47, R47 ;  /* 0x0000002f002f7306 */ /* 0x000ea20000200c00 */
[----:B------:R-:W-:Y:S01]  /*63c0*/  LOP3.LUT R15, R15, 0xff, RZ, 0xc0, !PT ;  /* 0x000000ff0f0f7812 */ /* 0x000fe200078ec0ff */
[----:B-----5:R-:W-:Y:S01]  /*63d0*/  HADD2.F32 R35, -RZ, R35.H0_H0 ;  /* 0x20000023ff237230 */ /* 0x020fe20000004100 */
[----:B------:R-:W-:-:S02]  /*63e0*/  SHF.R.U32.HI R16, RZ, 0x10, R16 ;  /* 0x00000010ff107819 */ /* 0x000fc40000011610 */
[----:B------:R-:W-:Y:S02]  /*63f0*/  IADD3 R56, PT, PT, R14, -0x80, RZ ;  /* 0xffffff800e387810 */ /* 0x000fe40007ffe0ff */
[----:B------:R-:W-:Y:S01]  /*6400*/  SHF.R.U32.HI R14, RZ, 0x8, R17 ;  /* 0x00000008ff0e7819 */ /* 0x000fe20000011611 */
[----:B------:R-:W3:Y:S01]  /*6410*/  I2F.F16 R29, R29 ;  /* 0x0000001d001d7306 */ /* 0x000ee20000200c00 */
[----:B------:R-:W-:Y:S02]  /*6420*/  IADD3 R20, PT, PT, R15, -0x80, RZ ;  /* 0xffffff800f147810 */ /* 0x000fe40007ffe0ff */
[----:B------:R-:W-:Y:S01]  /*6430*/  LOP3.LUT R16, R16, 0xff, RZ, 0xc0, !PT ;  /* 0x000000ff10107812 */ /* 0x000fe200078ec0ff */
[----:B0-----:R-:W-:Y:S01]  /*6440*/  HADD2.F32 R48, -RZ, R13.H1_H1 ;  /* 0x3000000dff307230 */ /* 0x001fe20000004100 */
[----:B------:R-:W-:Y:S02]  /*6450*/  LOP3.LUT R15, R14, 0xff, RZ, 0xc0, !PT ;  /* 0x000000ff0e0f7812 */ /* 0x000fe400078ec0ff */
[----:B------:R-:W-:Y:S01]  /*6460*/  SHF.R.U32.HI R14, RZ, 0x8, R18 ;  /* 0x00000008ff0e7819 */ /* 0x000fe20000011612 */
[----:B------:R-:W0:Y:S01]  /*6470*/  I2F.F16 R34, R34 ;  /* 0x0000002200227306 */ /* 0x000e220000200c00 */
[----:B------:R-:W-:Y:S01]  /*6480*/  IADD3 R16, PT, PT, R16, -0x80, RZ ;  /* 0xffffff8010107810 */ /* 0x000fe20007ffe0ff */
[----:B------:R-:W-:Y:S01]  /*6490*/  HADD2.F32 R18, -RZ, R12.H0_H0 ;  /* 0x2000000cff127230 */ /* 0x000fe20000004100 */
[----:B------:R-:W-:-:S02]  /*64a0*/  IADD3 R15, PT, PT, R15, -0x80, RZ ;  /* 0xffffff800f0f7810 */ /* 0x000fc40007ffe0ff */
[----:B------:R-:W-:Y:S02]  /*64b0*/  LOP3.LUT R14, R14, 0xff, RZ, 0xc0, !PT ;  /* 0x000000ff0e0e7812 */ /* 0x000fe400078ec0ff */
[----:B------:R-:W-:Y:S01]  /*64c0*/  SHF.R.U32.HI R17, RZ, 0x8, R19 ;  /* 0x00000008ff117819 */ /* 0x000fe20000011613 */
[----:B------:R4:W5:Y:S01]  /*64d0*/  I2F.F16 R55, R16 ;  /* 0x0000001000377306 */ /* 0x0009620000200c00 */
[----:B------:R-:W-:Y:S01]  /*64e0*/  HADD2.F32 R19, -RZ, R12.H1_H1 ;  /* 0x3000000cff137230 */ /* 0x000fe20000004100 */
[----:B------:R-:W-:Y:S01]  /*64f0*/  IADD3 R62, PT, PT, R14, -0x80, RZ ;  /* 0xffffff800e3e7810 */ /* 0x000fe20007ffe0ff */
[----:B-1----:R-:W-:Y:S01]  /*6500*/  HADD2.F32 R12, -RZ, R41.H0_H0 ;  /* 0x20000029ff0c7230 */ /* 0x002fe20000004100 */
[----:B------:R-:W-:Y:S01]  /*6510*/  LOP3.LUT R17, R17, 0xff, RZ, 0xc0, !PT ;  /* 0x000000ff11117812 */ /* 0x000fe200078ec0ff */
[----:B--2---:R-:W-:Y:S02]  /*6520*/  HADD2.F32 R14, -RZ, R47.H0_H0 ;  /* 0x2000002fff0e7230 */ /* 0x004fe40000004100 */
[----:B---3--:R-:W-:Y:S01]  /*6530*/  HADD2.F32 R29, -RZ, R29.H0_H0 ;  /* 0x2000001dff1d7230 */ /* 0x008fe20000004100 */
[----:B------:R1:W-:Y:S01]  /*6540*/  I2F.F16 R53, R15 ;  /* 0x0000000f00357306 */ /* 0x0003e20000200c00 */
[----:B----4-:R-:W-:-:S02]  /*6550*/  HADD2.F32 R16, -RZ, R13.H0_H0 ;  /* 0x2000000dff107230 */ /* 0x010fc40000004100 */
[----:B------:R-:W-:Y:S01]  /*6560*/  FFMA.FTZ R41, R18, R12, RZ ;  /* 0x0000000c12297223 */ /* 0x000fe200000100ff */
[----:B------:R-:W-:Y:S02]  /*6570*/  HADD2.F32 R13, -RZ, R43.H0_H0 ;  /* 0x2000002bff0d7230 */ /* 0x000fe40000004100 */
[----:B0-----:R-:W-:Y:S02]  /*6580*/  HADD2.F32 R34, -RZ, R34.H0_H0 ;  /* 0x20000022ff227230 */ /* 0x001fe40000004100 */
[----:B-----5:R-:W-:Y:S01]  /*6590*/  HADD2.F32 R55, -RZ, R55.H0_H0 ;  /* 0x20000037ff377230 */ /* 0x020fe20000004100 */
[----:B------:R-:W0:Y:S01]  /*65a0*/  I2F.F16 R45, R45 ;  /* 0x0000002d002d7306 */ /* 0x000e220000200c00 */
[----:B-1----:R-:W-:Y:S02]  /*65b0*/  HADD2.F32 R15, -RZ, R52.H0_H0 ;  /* 0x20000034ff0f7230 */ /* 0x002fe40000004100 */
[----:B------:R-:W-:-:S03]  /*65c0*/  FFMA.FTZ R47, R13, R18, RZ ;  /* 0x000000120d2f7223 */ /* 0x000fc600000100ff */
[C---:B------:R-:W-:Y:S01]  /*65d0*/  FFMA.FTZ R52, R18.reuse, R15, RZ ;  /* 0x0000000f12347223 */ /* 0x040fe200000100ff */
[----:B------:R-:W-:Y:S01]  /*65e0*/  FFMA.FTZ R18, R18, R14, RZ ;  /* 0x0000000e12127223 */ /* 0x000fe200000100ff */
[----:B------:R-:W1:Y:S01]  /*65f0*/  I2F.F16 R22, R22 ;  /* 0x0000001600167306 */ /* 0x000e620000200c00 */
[----:B------:R-:W-:Y:S01]  /*6600*/  FFMA.FTZ R60, R36, R19, R47 ;  /* 0x00000013243c7223 */ /* 0x000fe2000001002f */
[C---:B------:R-:W-:Y:S01]  /*6610*/  FFMA.FTZ R61, R19.reuse, R35, R52 ;  /* 0x00000023133d7223 */ /* 0x040fe20000010034 */
[----:B------:R-:W-:Y:S01]  /*6620*/  FFMA.FTZ R47, R19, R29, R18 ;  /* 0x0000001d132f7223 */ /* 0x000fe20000010012 */
[----:B------:R-:W-:Y:S01]  /*6630*/  HADD2.F32 R18, -RZ, R44.H0_H0 ;  /* 0x2000002cff127230 */ /* 0x000fe20000004100 */
[----:B------:R-:W-:Y:S01]  /*6640*/  IADD3 R44, PT, PT, R17, -0x80, RZ ;  /* 0xffffff80112c7810 */ /* 0x000fe20007ffe0ff */
[----:B------:R-:W-:Y:S01]  /*6650*/  HADD2.F32 R17, -RZ, R33.H0_H0 ;  /* 0x20000021ff117230 */ /* 0x000fe20000004100 */
[----:B------:R-:W-:Y:S01]  /*6660*/  LOP3.LUT R33, R46, 0xff, RZ, 0xc0, !PT ;  /* 0x000000ff2e217812 */ /* 0x000fe200078ec0ff */
[----:B------:R-:W2:Y:S01]  /*6670*/  I2F.F16 R21, R21 ;  /* 0x0000001500157306 */ /* 0x000ea20000200c00 */
[----:B------:R-:W-:Y:S01]  /*6680*/  FFMA.FTZ R52, R19, R34, R41 ;  /* 0x0000002213347223 */ /* 0x000fe20000010029 */
[----:B------:R-:W-:Y:S01]  /*6690*/  IADD3 R41, PT, PT, R57, -0x80, RZ ;  /* 0xffffff8039297810 */ /* 0x000fe20007ffe0ff */
[----:B0-----:R-:W-:Y:S01]  /*66a0*/  HADD2.F32 R19, -RZ, R45.H0_H0 ;  /* 0x2000002dff137230 */ /* 0x001fe20000004100 */
[----:B------:R-:W-:Y:S01]  /*66b0*/  IADD3 R45, PT, PT, R33, -0x80, RZ ;  /* 0xffffff80212d7810 */ /* 0x000fe20007ffe0ff */
[----:B------:R-:W-:Y:S01]  /*66c0*/  FFMA.FTZ R60, R23, R16, R60 ;  /* 0x00000010173c7223 */ /* 0x000fe2000001003c */
[----:B------:R-:W-:-:S02]  /*66d0*/  HADD2.F32 R53, -RZ, R53.H0_H0 ;  /* 0x20000035ff357230 */ /* 0x000fc40000004100 */
[----:B------:R-:W0:Y:S01]  /*66e0*/  I2F.F16 R20, R20 ;  /* 0x0000001400147306 */ /* 0x000e220000200c00 */
[----:B-1----:R-:W-:Y:S02]  /*66f0*/  HADD2.F32 R22, -RZ, R22.H0_H0 ;  /* 0x20000016ff167230 */ /* 0x002fe40000004100 */
[----:B------:R-:W-:-:S03]  /*6700*/  FFMA.FTZ R57, R19, R48, R60 ;  /* 0x0000003013397223 */ /* 0x000fc6000001003c */
[----:B------:R-:W-:Y:S01]  /*6710*/  FFMA.FTZ R61, R16, R22, R61 ;  /* 0x00000016103d7223 */ /* 0x000fe2000001003d */
[----:B--2---:R-:W-:Y:S01]  /*6720*/  HADD2.F32 R21, -RZ, R21.H0_H0 ;  /* 0x20000015ff157230 */ /* 0x004fe20000004100 */
[----:B------:R-:W1:Y:S02]  /*6730*/  I2F.F16 R32, R32 ;  /* 0x0000002000207306 */ /* 0x000e640000200c00 */
[----:B------:R-:W-:Y:S02]  /*6740*/  FFMA.FTZ R46, R48, R18, R61 ;  /* 0x00000012302e7223 */ /* 0x000fe4000001003d */
[----:B------:R-:W-:Y:S01]  /*6750*/  FFMA.FTZ R52, R16, R21, R52 ;  /* 0x0000001510347223 */ /* 0x000fe20000010034 */
[----:B0-----:R-:W-:-:S03]  /*6760*/  HADD2.F32 R20, -RZ, R20.H0_H0 ;  /* 0x20000014ff147230 */ /* 0x001fc60000004100 */
[----:B------:R-:W0:Y:S01]  /*6770*/  I2F.F16 R56, R56 ;  /* 0x0000003800387306 */ /* 0x000e220000200c00 */
[----:B------:R-:W-:Y:S01]  /*6780*/  FFMA.FTZ R61, R48, R17, R52 ;  /* 0x00000011303d7223 */ /* 0x000fe20000010034 */
[----:B------:R-:W-:Y:S01]  /*6790*/  FFMA.FTZ R47, R16, R20, R47 ;  /* 0x00000014102f7223 */ /* 0x000fe2000001002f */
[----:B-1----:R-:W-:-:S05]  /*67a0*/  HADD2.F32 R16, -RZ, R32.H0_H0 ;  /* 0x20000020ff107230 */ /* 0x002fca0000004100 */
[----:B------:R-:W1:Y:S01]  /*67b0*/  I2F.F16 R43, R62 ;  /* 0x0000003e002b7306 */ /* 0x000e620000200c00 */
[--C-:B------:R-:W-:Y:S02]  /*67c0*/  HADD2.F32 R32, -RZ, R30.reuse.H1_H1 ;  /* 0x3000001eff207230 */ /* 0x100fe40000004100 */
[----:B------:R-:W-:Y:S01]  /*67d0*/  FFMA.FTZ R48, R48, R16, R47 ;  /* 0x0000001030307223 */ /* 0x000fe2000001002f */
[----:B------:R-:W-:Y:S02]  /*67e0*/  HADD2.F32 R47, -RZ, R30.H0_H0 ;  /* 0x2000001eff2f7230 */ /* 0x000fe40000004100 */
[----:B0-----:R-:W-:Y:S02]  /*67f0*/  HADD2.F32 R56, -RZ, R56.H0_H0 ;  /* 0x20000038ff387230 */ /* 0x001fe40000004100 */
[----:B------:R-:W0:Y:S01]  /*6800*/  I2F.F16 R44, R44 ;  /* 0x0000002c002c7306 */ /* 0x000e220000200c00 */
[----:B------:R-:W-:Y:S02]  /*6810*/  HADD2.F32 R30, -RZ, R31.H0_H0 ;  /* 0x2000001fff1e7230 */ /* 0x000fe40000004100 */
[----:B------:R-:W-:Y:S01]  /*6820*/  FFMA.FTZ R57, R40, R47, R57 ;  /* 0x0000002f28397223 */ /* 0x000fe20000010039 */
[C---:B------:R-:W-:Y:S01]  /*6830*/  FFMA.FTZ R33, R47.reuse, R39, R46 ;  /* 0x000000272f217223 */ /* 0x040fe2000001002e */
[C---:B------:R-:W-:Y:S01]  /*6840*/  FFMA.FTZ R46, R47.reuse, R38, R61 ;  /* 0x000000262f2e7223 */ /* 0x040fe2000001003d */
[----:B------:R-:W-:Y:S01]  /*6850*/  FFMA.FTZ R47, R47, R37, R48 ;  /* 0x000000252f2f7223 */ /* 0x000fe20000010030 */
[----:B------:R-:W-:Y:S01]  /*6860*/  FFMA.FTZ R48, R56, R32, R57 ;  /* 0x0000002038307223 */ /* 0x000fe20000010039 */
[----:B-1----:R-:W-:Y:S01]  /*6870*/  HADD2.F32 R43, -RZ, R43.H0_H0 ;  /* 0x2000002bff2b7230 */ /* 0x002fe20000004100 */
[----:B------:R-:W1:Y:S01]  /*6880*/  I2F.F16 R42, R42 ;  /* 0x0000002a002a7306 */ /* 0x000e620000200c00 */
[----:B------:R-:W-:Y:S01]  /*6890*/  FFMA.FTZ R33, R32, R53, R33 ;  /* 0x0000003520217223 */ /* 0x000fe20000010021 */
[----:B------:R-:W-:-:S02]  /*68a0*/  HADD2.F32 R31, -RZ, R31.H1_H1 ;  /* 0x3000001fff1f7230 */ /* 0x000fc40000004100 */
[----:B------:R-:W-:Y:S01]  /*68b0*/  FFMA.FTZ R57, R55, R30, R48 ;  /* 0x0000001e37397223 */ /* 0x000fe20000010030 */
[C---:B------:R-:W-:Y:S01]  /*68c0*/  FFMA.FTZ R46, R32.reuse, R43, R46 ;  /* 0x0000002b202e7223 */ /* 0x040fe2000001002e */
[----:B------:R-:W-:Y:S02]  /*68d0*/  HADD2.F32 R48, -RZ, R10.H0_H0 ;  /* 0x2000000aff307230 */ /* 0x000fe40000004100 */
[----:B0-----:R-:W-:Y:S01]  /*68e0*/  HADD2.F32 R44, -RZ, R44.H0_H0 ;  /* 0x2000002cff2c7230 */ /* 0x001fe20000004100 */
[----:B------:R-:W0:Y:S04]  /*68f0*/  I2F.F16 R41, R41 ;  /* 0x0000002900297306 */ /* 0x000e280000200c00 */
[----:B------:R-:W-:Y:S01]  /*6900*/  FFMA.FTZ R52, R32, R44, R47 ;  /* 0x0000002c20347223 */ /* 0x000fe2000001002f */
[----:B------:R-:W-:-:S02]  /*6910*/  HADD2.F32 R47, -RZ, R11.H0_H0 ;  /* 0x2000000bff2f7230 */ /* 0x000fc40000004100 */
[----:B-1----:R-:W-:Y:S01]  /*6920*/  HADD2.F32 R42, -RZ, R42.H0_H0 ;  /* 0x2000002aff2a7230 */ /* 0x002fe20000004100 */
[----:B------:R-:W1:Y:S04]  /*6930*/  I2F.F16 R45, R45 ;  /* 0x0000002d002d7306 */ /* 0x000e680000200c00 */
        /* <DEDUP_REMOVED lines=8> */
[----:B------:R-:W-:Y:S02]  /*69c0*/  HADD2.F32 R52, -RZ, R9.H0_H0 ;  /* 0x20000009ff347230 */ /* 0x000fe40000004100 */
[----:B0-----:R-:W-:-:S03]  /*69d0*/  HADD2.F32 R54, -RZ, R54.H0_H0 ;  /* 0x20000036ff367230 */ /* 0x001fc60000004100 */
[----:B------:R-:W0:Y:S02]  /*69e0*/  I2F.F16 R50, R50 ;  /* 0x0000003200327306 */ /* 0x000e240000200c00 */
[----:B------:R-:W-:Y:S01]  /*69f0*/  FFMA.FTZ R57, R54, R31, R57 ;  /* 0x0000001f36397223 */ /* 0x000fe20000010039 */
[----:B-1----:R-:W-:-:S05]  /*6a00*/  HADD2.F32 R49, -RZ, R49.H0_H0 ;  /* 0x20000031ff317230 */ /* 0x002fca0000004100 */
        /* <DEDUP_REMOVED lines=185> */
.L_x_845:
[----:B------:R-:W-:-:S04]  /*75a0*/  VIMNMX R12, PT, PT, R28, UR12, PT ;  /* 0x0000000c1c0c7c48 */ /* 0x000fc8000bfe0100 */
[----:B------:R-:W-:-:S13]  /*75b0*/  ISETP.GT.AND P0, PT, R12, R27, PT ;  /* 0x0000001b0c00720c */ /* 0x000fda0003f04270 */
[----:B------:R-:W-:Y:S05]  /*75c0*/  @!P0 BRA `(.L_x_849) ;  /* 0x0000002800088947 */ /* 0x000fea0003800000 */
[----:B------:R-:W-:Y:S01]  /*75d0*/  VIMNMX.U32 R28, PT, PT, R28, UR12, PT ;  /* 0x0000000c1c1c7c48 */ /* 0x000fe2000bfe0000 */
[----:B------:R-:W0:Y:S01]  /*75e0*/  LDCU.64 UR10, c[0x0][0x3a8] ;  /* 0x00007500ff0a77ac */ /* 0x000e220008000a00 */
[----:B------:R-:W-:-:S12]  /*75f0*/  UIADD3 UR4, UPT, UPT, UR4, 0x80, URZ ;  /* 0x0000008004047890 */ /* 0x000fd8000fffe0ff */
.L_x_852:
[----:B0-----:R-:W-:Y:S01]  /*7600*/  MOV R25, UR11 ;  /* 0x0000000b00197c02 */ /* 0x001fe20008000f00 */
[----:B-----5:R0:W5:Y:S04]  /*7610*/  LDG.E.128.CONSTANT R12, desc[UR8][R58.64] ;  /* 0x000000083a0c7981 */ /* 0x020168000c1e9d00 */
[----:B------:R-:W-:-:S05]  /*7620*/  IMAD.WIDE R20, R25, 0x4, R58 ;  /* 0x0000000419147825 */ /* 0x000fca00078e023a */
[----:B------:R0:W5:Y:S01]  /*7630*/  LDG.E.128.CONSTANT R16, desc[UR8][R20.64] ;  /* 0x0000000814107981 */ /* 0x000162000c1e9d00 */
[----:B-1----:R-:W-:-:S06]  /*7640*/  UIMAD UR7, UR7, -0x4, UR10 ;  /* 0xfffffffc070778a4 */ /* 0x002fcc000f8e020a */
[----:B------:R-:W-:-:S04]  /*7650*/  MOV R26, UR7 ;  /* 0x00000007001a7c02 */ /* 0x000fc80008000f00 */
[----:B------:R-:W-:Y:S01]  /*7660*/  ISETP.GE.AND P0, PT, R26, 0x1, PT ;  /* 0x000000011a00780c */ /* 0x000fe20003f06270 */
[----:B------:R-:W-:-:S12]  /*7670*/  IMAD.WIDE R60, R25, 0x4, R20 ;  /* 0x00000004193c7825 */ /* 0x000fd800078e0214 */
[----:B0-----:R-:W-:Y:S05]  /*7680*/  @!P0 BRA `(.L_x_850) ;  /* 0x0000001000d48947 */ /* 0x001fea0003800000 */
        /* <DEDUP_REMOVED lines=18> */
[----:B------:R-:W-:Y:S02]  /*77b0*/  SHF.R.U32.HI R16, RZ, 0xc, R18 ;  /* 0x0000000cff107819 */ /* 0x000fe40000011612 */
[----:B------:R-:W-:-:S02]  /*77c0*/  LOP3.LUT R36, R18, 0x3f003f, RZ, 0xc0, !PT ;  /* 0x003f003f12247812 */ /* 0x000fc400078ec0ff */
[----:B------:R-:W-:Y:S02]  /*77d0*/  SHF.R.U32.HI R40, RZ, 0x6, R18 ;  /* 0x00000006ff287819 */ /* 0x000fe40000011612 */
[----:B------:R-:W-:Y:S02]  /*77e0*/  LOP3.LUT R34, R17, 0x3f003f, RZ, 0xc0, !PT ;  /* 0x003f003f11227812 */ /* 0x000fe400078ec0ff */
[----:B------:R-:W-:Y:S02]  /*77f0*/  SHF.R.U32.HI R37, RZ, 0x6, R17 ;  /* 0x00000006ff257819 */ /* 0x000fe40000011611 */
[----:B------:R-:W-:Y:S02]  /*7800*/  LOP3.LUT R29, R29, 0x64006400, RZ, 0xfc, !PT ;  /* 0x640064001d1d7812 */ /* 0x000fe400078efcff */
[----:B------:R-:W-:Y:S02]  /*7810*/  LOP3.LUT R31, R31, 0x3f003f, RZ, 0xc0, !PT ;  /* 0x003f003f1f1f7812 */ /* 0x000fe400078ec0ff */
[----:B------:R-:W-:-:S02]  /*7820*/  SHF.R.U32.HI R17, RZ, 0xc, R19 ;  /* 0x0000000cff117819 */ /* 0x000fc40000011613 */
[----:B------:R-:W-:Y:S02]  /*7830*/  LOP3.LUT R30, R30, 0x64006400, RZ, 0xfc, !PT ;  /* 0x640064001e1e7812 */ /* 0x000fe400078efcff */
        /* <DEDUP_REMOVED lines=13> */
[----:B------:R-:W-:Y:S02]  /*7910*/  PRMT R24, R24, 0x5410, R11 ;  /* 0x0000541018187816 */ /* 0x000fe4000000000b */
[----:B------:R-:W-:Y:S02]  /*7920*/  PRMT R10, R10, 0x5410, R9 ;  /* 0x000054100a0a7816 */ /* 0x000fe40000000009 */
[--C-:B--2---:R-:W-:Y:S02]  /*7930*/  SHF.R.U32.HI R65, RZ, 0x8, R20.reuse ;  /* 0x00000008ff417819 */ /* 0x104fe40000011614 */
[----:B------:R-:W-:-:S02]  /*7940*/  SHF.R.U32.HI R64, RZ, 0xa, R20 ;  /* 0x0000000aff407819 */ /* 0x000fc40000011614 */
[----:B------:R-:W-:Y:S02]  /*7950*/  LOP3.LUT R41, R20, 0x3f003f, RZ, 0xc0, !PT ;  /* 0x003f003f14297812 */ /* 0x000fe400078ec0ff */
[----:B------:R-:W-:Y:S02]  /*7960*/  SHF.R.U32.HI R43, RZ, 0x6, R20 ;  /* 0x00000006ff2b7819 */ /* 0x000fe40000011614 */
[--C-:B------:R-:W-:Y:S02]  /*7970*/  SHF.R.U32.HI R63, RZ, 0x8, R21.reuse ;  /* 0x00000008ff3f7819 */ /* 0x100fe40000011615 */
[--C-:B------:R-:W-:Y:S02]  /*7980*/  SHF.R.U32.HI R20, RZ, 0xa, R21.reuse ;  /* 0x0000000aff147819 */ /* 0x100fe40000011615 */
[----:B------:R-:W-:Y:S02]  /*7990*/  LOP3.LUT R42, R21, 0x3f003f, RZ, 0xc0, !PT ;  /* 0x003f003f152a7812 */ /* 0x000fe400078ec0ff */
[----:B------:R-:W-:-:S02]  /*79a0*/  SHF.R.U32.HI R45, RZ, 0x6, R21 ;  /* 0x00000006ff2d7819 */ /* 0x000fc40000011615 */
[----:B------:R-:W-:Y:S02]  /*79b0*/  LOP3.LUT R21, R52, 0xf000f, RZ, 0xc0, !PT ;  /* 0x000f000f34157812 */ /* 0x000fe400078ec0ff */
[----:B------:R-:W-:Y:S02]  /*79c0*/  SHF.R.U32.HI R18, RZ, 0xa, R22 ;  /* 0x0000000aff127819 */ /* 0x000fe40000011616 */
[----:B------:R-:W-:Y:S02]  /*79d0*/  LOP3.LUT R52, R21, 0x300030, R20, 0xf8, !PT ;  /* 0x0030003015347812 */ /* 0x000fe400078ef814 */
[----:B------:R-:W-:Y:S02]  /*79e0*/  LOP3.LUT R21, R16, 0xf000f, RZ, 0xc0, !PT ;  /* 0x000f000f10157812 */ /* 0x000fe400078ec0ff */
[----:B------:R-:W-:Y:S02]  /*79f0*/  LOP3.LUT R46, R23, 0x3f003f, RZ, 0xc0, !PT ;  /* 0x003f003f172e7812 */ /* 0x000fe400078ec0ff */
[----:B------:R-:W-:-:S02]  /*7a00*/  SHF.R.U32.HI R55, RZ, 0x8, R23 ;  /* 0x00000008ff377819 */ /* 0x000fc40000011617 */
[--C-:B------:R-:W-:Y:S02]  /*7a10*/  SHF.R.U32.HI R56, RZ, 0xa, R23.reuse ;  /* 0x0000000aff387819 */ /* 0x100fe40000011617 */
[----:B------:R-:W-:Y:S02]  /*7a20*/  SHF.R.U32.HI R48, RZ, 0x6, R23 ;  /* 0x00000006ff307819 */ /* 0x000fe40000011617 */
[----:B------:R-:W-:Y:S02]  /*7a30*/  LOP3.LUT R16, R54, 0xf000f, RZ, 0xc0, !PT ;  /* 0x000f000f36107812 */ /* 0x000fe400078ec0ff */
[----:B------:R-:W-:Y:S02]  /*7a40*/  LOP3.LUT R23, R32, 0x64006400, RZ, 0xfc, !PT ;  /* 0x6400640020177812 */ /* 0x000fe400078efcff */
[----:B------:R-:W-:Y:S02]  /*7a50*/  LOP3.LUT R54, R21, 0x300030, R18, 0xf8, !PT ;  /* 0x0030003015367812 */ /* 0x000fe400078ef812 */
[----:B------:R-:W-:Y:S01]  /*7a60*/  LOP3.LUT R32, R31, 0x64006400, RZ, 0xfc, !PT ;  /* 0x640064001f207812 */ /* 0x000fe200078efcff */
[----:B------:R-:W-:Y:S01]  /*7a70*/  HADD2 R31, R29, -1056, -1056 ;  /* 0xe420e4201d1f7430 */ /* 0x000fe20000000000 */
[----:B------:R-:W-:Y:S01]  /*7a80*/  LOP3.LUT R21, R57, 0x64006400, RZ, 0xfc, !PT ;  /* 0x6400640039157812 */ /* 0x000fe200078efcff */
[----:B------:R-:W-:Y:S01]  /*7a90*/  HADD2 R29, R30, -1056, -1056 ;  /* 0xe420e4201e1d7430 */ /* 0x000fe20000000000 */
[--C-:B------:R-:W-:Y:S01]  /*7aa0*/  SHF.R.U32.HI R19, RZ, 0x8, R22.reuse ;  /* 0x00000008ff137819 */ /* 0x100fe20000011616 */
[----:B------:R-:W-:Y:S01]  /*7ab0*/  HADD2 R23, R23, -1056, -1056 ;  /* 0xe420e42017177430 */ /* 0x000fe20000000000 */
[----:B------:R-:W-:Y:S01]  /*7ac0*/  LOP3.LUT R44, R22, 0x3f003f, RZ, 0xc0, !PT ;  /* 0x003f003f162c7812 */ /* 0x000fe200078ec0ff */
[----:B------:R-:W-:Y:S01]  /*7ad0*/  HADD2 R21, R21, -1056, -1056 ;  /* 0xe420e42015157430 */ /* 0x000fe20000000000 */
[----:B------:R-:W-:Y:S01]  /*7ae0*/  SHF.R.U32.HI R47, RZ, 0x6, R22 ;  /* 0x00000006ff2f7819 */ /* 0x000fe20000011616 */
[----:B------:R-:W-:Y:S01]  /*7af0*/  HADD2 R32, R32, -1056, -1056 ;  /* 0xe420e42020207430 */ /* 0x000fe20000000000 */
[----:B------:R-:W-:Y:S01]  /*7b00*/  LOP3.LUT R22, R50, 0xf000f, RZ, 0xc0, !PT ;  /* 0x000f000f32167812 */ /* 0x000fe200078ec0ff */
[----:B------:R-:W-:Y:S01]  /*7b10*/  HADD2 R30, R38, -1056, -1056 ;  /* 0xe420e420261e7430 */ /* 0x000fe20000000000 */
[----:B------:R-:W-:Y:S01]  /*7b20*/  LOP3.LUT R55, R16, 0x300030, R55, 0xf8, !PT ;  /* 0x0030003010377812 */ /* 0x000fe200078ef837 */
[-C--:B0-----:R-:W-:Y:S01]  /*7b30*/  HFMA2 R16, R31, R12.reuse, RZ ;  /* 0x0000000c1f107231 */ /* 0x081fe200000000ff */
[----:B------:R-:W-:Y:S01]  /*7b40*/  LOP3.LUT R56, R17, 0x300030, R56, 0xf8, !PT ;  /* 0x0030003011387812 */ /* 0x000fe200078ef838 */
[-C--:B------:R-:W-:Y:S01]  /*7b50*/  HFMA2 R17, R29, R12.reuse, RZ.H0_H0 ;  /* 0x0000000c1d117231 */ /* 0x080fe200000400ff */
[----:B------:R-:W-:Y:S01]  /*7b60*/  LOP3.LUT R20, R53, 0xf000f, RZ, 0xc0, !PT ;  /* 0x000f000f35147812 */ /* 0x000fe200078ec0ff */
[-C--:B------:R-:W-:Y:S01]  /*7b70*/  HFMA2 R38, R23, R12.reuse, RZ ;  /* 0x0000000c17267231 */ /* 0x080fe200000000ff */
[----:B------:R-:W-:Y:S01]  /*7b80*/  LOP3.LUT R50, R51, 0x300030, R64, 0xf8, !PT ;  /* 0x0030003033327812 */ /* 0x000fe200078ef840 */
[----:B------:R-:W-:Y:S01]  /*7b90*/  HFMA2 R57, R21, R12, RZ.H0_H0 ;  /* 0x0000000c15397231 */ /* 0x000fe200000400ff */
[----:B------:R-:W-:Y:S01]  /*7ba0*/  LOP3.LUT R51, R22, 0x300030, R63, 0xf8, !PT ;  /* 0x0030003016337812 */ /* 0x000fe200078ef83f */
[-C--:B------:R-:W-:Y:S01]  /*7bb0*/  HFMA2 R12, R30, R13.reuse, R17 ;  /* 0x0000000d1e0c7231 */ /* 0x080fe20000000011 */
[----:B------:R-:W-:Y:S01]  /*7bc0*/  LOP3.LUT R22, R58, 0x64006400, RZ, 0xfc, !PT ;  /* 0x640064003a167812 */ /* 0x000fe200078efcff */
[----:B------:R-:W-:Y:S01]  /*7bd0*/  HFMA2 R58, R32, R13, R16 ;  /* 0x0000000d203a7231 */ /* 0x000fe20000000010 */
[----:B------:R-:W-:-:S02]  /*7be0*/  LOP3.LUT R53, R20, 0x300030, R19, 0xf8, !PT ;  /* 0x0030003014357812 */ /* 0x000fc400078ef813 */
[----:B------:R-:W0:Y:S01]  /*7bf0*/  LDS.128 R16, [UR4+-0x70] ;  /* 0xffff9004ff107984 */ /* 0x000e220008000c00 */
[----:B------:R-:W-:Y:S01]  /*7c00*/  LOP3.LUT R20, R62, 0x64006400, RZ, 0xfc, !PT ;  /* 0x640064003e147812 */ /* 0x000fe200078efcff */
[----:B------:R-:W-:Y:S01]  /*7c10*/  HADD2 R22, R22, -1056, -1056 ;  /* 0xe420e42016167430 */ /* 0x000fe20000000000 */
[----:B------:R-:W-:Y:S02]  /*7c20*/  LOP3.LUT R63, R35, 0x3f003f, RZ, 0xc0, !PT ;  /* 0x003f003f233f7812 */ /* 0x000fe400078ec0ff */
[----:B------:R-:W-:Y:S01]  /*7c30*/  LOP3.LUT R35, R36, 0x64006400, RZ, 0xfc, !PT ;  /* 0x6400640024237812 */ /* 0x000fe200078efcff */
[----:B------:R-:W-:Y:S02]  /*7c40*/  HADD2 R20, R20, -1056, -1056 ;  /* 0xe420e42014147430 */ /* 0x000fe40000000000 */
        /* <DEDUP_REMOVED lines=17> */
[----:B------:R-:W-:Y:S01]  /*7d60*/  HADD2 R40, R40, -1056, -1056 ;  /* 0xe420e42028287430 */ /* 0x000fe20000000000 */
        /* <DEDUP_REMOVED lines=19> */
[----:B------:R-:W-:Y:S01]  /*7ea0*/  LOP3.LUT R49, R66, 0x300030, R65, 0xf8, !PT ;  /* 0x0030003042317812 */ /* 0x000fe200078ef841 */
[----:B------:R-:W-:Y:S01]  /*7eb0*/  HADD2 R41, R58, -1056, -1056 ;  /* 0xe420e4203a297430 */ /* 0x000fe20000000000 */
[----:B------:R-:W-:Y:S01]  /*7ec0*/  LOP3.LUT R48, R59, 0x64006400, RZ, 0xfc, !PT ;  /* 0x640064003b307812 */ /* 0x000fe200078efcff */
[-C--:B0-----:R-:W-:Y:S01]  /*7ed0*/  HFMA2 R14, R47, R16.reuse, R14 ;  /* 0x000000102f0e7231 */ /* 0x081fe2000000000e */
        /* <DEDUP_REMOVED lines=21> */
[----:B------:R-:W-:Y:S02]  /*8030*/  HADD2 R55, R49, -1056, -1056 ;  /* 0xe420e42031377430 */ /* 0x000fe40000000000 */
[----:B------:R-:W-:Y:S02]  /*8040*/  HADD2 R53, R51, -1056, -1056 ;  /* 0xe420e42033357430 */ /* 0x000fe40000000000 */
[----:B------:R-:W-:Y:S02]  /*8050*/  HADD2 R51, R57, -1056, -1056 ;  /* 0xe420e42039337430 */ /* 0x000fe40000000000 */
[----:B------:R-:W-:Y:S02]  /*8060*/  HFMA2 R14, R55, R18, R14 ;  /* 0x00000012370e7231 */ /* 0x000fe4000000000e */
[----:B------:R-:W-:-:S02]  /*8070*/  HADD2 R49, R54, -1056, -1056 ;  /* 0xe420e42036317430 */ /* 0x000fc40000000000 */
[-C--:B------:R-:W-:Y:S02]  /*8080*/  HFMA2 R12, R53, R18.reuse, R12 ;  /* 0x00000012350c7231 */ /* 0x080fe4000000000c */
[-C--:B------:R-:W-:Y:S02]  /*8090*/  HFMA2 R13, R51, R18.reuse, R13 ;  /* 0x00000012330d7231 */ /* 0x080fe4000000000d */
[----:B------:R-:W-:Y:S02]  /*80a0*/  HADD2 R56, R50, -1056, -1056 ;  /* 0xe420e42032387430 */ /* 0x000fe40000000000 */
        /* <DEDUP_REMOVED lines=147> */
.L_x_850:
[----:B-----5:R-:W-:-:S04]  /*89e0*/  IMAD.WIDE R12, R25, 0x4, R60 ;  /* 0x00000004190c7825 */ /* 0x020fc800078e023c */
[C---:B------:R-:W-:Y:S02]  /*89f0*/  IMAD.WIDE R20, R25.reuse, 0x4, R12 ;  /* 0x0000000419147825 */ /* 0x040fe400078e020c */
[----:B------:R-:W5:Y:S04]  /*8a00*/  LDG.E.128.CONSTANT R12, desc[UR8][R12.64] ;  /* 0x000000080c0c7981 */ /* 0x000f68000c1e9d00 */
[----:B------:R0:W5:Y:S01]  /*8a10*/  LDG.E.128.CONSTANT R16, desc[UR8][R20.64] ;  /* 0x0000000814107981 */ /* 0x000162000c1e9d00 */
[----:B------:R-:W1:Y:S01]  /*8a20*/  S2UR UR7, SR_CTAID.Y ;  /* 0x00000000000779c3 */ /* 0x000e620000002600 */
        /* <DEDUP_REMOVED lines=183> */
[----:B------:R-:W2:Y:S01]  /*95a0*/  LDS.128 R16, [UR4+-0x10] ;  /* 0xfffff004ff107984 */ /* 0x000ea20008000c00 */
        /* <DEDUP_REMOVED lines=43> */
[----:B------:R-:W2:Y:S01]  /*9860*/  LDS.128 R16, [UR4+0x30] ;  /* 0x00003004ff107984 */ /* 0x000ea20008000c00 */
        /* <DEDUP_REMOVED lines=59> */
[-C--:B--2---:R-:W-:Y:S02]  /*9c20*/  HFMA2 R20, R47, R16.reuse, R20 ;  /* 0x000000102f147231 */ /* 0x084fe40000000014 */
        /* <DEDUP_REMOVED lines=23> */
.L_x_851:
[----:B------:R-:W-:Y:S01]  /*9da0*/  IADD3 R27, PT, PT, R27, 0x20, RZ ;  /* 0x000000201b1b7810 */ /* 0x000fe20007ffe0ff */
[----:B------:R-:W-:Y:S01]  /*9db0*/  UIADD3 UR4, UPT, UPT, UR4, 0x40, URZ ;  /* 0x0000004004047890 */ /* 0x000fe2000fffe0ff */
[----:B------:R-:W-:Y:S02]  /*9dc0*/  IMAD.WIDE R58, R25, 0x4, R60 ;  /* 0x00000004193a7825 */ /* 0x000fe400078e023c */
[----:B------:R-:W-:-:S13]  /*9dd0*/  ISETP.GE.AND P0, PT, R27, R28, PT ;  /* 0x0000001c1b00720c */ /* 0x000fda0003f06270 */
[----:B------:R-:W-:Y:S05]  /*9de0*/  @!P0 BRA `(.L_x_852) ;  /* 0xffffffd800048947 */ /* 0x000fea000383ffff */
.L_x_849:
[----:B------:R-:W-:-:S13]  /*9df0*/  ISETP.GT.AND P0, PT, R26, RZ, PT ;  /* 0x000000ff1a00720c */ /* 0x000fda0003f04270 */
[----:B-1----:R-:W-:Y:S05]  /*9e00*/  @!P0 EXIT ;  /* 0x000000000000894d */ /* 0x002fea0003800000 */
[----:B------:R-:W1:Y:S01]  /*9e10*/  S2R R10, SR_CTAID.X ;  /* 0x00000000000a7919 */ /* 0x000e620000002500 */
[----:B-----5:R-:W2:Y:S01]  /*9e20*/  LDC.64 R12, c[0x0][0x3a0] ;  /* 0x0000e800ff0c7b82 */ /* 0x020ea20000000a00 */
[----:B------:R-:W1:Y:S02]  /*9e30*/  S2R R9, SR_TID.X ;  /* 0x0000000000097919 */ /* 0x000e640000002100 */
[----:B-1----:R-:W-:-:S05]  /*9e40*/  LEA R10, R10, R9, 0x5 ;  /* 0x000000090a0a7211 */ /* 0x002fca00078e28ff */
[----:B------:R-:W-:-:S05]  /*9e50*/  IMAD R9, R25, UR7, R10 ;  /* 0x0000000719097c24 */ /* 0x000fca000f8e020a */
[----:B------:R-:W-:-:S05]  /*9e60*/  SHF.L.U32 R9, R9, 0x2, RZ ;  /* 0x0000000209097819 */ /* 0x000fca00000006ff */
[----:B--2---:R-:W-:Y:S01]  /*9e70*/  IMAD.WIDE R12, R9, 0x2, R12 ;  /* 0x00000002090c7825 */ /* 0x004fe200078e020c */
[----:B------:R-:W-:-:S05]  /*9e80*/  MOV R9, R0 ;  /* 0x0000000000097202 */ /* 0x000fca0000000f00 */
[----:B------:R1:W-:Y:S01]  /*9e90*/  ATOM.E.ADD.F16x2.RN.STRONG.GPU P0, RZ, desc[UR8][R12.64], R9 ;  /* 0x800000090cff79a2 */ /* 0x0003e2000c10e108 */
[----:B------:R-:W-:Y:S04]  /*9ea0*/  BSSY.RECONVERGENT B0, `(.L_x_853) ;  /* 0x000000e000007945 */ /* 0x000fe80003800200 */
[----:B-1----:R-:W-:Y:S05]  /*9eb0*/  @P0 BRA `(.L_x_854) ;  /* 0x0000000000300947 */ /* 0x002fea0003800000 */
[----:B------:R-:W1:Y:S02]  /*9ec0*/  QSPC.E.S P0, RZ, [R12] ;  /* 0x000000000cff73aa */ /* 0x000e640000000500 */
[----:B-1----:R-:W-:Y:S05]  /*9ed0*/  @!P0 BRA `(.L_x_855) ;  /* 0x00000000001c8947 */ /* 0x002fea0003800000 */
[----:B------:R-:W-:-:S04]  /*9ee0*/  MOV R10, R12 ;  /* 0x0000000c000a7202 */ /* 0x000fc80000000f00 */
[----:B------:R-:W-:-:S07]  /*9ef0*/  MOV R9, R10 ;  /* 0x0000000a00097202 */ /* 0x000fce0000000f00 */
.L_x_856:
[----:B------:R-:W1:Y:S02]  /*9f00*/  LDS R10, [R9] ;  /* 0x00000000090a7984 */ /* 0x000e640000000800 */
[----:B-1----:R-:W-:-:S05]  /*9f10*/  HADD2 R11, R10, R0 ;  /* 0x000000000a0b7230 */ /* 0x002fca0000000000 */
[----:B------:R-:W1:Y:S02]  /*9f20*/  ATOMS.CAST.SPIN P0, [R9], R10, R11 ;  /* 0x0000000a0900758d */ /* 0x000e64000180000b */
[----:B-1----:R-:W-:Y:S05]  /*9f30*/  @!P0 BRA `(.L_x_856) ;  /* 0xfffffffc00f08947 */ /* 0x002fea000383ffff */
[----:B------:R-:W-:Y:S05]  /*9f40*/  BRA `(.L_x_854) ;  /* 0x00000000000c7947 */ /* 0x000fea0003800000 */
.L_x_855:
[----:B------:R-:W2:Y:S02]  /*9f50*/  LD.E R0, desc[UR8][R12.64] ;  /* 0x000000080c007980 */ /* 0x000ea4000c101900 */
[----:B--2---:R-:W-:-:S05]  /*9f60*/  IADD3 R9, PT, PT, R9, R0, RZ ;  /* 0x0000000009097210 */ /* 0x004fca0007ffe0ff */
[----:B------:R1:W-:Y:S02]  /*9f70*/  ST.E desc[UR8][R12.64], R9 ;  /* 0x000000090c007985 */ /* 0x0003e4000c101908 */
.L_x_854:
[----:B------:R-:W-:Y:S05]  /*9f80*/  BSYNC.RECONVERGENT B0 ;  /* 0x0000000000007941 */ /* 0x000fea0003800200 */
.L_x_853:
[----:B------:R2:W-:Y:S01]  /*9f90*/  ATOM.E.ADD.F16x2.RN.STRONG.GPU P0, RZ, desc[UR8][R12.64+0x4], R2 ;  /* 0x800004020cff79a2 */ /* 0x0005e2000c10e108 */
[----:B------:R-:W-:Y:S04]  /*9fa0*/  BSSY.RECONVERGENT B0, `(.L_x_857) ;  /* 0x000000e000007945 */ /* 0x000fe80003800200 */
[----:B--2---:R-:W-:Y:S05]  /*9fb0*/  @P0 BRA `(.L_x_858) ;  /* 0x0000000000300947 */ /* 0x004fea0003800000 */
[----:B------:R-:W2:Y:S02]  /*9fc0*/  QSPC.E.S P0, RZ, [R12+0x4] ;  /* 0x000004000cff73aa */ /* 0x000ea40000000500 */
[----:B--2---:R-:W-:Y:S05]  /*9fd0*/  @!P0 BRA `(.L_x_859) ;  /* 0x00000000001c8947 */ /* 0x004fea0003800000 */
[----:B------:R-:W-:-:S04]  /*9fe0*/  MOV R10, R12 ;  /* 0x0000000c000a7202 */ /* 0x000fc80000000f00 */
[----:B------:R-:W-:-:S07]  /*9ff0*/  MOV R0, R10 ;  /* 0x0000000a00007202 */ /* 0x000fce0000000f00 */
.L_x_860:
[----:B------:R-:W2:Y:S02]  /*a000*/  LDS R10, [R0+0x4] ;  /* 0x00000400000a7984 */ /* 0x000ea40000000800 */
[----:B--2---:R-:W-:-:S05]  /*a010*/  HFMA2 R11, R10, 1, 1, R2 ;  /* 0x3c003c000a0b7831 */ /* 0x004fca0000000002 */
[----:B------:R-:W2:Y:S02]  /*a020*/  ATOMS.CAST.SPIN P0, [R0+0x4], R10, R11 ;  /* 0x0000040a0000758d */ /* 0x000ea4000180000b */
[----:B--2---:R-:W-:Y:S05]  /*a030*/  @!P0 BRA `(.L_x_860) ;  /* 0xfffffffc00f08947 */ /* 0x004fea000383ffff */
[----:B------:R-:W-:Y:S05]  /*a040*/  BRA `(.L_x_858) ;  /* 0x00000000000c7947 */ /* 0x000fea0003800000 */
.L_x_859:
[----:B------:R-:W1:Y:S02]  /*a050*/  LD.E R0, desc[UR8][R12.64+0x4] ;  /* 0x000004080c007980 */ /* 0x000e64000c101900 */
[----:B-1----:R-:W-:-:S05]  /*a060*/  IADD3 R9, PT, PT, R2, R0, RZ ;  /* 0x0000000002097210 */ /* 0x002fca0007ffe0ff */
[----:B------:R2:W-:Y:S02]  /*a070*/  ST.E desc[UR8][R12.64+0x4], R9 ;  /* 0x000004090c007985 */ /* 0x0005e4000c101908 */
.L_x_858:
[----:B------:R-:W-:Y:S05]  /*a080*/  BSYNC.RECONVERGENT B0 ;  /* 0x0000000000007941 */ /* 0x000fea0003800200 */
.L_x_857:
        /* <DEDUP_REMOVED lines=8> */
[----:B------:R-:W-:Y:S02]  /*a110*/  MOV R10, R12 ;  /* 0x0000000c000a7202 */ /* 0x000fe40000000f00 */
[----:B------:R-:W-:Y:S02]  /*a120*/  MOV R9, R3 ;  /* 0x0000000300097202 */ /* 0x000fe40000000f00 */
[----:B------:R-:W-:-:S07]  /*a130*/  MOV R10, R10 ;  /* 0x0000000a000a7202 */ /* 0x000fce0000000f00 */
.L_x_864:
[----:B------:R-:W1:Y:S02]  /*a140*/  LDS R2, [R10] ;  /* 0x000000000a027984 */ /* 0x000e640000000800 */
[----:B-1----:R-:W-:-:S05]  /*a150*/  HADD2 R3, R2, R9 ;  /* 0x0000000902037230 */ /* 0x002fca0000000000 */
[----:B------:R-:W1:Y:S02]  /*a160*/  ATOMS.CAST.SPIN P0, [R10], R2, R3 ;  /* 0x000000020a00758d */ /* 0x000e640001800003 */
[----:B-1----:R-:W-:Y:S05]  /*a170*/  @!P0 BRA `(.L_x_864) ;  /* 0xfffffffc00f08947 */ /* 0x002fea000383ffff */
[----:B------:R-:W-:Y:S05]  /*a180*/  BRA `(.L_x_862) ;  /* 0x00000000000c7947 */ /* 0x000fea0003800000 */
.L_x_863:
[----:B------:R-:W2:Y:S02]  /*a190*/  LD.E R0, desc[UR8][R12.64] ;  /* 0x000000080c007980 */ /* 0x000ea4000c101900 */
[----:B--2---:R-:W-:-:S05]  /*a1a0*/  IADD3 R3, PT, PT, R3, R0, RZ ;  /* 0x0000000003037210 */ /* 0x004fca0007ffe0ff */
[----:B------:R1:W-:Y:S02]  /*a1b0*/  ST.E desc[UR8][R12.64], R3 ;  /* 0x000000030c007985 */ /* 0x0003e4000c101908 */
.L_x_862:
[----:B------:R-:W-:Y:S05]  /*a1c0*/  BSYNC.RECONVERGENT B0 ;  /* 0x0000000000007941 */ /* 0x000fea0003800200 */
.L_x_861:
[----:B------:R2:W-:Y:S01]  /*a1d0*/  ATOM.E.ADD.F16x2.RN.STRONG.GPU P0, RZ, desc[UR8][R12.64+0x4], R4 ;  /* 0x800004040cff79a2 */ /* 0x0005e2000c10e108 */
[----:B------:R-:W-:Y:S04]  /*a1e0*/  BSSY.RECONVERGENT B0, `(.L_x_865) ;  /* 0x000000e000007945 */ /* 0x000fe80003800200 */
[----:B--2---:R-:W-:Y:S05]  /*a1f0*/  @P0 BRA `(.L_x_866) ;  /* 0x0000000000300947 */ /* 0x004fea0003800000 */
[----:B------:R-:W2:Y:S02]  /*a200*/  QSPC.E.S P0, RZ, [R12+0x4] ;  /* 0x000004000cff73aa */ /* 0x000ea40000000500 */
[----:B--2---:R-:W-:Y:S05]  /*a210*/  @!P0 BRA `(.L_x_867) ;  /* 0x00000000001c8947 */ /* 0x004fea0003800000 */
[----:B------:R-:W-:-:S04]  /*a220*/  MOV R2, R12 ;  /* 0x0000000c00027202 */ /* 0x000fc80000000f00 */
[----:B------:R-:W-:-:S07]  /*a230*/  MOV R0, R2 ;  /* 0x0000000200007202 */ /* 0x000fce0000000f00 */
.L_x_868:
[----:B------:R-:W1:Y:S02]  /*a240*/  LDS R2, [R0+0x4] ;  /* 0x0000040000027984 */ /* 0x000e640000000800 */
[----:B-1----:R-:W-:-:S05]  /*a250*/  HFMA2 R3, R2, 1, 1, R4 ;  /* 0x3c003c0002037831 */ /* 0x002fca0000000004 */
[----:B------:R-:W1:Y:S02]  /*a260*/  ATOMS.CAST.SPIN P0, [R0+0x4], R2, R3 ;  /* 0x000004020000758d */ /* 0x000e640001800003 */
[----:B-1----:R-:W-:Y:S05]  /*a270*/  @!P0 BRA `(.L_x_868) ;  /* 0xfffffffc00f08947 */ /* 0x002fea000383ffff */
[----:B------:R-:W-:Y:S05]  /*a280*/  BRA `(.L_x_866) ;  /* 0x00000000000c7947 */ /* 0x000fea0003800000 */
.L_x_867:
[----:B------:R-:W1:Y:S02]  /*a290*/  LD.E R0, desc[UR8][R12.64+0x4] ;  /* 0x000004080c007980 */ /* 0x000e64000c101900 */
[----:B-1----:R-:W-:-:S05]  /*a2a0*/  IADD3 R3, PT, PT, R4, R0, RZ ;  /* 0x0000000004037210 */ /* 0x002fca0007ffe0ff */
[----:B------:R2:W-:Y:S02]  /*a2b0*/  ST.E desc[UR8][R12.64+0x4], R3 ;  /* 0x000004030c007985 */ /* 0x0005e4000c101908 */
.L_x_866:
[----:B------:R-:W-:Y:S05]  /*a2c0*/  BSYNC.RECONVERGENT B0 ;  /* 0x0000000000007941 */ /* 0x000fea0003800200 */
.L_x_865:
        /* <DEDUP_REMOVED lines=10> */
.L_x_872:
[----:B------:R-:W1:Y:S02]  /*a370*/  LDS R2, [R0] ;  /* 0x0000000000027984 */ /* 0x000e640000000800 */
[----:B-1----:R-:W-:-:S05]  /*a380*/  HADD2 R3, R2, R5 ;  /* 0x0000000502037230 */ /* 0x002fca0000000000 */
[----:B------:R-:W1:Y:S02]  /*a390*/  ATOMS.CAST.SPIN P0, [R0], R2, R3 ;  /* 0x000000020000758d */ /* 0x000e640001800003 */
[----:B-1----:R-:W-:Y:S05]  /*a3a0*/  @!P0 BRA `(.L_x_872) ;  /* 0xfffffffc00f08947 */ /* 0x002fea000383ffff */
[----:B------:R-:W-:Y:S05]  /*a3b0*/  BRA `(.L_x_870) ;  /* 0x00000000000c7947 */ /* 0x000fea0003800000 */
.L_x_871:
[----:B------:R-:W2:Y:S02]  /*a3c0*/  LD.E R0, desc[UR8][R12.64] ;  /* 0x000000080c007980 */ /* 0x000ea4000c101900 */
[----:B--2---:R-:W-:-:S05]  /*a3d0*/  IADD3 R3, PT, PT, R5, R0, RZ ;  /* 0x0000000005037210 */ /* 0x004fca0007ffe0ff */
[----:B------:R1:W-:Y:S02]  /*a3e0*/  ST.E desc[UR8][R12.64], R3 ;  /* 0x000000030c007985 */ /* 0x0003e4000c101908 */
.L_x_870:
[----:B------:R-:W-:Y:S05]  /*a3f0*/  BSYNC.RECONVERGENT B0 ;  /* 0x0000000000007941 */ /* 0x000fea0003800200 */
.L_x_869:
[----:B------:R2:W-:Y:S01]  /*a400*/  ATOM.E.ADD.F16x2.RN.STRONG.GPU P0, RZ, desc[UR8][R12.64+0x4], R6 ;  /* 0x800004060cff79a2 */ /* 0x0005e2000c10e108 */
[----:B------:R-:W-:Y:S04]  /*a410*/  BSSY.RECONVERGENT B0, `(.L_x_873) ;  /* 0x000000e000007945 */ /* 0x000fe80003800200 */
[----:B--2---:R-:W-:Y:S05]  /*a420*/  @P0 BRA `(.L_x_874) ;  /* 0x0000000000300947 */ /* 0x004fea0003800000 */
[----:B------:R-:W2:Y:S02]  /*a430*/  QSPC.E.S P0, RZ, [R12+0x4] ;  /* 0x000004000cff73aa */ /* 0x000ea40000000500 */
[----:B--2---:R-:W-:Y:S05]  /*a440*/  @!P0 BRA `(.L_x_875) ;  /* 0x00000000001c8947 */ /* 0x004fea0003800000 */
[----:B------:R-:W-:-:S04]  /*a450*/  MOV R2, R12 ;  /* 0x0000000c00027202 */ /* 0x000fc80000000f00 */
[----:B------:R-:W-:-:S07]  /*a460*/  MOV R0, R2 ;  /* 0x0000000200007202 */ /* 0x000fce0000000f00 */
.L_x_876:
[----:B------:R-:W1:Y:S02]  /*a470*/  LDS R2, [R0+0x4] ;  /* 0x0000040000027984 */ /* 0x000e640000000800 */
[----:B-1----:R-:W-:-:S05]  /*a480*/  HFMA2 R3, R2, 1, 1, R6 ;  /* 0x3c003c0002037831 */ /* 0x002fca0000000006 */
[----:B------:R-:W1:Y:S02]  /*a490*/  ATOMS.CAST.SPIN P0, [R0+0x4], R2, R3 ;  /* 0x000004020000758d */ /* 0x000e640001800003 */
[----:B-1----:R-:W-:Y:S05]  /*a4a0*/  @!P0 BRA `(.L_x_876) ;  /* 0xfffffffc00f08947 */ /* 0x002fea000383ffff */
[----:B------:R-:W-:Y:S05]  /*a4b0*/  BRA `(.L_x_874) ;  /* 0x00000000000c7947 */ /* 0x000fea0003800000 */
.L_x_875:
[----:B------:R-:W1:Y:S02]  /*a4c0*/  LD.E R0, desc[UR8][R12.64+0x4] ;  /* 0x000004080c007980 */ /* 0x000e64000c101900 */
[----:B-1----:R-:W-:-:S05]  /*a4d0*/  IADD3 R3, PT, PT, R6, R0, RZ ;  /* 0x0000000006037210 */ /* 0x002fca0007ffe0ff */
[----:B------:R2:W-:Y:S02]  /*a4e0*/  ST.E desc[UR8][R12.64+0x4], R3 ;  /* 0x000004030c007985 */ /* 0x0005e4000c101908 */
.L_x_874:
[----:B------:R-:W-:Y:S05]  /*a4f0*/  BSYNC.RECONVERGENT B0 ;  /* 0x0000000000007941 */ /* 0x000fea0003800200 */
.L_x_873:
        /* <DEDUP_REMOVED lines=10> */
.L_x_880:
[----:B------:R-:W1:Y:S02]  /*a5a0*/  LDS R2, [R0] ;  /* 0x0000000000027984 */ /* 0x000e640000000800 */
[----:B-1----:R-:W-:-:S05]  /*a5b0*/  HADD2 R3, R2, R7 ;  /* 0x0000000702037230 */ /* 0x002fca0000000000 */
[----:B------:R-:W1:Y:S02]  /*a5c0*/  ATOMS.CAST.SPIN P0, [R0], R2, R3 ;  /* 0x000000020000758d */ /* 0x000e640001800003 */
[----:B-1----:R-:W-:Y:S05]  /*a5d0*/  @!P0 BRA `(.L_x_880) ;  /* 0xfffffffc00f08947 */ /* 0x002fea000383ffff */
[----:B------:R-:W-:Y:S05]  /*a5e0*/  BRA `(.L_x_878) ;  /* 0x00000000000c7947 */ /* 0x000fea0003800000 */
.L_x_879:
[----:B------:R-:W2:Y:S02]  /*a5f0*/  LD.E R0, desc[UR8][R12.64] ;  /* 0x000000080c007980 */ /* 0x000ea4000c101900 */
[----:B--2---:R-:W-:-:S05]  /*a600*/  IADD3 R3, PT, PT, R7, R0, RZ ;  /* 0x0000000007037210 */ /* 0x004fca0007ffe0ff */
[----:B------:R1:W-:Y:S02]  /*a610*/  ST.E desc[UR8][R12.64], R3 ;  /* 0x000000030c007985 */ /* 0x0003e4000c101908 */
.L_x_878:
[----:B------:R-:W-:Y:S05]  /*a620*/  BSYNC.RECONVERGENT B0 ;  /* 0x0000000000007941 */ /* 0x000fea0003800200 */
.L_x_877:
[----:B------:R2:W-:Y:S02]  /*a630*/  ATOM.E.ADD.F16x2.RN.STRONG.GPU P0, RZ, desc[UR8][R12.64+0x4], R8 ;  /* 0x800004080cff79a2 */ /* 0x0005e4000c10e108 */
[----:B--2---:R-:W-:Y:S05]  /*a640*/  @P0 EXIT ;  /* 0x000000000000094d */ /* 0x004fea0003800000 */
[----:B------:R-:W2:Y:S02]  /*a650*/  QSPC.E.S P0, RZ, [R12+0x4] ;  /* 0x000004000cff73aa */ /* 0x000ea40000000500 */
[----:B--2---:R-:W-:Y:S05]  /*a660*/  @!P0 BRA `(.L_x_881) ;  /* 0x00000000001c8947 */ /* 0x004fea0003800000 */
[----:B------:R-:W-:-:S04]  /*a670*/  MOV R2, R12 ;  /* 0x0000000c00027202 */ /* 0x000fc80000000f00 */
[----:B------:R-:W-:-:S07]  /*a680*/  MOV R0, R2 ;  /* 0x0000000200007202 */ /* 0x000fce0000000f00 */
.L_x_882:
[----:B------:R-:W1:Y:S02]  /*a690*/  LDS R2, [R0+0x4] ;  /* 0x0000040000027984 */ /* 0x000e640000000800 */
[----:B-1----:R-:W-:-:S05]  /*a6a0*/  HFMA2 R3, R2, 1, 1, R8 ;  /* 0x3c003c0002037831 */ /* 0x002fca0000000008 */
[----:B------:R-:W1:Y:S02]  /*a6b0*/  ATOMS.CAST.SPIN P0, [R0+0x4], R2, R3 ;  /* 0x000004020000758d */ /* 0x000e640001800003 */
[----:B-1----:R-:W-:Y:S05]  /*a6c0*/  @!P0 BRA `(.L_x_882) ;  /* 0xfffffffc00f08947 */ /* 0x002fea000383ffff */
[----:B------:R-:W-:Y:S05]  /*a6d0*/  EXIT ;  /* 0x000000000000794d */ /* 0x000fea0003800000 */
.L_x_881:
[----:B------:R-:W1:Y:S02]  /*a6e0*/  LD.E R0, desc[UR8][R12.64+0x4] ;  /* 0x000004080c007980 */ /* 0x000e64000c101900 */
[----:B-1----:R-:W-:-:S05]  /*a6f0*/  IADD3 R3, PT, PT, R8, R0, RZ ;  /* 0x0000000008037210 */ /* 0x002fca0007ffe0ff */
[----:B------:R-:W-:Y:S01]  /*a700*/  ST.E desc[UR8][R12.64+0x4], R3 ;  /* 0x000004030c007985 */ /* 0x000fe2000c101908 */
[----:B------:R-:W-:Y:S05]  /*a710*/  EXIT ;  /* 0x000000000000794d */ /* 0x000fea0003800000 */
.L_x_883:
        /* <DEDUP_REMOVED lines=14> */
.L_x_4482:


//--------------------- .text._Z23gemm_half_q_half_kernelILi4ELi40ELb0ELb0ELi32EEvPK6__halfPKjS4_S2_PS0_iiiiPKtS7_iiiiiibS2_i --------------------------
	.section	.text._Z23gemm_half_q_half_kernelILi4ELi40ELb0ELb0ELi32EEvPK6__halfPKjS4_S2_PS0_iiiiPKtS7_iiiiiibS2_i,"ax",@progbits
	.align	128
        .global         _Z23gemm_half_q_half_kernelILi4ELi40ELb0ELb0ELi32EEvPK6__halfPKjS4_S2_PS0_iiiiPKtS7_iiiiiibS2_i
        .type           _Z23gemm_half_q_half_kernelILi4ELi40ELb0ELb0ELi32EEvPK6__halfPKjS4_S2_PS0_iiiiPKtS7_iiiiiibS2_i,@function
        .size           _Z23gemm_half_q_half_kernelILi4ELi40ELb0ELb0ELi32EEvPK6__halfPKjS4_S2_PS0_iiiiPKtS7_iiiiiibS2_i,(.L_x_4483 - _Z23gemm_half_q_half_kernelILi4ELi40ELb0ELb0ELi32EEvPK6__halfPKjS4_S2_PS0_iiiiPKtS7_iiiiiibS2_i)
        .other          _Z23gemm_half_q_half_kernelILi4ELi40ELb0ELb0ELi32EEvPK6__halfPKjS4_S2_PS0_iiiiPKtS7_iiiiiibS2_i,@"STO_CUDA_ENTRY STV_DEFAULT"
_Z23gemm_half_q_half_kernelILi4ELi40ELb0ELb0ELi32EEvPK6__halfPKjS4_S2_PS0_iiiiPKtS7_iiiiiibS2_i:
.text._Z23gemm_half_q_half_kernelILi4ELi40ELb0ELb0ELi32EEvPK6__halfPKjS4_S2_PS0_iiiiPKtS7_iiiiiibS2_i:
[----:B------:R-:W-:Y:S01]  /*0000*/  LDC R1, c[0x0][0x37c] ;  /* 0x0000df00ff017b82 */ /* 0x000fe20000000800 */
[----:B------:R-:W0:Y:S07]  /*0010*/  S2R R4, SR_CTAID.Z ;  /* 0x0000000000047919 */ /* 0x000e2e0000002700 */
[----:B------:R-:W1:Y:S01]  /*0020*/  S2UR UR10, SR_CTAID.Y ;  /* 0x00000000000a79c3 */ /* 0x000e620000002600 */
[----:B------:R-:W2:Y:S01]  /*0030*/  LDCU.64 UR8, c[0x0][0x358] ;  /* 0x00006b00ff0877ac */ /* 0x000ea20008000a00 */
[----:B------:R-:W-:Y:S01]  /*0040*/  BSSY.RECONVERGENT B0, `(.L_x_884) ;  /* 0x00000c4000007945 */ /* 0x000fe20003800200 */
[----:B------:R-:W3:Y:S05]  /*0050*/  S2R R2, SR_TID.X ;  /* 0x0000000000027919 */ /* 0x000eea0000002100 */
[----:B------:R-:W4:Y:S08]  /*0060*/  LDC R33, c[0x0][0x3a8] ;  /* 0x0000ea00ff217b82 */ /* 0x000f300000000800 */
[----:B------:R-:W5:Y:S08]  /*0070*/  LDC R7, c[0x0][0x3b0] ;  /* 0x0000ec00ff077b82 */ /* 0x000f700000000800 */
[----:B------:R-:W2:Y:S01]  /*0080*/  S2UR UR4, SR_CTAID.X ;  /* 0x00000000000479c3 */ /* 0x000ea20000002500 */
[----:B-1----:R-:W-:Y:S01]  /*0090*/  USHF.L.U32 UR7, UR10, 0x2, URZ ;  /* 0x000000020a077899 */ /* 0x002fe200080006ff */
[----:B0-----:R-:W-:-:S05]  /*00a0*/  SHF.L.U32 R31, R4, 0x5, RZ ;  /* 0x00000005041f7819 */ /* 0x001fca00000006ff */
[----:B----4-:R-:W-:Y:S02]  /*00b0*/  IADD3 R33, PT, PT, R33, -UR7, RZ ;  /* 0x8000000721217c10 */ /* 0x010fe4000fffe0ff */
[C---:B------:R-:W-:Y:S02]  /*00c0*/  IADD3 R32, PT, PT, R31.reuse, 0x20, RZ ;  /* 0x000000201f207810 */ /* 0x040fe40007ffe0ff */
[----:B---3--:R-:W-:Y:S02]  /*00d0*/  IADD3 R6, PT, PT, R31, R2, RZ ;  /* 0x000000021f067210 */ /* 0x008fe40007ffe0ff */
[C---:B------:R-:W-:Y:S02]  /*00e0*/  ISETP.GE.AND P1, PT, R33.reuse, 0x1, PT ;  /* 0x000000012100780c */ /* 0x040fe40003f26270 */
[----:B-----5:R-:W-:Y:S02]  /*00f0*/  VIMNMX R15, PT, PT, R32, R7, PT ;  /* 0x00000007200f7248 */ /* 0x020fe40003fe0100 */
[----:B------:R-:W-:-:S02]  /*0100*/  VIMNMX R5, PT, PT, R33, 0x4, PT ;  /* 0x0000000421057848 */ /* 0x000fc40003fe0100 */
[----:B------:R-:W-:Y:S01]  /*0110*/  ISETP.GE.OR P0, PT, R6, R15, !P1 ;  /* 0x0000000f0600720c */ /* 0x000fe20004f06670 */
[----:B--2---:R-:W-:-:S06]  /*0120*/  USHF.L.U32 UR4, UR4, 0x7, URZ ;  /* 0x0000000704047899 */ /* 0x004fcc00080006ff */
        /* <DEDUP_REMOVED lines=32> */
.L_x_889:
        /* <DEDUP_REMOVED lines=32> */
.L_x_888:
        /* <DEDUP_REMOVED lines=20> */
.L_x_890:
[----:B------:R-:W-:-:S13]  /*0670*/  ISETP.EQ.AND P2, PT, R14, RZ, PT ;  /* 0x000000ff0e00720c */ /* 0x000fda0003f42270 */
[----:B------:R-:W-:Y:S05]  /*0680*/  @!P0 BRA P2, `(.L_x_885) ;  /* 0x00000004007c8947 */ /* 0x000fea0001000000 */
.L_x_887:
        /* <DEDUP_REMOVED lines=12> */
.L_x_886:
        /* <DEDUP_REMOVED lines=17> */
.L_x_893:
        /* <DEDUP_REMOVED lines=32> */
.L_x_892:
[----:B------:R-:W-:-:S04]  /*0a60*/  IADD3 R8, PT, PT, RZ, -R14, RZ ;  /* 0x8000000eff087210 */ /* 0x000fc80007ffe0ff */
[----:B------:R-:W-:-:S13]  /*0a70*/  ISETP.GT.AND P2, PT, R8, 0x1, PT ;  /* 0x000000010800780c */ /* 0x000fda0003f44270 */
[----:B------:R-:W-:Y:S05]  /*0a80*/  @!P2 BRA `(.L_x_894) ;  /* 0x000000000048a947 */ /* 0x000fea0003800000 */
        /* <DEDUP_REMOVED lines=18> */
.L_x_894:
[----:B------:R-:W-:-:S13]  /*0bb0*/  ISETP.NE.OR P0, PT, R14, RZ, P0 ;  /* 0x000000ff0e00720c */ /* 0x000fda0000705670 */
[----:B------:R-:W-:Y:S05]  /*0bc0*/  @!P0 BRA `(.L_x_885) ;  /* 0x00000000002c8947 */ /* 0x000fea0003800000 */
.L_x_891:
        /* <DEDUP_REMOVED lines=11> */
.L_x_885:
[----:B------:R-:W-:Y:S05]  /*0c80*/  BSYNC.RECONVERGENT B0 ;  /* 0x0000000000007941 */ /* 0x000fea0003800200 */
.L_x_884:
[----:B------:R-:W0:Y:S02]  /*0c90*/  LDCU UR5, c[0x0][0x3ac] ;  /* 0x00007580ff0577ac */ /* 0x000e240008000800 */
[----:B0-----:R-:W-:-:S04]  /*0ca0*/  MOV R3, UR5 ;  /* 0x0000000500037c02 */ /* 0x001fc80008000f00 */
[----:B------:R-:W-:-:S13]  /*0cb0*/  ISETP.GE.AND P0, PT, R0, R3, PT ;  /* 0x000000030000720c */ /* 0x000fda0003f06270 */
[----:B------:R-:W-:Y:S05]  /*0cc0*/  @P0 EXIT ;  /* 0x000000000000094d */ /* 0x000fea0003800000 */
[----:B-----5:R-:W0:Y:S02]  /*0cd0*/  LDC.U8 R6, c[0x0][0x3e0] ;  /* 0x0000f800ff067b82 */ /* 0x020e240000000000 */
        /* <DEDUP_REMOVED lines=18> */
.L_x_898:
        /* <DEDUP_REMOVED lines=15> */
.L_x_897:
[----:B-1----:R-:W-:-:S04]  /*0ef0*/  IADD3 R8, PT, PT, RZ, -R6, RZ ;  /* 0x80000006ff087210 */ /* 0x002fc80007ffe0ff */
[----:B------:R-:W-:-:S13]  /*0f00*/  ISETP.GT.AND P2, PT, R8, 0x1, PT ;  /* 0x000000010800780c */ /* 0x000fda0003f44270 */
[----:B------:R-:W-:Y:S05]  /*0f10*/  @!P2 BRA `(.L_x_899) ;  /* 0x000000000024a947 */ /* 0x000fea0003800000 */
[----:B------:R-:W0:Y:S01]  /*0f20*/  LDC.64 R10, c[0x0][0x3a0] ;  /* 0x0000e800ff0a7b82 */ /* 0x000e220000000a00 */
[CC--:B------:R-:W-:Y:S02]  /*0f30*/  IADD3 R12, PT, PT, R5.reuse, R3.reuse, RZ ;  /* 0x00000003050c7210 */ /* 0x0c0fe40007ffe0ff */
[----:B------:R-:W-:Y:S02]  /*0f40*/  PLOP3.LUT P0, PT, PT, PT, PT, 0x8, 0x80 ;  /* 0x000000000080781c */ /* 0x000fe40003f0e170 */
[----:B------:R-:W-:Y:S01]  /*0f50*/  IADD3 R6, PT, PT, R6, 0x2, RZ ;  /* 0x0000000206067810 */ /* 0x000fe20007ffe0ff */
[----:B0-----:R-:W-:Y:S01]  /*0f60*/  IMAD.WIDE R8, R5, 0x2, R10 ;  /* 0x0000000205087825 */ /* 0x001fe200078e020a */
[----:B------:R-:W-:-:S03]  /*0f70*/  IADD3 R5, PT, PT, R12, R3, RZ ;  /* 0x000000030c057210 */ /* 0x000fc60007ffe0ff */
[----:B------:R-:W-:Y:S01]  /*0f80*/  IMAD.WIDE R10, R12, 0x2, R10 ;  /* 0x000000020c0a7825 */ /* 0x000fe200078e020a */
[----:B------:R0:W-:Y:S04]  /*0f90*/  STG.E.64 desc[UR8][R8.64], RZ ;  /* 0x000000ff08007986 */ /* 0x0001e8000c101b08 */
[----:B------:R0:W-:Y:S02]  /*0fa0*/  STG.E.64 desc[UR8][R10.64], RZ ;  /* 0x000000ff0a007986 */ /* 0x0001e4000c101b08 */
.L_x_899:
[----:B------:R-:W-:-:S13]  /*0fb0*/  ISETP.NE.OR P0, PT, R6, RZ, P0 ;  /* 0x000000ff0600720c */ /* 0x000fda0000705670 */
[----:B------:R-:W-:Y:S05]  /*0fc0*/  @!P0 BRA `(.L_x_895) ;  /* 0x00000000001c8947 */ /* 0x000fea0003800000 */
.L_x_896:
[----:B0-----:R-:W0:Y:S02]  /*0fd0*/  LDC.64 R8, c[0x0][0x3a0] ;  /* 0x0000e800ff087b82 */ /* 0x001e240000000a00 */
.L_x_900:
[C---:B0-----:R-:W-:Y:S01]  /*0fe0*/  IMAD.WIDE R10, R5.reuse, 0x2, R8 ;  /* 0x00000002050a7825 */ /* 0x041fe200078e0208 */
[----:B------:R-:W-:Y:S02]  /*0ff0*/  IADD3 R6, PT, PT, R6, 0x1, RZ ;  /* 0x0000000106067810 */ /* 0x000fe40007ffe0ff */
[----:B------:R-:W-:Y:S02]  /*1000*/  IADD3 R5, PT, PT, R5, R3, RZ ;  /* 0x0000000305057210 */ /* 0x000fe40007ffe0ff */
[----:B------:R1:W-:Y:S01]  /*1010*/  STG.E.64 desc[UR8][R10.64], RZ ;  /* 0x000000ff0a007986 */ /* 0x0003e2000c101b08 */
[----:B------:R-:W-:-:S13]  /*1020*/  ISETP.NE.AND P0, PT, R6, RZ, PT ;  /* 0x000000ff0600720c */ /* 0x000fda0003f05270 */
[----:B-1----:R-:W-:Y:S05]  /*1030*/  @P0 BRA `(.L_x_900) ;  /* 0xfffffffc00e80947 */ /* 0x002fea000383ffff */
.L_x_895:
        /* <DEDUP_REMOVED lines=20> */
.L_x_902:
[----:B------:R-:W0:Y:S01]  /*1180*/  LDC.64 R4, c[0x0][0x390] ;  /* 0x0000e400ff047b82 */ /* 0x000e220000000a00 */
[----:B-----5:R-:W-:-:S05]  /*1190*/  IADD3 R2, PT, PT, R14, UR4, RZ ;  /* 0x000000040e027c10 */ /* 0x020fca000fffe0ff */
[----:B------:R-:W-:-:S05]  /*11a0*/  IMAD R6, R2, R3, RZ ;  /* 0x0000000302067224 */ /* 0x000fca00078e02ff */
[----:B------:R-:W-:-:S04]  /*11b0*/  SHF.R.S32.HI R11, RZ, 0x1f, R6 ;  /* 0x0000001fff0b7819 */ /* 0x000fc80000011406 */
[----:B------:R-:W-:-:S04]  /*11c0*/  LEA.HI R6, R11, R6, RZ, 0x3 ;  /* 0x000000060b067211 */ /* 0x000fc800078f18ff */
[----:B------:R-:W-:-:S05]  /*11d0*/  LEA.HI.SX32 R11, R6, R17, 0x1d ;  /* 0x00000011060b7211 */ /* 0x000fca00078feaff */
[----:B0-----:R-:W-:Y:S01]  /*11e0*/  IMAD.WIDE R4, R11, 0x4, R4 ;  /* 0x000000040b047825 */ /* 0x001fe200078e0204 */
[----:B------:R-:W-:Y:S01]  /*11f0*/  SHF.L.U32 R13, R18, 0x1, RZ ;  /* 0x00000001120d7819 */ /* 0x000fe200000006ff */
[----:B------:R-:W0:Y:S04]  /*1200*/  LDC.64 R10, c[0x0][0x398] ;  /* 0x0000e600ff0a7b82 */ /* 0x000e280000000a00 */
[----:B------:R-:W2:Y:S01]  /*1210*/  LDG.E.CONSTANT R5, desc[UR8][R4.64] ;  /* 0x0000000804057981 */ /* 0x000ea2000c1e9900 */
[----:B------:R-:W-:-:S05]  /*1220*/  IMAD.WIDE.U32 R12, R13, 0x2, R8 ;  /* 0x000000020d0c7825 */ /* 0x000fca00078e0008 */
[----:B------:R1:W3:Y:S01]  /*1230*/  LDG.E.U16.CONSTANT R23, desc[UR8][R12.64+0x2] ;  /* 0x000002080c177981 */ /* 0x0002e2000c1e9500 */
[----:B0-----:R-:W-:-:S06]  /*1240*/  IMAD.WIDE.U32 R10, R2, 0x2, R10 ;  /* 0x00000002020a7825 */ /* 0x001fcc00078e000a */
[----:B------:R0:W4:Y:S01]  /*1250*/  LDG.E.U16.CONSTANT R10, desc[UR8][R10.64] ;  /* 0x000000080a0a7981 */ /* 0x000122000c1e9500 */
[----:B------:R-:W-:Y:S01]  /*1260*/  UIADD3 UR4, UPT, UPT, UR4, 0x1, URZ ;  /* 0x0000000104047890 */ /* 0x000fe2000fffe0ff */
[----:B--2---:R-:W-:-:S04]  /*1270*/  SHF.R.U32.HI R2, RZ, R16, R5 ;  /* 0x00000010ff027219 */ /* 0x004fc80000011605 */
[--C-:B------:R-:W-:Y:S02]  /*1280*/  SHF.R.U32.HI R4, RZ, 0x8, R2.reuse ;  /* 0x00000008ff047819 */ /* 0x100fe40000011602 */
[----:B------:R-:W-:Y:S02]  /*1290*/  LOP3.LUT R6, R2, 0xf, RZ, 0xc0, !PT ;  /* 0x0000000f02067812 */ /* 0x000fe400078ec0ff */
[----:B------:R-:W-:Y:S02]  /*12a0*/  LOP3.LUT R4, R4, 0xf, RZ, 0xc0, !PT ;  /* 0x0000000f04047812 */ /* 0x000fe400078ec0ff */
[----:B------:R-:W-:Y:S01]  /*12b0*/  SHF.R.U32.HI R19, RZ, 0x4, R2 ;  /* 0x00000004ff137819 */ /* 0x000fe20000011602 */
[----:B------:R-:W-:Y:S01]  /*12c0*/  IMAD R21, R6, R6, R6 ;  /* 0x0000000606157224 */ /* 0x000fe200078e0206 */
[----:B------:R-:W-:Y:S01]  /*12d0*/  SHF.R.U32.HI R2, RZ, 0xc, R2 ;  /* 0x0000000cff027819 */ /* 0x000fe20000011602 */
[----:B------:R-:W-:Y:S01]  /*12e0*/  IMAD R5, R4, R4, R4 ;  /* 0x0000000404057224 */ /* 0x000fe200078e0204 */
[----:B------:R-:W-:-:S02]  /*12f0*/  LOP3.LUT R19, R19, 0xf, RZ, 0xc0, !PT ;  /* 0x0000000f13137812 */ /* 0x000fc400078ec0ff */
[----:B------:R-:W-:Y:S02]  /*1300*/  LOP3.LUT R2, R2, 0xf, RZ, 0xc0, !PT ;  /* 0x0000000f02027812 */ /* 0x000fe400078ec0ff */
[----:B------:R-:W-:Y:S01]  /*1310*/  IADD3 R21, PT, PT, R6, 0x1, R21 ;  /* 0x0000000106157810 */ /* 0x000fe20007ffe015 */
[----:B------:R-:W-:Y:S01]  /*1320*/  IMAD R6, R19, R19, R19 ;  /* 0x0000001313067224 */ /* 0x000fe200078e0213 */
[----:B-1----:R-:W-:Y:S01]  /*1330*/  IADD3 R12, PT, PT, R4, 0x1, R5 ;  /* 0x00000001040c7810 */ /* 0x002fe20007ffe005 */
[C---:B------:R-:W-:Y:S01]  /*1340*/  IMAD R5, R2.reuse, R2, R2 ;  /* 0x0000000202057224 */ /* 0x040fe200078e0202 */
[----:B---3--:R-:W-:Y:S02]  /*1350*/  IADD3 R18, PT, PT, R23, R18, RZ ;  /* 0x0000001217127210 */ /* 0x008fe40007ffe0ff */
[----:B------:R-:W-:Y:S01]  /*1360*/  IADD3 R6, PT, PT, R19, 0x1, R6 ;  /* 0x0000000113067810 */ /* 0x000fe20007ffe006 */
[----:B------:R-:W4:Y:S01]  /*1370*/  I2F.F16 R21, R21 ;  /* 0x0000001500157306 */ /* 0x000f220000200c00 */
[----:B------:R-:W-:-:S02]  /*1380*/  IADD3 R19, PT, PT, R2, 0x1, R5 ;  /* 0x0000000102137810 */ /* 0x000fc40007ffe005 */
[----:B------:R-:W-:-:S05]  /*1390*/  ISETP.GE.AND P0, PT, R18, R15, PT ;  /* 0x0000000f1200720c */ /* 0x000fca0003f06270 */
[----:B0-----:R-:W0:Y:S01]  /*13a0*/  I2F.F16 R11, R6 ;  /* 0x00000006000b7306 */ /* 0x001e220000200c00 */
[----:B----4-:R-:W-:-:S07]  /*13b0*/  HMUL2 R2, R21.H0_H0, R10.H0_H0 ;  /* 0x2000000a15027232 */ /* 0x010fce0000000800 */
[----:B------:R-:W1:Y:S01]  /*13c0*/  I2F.F16 R13, R12 ;  /* 0x0000000c000d7306 */ /* 0x000e620000200c00 */
[----:B0-----:R-:W-:-:S07]  /*13d0*/  HMUL2 R4, R11.H0_H0, R10.H0_H0 ;  /* 0x2000000a0b047232 */ /* 0x001fce0000000800 */
[----:B------:R-:W0:Y:S01]  /*13e0*/  I2F.F16 R19, R19 ;  /* 0x0000001300137306 */ /* 0x000e220000200c00 */
[-C--:B-1----:R-:W-:Y:S02]  /*13f0*/  HMUL2 R5, R13.H0_H0, R10.reuse.H0_H0 ;  /* 0x2000000a0d057232 */ /* 0x082fe40000000800 */
[----:B0-----:R-:W-:Y:S01]  /*1400*/  HMUL2 R6, R19.H0_H0, R10.H0_H0 ;  /* 0x2000000a13067232 */ /* 0x001fe20000000800 */
[----:B------:R-:W-:Y:S06]  /*1410*/  @!P0 BRA `(.L_x_902) ;  /* 0xfffffffc00588947 */ /* 0x000fec000383ffff */
.L_x_901:
[C---:B------:R-:W-:Y:S01]  /*1420*/  ISETP.GT.AND P0, PT, R31.reuse, UR5, PT ;  /* 0x000000051f007c0c */ /* 0x040fe2000bf04270 */
[----:B------:R-:W-:Y:S01]  /*1430*/  HFMA2 R13, -RZ, RZ, 0, 0 ;  /* 0x00000000ff0d7431 */ /* 0x000fe200000001ff */
[----:B0-----:R-:W-:Y:S01]  /*1440*/  SHF.R.S32.HI R9, RZ, 0x1f, R20 ;  /* 0x0000001fff097819 */ /* 0x001fe20000011414 */
[----:B------:R-:W-:Y:S01]  /*1450*/  HFMA2 R8, -RZ, RZ, 0, 0 ;  /* 0x00000000ff087431 */ /* 0x000fe200000001ff */
[----:B--2---:R-:W-:Y:S02]  /*1460*/  ISETP.GT.AND P2, PT, R31, UR6, PT ;  /* 0x000000061f007c0c */ /* 0x004fe4000bf44270 */
[----:B------:R-:W-:Y:S02]  /*1470*/  CS2R R10, SRZ ;  /* 0x00000000000a7805 */ /* 0x000fe4000001ff00 */
[----:B------:R-:W-:Y:S02]  /*1480*/  LEA.HI R9, R9, R20, RZ, 0x5 ;  /* 0x0000001409097211 */ /* 0x000fe400078f28ff */
[----:B---3--:R-:W-:-:S02]  /*1490*/  ISETP.GT.AND P3, PT, R31, UR10, PT ;  /* 0x0000000a1f007c0c */ /* 0x008fc4000bf64270 */
[C---:B----4-:R-:W-:Y:S02]  /*14a0*/  ISETP.GT.AND P4, PT, R31.reuse, UR12, PT ;  /* 0x0000000c1f007c0c */ /* 0x050fe4000bf84270 */
[----:B-1----:R-:W-:Y:S02]  /*14b0*/  ISETP.GT.AND P5, PT, R31, UR11, PT ;  /* 0x0000000b1f007c0c */ /* 0x002fe4000bfa4270 */
[----:B------:R-:W-:Y:S02]  /*14c0*/  MOV R14, RZ ;  /* 0x000000ff000e7202 */ /* 0x000fe40000000f00 */
[----:B------:R-:W-:Y:S01]  /*14d0*/  SHF.R.S32.HI R17, RZ, 0x5, R9 ;  /* 0x00000005ff117819 */ /* 0x000fe20000011409 */
[----:B------:R-:W-:Y:S08]  /*14e0*/  @!P0 BRA `(.L_x_903) ;  /* 0x00000000001c8947 */ /* 0x000ff00003800000 */
[----:B------:R-:W0:Y:S02]  /*14f0*/  LDC R8, c[0x0][0x3cc] ;  /* 0x0000f300ff087b82 */ /* 0x000e240000000800 */
[----:B0-----:R-:W-:-:S04]  /*1500*/  VIMNMX R8, PT, PT, R31, R8, PT ;  /* 0x000000081f087248 */ /* 0x001fc80003fe0100 */
[----:B------:R-:W-:-:S04]  /*1510*/  IADD3 R8, PT, PT, R8, -UR5, RZ ;  /* 0x8000000508087c10 */ /* 0x000fc8000fffe0ff */
[----:B------:R-:W-:-:S04]  /*1520*/  SHF.R.S32.HI R9, RZ, 0x1f, R8 ;  /* 0x0000001fff097819 */ /* 0x000fc80000011408 */
[----:B------:R-:W-:-:S04]  /*1530*/  LEA.HI R9, R9, R8, RZ, 0x5 ;  /* 0x0000000809097211 */ /* 0x000fc800078f28ff */
[----:B------:R-:W-:-:S05]  /*1540*/  SHF.R.S32.HI R9, RZ, 0x5, R9 ;  /* 0x00000005ff097819 */ /* 0x000fca0000011409 */
[----:B------:R-:W-:-:S07]  /*1550*/  IMAD R8, R9, 0x6, RZ ;  /* 0x0000000609087824 */ /* 0x000fce00078e02ff */
.L_x_903:
        /* <DEDUP_REMOVED lines=8> */
.L_x_904:
        /* <DEDUP_REMOVED lines=8> */
.L_x_905:
        /* <DEDUP_REMOVED lines=8> */
.L_x_906:
        /* <DEDUP_REMOVED lines=8> */
.L_x_907:
[----:B------:R-:W-:Y:S01]  /*1760*/  LEA R8, R17, R8, 0x3 ;  /* 0x0000000811087211 */ /* 0x000fe200078e18ff */
[----:B------:R-:W0:Y:S01]  /*1770*/  S2UR UR5, SR_CgaCtaId ;  /* 0x00000000000579c3 */ /* 0x000e220000008800 */
[----:B------:R-:W1:Y:S01]  /*1780*/  LDCU.64 UR10, c[0x0][0x388] ;  /* 0x00007100ff0a77ac */ /* 0x000e620008000a00 */
[----:B------:R-:W-:Y:S02]  /*1790*/  PRMT R12, RZ, 0x5410, RZ ;  /* 0x00005410ff0c7816 */ /* 0x000fe400000000ff */
[----:B------:R-:W-:Y:S01]  /*17a0*/  IADD3 R8, PT, PT, R11, R8, R10 ;  /* 0x000000080b087210 */ /* 0x000fe20007ffe00a */
[----:B------:R-:W-:Y:S01]  /*17b0*/  UMOV UR4, 0x400 ;  /* 0x0000040000047882 */ /* 0x000fe20000000000 */
[----:B------:R-:W-:Y:S02]  /*17c0*/  PRMT R11, RZ, 0x5410, RZ ;  /* 0x00005410ff0b7816 */ /* 0x000fe400000000ff */
[----:B------:R-:W-:Y:S02]  /*17d0*/  IADD3 R8, PT, PT, R14, R8, R13 ;  /* 0x000000080e087210 */ /* 0x000fe40007ffe00d */
[----:B------:R-:W-:-:S02]  /*17e0*/  PRMT R13, RZ, 0x5410, RZ ;  /* 0x00005410ff0d7816 */ /* 0x000fc400000000ff */
[----:B------:R-:W-:Y:S01]  /*17f0*/  PRMT R14, RZ, 0x5410, RZ ;  /* 0x00005410ff0e7816 */ /* 0x000fe200000000ff */
[----:B------:R-:W-:Y:S01]  /*1800*/  IMAD R9, R8, R3, RZ ;  /* 0x0000000308097224 */ /* 0x000fe200078e02ff */
[----:B------:R-:W-:-:S04]  /*1810*/  SHF.R.S32.HI R8, RZ, 0x1f, R0 ;  /* 0x0000001fff087819 */ /* 0x000fc80000011400 */
[----:B------:R-:W-:-:S04]  /*1820*/  IADD3 R10, P0, PT, R0, R9, RZ ;  /* 0x00000009000a7210 */ /* 0x000fc80007f1e0ff */
[----:B------:R-:W-:Y:S02]  /*1830*/  LEA.HI.X.SX32 R9, R9, R8, 0x1, P0 ;  /* 0x0000000809097211 */ /* 0x000fe400000f0eff */
[----:B------:R-:W-:Y:S01]  /*1840*/  VIMNMX R8, PT, PT, R7, UR6, PT ;  /* 0x0000000607087c48 */ /* 0x000fe2000bfe0100 */
[----:B0-----:R-:W-:Y:S01]  /*1850*/  ULEA UR5, UR5, UR4, 0x18 ;  /* 0x0000000405057291 */ /* 0x001fe2000f8ec0ff */
[----:B-1----:R-:W-:Y:S02]  /*1860*/  LEA R34, P2, R10, UR10, 0x2 ;  /* 0x0000000a0a227c11 */ /* 0x002fe4000f8410ff */
[----:B------:R-:W-:Y:S02]  /*1870*/  ISETP.GT.AND P0, PT, R8, R31, PT ;  /* 0x0000001f0800720c */ /* 0x000fe40003f04270 */
[----:B------:R-:W-:Y:S02]  /*1880*/  LEA.HI.X R35, R10, UR11, R9, 0x2, P2 ;  /* 0x0000000b0a237c11 */ /* 0x000fe400090f1409 */
[----:B------:R-:W-:Y:S01]  /*1890*/  UMOV UR4, UR5 ;  /* 0x0000000500047c82 */ /* 0x000fe20008000000 */
[----:B------:R-:W-:-:S02]  /*18a0*/  PRMT R8, RZ, 0x5410, RZ ;  /* 0x00005410ff087816 */ /* 0x000fc400000000ff */
[----:B------:R-:W-:Y:S02]  /*18b0*/  PRMT R9, RZ, 0x5410, RZ ;  /* 0x00005410ff097816 */ /* 0x000fe400000000ff */
[----:B------:R-:W-:Y:S02]  /*18c0*/  PRMT R10, RZ, 0x5410, RZ ;  /* 0x00005410ff0a7816 */ /* 0x000fe400000000ff */
[----:B------:R-:W-:Y:S02]  /*18d0*/  PRMT R7, RZ, 0x5410, RZ ;  /* 0x00005410ff077816 */ /* 0x000fe400000000ff */
[----:B------:R-:W-:Y:S05]  /*18e0*/  @!P0 BRA `(.L_x_908) ;  /* 0x00000028004c8947 */ /* 0x000fea0003800000 */
[C---:B------:R-:W-:Y:S01]  /*18f0*/  IMAD.WIDE R24, R3.reuse, 0x4, R34 ;  /* 0x0000000403187825 */ /* 0x040fe200078e0222 */
[----:B------:R-:W2:Y:S03]  /*1900*/  LDG.E.128.CONSTANT R16, desc[UR8][R34.64] ;  /* 0x0000000822107981 */ /* 0x000ea6000c1e9d00 */
[----:B------:R-:W-:Y:S02]  /*1910*/  IMAD.WIDE R28, R3, 0x4, R24 ;  /* 0x00000004031c7825 */ /* 0x000fe400078e0218 */
[----:B------:R-:W3:Y:S04]  /*1920*/  LDG.E.128.CONSTANT R24, desc[UR8][R24.64] ;  /* 0x0000000818187981 */ /* 0x000ee8000c1e9d00 */
[----:B------:R0:W4:Y:S01]  /*1930*/  LDG.E.128.CONSTANT R20, desc[UR8][R28.64] ;  /* 0x000000081c147981 */ /* 0x000122000c1e9d00 */
[----:B------:R-:W-:-:S02]  /*1940*/  ISETP.GT.AND P0, PT, R33, RZ, PT ;  /* 0x000000ff2100720c */ /* 0x000fc40003f04270 */
[----:B------:R-:W-:Y:S01]  /*1950*/  PRMT R13, R13, 0x5410, RZ ;  /* 0x000054100d0d7816 */ /* 0x000fe200000000ff */
[----:B0-----:R-:W-:Y:S01]  /*1960*/  IMAD.WIDE R28, R3, 0x4, R28 ;  /* 0x00000004031c7825 */ /* 0x001fe200078e021c */
[----:B--2---:R-:W-:Y:S02]  /*1970*/  SHF.R.U32.HI R30, RZ, 0xc, R16 ;  /* 0x0000000cff1e7819 */ /* 0x004fe40000011610 */
[----:B------:R-:W-:Y:S02]  /*1980*/  SHF.R.U32.HI R31, RZ, 0xc, R17 ;  /* 0x0000000cff1f7819 */ /* 0x000fe40000011611 */
[----:B------:R-:W-:Y:S02]  /*1990*/  SHF.R.U32.HI R37, RZ, 0xc, R18 ;  /* 0x0000000cff257819 */ /* 0x000fe40000011612 */
[----:B------:R-:W-:Y:S02]  /*19a0*/  LOP3.LUT R30, R30, 0xf000f, RZ, 0xc0, !PT ;  /* 0x000f000f1e1e7812 */ /* 0x000fe400078ec0ff */
[----:B------:R-:W-:-:S02]  /*19b0*/  LOP3.LUT R36, R31, 0xf000f, RZ, 0xc0, !PT ;  /* 0x000f000f1f247812 */ /* 0x000fc400078ec0ff */
[----:B----4-:R-:W-:Y:S02]  /*19c0*/  SHF.R.U32.HI R59, RZ, 0x8, R20 ;  /* 0x00000008ff3b7819 */ /* 0x010fe40000011614 */
[----:B------:R-:W-:Y:S02]  /*19d0*/  SHF.R.U32.HI R41, RZ, 0x8, R21 ;  /* 0x00000008ff297819 */ /* 0x000fe40000011615 */
[----:B------:R-:W-:Y:S02]  /*19e0*/  LOP3.LUT R38, R37, 0xf000f, RZ, 0xc0, !PT ;  /* 0x000f000f25267812 */ /* 0x000fe400078ec0ff */
[----:B------:R-:W-:Y:S02]  /*19f0*/  SHF.R.U32.HI R31, RZ, 0x8, R22 ;  /* 0x00000008ff1f7819 */ /* 0x000fe40000011616 */
[----:B------:R-:W-:Y:S02]  /*1a00*/  LOP3.LUT R59, R30, 0x300030, R59, 0xf8, !PT ;  /* 0x003000301e3b7812 */ /* 0x000fe400078ef83b */
[----:B---3--:R-:W-:-:S02]  /*1a10*/  SHF.R.U32.HI R30, RZ, 0xc, R24 ;  /* 0x0000000cff1e7819 */ /* 0x008fc40000011618 */
[----:B------:R-:W-:Y:S02]  /*1a20*/  SHF.R.U32.HI R39, RZ, 0xc, R19 ;  /* 0x0000000cff277819 */ /* 0x000fe40000011613 */
[----:B------:R-:W-:Y:S02]  /*1a30*/  SHF.R.U32.HI R34, RZ, 0xc, R25 ;  /* 0x0000000cff227819 */ /* 0x000fe40000011619 */
[----:B------:R-:W-:Y:S02]  /*1a40*/  SHF.R.U32.HI R35, RZ, 0xc, R26 ;  /* 0x0000000cff237819 */ /* 0x000fe4000001161a */
[----:B------:R-:W-:Y:S02]  /*1a50*/  SHF.R.U32.HI R37, RZ, 0xc, R27 ;  /* 0x0000000cff257819 */ /* 0x000fe4000001161b */
[----:B------:R-:W-:Y:S02]  /*1a60*/  LOP3.LUT R41, R36, 0x300030, R41, 0xf8, !PT ;  /* 0x0030003024297812 */ /* 0x000fe400078ef829 */
[----:B------:R-:W-:-:S02]  /*1a70*/  LOP3.LUT R36, R38, 0x300030, R31, 0xf8, !PT ;  /* 0x0030003026247812 */ /* 0x000fc400078ef81f */
[----:B------:R-:W-:Y:S02]  /*1a80*/  LOP3.LUT R31, R30, 0xf000f, RZ, 0xc0, !PT ;  /* 0x000f000f1e1f7812 */ /* 0x000fe400078ec0ff */
[----:B------:R-:W-:Y:S02]  /*1a90*/  LOP3.LUT R39, R39, 0xf000f, RZ, 0xc0, !PT ;  /* 0x000f000f27277812 */ /* 0x000fe400078ec0ff */
[----:B------:R-:W-:Y:S02]  /*1aa0*/  SHF.R.U32.HI R40, RZ, 0x8, R23 ;  /* 0x00000008ff287819 */ /* 0x000fe40000011617 */
[----:B------:R-:W-:Y:S02]  /*1ab0*/  SHF.R.U32.HI R58, RZ, 0xa, R20 ;  /* 0x0000000aff3a7819 */ /* 0x000fe40000011614 */
[----:B------:R-:W-:Y:S02]  /*1ac0*/  SHF.R.U32.HI R43, RZ, 0xa, R21 ;  /* 0x0000000aff2b7819 */ /* 0x000fe40000011615 */
[----:B------:R-:W-:-:S02]  /*1ad0*/  SHF.R.U32.HI R56, RZ, 0xa, R22 ;  /* 0x0000000aff387819 */ /* 0x000fc40000011616 */
[----:B------:R-:W-:Y:S02]  /*1ae0*/  SHF.R.U32.HI R57, RZ, 0xa, R23 ;  /* 0x0000000aff397819 */ /* 0x000fe40000011617 */
[----:B------:R-:W-:Y:S02]  /*1af0*/  LOP3.LUT R34, R34, 0xf000f, RZ, 0xc0, !PT ;  /* 0x000f000f22227812 */ /* 0x000fe400078ec0ff */
[----:B------:R-:W-:Y:S02]  /*1b00*/  LOP3.LUT R35, R35, 0xf000f, RZ, 0xc0, !PT ;  /* 0x000f000f23237812 */ /* 0x000fe400078ec0ff */
[----:B------:R-:W-:Y:S02]  /*1b10*/  LOP3.LUT R30, R37, 0xf000f, RZ, 0xc0, !PT ;  /* 0x000f000f251e7812 */ /* 0x000fe400078ec0ff */
[----:B------:R-:W-:Y:S02]  /*1b20*/  LOP3.LUT R40, R39, 0x300030, R40, 0xf8, !PT ;  /* 0x0030003027287812 */ /* 0x000fe400078ef828 */
[----:B------:R-:W-:-:S02]  /*1b30*/  LOP3.LUT R58, R31, 0x300030, R58, 0xf8, !PT ;  /* 0x003000301f3a7812 */ /* 0x000fc400078ef83a */
[----:B------:R-:W-:Y:S02]  /*1b40*/  LOP3.LUT R43, R34, 0x300030, R43, 0xf8, !PT ;  /* 0x00300030222b7812 */ /* 0x000fe400078ef82b */
[----:B------:R-:W-:Y:S02]  /*1b50*/  LOP3.LUT R56, R35, 0x300030, R56, 0xf8, !PT ;  /* 0x0030003023387812 */ /* 0x000fe400078ef838 */
[----:B------:R-:W-:Y:S01]  /*1b60*/  LOP3.LUT R57, R30, 0x300030, R57, 0xf8, !PT ;  /* 0x003000301e397812 */ /* 0x000fe200078ef839 */
[----:B------:R-:W-:Y:S06]  /*1b70*/  @!P0 BRA `(.L_x_909) ;  /* 0x0000001000848947 */ /* 0x000fec0003800000 */
[----:B------:R-:W0:Y:S01]  /*1b80*/  LDS.128 R8, [UR5] ;  /* 0x00000005ff087984 */ /* 0x000e220008000c00 */
[----:B------:R-:W-:Y:S02]  /*1b90*/  LOP3.LUT R42, R16, 0x3f003f, RZ, 0xc0, !PT ;  /* 0x003f003f102a7812 */ /* 0x000fe400078ec0ff */
[----:B------:R-:W-:Y:S02]  /*1ba0*/  SHF.R.U32.HI R44, RZ, 0x6, R16 ;  /* 0x00000006ff2c7819 */ /* 0x000fe40000011610 */
[----:B------:R-:W-:Y:S02]  /*1bb0*/  LOP3.LUT R45, R17, 0x3f003f, RZ, 0xc0, !PT ;  /* 0x003f003f112d7812 */ /* 0x000fe400078ec0ff */
[----:B------:R-:W-:Y:S02]  /*1bc0*/  SHF.R.U32.HI R46, RZ, 0x6, R17 ;  /* 0x00000006ff2e7819 */ /* 0x000fe40000011611 */
[----:B------:R-:W-:Y:S02]  /*1bd0*/  LOP3.LUT R47, R18, 0x3f003f, RZ, 0xc0, !PT ;  /* 0x003f003f122f7812 */ /* 0x000fe400078ec0ff */
[----:B------:R-:W-:-:S02]  /*1be0*/  SHF.R.U32.HI R48, RZ, 0x6, R18 ;  /* 0x00000006ff307819 */ /* 0x000fc40000011612 */
[----:B------:R-:W-:Y:S02]  /*1bf0*/  LOP3.LUT R50, R19, 0x3f003f, RZ, 0xc0, !PT ;  /* 0x003f003f13327812 */ /* 0x000fe400078ec0ff */
[----:B------:R-:W-:Y:S02]  /*1c00*/  SHF.R.U32.HI R51, RZ, 0x6, R19 ;  /* 0x00000006ff337819 */ /* 0x000fe40000011613 */
[----:B------:R-:W1:Y:S01]  /*1c10*/  LDS.128 R16, [UR5+0x10] ;  /* 0x00001005ff107984 */ /* 0x000e620008000c00 */
[----:B------:R-:W-:Y:S02]  /*1c20*/  LOP3.LUT R14, R25, 0x3f003f, RZ, 0xc0, !PT ;  /* 0x003f003f190e7812 */ /* 0x000fe400078ec0ff */
[----:B------:R-:W-:Y:S02]  /*1c30*/  SHF.R.U32.HI R35, RZ, 0x6, R25 ;  /* 0x00000006ff237819 */ /* 0x000fe40000011619 */
[----:B------:R-:W-:Y:S02]  /*1c40*/  LOP3.LUT R37, R27, 0x3f003f, RZ, 0xc0, !PT ;  /* 0x003f003f1b257812 */ /* 0x000fe400078ec0ff */
[----:B------:R-:W-:-:S02]  /*1c50*/  SHF.R.U32.HI R38, RZ, 0x6, R27 ;  /* 0x00000006ff267819 */ /* 0x000fc4000001161b */
        /* <DEDUP_REMOVED lines=11> */
[----:B------:R-:W-:Y:S02]  /*1d10*/  LOP3.LUT R31, R24, 0x3f003f, RZ, 0xc0, !PT ;  /* 0x003f003f181f7812 */ /* 0x000fe400078ec0ff */
[----:B------:R-:W-:Y:S02]  /*1d20*/  SHF.R.U32.HI R34, RZ, 0x6, R24 ;  /* 0x00000006ff227819 */ /* 0x000fe40000011618 */
[----:B------:R-:W-:Y:S02]  /*1d30*/  LOP3.LUT R49, R26, 0x3f003f, RZ, 0xc0, !PT ;  /* 0x003f003f1a317812 */ /* 0x000fe400078ec0ff */
[----:B------:R-:W-:-:S02]  /*1d40*/  SHF.R.U32.HI R30, RZ, 0x6, R26 ;  /* 0x00000006ff1e7819 */ /* 0x000fc4000001161a */
        /* <DEDUP_REMOVED lines=9> */
[----:B0-----:R-:W-:-:S02]  /*1de0*/  HFMA2 R50, R27, R8, RZ ;  /* 0x000000081b327231 */ /* 0x001fc400000000ff */
[-C--:B------:R-:W-:Y:S02]  /*1df0*/  HFMA2 R48, R47, R8.reuse, RZ.H0_H0 ;  /* 0x000000082f307231 */ /* 0x080fe400000400ff */
[-C--:B------:R-:W-:Y:S02]  /*1e00*/  HFMA2 R49, R46, R8.reuse, RZ ;  /* 0x000000082e317231 */ /* 0x080fe400000000ff */
[----:B------:R-:W-:Y:S01]  /*1e10*/  HFMA2 R51, R25, R8, RZ.H0_H0 ;  /* 0x0000000819337231 */ /* 0x000fe200000400ff */
[----:B------:R-:W-:Y:S01]  /*1e20*/  LOP3.LUT R30, R30, 0x3f003f, RZ, 0xc0, !PT ;  /* 0x003f003f1e1e7812 */ /* 0x000fe200078ec0ff */
[----:B------:R-:W-:Y:S01]  /*1e30*/  HADD2 R42, R42, -1056, -1056 ;  /* 0xe420e4202a2a7430 */ /* 0x000fe20000000000 */
[----:B------:R-:W-:Y:S01]  /*1e40*/  LOP3.LUT R34, R34, 0x3f003f, RZ, 0xc0, !PT ;  /* 0x003f003f22227812 */ /* 0x000fe200078ec0ff */
[-C--:B------:R-:W-:Y:S02]  /*1e50*/  HFMA2 R8, R44, R9.reuse, R48 ;  /* 0x000000092c087231 */ /* 0x080fe40000000030 */
[----:B------:R-:W-:-:S02]  /*1e60*/  HFMA2 R50, R24, R9, R50 ;  /* 0x0000000918327231 */ /* 0x000fc40000000032 */
[-C--:B------:R-:W-:Y:S01]  /*1e70*/  HFMA2 R51, R26, R9.reuse, R51 ;  /* 0x000000091a337231 */ /* 0x080fe20000000033 */
[----:B------:R-:W-:Y:S01]  /*1e80*/  LOP3.LUT R14, R14, 0x64006400, RZ, 0xfc, !PT ;  /* 0x640064000e0e7812 */ /* 0x000fe200078efcff */
[----:B------:R-:W-:Y:S01]  /*1e90*/  HFMA2 R9, R42, R9, R49 ;  /* 0x000000092a097231 */ /* 0x000fe20000000031 */
[----:B------:R-:W-:Y:S01]  /*1ea0*/  LOP3.LUT R35, R35, 0x3f003f, RZ, 0xc0, !PT ;  /* 0x003f003f23237812 */ /* 0x000fe200078ec0ff */
[----:B------:R-:W-:Y:S01]  /*1eb0*/  HADD2 R45, R45, -1056, -1056 ;  /* 0xe420e4202d2d7430 */ /* 0x000fe20000000000 */
[----:B------:R-:W-:Y:S02]  /*1ec0*/  LOP3.LUT R49, R30, 0x64006400, RZ, 0xfc, !PT ;  /* 0x640064001e317812 */ /* 0x000fe400078efcff */
[----:B------:R-:W-:Y:S01]  /*1ed0*/  LOP3.LUT R31, R31, 0x64006400, RZ, 0xfc, !PT ;  /* 0x640064001f1f7812 */ /* 0x000fe200078efcff */
        /* <DEDUP_REMOVED lines=11> */
[----:B------:R-:W-:Y:S01]  /*1f90*/  SHF.R.U32.HI R21, RZ, 0x6, R21 ;  /* 0x00000006ff157819 */ /* 0x000fe20000011615 */
[-C--:B------:R-:W-:Y:S01]  /*1fa0*/  HFMA2 R14, R31, R10.reuse, R50 ;  /* 0x0000000a1f0e7231 */ /* 0x080fe20000000032 */
[----:B------:R-:W-:Y:S01]  /*1fb0*/  SHF.R.U32.HI R22, RZ, 0x6, R22 ;  /* 0x00000006ff167819 */ /* 0x000fe20000011616 */
[-C--:B------:R-:W-:Y:S01]  /*1fc0*/  HFMA2 R37, R35, R10.reuse, R51 ;  /* 0x0000000a23257231 */ /* 0x080fe20000000033 */
[----:B------:R-:W-:Y:S01]  /*1fd0*/  LOP3.LUT R38, R38, 0x3f003f, RZ, 0xc0, !PT ;  /* 0x003f003f26267812 */ /* 0x000fe200078ec0ff */
[----:B------:R-:W-:Y:S01]  /*1fe0*/  HADD2 R34, R34, -1056, -1056 ;  /* 0xe420e42022227430 */ /* 0x000fe20000000000 */
[----:B------:R-:W-:Y:S01]  /*1ff0*/  LOP3.LUT R12, R20, 0x3f003f, RZ, 0xc0, !PT ;  /* 0x003f003f140c7812 */ /* 0x000fe200078ec0ff */
[----:B------:R-:W-:Y:S01]  /*2000*/  HFMA2 R52, R48, R10, R9 ;  /* 0x0000000a30347231 */ /* 0x000fe20000000009 */
[----:B------:R-:W-:Y:S01]  /*2010*/  SHF.R.U32.HI R20, RZ, 0x6, R20 ;  /* 0x00000006ff147819 */ /* 0x000fe20000011614 */
        /* <DEDUP_REMOVED lines=10> */
[-C--:B-1----:R-:W-:Y:S01]  /*20c0*/  HFMA2 R8, R51, R16.reuse, R8 ;  /* 0x0000001033087231 */ /* 0x082fe20000000008 */
[----:B------:R-:W-:Y:S01]  /*20d0*/  LOP3.LUT R13, R23, 0x3f003f, RZ, 0xc0, !PT ;  /* 0x003f003f170d7812 */ /* 0x000fe200078ec0ff */
[----:B------:R-:W-:Y:S01]  /*20e0*/  HFMA2 R10, R37, R16, R10 ;  /* 0x00000010250a7231 */ /* 0x000fe2000000000a */
[----:B------:R-:W-:Y:S01]  /*20f0*/  LOP3.LUT R36, R36, 0x64006400, RZ, 0xfc, !PT ;  /* 0x6400640024247812 */ /* 0x000fe200078efcff */
[----:B------:R-:W-:Y:S01]  /*2100*/  HADD2 R50, R38, -1056, -1056 ;  /* 0xe420e42026327430 */ /* 0x000fe20000000000 */
[----:B------:R-:W-:-:S02]  /*2110*/  SHF.R.U32.HI R23, RZ, 0x6, R23 ;  /* 0x00000006ff177819 */ /* 0x000fc40000011617 */
[----:B------:R-:W-:Y:S01]  /*2120*/  LOP3.LUT R12, R12, 0x64006400, RZ, 0xfc, !PT ;  /* 0x640064000c0c7812 */ /* 0x000fe200078efcff */
[----:B------:R-:W-:Y:S01]  /*2130*/  HADD2 R55, R36, -1056, -1056 ;  /* 0xe420e42024377430 */ /* 0x000fe20000000000 */
[----:B------:R-:W-:Y:S01]  /*2140*/  LOP3.LUT R20, R20, 0x3f003f, RZ, 0xc0, !PT ;  /* 0x003f003f14147812 */ /* 0x000fe200078ec0ff */
[----:B------:R-:W-:Y:S01]  /*2150*/  HFMA2 R11, R50, R11, R52 ;  /* 0x0000000b320b7231 */ /* 0x000fe20000000034 */
[----:B------:R-:W-:Y:S01]  /*2160*/  LOP3.LUT R21, R21, 0x64006400, RZ, 0xfc, !PT ;  /* 0x6400640015157812 */ /* 0x000fe200078efcff */
[----:B------:R-:W-:Y:S01]  /*2170*/  HADD2 R39, R12, -1056, -1056 ;  /* 0xe420e4200c277430 */ /* 0x000fe20000000000 */
        /* <DEDUP_REMOVED lines=29> */
[----:B------:R-:W-:Y:S01]  /*2350*/  HFMA2 R12, R43, R18, R12 ;  /* 0x000000122b0c7231 */ /* 0x000fe2000000000c */
[----:B------:R-:W-:Y:S01]  /*2360*/  ISETP.NE.AND P0, PT, R33, 0x1, PT ;  /* 0x000000012100780c */ /* 0x000fe20003f05270 */
[----:B------:R-:W-:Y:S01]  /*2370*/  HADD2 R40, R40, -1056, -1056 ;  /* 0xe420e42028287430 */ /* 0x000fe20000000000 */
[----:B------:R-:W-:Y:S01]  /*2380*/  PRMT R2, R2, 0x5410, R4 ;  /* 0x0000541002027816 */ /* 0x000fe20000000004 */
[----:B------:R-:W-:-:S02]  /*2390*/  HADD2 R57, R9, -1056, -1056 ;  /* 0xe420e42009397430 */ /* 0x000fc40000000000 */
[-C--:B------:R-:W-:Y:S02]  /*23a0*/  HFMA2 R12, R58, R19.reuse, R12 ;  /* 0x000000133a0c7231 */ /* 0x080fe4000000000c */
[----:B------:R-:W-:Y:S02]  /*23b0*/  HFMA2 R16, R56, R18, R16 ;  /* 0x0000001238107231 */ /* 0x000fe40000000010 */
[-C--:B------:R-:W-:Y:S02]  /*23c0*/  HFMA2 R20, R40, R19.reuse, R20 ;  /* 0x0000001328147231 */ /* 0x080fe40000000014 */
[----:B------:R-:W-:Y:S01]  /*23d0*/  HADD2 R59, R10, -1056, -1056 ;  /* 0xe420e4200a3b7430 */ /* 0x000fe20000000000 */
[----:B------:R-:W-:Y:S01]  /*23e0*/  PRMT R5, R5, 0x5410, R6 ;  /* 0x0000541005057816 */ /* 0x000fe20000000006 */
[-C--:B------:R-:W-:Y:S01]  /*23f0*/  HFMA2 R7, R57, R19.reuse, R7 ;  /* 0x0000001339077231 */ /* 0x080fe20000000007 */
[----:B------:R-:W-:Y:S01]  /*2400*/  PRMT R13, RZ, 0x5410, RZ ;  /* 0x00005410ff0d7816 */ /* 0x000fe200000000ff */
[----:B------:R-:W-:Y:S01]  /*2410*/  HFMA2 R16, R59, R19, R16 ;  /* 0x000000133b107231 */ /* 0x000fe20000000010 */
[----:B------:R-:W-:Y:S01]  /*2420*/  PRMT R14, RZ, 0x5410, RZ ;  /* 0x00005410ff0e7816 */ /* 0x000fe200000000ff */
[----:B------:R-:W-:Y:S01]  /*2430*/  HADD2 R10, R12.H0_H0, R12.H1_H1 ;  /* 0x3000000c0c0a7230 */ /* 0x000fe20000000800 */
[----:B------:R-:W-:Y:S01]  /*2440*/  PRMT R8, RZ, 0x5410, RZ ;  /* 0x00005410ff087816 */ /* 0x000fe200000000ff */
[----:B------:R-:W-:Y:S01]  /*2450*/  HADD2 R20, R20.H0_H0, R20.H1_H1 ;  /* 0x3000001414147230 */ /* 0x000fe20000000800 */
[----:B------:R-:W-:Y:S01]  /*2460*/  PRMT R9, RZ, 0x5410, RZ ;  /* 0x00005410ff097816 */ /* 0x000fe200000000ff */
[----:B------:R-:W-:Y:S01]  /*2470*/  HADD2 R7, R7.H0_H0, R7.H1_H1 ;  /* 0x3000000707077230 */ /* 0x000fe20000000800 */
[----:B------:R-:W-:Y:S01]  /*2480*/  PRMT R11, RZ, 0x5410, RZ ;  /* 0x00005410ff0b7816 */ /* 0x000fe200000000ff */
[----:B------:R-:W-:Y:S01]  /*2490*/  HADD2 R16, R16.H0_H0, R16.H1_H1 ;  /* 0x3000001010107230 */ /* 0x000fe20000000800 */
[----:B------:R-:W-:-:S02]  /*24a0*/  PRMT R20, R20, 0x5410, R10 ;  /* 0x0000541014147816 */ /* 0x000fc4000000000a */
[----:B------:R-:W-:Y:S02]  /*24b0*/  PRMT R10, RZ, 0x5410, RZ ;  /* 0x00005410ff0a7816 */ /* 0x000fe400000000ff */
[----:B------:R-:W-:Y:S01]  /*24c0*/  PRMT R12, R7, 0x5410, R16 ;  /* 0x00005410070c7816 */ /* 0x000fe20000000010 */
[----:B------:R-:W-:-:S04]  /*24d0*/  HFMA2 R7, R20, R2, RZ ;  /* 0x0000000214077231 */ /* 0x000fc800000000ff */
[----:B------:R-:W-:Y:S01]  /*24e0*/  HFMA2 R12, R12, R5, RZ.H0_H0 ;  /* 0x000000050c0c7231 */ /* 0x000fe200000400ff */
[----:B------:R-:W-:Y:S06]  /*24f0*/  @!P0 BRA `(.L_x_909) ;  /* 0x0000000800248947 */ /* 0x000fec0003800000 */
[----:B------:R-:W0:Y:S01]  /*2500*/  LDS.128 R16, [UR5+0x40] ;  /* 0x00004005ff107984 */ /* 0x000e220008000c00 */
[----:B------:R-:W-:Y:S02]  /*2510*/  ISETP.NE.AND P0, PT, R33, 0x2, PT ;  /* 0x000000022100780c */ /* 0x000fe40003f05270 */
[----:B------:R-:W-:Y:S01]  /*2520*/  PRMT R2, R2, 0x5410, R4 ;  /* 0x0000541002027816 */ /* 0x000fe20000000004 */
[----:B------:R-:W1:Y:S01]  /*2530*/  LDS.128 R20, [UR5+0x50] ;  /* 0x00005005ff147984 */ /* 0x000e620008000c00 */
[----:B------:R-:W-:Y:S02]  /*2540*/  PRMT R5, R5, 0x5410, R6 ;  /* 0x0000541005057816 */ /* 0x000fe40000000006 */
[----:B------:R-:W-:Y:S01]  /*2550*/  PRMT R13, R13, 0x5410, RZ ;  /* 0x000054100d0d7816 */ /* 0x000fe200000000ff */
[-C--:B0-----:R-:W-:Y:S02]  /*2560*/  HFMA2 R10, R47, R16.reuse, RZ ;  /* 0x000000102f0a7231 */ /* 0x081fe400000000ff */
[----:B------:R-:W-:-:S02]  /*2570*/  HFMA2 R60, R46, R16, RZ.H0_H0 ;  /* 0x000000102e3c7231 */ /* 0x000fc400000400ff */
[-C--:B------:R-:W-:Y:S02]  /*2580*/  HFMA2 R11, R44, R17.reuse, R10 ;  /* 0x000000112c0b7231 */ /* 0x080fe4000000000a */
[-C--:B------:R-:W-:Y:S02]  /*2590*/  HFMA2 R10, R27, R16.reuse, RZ.H0_H0 ;  /* 0x000000101b0a7231 */ /* 0x080fe400000400ff */
[----:B------:R-:W-:Y:S02]  /*25a0*/  HFMA2 R16, R25, R16, RZ ;  /* 0x0000001019107231 */ /* 0x000fe400000000ff */
[-C--:B------:R-:W-:Y:S02]  /*25b0*/  HFMA2 R60, R42, R17.reuse, R60 ;  /* 0x000000112a3c7231 */ /* 0x080fe4000000003c */
[----:B------:R-:W-:Y:S02]  /*25c0*/  HFMA2 R11, R45, R18, R11 ;  /* 0x000000122d0b7231 */ /* 0x000fe4000000000b */
[----:B------:R-:W-:-:S02]  /*25d0*/  HFMA2 R10, R24, R17, R10 ;  /* 0x00000011180a7231 */ /* 0x000fc4000000000a */
[----:B------:R-:W-:Y:S02]  /*25e0*/  HFMA2 R16, R26, R17, R16 ;  /* 0x000000111a107231 */ /* 0x000fe40000000010 */
[----:B------:R-:W-:Y:S02]  /*25f0*/  HFMA2 R11, R49, R19, R11 ;  /* 0x00000013310b7231 */ /* 0x000fe4000000000b */
[-C--:B------:R-:W-:Y:S02]  /*2600*/  HFMA2 R60, R48, R18.reuse, R60 ;  /* 0x00000012303c7231 */ /* 0x080fe4000000003c */
[-C--:B------:R-:W-:Y:S02]  /*2610*/  HFMA2 R10, R31, R18.reuse, R10 ;  /* 0x000000121f0a7231 */ /* 0x080fe4000000000a */
[----:B------:R-:W-:Y:S02]  /*2620*/  HFMA2 R17, R35, R18, R16 ;  /* 0x0000001223117231 */ /* 0x000fe40000000010 */
[----:B-1----:R-:W-:-:S02]  /*2630*/  HFMA2 R11, R51, R20, R11 ;  /* 0x00000014330b7231 */ /* 0x002fc4000000000b */
[-C--:B------:R-:W-:Y:S02]  /*2640*/  HFMA2 R60, R50, R19.reuse, R60 ;  /* 0x00000013323c7231 */ /* 0x080fe4000000003c */
[-C--:B------:R-:W-:Y:S02]  /*2650*/  HFMA2 R17, R34, R19.reuse, R17 ;  /* 0x0000001322117231 */ /* 0x080fe40000000011 */
[----:B------:R-:W-:Y:S02]  /*2660*/  HFMA2 R10, R30, R19, R10 ;  /* 0x000000131e0a7231 */ /* 0x000fe4000000000a */
        /* <DEDUP_REMOVED lines=28> */
[----:B------:R-:W-:Y:S01]  /*2830*/  PRMT R5, R5, 0x5410, R6 ;  /* 0x0000541005057816 */ /* 0x000fe20000000006 */
[-C--:B0-----:R-:W-:Y:S02]  /*2840*/  HFMA2 R8, R27, R16.reuse, RZ ;  /* 0x000000101b087231 */ /* 0x081fe400000000ff */
[-C--:B------:R-:W-:Y:S02]  /*2850*/  HFMA2 R13, R25, R16.reuse, RZ.H0_H0 ;  /* 0x00000010190d7231 */ /* 0x080fe400000400ff */
[----:B------:R-:W-:-:S02]  /*2860*/  HFMA2 R14, R47, R16, RZ ;  /* 0x000000102f0e7231 */ /* 0x000fc400000000ff */
[----:B------:R-:W-:Y:S02]  /*2870*/  HFMA2 R16, R46, R16, RZ.H0_H0 ;  /* 0x000000102e107231 */ /* 0x000fe400000400ff */
        /* <DEDUP_REMOVED lines=12> */
[-C--:B-1----:R-:W-:Y:S02]  /*2940*/  HFMA2 R19, R39, R20.reuse, R9 ;  /* 0x0000001427137231 */ /* 0x082fe40000000009 */
        /* <DEDUP_REMOVED lines=15> */
[----:B------:R-:W-:Y:S01]  /*2a40*/  PRMT R13, RZ, 0x5410, RZ ;  /* 0x00005410ff0d7816 */ /* 0x000fe200000000ff */
[----:B------:R-:W-:-:S02]  /*2a50*/  HADD2 R20, R20.H0_H0, R20.H1_H1 ;  /* 0x3000001414147230 */ /* 0x000fc40000000800 */
[----:B------:R-:W-:Y:S02]  /*2a60*/  HADD2 R18, R18.H0_H0, R18.H1_H1 ;  /* 0x3000001212127230 */ /* 0x000fe40000000800 */
[----:B------:R-:W-:Y:S02]  /*2a70*/  HADD2 R14, R14.H0_H0, R14.H1_H1 ;  /* 0x3000000e0e0e7230 */ /* 0x000fe40000000800 */
[----:B------:R-:W-:Y:S01]  /*2a80*/  HADD2 R16, R16.H0_H0, R16.H1_H1 ;  /* 0x3000001010107230 */ /* 0x000fe20000000800 */
[----:B------:R-:W-:-:S04]  /*2a90*/  PRMT R20, R20, 0x5410, R18 ;  /* 0x0000541014147816 */ /* 0x000fc80000000012 */
[----:B------:R-:W-:Y:S01]  /*2aa0*/  PRMT R8, R14, 0x5410, R16 ;  /* 0x000054100e087816 */ /* 0x000fe20000000010 */
[----:B------:R-:W-:Y:S01]  /*2ab0*/  HFMA2 R9, R20, R2, RZ ;  /* 0x0000000214097231 */ /* 0x000fe200000000ff */
[----:B------:R-:W-:-:S03]  /*2ac0*/  PRMT R14, RZ, 0x5410, RZ ;  /* 0x00005410ff0e7816 */ /* 0x000fc600000000ff */
[----:B------:R-:W-:Y:S01]  /*2ad0*/  HFMA2 R8, R8, R5, RZ.H0_H0 ;  /* 0x0000000508087231 */ /* 0x000fe200000400ff */
        /* <DEDUP_REMOVED lines=41> */
[----:B------:R-:W-:-:S04]  /*2d70*/  HFMA2 R14, R20, R2, RZ ;  /* 0x00000002140e7231 */ /* 0x000fc800000000ff */
[----:B------:R-:W-:-:S07]  /*2d80*/  HFMA2 R13, R47, R5, RZ.H0_H0 ;  /* 0x000000052f0d7231 */ /* 0x000fce00000400ff */
.L_x_909:
[C---:B------:R-:W-:Y:S01]  /*2d90*/  IMAD.WIDE R24, R3.reuse, 0x4, R28 ;  /* 0x0000000403187825 */ /* 0x040fe200078e021c */
[----:B------:R-:W2:Y:S03]  /*2da0*/  LDG.E.128.CONSTANT R16, desc[UR8][R28.64] ;  /* 0x000000081c107981 */ /* 0x000ea6000c1e9d00 */
[C---:B------:R-:W-:Y:S02]  /*2db0*/  IMAD.WIDE R34, R3.reuse, 0x4, R24 ;  /* 0x0000000403227825 */ /* 0x040fe400078e0218 */
[----:B------:R-:W3:Y:S04]  /*2dc0*/  LDG.E.128.CONSTANT R24, desc[UR8][R24.64] ;  /* 0x0000000818187981 */ /* 0x000ee8000c1e9d00 */
[----:B------:R0:W4:Y:S01]  /*2dd0*/  LDG.E.128.CONSTANT R20, desc[UR8][R34.64] ;  /* 0x0000000822147981 */ /* 0x000122000c1e9d00 */
[----:B------:R-:W-:Y:S01]  /*2de0*/  UIADD3 UR4, UPT, UPT, UR5, 0x40, URZ ;  /* 0x0000004005047890 */ /* 0x000fe2000fffe0ff */
[----:B0-----:R-:W-:Y:S01]  /*2df0*/  IMAD.WIDE R34, R3, 0x4, R34 ;  /* 0x0000000403227825 */ /* 0x001fe200078e0222 */
[----:B--2---:R-:W-:-:S02]  /*2e00*/  SHF.R.U32.HI R30, RZ, 0xc, R16 ;  /* 0x0000000cff1e7819 */ /* 0x004fc40000011610 */
[----:B------:R-:W-:Y:S02]  /*2e10*/  SHF.R.U32.HI R37, RZ, 0xc, R19 ;  /* 0x0000000cff257819 */ /* 0x000fe40000011613 */
[----:B------:R-:W-:Y:S02]  /*2e20*/  LOP3.LUT R31, R30, 0xf000f, RZ, 0xc0, !PT ;  /* 0x000f000f1e1f7812 */ /* 0x000fe400078ec0ff */
[----:B------:R-:W-:Y:S02]  /*2e30*/  SHF.R.U32.HI R30, RZ, 0xc, R17 ;  /* 0x0000000cff1e7819 */ /* 0x000fe40000011611 */
[----:B---3--:R-:W-:Y:S02]  /*2e40*/  SHF.R.U32.HI R28, RZ, 0xc, R24 ;  /* 0x0000000cff1c7819 */ /* 0x008fe40000011618 */
[----:B------:R-:W-:Y:S02]  /*2e50*/  LOP3.LUT R29, R30, 0xf000f, RZ, 0xc0, !PT ;  /* 0x000f000f1e1d7812 */ /* 0x000fe400078ec0ff */
[----:B------:R-:W-:-:S02]  /*2e60*/  LOP3.LUT R30, R37, 0xf000f, RZ, 0xc0, !PT ;  /* 0x000f000f251e7812 */ /* 0x000fc400078ec0ff */
[----:B----4-:R-:W-:Y:S02]  /*2e70*/  SHF.R.U32.HI R59, RZ, 0xa, R20 ;  /* 0x0000000aff3b7819 */ /* 0x010fe40000011614 */
[----:B------:R-:W-:Y:S02]  /*2e80*/  SHF.R.U32.HI R58, RZ, 0x8, R21 ;  /* 0x00000008ff3a7819 */ /* 0x000fe40000011615 */
[----:B------:R-:W-:Y:S02]  /*2e90*/  SHF.R.U32.HI R45, RZ, 0x8, R23 ;  /* 0x00000008ff2d7819 */ /* 0x000fe40000011617 */
[----:B------:R-:W-:Y:S02]  /*2ea0*/  LOP3.LUT R28, R28, 0xf000f, RZ, 0xc0, !PT ;  /* 0x000f000f1c1c7812 */ /* 0x000fe400078ec0ff */
[----:B------:R-:W-:Y:S02]  /*2eb0*/  LOP3.LUT R58, R29, 0x300030, R58, 0xf8, !PT ;  /* 0x003000301d3a7812 */ /* 0x000fe400078ef83a */
[----:B------:R-:W-:-:S02]  /*2ec0*/  LOP3.LUT R45, R30, 0x300030, R45, 0xf8, !PT ;  /* 0x003000301e2d7812 */ /* 0x000fc400078ef82d */
[----:B------:R-:W-:Y:S02]  /*2ed0*/  LOP3.LUT R59, R28, 0x300030, R59, 0xf8, !PT ;  /* 0x003000301c3b7812 */ /* 0x000fe400078ef83b */
[----:B------:R-:W-:Y:S02]  /*2ee0*/  SHF.R.U32.HI R36, RZ, 0xc, R18 ;  /* 0x0000000cff247819 */ /* 0x000fe40000011612 */
[----:B------:R-:W-:Y:S02]  /*2ef0*/  SHF.R.U32.HI R28, RZ, 0xc, R25 ;  /* 0x0000000cff1c7819 */ /* 0x000fe40000011619 */
[----:B------:R-:W-:Y:S02]  /*2f00*/  SHF.R.U32.HI R29, RZ, 0xc, R26 ;  /* 0x0000000cff1d7819 */ /* 0x000fe4000001161a */
[----:B------:R-:W-:Y:S02]  /*2f10*/  SHF.R.U32.HI R30, RZ, 0xc, R27 ;  /* 0x0000000cff1e7819 */ /* 0x000fe4000001161b */
[----:B------:R-:W-:-:S02]  /*2f20*/  SHF.R.U32.HI R60, RZ, 0x8, R20 ;  /* 0x00000008ff3c7819 */ /* 0x000fc40000011614 */
[----:B------:R-:W-:Y:S02]  /*2f30*/  LOP3.LUT R36, R36, 0xf000f, RZ, 0xc0, !PT ;  /* 0x000f000f24247812 */ /* 0x000fe400078ec0ff */
[--C-:B------:R-:W-:Y:S02]  /*2f40*/  SHF.R.U32.HI R41, RZ, 0x8, R22.reuse ;  /* 0x00000008ff297819 */ /* 0x100fe40000011616 */
[----:B------:R-:W-:Y:S02]  /*2f50*/  SHF.R.U32.HI R47, RZ, 0xa, R21 ;  /* 0x0000000aff2f7819 */ /* 0x000fe40000011615 */
[----:B------:R-:W-:Y:S02]  /*2f60*/  SHF.R.U32.HI R48, RZ, 0xa, R22 ;  /* 0x0000000aff307819 */ /* 0x000fe40000011616 */
[----:B------:R-:W-:Y:S02]  /*2f70*/  SHF.R.U32.HI R57, RZ, 0xa, R23 ;  /* 0x0000000aff397819 */ /* 0x000fe40000011617 */
[----:B------:R-:W-:-:S02]  /*2f80*/  LOP3.LUT R28, R28, 0xf000f, RZ, 0xc0, !PT ;  /* 0x000f000f1c1c7812 */ /* 0x000fc400078ec0ff */
[----:B------:R-:W-:Y:S02]  /*2f90*/  LOP3.LUT R29, R29, 0xf000f, RZ, 0xc0, !PT ;  /* 0x000f000f1d1d7812 */ /* 0x000fe400078ec0ff */
[----:B------:R-:W-:Y:S02]  /*2fa0*/  LOP3.LUT R30, R30, 0xf000f, RZ, 0xc0, !PT ;  /* 0x000f000f1e1e7812 */ /* 0x000fe400078ec0ff */
[----:B------:R-:W-:Y:S02]  /*2fb0*/  LOP3.LUT R60, R31, 0x300030, R60, 0xf8, !PT ;  /* 0x003000301f3c7812 */ /* 0x000fe400078ef83c */
[----:B------:R-:W-:Y:S02]  /*2fc0*/  LOP3.LUT R41, R36, 0x300030, R41, 0xf8, !PT ;  /* 0x0030003024297812 */ /* 0x000fe400078ef829 */
[----:B------:R-:W-:Y:S02]  /*2fd0*/  LOP3.LUT R47, R28, 0x300030, R47, 0xf8, !PT ;  /* 0x003000301c2f7812 */ /* 0x000fe400078ef82f */
[----:B------:R-:W-:-:S02]  /*2fe0*/  LOP3.LUT R48, R29, 0x300030, R48, 0xf8, !PT ;  /* 0x003000301d307812 */ /* 0x000fc400078ef830 */
[----:B------:R-:W-:Y:S02]  /*2ff0*/  LOP3.LUT R57, R30, 0x300030, R57, 0xf8, !PT ;  /* 0x003000301e397812 */ /* 0x000fe400078ef839 */
[----:B------:R-:W-:Y:S01]  /*3000*/  MOV R31, R32 ;  /* 0x00000020001f7202 */ /* 0x000fe20000000f00 */
[----:B------:R-:W-:Y:S06]  /*3010*/  @!P1 BRA `(.L_x_908) ;  /* 0x0000001000809947 */ /* 0x000fec0003800000 */
[----:B------:R-:W0:Y:S01]  /*3020*/  LDS.128 R28, [UR5+0x20] ;  /* 0x00002005ff1c7984 */ /* 0x000e220008000c00 */
[----:B------:R-:W-:Y:S01]  /*3030*/  LOP3.LUT R46, R16, 0x3f003f, RZ, 0xc0, !PT ;  /* 0x003f003f102e7812 */ /* 0x000fe200078ec0ff */
[----:B------:R-:W1:Y:S01]  /*3040*/  S2UR UR6, SR_CgaCtaId ;  /* 0x00000000000679c3 */ /* 0x000e620000008800 */
[----:B------:R-:W-:Y:S01]  /*3050*/  SHF.R.U32.HI R62, RZ, 0x6, R16 ;  /* 0x00000006ff3e7819 */ /* 0x000fe20000011610 */
[----:B------:R-:W-:Y:S01]  /*3060*/  UMOV UR4, 0x400 ;  /* 0x0000040000047882 */ /* 0x000fe20000000000 */
[----:B------:R-:W-:Y:S02]  /*3070*/  LOP3.LUT R54, R17, 0x3f003f, RZ, 0xc0, !PT ;  /* 0x003f003f11367812 */ /* 0x000fe400078ec0ff */
[----:B------:R-:W-:Y:S02]  /*3080*/  SHF.R.U32.HI R63, RZ, 0x6, R17 ;  /* 0x00000006ff3f7819 */ /* 0x000fe40000011611 */
[----:B------:R-:W-:Y:S02]  /*3090*/  LOP3.LUT R16, R18, 0x3f003f, RZ, 0xc0, !PT ;  /* 0x003f003f12107812 */ /* 0x000fe400078ec0ff */
[----:B------:R-:W-:-:S02]  /*30a0*/  LOP3.LUT R17, R19, 0x3f003f, RZ, 0xc0, !PT ;  /* 0x003f003f13117812 */ /* 0x000fc400078ec0ff */
[----:B------:R-:W-:Y:S02]  /*30b0*/  SHF.R.U32.HI R18, RZ, 0x6, R18 ;  /* 0x00000006ff127819 */ /* 0x000fe40000011612 */
[----:B------:R-:W-:Y:S02]  /*30c0*/  SHF.R.U32.HI R19, RZ, 0x6, R19 ;  /* 0x00000006ff137819 */ /* 0x000fe40000011613 */
        /* <DEDUP_REMOVED lines=13> */
[----:B------:R-:W2:Y:S01]  /*31a0*/  LDS.128 R16, [UR5+0x30] ;  /* 0x00003005ff107984 */ /* 0x000ea20008000c00 */
[----:B------:R-:W-:Y:S01]  /*31b0*/  SHF.R.U32.HI R52, RZ, 0x6, R25 ;  /* 0x00000006ff347819 */ /* 0x000fe20000011619 */
[----:B-1----:R-:W-:Y:S01]  /*31c0*/  ULEA UR4, UR6, UR4, 0x18 ;  /* 0x0000000406047291 */ /* 0x002fe2000f8ec0ff */
[----:B------:R-:W-:-:S02]  /*31d0*/  LOP3.LUT R27, R46, 0x64006400, RZ, 0xfc, !PT ;  /* 0x640064002e1b7812 */ /* 0x000fc400078efcff */
[----:B------:R-:W-:Y:S01]  /*31e0*/  LOP3.LUT R62, R62, 0x3f003f, RZ, 0xc0, !PT ;  /* 0x003f003f3e3e7812 */ /* 0x000fe200078ec0ff */
[-C--:B0-----:R-:W-:Y:S01]  /*31f0*/  HFMA2 R56, R38, R28.reuse, RZ ;  /* 0x0000001c26387231 */ /* 0x081fe200000000ff */
[----:B------:R-:W-:Y:S01]  /*3200*/  LOP3.LUT R63, R63, 0x3f003f, RZ, 0xc0, !PT ;  /* 0x003f003f3f3f7812 */ /* 0x000fe200078ec0ff */
[----:B------:R-:W-:Y:S01]  /*3210*/  HADD2 R27, R27, -1056, -1056 ;  /* 0xe420e4201b1b7430 */ /* 0x000fe20000000000 */
[----:B------:R-:W-:Y:S01]  /*3220*/  LOP3.LUT R25, R54, 0x64006400, RZ, 0xfc, !PT ;  /* 0x6400640036197812 */ /* 0x000fe200078efcff */
[-C--:B------:R-:W-:Y:S01]  /*3230*/  HFMA2 R44, R36, R28.reuse, RZ.H0_H0 ;  /* 0x0000001c242c7231 */ /* 0x080fe200000400ff */
[----:B------:R-:W-:Y:S01]  /*3240*/  LOP3.LUT R64, R26, 0x3f003f, RZ, 0xc0, !PT ;  /* 0x003f003f1a407812 */ /* 0x000fe200078ec0ff */
[-C--:B------:R-:W-:Y:S01]  /*3250*/  HFMA2 R56, R40, R29.reuse, R56 ;  /* 0x0000001d28387231 */ /* 0x080fe20000000038 */
[----:B------:R-:W-:Y:S01]  /*3260*/  SHF.R.U32.HI R37, RZ, 0x6, R26 ;  /* 0x00000006ff257819 */ /* 0x000fe2000001161a */
[----:B------:R-:W-:Y:S01]  /*3270*/  HADD2 R25, R25, -1056, -1056 ;  /* 0xe420e42019197430 */ /* 0x000fe20000000000 */
[----:B------:R-:W-:Y:S01]  /*3280*/  LOP3.LUT R49, R24, 0x3f003f, RZ, 0xc0, !PT ;  /* 0x003f003f18317812 */ /* 0x000fe200078ec0ff */
[-C--:B------:R-:W-:Y:S01]  /*3290*/  HFMA2 R44, R39, R29.reuse, R44 ;  /* 0x0000001d272c7231 */ /* 0x080fe2000000002c */
[----:B------:R-:W-:Y:S01]  /*32a0*/  SHF.R.U32.HI R50, RZ, 0x6, R24 ;  /* 0x00000006ff327819 */ /* 0x000fe20000011618 */
[----:B------:R-:W-:Y:S01]  /*32b0*/  UIADD3 UR4, UPT, UPT, UR4, 0x40, URZ ;  /* 0x0000004004047890 */ /* 0x000fe2000fffe0ff */
[----:B------:R-:W-:Y:S01]  /*32c0*/  LOP3.LUT R26, R62, 0x64006400, RZ, 0xfc, !PT ;  /* 0x640064003e1a7812 */ /* 0x000fe200078efcff */
[-C--:B------:R-:W-:Y:S01]  /*32d0*/  HFMA2 R62, R27, R28.reuse, RZ ;  /* 0x0000001c1b3e7231 */ /* 0x080fe200000000ff */
[----:B------:R-:W-:Y:S01]  /*32e0*/  LOP3.LUT R24, R63, 0x64006400, RZ, 0xfc, !PT ;  /* 0x640064003f187812 */ /* 0x000fe200078efcff */
[----:B------:R-:W-:Y:S01]  /*32f0*/  HFMA2 R63, R25, R28, RZ.H0_H0 ;  /* 0x0000001c193f7231 */ /* 0x000fe200000400ff */
[----:B------:R-:W-:Y:S01]  /*3300*/  LOP3.LUT R46, R64, 0x64006400, RZ, 0xfc, !PT ;  /* 0x64006400402e7812 */ /* 0x000fe200078efcff */
[----:B------:R-:W-:Y:S01]  /*3310*/  HADD2 R26, R26, -1056, -1056 ;  /* 0xe420e4201a1a7430 */ /* 0x000fe20000000000 */
[----:B------:R-:W-:Y:S01]  /*3320*/  LOP3.LUT R64, R55, 0x3f003f, RZ, 0xc0, !PT ;  /* 0x003f003f37407812 */ /* 0x000fe200078ec0ff */
[----:B------:R-:W-:Y:S01]  /*3330*/  HADD2 R24, R24, -1056, -1056 ;  /* 0xe420e42018187430 */ /* 0x000fe20000000000 */
[----:B------:R-:W-:Y:S01]  /*3340*/  LOP3.LUT R61, R22, 0x3f003f, RZ, 0xc0, !PT ;  /* 0x003f003f163d7812 */ /* 0x000fe200078ec0ff */
[----:B------:R-:W-:-:S02]  /*3350*/  HFMA2 R28, R26, R29, R62 ;  /* 0x0000001d1a1c7231 */ /* 0x000fc4000000003e */
[----:B------:R-:W-:Y:S01]  /*3360*/  HADD2 R46, R46, -1056, -1056 ;  /* 0xe420e4202e2e7430 */ /* 0x000fe20000000000 */
[----:B------:R-:W-:Y:S01]  /*3370*/  SHF.R.U32.HI R22, RZ, 0x6, R22 ;  /* 0x00000006ff167819 */ /* 0x000fe20000011616 */
[----:B------:R-:W-:Y:S01]  /*3380*/  HFMA2 R62, R24, R29, R63 ;  /* 0x0000001d183e7231 */ /* 0x000fe2000000003f */
[----:B------:R-:W-:Y:S01]  /*3390*/  LOP3.LUT R63, R37, 0x3f003f, RZ, 0xc0, !PT ;  /* 0x003f003f253f7812 */ /* 0x000fe200078ec0ff */
[----:B------:R-:W-:Y:S01]  /*33a0*/  HFMA2 R56, R46, R30, R56 ;  /* 0x0000001e2e387231 */ /* 0x000fe20000000038 */
[----:B------:R-:W-:Y:S02]  /*33b0*/  LOP3.LUT R37, R49, 0x64006400, RZ, 0xfc, !PT ;  /* 0x6400640031257812 */ /* 0x000fe400078efcff */
        /* <DEDUP_REMOVED lines=18> */
[----:B------:R-:W-:Y:S01]  /*34e0*/  SHF.R.U32.HI R20, RZ, 0x6, R20 ;  /* 0x00000006ff147819 */ /* 0x000fe20000011614 */
[----:B------:R-:W-:-:S02]  /*34f0*/  HADD2 R51, R51, -1056, -1056 ;  /* 0xe420e42033337430 */ /* 0x000fc40000000000 */
[-C--:B------:R-:W-:Y:S02]  /*3500*/  HFMA2 R56, R49, R31.reuse, R56 ;  /* 0x0000001f31387231 */ /* 0x080fe40000000038 */
[----:B------:R-:W-:Y:S01]  /*3510*/  HADD2 R30, R55, -1056, -1056 ;  /* 0xe420e420371e7430 */ /* 0x000fe20000000000 */
[----:B------:R-:W-:Y:S01]  /*3520*/  LOP3.LUT R42, R21, 0x3f003f, RZ, 0xc0, !PT ;  /* 0x003f003f152a7812 */ /* 0x000fe200078ec0ff */
[----:B------:R-:W-:Y:S01]  /*3530*/  HADD2 R52, R52, -1056, -1056 ;  /* 0xe420e42034347430 */ /* 0x000fe20000000000 */
[----:B------:R-:W-:Y:S01]  /*3540*/  LOP3.LUT R22, R22, 0x3f003f, RZ, 0xc0, !PT ;  /* 0x003f003f16167812 */ /* 0x000fe200078ec0ff */
[-C--:B------:R-:W-:Y:S01]  /*3550*/  HFMA2 R44, R28, R31.reuse, R61 ;  /* 0x0000001f1c2c7231 */ /* 0x080fe2000000003d */
[----:B------:R-:W-:Y:S01]  /*3560*/  SHF.R.U32.HI R21, RZ, 0x6, R21 ;  /* 0x00000006ff157819 */ /* 0x000fe20000011615 */
[-C--:B------:R-:W-:Y:S01]  /*3570*/  HFMA2 R55, R30, R31.reuse, R62 ;  /* 0x0000001f1e377231 */ /* 0x080fe2000000003e */
[----:B------:R-:W-:Y:S01]  /*3580*/  LOP3.LUT R43, R43, 0x64006400, RZ, 0xfc, !PT ;  /* 0x640064002b2b7812 */ /* 0x000fe200078efcff */
[----:B------:R-:W-:Y:S01]  /*3590*/  HFMA2 R61, R51, R31, R63 ;  /* 0x0000001f333d7231 */ /* 0x000fe2000000003f */
[----:B------:R-:W-:Y:S01]  /*35a0*/  LOP3.LUT R54, R23, 0x3f003f, RZ, 0xc0, !PT ;  /* 0x003f003f17367812 */ /* 0x000fe200078ec0ff */
[----:B--2---:R-:W-:Y:S01]  /*35b0*/  HFMA2 R31, R52, R16, R56 ;  /* 0x00000010341f7231 */ /* 0x004fe20000000038 */
[----:B------:R-:W-:Y:S01]  /*35c0*/  LOP3.LUT R20, R20, 0x3f003f, RZ, 0xc0, !PT ;  /* 0x003f003f14147812 */ /* 0x000fe200078ec0ff */
[----:B------:R-:W-:Y:S01]  /*35d0*/  HADD2 R43, R43, -1056, -1056 ;  /* 0xe420e4202b2b7430 */ /* 0x000fe20000000000 */
[----:B------:R-:W-:-:S02]  /*35e0*/  SHF.R.U32.HI R23, RZ, 0x6, R23 ;  /* 0x00000006ff177819 */ /* 0x000fc40000011617 */
        /* <DEDUP_REMOVED lines=27> */
[-C--:B------:R-:W-:Y:S02]  /*37a0*/  HFMA2 R16, R54, R17.reuse, R31 ;  /* 0x0000001136107231 */ /* 0x080fe4000000001f */
[----:B------:R-:W-:Y:S01]  /*37b0*/  HFMA2 R21, R42, R17, R21 ;  /* 0x000000112a157231 */ /* 0x000fe20000000015 */
[----:B------:R-:W-:Y:S01]  /*37c0*/  LOP3.LUT R31, R57, 0x64006400, RZ, 0xfc, !PT ;  /* 0x64006400391f7812 */ /* 0x000fe200078efcff */
[----:B------:R-:W-:-:S02]  /*37d0*/  HADD2 R45, R60, -1056, -1056 ;  /* 0xe420e4203c2d7430 */ /* 0x000fc40000000000 */
[-C--:B------:R-:W-:Y:S02]  /*37e0*/  HFMA2 R16, R56, R18.reuse, R16 ;  /* 0x0000001238107231 */ /* 0x080fe40000000010 */
[----:B------:R-:W-:Y:S01]  /*37f0*/  HADD2 R47, R58, -1056, -1056 ;  /* 0xe420e4203a2f7430 */ /* 0x000fe20000000000 */
[----:B------:R-:W-:Y:S01]  /*3800*/  ISETP.NE.AND P0, PT, R33, 0x1, PT ;  /* 0x000000012100780c */ /* 0x000fe20003f05270 */
[----:B------:R-:W-:Y:S02]  /*3810*/  HFMA2 R17, R55, R17, R61 ;  /* 0x0000001137117231 */ /* 0x000fe4000000003d */
[-C--:B------:R-:W-:Y:S02]  /*3820*/  HFMA2 R20, R45, R18.reuse, R20 ;  /* 0x000000122d147231 */ /* 0x080fe40000000014 */
[----:B------:R-:W-:Y:S01]  /*3830*/  HADD2 R57, R48, -1056, -1056 ;  /* 0xe420e42030397430 */ /* 0x000fe20000000000 */
[----:B------:R-:W-:Y:S01]  /*3840*/  PRMT R2, R2, 0x5410, R4 ;  /* 0x0000541002027816 */ /* 0x000fe20000000004 */
[----:B------:R-:W-:Y:S01]  /*3850*/  HADD2 R58, R23, -1056, -1056 ;  /* 0xe420e420173a7430 */ /* 0x000fe20000000000 */
[----:B------:R-:W-:Y:S01]  /*3860*/  PRMT R5, R5, 0x5410, R6 ;  /* 0x0000541005057816 */ /* 0x000fe20000000006 */
[----:B------:R-:W-:-:S02]  /*3870*/  HFMA2 R21, R47, R18, R21 ;  /* 0x000000122f157231 */ /* 0x000fc40000000015 */
[----:B------:R-:W-:Y:S02]  /*3880*/  HADD2 R48, R22, -1056, -1056 ;  /* 0xe420e42016307430 */ /* 0x000fe40000000000 */
[----:B------:R-:W-:Y:S02]  /*3890*/  HFMA2 R17, R59, R18, R17 ;  /* 0x000000123b117231 */ /* 0x000fe40000000011 */
[-C--:B------:R-:W-:Y:S02]  /*38a0*/  HFMA2 R21, R58, R19.reuse, R21 ;  /* 0x000000133a157231 */ /* 0x080fe40000000015 */
[----:B------:R-:W-:Y:S02]  /*38b0*/  HADD2 R60, R31, -1056, -1056 ;  /* 0xe420e4201f3c7430 */ /* 0x000fe40000000000 */
[-C--:B------:R-:W-:Y:S02]  /*38c0*/  HFMA2 R20, R48, R19.reuse, R20 ;  /* 0x0000001330147231 */ /* 0x080fe40000000014 */
[-C--:B------:R-:W-:Y:S01]  /*38d0*/  HFMA2 R16, R57, R19.reuse, R16 ;  /* 0x0000001339107231 */ /* 0x080fe20000000010 */
[----:B------:R-:W-:Y:S01]  /*38e0*/  MOV R31, R32 ;  /* 0x00000020001f7202 */ /* 0x000fe20000000f00 */
        /* <DEDUP_REMOVED lines=11> */
[----:B------:R-:W-:Y:S02]  /*39a0*/  ISETP.NE.AND P0, PT, R33, 0x2, PT ;  /* 0x000000022100780c */ /* 0x000fe40003f05270 */
[----:B------:R-:W-:Y:S01]  /*39b0*/  PRMT R2, R2, 0x5410, R4 ;  /* 0x0000541002027816 */ /* 0x000fe20000000004 */
[----:B------:R-:W1:Y:S01]  /*39c0*/  LDS.128 R20, [UR5+0x70] ;  /* 0x00007005ff147984 */ /* 0x000e620008000c00 */
[----:B------:R-:W-:Y:S01]  /*39d0*/  PRMT R5, R5, 0x5410, R6 ;  /* 0x0000541005057816 */ /* 0x000fe20000000006 */
[-C--:B0-----:R-:W-:Y:S02]  /*39e0*/  HFMA2 R31, R38, R16.reuse, RZ ;  /* 0x00000010261f7231 */ /* 0x081fe400000000ff */
[----:B------:R-:W-:Y:S02]  /*39f0*/  HFMA2 R62, R36, R16, RZ.H0_H0 ;  /* 0x00000010243e7231 */ /* 0x000fe400000400ff */
[----:B------:R-:W-:-:S02]  /*3a00*/  HFMA2 R61, R40, R17, R31 ;  /* 0x00000011283d7231 */ /* 0x000fc4000000001f */
[-C--:B------:R-:W-:Y:S02]  /*3a10*/  HFMA2 R31, R27, R16.reuse, RZ.H0_H0 ;  /* 0x000000101b1f7231 */ /* 0x080fe400000400ff */
[----:B------:R-:W-:Y:S02]  /*3a20*/  HFMA2 R16, R25, R16, RZ ;  /* 0x0000001019107231 */ /* 0x000fe400000000ff */
[-C--:B------:R-:W-:Y:S02]  /*3a30*/  HFMA2 R62, R39, R17.reuse, R62 ;  /* 0x00000011273e7231 */ /* 0x080fe4000000003e */
[----:B------:R-:W-:Y:S02]  /*3a40*/  HFMA2 R61, R46, R18, R61 ;  /* 0x000000122e3d7231 */ /* 0x000fe4000000003d */
[-C--:B------:R-:W-:Y:S02]  /*3a50*/  HFMA2 R31, R26, R17.reuse, R31 ;  /* 0x000000111a1f7231 */ /* 0x080fe4000000001f */
[----:B------:R-:W-:-:S02]  /*3a60*/  HFMA2 R16, R24, R17, R16 ;  /* 0x0000001118107231 */ /* 0x000fc40000000010 */
[-C--:B------:R-:W-:Y:S02]  /*3a70*/  HFMA2 R61, R49, R19.reuse, R61 ;  /* 0x00000013313d7231 */ /* 0x080fe4000000003d */
[-C--:B------:R-:W-:Y:S02]  /*3a80*/  HFMA2 R62, R50, R18.reuse, R62 ;  /* 0x00000012323e7231 */ /* 0x080fe4000000003e */
[-C--:B------:R-:W-:Y:S02]  /*3a90*/  HFMA2 R31, R37, R18.reuse, R31 ;  /* 0x00000012251f7231 */ /* 0x080fe4000000001f */
[----:B------:R-:W-:Y:S02]  /*3aa0*/  HFMA2 R16, R29, R18, R16 ;  /* 0x000000121d107231 */ /* 0x000fe40000000010 */
[----:B-1----:R-:W-:Y:S02]  /*3ab0*/  HFMA2 R61, R52, R20, R61 ;  /* 0x00000014343d7231 */ /* 0x002fe4000000003d */
[----:B------:R-:W-:-:S02]  /*3ac0*/  HFMA2 R62, R51, R19, R62 ;  /* 0x00000013333e7231 */ /* 0x000fc4000000003e */
[-C--:B------:R-:W-:Y:S02]  /*3ad0*/  HFMA2 R16, R30, R19.reuse, R16 ;  /* 0x000000131e107231 */ /* 0x080fe40000000010 */
[----:B------:R-:W-:Y:S02]  /*3ae0*/  HFMA2 R31, R28, R19, R31 ;  /* 0x000000131c1f7231 */ /* 0x000fe4000000001f */
        /* <DEDUP_REMOVED lines=8> */
[----:B------:R-:W-:Y:S02]  /*3b70*/  HFMA2 R61, R57, R23, R61 ;  /* 0x00000017393d7231 */ /* 0x000fe4000000003d */
[----:B------:R-:W-:-:S02]  /*3b80*/  HFMA2 R31, R45, R22, R31 ;  /* 0x000000162d1f7231 */ /* 0x000fc4000000001f */
[-C--:B------:R-:W-:Y:S02]  /*3b90*/  HFMA2 R62, R59, R22.reuse, R62 ;  /* 0x000000163b3e7231 */ /* 0x080fe4000000003e */
        /* <DEDUP_REMOVED lines=10> */
[----:B------:R-:W-:Y:S01]  /*3c40*/  HFMA2 R11, R31, R2, R11 ;  /* 0x000000021f0b7231 */ /* 0x000fe2000000000b */
[----:B------:R-:W-:-:S03]  /*3c50*/  MOV R31, R32 ;  /* 0x00000020001f7202 */ /* 0x000fc60000000f00 */
        /* <DEDUP_REMOVED lines=50> */
[----:B------:R-:W-:-:S03]  /*3f80*/  MOV R31, R32 ;  /* 0x00000020001f7202 */ /* 0x000fc60000000f00 */
        /* <DEDUP_REMOVED lines=40> */
[----:B------:R-:W-:-:S07]  /*4210*/  HFMA2 R13, R28, R5, R13 ;  /* 0x000000051c0d7231 */ /* 0x000fce000000000d */
.L_x_908:
[----:B------:R-:W-:-:S04]  /*4220*/  VIMNMX R16, PT, PT, R15, UR12, PT ;  /* 0x0000000c0f107c48 */ /* 0x000fc8000bfe0100 */
[----:B------:R-:W-:-:S13]  /*4230*/  ISETP.GT.AND P0, PT, R16, R31, PT ;  /* 0x0000001f1000720c */ /* 0x000fda0003f04270 */
[----:B------:R-:W-:Y:S05]  /*4240*/  @!P0 BRA `(.L_x_910) ;  /* 0x0000004c00b88947 */ /* 0x000fea0003800000 */
[----:B------:R-:W-:Y:S01]  /*4250*/  VIMNMX.U32 R20, PT, PT, R15, UR12, PT ;  /* 0x0000000c0f147c48 */ /* 0x000fe2000bfe0000 */
[----:B------:R-:W-:-:S12]  /*4260*/  UIADD3 UR4, UPT, UPT, UR4, 0x80, URZ ;  /* 0x0000008004047890 */ /* 0x000fd8000fffe0ff */
.L_x_915:
[----:B------:R-:W-:Y:S02]  /*4270*/  ISETP.GE.AND P0, PT, R33, 0x1, PT ;  /* 0x000000012100780c */ /* 0x000fe40003f06270 */
[----:B------:R-:W-:-:S04]  /*4280*/  MOV R3, 0x2c00 ;  /* 0x00002c0000037802 */ /* 0x000fc80000000f00 */
[----:B------:R-:W-:-:S07]  /*4290*/  PRMT R2, R2, 0x5410, R3 ;  /* 0x0000541002027816 */ /* 0x000fce0000000003 */
[----:B------:R-:W-:Y:S05]  /*42a0*/  @!P0 BRA `(.L_x_911) ;  /* 0x0000001000dc8947 */ /* 0x000fea0003800000 */
[----:B------:R-:W2:Y:S01]  /*42b0*/  LDG.E.128.CONSTANT R16, desc[UR8][R34.64] ;  /* 0x0000000822107981 */ /* 0x000ea2000c1e9d00 */
[----:B------:R-:W-:Y:S01]  /*42c0*/  HADD2.F32 R58, -RZ, R4.H0_H0 ;  /* 0x20000004ff3a7230 */ /* 0x000fe20000004100 */
[----:B------:R-:W-:Y:S02]  /*42d0*/  ISETP.NE.AND P1, PT, R33, 0x1, PT ;  /* 0x000000012100780c */ /* 0x000fe40003f25270 */
[----:B------:R-:W0:Y:S02]  /*42e0*/  LDS.64 R22, [UR4+-0x80] ;  /* 0xffff8004ff167984 */ /* 0x000e240008000a00 */
[----:B0-----:R-:W-:Y:S02]  /*42f0*/  HADD2.F32 R36, -RZ, R22.H1_H1 ;  /* 0x30000016ff247230 */ /* 0x001fe40000004100 */
[--C-:B------:R-:W-:Y:S02]  /*4300*/  HADD2.F32 R39, -RZ, R23.reuse.H0_H0 ;  /* 0x20000017ff277230 */ /* 0x100fe40000004100 */
[----:B------:R-:W-:Y:S01]  /*4310*/  HADD2.F32 R40, -RZ, R23.H1_H1 ;  /* 0x30000017ff287230 */ /* 0x000fe20000004100 */
[----:B--2---:R-:W-:-:S02]  /*4320*/  LOP3.LUT R3, R16, 0xf000f, RZ, 0xc0, !PT ;  /* 0x000f000f10037812 */ /* 0x004fc400078ec0ff */
[----:B------:R-:W-:Y:S02]  /*4330*/  LOP3.LUT R15, R17, 0xf000f, RZ, 0xc0, !PT ;  /* 0x000f000f110f7812 */ /* 0x000fe400078ec0ff */
[----:B------:R-:W-:Y:S02]  /*4340*/  LOP3.LUT R3, R3, 0x64006400, RZ, 0xfc, !PT ;  /* 0x6400640003037812 */ /* 0x000fe400078efcff */
[----:B------:R-:W-:Y:S02]  /*4350*/  LOP3.LUT R28, R17, 0xf000f0, RZ, 0xc0, !PT ;  /* 0x00f000f0111c7812 */ /* 0x000fe400078ec0ff */
[----:B------:R-:W-:Y:S02]  /*4360*/  SHF.R.U32.HI R46, RZ, 0x8, R17 ;  /* 0x00000008ff2e7819 */ /* 0x000fe40000011611 */
[----:B------:R-:W-:Y:S02]  /*4370*/  LOP3.LUT R21, R16, 0xf000f0, RZ, 0xc0, !PT ;  /* 0x00f000f010157812 */ /* 0x000fe400078ec0ff */
[----:B------:R-:W-:-:S02]  /*4380*/  SHF.R.U32.HI R45, RZ, 0x8, R16 ;  /* 0x00000008ff2d7819 */ /* 0x000fc40000011610 */
[----:B------:R-:W-:Y:S02]  /*4390*/  LOP3.LUT R17, R19, 0xf000f, RZ, 0xc0, !PT ;  /* 0x000f000f13117812 */ /* 0x000fe400078ec0ff */
[C---:B------:R-:W-:Y:S02]  /*43a0*/  LOP3.LUT R16, R18.reuse, 0xf000f, RZ, 0xc0, !PT ;  /* 0x000f000f12107812 */ /* 0x040fe400078ec0ff */
[----:B------:R-:W-:Y:S02]  /*43b0*/  LOP3.LUT R30, R18, 0xf000f0, RZ, 0xc0, !PT ;  /* 0x00f000f0121e7812 */ /* 0x000fe400078ec0ff */
[----:B------:R-:W-:Y:S01]  /*43c0*/  SHF.R.U32.HI R47, RZ, 0x8, R18 ;  /* 0x00000008ff2f7819 */ /* 0x000fe20000011612 */
[----:B------:R-:W-:Y:S02]  /*43d0*/  HADD2.F32 R18, -RZ, R22.H0_H0 ;  /* 0x20000016ff127230 */ /* 0x000fe40000004100 */
[----:B------:R-:W-:Y:S01]  /*43e0*/  HADD2 R22, R3, -1032, -1032 ;  /* 0xe408e40803167430 */ /* 0x000fe20000000000 */
[----:B------:R-:W-:-:S02]  /*43f0*/  LOP3.LUT R3, R17, 0x64006400, RZ, 0xfc, !PT ;  /* 0x6400640011037812 */ /* 0x000fc400078efcff */
[----:B------:R-:W-:Y:S02]  /*4400*/  LOP3.LUT R15, R15, 0x64006400, RZ, 0xfc, !PT ;  /* 0x640064000f0f7812 */ /* 0x000fe400078efcff */
[----:B------:R-:W-:Y:S01]  /*4410*/  LOP3.LUT R16, R16, 0x64006400, RZ, 0xfc, !PT ;  /* 0x6400640010107812 */ /* 0x000fe200078efcff */
[----:B------:R-:W-:Y:S01]  /*4420*/  HADD2 R29, R3, -1032, -1032 ;  /* 0xe408e408031d7430 */ /* 0x000fe20000000000 */
[----:B------:R-:W-:Y:S01]  /*4430*/  LOP3.LUT R27, R21, 0x64006400, RZ, 0xfc, !PT ;  /* 0x64006400151b7812 */ /* 0x000fe200078efcff */
[----:B------:R-:W-:Y:S02]  /*4440*/  HADD2 R15, R15, -1032, -1032 ;  /* 0xe408e4080f0f7430 */ /* 0x000fe40000000000 */
[--C-:B------:R-:W-:Y:S02]  /*4450*/  HADD2.F32 R17, -RZ, R22.reuse.H0_H0 ;  /* 0x20000016ff117230 */ /* 0x100fe40000004100 */
[----:B------:R-:W-:Y:S02]  /*4460*/  HADD2 R24, R16, -1032, -1032 ;  /* 0xe408e40810187430 */ /* 0x000fe40000000000 */
[--C-:B------:R-:W-:Y:S01]  /*4470*/  HADD2.F32 R3, -RZ, R29.reuse.H0_H0 ;  /* 0x2000001dff037230 */ /* 0x100fe20000004100 */
[----:B------:R-:W-:Y:S01]  /*4480*/  LOP3.LUT R32, R19, 0xf000f0, RZ, 0xc0, !PT ;  /* 0x00f000f013207812 */ /* 0x000fe200078ec0ff */
[----:B------:R-:W-:Y:S01]  /*4490*/  HADD2.F32 R21, -RZ, R29.H1_H1 ;  /* 0x3000001dff157230 */ /* 0x000fe20000004100 */
[----:B------:R-:W-:Y:S01]  /*44a0*/  LOP3.LUT R29, R28, 0x64006400, RZ, 0xfc, !PT ;  /* 0x640064001c1d7812 */ /* 0x000fe200078efcff */
[----:B------:R-:W-:-:S02]  /*44b0*/  HADD2.F32 R26, -RZ, R22.H1_H1 ;  /* 0x30000016ff1a7230 */ /* 0x000fc40000004100 */
[----:B------:R-:W-:Y:S02]  /*44c0*/  HFMA2 R28, R27, R2.H1_H1, -72, -72 ;  /* 0xd480d4801b1c7431 */ /* 0x000fe40000060002 */
[--C-:B------:R-:W-:Y:S01]  /*44d0*/  HADD2.F32 R16, -RZ, R15.reuse.H0_H0 ;  /* 0x2000000fff107230 */ /* 0x100fe20000004100 */
[----:B------:R-:W0:Y:S01]  /*44e0*/  LDS.64 R22, [UR4+-0x78] ;  /* 0xffff8804ff167984 */ /* 0x000e220008000a00 */
[----:B------:R-:W-:Y:S02]  /*44f0*/  HADD2.F32 R25, -RZ, R15.H1_H1 ;  /* 0x3000000fff197230 */ /* 0x000fe40000004100 */
[----:B------:R-:W-:Y:S01]  /*4500*/  FFMA.FTZ R27, R17, R18, RZ ;  /* 0x00000012111b7223 */ /* 0x000fe200000100ff */
[--C-:B------:R-:W-:Y:S02]  /*4510*/  HADD2.F32 R15, -RZ, R24.reuse.H0_H0 ;  /* 0x20000018ff0f7230 */ /* 0x100fe40000004100 */
[----:B------:R-:W-:Y:S01]  /*4520*/  FFMA.FTZ R43, R18, R16, RZ ;  /* 0x00000010122b7223 */ /* 0x000fe200000100ff */
[----:B------:R-:W-:Y:S01]  /*4530*/  LOP3.LUT R37, R30, 0x64006400, RZ, 0xfc, !PT ;  /* 0x640064001e257812 */ /* 0x000fe200078efcff */
[----:B------:R-:W-:Y:S01]  /*4540*/  FFMA.FTZ R41, R26, R36, R27 ;  /* 0x000000241a297223 */ /* 0x000fe2000001001b */
[----:B------:R-:W-:Y:S01]  /*4550*/  LOP3.LUT R27, R32, 0x64006400, RZ, 0xfc, !PT ;  /* 0x64006400201b7812 */ /* 0x000fe200078efcff */
[C---:B------:R-:W-:Y:S01]  /*4560*/  FFMA.FTZ R49, R18.reuse, R15, RZ ;  /* 0x0000000f12317223 */ /* 0x040fe200000100ff */
[----:B------:R-:W-:Y:S01]  /*4570*/  FFMA.FTZ R18, R18, R3, RZ ;  /* 0x0000000312127223 */ /* 0x000fe200000100ff */
[----:B------:R-:W-:-:S02]  /*4580*/  HADD2.F32 R24, -RZ, R24.H1_H1 ;  /* 0x30000018ff187230 */ /* 0x000fc40000004100 */
[C---:B------:R-:W-:Y:S01]  /*4590*/  FFMA.FTZ R42, R36.reuse, R25, R43 ;  /* 0x00000019242a7223 */ /* 0x040fe2000001002b */
[-C--:B------:R-:W-:Y:S02]  /*45a0*/  HFMA2 R29, R29, R2.reuse.H1_H1, -72, -72 ;  /* 0xd480d4801d1d7431 */ /* 0x080fe40000060002 */
[C---:B------:R-:W-:Y:S01]  /*45b0*/  FFMA.FTZ R43, R36.reuse, R21, R18 ;  /* 0x00000015242b7223 */ /* 0x040fe20000010012 */
[-C--:B------:R-:W-:Y:S02]  /*45c0*/  HFMA2 R18, R37, R2.reuse.H1_H1, -72, -72 ;  /* 0xd480d48025127431 */ /* 0x080fe40000060002 */
[----:B------:R-:W-:Y:S01]  /*45d0*/  FFMA.FTZ R49, R36, R24, R49 ;  /* 0x0000001824317223 */ /* 0x000fe20000010031 */
[----:B------:R-:W-:Y:S02]  /*45e0*/  HFMA2 R27, R27, R2.H1_H1, -72, -72 ;  /* 0xd480d4801b1b7431 */ /* 0x000fe40000060002 */
[--C-:B------:R-:W-:Y:S01]  /*45f0*/  HADD2.F32 R38, -RZ, R28.reuse.H0_H0 ;  /* 0x2000001cff267230 */ /* 0x100fe20000004100 */
[----:B------:R-:W-:Y:S01]  /*4600*/  SHF.R.U32.HI R19, RZ, 0x8, R19 ;  /* 0x00000008ff137819 */ /* 0x000fe20000011613 */
[----:B------:R-:W-:-:S02]  /*4610*/  HADD2.F32 R37, -RZ, R28.H1_H1 ;  /* 0x3000001cff257230 */ /* 0x000fc40000004100 */
[----:B------:R-:W-:Y:S02]  /*4620*/  HADD2.F32 R36, -RZ, R29.H0_H0 ;  /* 0x2000001dff247230 */ /* 0x000fe40000004100 */
[--C-:B------:R-:W-:Y:S02]  /*4630*/  HADD2.F32 R30, -RZ, R18.reuse.H0_H0 ;  /* 0x20000012ff1e7230 */ /* 0x100fe40000004100 */
[----:B------:R-:W-:Y:S02]  /*4640*/  HADD2.F32 R28, -RZ, R27.H0_H0 ;  /* 0x2000001bff1c7230 */ /* 0x000fe40000004100 */
[----:B------:R-:W-:Y:S02]  /*4650*/  HADD2.F32 R32, -RZ, R29.H1_H1 ;  /* 0x3000001dff207230 */ /* 0x000fe40000004100 */
[----:B------:R-:W-:Y:S02]  /*4660*/  HADD2.F32 R29, -RZ, R18.H1_H1 ;  /* 0x30000012ff1d7230 */ /* 0x000fe40000004100 */
[----:B------:R-:W-:Y:S01]  /*4670*/  FFMA.FTZ R18, R38, R39, R41 ;  /* 0x0000002726127223 */ /* 0x000fe20000010029 */
[----:B------:R-:W-:-:S02]  /*4680*/  HADD2.F32 R27, -RZ, R27.H1_H1 ;  /* 0x3000001bff1b7230 */ /* 0x000fc40000004100 */
[C---:B------:R-:W-:Y:S01]  /*4690*/  FFMA.FTZ R41, R39.reuse, R36, R42 ;  /* 0x0000002427297223 */ /* 0x040fe2000001002a */
        /* <DEDUP_REMOVED lines=27> */
[----:B------:R-:W-:Y:S01]  /*4850*/  FFMA.FTZ R55, R52, R41, R55 ;  /* 0x0000002934377223 */ /* 0x000fe20000010037 */
[----:B------:R-:W-:Y:S01]  /*4860*/  LOP3.LUT R46, R46, 0xf000f0, RZ, 0xc0, !PT ;  /* 0x00f000f02e2e7812 */ /* 0x000fe200078ec0ff */
[C---:B------:R-:W-:Y:S01]  /*4870*/  FFMA.FTZ R51, R52.reuse, R40, R51 ;  /* 0x0000002834337223 */ /* 0x040fe20000010033 */
[----:B------:R-:W-:Y:S01]  /*4880*/  LOP3.LUT R47, R47, 0x64006400, RZ, 0xfc, !PT ;  /* 0x640064002f2f7812 */ /* 0x000fe200078efcff */
[----:B------:R-:W-:Y:S01]  /*4890*/  FFMA.FTZ R52, R52, R39, R44 ;  /* 0x0000002734347223 */ /* 0x000fe2000001002c */
[----:B------:R-:W-:Y:S01]  /*48a0*/  HADD2.F32 R44, -RZ, R43.H1_H1 ;  /* 0x3000002bff2c7230 */ /* 0x000fe20000004100 */
[----:B------:R-:W-:Y:S01]  /*48b0*/  LOP3.LUT R45, R45, 0x64006400, RZ, 0xfc, !PT ;  /* 0x640064002d2d7812 */ /* 0x000fe200078efcff */
[----:B------:R-:W-:Y:S01]  /*48c0*/  HADD2.F32 R43, -RZ, R50.H1_H1 ;  /* 0x30000032ff2b7230 */ /* 0x000fe20000004100 */
[----:B------:R-:W-:Y:S01]  /*48d0*/  LOP3.LUT R50, R19, 0xf000f0, RZ, 0xc0, !PT ;  /* 0x00f000f013327812 */ /* 0x000fe200078ec0ff */
[-C--:B------:R-:W-:Y:S01]  /*48e0*/  HFMA2 R54, R47, R2.reuse.H1_H1, -72, -72 ;  /* 0xd480d4802f367431 */ /* 0x080fe20000060002 */
[----:B------:R-:W-:Y:S01]  /*48f0*/  LOP3.LUT R19, R46, 0x64006400, RZ, 0xfc, !PT ;  /* 0x640064002e137812 */ /* 0x000fe200078efcff */
[----:B------:R-:W-:Y:S01]  /*4900*/  HFMA2 R57, R45, R2.H1_H1, -72, -72 ;  /* 0xd480d4802d397431 */ /* 0x000fe20000060002 */
[----:B------:R-:W-:Y:S01]  /*4910*/  LOP3.LUT R59, R50, 0x64006400, RZ, 0xfc, !PT ;  /* 0x64006400323b7812 */ /* 0x000fe200078efcff */
[----:B------:R-:W-:-:S02]  /*4920*/  HADD2.F32 R50, -RZ, R49.H1_H1 ;  /* 0x30000031ff327230 */ /* 0x000fc40000004100 */
[----:B------:R-:W-:Y:S01]  /*4930*/  FFMA.FTZ R53, R44, R22, R53 ;  /* 0x000000162c357223 */ /* 0x000fe20000010035 */
[----:B------:R-:W-:Y:S02]  /*4940*/  HADD2.F32 R49, -RZ, R48.H1_H1 ;  /* 0x30000030ff317230 */ /* 0x000fe40000004100 */
[-C--:B------:R-:W-:Y:S02]  /*4950*/  HFMA2 R19, R19, R2.reuse.H1_H1, -72, -72 ;  /* 0xd480d48013137431 */ /* 0x080fe40000060002 */
[----:B------:R-:W-:Y:S02]  /*4960*/  HADD2.F32 R18, -RZ, R23.H0_H0 ;  /* 0x20000017ff127230 */ /* 0x000fe40000004100 */
[----:B------:R-:W-:Y:S02]  /*4970*/  HFMA2 R56, R59, R2.H1_H1, -72, -72 ;  /* 0xd480d4803b387431 */ /* 0x000fe40000060002 */
[----:B------:R-:W-:Y:S02]  /*4980*/  HADD2.F32 R46, -RZ, R54.H0_H0 ;  /* 0x20000036ff2e7230 */ /* 0x000fe40000004100 */
[C---:B------:R-:W-:Y:S01]  /*4990*/  FFMA.FTZ R51, R22.reuse, R50, R51 ;  /* 0x0000003216337223 */ /* 0x040fe20000010033 */
[----:B------:R-:W-:Y:S01]  /*49a0*/  FFMA.FTZ R52, R22, R49, R52 ;  /* 0x0000003116347223 */ /* 0x000fe20000010034 */
[----:B------:R-:W-:-:S02]  /*49b0*/  HADD2.F32 R48, -RZ, R57.H0_H0 ;  /* 0x20000039ff307230 */ /* 0x000fc40000004100 */
[----:B------:R-:W-:Y:S01]  /*49c0*/  FFMA.FTZ R55, R22, R43, R55 ;  /* 0x0000002b16377223 */ /* 0x000fe20000010037 */
[----:B------:R-:W-:Y:S02]  /*49d0*/  HADD2.F32 R45, -RZ, R56.H0_H0 ;  /* 0x20000038ff2d7230 */ /* 0x000fe40000004100 */
[----:B------:R-:W-:Y:S01]  /*49e0*/  FFMA.FTZ R59, R18, R46, R51 ;  /* 0x0000002e123b7223 */ /* 0x000fe20000010033 */
[----:B------:R-:W-:Y:S02]  /*49f0*/  HADD2.F32 R47, -RZ, R19.H0_H0 ;  /* 0x20000013ff2f7230 */ /* 0x000fe40000004100 */
[----:B------:R-:W-:Y:S01]  /*4a00*/  FFMA.FTZ R22, R48, R18, R53 ;  /* 0x0000001230167223 */ /* 0x000fe20000010035 */
[----:B------:R-:W-:Y:S02]  /*4a10*/  HADD2.F32 R23, -RZ, R23.H1_H1 ;  /* 0x30000017ff177230 */ /* 0x000fe40000004100 */
[----:B------:R-:W-:Y:S01]  /*4a20*/  FFMA.FTZ R61, R18, R45, R52 ;  /* 0x0000002d123d7223 */ /* 0x000fe20000010034 */
[----:B------:R-:W-:-:S02]  /*4a30*/  HADD2.F32 R51, -RZ, R57.H1_H1 ;  /* 0x30000039ff337230 */ /* 0x000fc40000004100 */
[----:B------:R-:W-:Y:S01]  /*4a40*/  FFMA.FTZ R60, R18, R47, R55 ;  /* 0x0000002f123c7223 */ /* 0x000fe20000010037 */
[----:B------:R-:W-:Y:S02]  /*4a50*/  HADD2.F32 R52, -RZ, R19.H1_H1 ;  /* 0x30000013ff347230 */ /* 0x000fe40000004100 */
[----:B------:R-:W-:Y:S02]  /*4a60*/  HADD2.F32 R54, -RZ, R54.H1_H1 ;  /* 0x30000036ff367230 */ /* 0x000fe40000004100 */
[----:B------:R-:W-:Y:S01]  /*4a70*/  FFMA.FTZ R22, R51, R23, R22 ;  /* 0x0000001733167223 */ /* 0x000fe20000010016 */
[----:B------:R-:W-:Y:S02]  /*4a80*/  HADD2.F32 R56, -RZ, R56.H1_H1 ;  /* 0x30000038ff387230 */ /* 0x000fe40000004100 */
[C---:B------:R-:W-:Y:S01]  /*4a90*/  FFMA.FTZ R19, R23.reuse, R52, R60 ;  /* 0x0000003417137223 */ /* 0x040fe2000001003c */
[----:B------:R-:W-:Y:S02]  /*4aa0*/  HADD2.F32 R57, -RZ, R2.H0_H0 ;  /* 0x20000002ff397230 */ /* 0x000fe40000004100 */
[----:B------:R-:W-:Y:S01]  /*4ab0*/  FFMA.FTZ R18, R23, R54, R59 ;  /* 0x0000003617127223 */ /* 0x000fe2000001003b */
[----:B------:R-:W-:-:S02]  /*4ac0*/  HADD2.F32 R53, -RZ, R5.H0_H0 ;  /* 0x20000005ff357230 */ /* 0x000fc40000004100 */
[----:B------:R-:W-:Y:S01]  /*4ad0*/  FFMA.FTZ R60, R23, R56, R61 ;  /* 0x00000038173c7223 */ /* 0x000fe2000001003d */
[----:B------:R-:W-:Y:S02]  /*4ae0*/  HADD2.F32 R55, -RZ, R6.H0_H0 ;  /* 0x20000006ff377230 */ /* 0x000fe40000004100 */
[----:B------:R-:W-:Y:S01]  /*4af0*/  FMUL.FTZ R22, R57, R22 ;  /* 0x0000001639167220 */ /* 0x000fe20000410000 */
[----:B------:R-:W-:Y:S01]  /*4b00*/  FMUL.FTZ R19, R58, R19 ;  /* 0x000000133a137220 */ /* 0x000fe20000410000 */
[----:B------:R-:W-:Y:S01]  /*4b10*/  FMUL.FTZ R18, R53, R18 ;  /* 0x0000001235127220 */ /* 0x000fe20000410000 */
[----:B------:R-:W-:Y:S02]  /*4b20*/  FMUL.FTZ R60, R55, R60 ;  /* 0x0000003c373c7220 */ /* 0x000fe40000410000 */
[----:B------:R-:W-:Y:S02]  /*4b30*/  F2FP.F16.F32.PACK_AB R22, RZ, R22 ;  /* 0x00000016ff16723e */ /* 0x000fe400000000ff */
        /* <DEDUP_REMOVED lines=174> */
.L_x_911:
[----:B------:R-:W0:Y:S02]  /*5620*/  LDC R3, c[0x0][0x3ac] ;  /* 0x0000eb00ff037b82 */ /* 0x000e240000000800 */
[----:B0-----:R-:W-:Y:S01]  /*5630*/  IMAD.WIDE R34, R3, 0x4, R34 ;  /* 0x0000000403227825 */ /* 0x001fe200078e0222 */
[----:B------:R-:W-:Y:S06]  /*5640*/  @!P0 BRA `(.L_x_912) ;  /* 0x0000001000dc8947 */ /* 0x000fec0003800000 */
[----:B------:R-:W2:Y:S01]  /*5650*/  LDG.E.128.CONSTANT R16, desc[UR8][R34.64] ;  /* 0x0000000822107981 */ /* 0x000ea2000c1e9d00 */
[----:B------:R-:W-:-:S03]  /*5660*/  ISETP.NE.AND P1, PT, R33, 0x1, PT ;  /* 0x000000012100780c */ /* 0x000fc60003f25270 */
        /* <DEDUP_REMOVED lines=12> */
[----:B------:R-:W-:-:S02]  /*5730*/  LOP3.LUT R32, R18, 0xf000f0, RZ, 0xc0, !PT ;  /* 0x00f000f012207812 */ /* 0x000fc400078ec0ff */
[----:B------:R-:W-:Y:S02]  /*5740*/  SHF.R.U32.HI R46, RZ, 0x8, R18 ;  /* 0x00000008ff2e7819 */ /* 0x000fe40000011612 */
[C---:B------:R-:W-:Y:S02]  /*5750*/  LOP3.LUT R18, R19.reuse, 0xf000f, RZ, 0xc0, !PT ;  /* 0x000f000f13127812 */ /* 0x040fe400078ec0ff */
[----:B------:R-:W-:Y:S02]  /*5760*/  LOP3.LUT R36, R19, 0xf000f0, RZ, 0xc0, !PT ;  /* 0x00f000f013247812 */ /* 0x000fe400078ec0ff */
[----:B------:R-:W-:Y:S01]  /*5770*/  SHF.R.U32.HI R47, RZ, 0x8, R19 ;  /* 0x00000008ff2f7819 */ /* 0x000fe20000011613 */
[----:B------:R-:W-:Y:S01]  /*5780*/  HADD2.F32 R19, -RZ, R22.H0_H0 ;  /* 0x20000016ff137230 */ /* 0x000fe20000004100 */
[----:B------:R-:W-:Y:S01]  /*5790*/  LOP3.LUT R16, R16, 0x64006400, RZ, 0xfc, !PT ;  /* 0x6400640010107812 */ /* 0x000fe200078efcff */
[----:B------:R-:W-:Y:S01]  /*57a0*/  HADD2 R22, R15, -1032, -1032 ;  /* 0xe408e4080f167430 */ /* 0x000fe20000000000 */
[----:B------:R-:W-:-:S02]  /*57b0*/  LOP3.LUT R17, R17, 0x64006400, RZ, 0xfc, !PT ;  /* 0x6400640011117812 */ /* 0x000fc400078efcff */
[----:B------:R-:W-:Y:S01]  /*57c0*/  LOP3.LUT R15, R18, 0x64006400, RZ, 0xfc, !PT ;  /* 0x64006400120f7812 */ /* 0x000fe200078efcff */
[----:B------:R-:W-:Y:S02]  /*57d0*/  HADD2 R16, R16, -1032, -1032 ;  /* 0xe408e40810107430 */ /* 0x000fe40000000000 */
[--C-:B------:R-:W-:Y:S02]  /*57e0*/  HADD2.F32 R18, -RZ, R22.reuse.H0_H0 ;  /* 0x20000016ff127230 */ /* 0x100fe40000004100 */
[----:B------:R-:W-:Y:S02]  /*57f0*/  HADD2 R26, R17, -1032, -1032 ;  /* 0xe408e408111a7430 */ /* 0x000fe40000000000 */
[----:B------:R-:W-:Y:S02]  /*5800*/  HADD2.F32 R28, -RZ, R22.H1_H1 ;  /* 0x30000016ff1c7230 */ /* 0x000fe40000004100 */
[----:B------:R-:W-:Y:S02]  /*5810*/  HADD2 R37, R15, -1032, -1032 ;  /* 0xe408e4080f257430 */ /* 0x000fe40000000000 */
[--C-:B------:R-:W-:Y:S01]  /*5820*/  HADD2.F32 R17, -RZ, R16.reuse.H0_H0 ;  /* 0x20000010ff117230 */ /* 0x100fe20000004100 */
[----:B------:R-:W-:Y:S01]  /*5830*/  LOP3.LUT R29, R21, 0x64006400, RZ, 0xfc, !PT ;  /* 0x64006400151d7812 */ /* 0x000fe200078efcff */
[----:B------:R-:W-:Y:S01]  /*5840*/  HADD2.F32 R27, -RZ, R16.H1_H1 ;  /* 0x30000010ff1b7230 */ /* 0x000fe20000004100 */
[----:B------:R-:W0:Y:S01]  /*5850*/  LDS.64 R22, [UR4+-0x68] ;  /* 0xffff9804ff167984 */ /* 0x000e220008000a00 */
[----:B------:R-:W-:Y:S01]  /*5860*/  HADD2.F32 R16, -RZ, R26.H0_H0 ;  /* 0x2000001aff107230 */ /* 0x000fe20000004100 */
[----:B------:R-:W-:Y:S01]  /*5870*/  LOP3.LUT R39, R32, 0x64006400, RZ, 0xfc, !PT ;  /* 0x6400640020277812 */ /* 0x000fe200078efcff */
[----:B------:R-:W-:-:S02]  /*5880*/  HADD2.F32 R15, -RZ, R37.H0_H0 ;  /* 0x20000025ff0f7230 */ /* 0x000fc40000004100 */
[-C--:B------:R-:W-:Y:S02]  /*5890*/  HFMA2 R32, R29, R2.reuse.H1_H1, -72, -72 ;  /* 0xd480d4801d207431 */ /* 0x080fe40000060002 */
[----:B------:R-:W-:Y:S01]  /*58a0*/  HADD2.F32 R21, -RZ, R37.H1_H1 ;  /* 0x30000025ff157230 */ /* 0x000fe20000004100 */
[----:B------:R-:W-:Y:S01]  /*58b0*/  LOP3.LUT R37, R30, 0x64006400, RZ, 0xfc, !PT ;  /* 0x640064001e257812 */ /* 0x000fe200078efcff */
[----:B------:R-:W-:Y:S01]  /*58c0*/  FFMA.FTZ R29, R18, R19, RZ ;  /* 0x00000013121d7223 */ /* 0x000fe200000100ff */
[C---:B------:R-:W-:Y:S01]  /*58d0*/  FFMA.FTZ R43, R19.reuse, R17, RZ ;  /* 0x00000011132b7223 */ /* 0x040fe200000100ff */
[C---:B------:R-:W-:Y:S01]  /*58e0*/  FFMA.FTZ R49, R19.reuse, R16, RZ ;  /* 0x0000001013317223 */ /* 0x040fe200000100ff */
[----:B------:R-:W-:Y:S01]  /*58f0*/  FFMA.FTZ R30, R19, R15, RZ ;  /* 0x0000000f131e7223 */ /* 0x000fe200000100ff */
[----:B------:R-:W-:Y:S01]  /*5900*/  LOP3.LUT R19, R36, 0x64006400, RZ, 0xfc, !PT ;  /* 0x6400640024137812 */ /* 0x000fe200078efcff */
[----:B------:R-:W-:Y:S02]  /*5910*/  HADD2.F32 R26, -RZ, R26.H1_H1 ;  /* 0x3000001aff1a7230 */ /* 0x000fe40000004100 */
[----:B------:R-:W-:Y:S01]  /*5920*/  FFMA.FTZ R42, R28, R38, R29 ;  /* 0x000000261c2a7223 */ /* 0x000fe2000001001d */
[----:B------:R-:W-:Y:S01]  /*5930*/  FFMA.FTZ R44, R38, R21, R30 ;  /* 0x00000015262c7223 */ /* 0x000fe2000001001e */
[----:B------:R-:W-:-:S02]  /*5940*/  HFMA2 R29, R37, R2.H1_H1, -72, -72 ;  /* 0xd480d480251d7431 */ /* 0x000fc40000060002 */
[C---:B------:R-:W-:Y:S01]  /*5950*/  FFMA.FTZ R45, R38.reuse, R27, R43 ;  /* 0x0000001b262d7223 */ /* 0x040fe2000001002b */
[-C--:B------:R-:W-:Y:S02]  /*5960*/  HFMA2 R30, R39, R2.reuse.H1_H1, -72, -72 ;  /* 0xd480d480271e7431 */ /* 0x080fe40000060002 */
[----:B------:R-:W-:Y:S01]  /*5970*/  FFMA.FTZ R49, R38, R26, R49 ;  /* 0x0000001a26317223 */ /* 0x000fe20000010031 */
[----:B------:R-:W-:Y:S02]  /*5980*/  HFMA2 R19, R19, R2.H1_H1, -72, -72 ;  /* 0xd480d48013137431 */ /* 0x000fe40000060002 */
[--C-:B------:R-:W-:Y:S01]  /*5990*/  HADD2.F32 R39, -RZ, R32.reuse.H0_H0 ;  /* 0x20000020ff277230 */ /* 0x100fe20000004100 */
[----:B------:R-:W-:Y:S01]  /*59a0*/  LOP3.LUT R51, R47, 0xf000f0, RZ, 0xc0, !PT ;  /* 0x00f000f02f337812 */ /* 0x000fe200078ec0ff */
[----:B------:R-:W-:Y:S02]  /*59b0*/  HADD2.F32 R38, -RZ, R32.H1_H1 ;  /* 0x30000020ff267230 */ /* 0x000fe40000004100 */
[----:B------:R-:W-:-:S02]  /*59c0*/  HADD2.F32 R37, -RZ, R29.H0_H0 ;  /* 0x2000001dff257230 */ /* 0x000fc40000004100 */
[----:B------:R-:W-:Y:S01]  /*59d0*/  FFMA.FTZ R43, R39, R40, R42 ;  /* 0x00000028272b7223 */ /* 0x000fe2000001002a */
[----:B------:R-:W-:Y:S01]  /*59e0*/  HADD2.F32 R36, -RZ, R29.H1_H1 ;  /* 0x3000001dff247230 */ /* 0x000fe20000004100 */
[----:B------:R-:W-:Y:S01]  /*59f0*/  LOP3.LUT R59, R51, 0x64006400, RZ, 0xfc, !PT ;  /* 0x64006400333b7812 */ /* 0x000fe200078efcff */
[--C-:B------:R-:W-:Y:S02]  /*5a00*/  HADD2.F32 R32, -RZ, R30.reuse.H0_H0 ;  /* 0x2000001eff207230 */ /* 0x100fe40000004100 */
[----:B------:R-:W-:Y:S01]  /*5a10*/  FFMA.FTZ R42, R40, R37, R45 ;  /* 0x00000025282a7223 */ /* 0x000fe2000001002d */
[--C-:B------:R-:W-:Y:S02]  /*5a20*/  HADD2.F32 R29, -RZ, R19.reuse.H0_H0 ;  /* 0x20000013ff1d7230 */ /* 0x100fe40000004100 */
[----:B------:R-:W-:Y:S01]  /*5a30*/  FFMA.FTZ R54, R38, R41, R43 ;  /* 0x0000002926367223 */ /* 0x000fe2000001002b */
[----:B------:R-:W-:Y:S02]  /*5a40*/  HADD2.F32 R30, -RZ, R30.H1_H1 ;  /* 0x3000001eff1e7230 */ /* 0x000fe40000004100 */
[----:B------:R-:W-:Y:S01]  /*5a50*/  FFMA.FTZ R49, R40, R32, R49 ;  /* 0x0000002028317223 */ /* 0x000fe20000010031 */
[----:B------:R-:W-:-:S02]  /*5a60*/  HADD2.F32 R19, -RZ, R19.H1_H1 ;  /* 0x30000013ff137230 */ /* 0x000fc40000004100 */
        /* <DEDUP_REMOVED lines=22> */
[----:B------:R-:W-:Y:S02]  /*5bd0*/  HADD2.F32 R43, -RZ, R45.H0_H0 ;  /* 0x2000002dff2b7230 */ /* 0x000fe40000004100 */
[----:B------:R-:W-:Y:S01]  /*5be0*/  HADD2.F32 R42, -RZ, R50.H0_H0 ;  /* 0x20000032ff2a7230 */ /* 0x000fe20000004100 */
[----:B------:R-:W-:Y:S01]  /*5bf0*/  LOP3.LUT R57, R46, 0x64006400, RZ, 0xfc, !PT ;  /* 0x640064002e397812 */ /* 0x000fe200078efcff */
[----:B------:R-:W-:-:S02]  /*5c00*/  HADD2.F32 R41, -RZ, R49.H0_H0 ;  /* 0x20000031ff297230 */ /* 0x000fc40000004100 */
[----:B------:R-:W-:Y:S01]  /*5c10*/  FFMA.FTZ R54, R43, R44, R54 ;  /* 0x0000002c2b367223 */ /* 0x000fe20000010036 */
[----:B------:R-:W-:Y:S02]  /*5c20*/  HADD2.F32 R40, -RZ, R48.H0_H0 ;  /* 0x20000030ff287230 */ /* 0x000fe40000004100 */
[C---:B------:R-:W-:Y:S01]  /*5c30*/  FFMA.FTZ R53, R44.reuse, R42, R53 ;  /* 0x0000002a2c357223 */ /* 0x040fe20000010035 */
[----:B------:R-:W-:Y:S02]  /*5c40*/  HADD2.F32 R45, -RZ, R45.H1_H1 ;  /* 0x3000002dff2d7230 */ /* 0x000fe40000004100 */
[C---:B------:R-:W-:Y:S01]  /*5c50*/  FFMA.FTZ R56, R44.reuse, R41, R56 ;  /* 0x000000292c387223 */ /* 0x040fe20000010038 */
[----:B------:R-:W-:Y:S02]  /*5c60*/  HADD2.F32 R51, -RZ, R49.H1_H1 ;  /* 0x30000031ff337230 */ /* 0x000fe40000004100 */
[----:B------:R-:W-:Y:S01]  /*5c70*/  FFMA.FTZ R55, R44, R40, R55 ;  /* 0x000000282c377223 */ /* 0x000fe20000010037 */
[----:B------:R-:W-:Y:S01]  /*5c80*/  HADD2.F32 R44, -RZ, R50.H1_H1 ;  /* 0x30000032ff2c7230 */ /* 0x000fe20000004100 */
[----:B------:R-:W-:Y:S01]  /*5c90*/  LOP3.LUT R50, R25, 0xf000f0, RZ, 0xc0, !PT ;  /* 0x00f000f019327812 */ /* 0x000fe200078ec0ff */
[----:B------:R-:W-:Y:S01]  /*5ca0*/  FFMA.FTZ R54, R45, R22, R54 ;  /* 0x000000162d367223 */ /* 0x000fe20000010036 */
[----:B------:R-:W-:Y:S01]  /*5cb0*/  LOP3.LUT R25, R24, 0x64006400, RZ, 0xfc, !PT ;  /* 0x6400640018197812 */ /* 0x000fe200078efcff */
[----:B------:R-:W-:Y:S01]  /*5cc0*/  FFMA.FTZ R56, R22, R51, R56 ;  /* 0x0000003316387223 */ /* 0x000fe20000010038 */
[----:B------:R-:W-:Y:S01]  /*5cd0*/  LOP3.LUT R47, R50, 0x64006400, RZ, 0xfc, !PT ;  /* 0x64006400322f7812 */ /* 0x000fe200078efcff */
[----:B------:R-:W-:-:S02]  /*5ce0*/  HADD2.F32 R50, -RZ, R48.H1_H1 ;  /* 0x30000030ff327230 */ /* 0x000fc40000004100 */
[C---:B------:R-:W-:Y:S01]  /*5cf0*/  FFMA.FTZ R53, R22.reuse, R44, R53 ;  /* 0x0000002c16357223 */ /* 0x040fe20000010035 */
[-C--:B------:R-:W-:Y:S02]  /*5d00*/  HFMA2 R58, R25, R2.reuse.H1_H1, -72, -72 ;  /* 0xd480d480193a7431 */ /* 0x080fe40000060002 */
[-C--:B------:R-:W-:Y:S02]  /*5d10*/  HFMA2 R25, R57, R2.reuse.H1_H1, -72, -72 ;  /* 0xd480d48039197431 */ /* 0x080fe40000060002 */
[----:B------:R-:W-:Y:S01]  /*5d20*/  FFMA.FTZ R55, R22, R50, R55 ;  /* 0x0000003216377223 */ /* 0x000fe20000010037 */
[-C--:B------:R-:W-:Y:S02]  /*5d30*/  HFMA2 R24, R47, R2.reuse.H1_H1, -72, -72 ;  /* 0xd480d4802f187431 */ /* 0x080fe40000060002 */
[----:B------:R-:W-:Y:S02]  /*5d40*/  HADD2.F32 R49, -RZ, R58.H0_H0 ;  /* 0x2000003aff317230 */ /* 0x000fe40000004100 */
[----:B------:R-:W-:-:S02]  /*5d50*/  HFMA2 R57, R59, R2.H1_H1, -72, -72 ;  /* 0xd480d4803b397431 */ /* 0x000fc40000060002 */
[----:B------:R-:W-:Y:S02]  /*5d60*/  HADD2.F32 R47, -RZ, R25.H0_H0 ;  /* 0x20000019ff2f7230 */ /* 0x000fe40000004100 */
[--C-:B------:R-:W-:Y:S02]  /*5d70*/  HADD2.F32 R48, -RZ, R24.reuse.H0_H0 ;  /* 0x20000018ff307230 */ /* 0x100fe40000004100 */
[----:B------:R-:W-:Y:S01]  /*5d80*/  FFMA.FTZ R61, R49, R52, R54 ;  /* 0x00000034313d7223 */ /* 0x000fe20000010036 */
[----:B------:R-:W-:Y:S02]  /*5d90*/  HADD2.F32 R46, -RZ, R57.H0_H0 ;  /* 0x20000039ff2e7230 */ /* 0x000fe40000004100 */
[C---:B------:R-:W-:Y:S01]  /*5da0*/  FFMA.FTZ R63, R52.reuse, R47, R56 ;  /* 0x0000002f343f7223 */ /* 0x040fe20000010038 */
[----:B------:R-:W-:Y:S02]  /*5db0*/  HADD2.F32 R54, -RZ, R24.H1_H1 ;  /* 0x30000018ff367230 */ /* 0x000fe40000004100 */
[----:B------:R-:W-:Y:S01]  /*5dc0*/  FFMA.FTZ R60, R52, R48, R53 ;  /* 0x00000030343c7223 */ /* 0x000fe20000010035 */
[----:B------:R-:W-:-:S02]  /*5dd0*/  HADD2.F32 R56, -RZ, R25.H1_H1 ;  /* 0x30000019ff387230 */ /* 0x000fc40000004100 */
[----:B------:R-:W-:Y:S01]  /*5de0*/  FFMA.FTZ R65, R52, R46, R55 ;  /* 0x0000002e34417223 */ /* 0x000fe20000010037 */
[----:B------:R-:W-:Y:S02]  /*5df0*/  HADD2.F32 R52, -RZ, R58.H1_H1 ;  /* 0x3000003aff347230 */ /* 0x000fe40000004100 */
[C---:B------:R-:W-:Y:S01]  /*5e00*/  FFMA.FTZ R60, R23.reuse, R54, R60 ;  /* 0x00000036173c7223 */ /* 0x040fe2000001003c */
[----:B------:R-:W-:Y:S02]  /*5e10*/  HADD2.F32 R58, -RZ, R57.H1_H1 ;  /* 0x30000039ff3a7230 */ /* 0x000fe40000004100 */
[----:B------:R-:W-:Y:S01]  /*5e20*/  FFMA.FTZ R24, R23, R56, R63 ;  /* 0x0000003817187223 */ /* 0x000fe2000001003f */
[----:B------:R-:W-:Y:S02]  /*5e30*/  HADD2.F32 R57, -RZ, R2.H0_H0 ;  /* 0x20000002ff397230 */ /* 0x000fe40000004100 */
[----:B------:R-:W-:Y:S01]  /*5e40*/  FFMA.FTZ R22, R52, R23, R61 ;  /* 0x0000001734167223 */ /* 0x000fe2000001003d */
[----:B------:R-:W-:-:S02]  /*5e50*/  HADD2.F32 R59, -RZ, R4.H0_H0 ;  /* 0x20000004ff3b7230 */ /* 0x000fc40000004100 */
[----:B------:R-:W-:Y:S01]  /*5e60*/  FFMA.FTZ R62, R23, R58, R65 ;  /* 0x0000003a173e7223 */ /* 0x000fe20000010041 */
[----:B------:R-:W-:Y:S02]  /*5e70*/  HADD2.F32 R53, -RZ, R5.H0_H0 ;  /* 0x20000005ff357230 */ /* 0x000fe40000004100 */
[----:B------:R-:W-:Y:S01]  /*5e80*/  FMUL.FTZ R22, R57, R22 ;  /* 0x0000001639167220 */ /* 0x000fe20000410000 */
[----:B------:R-:W-:Y:S02]  /*5e90*/  HADD2.F32 R55, -RZ, R6.H0_H0 ;  /* 0x20000006ff377230 */ /* 0x000fe40000004100 */
        /* <DEDUP_REMOVED lines=178> */
.L_x_912:
[----:B------:R-:W-:Y:S01]  /*69c0*/  IMAD.WIDE R34, R3, 0x4, R34 ;  /* 0x0000000403227825 */ /* 0x000fe200078e0222 */
        /* <DEDUP_REMOVED lines=312> */
.L_x_913:
        /* <DEDUP_REMOVED lines=9> */
[----:B------:R-:W-:Y:S02]  /*7de0*/  SHF.R.U32.HI R24, RZ, 0x8, R16 ;  /* 0x00000008ff187819 */ /* 0x000fe40000011610 */
[----:B------:R-:W-:-:S02]  /*7df0*/  LOP3.LUT R16, R16, 0xf000f, RZ, 0xc0, !PT ;  /* 0x000f000f10107812 */ /* 0x000fc400078ec0ff */
[C---:B------:R-:W-:Y:S02]  /*7e00*/  LOP3.LUT R30, R17.reuse, 0xf000f0, RZ, 0xc0, !PT ;  /* 0x00f000f0111e7812 */ /* 0x040fe400078ec0ff */
[----:B------:R-:W-:Y:S02]  /*7e10*/  SHF.R.U32.HI R25, RZ, 0x8, R17 ;  /* 0x00000008ff197819 */ /* 0x000fe40000011611 */
[----:B------:R-:W-:Y:S02]  /*7e20*/  LOP3.LUT R16, R16, 0x64006400, RZ, 0xfc, !PT ;  /* 0x6400640010107812 */ /* 0x000fe400078efcff */
[----:B------:R-:W-:Y:S02]  /*7e30*/  LOP3.LUT R17, R17, 0xf000f, RZ, 0xc0, !PT ;  /* 0x000f000f11117812 */ /* 0x000fe400078ec0ff */
[----:B------:R-:W-:Y:S02]  /*7e40*/  LOP3.LUT R32, R18, 0xf000f0, RZ, 0xc0, !PT ;  /* 0x00f000f012207812 */ /* 0x000fe400078ec0ff */
[----:B------:R-:W-:-:S02]  /*7e50*/  SHF.R.U32.HI R46, RZ, 0x8, R18 ;  /* 0x00000008ff2e7819 */ /* 0x000fc40000011612 */
[----:B------:R-:W-:Y:S02]  /*7e60*/  LOP3.LUT R18, R18, 0xf000f, RZ, 0xc0, !PT ;  /* 0x000f000f12127812 */ /* 0x000fe400078ec0ff */
[C---:B------:R-:W-:Y:S02]  /*7e70*/  LOP3.LUT R36, R19.reuse, 0xf000f0, RZ, 0xc0, !PT ;  /* 0x00f000f013247812 */ /* 0x040fe400078ec0ff */
[----:B------:R-:W-:Y:S02]  /*7e80*/  SHF.R.U32.HI R47, RZ, 0x8, R19 ;  /* 0x00000008ff2f7819 */ /* 0x000fe40000011613 */
[----:B------:R-:W-:Y:S01]  /*7e90*/  LOP3.LUT R21, R19, 0xf000f, RZ, 0xc0, !PT ;  /* 0x000f000f13157812 */ /* 0x000fe200078ec0ff */
        /* <DEDUP_REMOVED lines=11> */
[----:B------:R-:W0:Y:S01]  /*7f50*/  LDS.64 R22, [UR4+-0x48] ;  /* 0xffffb804ff167984 */ /* 0x000e220008000a00 */
[----:B------:R-:W-:Y:S01]  /*7f60*/  HADD2.F32 R27, -RZ, R26.H1_H1 ;  /* 0x3000001aff1b7230 */ /* 0x000fe20000004100 */
[----:B------:R-:W-:Y:S01]  /*7f70*/  LOP3.LUT R39, R32, 0x64006400, RZ, 0xfc, !PT ;  /* 0x6400640020277812 */ /* 0x000fe200078efcff */
[--C-:B------:R-:W-:Y:S01]  /*7f80*/  HADD2.F32 R16, -RZ, R29.reuse.H0_H0 ;  /* 0x2000001dff107230 */ /* 0x100fe20000004100 */
[----:B------:R-:W-:Y:S01]  /*7f90*/  LOP3.LUT R37, R30, 0x64006400, RZ, 0xfc, !PT ;  /* 0x640064001e257812 */ /* 0x000fe200078efcff */
[----:B------:R-:W-:Y:S01]  /*7fa0*/  HADD2.F32 R26, -RZ, R29.H1_H1 ;  /* 0x3000001dff1a7230 */ /* 0x000fe20000004100 */
[----:B------:R-:W-:Y:S01]  /*7fb0*/  LOP3.LUT R29, R15, 0x64006400, RZ, 0xfc, !PT ;  /* 0x640064000f1d7812 */ /* 0x000fe200078efcff */
[----:B------:R-:W-:-:S02]  /*7fc0*/  HADD2.F32 R15, -RZ, R21.H0_H0 ;  /* 0x20000015ff0f7230 */ /* 0x000fc40000004100 */
[C---:B------:R-:W-:Y:S01]  /*7fd0*/  FFMA.FTZ R43, R19.reuse, R17, RZ ;  /* 0x00000011132b7223 */ /* 0x040fe200000100ff */
[----:B------:R-:W-:Y:S02]  /*7fe0*/  HADD2.F32 R21, -RZ, R21.H1_H1 ;  /* 0x30000015ff157230 */ /* 0x000fe40000004100 */
[C---:B------:R-:W-:Y:S01]  /*7ff0*/  FFMA.FTZ R49, R19.reuse, R16, RZ ;  /* 0x0000001013317223 */ /* 0x040fe200000100ff */
[-C--:B------:R-:W-:Y:S02]  /*8000*/  HFMA2 R32, R29, R2.reuse.H1_H1, -72, -72 ;  /* 0xd480d4801d207431 */ /* 0x080fe40000060002 */
[----:B------:R-:W-:Y:S01]  /*8010*/  FFMA.FTZ R29, R18, R19, RZ ;  /* 0x00000013121d7223 */ /* 0x000fe200000100ff */
[----:B------:R-:W-:Y:S01]  /*8020*/  FFMA.FTZ R30, R19, R15, RZ ;  /* 0x0000000f131e7223 */ /* 0x000fe200000100ff */
[----:B------:R-:W-:Y:S01]  /*8030*/  LOP3.LUT R19, R36, 0x64006400, RZ, 0xfc, !PT ;  /* 0x6400640024137812 */ /* 0x000fe200078efcff */
[----:B------:R-:W-:Y:S01]  /*8040*/  FFMA.FTZ R45, R38, R27, R43 ;  /* 0x0000001b262d7223 */ /* 0x000fe2000001002b */
[----:B------:R-:W-:Y:S01]  /*8050*/  FFMA.FTZ R42, R28, R38, R29 ;  /* 0x000000261c2a7223 */ /* 0x000fe2000001001d */
[----:B------:R-:W-:Y:S01]  /*8060*/  FFMA.FTZ R44, R38, R21, R30 ;  /* 0x00000015262c7223 */ /* 0x000fe2000001001e */
[----:B------:R-:W-:-:S02]  /*8070*/  HFMA2 R29, R37, R2.H1_H1, -72, -72 ;  /* 0xd480d480251d7431 */ /* 0x000fc40000060002 */
[----:B------:R-:W-:Y:S01]  /*8080*/  FFMA.FTZ R49, R38, R26, R49 ;  /* 0x0000001a26317223 */ /* 0x000fe20000010031 */
[-C--:B------:R-:W-:Y:S02]  /*8090*/  HFMA2 R30, R39, R2.reuse.H1_H1, -72, -72 ;  /* 0xd480d480271e7431 */ /* 0x080fe40000060002 */
[--C-:B------:R-:W-:Y:S02]  /*80a0*/  HADD2.F32 R39, -RZ, R32.reuse.H0_H0 ;  /* 0x20000020ff277230 */ /* 0x100fe40000004100 */
[----:B------:R-:W-:Y:S02]  /*80b0*/  HFMA2 R19, R19, R2.H1_H1, -72, -72 ;  /* 0xd480d48013137431 */ /* 0x000fe40000060002 */
[----:B------:R-:W-:Y:S02]  /*80c0*/  HADD2.F32 R38, -RZ, R32.H1_H1 ;  /* 0x30000020ff267230 */ /* 0x000fe40000004100 */
[--C-:B------:R-:W-:Y:S02]  /*80d0*/  HADD2.F32 R37, -RZ, R29.reuse.H0_H0 ;  /* 0x2000001dff257230 */ /* 0x100fe40000004100 */
[----:B------:R-:W-:Y:S01]  /*80e0*/  FFMA.FTZ R43, R39, R40, R42 ;  /* 0x00000028272b7223 */ /* 0x000fe2000001002a */
[----:B------:R-:W-:-:S02]  /*80f0*/  HADD2.F32 R36, -RZ, R29.H1_H1 ;  /* 0x3000001dff247230 */ /* 0x000fc40000004100 */
[--C-:B------:R-:W-:Y:S02]  /*8100*/  HADD2.F32 R32, -RZ, R30.reuse.H0_H0 ;  /* 0x2000001eff207230 */ /* 0x100fe40000004100 */
[----:B------:R-:W-:Y:S01]  /*8110*/  FFMA.FTZ R42, R40, R37, R45 ;  /* 0x00000025282a7223 */ /* 0x000fe2000001002d */
[--C-:B------:R-:W-:Y:S02]  /*8120*/  HADD2.F32 R29, -RZ, R19.reuse.H0_H0 ;  /* 0x20000013ff1d7230 */ /* 0x100fe40000004100 */
[----:B------:R-:W-:Y:S01]  /*8130*/  FFMA.FTZ R54, R38, R41, R43 ;  /* 0x0000002926367223 */ /* 0x000fe2000001002b */
[----:B------:R-:W-:Y:S02]  /*8140*/  HADD2.F32 R30, -RZ, R30.H1_H1 ;  /* 0x3000001eff1e7230 */ /* 0x000fe40000004100 */
[C---:B------:R-:W-:Y:S01]  /*8150*/  FFMA.FTZ R49, R40.reuse, R32, R49 ;  /* 0x0000002028317223 */ /* 0x040fe20000010031 */
[----:B------:R-:W-:Y:S02]  /*8160*/  HADD2.F32 R19, -RZ, R19.H1_H1 ;  /* 0x30000013ff137230 */ /* 0x000fe40000004100 */
        /* <DEDUP_REMOVED lines=22> */
[----:B------:R-:W-:Y:S01]  /*82d0*/  HADD2.F32 R43, -RZ, R50.H0_H0 ;  /* 0x20000032ff2b7230 */ /* 0x000fe20000004100 */
[----:B------:R-:W-:Y:S01]  /*82e0*/  LOP3.LUT R46, R46, 0xf000f0, RZ, 0xc0, !PT ;  /* 0x00f000f02e2e7812 */ /* 0x000fe200078ec0ff */
[----:B------:R-:W-:Y:S01]  /*82f0*/  HADD2.F32 R42, -RZ, R51.H0_H0 ;  /* 0x20000033ff2a7230 */ /* 0x000fe20000004100 */
[----:B------:R-:W-:Y:S01]  /*8300*/  LOP3.LUT R25, R25, 0x64006400, RZ, 0xfc, !PT ;  /* 0x6400640019197812 */ /* 0x000fe200078efcff */
[----:B------:R-:W-:-:S02]  /*8310*/  HADD2.F32 R41, -RZ, R49.H0_H0 ;  /* 0x20000031ff297230 */ /* 0x000fc40000004100 */
[----:B------:R-:W-:Y:S01]  /*8320*/  FFMA.FTZ R54, R43, R56, R54 ;  /* 0x000000382b367223 */ /* 0x000fe20000010036 */
[----:B------:R-:W-:Y:S02]  /*8330*/  HADD2.F32 R40, -RZ, R48.H0_H0 ;  /* 0x20000030ff287230 */ /* 0x000fe40000004100 */
[----:B------:R-:W-:Y:S01]  /*8340*/  FFMA.FTZ R53, R56, R42, R53 ;  /* 0x0000002a38357223 */ /* 0x000fe20000010035 */
[----:B------:R-:W-:Y:S01]  /*8350*/  LOP3.LUT R57, R24, 0x64006400, RZ, 0xfc, !PT ;  /* 0x6400640018397812 */ /* 0x000fe200078efcff */
[C---:B------:R-:W-:Y:S01]  /*8360*/  FFMA.FTZ R55, R56.reuse, R41, R44 ;  /* 0x0000002938377223 */ /* 0x040fe2000001002c */
[----:B------:R-:W-:Y:S02]  /*8370*/  HADD2.F32 R44, -RZ, R51.H1_H1 ;  /* 0x30000033ff2c7230 */ /* 0x000fe40000004100 */
[----:B------:R-:W-:Y:S01]  /*8380*/  FFMA.FTZ R56, R56, R40, R45 ;  /* 0x0000002838387223 */ /* 0x000fe2000001002d */
        /* <DEDUP_REMOVED lines=8> */
[-C--:B------:R-:W-:Y:S02]  /*8410*/  HFMA2 R25, R47, R2.reuse.H1_H1, -72, -72 ;  /* 0xd480d4802f197431 */ /* 0x080fe40000060002 */
[----:B------:R-:W-:Y:S02]  /*8420*/  HADD2.F32 R50, -RZ, R57.H0_H0 ;  /* 0x20000039ff327230 */ /* 0x000fe40000004100 */
[----:B------:R-:W-:Y:S02]  /*8430*/  HFMA2 R58, R51, R2.H1_H1, -72, -72 ;  /* 0xd480d480333a7431 */ /* 0x000fe40000060002 */
        /* <DEDUP_REMOVED lines=14> */
[C---:B------:R-:W-:Y:S01]  /*8520*/  FFMA.FTZ R60, R23.reuse, R54, R60 ;  /* 0x00000036173c7223 */ /* 0x040fe2000001003c */
        /* <DEDUP_REMOVED lines=187> */
.L_x_914:
[----:B------:R-:W-:Y:S01]  /*90e0*/  IADD3 R31, PT, PT, R31, 0x20, RZ ;  /* 0x000000201f1f7810 */ /* 0x000fe20007ffe0ff */
[----:B------:R-:W-:Y:S01]  /*90f0*/  UIADD3 UR4, UPT, UPT, UR4, 0x40, URZ ;  /* 0x0000004004047890 */ /* 0x000fe2000fffe0ff */
[----:B------:R-:W-:Y:S02]  /*9100*/  IMAD.WIDE R34, R3, 0x4, R34 ;  /* 0x0000000403227825 */ /* 0x000fe400078e0222 */
[----:B------:R-:W-:-:S13]  /*9110*/  ISETP.GE.AND P0, PT, R31, R20, PT ;  /* 0x000000141f00720c */ /* 0x000fda0003f06270 */
[----:B------:R-:W-:Y:S05]  /*9120*/  @!P0 BRA `(.L_x_915) ;  /* 0xffffffb000508947 */ /* 0x000fea000383ffff */
.L_x_910:
[----:B------:R-:W-:-:S13]  /*9130*/  ISETP.GT.AND P0, PT, R33, RZ, PT ;  /* 0x000000ff2100720c */ /* 0x000fda0003f04270 */
[----:B------:R-:W-:Y:S05]  /*9140*/  @!P0 EXIT ;  /* 0x000000000000894d */ /* 0x000fea0003800000 */
[----:B------:R-:W0:Y:S01]  /*9150*/  LDC.64 R16, c[0x0][0x3a0] ;  /* 0x0000e800ff107b82 */ /* 0x000e220000000a00 */
        /* <DEDUP_REMOVED lines=9> */
.L_x_919:
[----:B------:R-:W0:Y:S02]  /*91f0*/  LDS R4, [R0] ;  /* 0x0000000000047984 */ /* 0x000e240000000800 */
[----:B0-----:R-:W-:-:S05]  /*9200*/  HFMA2 R5, R4, 1, 1, R7 ;  /* 0x3c003c0004057831 */ /* 0x001fca0000000007 */
[----:B------:R-:W0:Y:S02]  /*9210*/  ATOMS.CAST.SPIN P0, [R0], R4, R5 ;  /* 0x000000040000758d */ /* 0x000e240001800005 */
[----:B0-----:R-:W-:Y:S05]  /*9220*/  @!P0 BRA `(.L_x_919) ;  /* 0xfffffffc00f08947 */ /* 0x001fea000383ffff */
[----:B------:R-:W-:Y:S05]  /*9230*/  BRA `(.L_x_917) ;  /* 0x00000000000c7947 */ /* 0x000fea0003800000 */
.L_x_918:
[----:B------:R-:W2:Y:S02]  /*9240*/  LD.E R0, desc[UR8][R16.64] ;  /* 0x0000000810007980 */ /* 0x000ea4000c101900 */
[----:B--2---:R-:W-:-:S05]  /*9250*/  IADD3 R5, PT, PT, R7, R0, RZ ;  /* 0x0000000007057210 */ /* 0x004fca0007ffe0ff */
[----:B------:R0:W-:Y:S02]  /*9260*/  ST.E desc[UR8][R16.64], R5 ;  /* 0x0000000510007985 */ /* 0x0001e4000c101908 */
.L_x_917:
[----:B------:R-:W-:Y:S05]  /*9270*/  BSYNC.RECONVERGENT B0 ;  /* 0x0000000000007941 */ /* 0x000fea0003800200 */
.L_x_916:
[----:B------:R1:W-:Y:S01]  /*9280*/  ATOM.E.ADD.F16x2.RN.STRONG.GPU P0, RZ, desc[UR8][R16.64+0x4], R12 ;  /* 0x8000040c10ff79a2 */ /* 0x0003e2000c10e108 */
[----:B------:R-:W-:Y:S04]  /*9290*/  BSSY.RECONVERGENT B0, `(.L_x_920) ;  /* 0x000000e000007945 */ /* 0x000fe80003800200 */
[----:B-1----:R-:W-:Y:S05]  /*92a0*/  @P0 BRA `(.L_x_921) ;  /* 0x0000000000300947 */ /* 0x002fea0003800000 */
[----:B------:R-:W1:Y:S02]  /*92b0*/  QSPC.E.S P0, RZ, [R16+0x4] ;  /* 0x0000040010ff73aa */ /* 0x000e640000000500 */
[----:B-1----:R-:W-:Y:S05]  /*92c0*/  @!P0 BRA `(.L_x_922) ;  /* 0x00000000001c8947 */ /* 0x002fea0003800000 */
[----:B------:R-:W-:-:S04]  /*92d0*/  MOV R4, R16 ;  /* 0x0000001000047202 */ /* 0x000fc80000000f00 */
[----:B------:R-:W-:-:S07]  /*92e0*/  MOV R0, R4 ;  /* 0x0000000400007202 */ /* 0x000fce0000000f00 */
.L_x_923:
[----:B------:R-:W0:Y:S02]  /*92f0*/  LDS R4, [R0+0x4] ;  /* 0x0000040000047984 */ /* 0x000e240000000800 */
[----:B0-----:R-:W-:-:S05]  /*9300*/  HADD2 R5, R4, R12 ;  /* 0x0000000c04057230 */ /* 0x001fca0000000000 */
[----:B------:R-:W0:Y:S02]  /*9310*/  ATOMS.CAST.SPIN P0, [R0+0x4], R4, R5 ;  /* 0x000004040000758d */ /* 0x000e240001800005 */
[----:B0-----:R-:W-:Y:S05]  /*9320*/  @!P0 BRA `(.L_x_923) ;  /* 0xfffffffc00f08947 */ /* 0x001fea000383ffff */
[----:B------:R-:W-:Y:S05]  /*9330*/  BRA `(.L_x_921) ;  /* 0x00000000000c7947 */ /* 0x000fea0003800000 */
.L_x_922:
[----:B------:R-:W0:Y:S02]  /*9340*/  LD.E R0, desc[UR8][R16.64+0x4] ;  /* 0x0000040810007980 */ /* 0x000e24000c101900 */
[----:B0-----:R-:W-:-:S05]  /*9350*/  IADD3 R5, PT, PT, R12, R0, RZ ;  /* 0x000000000c057210 */ /* 0x001fca0007ffe0ff */
[----:B------:R1:W-:Y:S02]  /*9360*/  ST.E desc[UR8][R16.64+0x4], R5 ;  /* 0x0000040510007985 */ /* 0x0003e4000c101908 */
.L_x_921:
[----:B------:R-:W-:Y:S05]  /*9370*/  BSYNC.RECONVERGENT B0 ;  /* 0x0000000000007941 */ /* 0x000fea0003800200 */
.L_x_920:
        /* <DEDUP_REMOVED lines=10> */
.L_x_927:
[----:B------:R-:W0:Y:S02]  /*9420*/  LDS R4, [R0] ;  /* 0x0000000000047984 */ /* 0x000e240000000800 */
[----:B0-----:R-:W-:-:S05]  /*9430*/  HFMA2 R5, R4, 1, 1, R11 ;  /* 0x3c003c0004057831 */ /* 0x001fca000000000b */
[----:B------:R-:W0:Y:S02]  /*9440*/  ATOMS.CAST.SPIN P0, [R0], R4, R5 ;  /* 0x000000040000758d */ /* 0x000e240001800005 */
[----:B0-----:R-:W-:Y:S05]  /*9450*/  @!P0 BRA `(.L_x_927) ;  /* 0xfffffffc00f08947 */ /* 0x001fea000383ffff */
[----:B------:R-:W-:Y:S05]  /*9460*/  BRA `(.L_x_925) ;  /* 0x00000000000c7947 */ /* 0x000fea0003800000 */
.L_x_926:
[----:B------:R-:W2:Y:S02]  /*9470*/  LD.E R0, desc[UR8][R16.64] ;  /* 0x0000000810007980 */ /* 0x000ea4000c101900 */
[----:B--2---:R-:W-:-:S05]  /*9480*/  IADD3 R5, PT, PT, R11, R0, RZ ;  /* 0x000000000b057210 */ /* 0x004fca0007ffe0ff */
[----:B------:R0:W-:Y:S02]  /*9490*/  ST.E desc[UR8][R16.64], R5 ;  /* 0x0000000510007985 */ /* 0x0001e4000c101908 */
.L_x_925:
[----:B------:R-:W-:Y:S05]  /*94a0*/  BSYNC.RECONVERGENT B0 ;  /* 0x0000000000007941 */ /* 0x000fea0003800200 */
.L_x_924:
[----:B------:R1:W-:Y:S01]  /*94b0*/  ATOM.E.ADD.F16x2.RN.STRONG.GPU P0, RZ, desc[UR8][R16.64+0x4], R10 ;  /* 0x8000040a10ff79a2 */ /* 0x0003e2000c10e108 */
[----:B------:R-:W-:Y:S04]  /*94c0*/  BSSY.RECONVERGENT B0, `(.L_x_928) ;  /* 0x000000e000007945 */ /* 0x000fe80003800200 */
[----:B-1----:R-:W-:Y:S05]  /*94d0*/  @P0 BRA `(.L_x_929) ;  /* 0x0000000000300947 */ /* 0x002fea0003800000 */
[----:B------:R-:W1:Y:S02]  /*94e0*/  QSPC.E.S P0, RZ, [R16+0x4] ;  /* 0x0000040010ff73aa */ /* 0x000e640000000500 */
[----:B-1----:R-:W-:Y:S05]  /*94f0*/  @!P0 BRA `(.L_x_930) ;  /* 0x00000000001c8947 */ /* 0x002fea0003800000 */
[----:B------:R-:W-:-:S04]  /*9500*/  MOV R4, R16 ;  /* 0x0000001000047202 */ /* 0x000fc80000000f00 */
[----:B------:R-:W-:-:S07]  /*9510*/  MOV R0, R4 ;  /* 0x0000000400007202 */ /* 0x000fce0000000f00 */
.L_x_931:
[----:B------:R-:W0:Y:S02]  /*9520*/  LDS R4, [R0+0x4] ;  /* 0x0000040000047984 */ /* 0x000e240000000800 */
[----:B0-----:R-:W-:-:S05]  /*9530*/  HADD2 R5, R4, R10 ;  /* 0x0000000a04057230 */ /* 0x001fca0000000000 */
[----:B------:R-:W0:Y:S02]  /*9540*/  ATOMS.CAST.SPIN P0, [R0+0x4], R4, R5 ;  /* 0x000004040000758d */ /* 0x000e240001800005 */
[----:B0-----:R-:W-:Y:S05]  /*9550*/  @!P0 BRA `(.L_x_931) ;  /* 0xfffffffc00f08947 */ /* 0x001fea000383ffff */
[----:B------:R-:W-:Y:S05]  /*9560*/  BRA `(.L_x_929) ;  /* 0x00000000000c7947 */ /* 0x000fea0003800000 */
.L_x_930:
[----:B------:R-:W0:Y:S02]  /*9570*/  LD.E R0, desc[UR8][R16.64+0x4] ;  /* 0x0000040810007980 */ /* 0x000e24000c101900 */
[----:B0-----:R-:W-:-:S05]  /*9580*/  IADD3 R5, PT, PT, R10, R0, RZ ;  /* 0x000000000a057210 */ /* 0x001fca0007ffe0ff */
[----:B------:R1:W-:Y:S02]  /*9590*/  ST.E desc[UR8][R16.64+0x4], R5 ;  /* 0x0000040510007985 */ /* 0x0003e4000c101908 */
.L_x_929:
[----:B------:R-:W-:Y:S05]  /*95a0*/  BSYNC.RECONVERGENT B0 ;  /* 0x0000000000007941 */ /* 0x000fea0003800200 */
.L_x_928:
        /* <DEDUP_REMOVED lines=10> */
.L_x_935:
[----:B------:R-:W0:Y:S02]  /*9650*/  LDS R4, [R0] ;  /* 0x0000000000047984 */ /* 0x000e240000000800 */
[----:B0-----:R-:W-:-:S05]  /*9660*/  HFMA2 R5, R4, 1, 1, R9 ;  /* 0x3c003c0004057831 */ /* 0x001fca0000000009 */
[----:B------:R-:W0:Y:S02]  /*9670*/  ATOMS.CAST.SPIN P0, [R0], R4, R5 ;  /* 0x000000040000758d */ /* 0x000e240001800005 */
[----:B0-----:R-:W-:Y:S05]  /*9680*/  @!P0 BRA `(.L_x_935) ;  /* 0xfffffffc00f08947 */ /* 0x001fea000383ffff */
[----:B------:R-:W-:Y:S05]  /*9690*/  BRA `(.L_x_933) ;  /* 0x00000000000c7947 */ /* 0x000fea0003800000 */
.L_x_934:
[----:B------:R-:W2:Y:S02]  /*96a0*/  LD.E R0, desc[UR8][R16.64] ;  /* 0x0000000810007980 */ /* 0x000ea4000c101900 */
[----:B--2---:R-:W-:-:S05]  /*96b0*/  IADD3 R5, PT, PT, R9, R0, RZ ;  /* 0x0000000009057210 */ /* 0x004fca0007ffe0ff */
[----:B------:R0:W-:Y:S02]  /*96c0*/  ST.E desc[UR8][R16.64], R5 ;  /* 0x0000000510007985 */ /* 0x0001e4000c101908 */
.L_x_933:
[----:B------:R-:W-:Y:S05]  /*96d0*/  BSYNC.RECONVERGENT B0 ;  /* 0x0000000000007941 */ /* 0x000fea0003800200 */
.L_x_932:
[----:B------:R1:W-:Y:S01]  /*96e0*/  ATOM.E.ADD.F16x2.RN.STRONG.GPU P0, RZ, desc[UR8][R16.64+0x4], R8 ;  /* 0x8000040810ff79a2 */ /* 0x0003e2000c10e108 */
[----:B------:R-:W-:Y:S04]  /*96f0*/  BSSY.RECONVERGENT B0, `(.L_x_936) ;  /* 0x000000e000007945 */ /* 0x000fe80003800200 */
[----:B-1----:R-:W-:Y:S05]  /*9700*/  @P0 BRA `(.L_x_937) ;  /* 0x0000000000300947 */ /* 0x002fea0003800000 */
[----:B------:R-:W1:Y:S02]  /*9710*/  QSPC.E.S P0, RZ, [R16+0x4] ;  /* 0x0000040010ff73aa */ /* 0x000e640000000500 */
[----:B-1----:R-:W-:Y:S05]  /*9720*/  @!P0 BRA `(.L_x_938) ;  /* 0x00000000001c8947 */ /* 0x002fea0003800000 */
[----:B------:R-:W-:-:S04]  /*9730*/  MOV R4, R16 ;  /* 0x0000001000047202 */ /* 0x000fc80000000f00 */
[----:B------:R-:W-:-:S07]  /*9740*/  MOV R0, R4 ;  /* 0x0000000400007202 */ /* 0x000fce0000000f00 */
.L_x_939:
[----:B------:R-:W0:Y:S02]  /*9750*/  LDS R4, [R0+0x4] ;  /* 0x0000040000047984 */ /* 0x000e240000000800 */
[----:B0-----:R-:W-:-:S05]  /*9760*/  HADD2 R5, R4, R8 ;  /* 0x0000000804057230 */ /* 0x001fca0000000000 */
[----:B------:R-:W0:Y:S02]  /*9770*/  ATOMS.CAST.SPIN P0, [R0+0x4], R4, R5 ;  /* 0x000004040000758d */ /* 0x000e240001800005 */
[----:B0-----:R-:W-:Y:S05]  /*9780*/  @!P0 BRA `(.L_x_939) ;  /* 0xfffffffc00f08947 */ /* 0x001fea000383ffff */
[----:B------:R-:W-:Y:S05]  /*9790*/  BRA `(.L_x_937) ;  /* 0x00000000000c7947 */ /* 0x000fea0003800000 */
.L_x_938:
[----:B------:R-:W0:Y:S02]  /*97a0*/  LD.E R0, desc[UR8][R16.64+0x4] ;  /* 0x0000040810007980 */ /* 0x000e24000c101900 */
[----:B0-----:R-:W-:-:S05]  /*97b0*/  IADD3 R5, PT, PT, R8, R0, RZ ;  /* 0x0000000008057210 */ /* 0x001fca0007ffe0ff */
[----:B------:R1:W-:Y:S02]  /*97c0*/  ST.E desc[UR8][R16.64+0x4], R5 ;  /* 0x0000040510007985 */ /* 0x0003e4000c101908 */
.L_x_937:
[----:B------:R-:W-:Y:S05]  /*97d0*/  BSYNC.RECONVERGENT B0 ;  /* 0x0000000000007941 */ /* 0x000fea0003800200 */
.L_x_936:
        /* <DEDUP_REMOVED lines=10> */
.L_x_943:
[----:B------:R-:W0:Y:S02]  /*9880*/  LDS R2, [R0] ;  /* 0x0000000000027984 */ /* 0x000e240000000800 */
[----:B0-----:R-:W-:-:S05]  /*9890*/  HFMA2 R3, R2, 1, 1, R14 ;  /* 0x3c003c0002037831 */ /* 0x001fca000000000e */
[----:B------:R-:W0:Y:S02]  /*98a0*/  ATOMS.CAST.SPIN P0, [R0], R2, R3 ;  /* 0x000000020000758d */ /* 0x000e240001800003 */
[----:B0-----:R-:W-:Y:S05]  /*98b0*/  @!P0 BRA `(.L_x_943) ;  /* 0xfffffffc00f08947 */ /* 0x001fea000383ffff */
[----:B------:R-:W-:Y:S05]  /*98c0*/  BRA `(.L_x_941) ;  /* 0x00000000000c7947 */ /* 0x000fea0003800000 */
.L_x_942:
[----:B------:R-:W2:Y:S02]  /*98d0*/  LD.E R0, desc[UR8][R16.64] ;  /* 0x0000000810007980 */ /* 0x000ea4000c101900 */
[----:B--2---:R-:W-:-:S05]  /*98e0*/  IADD3 R3, PT, PT, R14, R0, RZ ;  /* 0x000000000e037210 */ /* 0x004fca0007ffe0ff */
[----:B------:R0:W-:Y:S02]  /*98f0*/  ST.E desc[UR8][R16.64], R3 ;  /* 0x0000000310007985 */ /* 0x0001e4000c101908 */
.L_x_941:
[----:B------:R-:W-:Y:S05]  /*9900*/  BSYNC.RECONVERGENT B0 ;  /* 0x0000000000007941 */ /* 0x000fea0003800200 */
.L_x_940:
[----:B------:R1:W-:Y:S02]  /*9910*/  ATOM.E.ADD.F16x2.RN.STRONG.GPU P0, RZ, desc[UR8][R16.64+0x4], R13 ;  /* 0x8000040d10ff79a2 */ /* 0x0003e4000c10e108 */
[----:B-1----:R-:W-:Y:S05]  /*9920*/  @P0 EXIT ;  /* 0x000000000000094d */ /* 0x002fea0003800000 */
[----:B------:R-:W1:Y:S02]  /*9930*/  QSPC.E.S P0, RZ, [R16+0x4] ;  /* 0x0000040010ff73aa */ /* 0x000e640000000500 */
[----:B-1----:R-:W-:Y:S05]  /*9940*/  @!P0 BRA `(.L_x_944) ;  /* 0x00000000001c8947 */ /* 0x002fea0003800000 */
[----:B------:R-:W-:-:S04]  /*9950*/  MOV R2, R16 ;  /* 0x0000001000027202 */ /* 0x000fc80000000f00 */
[----:B------:R-:W-:-:S07]  /*9960*/  MOV R0, R2 ;  /* 0x0000000200007202 */ /* 0x000fce0000000f00 */
.L_x_945:
[----:B------:R-:W0:Y:S02]  /*9970*/  LDS R2, [R0+0x4] ;  /* 0x0000040000027984 */ /* 0x000e240000000800 */
[----:B0-----:R-:W-:-:S05]  /*9980*/  HADD2 R3, R2, R13 ;  /* 0x0000000d02037230 */ /* 0x001fca0000000000 */
[----:B------:R-:W0:Y:S02]  /*9990*/  ATOMS.CAST.SPIN P0, [R0+0x4], R2, R3 ;  /* 0x000004020000758d */ /* 0x000e240001800003 */
[----:B0-----:R-:W-:Y:S05]  /*99a0*/  @!P0 BRA `(.L_x_945) ;  /* 0xfffffffc00f08947 */ /* 0x001fea000383ffff */
[----:B------:R-:W-:Y:S05]  /*99b0*/  EXIT ;  /* 0x000000000000794d */ /* 0x000fea0003800000 */
.L_x_944:
[----:B------:R-:W0:Y:S02]  /*99c0*/  LD.E R0, desc[UR8][R16.64+0x4] ;  /* 0x0000040810007980 */ /* 0x000e24000c101900 */
[----:B0-----:R-:W-:-:S05]  /*99d0*/  IADD3 R3, PT, PT, R13, R0, RZ ;  /* 0x000000000d037210 */ /* 0x001fca0007ffe0ff */
[----:B------:R-:W-:Y:S01]  /*99e0*/  ST.E desc[UR8][R16.64+0x4], R3 ;  /* 0x0000040310007985 */ /* 0x000fe2000c101908 */
[----:B------:R-:W-:Y:S05]  /*99f0*/  EXIT ;  /* 0x000000000000794d */ /* 0x000fea0003800000 */
.L_x_946:
        /* <DEDUP_REMOVED lines=16> */
.L_x_4483:


//--------------------- .text._Z23gemm_half_q_half_kernelILi4ELi10ELb0ELb0ELi32EEvPK6__halfPKjS4_S2_PS0_iiiiPKtS7_iiiiiibS2_i --------------------------
	.section	.text._Z23gemm_half_q_half_kernelILi4ELi10ELb0ELb0ELi32EEvPK6__halfPKjS4_S2_PS0_iiiiPKtS7_iiiiiibS2_i,"ax",@progbits
	.align	128
        .global         _Z23gemm_half_q_half_kernelILi4ELi10ELb0ELb0ELi32EEvPK6__halfPKjS4_S2_PS0_iiiiPKtS7_iiiiiibS2_i
        .type           _Z23gemm_half_q_half_kernelILi4ELi10ELb0ELb0ELi32EEvPK6__halfPKjS4_S2_PS0_iiiiPKtS7_iiiiiibS2_i,@function
        .size           _Z23gemm_half_q_half_kernelILi4ELi10ELb0ELb0ELi32EEvPK6__halfPKjS4_S2_PS0_iiiiPKtS7_iiiiiibS2_i,(.L_x_4484 - _Z23gemm_half_q_half_kernelILi4ELi10ELb0ELb0ELi32EEvPK6__halfPKjS4_S2_PS0_iiiiPKtS7_iiiiiibS2_i)
        .other          _Z23gemm_half_q_half_kernelILi4ELi10ELb0ELb0ELi32EEvPK6__halfPKjS4_S2_PS0_iiiiPKtS7_iiiiiibS2_i,@"STO_CUDA_ENTRY STV_DEFAULT"
_Z23gemm_half_q_half_kernelILi4ELi10ELb0ELb0ELi32EEvPK6__halfPKjS4_S2_PS0_iiiiPKtS7_iiiiiibS2_i:
.text._Z23gemm_half_q_half_kernelILi4ELi10ELb0ELb0ELi32EEvPK6__halfPKjS4_S2_PS0_iiiiPKtS7_iiiiiibS2_i:
        /* <DEDUP_REMOVED lines=51> */
.L_x_952:
        /* <DEDUP_REMOVED lines=32> */
.L_x_951:
        /* <DEDUP_REMOVED lines=20> */
.L_x_953:
[----:B------:R-:W-:-:S13]  /*0670*/  ISETP.EQ.AND P2, PT, R17, RZ, PT ;  /* 0x000000ff1100720c */ /* 0x000fda0003f42270 */
[----:B------:R-:W-:Y:S05]  /*0680*/  @!P0 BRA P2, `(.L_x_948) ;  /* 0x00000004007c8947 */ /* 0x000fea0001000000 */
.L_x_950:
        /* <DEDUP_REMOVED lines=12> */
.L_x_949:
        /* <DEDUP_REMOVED lines=17> */
.L_x_956:
        /* <DEDUP_REMOVED lines=32> */
.L_x_955:
        /* <DEDUP_REMOVED lines=21> */
.L_x_957:
[----:B------:R-:W-:-:S13]  /*0bb0*/  ISETP.NE.OR P0, PT, R17, RZ, P0 ;  /* 0x000000ff1100720c */ /* 0x000fda0000705670 */
[----:B------:R-:W-:Y:S05]  /*0bc0*/  @!P0 BRA `(.L_x_948) ;  /* 0x00000000002c8947 */ /* 0x000fea0003800000 */
.L_x_954:
        /* <DEDUP_REMOVED lines=11> */
.L_x_948:
[----:B------:R-:W-:Y:S05]  /*0c80*/  BSYNC.RECONVERGENT B0 ;  /* 0x0000000000007941 */ /* 0x000fea0003800200 */
.L_x_947:
        /* <DEDUP_REMOVED lines=11> */
[----:B0-----:R-:W-:Y:S01]  /*0d40*/  IADD3 R16, PT, PT, RZ, -R4, RZ ;  /* 0x80000004ff107210 */ /* 0x001fe20007ffe0ff */
        /* <DEDUP_REMOVED lines=11> */
.L_x_961:
        /* <DEDUP_REMOVED lines=15> */
.L_x_960:
        /* <DEDUP_REMOVED lines=12> */
.L_x_962:
[----:B------:R-:W-:-:S13]  /*0fb0*/  ISETP.NE.OR P0, PT, R16, RZ, P0 ;  /* 0x000000ff1000720c */ /* 0x000fda0000705670 */
[----:B------:R-:W-:Y:S05]  /*0fc0*/  @!P0 BRA `(.L_x_958) ;  /* 0x00000000001c8947 */ /* 0x000fea0003800000 */
.L_x_959:
[----:B0-----:R-:W0:Y:S02]  /*0fd0*/  LDC.64 R4, c[0x0][0x3a0] ;  /* 0x0000e800ff047b82 */ /* 0x001e240000000a00 */
.L_x_963:
[C---:B0-----:R-:W-:Y:S01]  /*0fe0*/  IMAD.WIDE R6, R17.reuse, 0x2, R4 ;  /* 0x0000000211067825 */ /* 0x041fe200078e0204 */
[----:B------:R-:W-:Y:S02]  /*0ff0*/  IADD3 R16, PT, PT, R16, 0x1, RZ ;  /* 0x0000000110107810 */ /* 0x000fe40007ffe0ff */
[----:B------:R-:W-:Y:S02]  /*1000*/  IADD3 R17, PT, PT, R17, R21, RZ ;  /* 0x0000001511117210 */ /* 0x000fe40007ffe0ff */
[----:B------:R1:W-:Y:S01]  /*1010*/  STG.E.64 desc[UR8][R6.64], RZ ;  /* 0x000000ff06007986 */ /* 0x0003e2000c101b08 */
[----:B------:R-:W-:-:S13]  /*1020*/  ISETP.NE.AND P0, PT, R16, RZ, PT ;  /* 0x000000ff1000720c */ /* 0x000fda0003f05270 */
[----:B-1----:R-:W-:Y:S05]  /*1030*/  @P0 BRA `(.L_x_963) ;  /* 0xfffffffc00e80947 */ /* 0x002fea000383ffff */
.L_x_958:
        /* <DEDUP_REMOVED lines=20> */
.L_x_965:
        /* <DEDUP_REMOVED lines=10> */
[----:B------:R-:W-:-:S06]  /*1220*/  IMAD.WIDE.U32 R8, R9, 0x2, R4 ;  /* 0x0000000209087825 */ /* 0x000fcc00078e0004 */
[----:B------:R-:W3:Y:S01]  /*1230*/  LDG.E.U16.CONSTANT R8, desc[UR8][R8.64+0x2] ;  /* 0x0000020808087981 */ /* 0x000ee2000c1e9500 */
[----:B0-----:R-:W-:-:S06]  /*1240*/  IMAD.WIDE.U32 R6, R10, 0x2, R6 ;  /* 0x000000020a067825 */ /* 0x001fcc00078e0006 */
[----:B------:R0:W4:Y:S01]  /*1250*/  LDG.E.U16.CONSTANT R6, desc[UR8][R6.64] ;  /* 0x0000000806067981 */ /* 0x000122000c1e9500 */
        /* <DEDUP_REMOVED lines=11> */
[----:B0-----:R-:W-:Y:S01]  /*1310*/  IADD3 R7, PT, PT, R12, 0x1, R3 ;  /* 0x000000010c077810 */ /* 0x001fe20007ffe003 */
        /* <DEDUP_REMOVED lines=16> */
.L_x_964:
[C---:B------:R-:W-:Y:S01]  /*1420*/  ISETP.GT.AND P0, PT, R25.reuse, UR5, PT ;  /* 0x0000000519007c0c */ /* 0x040fe2000bf04270 */
[----:B0-----:R-:W-:Y:S01]  /*1430*/  HFMA2 R7, -RZ, RZ, 0, 0 ;  /* 0x00000000ff077431 */ /* 0x001fe200000001ff */
[----:B------:R-:W-:Y:S02]  /*1440*/  SHF.R.S32.HI R2, RZ, 0x1f, R23 ;  /* 0x0000001fff027819 */ /* 0x000fe40000011417 */
[----:B------:R-:W-:Y:S02]  /*1450*/  CS2R R4, SRZ ;  /* 0x0000000000047805 */ /* 0x000fe4000001ff00 */
[C---:B--2---:R-:W-:Y:S02]  /*1460*/  ISETP.GT.AND P2, PT, R25.reuse, UR6, PT ;  /* 0x0000000619007c0c */ /* 0x044fe4000bf44270 */
[----:B------:R-:W-:Y:S02]  /*1470*/  LEA.HI R2, R2, R23, RZ, 0x5 ;  /* 0x0000001702027211 */ /* 0x000fe400078f28ff */
[----:B---3--:R-:W-:-:S02]  /*1480*/  ISETP.GT.AND P3, PT, R25, UR10, PT ;  /* 0x0000000a19007c0c */ /* 0x008fc4000bf64270 */
[C---:B----4-:R-:W-:Y:S02]  /*1490*/  ISETP.GT.AND P4, PT, R25.reuse, UR12, PT ;  /* 0x0000000c19007c0c */ /* 0x050fe4000bf84270 */
[----:B-1----:R-:W-:Y:S02]  /*14a0*/  ISETP.GT.AND P5, PT, R25, UR11, PT ;  /* 0x0000000b19007c0c */ /* 0x002fe4000bfa4270 */
[----:B------:R-:W-:Y:S01]  /*14b0*/  SHF.R.S32.HI R9, RZ, 0x5, R2 ;  /* 0x00000005ff097819 */ /* 0x000fe20000011402 */
[----:B------:R-:W-:Y:S01]  /*14c0*/  HFMA2 R2, -RZ, RZ, 0, 0 ;  /* 0x00000000ff027431 */ /* 0x000fe200000001ff */
[----:B------:R-:W-:Y:S01]  /*14d0*/  MOV R8, RZ ;  /* 0x000000ff00087202 */ /* 0x000fe20000000f00 */
        /* <DEDUP_REMOVED lines=8> */
.L_x_966:
        /* <DEDUP_REMOVED lines=8> */
.L_x_967:
        /* <DEDUP_REMOVED lines=8> */
.L_x_968:
        /* <DEDUP_REMOVED lines=8> */
.L_x_969:
        /* <DEDUP_REMOVED lines=8> */
.L_x_970:
[----:B------:R-:W-:Y:S01]  /*1760*/  LEA R2, R9, R2, 0x3 ;  /* 0x0000000209027211 */ /* 0x000fe200078e18ff */
[----:B------:R-:W0:Y:S01]  /*1770*/  S2UR UR5, SR_CgaCtaId ;  /* 0x00000000000579c3 */ /* 0x000e220000008800 */
[----:B------:R-:W1:Y:S01]  /*1780*/  LDCU.64 UR10, c[0x0][0x388] ;  /* 0x00007100ff0a77ac */ /* 0x000e620008000a00 */
[----:B------:R-:W-:Y:S02]  /*1790*/  VIMNMX R0, PT, PT, R0, UR12, PT ;  /* 0x0000000c00007c48 */ /* 0x000fe4000bfe0100 */
[----:B------:R-:W-:Y:S01]  /*17a0*/  IADD3 R2, PT, PT, R5, R2, R4 ;  /* 0x0000000205027210 */ /* 0x000fe20007ffe004 */
[----:B------:R-:W-:Y:S01]  /*17b0*/  UMOV UR4, 0x400 ;  /* 0x0000040000047882 */ /* 0x000fe20000000000 */
[----:B------:R-:W-:Y:S02]  /*17c0*/  PRMT R9, RZ, 0x5410, RZ ;  /* 0x00005410ff097816 */ /* 0x000fe400000000ff */
[----:B------:R-:W-:Y:S02]  /*17d0*/  IADD3 R2, PT, PT, R8, R2, R7 ;  /* 0x0000000208027210 */ /* 0x000fe40007ffe007 */
[----:B------:R-:W-:-:S02]  /*17e0*/  PRMT R8, RZ, 0x5410, RZ ;  /* 0x00005410ff087816 */ /* 0x000fc400000000ff */
        /* <DEDUP_REMOVED lines=9> */
[C---:B-1----:R-:W-:Y:S02]  /*1880*/  LEA R58, P2, R4.reuse, UR10, 0x2 ;  /* 0x0000000a043a7c11 */ /* 0x042fe4000f8410ff */
[----:B------:R-:W-:Y:S02]  /*1890*/  PRMT R2, RZ, 0x5410, RZ ;  /* 0x00005410ff027816 */ /* 0x000fe400000000ff */
[----:B------:R-:W-:Y:S02]  /*18a0*/  LEA.HI.X R59, R4, UR11, R3, 0x2, P2 ;  /* 0x0000000b043b7c11 */ /* 0x000fe400090f1403 */
[----:B------:R-:W-:Y:S01]  /*18b0*/  UMOV UR4, UR5 ;  /* 0x0000000500047c82 */ /* 0x000fe20008000000 */
[----:B------:R-:W-:Y:S02]  /*18c0*/  PRMT R4, RZ, 0x5410, RZ ;  /* 0x00005410ff047816 */ /* 0x000fe400000000ff */
[----:B------:R-:W-:-:S02]  /*18d0*/  PRMT R3, RZ, 0x5410, RZ ;  /* 0x00005410ff037816 */ /* 0x000fc400000000ff */
[----:B------:R-:W-:Y:S05]  /*18e0*/  @!P0 BRA `(.L_x_971) ;  /* 0x0000004c00e88947 */ /* 0x000fea0003800000 */
[----:B------:R-:W-:Y:S01]  /*18f0*/  ISETP.GT.AND P0, PT, R15, RZ, PT ;  /* 0x000000ff0f00720c */ /* 0x000fe20003f04270 */
[----:B------:R-:W-:Y:S01]  /*1900*/  HFMA2 R0, -RZ, RZ, 0, 0.0625 ;  /* 0x00002c00ff007431 */ /* 0x000fe200000001ff */
[----:B------:R-:W-:-:S04]  /*1910*/  PRMT R9, RZ, 0x7610, R9 ;  /* 0x00007610ff097816 */ /* 0x000fc80000000009 */
[----:B------:R-:W-:-:S07]  /*1920*/  PRMT R10, R10, 0x5410, R0 ;  /* 0x000054100a0a7816 */ /* 0x000fce0000000000 */
[----:B------:R-:W-:Y:S05]  /*1930*/  @!P0 BRA `(.L_x_972) ;  /* 0x00000014000c8947 */ /* 0x000fea0003800000 */
[----:B------:R-:W2:Y:S01]  /*1940*/  LDG.E.128.CONSTANT R4, desc[UR8][R58.64] ;  /* 0x000000083a047981 */ /* 0x000ea2000c1e9d00 */
[----:B------:R-:W-:Y:S01]  /*1950*/  HADD2.F32 R55, -RZ, R11.H0_H0 ;  /* 0x2000000bff377230 */ /* 0x000fe20000004100 */
[----:B------:R-:W-:Y:S02]  /*1960*/  ISETP.NE.AND P0, PT, R15, 0x1, PT ;  /* 0x000000010f00780c */ /* 0x000fe40003f05270 */
[----:B------:R-:W0:Y:S02]  /*1970*/  LDS.64 R24, [UR5] ;  /* 0x00000005ff187984 */ /* 0x000e240008000a00 */
[--C-:B0-----:R-:W-:Y:S02]  /*1980*/  HADD2.F32 R3, -RZ, R24.reuse.H0_H0 ;  /* 0x20000018ff037230 */ /* 0x101fe40000004100 */
[----:B------:R-:W-:Y:S02]  /*1990*/  HADD2.F32 R34, -RZ, R24.H1_H1 ;  /* 0x30000018ff227230 */ /* 0x000fe40000004100 */
[----:B------:R-:W-:-:S02]  /*19a0*/  HADD2.F32 R24, -RZ, R25.H0_H0 ;  /* 0x20000019ff187230 */ /* 0x000fc40000004100 */
[----:B------:R-:W-:Y:S01]  /*19b0*/  HADD2.F32 R9, -RZ, R25.H1_H1 ;  /* 0x30000019ff097230 */ /* 0x000fe20000004100 */
[C---:B--2---:R-:W-:Y:S02]  /*19c0*/  LOP3.LUT R0, R4.reuse, 0xf000f, RZ, 0xc0, !PT ;  /* 0x000f000f04007812 */ /* 0x044fe400078ec0ff */
[----:B------:R-:W-:Y:S02]  /*19d0*/  LOP3.LUT R19, R4, 0xf000f0, RZ, 0xc0, !PT ;  /* 0x00f000f004137812 */ /* 0x000fe400078ec0ff */
[----:B------:R-:W-:Y:S02]  /*19e0*/  SHF.R.U32.HI R2, RZ, 0x8, R4 ;  /* 0x00000008ff027819 */ /* 0x000fe40000011604 */
[----:B------:R-:W-:Y:S02]  /*19f0*/  LOP3.LUT R0, R0, 0x64006400, RZ, 0xfc, !PT ;  /* 0x6400640000007812 */ /* 0x000fe400078efcff */
[C---:B------:R-:W-:Y:S02]  /*1a00*/  LOP3.LUT R4, R5.reuse, 0xf000f, RZ, 0xc0, !PT ;  /* 0x000f000f05047812 */ /* 0x040fe400078ec0ff */
[----:B------:R-:W-:Y:S01]  /*1a10*/  LOP3.LUT R28, R5, 0xf000f0, RZ, 0xc0, !PT ;  /* 0x00f000f0051c7812 */ /* 0x000fe200078ec0ff */
[----:B------:R-:W-:Y:S01]  /*1a20*/  HADD2 R0, R0, -1032, -1032 ;  /* 0xe408e40800007430 */ /* 0x000fe20000000000 */
[----:B------:R-:W-:-:S02]  /*1a30*/  SHF.R.U32.HI R8, RZ, 0x8, R5 ;  /* 0x00000008ff087819 */ /* 0x000fc40000011605 */
[----:B------:R-:W-:Y:S02]  /*1a40*/  LOP3.LUT R5, R6, 0xf000f, RZ, 0xc0, !PT ;  /* 0x000f000f06057812 */ /* 0x000fe400078ec0ff */
[----:B------:R-:W-:Y:S01]  /*1a50*/  LOP3.LUT R16, R7, 0xf000f, RZ, 0xc0, !PT ;  /* 0x000f000f07107812 */ /* 0x000fe200078ec0ff */
[--C-:B------:R-:W-:Y:S01]  /*1a60*/  HADD2.F32 R18, -RZ, R0.reuse.H0_H0 ;  /* 0x20000000ff127230 */ /* 0x100fe20000004100 */
        /* <DEDUP_REMOVED lines=9> */
[--C-:B------:R-:W-:Y:S01]  /*1b00*/  HADD2.F32 R17, -RZ, R23.reuse.H0_H0 ;  /* 0x20000017ff117230 */ /* 0x100fe20000004100 */
[----:B------:R-:W0:Y:S01]  /*1b10*/  LDS.64 R4, [UR5+0x8] ;  /* 0x00000805ff047984 */ /* 0x000e220008000a00 */
[----:B------:R-:W-:Y:S01]  /*1b20*/  HADD2.F32 R26, -RZ, R23.H1_H1 ;  /* 0x30000017ff1a7230 */ /* 0x000fe20000004100 */
[----:B------:R-:W-:Y:S01]  /*1b30*/  LOP3.LUT R32, R7, 0xf000f0, RZ, 0xc0, !PT ;  /* 0x00f000f007207812 */ /* 0x000fe200078ec0ff */
[--C-:B------:R-:W-:Y:S01]  /*1b40*/  HADD2.F32 R16, -RZ, R0.reuse.H0_H0 ;  /* 0x20000000ff107230 */ /* 0x100fe20000004100 */
[----:B------:R-:W-:Y:S01]  /*1b50*/  LOP3.LUT R31, R30, 0x64006400, RZ, 0xfc, !PT ;  /* 0x640064001e1f7812 */ /* 0x000fe200078efcff */
[----:B------:R-:W-:Y:S02]  /*1b60*/  HADD2.F32 R23, -RZ, R0.H1_H1 ;  /* 0x30000000ff177230 */ /* 0x000fe40000004100 */
[----:B------:R-:W-:Y:S02]  /*1b70*/  HFMA2 R33, R25, R10.H1_H1, -72, -72 ;  /* 0xd480d48019217431 */ /* 0x000fe4000006000a */
[----:B------:R-:W-:-:S02]  /*1b80*/  HADD2.F32 R0, -RZ, R29.H0_H0 ;  /* 0x2000001dff007230 */ /* 0x000fc40000004100 */
[C---:B------:R-:W-:Y:S01]  /*1b90*/  FFMA.FTZ R25, R3.reuse, R17, RZ ;  /* 0x0000001103197223 */ /* 0x040fe200000100ff */
[----:B------:R-:W-:Y:S01]  /*1ba0*/  HADD2.F32 R19, -RZ, R29.H1_H1 ;  /* 0x3000001dff137230 */ /* 0x000fe20000004100 */
[----:B------:R-:W-:Y:S01]  /*1bb0*/  LOP3.LUT R29, R28, 0x64006400, RZ, 0xfc, !PT ;  /* 0x640064001c1d7812 */ /* 0x000fe200078efcff */
[----:B------:R-:W-:Y:S01]  /*1bc0*/  FFMA.FTZ R28, R18, R3, RZ ;  /* 0x00000003121c7223 */ /* 0x000fe200000100ff */
[C---:B------:R-:W-:Y:S01]  /*1bd0*/  FFMA.FTZ R30, R3.reuse, R16, RZ ;  /* 0x00000010031e7223 */ /* 0x040fe200000100ff */
[----:B------:R-:W-:Y:S01]  /*1be0*/  FFMA.FTZ R40, R3, R0, RZ ;  /* 0x0000000003287223 */ /* 0x000fe200000100ff */
[----:B------:R-:W-:Y:S01]  /*1bf0*/  LOP3.LUT R3, R32, 0x64006400, RZ, 0xfc, !PT ;  /* 0x6400640020037812 */ /* 0x000fe200078efcff */
[----:B------:R-:W-:Y:S01]  /*1c00*/  FFMA.FTZ R36, R27, R34, R28 ;  /* 0x000000221b247223 */ /* 0x000fe2000001001c */
[-C--:B------:R-:W-:Y:S02]  /*1c10*/  HFMA2 R29, R29, R10.reuse.H1_H1, -72, -72 ;  /* 0xd480d4801d1d7431 */ /* 0x080fe4000006000a */
[----:B------:R-:W-:Y:S01]  /*1c20*/  FFMA.FTZ R25, R34, R26, R25 ;  /* 0x0000001a22197223 */ /* 0x000fe20000010019 */
[----:B------:R-:W-:-:S02]  /*1c30*/  HFMA2 R28, R31, R10.H1_H1, -72, -72 ;  /* 0xd480d4801f1c7431 */ /* 0x000fc4000006000a */
[C---:B------:R-:W-:Y:S01]  /*1c40*/  FFMA.FTZ R38, R34.reuse, R23, R30 ;  /* 0x0000001722267223 */ /* 0x040fe2000001001e */
[----:B------:R-:W-:Y:S02]  /*1c50*/  HFMA2 R3, R3, R10.H1_H1, -72, -72 ;  /* 0xd480d48003037431 */ /* 0x000fe4000006000a */
[----:B------:R-:W-:Y:S01]  /*1c60*/  FFMA.FTZ R40, R34, R19, R40 ;  /* 0x0000001322287223 */ /* 0x000fe20000010028 */
[--C-:B------:R-:W-:Y:S01]  /*1c70*/  HADD2.F32 R35, -RZ, R33.reuse.H0_H0 ;  /* 0x20000021ff237230 */ /* 0x100fe20000004100 */
[----:B------:R-:W-:Y:S01]  /*1c80*/  SHF.R.U32.HI R7, RZ, 0x8, R7 ;  /* 0x00000008ff077819 */ /* 0x000fe20000011607 */
[----:B------:R-:W-:Y:S01]  /*1c90*/  HADD2.F32 R34, -RZ, R33.H1_H1 ;  /* 0x30000021ff227230 */ /* 0x000fe20000004100 */
[----:B------:R-:W-:Y:S01]  /*1ca0*/  SHF.R.U32.HI R6, RZ, 0x8, R6 ;  /* 0x00000008ff067819 */ /* 0x000fe20000011606 */
[--C-:B------:R-:W-:Y:S02]  /*1cb0*/  HADD2.F32 R33, -RZ, R29.reuse.H0_H0 ;  /* 0x2000001dff217230 */ /* 0x100fe40000004100 */
[----:B------:R-:W-:-:S02]  /*1cc0*/  HADD2.F32 R32, -RZ, R29.H1_H1 ;  /* 0x3000001dff207230 */ /* 0x000fc40000004100 */
[--C-:B------:R-:W-:Y:S02]  /*1cd0*/  HADD2.F32 R31, -RZ, R28.reuse.H0_H0 ;  /* 0x2000001cff1f7230 */ /* 0x100fe40000004100 */
[--C-:B------:R-:W-:Y:S02]  /*1ce0*/  HADD2.F32 R29, -RZ, R3.reuse.H0_H0 ;  /* 0x20000003ff1d7230 */ /* 0x100fe40000004100 */
[----:B------:R-:W-:Y:S02]  /*1cf0*/  HADD2.F32 R30, -RZ, R28.H1_H1 ;  /* 0x3000001cff1e7230 */ /* 0x000fe40000004100 */
[----:B------:R-:W-:Y:S02]  /*1d00*/  HADD2.F32 R28, -RZ, R3.H1_H1 ;  /* 0x30000003ff1c7230 */ /* 0x000fe40000004100 */
[----:B------:R-:W-:Y:S01]  /*1d10*/  FFMA.FTZ R3, R35, R24, R36 ;  /* 0x0000001823037223 */ /* 0x000fe20000010024 */
        /* <DEDUP_REMOVED lines=25> */
[----:B------:R-:W-:-:S02]  /*1eb0*/  HADD2 R46, R24, -1032, -1032 ;  /* 0xe408e408182e7430 */ /* 0x000fc40000000000 */
[----:B------:R-:W-:Y:S02]  /*1ec0*/  HADD2.F32 R39, -RZ, R44.H0_H0 ;  /* 0x2000002cff277230 */ /* 0x000fe40000004100 */
[----:B------:R-:W-:Y:S01]  /*1ed0*/  FFMA.FTZ R9, R41, R38, R42 ;  /* 0x0000002629097223 */ /* 0x000fe2000001002a */
[----:B------:R-:W-:Y:S01]  /*1ee0*/  LOP3.LUT R42, R7, 0xf000f0, RZ, 0xc0, !PT ;  /* 0x00f000f0072a7812 */ /* 0x000fe200078ec0ff */
        /* <DEDUP_REMOVED lines=8> */
[-C--:B------:R-:W-:Y:S01]  /*1f70*/  HFMA2 R6, R7, R10.reuse.H1_H1, -72, -72 ;  /* 0xd480d48007067431 */ /* 0x080fe2000006000a */
[----:B------:R-:W-:Y:S01]  /*1f80*/  LOP3.LUT R49, R42, 0x64006400, RZ, 0xfc, !PT ;  /* 0x640064002a317812 */ /* 0x000fe200078efcff */
[----:B------:R-:W-:-:S02]  /*1f90*/  HFMA2 R8, R43, R10.H1_H1, -72, -72 ;  /* 0xd480d4802b087431 */ /* 0x000fc4000006000a */
[----:B------:R-:W-:Y:S02]  /*1fa0*/  HADD2.F32 R41, -RZ, R44.H1_H1 ;  /* 0x3000002cff297230 */ /* 0x000fe40000004100 */
[-C--:B------:R-:W-:Y:S02]  /*1fb0*/  HFMA2 R50, R45, R10.reuse.H1_H1, -72, -72 ;  /* 0xd480d4802d327431 */ /* 0x080fe4000006000a */
[----:B------:R-:W-:Y:S02]  /*1fc0*/  HADD2.F32 R47, -RZ, R46.H1_H1 ;  /* 0x3000002eff2f7230 */ /* 0x000fe40000004100 */
[----:B------:R-:W-:Y:S02]  /*1fd0*/  HFMA2 R49, R49, R10.H1_H1, -72, -72 ;  /* 0xd480d48031317431 */ /* 0x000fe4000006000a */
[----:B------:R-:W-:Y:S02]  /*1fe0*/  HADD2.F32 R46, -RZ, R51.H1_H1 ;  /* 0x30000033ff2e7230 */ /* 0x000fe40000004100 */
[----:B------:R-:W-:Y:S01]  /*1ff0*/  FFMA.FTZ R24, R41, R4, R24 ;  /* 0x0000000429187223 */ /* 0x000fe20000010018 */
[----:B------:R-:W-:-:S02]  /*2000*/  HADD2.F32 R3, -RZ, R5.H0_H0 ;  /* 0x20000005ff037230 */ /* 0x000fc40000004100 */
        /* <DEDUP_REMOVED lines=14> */
[----:B------:R-:W-:Y:S02]  /*20f0*/  HADD2.F32 R53, -RZ, R50.H1_H1 ;  /* 0x30000032ff357230 */ /* 0x000fe40000004100 */
[----:B------:R-:W-:Y:S01]  /*2100*/  FFMA.FTZ R3, R51, R5, R24 ;  /* 0x0000000533037223 */ /* 0x000fe20000010018 */
[----:B------:R-:W-:-:S02]  /*2110*/  HADD2.F32 R54, -RZ, R49.H1_H1 ;  /* 0x30000031ff367230 */ /* 0x000fc40000004100 */
[C---:B------:R-:W-:Y:S01]  /*2120*/  FFMA.FTZ R7, R5.reuse, R52, R7 ;  /* 0x0000003405077223 */ /* 0x040fe20000010007 */
[----:B------:R-:W-:Y:S02]  /*2130*/  HADD2.F32 R48, -RZ, R13.H0_H0 ;  /* 0x2000000dff307230 */ /* 0x000fe40000004100 */
[C---:B------:R-:W-:Y:S01]  /*2140*/  FFMA.FTZ R2, R5.reuse, R53, R2 ;  /* 0x0000003505027223 */ /* 0x040fe20000010002 */
[----:B------:R-:W-:Y:S02]  /*2150*/  HADD2.F32 R50, -RZ, R12.H0_H0 ;  /* 0x2000000cff327230 */ /* 0x000fe40000004100 */
[----:B------:R-:W-:Y:S01]  /*2160*/  FFMA.FTZ R6, R5, R54, R25 ;  /* 0x0000003605067223 */ /* 0x000fe20000010019 */
[----:B------:R-:W-:Y:S02]  /*2170*/  HADD2.F32 R49, -RZ, R10.H0_H0 ;  /* 0x2000000aff317230 */ /* 0x000fe40000004100 */
[----:B------:R-:W-:Y:S01]  /*2180*/  FMUL.FTZ R3, R48, R3 ;  /* 0x0000000330037220 */ /* 0x000fe20000410000 */
[----:B------:R-:W-:Y:S01]  /*2190*/  FMUL.FTZ R4, R55, R2 ;  /* 0x0000000237047220 */ /* 0x000fe20000410000 */
[----:B------:R-:W-:Y:S01]  /*21a0*/  FMUL.FTZ R7, R50, R7 ;  /* 0x0000000732077220 */ /* 0x000fe20000410000 */
[----:B------:R-:W-:Y:S01]  /*21b0*/  PRMT R5, RZ, 0x5410, RZ ;  /* 0x00005410ff057816 */ /* 0x000fe200000000ff */
[----:B------:R-:W-:Y:S01]  /*21c0*/  FMUL.FTZ R6, R49, R6 ;  /* 0x0000000631067220 */ /* 0x000fe20000410000 */
[----:B------:R-:W-:-:S02]  /*21d0*/  F2FP.F16.F32.PACK_AB R2, RZ, R3 ;  /* 0x00000003ff02723e */ /* 0x000fc400000000ff */
[----:B------:R-:W-:Y:S02]  /*21e0*/  F2FP.F16.F32.PACK_AB R8, RZ, R7 ;  /* 0x00000007ff08723e */ /* 0x000fe400000000ff */
[----:B------:R-:W-:Y:S02]  /*21f0*/  F2FP.F16.F32.PACK_AB R9, RZ, R4 ;  /* 0x00000004ff09723e */ /* 0x000fe400000000ff */
[----:B------:R-:W-:Y:S02]  /*2200*/  F2FP.F16.F32.PACK_AB R24, RZ, R6 ;  /* 0x00000006ff18723e */ /* 0x000fe400000000ff */
[----:B------:R-:W-:Y:S02]  /*2210*/  PRMT R25, R2, 0x5410, R8 ;  /* 0x0000541002197816 */ /* 0x000fe40000000008 */
[----:B------:R-:W-:Y:S02]  /*2220*/  PRMT R56, R9, 0x5410, R24 ;  /* 0x0000541009387816 */ /* 0x000fe40000000018 */
[----:B------:R-:W-:Y:S01]  /*2230*/  PRMT R7, RZ, 0x5410, RZ ;  /* 0x00005410ff077816 */ /* 0x000fe200000000ff */
[----:B------:R-:W-:Y:S01]  /*2240*/  HFMA2 R9, R25, 1, 1, RZ ;  /* 0x3c003c0019097831 */ /* 0x000fe200000000ff */
[----:B------:R-:W-:Y:S01]  /*2250*/  PRMT R6, RZ, 0x5410, RZ ;  /* 0x00005410ff067816 */ /* 0x000fe200000000ff */
[----:B------:R-:W-:Y:S01]  /*2260*/  HADD2 R8, R56, RZ.H0_H0 ;  /* 0x200000ff38087230 */ /* 0x000fe20000000000 */
[----:B------:R-:W-:-:S02]  /*2270*/  PRMT R4, RZ, 0x5410, RZ ;  /* 0x00005410ff047816 */ /* 0x000fc400000000ff */
[----:B------:R-:W-:Y:S02]  /*2280*/  PRMT R3, RZ, 0x5410, RZ ;  /* 0x00005410ff037816 */ /* 0x000fe400000000ff */
[----:B------:R-:W-:Y:S01]  /*2290*/  PRMT R2, RZ, 0x5410, RZ ;  /* 0x00005410ff027816 */ /* 0x000fe200000000ff */
        /* <DEDUP_REMOVED lines=173> */
.L_x_972:
[----:B------:R-:W-:Y:S01]  /*2d70*/  IMAD.WIDE R58, R21, 0x4, R58 ;  /* 0x00000004153a7825 */ /* 0x000fe200078e023a */
[----:B------:R-:W-:Y:S06]  /*2d80*/  @!P1 BRA `(.L_x_973) ;  /* 0x0000001000dc9947 */ /* 0x000fec0003800000 */
[----:B------:R-:W2:Y:S01]  /*2d90*/  LDG.E.128.CONSTANT R16, desc[UR8][R58.64] ;  /* 0x000000083a107981 */ /* 0x000ea2000c1e9d00 */
[----:B------:R-:W-:-:S03]  /*2da0*/  ISETP.NE.AND P0, PT, R15, 0x1, PT ;  /* 0x000000010f00780c */ /* 0x000fc60003f05270 */
[----:B------:R-:W0:Y:S02]  /*2db0*/  LDS.64 R24, [UR5+0x10] ;  /* 0x00001005ff187984 */ /* 0x000e240008000a00 */
        /* <DEDUP_REMOVED lines=29> */
[----:B------:R-:W0:Y:S01]  /*2f90*/  LDS.64 R24, [UR5+0x18] ;  /* 0x00001805ff187984 */ /* 0x000e220008000a00 */
        /* <DEDUP_REMOVED lines=13> */
[----:B------:R-:W-:-:S02]  /*3070*/  HFMA2 R33, R33, R10.H1_H1, -72, -72 ;  /* 0xd480d48021217431 */ /* 0x000fc4000006000a */
[C---:B------:R-:W-:Y:S01]  /*3080*/  FFMA.FTZ R43, R37.reuse, R29, R32 ;  /* 0x0000001d252b7223 */ /* 0x040fe20000010020 */
[-C--:B------:R-:W-:Y:S02]  /*3090*/  HFMA2 R31, R35, R10.reuse.H1_H1, -72, -72 ;  /* 0xd480d480231f7431 */ /* 0x080fe4000006000a */
[C---:B------:R-:W-:Y:S01]  /*30a0*/  FFMA.FTZ R42, R37.reuse, R28, R41 ;  /* 0x0000001c252a7223 */ /* 0x040fe20000010029 */
[----:B------:R-:W-:Y:S02]  /*30b0*/  HFMA2 R19, R19, R10.H1_H1, -72, -72 ;  /* 0xd480d48013137431 */ /* 0x000fe4000006000a */
[----:B------:R-:W-:Y:S01]  /*30c0*/  FFMA.FTZ R46, R37, R23, R34 ;  /* 0x00000017252e7223 */ /* 0x000fe20000010022 */
[----:B------:R-:W-:Y:S01]  /*30d0*/  HADD2.F32 R37, -RZ, R47.H0_H0 ;  /* 0x2000002fff257230 */ /* 0x000fe20000004100 */
[----:B------:R-:W-:Y:S01]  /*30e0*/  LOP3.LUT R49, R45, 0xf000f0, RZ, 0xc0, !PT ;  /* 0x00f000f02d317812 */ /* 0x000fe200078ec0ff */
[--C-:B------:R-:W-:Y:S02]  /*30f0*/  HADD2.F32 R35, -RZ, R33.reuse.H0_H0 ;  /* 0x20000021ff237230 */ /* 0x100fe40000004100 */
[----:B------:R-:W-:-:S02]  /*3100*/  HADD2.F32 R34, -RZ, R33.H1_H1 ;  /* 0x30000021ff227230 */ /* 0x000fc40000004100 */
[----:B------:R-:W-:Y:S01]  /*3110*/  FFMA.FTZ R41, R37, R38, R40 ;  /* 0x0000002625297223 */ /* 0x000fe20000010028 */
[--C-:B------:R-:W-:Y:S02]  /*3120*/  HADD2.F32 R33, -RZ, R31.reuse.H0_H0 ;  /* 0x2000001fff217230 */ /* 0x100fe40000004100 */
[C---:B------:R-:W-:Y:S01]  /*3130*/  FFMA.FTZ R40, R38.reuse, R35, R43 ;  /* 0x0000002326287223 */ /* 0x040fe2000001002b */
[----:B------:R-:W-:Y:S01]  /*3140*/  HADD2.F32 R32, -RZ, R31.H1_H1 ;  /* 0x3000001fff207230 */ /* 0x000fe20000004100 */
[----:B------:R-:W-:Y:S01]  /*3150*/  LOP3.LUT R57, R49, 0x64006400, RZ, 0xfc, !PT ;  /* 0x6400640031397812 */ /* 0x000fe200078efcff */
        /* <DEDUP_REMOVED lines=250> */
.L_x_973:
        /* <DEDUP_REMOVED lines=313> */
.L_x_974:
[----:B------:R-:W-:-:S05]  /*5490*/  IMAD.WIDE R58, R21, 0x4, R58 ;  /* 0x00000004153a7825 */ /* 0x000fca00078e023a */
[----:B------:R0:W2:Y:S01]  /*54a0*/  LDG.E.128.CONSTANT R16, desc[UR8][R58.64] ;  /* 0x000000083a107981 */ /* 0x0000a2000c1e9d00 */
[----:B------:R-:W-:Y:S01]  /*54b0*/  UIADD3 UR4, UPT, UPT, UR5, 0x40, URZ ;  /* 0x0000004005047890 */ /* 0x000fe2000fffe0ff */
[----:B0-----:R-:W-:Y:S01]  /*54c0*/  IMAD.WIDE R58, R21, 0x4, R58 ;  /* 0x00000004153a7825 */ /* 0x001fe200078e023a */
[----:B--2---:R-:W-:Y:S02]  /*54d0*/  LOP3.LUT R26, R19, 0xf000f0, RZ, 0xc0, !PT ;  /* 0x00f000f0131a7812 */ /* 0x004fe400078ec0ff */
[----:B------:R-:W-:Y:S02]  /*54e0*/  LOP3.LUT R0, R16, 0xf000f0, RZ, 0xc0, !PT ;  /* 0x00f000f010007812 */ /* 0x000fe400078ec0ff */
[----:B------:R-:W-:Y:S02]  /*54f0*/  LOP3.LUT R24, R18, 0xf000f0, RZ, 0xc0, !PT ;  /* 0x00f000f012187812 */ /* 0x000fe400078ec0ff */
[----:B------:R-:W-:Y:S02]  /*5500*/  SHF.R.U32.HI R40, RZ, 0x8, R18 ;  /* 0x00000008ff287819 */ /* 0x000fe40000011612 */
[----:B------:R-:W-:-:S02]  /*5510*/  SHF.R.U32.HI R38, RZ, 0x8, R16 ;  /* 0x00000008ff267819 */ /* 0x000fc40000011610 */
[----:B------:R-:W-:Y:S02]  /*5520*/  SHF.R.U32.HI R39, RZ, 0x8, R17 ;  /* 0x00000008ff277819 */ /* 0x000fe40000011611 */
[----:B------:R-:W-:Y:S02]  /*5530*/  SHF.R.U32.HI R41, RZ, 0x8, R19 ;  /* 0x00000008ff297819 */ /* 0x000fe40000011613 */
[----:B------:R-:W-:Y:S02]  /*5540*/  LOP3.LUT R29, R26, 0x64006400, RZ, 0xfc, !PT ;  /* 0x640064001a1d7812 */ /* 0x000fe400078efcff */
[----:B------:R-:W-:Y:S02]  /*5550*/  LOP3.LUT R23, R17, 0xf000f0, RZ, 0xc0, !PT ;  /* 0x00f000f011177812 */ /* 0x000fe400078ec0ff */
[----:B------:R-:W-:Y:S01]  /*5560*/  LOP3.LUT R33, R0, 0x64006400, RZ, 0xfc, !PT ;  /* 0x6400640000217812 */ /* 0x000fe200078efcff */
[----:B------:R-:W-:Y:S01]  /*5570*/  HFMA2 R42, R29, R10.H1_H1, -72, -72 ;  /* 0xd480d4801d2a7431 */ /* 0x000fe2000006000a */
[----:B------:R-:W-:-:S02]  /*5580*/  LOP3.LUT R31, R24, 0x64006400, RZ, 0xfc, !PT ;  /* 0x64006400181f7812 */ /* 0x000fc400078efcff */
[----:B------:R-:W-:Y:S01]  /*5590*/  LOP3.LUT R26, R40, 0xf000f0, RZ, 0xc0, !PT ;  /* 0x00f000f0281a7812 */ /* 0x000fe200078ec0ff */
[-C--:B------:R-:W-:Y:S01]  /*55a0*/  HFMA2 R33, R33, R10.reuse.H1_H1, -72, -72 ;  /* 0xd480d48021217431 */ /* 0x080fe2000006000a */
[----:B------:R-:W-:Y:S01]  /*55b0*/  LOP3.LUT R0, R38, 0xf000f0, RZ, 0xc0, !PT ;  /* 0x00f000f026007812 */ /* 0x000fe200078ec0ff */
[----:B------:R-:W-:Y:S01]  /*55c0*/  HFMA2 R31, R31, R10.H1_H1, -72, -72 ;  /* 0xd480d4801f1f7431 */ /* 0x000fe2000006000a */
        /* <DEDUP_REMOVED lines=10> */
[----:B------:R-:W-:Y:S01]  /*5670*/  MOV R25, R20 ;  /* 0x0000001400197202 */ /* 0x000fe20000000f00 */
[-C--:B------:R-:W-:Y:S02]  /*5680*/  HFMA2 R51, R51, R10.reuse.H1_H1, -72, -72 ;  /* 0xd480d48033337431 */ /* 0x080fe4000006000a */
[----:B------:R-:W-:Y:S01]  /*5690*/  HFMA2 R27, R35, R10.H1_H1, -72, -72 ;  /* 0xd480d480231b7431 */ /* 0x000fe2000006000a */
[----:B------:R-:W-:Y:S06]  /*56a0*/  @!P1 BRA `(.L_x_971) ;  /* 0x0000001000789947 */ /* 0x000fec0003800000 */
[----:B------:R-:W0:Y:S01]  /*56b0*/  LDS.64 R24, [UR5+0x30] ;  /* 0x00003005ff187984 */ /* 0x000e220008000a00 */
        /* <DEDUP_REMOVED lines=14> */
[--C-:B------:R-:W-:Y:S01]  /*57a0*/  HADD2.F32 R18, -RZ, R16.reuse.H0_H0 ;  /* 0x20000010ff127230 */ /* 0x100fe20000004100 */
[----:B------:R-:W-:Y:S01]  /*57b0*/  LOP3.LUT R39, R39, 0xf000f, RZ, 0xc0, !PT ;  /* 0x000f000f27277812 */ /* 0x000fe200078ec0ff */
[----:B------:R-:W-:Y:S01]  /*57c0*/  HADD2.F32 R0, -RZ, R35.H0_H0 ;  /* 0x20000023ff007230 */ /* 0x000fe20000004100 */
[----:B------:R-:W-:Y:S01]  /*57d0*/  LOP3.LUT R40, R40, 0xf000f, RZ, 0xc0, !PT ;  /* 0x000f000f28287812 */ /* 0x000fe200078ec0ff */
[----:B------:R-:W-:Y:S01]  /*57e0*/  HADD2.F32 R30, -RZ, R16.H1_H1 ;  /* 0x30000010ff1e7230 */ /* 0x000fe20000004100 */
[----:B------:R-:W-:Y:S01]  /*57f0*/  LOP3.LUT R41, R41, 0xf000f, RZ, 0xc0, !PT ;  /* 0x000f000f29297812 */ /* 0x000fe200078ec0ff */
[--C-:B------:R-:W-:Y:S01]  /*5800*/  HADD2.F32 R16, -RZ, R28.reuse.H0_H0 ;  /* 0x2000001cff107230 */ /* 0x100fe20000004100 */
[----:B------:R-:W-:Y:S01]  /*5810*/  LOP3.LUT R38, R38, 0x64006400, RZ, 0xfc, !PT ;  /* 0x6400640026267812 */ /* 0x000fe200078efcff */
[----:B------:R-:W-:Y:S01]  /*5820*/  HADD2.F32 R29, -RZ, R23.H1_H1 ;  /* 0x30000017ff1d7230 */ /* 0x000fe20000004100 */
[----:B------:R-:W-:Y:S01]  /*5830*/  LOP3.LUT R39, R39, 0x64006400, RZ, 0xfc, !PT ;  /* 0x6400640027277812 */ /* 0x000fe200078efcff */
[----:B------:R-:W-:Y:S01]  /*5840*/  HADD2.F32 R23, -RZ, R35.H1_H1 ;  /* 0x30000023ff177230 */ /* 0x000fe20000004100 */
[----:B------:R-:W-:Y:S01]  /*5850*/  LOP3.LUT R40, R40, 0x64006400, RZ, 0xfc, !PT ;  /* 0x6400640028287812 */ /* 0x000fe200078efcff */
[----:B------:R-:W-:Y:S01]  /*5860*/  HADD2.F32 R28, -RZ, R28.H1_H1 ;  /* 0x3000001cff1c7230 */ /* 0x000fe20000004100 */
[----:B------:R-:W-:-:S02]  /*5870*/  LOP3.LUT R41, R41, 0x64006400, RZ, 0xfc, !PT ;  /* 0x6400640029297812 */ /* 0x000fc400078efcff */
[----:B------:R-:W-:Y:S01]  /*5880*/  ISETP.NE.AND P0, PT, R15, 0x1, PT ;  /* 0x000000010f00780c */ /* 0x000fe20003f05270 */
[----:B------:R-:W-:Y:S02]  /*5890*/  HADD2 R57, R40, -1032, -1032 ;  /* 0xe408e40828397430 */ /* 0x000fe40000000000 */
[----:B------:R-:W-:Y:S02]  /*58a0*/  HADD2 R60, R41, -1032, -1032 ;  /* 0xe408e408293c7430 */ /* 0x000fe40000000000 */
[--C-:B0-----:R-:W-:Y:S02]  /*58b0*/  HADD2.F32 R19, -RZ, R24.reuse.H0_H0 ;  /* 0x20000018ff137230 */ /* 0x101fe40000004100 */
[----:B------:R-:W-:Y:S02]  /*58c0*/  HADD2.F32 R34, -RZ, R24.H1_H1 ;  /* 0x30000018ff227230 */ /* 0x000fe40000004100 */
[--C-:B------:R-:W-:Y:S02]  /*58d0*/  HADD2.F32 R44, -RZ, R25.reuse.H0_H0 ;  /* 0x20000019ff2c7230 */ /* 0x100fe40000004100 */
[----:B------:R-:W-:Y:S01]  /*58e0*/  FFMA.FTZ R37, R19, R17, RZ ;  /* 0x0000001113257223 */ /* 0x000fe200000100ff */
[----:B------:R-:W-:-:S02]  /*58f0*/  HADD2.F32 R43, -RZ, R25.H1_H1 ;  /* 0x30000019ff2b7230 */ /* 0x000fc40000004100 */
[----:B------:R-:W-:Y:S01]  /*5900*/  FFMA.FTZ R35, R18, R19, RZ ;  /* 0x0000001312237223 */ /* 0x000fe200000100ff */
[----:B------:R-:W0:Y:S01]  /*5910*/  LDS.64 R24, [UR5+0x38] ;  /* 0x00003805ff187984 */ /* 0x000e220008000a00 */
[C---:B------:R-:W-:Y:S01]  /*5920*/  FFMA.FTZ R36, R19.reuse, R0, RZ ;  /* 0x0000000013247223 */ /* 0x040fe200000100ff */
[----:B------:R-:W-:Y:S01]  /*5930*/  FFMA.FTZ R45, R19, R16, RZ ;  /* 0x00000010132d7223 */ /* 0x000fe200000100ff */
[----:B------:R-:W-:Y:S01]  /*5940*/  FFMA.FTZ R47, R34, R29, R37 ;  /* 0x0000001d222f7223 */ /* 0x000fe20000010025 */
[----:B------:R-:W-:Y:S01]  /*5950*/  FFMA.FTZ R46, R30, R34, R35 ;  /* 0x000000221e2e7223 */ /* 0x000fe20000010023 */
[C---:B------:R-:W-:Y:S01]  /*5960*/  FFMA.FTZ R52, R34.reuse, R23, R36 ;  /* 0x0000001722347223 */ /* 0x040fe20000010024 */
[--C-:B------:R-:W-:Y:S02]  /*5970*/  HADD2.F32 R37, -RZ, R33.reuse.H0_H0 ;  /* 0x20000021ff257230 */ /* 0x100fe40000004100 */
[----:B------:R-:W-:Y:S01]  /*5980*/  FFMA.FTZ R48, R34, R28, R45 ;  /* 0x0000001c22307223 */ /* 0x000fe2000001002d */
[----:B------:R-:W-:-:S02]  /*5990*/  HADD2.F32 R36, -RZ, R33.H1_H1 ;  /* 0x30000021ff247230 */ /* 0x000fc40000004100 */
[--C-:B------:R-:W-:Y:S02]  /*59a0*/  HADD2.F32 R35, -RZ, R32.reuse.H0_H0 ;  /* 0x20000020ff237230 */ /* 0x100fe40000004100 */
[----:B------:R-:W-:Y:S01]  /*59b0*/  FFMA.FTZ R45, R37, R44, R46 ;  /* 0x0000002c252d7223 */ /* 0x000fe2000001002e */
[--C-:B------:R-:W-:Y:S02]  /*59c0*/  HADD2.F32 R33, -RZ, R31.reuse.H0_H0 ;  /* 0x2000001fff217230 */ /* 0x100fe40000004100 */
[----:B------:R-:W-:Y:S02]  /*59d0*/  HADD2.F32 R34, -RZ, R32.H1_H1 ;  /* 0x30000020ff227230 */ /* 0x000fe40000004100 */
[C---:B------:R-:W-:Y:S01]  /*59e0*/  FFMA.FTZ R46, R44.reuse, R35, R47 ;  /* 0x000000232c2e7223 */ /* 0x040fe2000001002f */
[----:B------:R-:W-:Y:S02]  /*59f0*/  HADD2.F32 R32, -RZ, R31.H1_H1 ;  /* 0x3000001fff207230 */ /* 0x000fe40000004100 */
[----:B------:R-:W-:Y:S01]  /*5a00*/  FFMA.FTZ R47, R44, R33, R48 ;  /* 0x000000212c2f7223 */ /* 0x000fe20000010030 */
[----:B------:R-:W-:-:S02]  /*5a10*/  HADD2.F32 R31, -RZ, R42.H0_H0 ;  /* 0x2000002aff1f7230 */ /* 0x000fc40000004100 */
[----:B------:R-:W-:Y:S02]  /*5a20*/  HADD2 R48, R39, -1032, -1032 ;  /* 0xe408e40827307430 */ /* 0x000fe40000000000 */
[----:B------:R-:W-:Y:S02]  /*5a30*/  HADD2.F32 R19, -RZ, R42.H1_H1 ;  /* 0x3000002aff137230 */ /* 0x000fe40000004100 */
[----:B------:R-:W-:Y:S01]  /*5a40*/  FFMA.FTZ R42, R36, R43, R45 ;  /* 0x0000002b242a7223 */ /* 0x000fe2000001002d */
[C---:B------:R-:W-:Y:S01]  /*5a50*/  FFMA.FTZ R45, R43.reuse, R34, R46 ;  /* 0x000000222b2d7223 */ /* 0x040fe2000001002e */
[----:B------:R-:W-:Y:S01]  /*5a60*/  FFMA.FTZ R52, R44, R31, R52 ;  /* 0x0000001f2c347223 */ /* 0x000fe20000010034 */
[----:B------:R-:W-:Y:S01]  /*5a70*/  FFMA.FTZ R44, R43, R32, R47 ;  /* 0x000000202b2c7223 */ /* 0x000fe2000001002f */
[----:B------:R-:W-:Y:S02]  /*5a80*/  HADD2 R47, R38, -1032, -1032 ;  /* 0xe408e408262f7430 */ /* 0x000fe40000000000 */
[----:B------:R-:W-:-:S02]  /*5a90*/  HADD2.F32 R40, -RZ, R48.H0_H0 ;  /* 0x20000030ff287230 */ /* 0x000fc40000004100 */
[----:B------:R-:W-:Y:S01]  /*5aa0*/  FFMA.FTZ R43, R43, R19, R52 ;  /* 0x000000132b2b7223 */ /* 0x000fe20000010034 */
[----:B------:R-:W-:Y:S02]  /*5ab0*/  HADD2.F32 R39, -RZ, R57.H0_H0 ;  /* 0x20000039ff277230 */ /* 0x000fe40000004100 */
[--C-:B------:R-:W-:Y:S02]  /*5ac0*/  HADD2.F32 R41, -RZ, R47.reuse.H0_H0 ;  /* 0x2000002fff297230 */ /* 0x100fe40000004100 */
[----:B------:R-:W-:Y:S02]  /*5ad0*/  HADD2.F32 R38, -RZ, R60.H0_H0 ;  /* 0x2000003cff267230 */ /* 0x000fe40000004100 */
[----:B------:R-:W-:Y:S02]  /*5ae0*/  HADD2.F32 R49, -RZ, R47.H1_H1 ;  /* 0x3000002fff317230 */ /* 0x000fe40000004100 */
[----:B------:R-:W-:Y:S02]  /*5af0*/  HADD2.F32 R48, -RZ, R48.H1_H1 ;  /* 0x30000030ff307230 */ /* 0x000fe40000004100 */
[----:B------:R-:W-:-:S02]  /*5b00*/  HADD2.F32 R47, -RZ, R57.H1_H1 ;  /* 0x30000039ff2f7230 */ /* 0x000fc40000004100 */
[--C-:B0-----:R-:W-:Y:S02]  /*5b10*/  HADD2.F32 R46, -RZ, R24.reuse.H0_H0 ;  /* 0x20000018ff2e7230 */ /* 0x101fe40000004100 */
[----:B------:R-:W-:Y:S02]  /*5b20*/  HADD2.F32 R24, -RZ, R24.H1_H1 ;  /* 0x30000018ff187230 */ /* 0x000fe40000004100 */
[----:B------:R-:W-:Y:S02]  /*5b30*/  HADD2.F32 R52, -RZ, R25.H0_H0 ;  /* 0x20000019ff347230 */ /* 0x000fe40000004100 */
[----:B------:R-:W-:Y:S01]  /*5b40*/  FFMA.FTZ R54, R41, R46, R42 ;  /* 0x0000002e29367223 */ /* 0x000fe2000001002a */
[C---:B------:R-:W-:Y:S01]  /*5b50*/  FFMA.FTZ R53, R46.reuse, R40, R45 ;  /* 0x000000282e357223 */ /* 0x040fe2000001002d */
[C---:B------:R-:W-:Y:S01]  /*5b60*/  FFMA.FTZ R56, R46.reuse, R39, R44 ;  /* 0x000000272e387223 */ /* 0x040fe2000001002c */
[----:B------:R-:W-:Y:S01]  /*5b70*/  FFMA.FTZ R55, R46, R38, R43 ;  /* 0x000000262e377223 */ /* 0x000fe2000001002b */
[----:B------:R-:W-:-:S02]  /*5b80*/  HADD2.F32 R46, -RZ, R60.H1_H1 ;  /* 0x3000003cff2e7230 */ /* 0x000fc40000004100 */
[----:B------:R-:W-:Y:S01]  /*5b90*/  FFMA.FTZ R54, R49, R24, R54 ;  /* 0x0000001831367223 */ /* 0x000fe20000010036 */
[----:B------:R-:W-:Y:S02]  /*5ba0*/  HADD2.F32 R45, -RZ, R50.H0_H0 ;  /* 0x20000032ff2d7230 */ /* 0x000fe40000004100 */
[C---:B------:R-:W-:Y:S01]  /*5bb0*/  FFMA.FTZ R53, R24.reuse, R48, R53 ;  /* 0x0000003018357223 */ /* 0x040fe20000010035 */
[----:B------:R-:W-:Y:S02]  /*5bc0*/  HADD2.F32 R44, -RZ, R51.H0_H0 ;  /* 0x20000033ff2c7230 */ /* 0x000fe40000004100 */
[C---:B------:R-:W-:Y:S01]  /*5bd0*/  FFMA.FTZ R56, R24.reuse, R47, R56 ;  /* 0x0000002f18387223 */ /* 0x040fe20000010038 */
[----:B------:R-:W-:Y:S02]  /*5be0*/  HADD2.F32 R43, -RZ, R26.H0_H0 ;  /* 0x2000001aff2b7230 */ /* 0x000fe40000004100 */
[----:B------:R-:W-:Y:S01]  /*5bf0*/  FFMA.FTZ R55, R24, R46, R55 ;  /* 0x0000002e18377223 */ /* 0x000fe20000010037 */
[----:B------:R-:W-:-:S02]  /*5c00*/  HADD2.F32 R42, -RZ, R27.H0_H0 ;  /* 0x2000001bff2a7230 */ /* 0x000fc40000004100 */
[----:B------:R-:W-:Y:S01]  /*5c10*/  FFMA.FTZ R61, R45, R52, R54 ;  /* 0x000000342d3d7223 */ /* 0x000fe20000010036 */
[----:B------:R-:W-:Y:S02]  /*5c20*/  HADD2.F32 R25, -RZ, R25.H1_H1 ;  /* 0x30000019ff197230 */ /* 0x000fe40000004100 */
[C---:B------:R-:W-:Y:S01]  /*5c30*/  FFMA.FTZ R60, R52.reuse, R44, R53 ;  /* 0x0000002c343c7223 */ /* 0x040fe20000010035 */
[----:B------:R-:W-:Y:S02]  /*5c40*/  HADD2.F32 R50, -RZ, R50.H1_H1 ;  /* 0x30000032ff327230 */ /* 0x000fe40000004100 */
[C---:B------:R-:W-:Y:S01]  /*5c50*/  FFMA.FTZ R63, R52.reuse, R43, R56 ;  /* 0x0000002b343f7223 */ /* 0x040fe20000010038 */
[----:B------:R-:W-:Y:S02]  /*5c60*/  HADD2.F32 R51, -RZ, R51.H1_H1 ;  /* 0x30000033ff337230 */ /* 0x000fe40000004100 */
[----:B------:R-:W-:Y:S01]  /*5c70*/  FFMA.FTZ R65, R52, R42, R55 ;  /* 0x0000002a34417223 */ /* 0x000fe20000010037 */
[----:B------:R-:W-:-:S02]  /*5c80*/  HADD2.F32 R52, -RZ, R26.H1_H1 ;  /* 0x3000001aff347230 */ /* 0x000fc40000004100 */
[----:B------:R-:W-:Y:S01]  /*5c90*/  FFMA.FTZ R24, R50, R25, R61 ;  /* 0x0000001932187223 */ /* 0x000fe2000001003d */
[----:B------:R-:W-:Y:S02]  /*5ca0*/  HADD2.F32 R56, -RZ, R27.H1_H1 ;  /* 0x3000001bff387230 */ /* 0x000fe40000004100 */
[C---:B------:R-:W-:Y:S01]  /*5cb0*/  FFMA.FTZ R60, R25.reuse, R51, R60 ;  /* 0x00000033193c7223 */ /* 0x040fe2000001003c */
        /* <DEDUP_REMOVED lines=8> */
[----:B------:R-:W-:Y:S01]  /*5d40*/  MOV R25, R20 ;  /* 0x0000001400197202 */ /* 0x000fe20000000f00 */
[----:B------:R-:W-:Y:S01]  /*5d50*/  FMUL.FTZ R63, R54, R63 ;  /* 0x0000003f363f7220 */ /* 0x000fe20000410000 */
[----:B------:R-:W-:Y:S01]  /*5d60*/  F2FP.F16.F32.PACK_AB R24, RZ, R24 ;  /* 0x00000018ff18723e */ /* 0x000fe200000000ff */
[----:B------:R-:W-:Y:S01]  /*5d70*/  FMUL.FTZ R26, R53, R26 ;  /* 0x0000001a351a7220 */ /* 0x000fe20000410000 */
        /* <DEDUP_REMOVED lines=55> */
[----:B------:R-:W-:-:S02]  /*60f0*/  MOV R25, R20 ;  /* 0x0000001400197202 */ /* 0x000fc40000000f00 */
        /* <DEDUP_REMOVED lines=121> */
.L_x_971:
[----:B------:R-:W0:Y:S02]  /*6890*/  LDCU UR5, c[0x0][0x3dc] ;  /* 0x00007b80ff0577ac */ /* 0x000e240008000800 */
[----:B0-----:R-:W-:-:S04]  /*68a0*/  VIMNMX R0, PT, PT, R22, UR5, PT ;  /* 0x0000000516007c48 */ /* 0x001fc8000bfe0100 */
[----:B------:R-:W-:-:S13]  /*68b0*/  ISETP.GT.AND P0, PT, R0, R25, PT ;  /* 0x000000190000720c */ /* 0x000fda0003f04270 */
[----:B------:R-:W-:Y:S05]  /*68c0*/  @!P0 BRA `(.L_x_975) ;  /* 0x0000001000888947 */ /* 0x000fea0003800000 */
[----:B------:R-:W-:Y:S01]  /*68d0*/  VIMNMX.U32 R0, PT, PT, R22, UR5, PT ;  /* 0x0000000516007c48 */ /* 0x000fe2000bfe0000 */
[----:B------:R-:W-:-:S12]  /*68e0*/  UIADD3 UR4, UPT, UPT, UR4, 0x80, URZ ;  /* 0x0000008004047890 */ /* 0x000fd8000fffe0ff */
.L_x_977:
[----:B------:R-:W-:-:S13]  /*68f0*/  ISETP.GE.AND P0, PT, R15, 0x1, PT ;  /* 0x000000010f00780c */ /* 0x000fda0003f06270 */
[----:B------:R-:W-:Y:S05]  /*6900*/  @!P0 BRA `(.L_x_976) ;  /* 0x0000001000608947 */ /* 0x000fea0003800000 */
[----:B------:R-:W2:Y:S01]  /*6910*/  LDG.E.128.CONSTANT R16, desc[UR8][R58.64] ;  /* 0x000000083a107981 */ /* 0x000ea2000c1e9d00 */
[----:B------:R-:W-:Y:S01]  /*6920*/  MOV R30, 0x3400 ;  /* 0x00003400001e7802 */ /* 0x000fe20000000f00 */
[----:B------:R-:W-:Y:S01]  /*6930*/  HFMA2 R27, -RZ, RZ, 0, 0.0625 ;  /* 0x00002c00ff1b7431 */ /* 0x000fe200000001ff */
[----:B------:R-:W-:Y:S02]  /*6940*/  MOV R46, 0x2400 ;  /* 0x00002400002e7802 */ /* 0x000fe40000000f00 */
[----:B------:R-:W-:Y:S02]  /*6950*/  ISETP.NE.AND P0, PT, R15, 0x1, PT ;  /* 0x000000010f00780c */ /* 0x000fe40003f05270 */
[----:B------:R-:W-:Y:S02]  /*6960*/  PRMT R13, R13, 0x5410, R12 ;  /* 0x000054100d0d7816 */ /* 0x000fe4000000000c */
[----:B------:R-:W-:Y:S02]  /*6970*/  PRMT R11, R11, 0x5410, R10 ;  /* 0x000054100b0b7816 */ /* 0x000fe4000000000a */
[----:B--2---:R-:W-:-:S02]  /*6980*/  LOP3.LUT R20, R16, 0xc000c, RZ, 0xc0, !PT ;  /* 0x000c000c10147812 */ /* 0x004fc400078ec0ff */
[----:B------:R-:W-:Y:S02]  /*6990*/  SHF.R.U32.HI R51, RZ, 0x8, R16 ;  /* 0x00000008ff337819 */ /* 0x000fe40000011610 */
[C---:B------:R-:W-:Y:S02]  /*69a0*/  LOP3.LUT R21, R16.reuse, 0x300030, RZ, 0xc0, !PT ;  /* 0x0030003010157812 */ /* 0x040fe400078ec0ff */
[C---:B------:R-:W-:Y:S02]  /*69b0*/  LOP3.LUT R39, R16.reuse, 0xc000c0, RZ, 0xc0, !PT ;  /* 0x00c000c010277812 */ /* 0x040fe400078ec0ff */
[----:B------:R-:W-:Y:S02]  /*69c0*/  LOP3.LUT R41, R16, 0x30003, RZ, 0xc0, !PT ;  /* 0x0003000310297812 */ /* 0x000fe400078ec0ff */
        /* <DEDUP_REMOVED lines=8> */
[C---:B------:R-:W-:Y:S02]  /*6a50*/  LOP3.LUT R22, R17.reuse, 0x300030, RZ, 0xc0, !PT ;  /* 0x0030003011167812 */ /* 0x040fe400078ec0ff */
[C---:B------:R-:W-:Y:S02]  /*6a60*/  LOP3.LUT R24, R17.reuse, 0xc000c0, RZ, 0xc0, !PT ;  /* 0x00c000c011187812 */ /* 0x040fe400078ec0ff */
[----:B------:R-:W-:Y:S02]  /*6a70*/  LOP3.LUT R42, R17, 0x30003, RZ, 0xc0, !PT ;  /* 0x00030003112a7812 */ /* 0x000fe400078ec0ff */
[----:B------:R-:W-:Y:S02]  /*6a80*/  SHF.R.U32.HI R56, RZ, 0x8, R19 ;  /* 0x00000008ff387819 */ /* 0x000fe40000011613 */
[C---:B------:R-:W-:Y:S02]  /*6a90*/  LOP3.LUT R33, R19.reuse, 0x300030, RZ, 0xc0, !PT ;  /* 0x0030003013217812 */ /* 0x040fe400078ec0ff */
        /* <DEDUP_REMOVED lines=17> */
[----:B------:R-:W0:Y:S01]  /*6bb0*/  LDS.128 R16, [UR4+-0x80] ;  /* 0xffff8004ff107984 */ /* 0x000e220008000c00 */
[----:B------:R-:W-:Y:S01]  /*6bc0*/  HFMA2 R38, R23, R30.H0_H0, -258, -258 ;  /* 0xdc08dc0817267431 */ /* 0x000fe2000004001e */
[----:B------:R-:W-:Y:S02]  /*6bd0*/  LOP3.LUT R23, R20, 0x64006400, RZ, 0xfc, !PT ;  /* 0x6400640014177812 */ /* 0x000fe400078efcff */
[----:B------:R-:W-:-:S02]  /*6be0*/  LOP3.LUT R35, R32, 0x64006400, RZ, 0xfc, !PT ;  /* 0x6400640020237812 */ /* 0x000fc400078efcff */
[----:B------:R-:W-:Y:S01]  /*6bf0*/  LOP3.LUT R20, R21, 0x64006400, RZ, 0xfc, !PT ;  /* 0x6400640015147812 */ /* 0x000fe200078efcff */
[-C--:B------:R-:W-:Y:S01]  /*6c00*/  HFMA2 R32, R23, R30.reuse.H0_H0, -258, -258 ;  /* 0xdc08dc0817207431 */ /* 0x080fe2000004001e */
[----:B------:R-:W-:Y:S01]  /*6c10*/  LOP3.LUT R22, R22, 0x64006400, RZ, 0xfc, !PT ;  /* 0x6400640016167812 */ /* 0x000fe200078efcff */
[----:B------:R-:W-:Y:S01]  /*6c20*/  HFMA2 R30, R35, R30.H0_H0, -258, -258 ;  /* 0xdc08dc08231e7431 */ /* 0x000fe2000004001e */
[----:B------:R-:W-:Y:S01]  /*6c30*/  LOP3.LUT R21, R51, 0x300030, RZ, 0xc0, !PT ;  /* 0x0030003033157812 */ /* 0x000fe200078ec0ff */
[-C--:B------:R-:W-:Y:S01]  /*6c40*/  HFMA2 R47, R20, R27.reuse.H0_H0, -66, -66 ;  /* 0xd420d420142f7431 */ /* 0x080fe2000004001b */
[----:B------:R-:W-:Y:S01]  /*6c50*/  LOP3.LUT R23, R53, 0x300030, RZ, 0xc0, !PT ;  /* 0x0030003035177812 */ /* 0x000fe200078ec0ff */
[----:B------:R-:W-:Y:S01]  /*6c60*/  HFMA2 R37, R22, R27.H0_H0, -66, -66 ;  /* 0xd420d42016257431 */ /* 0x000fe2000004001b */
        /* <DEDUP_REMOVED lines=8> */
[----:B------:R-:W1:Y:S01]  /*6cf0*/  LDS.128 R20, [UR4+-0x70] ;  /* 0xffff9004ff147984 */ /* 0x000e620008000c00 */
[----:B------:R-:W-:Y:S01]  /*6d00*/  LOP3.LUT R49, R39, 0x64006400, RZ, 0xfc, !PT ;  /* 0x6400640027317812 */ /* 0x000fe200078efcff */
[-C--:B------:R-:W-:Y:S01]  /*6d10*/  HFMA2 R35, R48, R27.reuse.H0_H0, -66, -66 ;  /* 0xd420d42030237431 */ /* 0x080fe2000004001b */
[----:B------:R-:W-:Y:S01]  /*6d20*/  LOP3.LUT R29, R55, 0x300030, RZ, 0xc0, !PT ;  /* 0x00300030371d7812 */ /* 0x000fe200078ec0ff */
[----:B------:R-:W-:Y:S01]  /*6d30*/  HFMA2 R33, R52, R27.H0_H0, -66, -66 ;  /* 0xd420d42034217431 */ /* 0x000fe2000004001b */
        /* <DEDUP_REMOVED lines=10> */
[----:B------:R-:W-:Y:S01]  /*6de0*/  HADD2 R49, R41, -1026, -1026 ;  /* 0xe402e40229317430 */ /* 0x000fe20000000000 */
[----:B------:R-:W-:Y:S01]  /*6df0*/  LOP3.LUT R43, R43, 0x64006400, RZ, 0xfc, !PT ;  /* 0x640064002b2b7812 */ /* 0x000fe200078efcff */
[----:B------:R-:W-:Y:S01]  /*6e00*/  HADD2 R39, R39, -1026, -1026 ;  /* 0xe402e40227277430 */ /* 0x000fe20000000000 */
[----:B------:R-:W-:Y:S01]  /*6e10*/  LOP3.LUT R26, R53, 0xc000c0, RZ, 0xc0, !PT ;  /* 0x00c000c0351a7812 */ /* 0x000fe200078ec0ff */
[----:B------:R-:W-:Y:S01]  /*6e20*/  HFMA2 R27, R60, R27.H0_H0, -66, -66 ;  /* 0xd420d4203c1b7431 */ /* 0x000fe2000004001b */
[----:B------:R-:W-:Y:S01]  /*6e30*/  LOP3.LUT R57, R44, 0x64006400, RZ, 0xfc, !PT ;  /* 0x640064002c397812 */ /* 0x000fe200078efcff */
[----:B------:R-:W-:Y:S01]  /*6e40*/  HADD2 R41, R43, -1026, -1026 ;  /* 0xe402e4022b297430 */ /* 0x000fe20000000000 */
[----:B------:R-:W-:Y:S01]  /*6e50*/  LOP3.LUT R65, R28, 0x64006400, RZ, 0xfc, !PT ;  /* 0x640064001c417812 */ /* 0x000fe200078efcff */
[-C--:B------:R-:W-:Y:S01]  /*6e60*/  HFMA2 R28, R61, R46.reuse.H0_H0, -18, -18 ;  /* 0xcc80cc803d1c7431 */ /* 0x080fe2000004002e */
[----:B------:R-:W-:Y:S01]  /*6e70*/  LOP3.LUT R42, R55, 0xc000c0, RZ, 0xc0, !PT ;  /* 0x00c000c0372a7812 */ /* 0x000fe200078ec0ff */
[----:B------:R-:W-:Y:S01]  /*6e80*/  HADD2 R43, R57, -1026, -1026 ;  /* 0xe402e402392b7430 */ /* 0x000fe20000000000 */
[----:B------:R-:W-:Y:S01]  /*6e90*/  LOP3.LUT R61, R26, 0x64006400, RZ, 0xfc, !PT ;  /* 0x640064001a3d7812 */ /* 0x000fe200078efcff */
[----:B------:R-:W-:-:S02]  /*6ea0*/  HFMA2 R26, R63, R46.H0_H0, -18, -18 ;  /* 0xcc80cc803f1a7431 */ /* 0x000fc4000004002e */
[-C--:B0-----:R-:W-:Y:S01]  /*6eb0*/  HFMA2 R57, R49, R16.reuse, RZ ;  /* 0x0000001031397231 */ /* 0x081fe200000000ff */
[----:B------:R-:W-:Y:S01]  /*6ec0*/  LOP3.LUT R63, R42, 0x64006400, RZ, 0xfc, !PT ;  /* 0x640064002a3f7812 */ /* 0x000fe200078efcff */
[----:B------:R-:W-:Y:S01]  /*6ed0*/  HFMA2 R60, R39, R16, RZ.H0_H0 ;  /* 0x00000010273c7231 */ /* 0x000fe200000400ff */
[----:B------:R-:W-:Y:S01]  /*6ee0*/  LOP3.LUT R51, R51, 0x30003, RZ, 0xc0, !PT ;  /* 0x0003000333337812 */ /* 0x000fe200078ec0ff */
[----:B------:R-:W-:Y:S02]  /*6ef0*/  HFMA2 R42, R61, R46.H0_H0, -18, -18 ;  /* 0xcc80cc803d2a7431 */ /* 0x000fe4000004002e */
[-C--:B------:R-:W-:Y:S02]  /*6f00*/  HFMA2 R61, R41, R16.reuse, RZ ;  /* 0x00000010293d7231 */ /* 0x080fe400000000ff */
[----:B------:R-:W-:Y:S02]  /*6f10*/  HFMA2 R62, R43, R16, RZ.H0_H0 ;  /* 0x000000102b3e7231 */ /* 0x000fe400000400ff */
[----:B------:R-:W-:-:S02]  /*6f20*/  HFMA2 R57, R54, R17, R57 ;  /* 0x0000001136397231 */ /* 0x000fc40000000039 */
[-C--:B------:R-:W-:Y:S02]  /*6f30*/  HFMA2 R60, R40, R17.reuse, R60 ;  /* 0x00000011283c7231 */ /* 0x080fe4000000003c */
[-C--:B------:R-:W-:Y:S02]  /*6f40*/  HFMA2 R16, R38, R17.reuse, R61 ;  /* 0x0000001126107231 */ /* 0x080fe4000000003d */
[----:B------:R-:W-:Y:S02]  /*6f50*/  HFMA2 R62, R36, R17, R62 ;  /* 0x00000011243e7231 */ /* 0x000fe4000000003e */
[-C--:B------:R-:W-:Y:S01]  /*6f60*/  HFMA2 R17, R47, R18.reuse, R57 ;  /* 0x000000122f117231 */ /* 0x080fe20000000039 */
[----:B------:R-:W-:Y:S01]  /*6f70*/  LOP3.LUT R53, R53, 0x30003, RZ, 0xc0, !PT ;  /* 0x0003000335357812 */ /* 0x000fe200078ec0ff */
[-C--:B------:R-:W-:Y:S01]  /*6f80*/  HFMA2 R57, R37, R18.reuse, R60 ;  /* 0x0000001225397231 */ /* 0x080fe2000000003c */
[----:B------:R-:W-:Y:S01]  /*6f90*/  LOP3.LUT R55, R55, 0x30003, RZ, 0xc0, !PT ;  /* 0x0003000337377812 */ /* 0x000fe200078ec0ff */
[----:B------:R-:W-:Y:S01]  /*6fa0*/  HFMA2 R16, R35, R18, R16 ;  /* 0x0000001223107231 */ /* 0x000fe20000000010 */
[C---:B------:R-:W-:Y:S01]  /*6fb0*/  LOP3.LUT R60, R56.reuse, 0x30003, RZ, 0xc0, !PT ;  /* 0x00030003383c7812 */ /* 0x040fe200078ec0ff */
[----:B------:R-:W-:Y:S01]  /*6fc0*/  HFMA2 R24, R65, R46.H0_H0, -18, -18 ;  /* 0xcc80cc8041187431 */ /* 0x000fe2000004002e */
[----:B------:R-:W-:Y:S01]  /*6fd0*/  LOP3.LUT R51, R51, 0x64006400, RZ, 0xfc, !PT ;  /* 0x6400640033337812 */ /* 0x000fe200078efcff */
[----:B------:R-:W-:Y:S01]  /*6fe0*/  HFMA2 R18, R33, R18, R62 ;  /* 0x0000001221127231 */ /* 0x000fe2000000003e */
        /* <DEDUP_REMOVED lines=9> */
[----:B------:R-:W-:Y:S02]  /*7080*/  HFMA2 R18, R24, R19, R18 ;  /* 0x0000001318127231 */ /* 0x000fe40000000012 */
[----:B-1----:R-:W-:Y:S02]  /*7090*/  HFMA2 R17, R57, R20, R17 ;  /* 0x0000001439117231 */ /* 0x002fe40000000011 */
[----:B------:R-:W-:Y:S01]  /*70a0*/  HADD2 R53, R56, -1026, -1026 ;  /* 0xe402e40238357430 */ /* 0x000fe20000000000 */
[----:B------:R-:W-:Y:S01]  /*70b0*/  LOP3.LUT R67, R44, 0x64006400, RZ, 0xfc, !PT ;  /* 0x640064002c437812 */ /* 0x000fe200078efcff */
[----:B------:R-:W-:Y:S02]  /*70c0*/  HADD2 R51, R60, -1026, -1026 ;  /* 0xe402e4023c337430 */ /* 0x000fe40000000000 */
[----:B------:R-:W-:-:S02]  /*70d0*/  HFMA2 R17, R50, R21, R17 ;  /* 0x0000001532117231 */ /* 0x000fc40000000011 */
[-C--:B------:R-:W-:Y:S02]  /*70e0*/  HFMA2 R61, R55, R20.reuse, R61 ;  /* 0x00000014373d7231 */ /* 0x080fe4000000003d */
[-C--:B------:R-:W-:Y:S02]  /*70f0*/  HFMA2 R16, R53, R20.reuse, R16 ;  /* 0x0000001435107231 */ /* 0x080fe40000000010 */
[----:B------:R-:W-:Y:S02]  /*7100*/  HFMA2 R18, R51, R20, R18 ;  /* 0x0000001433127231 */ /* 0x000fe40000000012 */
[----:B------:R-:W-:Y:S02]  /*7110*/  HFMA2 R17, R45, R22, R17 ;  /* 0x000000162d117231 */ /* 0x000fe40000000011 */
[-C--:B------:R-:W-:Y:S02]  /*7120*/  HFMA2 R61, R34, R21.reuse, R61 ;  /* 0x00000015223d7231 */ /* 0x080fe4000000003d */
[----:B------:R-:W-:-:S02]  /*7130*/  HFMA2 R16, R32, R21, R16 ;  /* 0x0000001520107231 */ /* 0x000fc40000000010 */
[----:B------:R-:W-:Y:S02]  /*7140*/  HFMA2 R18, R30, R21, R18 ;  /* 0x000000151e127231 */ /* 0x000fe40000000012 */
[----:B------:R-:W-:Y:S02]  /*7150*/  HFMA2 R17, R48, R23, R17 ;  /* 0x0000001730117231 */ /* 0x000fe40000000011 */
[-C--:B------:R-:W-:Y:S02]  /*7160*/  HFMA2 R21, R31, R22.reuse, R61 ;  /* 0x000000161f157231 */ /* 0x080fe4000000003d */
[----:B------:R-:W-:Y:S02]  /*7170*/  HFMA2 R16, R29, R22, R16 ;  /* 0x000000161d107231 */ /* 0x000fe40000000010 */
[-C--:B------:R-:W-:Y:S02]  /*7180*/  HFMA2 R44, R63, R46.reuse.H0_H0, -18, -18 ;  /* 0xcc80cc803f2c7431 */ /* 0x080fe4000004002e */
[----:B------:R-:W-:-:S02]  /*7190*/  HFMA2 R46, R67, R46.H0_H0, -18, -18 ;  /* 0xcc80cc80432e7431 */ /* 0x000fc4000004002e */
[----:B------:R-:W-:Y:S02]  /*71a0*/  HFMA2 R18, R27, R22, R18 ;  /* 0x000000161b127231 */ /* 0x000fe40000000012 */
        /* <DEDUP_REMOVED lines=142> */
.L_x_976:
[----:B------:R-:W0:Y:S01]  /*7a90*/  LDC R21, c[0x0][0x3ac] ;  /* 0x0000eb00ff157b82 */ /* 0x000e220000000800 */
[----:B------:R-:W-:Y:S01]  /*7aa0*/  IADD3 R25, PT, PT, R25, 0x10, RZ ;  /* 0x0000001019197810 */ /* 0x000fe20007ffe0ff */
[----:B------:R-:W-:-:S03]  /*7ab0*/  UIADD3 UR4, UPT, UPT, UR4, 0x20, URZ ;  /* 0x0000002004047890 */ /* 0x000fc6000fffe0ff */
[----:B------:R-:W-:Y:S01]  /*7ac0*/  ISETP.GE.AND P0, PT, R25, R0, PT ;  /* 0x000000001900720c */ /* 0x000fe20003f06270 */
[----:B0-----:R-:W-:-:S12]  /*7ad0*/  IMAD.WIDE R58, R21, 0x4, R58 ;  /* 0x00000004153a7825 */ /* 0x001fd800078e023a */
[----:B------:R-:W-:Y:S05]  /*7ae0*/  @!P0 BRA `(.L_x_977) ;  /* 0xffffffec00808947 */ /* 0x000fea000383ffff */
.L_x_975:
        /* <DEDUP_REMOVED lines=12> */
.L_x_981:
[----:B------:R-:W0:Y:S02]  /*7bb0*/  LDS R10, [R0] ;  /* 0x00000000000a7984 */ /* 0x000e240000000800 */
[----:B0-----:R-:W-:-:S05]  /*7bc0*/  HADD2 R11, R10, R9 ;  /* 0x000000090a0b7230 */ /* 0x001fca0000000000 */
[----:B------:R-:W0:Y:S02]  /*7bd0*/  ATOMS.CAST.SPIN P0, [R0], R10, R11 ;  /* 0x0000000a0000758d */ /* 0x000e24000180000b */
[----:B0-----:R-:W-:Y:S05]  /*7be0*/  @!P0 BRA `(.L_x_981) ;  /* 0xfffffffc00f08947 */ /* 0x001fea000383ffff */
[----:B------:R-:W-:Y:S05]  /*7bf0*/  BRA `(.L_x_979) ;  /* 0x00000000000c7947 */ /* 0x000fea0003800000 */
.L_x_980:
[----:B------:R-:W2:Y:S02]  /*7c00*/  LD.E R0, desc[UR8][R12.64] ;  /* 0x000000080c007980 */ /* 0x000ea4000c101900 */
[----:B--2---:R-:W-:-:S05]  /*7c10*/  IADD3 R9, PT, PT, R9, R0, RZ ;  /* 0x0000000009097210 */ /* 0x004fca0007ffe0ff */
[----:B------:R0:W-:Y:S02]  /*7c20*/  ST.E desc[UR8][R12.64], R9 ;  /* 0x000000090c007985 */ /* 0x0001e4000c101908 */
.L_x_979:
[----:B------:R-:W-:Y:S05]  /*7c30*/  BSYNC.RECONVERGENT B0 ;  /* 0x0000000000007941 */ /* 0x000fea0003800200 */
.L_x_978:
[----:B------:R1:W-:Y:S01]  /*7c40*/  ATOM.E.ADD.F16x2.RN.STRONG.GPU P0, RZ, desc[UR8][R12.64+0x4], R8 ;  /* 0x800004080cff79a2 */ /* 0x0003e2000c10e108 */
[----:B------:R-:W-:Y:S04]  /*7c50*/  BSSY.RECONVERGENT B0, `(.L_x_982) ;  /* 0x000000f000007945 */ /* 0x000fe80003800200 */
[----:B-1----:R-:W-:Y:S05]  /*7c60*/  @P0 BRA `(.L_x_983) ;  /* 0x0000000000340947 */ /* 0x002fea0003800000 */
[----:B------:R-:W1:Y:S02]  /*7c70*/  QSPC.E.S P0, RZ, [R12+0x4] ;  /* 0x000004000cff73aa */ /* 0x000e640000000500 */
[----:B-1----:R-:W-:Y:S05]  /*7c80*/  @!P0 BRA `(.L_x_984) ;  /* 0x0000000000208947 */ /* 0x002fea0003800000 */
[----:B------:R-:W-:-:S04]  /*7c90*/  MOV R10, R12 ;  /* 0x0000000c000a7202 */ /* 0x000fc80000000f00 */
[----:B------:R-:W-:Y:S02]  /*7ca0*/  MOV R10, R10 ;  /* 0x0000000a000a7202 */ /* 0x000fe40000000f00 */
[----:B------:R-:W-:-:S07]  /*7cb0*/  MOV R11, R8 ;  /* 0x00000008000b7202 */ /* 0x000fce0000000f00 */
.L_x_985:
[----:B------:R-:W0:Y:S02]  /*7cc0*/  LDS R8, [R10+0x4] ;  /* 0x000004000a087984 */ /* 0x000e240000000800 */
[----:B0-----:R-:W-:-:S05]  /*7cd0*/  HFMA2 R9, R8, 1, 1, R11 ;  /* 0x3c003c0008097831 */ /* 0x001fca000000000b */
[----:B------:R-:W0:Y:S02]  /*7ce0*/  ATOMS.CAST.SPIN P0, [R10+0x4], R8, R9 ;  /* 0x000004080a00758d */ /* 0x000e240001800009 */
[----:B0-----:R-:W-:Y:S05]  /*7cf0*/  @!P0 BRA `(.L_x_985) ;  /* 0xfffffffc00f08947 */ /* 0x001fea000383ffff */
[----:B------:R-:W-:Y:S05]  /*7d00*/  BRA `(.L_x_983) ;  /* 0x00000000000c7947 */ /* 0x000fea0003800000 */
.L_x_984:
[----:B------:R-:W0:Y:S02]  /*7d10*/  LD.E R0, desc[UR8][R12.64+0x4] ;  /* 0x000004080c007980 */ /* 0x000e24000c101900 */
[----:B0-----:R-:W-:-:S05]  /*7d20*/  IADD3 R9, PT, PT, R8, R0, RZ ;  /* 0x0000000008097210 */ /* 0x001fca0007ffe0ff */
[----:B------:R1:W-:Y:S02]  /*7d30*/  ST.E desc[UR8][R12.64+0x4], R9 ;  /* 0x000004090c007985 */ /* 0x0003e4000c101908 */
.L_x_983:
[----:B------:R-:W-:Y:S05]  /*7d40*/  BSYNC.RECONVERGENT B0 ;  /* 0x0000000000007941 */ /* 0x000fea0003800200 */
.L_x_982:
        /* <DEDUP_REMOVED lines=10> */
.L_x_989:
[----:B------:R-:W0:Y:S02]  /*7df0*/  LDS R8, [R0] ;  /* 0x0000000000087984 */ /* 0x000e240000000800 */
[----:B0-----:R-:W-:-:S05]  /*7e00*/  HADD2 R9, R8, R7 ;  /* 0x0000000708097230 */ /* 0x001fca0000000000 */
[----:B------:R-:W0:Y:S02]  /*7e10*/  ATOMS.CAST.SPIN P0, [R0], R8, R9 ;  /* 0x000000080000758d */ /* 0x000e240001800009 */
[----:B0-----:R-:W-:Y:S05]  /*7e20*/  @!P0 BRA `(.L_x_989) ;  /* 0xfffffffc00f08947 */ /* 0x001fea000383ffff */
[----:B------:R-:W-:Y:S05]  /*7e30*/  BRA `(.L_x_987) ;  /* 0x00000000000c7947 */ /* 0x000fea0003800000 */
.L_x_988:
[----:B------:R-:W2:Y:S02]  /*7e40*/  LD.E R0, desc[UR8][R12.64] ;  /* 0x000000080c007980 */ /* 0x000ea4000c101900 */
[----:B--2---:R-:W-:-:S05]  /*7e50*/  IADD3 R7, PT, PT, R7, R0, RZ ;  /* 0x0000000007077210 */ /* 0x004fca0007ffe0ff */
[----:B------:R0:W-:Y:S02]  /*7e60*/  ST.E desc[UR8][R12.64], R7 ;  /* 0x000000070c007985 */ /* 0x0001e4000c101908 */
.L_x_987:
[----:B------:R-:W-:Y:S05]  /*7e70*/  BSYNC.RECONVERGENT B0 ;  /* 0x0000000000007941 */ /* 0x000fea0003800200 */
.L_x_986:
        /* <DEDUP_REMOVED lines=8> */
.L_x_993:
[----:B------:R-:W0:Y:S02]  /*7f00*/  LDS R6, [R8+0x4] ;  /* 0x0000040008067984 */ /* 0x000e240000000800 */
[----:B0-----:R-:W-:-:S05]  /*7f10*/  HFMA2 R7, R6, 1, 1, R9 ;  /* 0x3c003c0006077831 */ /* 0x001fca0000000009 */
[----:B------:R-:W0:Y:S02]  /*7f20*/  ATOMS.CAST.SPIN P0, [R8+0x4], R6, R7 ;  /* 0x000004060800758d */ /* 0x000e240001800007 */
[----:B0-----:R-:W-:Y:S05]  /*7f30*/  @!P0 BRA `(.L_x_993) ;  /* 0xfffffffc00f08947 */ /* 0x001fea000383ffff */
[----:B------:R-:W-:Y:S05]  /*7f40*/  BRA `(.L_x_991) ;  /* 0x00000000000c7947 */ /* 0x000fea0003800000 */
.L_x_992:
[----:B------:R-:W0:Y:S02]  /*7f50*/  LD.E R0, desc[UR8][R12.64+0x4] ;  /* 0x000004080c007980 */ /* 0x000e24000c101900 */
[----:B0-----:R-:W-:-:S05]  /*7f60*/  IADD3 R7, PT, PT, R6, R0, RZ ;  /* 0x0000000006077210 */ /* 0x001fca0007ffe0ff */
[----:B------:R1:W-:Y:S02]  /*7f70*/  ST.E desc[UR8][R12.64+0x4], R7 ;  /* 0x000004070c007985 */ /* 0x0003e4000c101908 */
.L_x_991:
[----:B------:R-:W-:Y:S05]  /*7f80*/  BSYNC.RECONVERGENT B0 ;  /* 0x0000000000007941 */ /* 0x000fea0003800200 */
.L_x_990:
        /* <DEDUP_REMOVED lines=10> */
.L_x_997:
[----:B------:R-:W0:Y:S02]  /*8030*/  LDS R6, [R0] ;  /* 0x0000000000067984 */ /* 0x000e240000000800 */
[----:B0-----:R-:W-:-:S05]  /*8040*/  HADD2 R7, R6, R5 ;  /* 0x0000000506077230 */ /* 0x001fca0000000000 */
[----:B------:R-:W0:Y:S02]  /*8050*/  ATOMS.CAST.SPIN P0, [R0], R6, R7 ;  /* 0x000000060000758d */ /* 0x000e240001800007 */
[----:B0-----:R-:W-:Y:S05]  /*8060*/  @!P0 BRA `(.L_x_997) ;  /* 0xfffffffc00f08947 */ /* 0x001fea000383ffff */
[----:B------:R-:W-:Y:S05]  /*8070*/  BRA `(.L_x_995) ;  /* 0x00000000000c7947 */ /* 0x000fea0003800000 */
.L_x_996:
[----:B------:R-:W2:Y:S02]  /*8080*/  LD.E R0, desc[UR8][R12.64] ;  /* 0x000000080c007980 */ /* 0x000ea4000c101900 */
[----:B--2---:R-:W-:-:S05]  /*8090*/  IADD3 R5, PT, PT, R5, R0, RZ ;  /* 0x0000000005057210 */ /* 0x004fca0007ffe0ff */
[----:B------:R0:W-:Y:S02]  /*80a0*/  ST.E desc[UR8][R12.64], R5 ;  /* 0x000000050c007985 */ /* 0x0001e4000c101908 */
.L_x_995:
[----:B------:R-:W-:Y:S05]  /*80b0*/  BSYNC.RECONVERGENT B0 ;  /* 0x0000000000007941 */ /* 0x000fea0003800200 */
.L_x_994:
        /* <DEDUP_REMOVED lines=8> */
.L_x_1001:
[----:B------:R-:W0:Y:S02]  /*8140*/  LDS R4, [R6+0x4] ;  /* 0x0000040006047984 */ /* 0x000e240000000800 */
[----:B0-----:R-:W-:-:S05]  /*8150*/  HFMA2 R5, R4, 1, 1, R7 ;  /* 0x3c003c0004057831 */ /* 0x001fca0000000007 */
[----:B------:R-:W0:Y:S02]  /*8160*/  ATOMS.CAST.SPIN P0, [R6+0x4], R4, R5 ;  /* 0x000004040600758d */ /* 0x000e240001800005 */
[----:B0-----:R-:W-:Y:S05]  /*8170*/  @!P0 BRA `(.L_x_1001) ;  /* 0xfffffffc00f08947 */ /* 0x001fea000383ffff */
[----:B------:R-:W-:Y:S05]  /*8180*/  BRA `(.L_x_999) ;  /* 0x00000000000c7947 */ /* 0x000fea0003800000 */
.L_x_1000:
[----:B------:R-:W0:Y:S02]  /*8190*/  LD.E R0, desc[UR8][R12.64+0x4] ;  /* 0x000004080c007980 */ /* 0x000e24000c101900 */
[----:B0-----:R-:W-:-:S05]  /*81a0*/  IADD3 R5, PT, PT, R4, R0, RZ ;  /* 0x0000000004057210 */ /* 0x001fca0007ffe0ff */
[----:B------:R1:W-:Y:S02]  /*81b0*/  ST.E desc[UR8][R12.64+0x4], R5 ;  /* 0x000004050c007985 */ /* 0x0003e4000c101908 */
.L_x_999:
[----:B------:R-:W-:Y:S05]  /*81c0*/  BSYNC.RECONVERGENT B0 ;  /* 0x0000000000007941 */ /* 0x000fea0003800200 */
.L_x_998:
        /* <DEDUP_REMOVED lines=10> */
.L_x_1005:
[----:B------:R-:W0:Y:S02]  /*8270*/  LDS R4, [R0] ;  /* 0x0000000000047984 */ /* 0x000e240000000800 */
[----:B0-----:R-:W-:-:S05]  /*8280*/  HADD2 R5, R4, R3 ;  /* 0x0000000304057230 */ /* 0x001fca0000000000 */
[----:B------:R-:W0:Y:S02]  /*8290*/  ATOMS.CAST.SPIN P0, [R0], R4, R5 ;  /* 0x000000040000758d */ /* 0x000e240001800005 */
[----:B0-----:R-:W-:Y:S05]  /*82a0*/  @!P0 BRA `(.L_x_1005) ;  /* 0xfffffffc00f08947 */ /* 0x001fea000383ffff */
[----:B------:R-:W-:Y:S05]  /*82b0*/  BRA `(.L_x_1003) ;  /* 0x00000000000c7947 */ /* 0x000fea0003800000 */
.L_x_1004:
[----:B------:R-:W2:Y:S02]  /*82c0*/  LD.E R0, desc[UR8][R12.64] ;  /* 0x000000080c007980 */ /* 0x000ea4000c101900 */
[----:B--2---:R-:W-:-:S05]  /*82d0*/  IADD3 R3, PT, PT, R3, R0, RZ ;  /* 0x0000000003037210 */ /* 0x004fca0007ffe0ff */
[----:B------:R0:W-:Y:S02]  /*82e0*/  ST.E desc[UR8][R12.64], R3 ;  /* 0x000000030c007985 */ /* 0x0001e4000c101908 */
.L_x_1003:
[----:B------:R-:W-:Y:S05]  /*82f0*/  BSYNC.RECONVERGENT B0 ;  /* 0x0000000000007941 */ /* 0x000fea0003800200 */
.L_x_1002:
[----:B------:R1:W-:Y:S02]  /*8300*/  ATOM.E.ADD.F16x2.RN.STRONG.GPU P0, RZ, desc[UR8][R12.64+0x4], R2 ;  /* 0x800004020cff79a2 */ /* 0x0003e4000c10e108 */
[----:B-1----:R-:W-:Y:S05]  /*8310*/  @P0 EXIT ;  /* 0x000000000000094d */ /* 0x002fea0003800000 */
[----:B------:R-:W1:Y:S02]  /*8320*/  QSPC.E.S P0, RZ, [R12+0x4] ;  /* 0x000004000cff73aa */ /* 0x000e640000000500 */
[----:B-1----:R-:W-:Y:S05]  /*8330*/  @!P0 BRA `(.L_x_1006) ;  /* 0x0000000000208947 */ /* 0x002fea0003800000 */
[----:B------:R-:W-:-:S04]  /*8340*/  MOV R4, R12 ;  /* 0x0000000c00047202 */ /* 0x000fc80000000f00 */
[----:B------:R-:W-:Y:S02]  /*8350*/  MOV R4, R4 ;  /* 0x0000000400047202 */ /* 0x000fe40000000f00 */
[----:B------:R-:W-:-:S07]  /*8360*/  MOV R5, R2 ;  /* 0x0000000200057202 */ /* 0x000fce0000000f00 */
.L_x_1007:
[----:B------:R-:W0:Y:S02]  /*8370*/  LDS R2, [R4+0x4] ;  /* 0x0000040004027984 */ /* 0x000e240000000800 */
[----:B0-----:R-:W-:-:S05]  /*8380*/  HFMA2 R3, R2, 1, 1, R5 ;  /* 0x3c003c0002037831 */ /* 0x001fca0000000005 */
[----:B------:R-:W0:Y:S02]  /*8390*/  ATOMS.CAST.SPIN P0, [R4+0x4], R2, R3 ;  /* 0x000004020400758d */ /* 0x000e240001800003 */
[----:B0-----:R-:W-:Y:S05]  /*83a0*/  @!P0 BRA `(.L_x_1007) ;  /* 0xfffffffc00f08947 */ /* 0x001fea000383ffff */
[----:B------:R-:W-:Y:S05]  /*83b0*/  EXIT ;  /* 0x000000000000794d */ /* 0x000fea0003800000 */
.L_x_1006:
[----:B------:R-:W0:Y:S02]  /*83c0*/  LD.E R0, desc[UR8][R12.64+0x4] ;  /* 0x000004080c007980 */ /* 0x000e24000c101900 */
[----:B0-----:R-:W-:-:S05]  /*83d0*/  IADD3 R3, PT, PT, R2, R0, RZ ;  /* 0x0000000002037210 */ /* 0x001fca0007ffe0ff */
[----:B------:R-:W-:Y:S01]  /*83e0*/  ST.E desc[UR8][R12.64+0x4], R3 ;  /* 0x000004030c007985 */ /* 0x000fe2000c101908 */
[----:B------:R-:W-:Y:S05]  /*83f0*/  EXIT ;  /* 0x000000000000794d */ /* 0x000fea0003800000 */
.L_x_1008:
        /* <DEDUP_REMOVED lines=16> */
.L_x_4484:


//--------------------- .text._Z23gemm_half_q_half_kernelILi4ELi172ELb0ELb0ELi32EEvPK6__halfPKjS4_S2_PS0_iiiiPKtS7_iiiiiibS2_i --------------------------
	.section	.text._Z23gemm_half_q_half_kernelILi4ELi172ELb0ELb0ELi32EEvPK6__halfPKjS4_S2_PS0_iiiiPKtS7_iiiiiibS2_i,"ax",@progbits
	.align	128
        .global         _Z23gemm_half_q_half_kernelILi4ELi172ELb0ELb0ELi32EEvPK6__halfPKjS4_S2_PS0_iiiiPKtS7_iiiiiibS2_i
        .type           _Z23gemm_half_q_half_kernelILi4ELi172ELb0ELb0ELi32EEvPK6__halfPKjS4_S2_PS0_iiiiPKtS7_iiiiiibS2_i,@function
        .size           _Z23gemm_half_q_half_kernelILi4ELi172ELb0ELb0ELi32EEvPK6__halfPKjS4_S2_PS0_iiiiPKtS7_iiiiiibS2_i,(.L_x_4485 - _Z23gemm_half_q_half_kernelILi4ELi172ELb0ELb0ELi32EEvPK6__halfPKjS4_S2_PS0_iiiiPKtS7_iiiiiibS2_i)
        .other          _Z23gemm_half_q_half_kernelILi4ELi172ELb0ELb0ELi32EEvPK6__halfPKjS4_S2_PS0_iiiiPKtS7_iiiiiibS2_i,@"STO_CUDA_ENTRY STV_DEFAULT"
_Z23gemm_half_q_half_kernelILi4ELi172ELb0ELb0ELi32EEvPK6__halfPKjS4_S2_PS0_iiiiPKtS7_iiiiiibS2_i:
.text._Z23gemm_half_q_half_kernelILi4ELi172ELb0ELb0ELi32EEvPK6__halfPKjS4_S2_PS0_iiiiPKtS7_iiiiiibS2_i:
[----:B------:R-:W-:Y:S01]  /*0000*/  LDC R1, c[0x0][0x37c] ;  /* 0x0000df00ff017b82 */ /* 0x000fe20000000800 */
[----:B------:R-:W0:Y:S07]  /*0010*/  S2R R3, SR_CTAID.Z ;  /* 0x0000000000037919 */ /* 0x000e2e0000002700 */
[----:B------:R-:W1:Y:S01]  /*0020*/  LDC R19, c[0x0][0x3a8] ;  /* 0x0000ea00ff137b82 */ /* 0x000e620000000800 */
[----:B------:R-:W2:Y:S01]  /*0030*/  LDCU UR7, c[0x0][0x3b0] ;  /* 0x00007600ff0777ac */ /* 0x000ea20008000800 */
[----:B------:R-:W-:Y:S01]  /*0040*/  BSSY.RECONVERGENT B0, `(.L_x_1009) ;  /* 0x00000c3000007945 */ /* 0x000fe20003800200 */
[----:B------:R-:W1:Y:S01]  /*0050*/  S2R R14, SR_CTAID.Y ;  /* 0x00000000000e7919 */ /* 0x000e620000002600 */
[----:B------:R-:W3:Y:S01]  /*0060*/  LDCU.64 UR10, c[0x0][0x358] ;  /* 0x00006b00ff0a77ac */ /* 0x000ee20008000a00 */
[----:B------:R-:W4:Y:S03]  /*0070*/  S2R R2, SR_TID.X ;  /* 0x0000000000027919 */ /* 0x000f260000002100 */
[----:B------:R-:W5:Y:S01]  /*0080*/  S2UR UR4, SR_CTAID.X ;  /* 0x00000000000479c3 */ /* 0x000f620000002500 */
[----:B0-----:R-:W-:Y:S01]  /*0090*/  SHF.L.U32 R15, R3, 0x5, RZ ;  /* 0x00000005030f7819 */ /* 0x001fe200000006ff */
[----:B-----5:R-:W-:Y:S01]  /*00a0*/  USHF.L.U32 UR4, UR4, 0x7, URZ ;  /* 0x0000000704047899 */ /* 0x020fe200080006ff */
[----:B-1----:R-:W-:-:S02]  /*00b0*/  IMAD R19, R14, -0x4, R19 ;  /* 0xfffffffc0e137824 */ /* 0x002fc400078e0213 */
[C---:B------:R-:W-:Y:S02]  /*00c0*/  IADD3 R21, PT, PT, R15.reuse, 0x20, RZ ;  /* 0x000000200f157810 */ /* 0x040fe40007ffe0ff */
[----:B----4-:R-:W-:Y:S02]  /*00d0*/  IADD3 R13, PT, PT, R15, R2, RZ ;  /* 0x000000020f0d7210 */ /* 0x010fe40007ffe0ff */
[----:B------:R-:W-:Y:S02]  /*00e0*/  ISETP.GE.AND P1, PT, R19, 0x1, PT ;  /* 0x000000011300780c */ /* 0x000fe40003f26270 */
[----:B--2---:R-:W-:Y:S02]  /*00f0*/  VIMNMX R20, PT, PT, R21, UR7, PT ;  /* 0x0000000715147c48 */ /* 0x004fe4000bfe0100 */
[----:B------:R-:W-:Y:S02]  /*0100*/  LEA R0, R2, UR4, 0x2 ;  /* 0x0000000402007c11 */ /* 0x000fe4000f8e10ff */
[----:B------:R-:W-:-:S02]  /*0110*/  ISETP.GE.OR P0, PT, R13, R20, !P1 ;  /* 0x000000140d00720c */ /* 0x000fc40004f06670 */
[----:B------:R-:W-:-:S11]  /*0120*/  VIMNMX R12, PT, PT, R19, 0x4, PT ;  /* 0x00000004130c7848 */ /* 0x000fd60003fe0100 */
        /* <DEDUP_REMOVED lines=24> */
[----:B0-----:R-:W-:-:S09]  /*02b0*/  IADD3 R16, PT, PT, R8, UR7, RZ ;  /* 0x0000000708107c10 */ /* 0x001fd2000fffe0ff */
[----:B------:R-:W-:Y:S05]  /*02c0*/  @P0 BRA `(.L_x_1012) ;  /* 0x0000000000ec0947 */ /* 0x000fea0003800000 */
[----:B------:R-:W-:Y:S02]  /*02d0*/  IADD3 R4, PT, PT, RZ, -R17, RZ ;  /* 0x80000011ff047210 */ /* 0x000fe40007ffe0ff */
[----:B------:R-:W-:Y:S02]  /*02e0*/  PLOP3.LUT P0, PT, PT, PT, PT, 0x80, 0x8 ;  /* 0x000000000008781c */ /* 0x000fe40003f0f070 */
[----:B------:R-:W-:-:S13]  /*02f0*/  ISETP.GT.AND P2, PT, R4, 0x3, PT ;  /* 0x000000030400780c */ /* 0x000fda0003f44270 */
[----:B------:R-:W-:Y:S05]  /*0300*/  @!P2 BRA `(.L_x_1013) ;  /* 0x000000000084a947 */ /* 0x000fea0003800000 */
[----:B------:R-:W-:-:S13]  /*0310*/  PLOP3.LUT P0, PT, PT, PT, PT, 0x8, 0x80 ;  /* 0x000000000080781c */ /* 0x000fda0003f0e170 */
.L_x_1014:
        /* <DEDUP_REMOVED lines=25> */
[----:B------:R-:W-:Y:S01]  /*04b0*/  IADD3 R16, PT, PT, R16, UR7, RZ ;  /* 0x0000000710107c10 */ /* 0x000fe2000fffe0ff */
[----:B--2---:R-:W-:Y:S04]  /*04c0*/  STS.U16 [R18], R5 ;  /* 0x0000000512007388 */ /* 0x004fe80000000400 */
[----:B---3--:R-:W-:Y:S04]  /*04d0*/  STS.U16 [R18+0x40], R7 ;  /* 0x0000400712007388 */ /* 0x008fe80000000400 */
[----:B----4-:R-:W-:Y:S04]  /*04e0*/  STS.U16 [R18+0x80], R9 ;  /* 0x0000800912007388 */ /* 0x010fe80000000400 */
[----:B-----5:R0:W-:Y:S02]  /*04f0*/  STS.U16 [R18+0xc0], R11 ;  /* 0x0000c00b12007388 */ /* 0x0201e40000000400 */
[----:B0-----:R-:W-:Y:S01]  /*0500*/  IADD3 R18, PT, PT, R18, 0x100, RZ ;  /* 0x0000010012127810 */ /* 0x001fe20007ffe0ff */
[----:B------:R-:W-:Y:S06]  /*0510*/  @!P2 BRA `(.L_x_1014) ;  /* 0xfffffffc0080a947 */ /* 0x000fec000383ffff */
.L_x_1013:
[----:B------:R-:W-:-:S04]  /*0520*/  IADD3 R4, PT, PT, RZ, -R17, RZ ;  /* 0x80000011ff047210 */ /* 0x000fc80007ffe0ff */
[----:B------:R-:W-:-:S13]  /*0530*/  ISETP.GT.AND P2, PT, R4, 0x1, PT ;  /* 0x000000010400780c */ /* 0x000fda0003f44270 */
[----:B------:R-:W-:Y:S05]  /*0540*/  @!P2 BRA `(.L_x_1015) ;  /* 0x000000000044a947 */ /* 0x000fea0003800000 */
        /* <DEDUP_REMOVED lines=13> */
[----:B------:R-:W-:Y:S01]  /*0620*/  IADD3 R16, PT, PT, R8, UR7, RZ ;  /* 0x0000000708107c10 */ /* 0x000fe2000fffe0ff */
[----:B--2---:R-:W-:Y:S04]  /*0630*/  STS.U16 [R18], R5 ;  /* 0x0000000512007388 */ /* 0x004fe80000000400 */
[----:B---3--:R0:W-:Y:S02]  /*0640*/  STS.U16 [R18+0x40], R7 ;  /* 0x0000400712007388 */ /* 0x0081e40000000400 */
[----:B0-----:R-:W-:-:S07]  /*0650*/  IADD3 R18, PT, PT, R18, 0x80, RZ ;  /* 0x0000008012127810 */ /* 0x001fce0007ffe0ff */
.L_x_1015:
[----:B------:R-:W-:-:S13]  /*0660*/  ISETP.EQ.AND P2, PT, R17, RZ, PT ;  /* 0x000000ff1100720c */ /* 0x000fda0003f42270 */
[----:B------:R-:W-:Y:S05]  /*0670*/  @!P0 BRA P2, `(.L_x_1010) ;  /* 0x00000004007c8947 */ /* 0x000fea0001000000 */
.L_x_1012:
[----:B------:R-:W-:-:S04]  /*0680*/  IADD3 R5, P0, PT, R13, R16, RZ ;  /* 0x000000100d057210 */ /* 0x000fc80007f1e0ff */
[----:B------:R-:W-:Y:S02]  /*0690*/  LEA.HI.X.SX32 R6, R16, RZ, 0x1, P0 ;  /* 0x000000ff10067211 */ /* 0x000fe400000f0eff */
[----:B------:R-:W-:-:S04]  /*06a0*/  LEA R4, P0, R5, UR8, 0x1 ;  /* 0x0000000805047c11 */ /* 0x000fc8000f8008ff */
[----:B------:R-:W-:-:S06]  /*06b0*/  LEA.HI.X R5, R5, UR9, R6, 0x1, P0 ;  /* 0x0000000905057c11 */ /* 0x000fcc00080f0c06 */
[----:B------:R-:W2:Y:S01]  /*06c0*/  LDG.E.U16.CONSTANT R5, desc[UR10][R4.64] ;  /* 0x0000000a04057981 */ /* 0x000ea2000c1e9500 */
[----:B------:R-:W-:Y:S02]  /*06d0*/  IADD3 R17, PT, PT, R17, 0x1, RZ ;  /* 0x0000000111117810 */ /* 0x000fe40007ffe0ff */
[----:B------:R-:W-:Y:S02]  /*06e0*/  IADD3 R16, PT, PT, R16, UR7, RZ ;  /* 0x0000000710107c10 */ /* 0x000fe4000fffe0ff */
[----:B------:R-:W-:Y:S01]  /*06f0*/  ISETP.NE.AND P0, PT, R17, RZ, PT ;  /* 0x000000ff1100720c */ /* 0x000fe20003f05270 */
[----:B--2---:R0:W-:Y:S02]  /*0700*/  STS.U16 [R18], R5 ;  /* 0x0000000512007388 */ /* 0x0041e40000000400 */
[----:B0-----:R-:W-:-:S10]  /*0710*/  IADD3 R18, PT, PT, R18, 0x40, RZ ;  /* 0x0000004012127810 */ /* 0x001fd40007ffe0ff */
[----:B------:R-:W-:Y:S05]  /*0720*/  @P0 BRA `(.L_x_1012) ;  /* 0xfffffffc00d40947 */ /* 0x000fea000383ffff */
[----:B------:R-:W-:Y:S05]  /*0730*/  BRA `(.L_x_1010) ;  /* 0x00000004004c7947 */ /* 0x000fea0003800000 */
.L_x_1011:
        /* <DEDUP_REMOVED lines=17> */
.L_x_1018:
        /* <DEDUP_REMOVED lines=25> */
[----:B------:R-:W-:Y:S01]  /*09e0*/  IADD3 R18, PT, PT, R18, UR7, RZ ;  /* 0x0000000712127c10 */ /* 0x000fe2000fffe0ff */
[----:B--2---:R-:W-:Y:S04]  /*09f0*/  STS.U16 [R16], R5 ;  /* 0x0000000510007388 */ /* 0x004fe80000000400 */
[----:B---3--:R-:W-:Y:S04]  /*0a00*/  STS.U16 [R16+0x40], R7 ;  /* 0x0000400710007388 */ /* 0x008fe80000000400 */
[----:B----4-:R-:W-:Y:S04]  /*0a10*/  STS.U16 [R16+0x80], R9 ;  /* 0x0000800910007388 */ /* 0x010fe80000000400 */
[----:B------:R0:W-:Y:S02]  /*0a20*/  STS.U16 [R16+0xc0], R11 ;  /* 0x0000c00b10007388 */ /* 0x0001e40000000400 */
[----:B0-----:R-:W-:Y:S01]  /*0a30*/  IADD3 R16, PT, PT, R16, 0x100, RZ ;  /* 0x0000010010107810 */ /* 0x001fe20007ffe0ff */
[----:B------:R-:W-:Y:S06]  /*0a40*/  @!P2 BRA `(.L_x_1018) ;  /* 0xfffffffc0080a947 */ /* 0x000fec000383ffff */
.L_x_1017:
[----:B------:R-:W-:-:S04]  /*0a50*/  IADD3 R4, PT, PT, RZ, -R17, RZ ;  /* 0x80000011ff047210 */ /* 0x000fc80007ffe0ff */
[----:B------:R-:W-:-:S13]  /*0a60*/  ISETP.GT.AND P2, PT, R4, 0x1, PT ;  /* 0x000000010400780c */ /* 0x000fda0003f44270 */
[----:B------:R-:W-:Y:S05]  /*0a70*/  @!P2 BRA `(.L_x_1019) ;  /* 0x000000000048a947 */ /* 0x000fea0003800000 */
        /* <DEDUP_REMOVED lines=18> */
.L_x_1019:
[----:B------:R-:W-:-:S13]  /*0ba0*/  ISETP.NE.OR P0, PT, R17, RZ, P0 ;  /* 0x000000ff1100720c */ /* 0x000fda0000705670 */
[----:B------:R-:W-:Y:S05]  /*0bb0*/  @!P0 BRA `(.L_x_1010) ;  /* 0x00000000002c8947 */ /* 0x000fea0003800000 */
.L_x_1016:
[----:B-----5:R-:W-:-:S04]  /*0bc0*/  IADD3 R5, P0, PT, R13, R18, RZ ;  /* 0x000000120d057210 */ /* 0x020fc80007f1e0ff */
        /* <DEDUP_REMOVED lines=10> */
.L_x_1010:
[----:B------:R-:W-:Y:S05]  /*0c70*/  BSYNC.RECONVERGENT B0 ;  /* 0x0000000000007941 */ /* 0x000fea0003800200 */
.L_x_1009:
[----:B------:R-:W1:Y:S02]  /*0c80*/  LDCU UR5, c[0x0][0x3ac] ;  /* 0x00007580ff0577ac */ /* 0x000e640008000800 */
[----:B-1----:R-:W-:-:S04]  /*0c90*/  MOV R49, UR5 ;  /* 0x0000000500317c02 */ /* 0x002fc80008000f00 */
[----:B------:R-:W-:-:S13]  /*0ca0*/  ISETP.GE.AND P0, PT, R0, R49, PT ;  /* 0x000000310000720c */ /* 0x000fda0003f06270 */
[----:B------:R-:W-:Y:S05]  /*0cb0*/  @P0 EXIT ;  /* 0x000000000000094d */ /* 0x000fea0003800000 */
[----:B------:R-:W1:Y:S02]  /*0cc0*/  LDC.U8 R4, c[0x0][0x3e0] ;  /* 0x0000f800ff047b82 */ /* 0x000e640000000000 */
[----:B-1----:R-:W-:-:S04]  /*0cd0*/  PRMT R4, R4, 0x8880, RZ ;  /* 0x0000888004047816 */ /* 0x002fc800000000ff */
[----:B------:R-:W-:-:S04]  /*0ce0*/  ISETP.NE.AND P0, PT, R4, RZ, PT ;  /* 0x000000ff0400720c */ /* 0x000fc80003f05270 */
[----:B------:R-:W-:-:S04]  /*0cf0*/  ISETP.NE.OR P0, PT, R3, RZ, !P0 ;  /* 0x000000ff0300720c */ /* 0x000fc80004705670 */
[----:B------:R-:W-:-:S13]  /*0d00*/  ISETP.LT.OR P0, PT, R19, 0x1, P0 ;  /* 0x000000011300780c */ /* 0x000fda0000701670 */
[----:B------:R-:W-:Y:S05]  /*0d10*/  @P0 BRA `(.L_x_1020) ;  /* 0x0000000000c40947 */ /* 0x000fea0003800000 */
[----:B------:R-:W-:Y:S01]  /*0d20*/  VIMNMX R12, PT, PT, R12, 0x1, !PT ;  /* 0x000000010c0c7848 */ /* 0x000fe20007fe0100 */
[----:B------:R-:W-:-:S03]  /*0d30*/  IMAD R4, R14, R49, RZ ;  /* 0x000000310e047224 */ /* 0x000fc600078e02ff */
[----:B0-----:R-:W-:Y:S02]  /*0d40*/  IADD3 R16, PT, PT, RZ, -R12, RZ ;  /* 0x8000000cff107210 */ /* 0x001fe40007ffe0ff */
        /* <DEDUP_REMOVED lines=8> */
[----:B-----5:R-:W0:Y:S01]  /*0dd0*/  LDC.64 R12, c[0x0][0x3a0] ;  /* 0x0000e800ff0c7b82 */ /* 0x020e220000000a00 */
[----:B------:R-:W-:-:S13]  /*0de0*/  PLOP3.LUT P0, PT, PT, PT, PT, 0x8, 0x80 ;  /* 0x000000000080781c */ /* 0x000fda0003f0e170 */
.L_x_1023:
        /* <DEDUP_REMOVED lines=15> */
.L_x_1022:
        /* <DEDUP_REMOVED lines=12> */
.L_x_1024:
[----:B------:R-:W-:-:S13]  /*0fa0*/  ISETP.NE.OR P0, PT, R16, RZ, P0 ;  /* 0x000000ff1000720c */ /* 0x000fda0000705670 */
[----:B------:R-:W-:Y:S05]  /*0fb0*/  @!P0 BRA `(.L_x_1020) ;  /* 0x00000000001c8947 */ /* 0x000fea0003800000 */
.L_x_1021:
[----:B0-----:R-:W0:Y:S02]  /*0fc0*/  LDC.64 R4, c[0x0][0x3a0] ;  /* 0x0000e800ff047b82 */ /* 0x001e240000000a00 */
.L_x_1025:
[C---:B0-----:R-:W-:Y:S01]  /*0fd0*/  IMAD.WIDE R6, R17.reuse, 0x2, R4 ;  /* 0x0000000211067825 */ /* 0x041fe200078e0204 */
[----:B------:R-:W-:Y:S02]  /*0fe0*/  IADD3 R16, PT, PT, R16, 0x1, RZ ;  /* 0x0000000110107810 */ /* 0x000fe40007ffe0ff */
[----:B------:R-:W-:Y:S02]  /*0ff0*/  IADD3 R17, PT, PT, R17, R49, RZ ;  /* 0x0000003111117210 */ /* 0x000fe40007ffe0ff */
[----:B------:R1:W-:Y:S01]  /*1000*/  STG.E.64 desc[UR10][R6.64], RZ ;  /* 0x000000ff06007986 */ /* 0x0003e2000c101b0a */
[----:B------:R-:W-:-:S13]  /*1010*/  ISETP.NE.AND P0, PT, R16, RZ, PT ;  /* 0x000000ff1000720c */ /* 0x000fda0003f05270 */
[----:B-1----:R-:W-:Y:S05]  /*1020*/  @P0 BRA `(.L_x_1025) ;  /* 0xfffffffc00e80947 */ /* 0x002fea000383ffff */
.L_x_1020:
[----:B------:R-:W1:Y:S01]  /*1030*/  LDCU UR5, c[0x0][0x3c8] ;  /* 0x00007900ff0577ac */ /* 0x000e620008000800 */
[----:B------:R-:W-:Y:S01]  /*1040*/  BAR.SYNC.DEFER_BLOCKING 0x0 ;  /* 0x0000000000007b1d */ /* 0x000fe20000010000 */
[----:B------:R-:W-:-:S05]  /*1050*/  ISETP.GE.AND P0, PT, R15, UR7, PT ;  /* 0x000000070f007c0c */ /* 0x000fca000bf06270 */
[----:B------:R-:W2:Y:S01]  /*1060*/  LDCU UR9, c[0x0][0x3cc] ;  /* 0x00007980ff0977ac */ /* 0x000ea20008000800 */
[----:B------:R-:W3:Y:S01]  /*1070*/  LDCU UR6, c[0x0][0x3d0] ;  /* 0x00007a00ff0677ac */ /* 0x000ee20008000800 */
[----:B------:R-:W4:Y:S01]  /*1080*/  LDCU UR8, c[0x0][0x3d4] ;  /* 0x00007a80ff0877ac */ /* 0x000f220008000800 */
[----:B-1----:R-:W-:Y:S01]  /*1090*/  VIMNMX R24, PT, PT, R15, UR5, PT ;  /* 0x000000050f187c48 */ /* 0x002fe2000bfe0100 */
[----:B------:R-:W1:Y:S04]  /*10a0*/  LDCU UR12, c[0x0][0x3d8] ;  /* 0x00007b00ff0c77ac */ /* 0x000e680008000800 */
[----:B------:R-:W-:Y:S05]  /*10b0*/  @P0 BRA `(.L_x_1026) ;  /* 0x0000000000d40947 */ /* 0x000fea0003800000 */
[----:B------:R-:W2:Y:S01]  /*10c0*/  LDC.64 R8, c[0x0][0x3b8] ;  /* 0x0000ee00ff087b82 */ /* 0x000ea20000000a00 */
[----:B0-----:R-:W-:-:S05]  /*10d0*/  SHF.L.U32 R5, R3, 0x6, RZ ;  /* 0x0000000603057819 */ /* 0x001fca00000006ff */
[----:B--2---:R-:W-:-:S05]  /*10e0*/  IMAD.WIDE.U32 R4, R5, 0x2, R8 ;  /* 0x0000000205047825 */ /* 0x004fca00078e0008 */
        /* <DEDUP_REMOVED lines=8> */
.L_x_1027:
        /* <DEDUP_REMOVED lines=42> */
.L_x_1026:
[C---:B------:R-:W-:Y:S01]  /*1410*/  ISETP.GT.AND P0, PT, R15.reuse, UR5, PT ;  /* 0x000000050f007c0c */ /* 0x040fe2000bf04270 */
[----:B0-----:R-:W-:Y:S01]  /*1420*/  HFMA2 R7, -RZ, RZ, 0, 0 ;  /* 0x00000000ff077431 */ /* 0x001fe200000001ff */
[----:B------:R-:W-:Y:S01]  /*1430*/  SHF.R.S32.HI R3, RZ, 0x1f, R24 ;  /* 0x0000001fff037819 */ /* 0x000fe20000011418 */
        /* <DEDUP_REMOVED lines=17> */
.L_x_1028:
        /* <DEDUP_REMOVED lines=8> */
.L_x_1029:
        /* <DEDUP_REMOVED lines=8> */
.L_x_1030:
        /* <DEDUP_REMOVED lines=8> */
.L_x_1031:
        /* <DEDUP_REMOVED lines=8> */
.L_x_1032:
[----:B------:R-:W-:Y:S01]  /*1750*/  LEA R2, R9, R2, 0x3 ;  /* 0x0000000209027211 */ /* 0x000fe200078e18ff */
[----:B------:R-:W0:Y:S01]  /*1760*/  LDCU.64 UR12, c[0x0][0x388] ;  /* 0x00007100ff0c77ac */ /* 0x000e220008000a00 */
[----:B------:R-:W1:Y:S01]  /*1770*/  S2UR UR8, SR_CgaCtaId ;  /* 0x00000000000879c3 */ /* 0x000e620000008800 */
[----:B------:R-:W-:Y:S02]  /*1780*/  PRMT R9, RZ, 0x5410, RZ ;  /* 0x00005410ff097816 */ /* 0x000fe400000000ff */
[----:B------:R-:W-:Y:S01]  /*1790*/  IADD3 R2, PT, PT, R5, R2, R4 ;  /* 0x0000000205027210 */ /* 0x000fe20007ffe004 */
[----:B------:R-:W-:Y:S01]  /*17a0*/  UISETP.LT.AND UP0, UPT, UR7, UR5, UPT ;  /* 0x000000050700728c */ /* 0x000fe2000bf01270 */
[----:B------:R-:W-:Y:S01]  /*17b0*/  PRMT R6, RZ, 0x5410, RZ ;  /* 0x00005410ff067816 */ /* 0x000fe200000000ff */
[----:B------:R-:W-:Y:S01]  /*17c0*/  UMOV UR6, 0x400 ;  /* 0x0000040000067882 */ /* 0x000fe20000000000 */
[----:B------:R-:W-:Y:S01]  /*17d0*/  IADD3 R2, PT, PT, R8, R2, R7 ;  /* 0x0000000208027210 */ /* 0x000fe20007ffe007 */
[----:B------:R-:W-:Y:S01]  /*17e0*/  USEL UR4, UR7, UR5, UP0 ;  /* 0x0000000507047287 */ /* 0x000fe20008000000 */
        /* <DEDUP_REMOVED lines=8> */
[C---:B0-----:R-:W-:Y:S01]  /*1870*/  LEA R32, P0, R0.reuse, UR12, 0x2 ;  /* 0x0000000c00207c11 */ /* 0x041fe2000f8010ff */
[----:B-1----:R-:W-:Y:S01]  /*1880*/  ULEA UR6, UR8, UR6, 0x18 ;  /* 0x0000000608067291 */ /* 0x002fe2000f8ec0ff */
[----:B------:R-:W-:Y:S02]  /*1890*/  PRMT R2, RZ, 0x5410, RZ ;  /* 0x00005410ff027816 */ /* 0x000fe400000000ff */
[----:B------:R-:W-:Y:S02]  /*18a0*/  LEA.HI.X R33, R0, UR13, R3, 0x2, P0 ;  /* 0x0000000d00217c11 */ /* 0x000fe400080f1403 */
[----:B------:R-:W-:Y:S02]  /*18b0*/  ISETP.LT.AND P0, PT, R15, UR4, PT ;  /* 0x000000040f007c0c */ /* 0x000fe4000bf01270 */
[----:B------:R-:W-:Y:S01]  /*18c0*/  UMOV UR4, UR6 ;  /* 0x0000000600047c82 */ /* 0x000fe20008000000 */
[----:B------:R-:W-:-:S10]  /*18d0*/  PRMT R3, RZ, 0x5410, RZ ;  /* 0x00005410ff037816 */ /* 0x000fd400000000ff */
[----:B------:R-:W-:Y:S05]  /*18e0*/  @!P0 BRA `(.L_x_1033) ;  /* 0x0000005c00408947 */ /* 0x000fea0003800000 */
[----:B------:R-:W-:Y:S01]  /*18f0*/  IMAD.WIDE R16, R49, 0x4, R32 ;  /* 0x0000000431107825 */ /* 0x000fe200078e0220 */
[----:B------:R-:W2:Y:S04]  /*1900*/  LDG.E.128.CONSTANT R28, desc[UR10][R32.64] ;  /* 0x0000000a201c7981 */ /* 0x000ea8000c1e9d00 */
[----:B------:R-:W3:Y:S01]  /*1910*/  LDG.E.128.CONSTANT R24, desc[UR10][R16.64] ;  /* 0x0000000a10187981 */ /* 0x000ee2000c1e9d00 */
[----:B------:R-:W-:Y:S01]  /*1920*/  ISETP.GT.AND P0, PT, R19, RZ, PT ;  /* 0x000000ff1300720c */ /* 0x000fe20003f04270 */
[----:B------:R-:W-:Y:S01]  /*1930*/  IMAD.WIDE R22, R49, 0x4, R16 ;  /* 0x0000000431167825 */ /* 0x000fe200078e0210 */
[----:B------:R-:W-:Y:S02]  /*1940*/  PRMT R9, RZ, 0x7610, R9 ;  /* 0x00007610ff097816 */ /* 0x000fe40000000009 */
        /* <DEDUP_REMOVED lines=10> */
[----:B------:R-:W-:Y:S01]  /*19f0*/  I2F.F16 R3, R35 ;  /* 0x0000002300037306 */ /* 0x000fe20000200c00 */
[----:B------:R-:W-:Y:S02]  /*1a00*/  SHF.R.U32.HI R17, RZ, 0x10, R26 ;  /* 0x00000010ff117819 */ /* 0x000fe4000001161a */
[----:B------:R-:W-:Y:S02]  /*1a10*/  IADD3 R6, PT, PT, R2, -0x80, RZ ;  /* 0xffffff8002067810 */ /* 0x000fe40007ffe0ff */
[----:B------:R-:W-:Y:S02]  /*1a20*/  LOP3.LUT R2, R31, 0xff, RZ, 0xc0, !PT ;  /* 0x000000ff1f027812 */ /* 0x000fe400078ec0ff */
[----:B------:R-:W-:Y:S01]  /*1a30*/  SHF.R.U32.HI R41, RZ, 0x10, R27 ;  /* 0x00000010ff297819 */ /* 0x000fe2000001161b */
[----:B------:R0:W-:Y:S01]  /*1a40*/  I2F.F16 R43, R6 ;  /* 0x00000006002b7306 */ /* 0x0001e20000200c00 */
[----:B------:R-:W-:-:S02]  /*1a50*/  IADD3 R16, PT, PT, R2, -0x80, RZ ;  /* 0xffffff8002107810 */ /* 0x000fc40007ffe0ff */
[----:B------:R-:W-:Y:S02]  /*1a60*/  LOP3.LUT R2, R30, 0xff, RZ, 0xc0, !PT ;  /* 0x000000ff1e027812 */ /* 0x000fe400078ec0ff */
[----:B------:R-:W-:Y:S02]  /*1a70*/  LOP3.LUT R41, R41, 0xff, RZ, 0xc0, !PT ;  /* 0x000000ff29297812 */ /* 0x000fe400078ec0ff */
[----:B------:R-:W-:Y:S01]  /*1a80*/  IADD3 R7, PT, PT, R2, -0x80, RZ ;  /* 0xffffff8002077810 */ /* 0x000fe20007ffe0ff */
[----:B------:R1:W-:Y:S01]  /*1a90*/  I2F.F16 R4, R15 ;  /* 0x0000000f00047306 */ /* 0x0003e20000200c00 */
[----:B0-----:R-:W-:Y:S02]  /*1aa0*/  LOP3.LUT R6, R25, 0xff, RZ, 0xc0, !PT ;  /* 0x000000ff19067812 */ /* 0x001fe400078ec0ff */
[----:B------:R-:W-:Y:S02]  /*1ab0*/  LOP3.LUT R2, R24, 0xff, RZ, 0xc0, !PT ;  /* 0x000000ff18027812 */ /* 0x000fe400078ec0ff */
[----:B------:R-:W-:-:S02]  /*1ac0*/  IADD3 R6, PT, PT, R6, -0x80, RZ ;  /* 0xffffff8006067810 */ /* 0x000fc40007ffe0ff */
[----:B------:R-:W-:Y:S01]  /*1ad0*/  IADD3 R2, PT, PT, R2, -0x80, RZ ;  /* 0xffffff8002027810 */ /* 0x000fe20007ffe0ff */
[----:B------:R-:W0:Y:S01]  /*1ae0*/  I2F.F16 R32, R36 ;  /* 0x0000002400207306 */ /* 0x000e220000200c00 */
[----:B-1----:R-:W-:Y:S02]  /*1af0*/  LOP3.LUT R15, R26, 0xff, RZ, 0xc0, !PT ;  /* 0x000000ff1a0f7812 */ /* 0x002fe400078ec0ff */
[----:B------:R-:W-:Y:S02]  /*1b00*/  ISETP.NE.AND P0, PT, R19, 0x1, PT ;  /* 0x000000011300780c */ /* 0x000fe40003f05270 */
[----:B------:R-:W-:-:S03]  /*1b10*/  IADD3 R15, PT, PT, R15, -0x80, RZ ;  /* 0xffffff800f0f7810 */ /* 0x000fc60007ffe0ff */
[----:B------:R1:W2:Y:S01]  /*1b20*/  I2F.F16 R35, R6 ;  /* 0x0000000600237306 */ /* 0x0002a20000200c00 */
[----:B0-----:R-:W-:-:S07]  /*1b30*/  HADD2.F32 R32, -RZ, R32.H0_H0 ;  /* 0x20000020ff207230 */ /* 0x001fce0000004100 */
[----:B------:R0:W3:Y:S01]  /*1b40*/  I2F.F16 R36, R15 ;  /* 0x0000000f00247306 */ /* 0x0000e20000200c00 */
[--C-:B-1----:R-:W-:Y:S02]  /*1b50*/  SHF.R.U32.HI R6, RZ, 0x8, R30.reuse ;  /* 0x00000008ff067819 */ /* 0x102fe4000001161e */
[----:B------:R-:W-:Y:S02]  /*1b60*/  SHF.R.U32.HI R30, RZ, 0x10, R30 ;  /* 0x00000010ff1e7819 */ /* 0x000fe4000001161e */
[----:B------:R-:W-:Y:S02]  /*1b70*/  LOP3.LUT R6, R6, 0xff, RZ, 0xc0, !PT ;  /* 0x000000ff06067812 */ /* 0x000fe400078ec0ff */
[----:B------:R-:W-:Y:S01]  /*1b80*/  LOP3.LUT R30, R30, 0xff, RZ, 0xc0, !PT ;  /* 0x000000ff1e1e7812 */ /* 0x000fe200078ec0ff */
[----:B------:R1:W-:Y:S01]  /*1b90*/  I2F.F16 R46, R7 ;  /* 0x00000007002e7306 */ /* 0x0003e20000200c00 */
[----:B0-----:R-:W-:Y:S01]  /*1ba0*/  IADD3 R15, PT, PT, R6, -0x80, RZ ;  /* 0xffffff80060f7810 */ /* 0x001fe20007ffe0ff */
[----:B--2---:R-:W-:Y:S01]  /*1bb0*/  HADD2.F32 R35, -RZ, R35.H0_H0 ;  /* 0x20000023ff237230 */ /* 0x004fe20000004100 */
[----:B------:R-:W-:Y:S01]  /*1bc0*/  IADD3 R30, PT, PT, R30, -0x80, RZ ;  /* 0xffffff801e1e7810 */ /* 0x000fe20007ffe0ff */
[----:B---3--:R-:W-:-:S04]  /*1bd0*/  HADD2.F32 R36, -RZ, R36.H0_H0 ;  /* 0x20000024ff247230 */ /* 0x008fc80000004100 */
[----:B------:R0:W-:Y:S01]  /*1be0*/  I2F.F16 R8, R0 ;  /* 0x0000000000087306 */ /* 0x0001e20000200c00 */
[----:B-1----:R-:W1:Y:S07]  /*1bf0*/  LDS.64 R6, [UR6] ;  /* 0x00000006ff067984 */ /* 0x002e6e0008000a00 */
[----:B------:R-:W-:Y:S01]  /*1c00*/  I2F.F16 R5, R37 ;  /* 0x0000002500057306 */ /* 0x000fe20000200c00 */
[----:B0-----:R-:W-:-:S04]  /*1c10*/  LOP3.LUT R0, R28, 0xff, RZ, 0xc0, !PT ;  /* 0x000000ff1c007812 */ /* 0x001fc800078ec0ff */
[----:B------:R-:W-:-:S03]  /*1c20*/  IADD3 R0, PT, PT, R0, -0x80, RZ ;  /* 0xffffff8000007810 */ /* 0x000fc60007ffe0ff */
[----:B------:R-:W-:Y:S08]  /*1c30*/  I2F.F16 R9, R34 ;  /* 0x0000002200097306 */ /* 0x000ff00000200c00 */
[----:B------:R0:W-:Y:S08]  /*1c40*/  I2F.F16 R37, R0 ;  /* 0x0000000000257306 */ /* 0x0001f00000200c00 */
[----:B------:R2:W3:Y:S01]  /*1c50*/  I2F.F16 R34, R2 ;  /* 0x0000000200227306 */ /* 0x0004e20000200c00 */
[----:B0-----:R-:W-:-:S02]  /*1c60*/  SHF.R.U32.HI R0, RZ, 0x8, R28 ;  /* 0x00000008ff007819 */ /* 0x001fc4000001161c */
[----:B------:R-:W-:Y:S02]  /*1c70*/  SHF.R.U32.HI R28, RZ, 0x10, R28 ;  /* 0x00000010ff1c7819 */ /* 0x000fe4000001161c */
[----:B------:R-:W-:Y:S02]  /*1c80*/  LOP3.LUT R0, R0, 0xff, RZ, 0xc0, !PT ;  /* 0x000000ff00007812 */ /* 0x000fe400078ec0ff */
[----:B------:R-:W-:Y:S01]  /*1c90*/  LOP3.LUT R28, R28, 0xff, RZ, 0xc0, !PT ;  /* 0x000000ff1c1c7812 */ /* 0x000fe200078ec0ff */
[----:B------:R0:W-:Y:S01]  /*1ca0*/  I2F.F16 R55, R16 ;  /* 0x0000001000377306 */ /* 0x0001e20000200c00 */
[----:B--2---:R-:W-:Y:S01]  /*1cb0*/  SHF.R.U32.HI R2, RZ, 0x8, R29 ;  /* 0x00000008ff027819 */ /* 0x004fe2000001161d */
[----:B-1----:R-:W-:Y:S01]  /*1cc0*/  HADD2.F32 R42, -RZ, R7.H1_H1 ;  /* 0x30000007ff2a7230 */ /* 0x002fe20000004100 */
[----:B------:R-:W-:Y:S02]  /*1cd0*/  IADD3 R0, PT, PT, R0, -0x80, RZ ;  /* 0xffffff8000007810 */ /* 0x000fe40007ffe0ff */
[----:B------:R-:W-:-:S02]  /*1ce0*/  LOP3.LUT R2, R2, 0xff, RZ, 0xc0, !PT ;  /* 0x000000ff02027812 */ /* 0x000fc400078ec0ff */
[----:B------:R-:W-:Y:S01]  /*1cf0*/  SHF.R.U32.HI R29, RZ, 0x10, R29 ;  /* 0x00000010ff1d7819 */ /* 0x000fe2000001161d */
[----:B------:R1:W-:Y:S01]  /*1d00*/  I2F.F16 R40, R0 ;  /* 0x0000000000287306 */ /* 0x0003e20000200c00 */
[----:B------:R-:W-:Y:S01]  /*1d10*/  IADD3 R2, PT, PT, R2, -0x80, RZ ;  /* 0xffffff8002027810 */ /* 0x000fe20007ffe0ff */
[----:B---3--:R-:W-:Y:S01]  /*1d20*/  HADD2.F32 R34, -RZ, R34.H0_H0 ;  /* 0x20000022ff227230 */ /* 0x008fe20000004100 */
[----:B0-----:R-:W-:Y:S02]  /*1d30*/  LOP3.LUT R16, R27, 0xff, RZ, 0xc0, !PT ;  /* 0x000000ff1b107812 */ /* 0x001fe400078ec0ff */
[----:B------:R-:W-:Y:S02]  /*1d40*/  LOP3.LUT R29, R29, 0xff, RZ, 0xc0, !PT ;  /* 0x000000ff1d1d7812 */ /* 0x000fe400078ec0ff */
[----:B------:R-:W-:Y:S01]  /*1d50*/  IADD3 R16, PT, PT, R16, -0x80, RZ ;  /* 0xffffff8010107810 */ /* 0x000fe20007ffe0ff */
[----:B------:R0:W-:Y:S01]  /*1d60*/  I2F.F16 R45, R2 ;  /* 0x00000002002d7306 */ /* 0x0001e20000200c00 */
[----:B-1----:R-:W-:-:S02]  /*1d70*/  SHF.R.U32.HI R0, RZ, 0x8, R31 ;  /* 0x00000008ff007819 */ /* 0x002fc4000001161f */
[----:B------:R-:W-:Y:S02]  /*1d80*/  SHF.R.U32.HI R31, RZ, 0x10, R31 ;  /* 0x00000010ff1f7819 */ /* 0x000fe4000001161f */
[----:B------:R-:W-:Y:S02]  /*1d90*/  LOP3.LUT R0, R0, 0xff, RZ, 0xc0, !PT ;  /* 0x000000ff00007812 */ /* 0x000fe400078ec0ff */
[----:B------:R-:W-:Y:S01]  /*1da0*/  LOP3.LUT R31, R31, 0xff, RZ, 0xc0, !PT ;  /* 0x000000ff1f1f7812 */ /* 0x000fe200078ec0ff */
[----:B------:R1:W2:Y:S01]  /*1db0*/  I2F.F16 R39, R16 ;  /* 0x0000001000277306 */ /* 0x0002a20000200c00 */
[----:B0-----:R-:W-:Y:S02]  /*1dc0*/  SHF.R.U32.HI R2, RZ, 0x8, R25 ;  /* 0x00000008ff027819 */ /* 0x001fe40000011619 */
[----:B------:R-:W-:Y:S02]  /*1dd0*/  IADD3 R31, PT, PT, R31, -0x80, RZ ;  /* 0xffffff801f1f7810 */ /* 0x000fe40007ffe0ff */
[----:B------:R-:W-:-:S02]  /*1de0*/  LOP3.LUT R2, R2, 0xff, RZ, 0xc0, !PT ;  /* 0x000000ff02027812 */ /* 0x000fc400078ec0ff */
[----:B------:R-:W-:Y:S01]  /*1df0*/  IADD3 R28, PT, PT, R28, -0x80, RZ ;  /* 0xffffff801c1c7810 */ /* 0x000fe20007ffe0ff */
[----:B------:R0:W-:Y:S01]  /*1e00*/  I2F.F16 R51, R15 ;  /* 0x0000000f00337306 */ /* 0x0001e20000200c00 */
[----:B-1----:R-:W-:Y:S02]  /*1e10*/  IADD3 R16, PT, PT, R0, -0x80, RZ ;  /* 0xffffff8000107810 */ /* 0x002fe40007ffe0ff */
[--C-:B------:R-:W-:Y:S02]  /*1e20*/  SHF.R.U32.HI R0, RZ, 0x8, R24.reuse ;  /* 0x00000008ff007819 */ /* 0x100fe40000011618 */
[----:B------:R-:W-:Y:S02]  /*1e30*/  SHF.R.U32.HI R24, RZ, 0x10, R24 ;  /* 0x00000010ff187819 */ /* 0x000fe40000011618 */
[----:B------:R-:W-:Y:S01]  /*1e40*/  LOP3.LUT R0, R0, 0xff, RZ, 0xc0, !PT ;  /* 0x000000ff00007812 */ /* 0x000fe200078ec0ff */
[----:B------:R1:W3:Y:S01]  /*1e50*/  I2F.F16 R33, R38 ;  /* 0x0000002600217306 */ /* 0x0002e20000200c00 */
[----:B0-----:R-:W-:Y:S01]  /*1e60*/  IADD3 R15, PT, PT, R2, -0x80, RZ ;  /* 0xffffff80020f7810 */ /* 0x001fe20007ffe0ff */
[----:B------:R-:W-:Y:S01]  /*1e70*/  HADD2.F32 R2, -RZ, R6.H0_H0 ;  /* 0x20000006ff027230 */ /* 0x000fe20000004100 */
[----:B------:R-:W-:Y:S01]  /*1e80*/  IADD3 R29, PT, PT, R29, -0x80, RZ ;  /* 0xffffff801d1d7810 */ /* 0x000fe20007ffe0ff */
[----:B--2---:R-:W-:Y:S01]  /*1e90*/  HADD2.F32 R39, -RZ, R39.H0_H0 ;  /* 0x20000027ff277230 */ /* 0x004fe20000004100 */
[----:B------:R-:W-:-:S02]  /*1ea0*/  IADD3 R0, PT, PT, R0, -0x80, RZ ;  /* 0xffffff8000007810 */ /* 0x000fc40007ffe0ff */
[----:B------:R-:W-:Y:S01]  /*1eb0*/  LOP3.LUT R24, R24, 0xff, RZ, 0xc0, !PT ;  /* 0x000000ff18187812 */ /* 0x000fe200078ec0ff */
[----:B------:R0:W-:Y:S01]  /*1ec0*/  I2F.F16 R58, R31 ;  /* 0x0000001f003a7306 */ /* 0x0001e20000200c00 */
[----:B-1----:R-:W-:Y:S01]  /*1ed0*/  HADD2.F32 R38, -RZ, R7.H0_H0 ;  /* 0x20000007ff267230 */ /* 0x002fe20000004100 */
[----:B------:R-:W-:Y:S02]  /*1ee0*/  SHF.R.U32.HI R25, RZ, 0x10, R25 ;  /* 0x00000010ff197819 */ /* 0x000fe40000011619 */
[----:B------:R-:W-:Y:S02]  /*1ef0*/  IADD3 R24, PT, PT, R24, -0x80, RZ ;  /* 0xffffff8018187810 */ /* 0x000fe40007ffe0ff */
[----:B------:R-:W-:Y:S01]  /*1f00*/  LOP3.LUT R25, R25, 0xff, RZ, 0xc0, !PT ;  /* 0x000000ff19197812 */ /* 0x000fe200078ec0ff */
[----:B---3--:R-:W-:Y:S01]  /*1f10*/  HADD2.F32 R33, -RZ, R33.H0_H0 ;  /* 0x20000021ff217230 */ /* 0x008fe20000004100 */
[----:B------:R1:W2:Y:S01]  /*1f20*/  I2F.F16 R57, R16 ;  /* 0x0000001000397306 */ /* 0x0002a20000200c00 */
[----:B0-----:R-:W-:-:S02]  /*1f30*/  HADD2.F32 R31, -RZ, R6.H1_H1 ;  /* 0x30000006ff1f7230 */ /* 0x001fc40000004100 */
[----:B------:R-:W0:Y:S05]  /*1f40*/  LDS.64 R6, [UR6+0x8] ;  /* 0x00000806ff067984 */ /* 0x000e2a0008000a00 */
[----:B------:R3:W-:Y:S01]  /*1f50*/  I2F.F16 R44, R28 ;  /* 0x0000001c002c7306 */ /* 0x0007e20000200c00 */
[----:B-1----:R-:W-:Y:S02]  /*1f60*/  SHF.R.U32.HI R16, RZ, 0x8, R26 ;  /* 0x00000008ff107819 */ /* 0x002fe4000001161a */
[----:B------:R-:W-:Y:S01]  /*1f70*/  IADD3 R26, PT, PT, R25, -0x80, RZ ;  /* 0xffffff80191a7810 */ /* 0x000fe20007ffe0ff */
[----:B------:R-:W-:Y:S01]  /*1f80*/  HADD2.F32 R25, -RZ, R45.H0_H0 ;  /* 0x2000002dff197230 */ /* 0x000fe20000004100 */
[----:B------:R-:W-:-:S03]  /*1f90*/  LOP3.LUT R16, R16, 0xff, RZ, 0xc0, !PT ;  /* 0x000000ff10107812 */ /* 0x000fc600078ec0ff */
[----:B------:R1:W4:Y:S01]  /*1fa0*/  I2F.F16 R48, R29 ;  /* 0x0000001d00307306 */ /* 0x0003220000200c00 */
[----:B---3--:R-:W-:Y:S01]  /*1fb0*/  IADD3 R28, PT, PT, R16, -0x80, RZ ;  /* 0xffffff80101c7810 */ /* 0x008fe20007ffe0ff */
[----:B------:R-:W-:-:S05]  /*1fc0*/  HADD2.F32 R16, -RZ, R37.H0_H0 ;  /* 0x20000025ff107230 */ /* 0x000fca0000004100 */
[----:B------:R-:W-:Y:S01]  /*1fd0*/  FFMA.FTZ R37, R16, R2, RZ ;  /* 0x0000000210257223 */ /* 0x000fe200000100ff */
[----:B------:R3:W-:Y:S01]  /*1fe0*/  I2F.F16 R47, R0 ;  /* 0x00000000002f7306 */ /* 0x0007e20000200c00 */
[----:B-1----:R-:W-:Y:S01]  /*1ff0*/  LOP3.LUT R29, R17, 0xff, RZ, 0xc0, !PT ;  /* 0x000000ff111d7812 */ /* 0x002fe200078ec0ff */
[----:B------:R-:W-:-:S05]  /*2000*/  HADD2.F32 R17, -RZ, R46.H0_H0 ;  /* 0x2000002eff117230 */ /* 0x000fca0000004100 */
[----:B------:R-:W-:Y:S01]  /*2010*/  FFMA.FTZ R45, R2, R17, RZ ;  /* 0x00000011022d7223 */ /* 0x000fe200000100ff */
[----:B------:R1:W-:Y:S01]  /*2020*/  I2F.F16 R52, R15 ;  /* 0x0000000f00347306 */ /* 0x0003e20000200c00 */
[----:B---3--:R-:W-:-:S07]  /*2030*/  HADD2.F32 R0, -RZ, R43.H0_H0 ;  /* 0x2000002bff007230 */ /* 0x008fce0000004100 */
[----:B------:R3:W-:Y:S01]  /*2040*/  I2F.F16 R50, R24 ;  /* 0x0000001800327306 */ /* 0x0007e20000200c00 */
[----:B-1----:R-:W-:-:S07]  /*2050*/  HADD2.F32 R15, -RZ, R55.H0_H0 ;  /* 0x20000037ff0f7230 */ /* 0x002fce0000004100 */
[----:B------:R1:W0:Y:S01]  /*2060*/  I2F.F16 R53, R30 ;  /* 0x0000001e00357306 */ /* 0x0002220000200c00 */
[----:B---3--:R-:W-:Y:S02]  /*2070*/  HADD2.F32 R24, -RZ, R40.H0_H0 ;  /* 0x20000028ff187230 */ /* 0x008fe40000004100 */
[C---:B------:R-:W-:Y:S01]  /*2080*/  FFMA.FTZ R40, R2.reuse, R0, RZ ;  /* 0x0000000002287223 */ /* 0x040fe200000100ff */
[----:B------:R-:W-:-:S03]  /*2090*/  FFMA.FTZ R2, R2, R15, RZ ;  /* 0x0000000f02027223 */ /* 0x000fc600000100ff */
[----:B------:R-:W-:Y:S01]  /*20a0*/  FFMA.FTZ R43, R31, R25, R40 ;  /* 0x000000191f2b7223 */ /* 0x000fe20000010028 */
[----:B------:R-:W-:Y:S01]  /*20b0*/  FFMA.FTZ R37, R24, R31, R37 ;  /* 0x0000001f18257223 */ /* 0x000fe20000010025 */
[----:B------:R3:W-:Y:S01]  /*20c0*/  I2F.F16 R54, R26 ;  /* 0x0000001a00367306 */ /* 0x0007e20000200c00 */
[----:B-1----:R-:W-:Y:S01]  /*20d0*/  SHF.R.U32.HI R30, RZ, 0x8, R27 ;  /* 0x00000008ff1e7819 */ /* 0x002fe2000001161b */
[----:B--2---:R-:W-:-:S03]  /*20e0*/  HADD2.F32 R27, -RZ, R57.H0_H0 ;  /* 0x20000039ff1b7230 */ /* 0x004fc60000004100 */
[----:B------:R-:W-:Y:S02]  /*20f0*/  LOP3.LUT R40, R30, 0xff, RZ, 0xc0, !PT ;  /* 0x000000ff1e287812 */ /* 0x000fe400078ec0ff */
[----:B------:R-:W-:Y:S01]  /*2100*/  FFMA.FTZ R46, R31, R27, R2 ;  /* 0x0000001b1f2e7223 */ /* 0x000fe20000010002 */
[----:B------:R-:W-:Y:S01]  /*2110*/  IADD3 R2, PT, PT, R29, -0x80, RZ ;  /* 0xffffff801d027810 */ /* 0x000fe20007ffe0ff */
[----:B---3--:R-:W-:Y:S01]  /*2120*/  HADD2.F32 R26, -RZ, R51.H0_H0 ;  /* 0x20000033ff1a7230 */ /* 0x008fe20000004100 */
[----:B------:R-:W-:Y:S01]  /*2130*/  IADD3 R40, PT, PT, R40, -0x80, RZ ;  /* 0xffffff8028287810 */ /* 0x000fe20007ffe0ff */
[----:B------:R1:W2:Y:S01]  /*2140*/  I2F.F16 R56, R28 ;  /* 0x0000001c00387306 */ /* 0x0002a20000200c00 */
[----:B----4-:R-:W-:Y:S02]  /*2150*/  HADD2.F32 R29, -RZ, R48.H0_H0 ;  /* 0x20000030ff1d7230 */ /* 0x010fe40000004100 */
[----:B------:R-:W-:Y:S01]  /*2160*/  FFMA.FTZ R45, R31, R26, R45 ;  /* 0x0000001a1f2d7223 */ /* 0x000fe2000001002d */
[----:B0-----:R-:W-:-:S02]  /*2170*/  HADD2.F32 R30, -RZ, R53.H0_H0 ;  /* 0x20000035ff1e7230 */ /* 0x001fc40000004100 */
[----:B------:R-:W-:Y:S02]  /*2180*/  HADD2.F32 R31, -RZ, R58.H0_H0 ;  /* 0x2000003aff1f7230 */ /* 0x000fe40000004100 */
[C---:B------:R-:W-:Y:S01]  /*2190*/  FFMA.FTZ R43, R38.reuse, R29, R43 ;  /* 0x0000001d262b7223 */ /* 0x040fe2000001002b */
[----:B------:R0:W-:Y:S01]  /*21a0*/  I2F.F16 R57, R2 ;  /* 0x0000000200397306 */ /* 0x0001e20000200c00 */
[----:B-1----:R-:W-:Y:S02]  /*21b0*/  HADD2.F32 R28, -RZ, R44.H0_H0 ;  /* 0x2000002cff1c7230 */ /* 0x002fe40000004100 */
[C---:B------:R-:W-:Y:S01]  /*21c0*/  FFMA.FTZ R45, R38.reuse, R30, R45 ;  /* 0x0000001e262d7223 */ /* 0x040fe2000001002d */
[----:B------:R-:W-:Y:S01]  /*21d0*/  FFMA.FTZ R46, R38, R31, R46 ;  /* 0x0000001f262e7223 */ /* 0x000fe2000001002e */
[----:B------:R-:W-:Y:S02]  /*21e0*/  HADD2.F32 R51, -RZ, R7.H0_H0 ;  /* 0x20000007ff337230 */ /* 0x000fe40000004100 */
[----:B------:R-:W-:Y:S01]  /*21f0*/  FFMA.FTZ R44, R28, R38, R37 ;  /* 0x000000261c2c7223 */ /* 0x000fe20000010025 */
[----:B------:R-:W-:Y:S01]  /*2200*/  HADD2.F32 R37, -RZ, R8.H0_H0 ;  /* 0x20000008ff257230 */ /* 0x000fe20000004100 */
[----:B------:R-:W1:Y:S01]  /*2210*/  I2F.F16 R40, R40 ;  /* 0x0000002800287306 */ /* 0x000e620000200c00 */
[----:B0-----:R-:W-:Y:S01]  /*2220*/  IADD3 R2, PT, PT, R41, -0x80, RZ ;  /* 0xffffff8029027810 */ /* 0x001fe20007ffe0ff */
[----:B------:R-:W-:-:S02]  /*2230*/  HADD2.F32 R38, -RZ, R9.H0_H0 ;  /* 0x20000009ff267230 */ /* 0x000fc40000004100 */
[C---:B------:R-:W-:Y:S01]  /*2240*/  FFMA.FTZ R45, R42.reuse, R32, R45 ;  /* 0x000000202a2d7223 */ /* 0x040fe2000001002d */
[--C-:B------:R-:W-:Y:S02]  /*2250*/  HADD2.F32 R8, -RZ, R6.reuse.H0_H0 ;  /* 0x20000006ff087230 */ /* 0x100fe40000004100 */
[C---:B------:R-:W-:Y:S01]  /*2260*/  FFMA.FTZ R46, R42.reuse, R33, R46 ;  /* 0x000000212a2e7223 */ /* 0x040fe2000001002e */
[----:B------:R-:W-:Y:S01]  /*2270*/  FFMA.FTZ R9, R37, R42, R44 ;  /* 0x0000002a25097223 */ /* 0x000fe2000001002c */
[----:B------:R-:W-:Y:S01]  /*2280*/  FFMA.FTZ R43, R42, R38, R43 ;  /* 0x000000262a2b7223 */ /* 0x000fe2000001002b */
[----:B------:R-:W0:Y:S01]  /*2290*/  I2F.F16 R2, R2 ;  /* 0x0000000200027306 */ /* 0x000e220000200c00 */
[----:B------:R-:W-:Y:S02]  /*22a0*/  HADD2.F32 R6, -RZ, R6.H1_H1 ;  /* 0x30000006ff067230 */ /* 0x000fe40000004100 */
[C---:B------:R-:W-:Y:S01]  /*22b0*/  FFMA.FTZ R55, R8.reuse, R36, R45 ;  /* 0x0000002408377223 */ /* 0x040fe2000001002d */
[----:B------:R-:W-:Y:S01]  /*22c0*/  FFMA.FTZ R48, R8, R39, R46 ;  /* 0x0000002708307223 */ /* 0x000fe2000001002e */
[----:B------:R-:W-:-:S02]  /*22d0*/  HADD2.F32 R44, -RZ, R47.H0_H0 ;  /* 0x2000002fff2c7230 */ /* 0x000fc40000004100 */
[----:B------:R-:W-:Y:S01]  /*22e0*/  FFMA.FTZ R9, R34, R8, R9 ;  /* 0x0000000822097223 */ /* 0x000fe20000010009 */
[----:B------:R-:W-:Y:S02]  /*22f0*/  HADD2.F32 R45, -RZ, R52.H0_H0 ;  /* 0x20000034ff2d7230 */ /* 0x000fe40000004100 */
[----:B------:R-:W-:Y:S01]  /*2300*/  FFMA.FTZ R53, R8, R35, R43 ;  /* 0x0000002308357223 */ /* 0x000fe2000001002b */
[----:B------:R3:W4:Y:S01]  /*2310*/  I2F.F16 R58, R18 ;  /* 0x00000012003a7306 */ /* 0x0007220000200c00 */
[----:B--2---:R-:W-:Y:S02]  /*2320*/  HADD2.F32 R46, -RZ, R56.H0_H0 ;  /* 0x20000038ff2e7230 */ /* 0x004fe40000004100 */
[----:B-1----:R-:W-:Y:S02]  /*2330*/  HADD2.F32 R47, -RZ, R40.H0_H0 ;  /* 0x20000028ff2f7230 */ /* 0x002fe40000004100 */
[----:B------:R-:W-:Y:S01]  /*2340*/  FFMA.FTZ R8, R6, R45, R53 ;  /* 0x0000002d06087223 */ /* 0x000fe20000010035 */
[----:B------:R-:W-:-:S02]  /*2350*/  HADD2.F32 R41, -RZ, R50.H0_H0 ;  /* 0x20000032ff297230 */ /* 0x000fc40000004100 */
[----:B0-----:R-:W-:Y:S02]  /*2360*/  HADD2.F32 R40, -RZ, R2.H0_H0 ;  /* 0x20000002ff287230 */ /* 0x001fe40000004100 */
[----:B------:R-:W-:Y:S01]  /*2370*/  FFMA.FTZ R2, R44, R6, R9 ;  /* 0x000000062c027223 */ /* 0x000fe20000010009 */
[----:B------:R-:W-:Y:S02]  /*2380*/  HADD2.F32 R42, -RZ, R54.H0_H0 ;  /* 0x20000036ff2a7230 */ /* 0x000fe40000004100 */
[C---:B---3--:R-:W-:Y:S01]  /*2390*/  FFMA.FTZ R18, R6.reuse, R46, R55 ;  /* 0x0000002e06127223 */ /* 0x048fe20000010037 */
[----:B------:R-:W-:Y:S02]  /*23a0*/  HADD2.F32 R43, -RZ, R57.H0_H0 ;  /* 0x20000039ff2b7230 */ /* 0x000fe40000004100 */
[----:B------:R-:W-:Y:S01]  /*23b0*/  FFMA.FTZ R9, R6, R47, R48 ;  /* 0x0000002f06097223 */ /* 0x000fe20000010030 */
[----:B------:R-:W-:Y:S01]  /*23c0*/  FFMA.FTZ R2, R41, R51, R2 ;  /* 0x0000003329027223 */ /* 0x000fe20000010002 */
[----:B------:R-:W-:Y:S01]  /*23d0*/  FFMA.FTZ R8, R51, R42, R8 ;  /* 0x0000002a33087223 */ /* 0x000fe20000010008 */
[----:B------:R-:W-:-:S02]  /*23e0*/  HADD2.F32 R7, -RZ, R7.H1_H1 ;  /* 0x30000007ff077230 */ /* 0x000fc40000004100 */
[C---:B------:R-:W-:Y:S01]  /*23f0*/  FFMA.FTZ R6, R51.reuse, R43, R18 ;  /* 0x0000002b33067223 */ /* 0x040fe20000010012 */
[----:B------:R-:W-:Y:S01]  /*2400*/  FFMA.FTZ R57, R51, R40, R9 ;  /* 0x0000002833397223 */ /* 0x000fe20000010009 */
[----:B------:R-:W-:Y:S02]  /*2410*/  HADD2.F32 R51, -RZ, R4.H0_H0 ;  /* 0x20000004ff337230 */ /* 0x000fe40000004100 */
[----:B------:R-:W-:Y:S02]  /*2420*/  HADD2.F32 R55, -RZ, R3.H0_H0 ;  /* 0x20000003ff377230 */ /* 0x000fe40000004100 */
[----:B------:R-:W-:Y:S02]  /*2430*/  HADD2.F32 R52, -RZ, R5.H0_H0 ;  /* 0x20000005ff347230 */ /* 0x000fe40000004100 */
[----:B------:R-:W-:Y:S01]  /*2440*/  FFMA.FTZ R3, R51, R7, R2 ;  /* 0x0000000733037223 */ /* 0x000fe20000010002 */
[----:B----4-:R-:W-:Y:S02]  /*2450*/  HADD2.F32 R54, -RZ, R58.H0_H0 ;  /* 0x2000003aff367230 */ /* 0x010fe40000004100 */
[----:B------:R-:W-:Y:S01]  /*2460*/  FFMA.FTZ R5, R7, R55, R8 ;  /* 0x0000003707057223 */ /* 0x000fe20000010008 */
[----:B-----5:R-:W-:-:S02]  /*2470*/  HADD2.F32 R18, -RZ, R13.H0_H0 ;  /* 0x2000000dff127230 */ /* 0x020fc40000004100 */
[C---:B------:R-:W-:Y:S01]  /*2480*/  FFMA.FTZ R9, R7.reuse, R52, R6 ;  /* 0x0000003407097223 */ /* 0x040fe20000010006 */
[----:B------:R-:W-:Y:S02]  /*2490*/  HADD2.F32 R50, -RZ, R12.H0_H0 ;  /* 0x2000000cff327230 */ /* 0x000fe40000004100 */
[----:B------:R-:W-:Y:S01]  /*24a0*/  FFMA.FTZ R2, R7, R54, R57 ;  /* 0x0000003607027223 */ /* 0x000fe20000010039 */
[----:B------:R-:W-:Y:S02]  /*24b0*/  HADD2.F32 R48, -RZ, R11.H0_H0 ;  /* 0x2000000bff307230 */ /* 0x000fe40000004100 */
[----:B------:R-:W-:Y:S01]  /*24c0*/  FMUL.FTZ R3, R18, R3 ;  /* 0x0000000312037220 */ /* 0x000fe20000410000 */
[----:B------:R-:W-:Y:S02]  /*24d0*/  HADD2.F32 R53, -RZ, R10.H0_H0 ;  /* 0x2000000aff357230 */ /* 0x000fe40000004100 */
[----:B------:R-:W-:Y:S01]  /*24e0*/  FMUL.FTZ R5, R50, R5 ;  /* 0x0000000532057220 */ /* 0x000fe20000410000 */
[----:B------:R-:W-:Y:S01]  /*24f0*/  PRMT R7, RZ, 0x5410, RZ ;  /* 0x00005410ff077816 */ /* 0x000fe200000000ff */
        /* <DEDUP_REMOVED lines=188> */
.L_x_1034:
[C---:B------:R-:W-:Y:S01]  /*30c0*/  IMAD.WIDE R16, R49.reuse, 0x4, R22 ;  /* 0x0000000431107825 */ /* 0x040fe200078e0216 */
[----:B------:R0:W5:Y:S04]  /*30d0*/  LDG.E.128.CONSTANT R24, desc[UR10][R22.64] ;  /* 0x0000000a16187981 */ /* 0x000168000c1e9d00 */
[----:B------:R0:W5:Y:S01]  /*30e0*/  LDG.E.128.CONSTANT R28, desc[UR10][R16.64] ;  /* 0x0000000a101c7981 */ /* 0x000162000c1e9d00 */
[----:B------:R-:W-:Y:S01]  /*30f0*/  IMAD.WIDE R32, R49, 0x4, R16 ;  /* 0x0000000431207825 */ /* 0x000fe200078e0210 */
[----:B------:R-:W-:Y:S06]  /*3100*/  @!P1 BRA `(.L_x_1035) ;  /* 0x0000001400a89947 */ /* 0x000fec0003800000 */
[----:B-----5:R-:W-:Y:S02]  /*3110*/  LOP3.LUT R0, R25, 0xff, RZ, 0xc0, !PT ;  /* 0x000000ff19007812 */ /* 0x020fe400078ec0ff */
[----:B------:R-:W-:Y:S02]  /*3120*/  LOP3.LUT R15, R26, 0xff, RZ, 0xc0, !PT ;  /* 0x000000ff1a0f7812 */ /* 0x000fe400078ec0ff */
[----:B0-----:R-:W-:Y:S02]  /*3130*/  IADD3 R16, PT, PT, R0, -0x80, RZ ;  /* 0xffffff8000107810 */ /* 0x001fe40007ffe0ff */
[----:B------:R-:W-:Y:S02]  /*3140*/  LOP3.LUT R0, R27, 0xff, RZ, 0xc0, !PT ;  /* 0x000000ff1b007812 */ /* 0x000fe400078ec0ff */
[----:B------:R0:W-:Y:S01]  /*3150*/  I2F.F16 R55, R16 ;  /* 0x0000001000377306 */ /* 0x0001e20000200c00 */
[----:B------:R-:W-:Y:S02]  /*3160*/  LEA.HI R38, R24, 0xffffff80, RZ, 0x8 ;  /* 0xffffff8018267811 */ /* 0x000fe400078f40ff */
[----:B------:R-:W-:-:S02]  /*3170*/  IADD3 R18, PT, PT, R0, -0x80, RZ ;  /* 0xffffff8000127810 */ /* 0x000fc40007ffe0ff */
[----:B------:R-:W-:Y:S02]  /*3180*/  LOP3.LUT R0, R24, 0xff, RZ, 0xc0, !PT ;  /* 0x000000ff18007812 */ /* 0x000fe400078ec0ff */
[----:B------:R-:W-:Y:S01]  /*3190*/  IADD3 R17, PT, PT, R15, -0x80, RZ ;  /* 0xffffff800f117810 */ /* 0x000fe20007ffe0ff */
[----:B------:R1:W-:Y:S01]  /*31a0*/  I2F.F16 R60, R18 ;  /* 0x00000012003c7306 */ /* 0x0003e20000200c00 */
[----:B------:R-:W-:Y:S02]  /*31b0*/  IADD3 R0, PT, PT, R0, -0x80, RZ ;  /* 0xffffff8000007810 */ /* 0x000fe40007ffe0ff */
[----:B0-----:R-:W-:Y:S02]  /*31c0*/  LOP3.LUT R16, R29, 0xff, RZ, 0xc0, !PT ;  /* 0x000000ff1d107812 */ /* 0x001fe400078ec0ff */
[----:B------:R-:W-:Y:S02]  /*31d0*/  LOP3.LUT R15, R28, 0xff, RZ, 0xc0, !PT ;  /* 0x000000ff1c0f7812 */ /* 0x000fe400078ec0ff */
[----:B------:R-:W-:Y:S01]  /*31e0*/  IADD3 R16, PT, PT, R16, -0x80, RZ ;  /* 0xffffff8010107810 */ /* 0x000fe20007ffe0ff */
[----:B------:R0:W-:Y:S01]  /*31f0*/  I2F.F16 R53, R0 ;  /* 0x0000000000357306 */ /* 0x0001e20000200c00 */
[----:B-1----:R-:W-:-:S02]  /*3200*/  LOP3.LUT R18, R30, 0xff, RZ, 0xc0, !PT ;  /* 0x000000ff1e127812 */ /* 0x002fc400078ec0ff */
[----:B------:R-:W-:Y:S02]  /*3210*/  IADD3 R15, PT, PT, R15, -0x80, RZ ;  /* 0xffffff800f0f7810 */ /* 0x000fe40007ffe0ff */
[----:B------:R-:W-:Y:S02]  /*3220*/  IADD3 R18, PT, PT, R18, -0x80, RZ ;  /* 0xffffff8012127810 */ /* 0x000fe40007ffe0ff */
[----:B------:R-:W-:Y:S01]  /*3230*/  LEA.HI R37, R25, 0xffffff80, RZ, 0x8 ;  /* 0xffffff8019257811 */ /* 0x000fe200078f40ff */
[----:B------:R1:W2:Y:S01]  /*3240*/  I2F.F16 R40, R16 ;  /* 0x0000001000287306 */ /* 0x0002a20000200c00 */
[--C-:B0-----:R-:W-:Y:S02]  /*3250*/  SHF.R.U32.HI R0, RZ, 0x8, R24.reuse ;  /* 0x00000008ff007819 */ /* 0x101fe40000011618 */
[----:B------:R-:W-:Y:S02]  /*3260*/  SHF.R.U32.HI R24, RZ, 0x10, R24 ;  /* 0x00000010ff187819 */ /* 0x000fe40000011618 */
[----:B------:R-:W-:-:S02]  /*3270*/  LOP3.LUT R0, R0, 0xff, RZ, 0xc0, !PT ;  /* 0x000000ff00007812 */ /* 0x000fc400078ec0ff */
[----:B------:R-:W-:Y:S01]  /*3280*/  LOP3.LUT R24, R24, 0xff, RZ, 0xc0, !PT ;  /* 0x000000ff18187812 */ /* 0x000fe200078ec0ff */
[----:B------:R0:W3:Y:S01]  /*3290*/  I2F.F16 R41, R18 ;  /* 0x0000001200297306 */ /* 0x0000e20000200c00 */
[----:B-1----:R-:W-:Y:S02]  /*32a0*/  SHF.R.U32.HI R16, RZ, 0x8, R26 ;  /* 0x00000008ff107819 */ /* 0x002fe4000001161a */
[----:B------:R-:W-:Y:S02]  /*32b0*/  IADD3 R0, PT, PT, R0, -0x80, RZ ;  /* 0xffffff8000007810 */ /* 0x000fe40007ffe0ff */
[----:B------:R-:W-:Y:S02]  /*32c0*/  LOP3.LUT R16, R16, 0xff, RZ, 0xc0, !PT ;  /* 0x000000ff10107812 */ /* 0x000fe400078ec0ff */
[----:B------:R-:W-:Y:S01]  /*32d0*/  IADD3 R24, PT, PT, R24, -0x80, RZ ;  /* 0xffffff8018187810 */ /* 0x000fe20007ffe0ff */
[----:B------:R1:W-:Y:S01]  /*32e0*/  I2F.F16 R54, R0 ;  /* 0x0000000000367306 */ /* 0x0003e20000200c00 */
[----:B0-----:R-:W-:Y:S01]  /*32f0*/  IADD3 R18, PT, PT, R16, -0x80, RZ ;  /* 0xffffff8010127810 */ /* 0x001fe20007ffe0ff */
[----:B--2---:R-:W-:Y:S01]  /*3300*/  HADD2.F32 R40, -RZ, R40.H0_H0 ;  /* 0x20000028ff287230 */ /* 0x004fe20000004100 */
[----:B------:R-:W-:-:S02]  /*3310*/  LEA.HI R35, R26, 0xffffff80, RZ, 0x8 ;  /* 0xffffff801a237811 */ /* 0x000fc400078f40ff */
[----:B------:R-:W-:Y:S02]  /*3320*/  LEA.HI R36, R27, 0xffffff80, RZ, 0x8 ;  /* 0xffffff801b247811 */ /* 0x000fe400078f40ff */
[----:B------:R-:W-:Y:S01]  /*3330*/  SHF.R.U32.HI R26, RZ, 0x10, R26 ;  /* 0x00000010ff1a7819 */ /* 0x000fe2000001161a */
[----:B------:R0:W-:Y:S01]  /*3340*/  I2F.F16 R57, R17 ;  /* 0x0000001100397306 */ /* 0x0001e20000200c00 */
[--C-:B-1----:R-:W-:Y:S01]  /*3350*/  SHF.R.U32.HI R0, RZ, 0x8, R27.reuse ;  /* 0x00000008ff007819 */ /* 0x102fe2000001161b */
[----:B---3--:R-:W-:Y:S01]  /*3360*/  HADD2.F32 R41, -RZ, R41.H0_H0 ;  /* 0x20000029ff297230 */ /* 0x008fe20000004100 */
[----:B------:R-:W-:Y:S02]  /*3370*/  SHF.R.U32.HI R27, RZ, 0x10, R27 ;  /* 0x00000010ff1b7819 */ /* 0x000fe4000001161b */
[----:B------:R-:W-:Y:S02]  /*3380*/  LOP3.LUT R0, R0, 0xff, RZ, 0xc0, !PT ;  /* 0x000000ff00007812 */ /* 0x000fe400078ec0ff */
[----:B------:R-:W-:Y:S01]  /*3390*/  LOP3.LUT R26, R26, 0xff, RZ, 0xc0, !PT ;  /* 0x000000ff1a1a7812 */ /* 0x000fe200078ec0ff */
[----:B------:R1:W2:Y:S01]  /*33a0*/  I2F.F16 R39, R15 ;  /* 0x0000000f00277306 */ /* 0x0002a20000200c00 */
[----:B0-----:R-:W0:Y:S01]  /*33b0*/  LDS.64 R16, [UR6+0x10] ;  /* 0x00001006ff107984 */ /* 0x001e220008000a00 */
[----:B------:R-:W-:-:S02]  /*33c0*/  LOP3.LUT R27, R27, 0xff, RZ, 0xc0, !PT ;  /* 0x000000ff1b1b7812 */ /* 0x000fc400078ec0ff */
[----:B------:R-:W-:Y:S02]  /*33d0*/  IADD3 R26, PT, PT, R26, -0x80, RZ ;  /* 0xffffff801a1a7810 */ /* 0x000fe40007ffe0ff */
[----:B------:R-:W-:Y:S02]  /*33e0*/  IADD3 R27, PT, PT, R27, -0x80, RZ ;  /* 0xffffff801b1b7810 */ /* 0x000fe40007ffe0ff */
[----:B------:R3:W-:Y:S01]  /*33f0*/  I2F.F16 R58, R24 ;  /* 0x00000018003a7306 */ /* 0x0007e20000200c00 */
[--C-:B-1----:R-:W-:Y:S02]  /*3400*/  SHF.R.U32.HI R15, RZ, 0x8, R25.reuse ;  /* 0x00000008ff0f7819 */ /* 0x102fe40000011619 */
[----:B------:R-:W-:Y:S02]  /*3410*/  SHF.R.U32.HI R25, RZ, 0x10, R25 ;  /* 0x00000010ff197819 */ /* 0x000fe40000011619 */
[----:B------:R-:W-:Y:S02]  /*3420*/  LOP3.LUT R15, R15, 0xff, RZ, 0xc0, !PT ;  /* 0x000000ff0f0f7812 */ /* 0x000fe400078ec0ff */
[----:B------:R-:W-:Y:S01]  /*3430*/  LOP3.LUT R25, R25, 0xff, RZ, 0xc0, !PT ;  /* 0x000000ff19197812 */ /* 0x000fe200078ec0ff */
[----:B------:R1:W-:Y:S01]  /*3440*/  I2F.F16 R61, R18 ;  /* 0x00000012003d7306 */ /* 0x0003e20000200c00 */
[----:B---3--:R-:W-:Y:S01]  /*3450*/  IADD3 R24, PT, PT, R0, -0x80, RZ ;  /* 0xffffff8000187810 */ /* 0x008fe20007ffe0ff */
[----:B--2---:R-:W-:Y:S01]  /*3460*/  HADD2.F32 R39, -RZ, R39.H0_H0 ;  /* 0x20000027ff277230 */ /* 0x004fe20000004100 */
[----:B------:R-:W-:-:S02]  /*3470*/  IADD3 R25, PT, PT, R25, -0x80, RZ ;  /* 0xffffff8019197810 */ /* 0x000fc40007ffe0ff */
[----:B------:R-:W-:Y:S02]  /*3480*/  IADD3 R15, PT, PT, R15, -0x80, RZ ;  /* 0xffffff800f0f7810 */ /* 0x000fe40007ffe0ff */
[----:B------:R-:W-:Y:S01]  /*3490*/  SHF.R.U32.HI R0, RZ, 0x8, R28 ;  /* 0x00000008ff007819 */ /* 0x000fe2000001161c */
[----:B------:R2:W-:Y:S01]  /*34a0*/  I2F.F16 R63, R24 ;  /* 0x00000018003f7306 */ /* 0x0005e20000200c00 */
[----:B-1----:R-:W-:Y:S02]  /*34b0*/  SHF.R.U32.HI R18, RZ, 0x8, R30 ;  /* 0x00000008ff127819 */ /* 0x002fe4000001161e */
[----:B------:R-:W-:Y:S02]  /*34c0*/  LOP3.LUT R0, R0, 0xff, RZ, 0xc0, !PT ;  /* 0x000000ff00007812 */ /* 0x000fe400078ec0ff */
[----:B------:R-:W-:Y:S02]  /*34d0*/  LOP3.LUT R18, R18, 0xff, RZ, 0xc0, !PT ;  /* 0x000000ff12127812 */ /* 0x000fe400078ec0ff */
[----:B------:R-:W-:Y:S01]  /*34e0*/  LEA.HI R23, R28, 0xffffff80, RZ, 0x8 ;  /* 0xffffff801c177811 */ /* 0x000fe200078f40ff */
[----:B------:R1:W-:Y:S01]  /*34f0*/  I2F.F16 R59, R25 ;  /* 0x00000019003b7306 */ /* 0x0003e20000200c00 */
[----:B--2---:R-:W-:-:S02]  /*3500*/  SHF.R.U32.HI R24, RZ, 0x8, R31 ;  /* 0x00000008ff187819 */ /* 0x004fc4000001161f */
[----:B------:R-:W-:Y:S02]  /*3510*/  IADD3 R0, PT, PT, R0, -0x80, RZ ;  /* 0xffffff8000007810 */ /* 0x000fe40007ffe0ff */
[----:B------:R-:W-:Y:S02]  /*3520*/  LOP3.LUT R24, R24, 0xff, RZ, 0xc0, !PT ;  /* 0x000000ff18187812 */ /* 0x000fe400078ec0ff */
[----:B------:R-:W-:Y:S01]  /*3530*/  LOP3.LUT R42, R31, 0xff, RZ, 0xc0, !PT ;  /* 0x000000ff1f2a7812 */ /* 0x000fe200078ec0ff */
[----:B------:R2:W3:Y:S01]  /*3540*/  I2F.F16 R56, R15 ;  /* 0x0000000f00387306 */ /* 0x0004e20000200c00 */
[----:B------:R-:W-:Y:S01]  /*3550*/  IADD3 R46, PT, PT, R24, -0x80, RZ ;  /* 0xffffff80182e7810 */ /* 0x000fe20007ffe0ff */
[----:B0-----:R-:W-:Y:S01]  /*3560*/  HADD2.F32 R47, -RZ, R16.H1_H1 ;  /* 0x30000010ff2f7230 */ /* 0x001fe20000004100 */
[----:B-1----:R-:W0:Y:S01]  /*3570*/  LDS.64 R24, [UR6+0x18] ;  /* 0x00001806ff187984 */ /* 0x002e220008000a00 */
[----:B------:R-:W-:Y:S01]  /*3580*/  SHF.R.U32.HI R28, RZ, 0x10, R28 ;  /* 0x00000010ff1c7819 */ /* 0x000fe2000001161c */
[--C-:B------:R-:W-:Y:S01]  /*3590*/  HADD2.F32 R50, -RZ, R17.reuse.H0_H0 ;  /* 0x20000011ff327230 */ /* 0x100fe20000004100 */
[----:B------:R-:W-:Y:S01]  /*35a0*/  LEA.HI R34, R29, 0xffffff80, RZ, 0x8 ;  /* 0xffffff801d227811 */ /* 0x000fe200078f40ff */
[----:B------:R-:W-:Y:S01]  /*35b0*/  HADD2.F32 R52, -RZ, R17.H1_H1 ;  /* 0x30000011ff347230 */ /* 0x000fe20000004100 */
[----:B------:R1:W-:Y:S01]  /*35c0*/  I2F.F16 R62, R26 ;  /* 0x0000001a003e7306 */ /* 0x0003e20000200c00 */
[----:B--2---:R-:W-:Y:S01]  /*35d0*/  SHF.R.U32.HI R15, RZ, 0x8, R29 ;  /* 0x00000008ff0f7819 */ /* 0x004fe2000001161d */
[----:B------:R-:W-:Y:S01]  /*35e0*/  HADD2.F32 R17, -RZ, R57.H0_H0 ;  /* 0x20000039ff117230 */ /* 0x000fe20000004100 */
[----:B------:R-:W-:-:S02]  /*35f0*/  IADD3 R42, PT, PT, R42, -0x80, RZ ;  /* 0xffffff802a2a7810 */ /* 0x000fc40007ffe0ff */
[----:B------:R-:W-:Y:S02]  /*3600*/  LOP3.LUT R15, R15, 0xff, RZ, 0xc0, !PT ;  /* 0x000000ff0f0f7812 */ /* 0x000fe400078ec0ff */
[----:B------:R-:W-:Y:S01]  /*3610*/  SHF.R.U32.HI R29, RZ, 0x10, R29 ;  /* 0x00000010ff1d7819 */ /* 0x000fe2000001161d */
[----:B------:R3:W-:Y:S01]  /*3620*/  I2F.F16 R65, R27 ;  /* 0x0000001b00417306 */ /* 0x0007e20000200c00 */
[----:B------:R-:W-:Y:S02]  /*3630*/  IADD3 R15, PT, PT, R15, -0x80, RZ ;  /* 0xffffff800f0f7810 */ /* 0x000fe40007ffe0ff */
[----:B-1----:R-:W-:Y:S01]  /*3640*/  IADD3 R26, PT, PT, R18, -0x80, RZ ;  /* 0xffffff80121a7810 */ /* 0x002fe20007ffe0ff */
[----:B------:R-:W-:Y:S01]  /*3650*/  HADD2.F32 R18, -RZ, R16.H0_H0 ;  /* 0x20000010ff127230 */ /* 0x000fe20000004100 */
[----:B------:R-:W-:Y:S01]  /*3660*/  LOP3.LUT R28, R28, 0xff, RZ, 0xc0, !PT ;  /* 0x000000ff1c1c7812 */ /* 0x000fe200078ec0ff */
[----:B------:R-:W-:Y:S01]  /*3670*/  HADD2.F32 R16, -RZ, R53.H0_H0 ;  /* 0x20000035ff107230 */ /* 0x000fe20000004100 */
[----:B------:R-:W-:Y:S01]  /*3680*/  LEA.HI R22, R30, 0xffffff80, RZ, 0x8 ;  /* 0xffffff801e167811 */ /* 0x000fe200078f40ff */
[----:B------:R1:W-:Y:S01]  /*3690*/  I2F.F16 R44, R0 ;  /* 0x00000000002c7306 */ /* 0x0003e20000200c00 */
[----:B------:R-:W-:Y:S01]  /*36a0*/  SHF.R.U32.HI R43, RZ, 0x10, R30 ;  /* 0x00000010ff2b7819 */ /* 0x000fe2000001161e */
[----:B---3--:R-:W-:Y:S01]  /*36b0*/  HADD2.F32 R27, -RZ, R56.H0_H0 ;  /* 0x20000038ff1b7230 */ /* 0x008fe20000004100 */
[----:B------:R-:W-:Y:S01]  /*36c0*/  LEA.HI R51, R31, 0xffffff80, RZ, 0x8 ;  /* 0xffffff801f337811 */ /* 0x000fe200078f40ff */
[----:B------:R-:W-:Y:S01]  /*36d0*/  FFMA.FTZ R53, R16, R18, RZ ;  /* 0x0000001210357223 */ /* 0x000fe200000100ff */
[----:B------:R-:W-:Y:S01]  /*36e0*/  SHF.R.U32.HI R48, RZ, 0x10, R31 ;  /* 0x00000010ff307819 */ /* 0x000fe2000001161f */
[----:B------:R-:W-:Y:S01]  /*36f0*/  FFMA.FTZ R57, R18, R17, RZ ;  /* 0x0000001112397223 */ /* 0x000fe200000100ff */
[----:B------:R-:W-:Y:S01]  /*3700*/  LOP3.LUT R31, R29, 0xff, RZ, 0xc0, !PT ;  /* 0x000000ff1d1f7812 */ /* 0x000fe200078ec0ff */
[----:B------:R-:W2:Y:S01]  /*3710*/  I2F.F16 R38, R38 ;  /* 0x0000002600267306 */ /* 0x000ea20000200c00 */
[----:B-1----:R-:W-:Y:S01]  /*3720*/  HADD2.F32 R0, -RZ, R55.H0_H0 ;  /* 0x20000037ff007230 */ /* 0x002fe20000004100 */
[----:B------:R-:W-:Y:S01]  /*3730*/  IADD3 R30, PT, PT, R28, -0x80, RZ ;  /* 0xffffff801c1e7810 */ /* 0x000fe20007ffe0ff */
[----:B------:R-:W-:Y:S01]  /*3740*/  HADD2.F32 R28, -RZ, R61.H0_H0 ;  /* 0x2000003dff1c7230 */ /* 0x000fe20000004100 */
[----:B------:R-:W-:Y:S01]  /*3750*/  LOP3.LUT R48, R48, 0xff, RZ, 0xc0, !PT ;  /* 0x000000ff30307812 */ /* 0x000fe200078ec0ff */
[----:B------:R-:W-:Y:S01]  /*3760*/  HADD2.F32 R29, -RZ, R63.H0_H0 ;  /* 0x2000003fff1d7230 */ /* 0x000fe20000004100 */
[----:B------:R-:W-:-:S02]  /*3770*/  ISETP.NE.AND P0, PT, R19, 0x1, PT ;  /* 0x000000011300780c */ /* 0x000fc40003f05270 */
[----:B------:R1:W-:Y:S01]  /*3780*/  I2F.F16 R45, R15 ;  /* 0x0000000f002d7306 */ /* 0x0003e20000200c00 */
[----:B------:R-:W-:Y:S01]  /*3790*/  IADD3 R48, PT, PT, R48, -0x80, RZ ;  /* 0xffffff8030307810 */ /* 0x000fe20007ffe0ff */
[----:B--2---:R-:W-:-:S06]  /*37a0*/  HADD2.F32 R38, -RZ, R38.H0_H0 ;  /* 0x20000026ff267230 */ /* 0x004fcc0000004100 */
[----:B------:R-:W2:Y:S01]  /*37b0*/  I2F.F16 R36, R36 ;  /* 0x0000002400247306 */ /* 0x000ea20000200c00 */
[----:B-1----:R-:W-:-:S07]  /*37c0*/  HADD2.F32 R15, -RZ, R60.H0_H0 ;  /* 0x2000003cff0f7230 */ /* 0x002fce0000004100 */
[----:B------:R1:W-:Y:S01]  /*37d0*/  I2F.F16 R64, R26 ;  /* 0x0000001a00407306 */ /* 0x0003e20000200c00 */
[----:B--2---:R-:W-:-:S07]  /*37e0*/  HADD2.F32 R36, -RZ, R36.H0_H0 ;  /* 0x20000024ff247230 */ /* 0x004fce0000004100 */
[----:B------:R2:W-:Y:S01]  /*37f0*/  I2F.F16 R66, R46 ;  /* 0x0000002e00427306 */ /* 0x0005e20000200c00 */
[----:B-1----:R-:W-:Y:S02]  /*3800*/  HADD2.F32 R26, -RZ, R54.H0_H0 ;  /* 0x20000036ff1a7230 */ /* 0x002fe40000004100 */
[----:B------:R-:W-:-:S03]  /*3810*/  FFMA.FTZ R54, R47, R28, R57 ;  /* 0x0000001c2f367223 */ /* 0x000fc60000010039 */
[----:B------:R-:W-:Y:S02]  /*3820*/  FFMA.FTZ R53, R26, R47, R53 ;  /* 0x0000002f1a357223 */ /* 0x000fe40000010035 */
[----:B------:R-:W1:Y:S01]  /*3830*/  I2F.F16 R42, R42 ;  /* 0x0000002a002a7306 */ /* 0x000e620000200c00 */
[C---:B--2---:R-:W-:Y:S01]  /*3840*/  FFMA.FTZ R46, R18.reuse, R0, RZ ;  /* 0x00000000122e7223 */ /* 0x044fe200000100ff */
[----:B------:R-:W-:-:S03]  /*3850*/  FFMA.FTZ R18, R18, R15, RZ ;  /* 0x0000000f12127223 */ /* 0x000fc600000100ff */
[C---:B------:R-:W-:Y:S01]  /*3860*/  FFMA.FTZ R55, R47.reuse, R27, R46 ;  /* 0x0000001b2f377223 */ /* 0x040fe2000001002e */
[----:B------:R-:W-:Y:S01]  /*3870*/  FFMA.FTZ R56, R47, R29, R18 ;  /* 0x0000001d2f387223 */ /* 0x000fe20000010012 */
[----:B------:R-:W-:Y:S01]  /*3880*/  LOP3.LUT R47, R43, 0xff, RZ, 0xc0, !PT ;  /* 0x000000ff2b2f7812 */ /* 0x000fe200078ec0ff */
[----:B------:R-:W2:Y:S01]  /*3890*/  I2F.F16 R37, R37 ;  /* 0x0000002500257306 */ /* 0x000ea20000200c00 */
[----:B------:R-:W-:Y:S01]  /*38a0*/  HADD2.F32 R18, -RZ, R58.H0_H0 ;  /* 0x2000003aff127230 */ /* 0x000fe20000004100 */
[----:B------:R-:W-:Y:S01]  /*38b0*/  IADD3 R46, PT, PT, R31, -0x80, RZ ;  /* 0xffffff801f2e7810 */ /* 0x000fe20007ffe0ff */
[----:B------:R-:W-:Y:S01]  /*38c0*/  HADD2.F32 R43, -RZ, R65.H0_H0 ;  /* 0x20000041ff2b7230 */ /* 0x000fe20000004100 */
[----:B------:R-:W-:Y:S01]  /*38d0*/  IADD3 R47, PT, PT, R47, -0x80, RZ ;  /* 0xffffff802f2f7810 */ /* 0x000fe20007ffe0ff */
[----:B------:R-:W-:Y:S02]  /*38e0*/  HADD2.F32 R31, -RZ, R62.H0_H0 ;  /* 0x2000003eff1f7230 */ /* 0x000fe40000004100 */
[----:B------:R-:W-:Y:S01]  /*38f0*/  FFMA.FTZ R53, R18, R50, R53 ;  /* 0x0000003212357223 */ /* 0x000fe20000010035 */
[----:B-1----:R-:W-:Y:S01]  /*3900*/  HADD2.F32 R42, -RZ, R42.H0_H0 ;  /* 0x2000002aff2a7230 */ /* 0x002fe20000004100 */
[----:B------:R-:W1:Y:S01]  /*3910*/  I2F.F16 R35, R35 ;  /* 0x0000002300237306 */ /* 0x000e620000200c00 */
[C---:B------:R-:W-:Y:S01]  /*3920*/  FFMA.FTZ R57, R50.reuse, R43, R56 ;  /* 0x0000002b32397223 */ /* 0x040fe20000010038 */
[----:B------:R-:W-:-:S03]  /*3930*/  FFMA.FTZ R54, R50, R31, R54 ;  /* 0x0000001f32367223 */ /* 0x000fc60000010036 */
[----:B------:R-:W-:Y:S01]  /*3940*/  FFMA.FTZ R65, R52, R36, R57 ;  /* 0x0000002434417223 */ /* 0x000fe20000010039 */
[----:B0-----:R-:W-:Y:S02]  /*3950*/  HADD2.F32 R57, -RZ, R25.H0_H0 ;  /* 0x20000019ff397230 */ /* 0x001fe40000004100 */
[----:B------:R0:W-:Y:S01]  /*3960*/  I2F.F16 R60, R30 ;  /* 0x0000001e003c7306 */ /* 0x0001e20000200c00 */
[----:B--2---:R-:W-:Y:S02]  /*3970*/  HADD2.F32 R37, -RZ, R37.H0_H0 ;  /* 0x20000025ff257230 */ /* 0x004fe40000004100 */
[----:B-1----:R-:W-:-:S05]  /*3980*/  HADD2.F32 R35, -RZ, R35.H0_H0 ;  /* 0x20000023ff237230 */ /* 0x002fca0000004100 */
[----:B------:R1:W2:Y:S01]  /*3990*/  I2F.F16 R58, R46 ;  /* 0x0000002e003a7306 */ /* 0x0002a20000200c00 */
[----:B0-----:R-:W-:Y:S02]  /*39a0*/  HADD2.F32 R30, -RZ, R59.H0_H0 ;  /* 0x2000003bff1e7230 */ /* 0x001fe40000004100 */
[----:B------:R-:W-:Y:S02]  /*39b0*/  HADD2.F32 R59, -RZ, R25.H1_H1 ;  /* 0x30000019ff3b7230 */ /* 0x000fe40000004100 */
[----:B------:R-:W-:Y:S01]  /*39c0*/  FFMA.FTZ R54, R52, R35, R54 ;  /* 0x0000002334367223 */ /* 0x000fe20000010036 */
[----:B------:R-:W-:Y:S02]  /*39d0*/  HADD2.F32 R25, -RZ, R45.H0_H0 ;  /* 0x2000002dff197230 */ /* 0x000fe40000004100 */
[----:B------:R-:W-:Y:S01]  /*39e0*/  FFMA.FTZ R55, R50, R30, R55 ;  /* 0x0000001e32377223 */ /* 0x000fe20000010037 */
[----:B------:R-:W-:Y:S01]  /*39f0*/  HADD2.F32 R45, -RZ, R66.H0_H0 ;  /* 0x20000042ff2d7230 */ /* 0x000fe20000004100 */
[----:B------:R2:W0:Y:S01]  /*3a00*/  I2F.F16 R62, R47 ;  /* 0x0000002f003e7306 */ /* 0x0004220000200c00 */
[----:B-1----:R-:W-:Y:S01]  /*3a10*/  FFMA.FTZ R46, R38, R52, R53 ;  /* 0x00000034262e7223 */ /* 0x002fe20000010035 */
[----:B------:R-:W-:-:S02]  /*3a20*/  HADD2.F32 R53, -RZ, R24.H0_H0 ;  /* 0x20000018ff357230 */ /* 0x000fc40000004100 */
[----:B------:R-:W-:Y:S01]  /*3a30*/  FFMA.FTZ R50, R52, R37, R55 ;  /* 0x0000002534327223 */ /* 0x000fe20000010037 */
[----:B------:R-:W-:Y:S02]  /*3a40*/  HADD2.F32 R52, -RZ, R24.H1_H1 ;  /* 0x30000018ff347230 */ /* 0x000fe40000004100 */
[----:B------:R-:W-:Y:S02]  /*3a50*/  HADD2.F32 R24, -RZ, R44.H0_H0 ;  /* 0x2000002cff187230 */ /* 0x000fe40000004100 */
[C---:B------:R-:W-:Y:S01]  /*3a60*/  FFMA.FTZ R56, R53.reuse, R42, R65 ;  /* 0x0000002a35387223 */ /* 0x040fe20000010041 */
[----:B------:R0:W1:Y:S01]  /*3a70*/  I2F.F16 R67, R48 ;  /* 0x0000003000437306 */ /* 0x0000620000200c00 */
[C---:B------:R-:W-:Y:S01]  /*3a80*/  FFMA.FTZ R61, R53.reuse, R40, R50 ;  /* 0x00000028353d7223 */ /* 0x040fe20000010032 */
[----:B------:R-:W-:Y:S02]  /*3a90*/  HADD2.F32 R44, -RZ, R64.H0_H0 ;  /* 0x20000040ff2c7230 */ /* 0x000fe40000004100 */
[----:B------:R-:W-:Y:S01]  /*3aa0*/  FFMA.FTZ R63, R53, R41, R54 ;  /* 0x00000029353f7223 */ /* 0x000fe20000010036 */
[----:B------:R-:W-:Y:S01]  /*3ab0*/  FFMA.FTZ R55, R39, R53, R46 ;  /* 0x0000003527377223 */ /* 0x000fe2000001002e */
[----:B--2---:R-:W-:-:S02]  /*3ac0*/  HADD2.F32 R47, -RZ, R58.H0_H0 ;  /* 0x2000003aff2f7230 */ /* 0x004fc40000004100 */
[C---:B------:R-:W-:Y:S01]  /*3ad0*/  FFMA.FTZ R54, R52.reuse, R25, R61 ;  /* 0x0000001934367223 */ /* 0x040fe2000001003d */
[----:B------:R-:W-:Y:S01]  /*3ae0*/  HADD2.F32 R46, -RZ, R60.H0_H0 ;  /* 0x2000003cff2e7230 */ /* 0x000fe20000004100 */
[----:B------:R-:W2:Y:S01]  /*3af0*/  I2F.F16 R23, R23 ;  /* 0x0000001700177306 */ /* 0x000ea20000200c00 */
[----:B0-----:R-:W-:Y:S02]  /*3b00*/  HADD2.F32 R48, -RZ, R62.H0_H0 ;  /* 0x2000003eff307230 */ /* 0x001fe40000004100 */
[----:B------:R-:W-:Y:S01]  /*3b10*/  FFMA.FTZ R63, R52, R44, R63 ;  /* 0x0000002c343f7223 */ /* 0x000fe2000001003f */
[----:B------:R-:W-:Y:S01]  /*3b20*/  FFMA.FTZ R55, R24, R52, R55 ;  /* 0x0000003418377223 */ /* 0x000fe20000010037 */
[C---:B------:R-:W-:Y:S01]  /*3b30*/  FFMA.FTZ R58, R57.reuse, R47, R54 ;  /* 0x0000002f393a7223 */ /* 0x040fe20000010036 */
[----:B------:R-:W-:Y:S02]  /*3b40*/  HADD2.F32 R53, -RZ, R11.H0_H0 ;  /* 0x2000000bff357230 */ /* 0x000fe40000004100 */
[----:B------:R-:W-:Y:S01]  /*3b50*/  FFMA.FTZ R60, R57, R48, R63 ;  /* 0x00000030393c7223 */ /* 0x000fe2000001003f */
[----:B-1----:R-:W-:Y:S01]  /*3b60*/  HADD2.F32 R50, -RZ, R67.H0_H0 ;  /* 0x20000043ff327230 */ /* 0x002fe20000004100 */
[----:B------:R-:W0:Y:S01]  /*3b70*/  I2F.F16 R34, R34 ;  /* 0x0000002200227306 */ /* 0x000e220000200c00 */
[----:B------:R-:W-:Y:S01]  /*3b80*/  FFMA.FTZ R61, R46, R57, R55 ;  /* 0x000000392e3d7223 */ /* 0x000fe20000010037 */
[----:B------:R-:W-:-:S02]  /*3b90*/  HADD2.F32 R55, -RZ, R10.H0_H0 ;  /* 0x2000000aff377230 */ /* 0x000fc40000004100 */
[----:B--2---:R-:W-:-:S04]  /*3ba0*/  HADD2.F32 R54, -RZ, R23.H0_H0 ;  /* 0x20000017ff367230 */ /* 0x004fc80000004100 */
[----:B------:R-:W1:Y:S01]  /*3bb0*/  I2F.F16 R22, R22 ;  /* 0x0000001600167306 */ /* 0x000e620000200c00 */
[----:B0-----:R-:W-:-:S07]  /*3bc0*/  HADD2.F32 R34, -RZ, R34.H0_H0 ;  /* 0x20000022ff227230 */ /* 0x001fce0000004100 */
[----:B------:R0:W2:Y:S01]  /*3bd0*/  I2F.F16 R65, R51 ;  /* 0x0000003300417306 */ /* 0x0000a20000200c00 */
[----:B------:R-:W-:Y:S01]  /*3be0*/  FFMA.FTZ R23, R59, R34, R58 ;  /* 0x000000223b177223 */ /* 0x000fe2000001003a */
[----:B0-----:R-:W-:Y:S01]  /*3bf0*/  FFMA.FTZ R51, R52, R45, R56 ;  /* 0x0000002d34337223 */ /* 0x001fe20000010038 */
[----:B------:R-:W-:-:S03]  /*3c00*/  HADD2.F32 R52, -RZ, R12.H0_H0 ;  /* 0x2000000cff347230 */ /* 0x000fc60000004100 */
[----:B------:R-:W-:Y:S01]  /*3c10*/  FFMA.FTZ R63, R57, R50, R51 ;  /* 0x00000032393f7223 */ /* 0x000fe20000010033 */
[----:B-1----:R-:W-:Y:S02]  /*3c20*/  HADD2.F32 R57, -RZ, R22.H0_H0 ;  /* 0x20000016ff397230 */ /* 0x002fe40000004100 */
[----:B------:R-:W-:Y:S01]  /*3c30*/  FFMA.FTZ R22, R54, R59, R61 ;  /* 0x0000003b36167223 */ /* 0x000fe2000001003d */
[----:B--2---:R-:W-:Y:S02]  /*3c40*/  HADD2.F32 R56, -RZ, R65.H0_H0 ;  /* 0x20000041ff387230 */ /* 0x004fe40000004100 */
[----:B------:R-:W-:Y:S01]  /*3c50*/  FMUL.FTZ R23, R52, R23 ;  /* 0x0000001734177220 */ /* 0x000fe20000410000 */
[----:B------:R-:W-:Y:S02]  /*3c60*/  HADD2.F32 R51, -RZ, R13.H0_H0 ;  /* 0x2000000dff337230 */ /* 0x000fe40000004100 */
[C---:B------:R-:W-:Y:S01]  /*3c70*/  FFMA.FTZ R60, R59.reuse, R57, R60 ;  /* 0x000000393b3c7223 */ /* 0x040fe2000001003c */
[----:B------:R-:W-:Y:S01]  /*3c80*/  FFMA.FTZ R58, R59, R56, R63 ;  /* 0x000000383b3a7223 */ /* 0x000fe2000001003f */
[----:B------:R-:W-:Y:S01]  /*3c90*/  F2FP.F16.F32.PACK_AB R23, RZ, R23 ;  /* 0x00000017ff17723e */ /* 0x000fe200000000ff */
[----:B------:R-:W-:Y:S01]  /*3ca0*/  FMUL.FTZ R22, R51, R22 ;  /* 0x0000001633167220 */ /* 0x000fe20000410000 */
[----:B------:R-:W-:Y:S01]  /*3cb0*/  FMUL.FTZ R60, R53, R60 ;  /* 0x0000003c353c7220 */ /* 0x000fe20000410000 */
[----:B------:R-:W-:-:S03]  /*3cc0*/  FMUL.FTZ R58, R55, R58 ;  /* 0x0000003a373a7220 */ /* 0x000fc60000410000 */
        /* <DEDUP_REMOVED lines=32> */
[--C-:B------:R-:W-:Y:S02]  /*3ed0*/  HADD2.F32 R59, -RZ, R23.reuse.H0_H0 ;  /* 0x20000017ff3b7230 */ /* 0x100fe40000004100 */
[----:B------:R-:W-:Y:S02]  /*3ee0*/  HADD2.F32 R61, -RZ, R23.H1_H1 ;  /* 0x30000017ff3d7230 */ /* 0x000fe40000004100 */
        /* <DEDUP_REMOVED lines=140> */
.L_x_1035:
[C---:B0-----:R-:W-:Y:S02]  /*47b0*/  IMAD.WIDE R16, R49.reuse, 0x4, R32 ;  /* 0x0000000431107825 */ /* 0x041fe400078e0220 */
[----:B------:R-:W5:Y:S04]  /*47c0*/  LDG.E.128.CONSTANT R32, desc[UR10][R32.64] ;  /* 0x0000000a20207981 */ /* 0x000f68000c1e9d00 */
[----:B-----5:R0:W5:Y:S01]  /*47d0*/  LDG.E.128.CONSTANT R24, desc[UR10][R16.64] ;  /* 0x0000000a10187981 */ /* 0x020162000c1e9d00 */
[----:B------:R-:W-:Y:S01]  /*47e0*/  IMAD.WIDE R22, R49, 0x4, R16 ;  /* 0x0000000431167825 */ /* 0x000fe200078e0210 */
[----:B------:R-:W-:Y:S06]  /*47f0*/  @!P1 BRA `(.L_x_1036) ;  /* 0x0000001400a89947 */ /* 0x000fec0003800000 */
[----:B------:R-:W-:Y:S02]  /*4800*/  LOP3.LUT R0, R33, 0xff, RZ, 0xc0, !PT ;  /* 0x000000ff21007812 */ /* 0x000fe400078ec0ff */
[----:B------:R-:W-:Y:S02]  /*4810*/  LOP3.LUT R15, R34, 0xff, RZ, 0xc0, !PT ;  /* 0x000000ff220f7812 */ /* 0x000fe400078ec0ff */
[----:B0-----:R-:W-:Y:S02]  /*4820*/  IADD3 R16, PT, PT, R0, -0x80, RZ ;  /* 0xffffff8000107810 */ /* 0x001fe40007ffe0ff */
[----:B------:R-:W-:Y:S02]  /*4830*/  LOP3.LUT R0, R35, 0xff, RZ, 0xc0, !PT ;  /* 0x000000ff23007812 */ /* 0x000fe400078ec0ff */
[----:B------:R0:W-:Y:S01]  /*4840*/  I2F.F16 R55, R16 ;  /* 0x0000001000377306 */ /* 0x0001e20000200c00 */
[----:B------:R-:W-:Y:S02]  /*4850*/  IADD3 R17, PT, PT, R15, -0x80, RZ ;  /* 0xffffff800f117810 */ /* 0x000fe40007ffe0ff */
[----:B------:R-:W-:-:S02]  /*4860*/  IADD3 R18, PT, PT, R0, -0x80, RZ ;  /* 0xffffff8000127810 */ /* 0x000fc40007ffe0ff */
[----:B------:R-:W-:Y:S02]  /*4870*/  LOP3.LUT R0, R32, 0xff, RZ, 0xc0, !PT ;  /* 0x000000ff20007812 */ /* 0x000fe400078ec0ff */
[----:B-----5:R-:W-:Y:S01]  /*4880*/  LOP3.LUT R15, R24, 0xff, RZ, 0xc0, !PT ;  /* 0x000000ff180f7812 */ /* 0x020fe200078ec0ff */
[----:B------:R1:W-:Y:S01]  /*4890*/  I2F.F16 R62, R18 ;  /* 0x00000012003e7306 */ /* 0x0003e20000200c00 */
[----:B------:R-:W-:Y:S02]  /*48a0*/  IADD3 R0, PT, PT, R0, -0x80, RZ ;  /* 0xffffff8000007810 */ /* 0x000fe40007ffe0ff */
[----:B0-----:R-:W-:Y:S02]  /*48b0*/  LOP3.LUT R16, R25, 0xff, RZ, 0xc0, !PT ;  /* 0x000000ff19107812 */ /* 0x001fe400078ec0ff */
[----:B------:R-:W-:Y:S02]  /*48c0*/  LEA.HI R38, R32, 0xffffff80, RZ, 0x8 ;  /* 0xffffff8020267811 */ /* 0x000fe400078f40ff */
        /* <DEDUP_REMOVED lines=17> */
[----:B0-----:R-:W-:Y:S01]  /*49e0*/  SHF.R.U32.HI R15, RZ, 0x8, R33 ;  /* 0x00000008ff0f7819 */ /* 0x001fe20000011621 */
[----:B--2---:R-:W-:Y:S01]  /*49f0*/  HADD2.F32 R40, -RZ, R40.H0_H0 ;  /* 0x20000028ff287230 */ /* 0x004fe20000004100 */
[----:B------:R-:W-:-:S02]  /*4a00*/  LEA.HI R29, R24, 0xffffff80, RZ, 0x8 ;  /* 0xffffff80181d7811 */ /* 0x000fc400078f40ff */
[----:B------:R-:W-:Y:S02]  /*4a10*/  LOP3.LUT R15, R15, 0xff, RZ, 0xc0, !PT ;  /* 0x000000ff0f0f7812 */ /* 0x000fe400078ec0ff */
[----:B------:R-:W-:Y:S01]  /*4a20*/  LEA.HI R37, R33, 0xffffff80, RZ, 0x8 ;  /* 0xffffff8021257811 */ /* 0x000fe200078f40ff */
[----:B------:R0:W2:Y:S01]  /*4a30*/  I2F.F16 R41, R18 ;  /* 0x0000001200297306 */ /* 0x0000a20000200c00 */
[----:B-1----:R-:W-:Y:S01]  /*4a40*/  SHF.R.U32.HI R0, RZ, 0x8, R35 ;  /* 0x00000008ff007819 */ /* 0x002fe20000011623 */
[----:B---3--:R-:W-:Y:S01]  /*4a50*/  HADD2.F32 R39, -RZ, R39.H0_H0 ;  /* 0x20000027ff277230 */ /* 0x008fe20000004100 */
[----:B------:R-:W-:Y:S02]  /*4a60*/  IADD3 R15, PT, PT, R15, -0x80, RZ ;  /* 0xffffff800f0f7810 */ /* 0x000fe40007ffe0ff */
[----:B------:R-:W-:Y:S02]  /*4a70*/  LOP3.LUT R0, R0, 0xff, RZ, 0xc0, !PT ;  /* 0x000000ff00007812 */ /* 0x000fe400078ec0ff */
[----:B------:R-:W-:Y:S01]  /*4a80*/  LEA.HI R36, R35, 0xffffff80, RZ, 0x8 ;  /* 0xffffff8023247811 */ /* 0x000fe200078f40ff */
[----:B------:R1:W-:Y:S01]  /*4a90*/  I2F.F16 R57, R17 ;  /* 0x0000001100397306 */ /* 0x0003e20000200c00 */
[----:B0-----:R-:W-:-:S02]  /*4aa0*/  IADD3 R18, PT, PT, R16, -0x80, RZ ;  /* 0xffffff8010127810 */ /* 0x001fc40007ffe0ff */
[----:B------:R-:W-:Y:S02]  /*4ab0*/  LEA.HI R31, R34, 0xffffff80, RZ, 0x8 ;  /* 0xffffff80221f7811 */ /* 0x000fe400078f40ff */
[----:B------:R-:W-:Y:S02]  /*4ac0*/  SHF.R.U32.HI R33, RZ, 0x10, R33 ;  /* 0x00000010ff217819 */ /* 0x000fe40000011621 */
[----:B------:R-:W-:Y:S01]  /*4ad0*/  SHF.R.U32.HI R35, RZ, 0x10, R35 ;  /* 0x00000010ff237819 */ /* 0x000fe20000011623 */
[----:B------:R0:W-:Y:S01]  /*4ae0*/  I2F.F16 R58, R32 ;  /* 0x00000020003a7306 */ /* 0x0001e20000200c00 */
[----:B-1----:R-:W1:Y:S01]  /*4af0*/  LDS.64 R16, [UR6+0x20] ;  /* 0x00002006ff107984 */ /* 0x002e620008000a00 */
[----:B------:R-:W-:Y:S01]  /*4b00*/  SHF.R.U32.HI R34, RZ, 0x10, R34 ;  /* 0x00000010ff227819 */ /* 0x000fe20000011622 */
[----:B--2---:R-:W-:Y:S01]  /*4b10*/  HADD2.F32 R41, -RZ, R41.H0_H0 ;  /* 0x20000029ff297230 */ /* 0x004fe20000004100 */
[----:B------:R-:W-:Y:S02]  /*4b20*/  LOP3.LUT R33, R33, 0xff, RZ, 0xc0, !PT ;  /* 0x000000ff21217812 */ /* 0x000fe400078ec0ff */
[----:B------:R-:W-:-:S02]  /*4b30*/  LOP3.LUT R35, R35, 0xff, RZ, 0xc0, !PT ;  /* 0x000000ff23237812 */ /* 0x000fc400078ec0ff */
[----:B------:R2:W-:Y:S01]  /*4b40*/  I2F.F16 R56, R15 ;  /* 0x0000000f00387306 */ /* 0x0005e20000200c00 */
[----:B0-----:R-:W-:Y:S02]  /*4b50*/  IADD3 R32, PT, PT, R0, -0x80, RZ ;  /* 0xffffff8000207810 */ /* 0x001fe40007ffe0ff */
[--C-:B------:R-:W-:Y:S02]  /*4b60*/  SHF.R.U32.HI R0, RZ, 0x8, R24.reuse ;  /* 0x00000008ff007819 */ /* 0x100fe40000011618 */
[----:B------:R-:W-:Y:S02]  /*4b70*/  SHF.R.U32.HI R24, RZ, 0x10, R24 ;  /* 0x00000010ff187819 */ /* 0x000fe40000011618 */
[----:B------:R-:W-:Y:S01]  /*4b80*/  LOP3.LUT R0, R0, 0xff, RZ, 0xc0, !PT ;  /* 0x000000ff00007812 */ /* 0x000fe200078ec0ff */
[----:B------:R0:W-:Y:S01]  /*4b90*/  I2F.F16 R63, R32 ;  /* 0x00000020003f7306 */ /* 0x0001e20000200c00 */
[----:B--2---:R-:W-:Y:S02]  /*4ba0*/  SHF.R.U32.HI R15, RZ, 0x8, R25 ;  /* 0x00000008ff0f7819 */ /* 0x004fe40000011619 */
[----:B------:R-:W-:-:S02]  /*4bb0*/  IADD3 R0, PT, PT, R0, -0x80, RZ ;  /* 0xffffff8000007810 */ /* 0x000fc40007ffe0ff */
[----:B------:R-:W-:Y:S02]  /*4bc0*/  LOP3.LUT R34, R34, 0xff, RZ, 0xc0, !PT ;  /* 0x000000ff22227812 */ /* 0x000fe400078ec0ff */
[----:B------:R-:W-:Y:S01]  /*4bd0*/  LOP3.LUT R15, R15, 0xff, RZ, 0xc0, !PT ;  /* 0x000000ff0f0f7812 */ /* 0x000fe200078ec0ff */
[----:B------:R2:W3:Y:S01]  /*4be0*/  I2F.F16 R44, R0 ;  /* 0x00000000002c7306 */ /* 0x0004e20000200c00 */
[----:B0-----:R-:W-:Y:S02]  /*4bf0*/  SHF.R.U32.HI R32, RZ, 0x10, R25 ;  /* 0x00000010ff207819 */ /* 0x001fe40000011619 */
[----:B------:R-:W-:Y:S02]  /*4c00*/  SHF.R.U32.HI R25, RZ, 0x8, R27 ;  /* 0x00000008ff197819 */ /* 0x000fe4000001161b */
[----:B------:R-:W-:Y:S02]  /*4c10*/  IADD3 R33, PT, PT, R33, -0x80, RZ ;  /* 0xffffff8021217810 */ /* 0x000fe40007ffe0ff */
[----:B------:R-:W-:Y:S01]  /*4c20*/  LOP3.LUT R25, R25, 0xff, RZ, 0xc0, !PT ;  /* 0x000000ff19197812 */ /* 0x000fe200078ec0ff */
[----:B------:R0:W4:Y:S01]  /*4c30*/  I2F.F16 R60, R18 ;  /* 0x00000012003c7306 */ /* 0x0001220000200c00 */
[----:B--2---:R-:W-:-:S02]  /*4c40*/  LOP3.LUT R0, R24, 0xff, RZ, 0xc0, !PT ;  /* 0x000000ff18007812 */ /* 0x004fc400078ec0ff */
[----:B------:R-:W-:Y:S02]  /*4c50*/  IADD3 R46, PT, PT, R25, -0x80, RZ ;  /* 0xffffff80192e7810 */ /* 0x000fe40007ffe0ff */
[----:B------:R-:W2:Y:S01]  /*4c60*/  LDS.64 R24, [UR6+0x28] ;  /* 0x00002806ff187984 */ /* 0x000ea20008000a00 */
[----:B------:R-:W-:Y:S01]  /*4c70*/  IADD3 R35, PT, PT, R35, -0x80, RZ ;  /* 0xffffff8023237810 */ /* 0x000fe20007ffe0ff */
[----:B---3--:R-:W-:Y:S01]  /*4c80*/  HADD2.F32 R44, -RZ, R44.H0_H0 ;  /* 0x2000002cff2c7230 */ /* 0x008fe20000004100 */
[----:B------:R-:W-:Y:S01]  /*4c90*/  IADD3 R34, PT, PT, R34, -0x80, RZ ;  /* 0xffffff8022227810 */ /* 0x000fe20007ffe0ff */
[----:B------:R3:W-:Y:S01]  /*4ca0*/  I2F.F16 R59, R33 ;  /* 0x00000021003b7306 */ /* 0x0007e20000200c00 */
[--C-:B0-----:R-:W-:Y:S01]  /*4cb0*/  SHF.R.U32.HI R18, RZ, 0x8, R26.reuse ;  /* 0x00000008ff127819 */ /* 0x101fe2000001161a */
[--C-:B-1----:R-:W-:Y:S01]  /*4cc0*/  HADD2.F32 R47, -RZ, R16.reuse.H1_H1 ;  /* 0x30000010ff2f7230 */ /* 0x102fe20000004100 */
[----:B------:R-:W-:Y:S01]  /*4cd0*/  LOP3.LUT R42, R27, 0xff, RZ, 0xc0, !PT ;  /* 0x000000ff1b2a7812 */ /* 0x000fe200078ec0ff */
[--C-:B------:R-:W-:Y:S01]  /*4ce0*/  HADD2.F32 R50, -RZ, R17.reuse.H0_H0 ;  /* 0x20000011ff327230 */ /* 0x100fe20000004100 */
[----:B------:R-:W-:Y:S01]  /*4cf0*/  LOP3.LUT R18, R18, 0xff, RZ, 0xc0, !PT ;  /* 0x000000ff12127812 */ /* 0x000fe200078ec0ff */
[----:B------:R-:W-:Y:S01]  /*4d00*/  HADD2.F32 R52, -RZ, R17.H1_H1 ;  /* 0x30000011ff347230 */ /* 0x000fe20000004100 */
[----:B------:R-:W-:Y:S01]  /*4d10*/  IADD3 R15, PT, PT, R15, -0x80, RZ ;  /* 0xffffff800f0f7810 */ /* 0x000fe20007ffe0ff */
[----:B------:R0:W-:Y:S01]  /*4d20*/  I2F.F16 R65, R35 ;  /* 0x0000002300417306 */ /* 0x0001e20000200c00 */
[----:B---3--:R-:W-:Y:S01]  /*4d30*/  IADD3 R33, PT, PT, R18, -0x80, RZ ;  /* 0xffffff8012217810 */ /* 0x008fe20007ffe0ff */
[----:B------:R-:W-:Y:S01]  /*4d40*/  HADD2.F32 R18, -RZ, R16.H0_H0 ;  /* 0x20000010ff127230 */ /* 0x000fe20000004100 */
[----:B------:R-:W-:Y:S01]  /*4d50*/  IADD3 R42, PT, PT, R42, -0x80, RZ ;  /* 0xffffff802a2a7810 */ /* 0x000fe20007ffe0ff */
[----:B------:R-:W-:Y:S01]  /*4d60*/  HADD2.F32 R16, -RZ, R51.H0_H0 ;  /* 0x20000033ff107230 */ /* 0x000fe20000004100 */
[----:B------:R-:W-:Y:S01]  /*4d70*/  LEA.HI R28, R26, 0xffffff80, RZ, 0x8 ;  /* 0xffffff801a1c7811 */ /* 0x000fe200078f40ff */
[----:B------:R-:W-:Y:S01]  /*4d80*/  HADD2.F32 R17, -RZ, R57.H0_H0 ;  /* 0x20000039ff117230 */ /* 0x000fe20000004100 */
[----:B------:R-:W-:Y:S01]  /*4d90*/  SHF.R.U32.HI R43, RZ, 0x10, R26 ;  /* 0x00000010ff2b7819 */ /* 0x000fe2000001161a */
[----:B------:R1:W-:Y:S01]  /*4da0*/  I2F.F16 R61, R34 ;  /* 0x00000022003d7306 */ /* 0x0003e20000200c00 */
[----:B------:R-:W-:Y:S01]  /*4db0*/  LEA.HI R53, R27, 0xffffff80, RZ, 0x8 ;  /* 0xffffff801b357811 */ /* 0x000fe200078f40ff */
[----:B------:R-:W-:Y:S01]  /*4dc0*/  HADD2.F32 R26, -RZ, R54.H0_H0 ;  /* 0x20000036ff1a7230 */ /* 0x000fe20000004100 */
[----:B------:R-:W-:Y:S01]  /*4dd0*/  SHF.R.U32.HI R48, RZ, 0x10, R27 ;  /* 0x00000010ff307819 */ /* 0x000fe2000001161b */
[----:B------:R-:W-:Y:S01]  /*4de0*/  HADD2.F32 R27, -RZ, R56.H0_H0 ;  /* 0x20000038ff1b7230 */ /* 0x000fe20000004100 */
[----:B0-----:R-:W-:Y:S01]  /*4df0*/  LOP3.LUT R35, R32, 0xff, RZ, 0xc0, !PT ;  /* 0x000000ff20237812 */ /* 0x001fe200078ec0ff */
[----:B----4-:R-:W-:-:S02]  /*4e00*/  HADD2.F32 R32, -RZ, R60.H0_H0 ;  /* 0x2000003cff207230 */ /* 0x010fc40000004100 */
[----:B------:R-:W-:Y:S01]  /*4e10*/  FFMA.FTZ R51, R16, R18, RZ ;  /* 0x0000001210337223 */ /* 0x000fe200000100ff */
[----:B------:R-:W0:Y:S01]  /*4e20*/  I2F.F16 R38, R38 ;  /* 0x0000002600267306 */ /* 0x000e220000200c00 */
[----:B-1----:R-:W-:Y:S01]  /*4e30*/  IADD3 R34, PT, PT, R0, -0x80, RZ ;  /* 0xffffff8000227810 */ /* 0x002fe20007ffe0ff */
[----:B------:R-:W-:Y:S02]  /*4e40*/  HADD2.F32 R0, -RZ, R55.H0_H0 ;  /* 0x20000037ff007230 */ /* 0x000fe40000004100 */
[----:B------:R-:W-:Y:S01]  /*4e50*/  FFMA.FTZ R57, R18, R17, RZ ;  /* 0x0000001112397223 */ /* 0x000fe200000100ff */
[----:B------:R-:W-:Y:S01]  /*4e60*/  FFMA.FTZ R51, R26, R47, R51 ;  /* 0x0000002f1a337223 */ /* 0x000fe20000010033 */
[----:B------:R-:W-:Y:S02]  /*4e70*/  LOP3.LUT R48, R48, 0xff, RZ, 0xc0, !PT ;  /* 0x000000ff30307812 */ /* 0x000fe400078ec0ff */
[----:B------:R-:W-:Y:S01]  /*4e80*/  FFMA.FTZ R54, R47, R32, R57 ;  /* 0x000000202f367223 */ /* 0x000fe20000010039 */
[----:B------:R1:W3:Y:S01]  /*4e90*/  I2F.F16 R45, R15 ;  /* 0x0000000f002d7306 */ /* 0x0002e20000200c00 */
[----:B------:R-:W-:-:S02]  /*4ea0*/  IADD3 R48, PT, PT, R48, -0x80, RZ ;  /* 0xffffff8030307810 */ /* 0x000fc40007ffe0ff */
[----:B------:R-:W-:Y:S01]  /*4eb0*/  ISETP.NE.AND P0, PT, R19, 0x1, PT ;  /* 0x000000011300780c */ /* 0x000fe20003f05270 */
[----:B0-----:R-:W-:-:S04]  /*4ec0*/  HADD2.F32 R38, -RZ, R38.H0_H0 ;  /* 0x20000026ff267230 */ /* 0x001fc80000004100 */
[----:B------:R-:W0:Y:S01]  /*4ed0*/  I2F.F16 R36, R36 ;  /* 0x0000002400247306 */ /* 0x000e220000200c00 */
[----:B-1----:R-:W-:Y:S02]  /*4ee0*/  HADD2.F32 R15, -RZ, R62.H0_H0 ;  /* 0x2000003eff0f7230 */ /* 0x002fe40000004100 */
[----:B---3--:R-:W-:-:S05]  /*4ef0*/  HADD2.F32 R45, -RZ, R45.H0_H0 ;  /* 0x2000002dff2d7230 */ /* 0x008fca0000004100 */
[----:B------:R-:W1:Y:S01]  /*4f00*/  I2F.F16 R37, R37 ;  /* 0x0000002500257306 */ /* 0x000e620000200c00 */
[----:B0-----:R-:W-:-:S07]  /*4f10*/  HADD2.F32 R36, -RZ, R36.H0_H0 ;  /* 0x20000024ff247230 */ /* 0x001fce0000004100 */
[----:B------:R-:W0:Y:S01]  /*4f20*/  I2F.F16 R31, R31 ;  /* 0x0000001f001f7306 */ /* 0x000e220000200c00 */
[----:B-1----:R-:W-:-:S07]  /*4f30*/  HADD2.F32 R37, -RZ, R37.H0_H0 ;  /* 0x20000025ff257230 */ /* 0x002fce0000004100 */
[----:B------:R1:W-:Y:S01]  /*4f40*/  I2F.F16 R64, R33 ;  /* 0x0000002100407306 */ /* 0x0003e20000200c00 */
[----:B0-----:R-:W-:-:S07]  /*4f50*/  HADD2.F32 R31, -RZ, R31.H0_H0 ;  /* 0x2000001fff1f7230 */ /* 0x001fce0000004100 */
[----:B------:R0:W-:Y:S01]  /*4f60*/  I2F.F16 R66, R46 ;  /* 0x0000002e00427306 */ /* 0x0001e20000200c00 */
[----:B-1----:R-:W-:-:S07]  /*4f70*/  HADD2.F32 R33, -RZ, R63.H0_H0 ;  /* 0x2000003fff217230 */ /* 0x002fce0000004100 */
[----:B------:R-:W1:Y:S01]  /*4f80*/  I2F.F16 R42, R42 ;  /* 0x0000002a002a7306 */ /* 0x000e620000200c00 */
[C---:B0-----:R-:W-:Y:S01]  /*4f90*/  FFMA.FTZ R46, R18.reuse, R0, RZ ;  /* 0x00000000122e7223 */ /* 0x041fe200000100ff */
[----:B------:R-:W-:-:S03]  /*4fa0*/  FFMA.FTZ R18, R18, R15, RZ ;  /* 0x0000000f12127223 */ /* 0x000fc600000100ff */
[C---:B------:R-:W-:Y:S01]  /*4fb0*/  FFMA.FTZ R55, R47.reuse, R27, R46 ;  /* 0x0000001b2f377223 */ /* 0x040fe2000001002e */
[----:B------:R-:W-:Y:S01]  /*4fc0*/  FFMA.FTZ R56, R47, R33, R18 ;  /* 0x000000212f387223 */ /* 0x000fe20000010012 */
[----:B------:R-:W-:Y:S01]  /*4fd0*/  LOP3.LUT R47, R43, 0xff, RZ, 0xc0, !PT ;  /* 0x000000ff2b2f7812 */ /* 0x000fe200078ec0ff */
[----:B------:R-:W-:Y:S01]  /*4fe0*/  HADD2.F32 R18, -RZ, R58.H0_H0 ;  /* 0x2000003aff127230 */ /* 0x000fe20000004100 */
[----:B------:R0:W-:Y:S01]  /*4ff0*/  I2F.F16 R62, R34 ;  /* 0x00000022003e7306 */ /* 0x0001e20000200c00 */
[----:B------:R-:W-:Y:S01]  /*5000*/  IADD3 R46, PT, PT, R35, -0x80, RZ ;  /* 0xffffff80232e7810 */ /* 0x000fe20007ffe0ff */
[----:B------:R-:W-:Y:S01]  /*5010*/  HADD2.F32 R43, -RZ, R65.H0_H0 ;  /* 0x20000041ff2b7230 */ /* 0x000fe20000004100 */
[----:B------:R-:W-:Y:S01]  /*5020*/  IADD3 R47, PT, PT, R47, -0x80, RZ ;  /* 0xffffff802f2f7810 */ /* 0x000fe20007ffe0ff */
[----:B------:R-:W-:Y:S02]  /*5030*/  HADD2.F32 R35, -RZ, R61.H0_H0 ;  /* 0x2000003dff237230 */ /* 0x000fe40000004100 */
[----:B------:R-:W-:Y:S01]  /*5040*/  FFMA.FTZ R51, R18, R50, R51 ;  /* 0x0000003212337223 */ /* 0x000fe20000010033 */
[----:B-1----:R-:W-:-:S02]  /*5050*/  HADD2.F32 R42, -RZ, R42.H0_H0 ;  /* 0x2000002aff2a7230 */ /* 0x002fc40000004100 */
[C---:B------:R-:W-:Y:S01]  /*5060*/  FFMA.FTZ R57, R50.reuse, R43, R56 ;  /* 0x0000002b32397223 */ /* 0x040fe20000010038 */
[----:B------:R1:W3:Y:S01]  /*5070*/  I2F.F16 R63, R46 ;  /* 0x0000002e003f7306 */ /* 0x0002e20000200c00 */
[----:B0-----:R-:W-:Y:S02]  /*5080*/  HADD2.F32 R34, -RZ, R59.H0_H0 ;  /* 0x2000003bff227230 */ /* 0x001fe40000004100 */
[----:B------:R-:W-:Y:S01]  /*5090*/  FFMA.FTZ R54, R50, R35, R54 ;  /* 0x0000002332367223 */ /* 0x000fe20000010036 */
[----:B------:R-:W-:Y:S01]  /*50a0*/  FFMA.FTZ R61, R52, R36, R57 ;  /* 0x00000024343d7223 */ /* 0x000fe20000010039 */
[----:B--2---:R-:W-:Y:S02]  /*50b0*/  HADD2.F32 R58, -RZ, R25.H1_H1 ;  /* 0x30000019ff3a7230 */ /* 0x004fe40000004100 */
[----:B------:R-:W-:Y:S01]  /*50c0*/  FFMA.FTZ R55, R50, R34, R55 ;  /* 0x0000002232377223 */ /* 0x000fe20000010037 */
[----:B------:R-:W-:Y:S01]  /*50d0*/  FFMA.FTZ R54, R52, R31, R54 ;  /* 0x0000001f34367223 */ /* 0x000fe20000010036 */
[----:B------:R0:W2:Y:S01]  /*50e0*/  I2F.F16 R56, R47 ;  /* 0x0000002f00387306 */ /* 0x0000a20000200c00 */
[----:B-1----:R-:W-:Y:S01]  /*50f0*/  FFMA.FTZ R46, R38, R52, R51 ;  /* 0x00000034262e7223 */ /* 0x002fe20000010033 */
[----:B------:R-:W-:-:S02]  /*5100*/  HADD2.F32 R51, -RZ, R24.H0_H0 ;  /* 0x20000018ff337230 */ /* 0x000fc40000004100 */
[----:B------:R-:W-:Y:S01]  /*5110*/  FFMA.FTZ R50, R52, R37, R55 ;  /* 0x0000002534327223 */ /* 0x000fe20000010037 */
[----:B------:R-:W-:Y:S02]  /*5120*/  HADD2.F32 R55, -RZ, R25.H0_H0 ;  /* 0x20000019ff377230 */ /* 0x000fe40000004100 */
[----:B------:R-:W-:Y:S02]  /*5130*/  HADD2.F32 R24, -RZ, R24.H1_H1 ;  /* 0x30000018ff187230 */ /* 0x000fe40000004100 */
[----:B------:R-:W-:Y:S01]  /*5140*/  FFMA.FTZ R60, R51, R42, R61 ;  /* 0x0000002a333c7223 */ /* 0x000fe2000001003d */
[----:B------:R1:W4:Y:S01]  /*5150*/  I2F.F16 R52, R48 ;  /* 0x0000003000347306 */ /* 0x0003220000200c00 */
[----:B------:R-:W-:Y:S01]  /*5160*/  FFMA.FTZ R25, R39, R51, R46 ;  /* 0x0000003327197223 */ /* 0x000fe2000001002e */
[----:B------:R-:W-:Y:S02]  /*5170*/  HADD2.F32 R46, -RZ, R64.H0_H0 ;  /* 0x20000040ff2e7230 */ /* 0x000fe40000004100 */
[C---:B------:R-:W-:Y:S01]  /*5180*/  FFMA.FTZ R57, R51.reuse, R40, R50 ;  /* 0x0000002833397223 */ /* 0x040fe20000010032 */
[----:B------:R-:W-:Y:S01]  /*5190*/  FFMA.FTZ R59, R51, R41, R54 ;  /* 0x00000029333b7223 */ /* 0x000fe20000010036 */
[----:B0-----:R-:W-:-:S02]  /*51a0*/  HADD2.F32 R47, -RZ, R66.H0_H0 ;  /* 0x20000042ff2f7230 */ /* 0x001fc40000004100 */
[----:B------:R-:W-:Y:S01]  /*51b0*/  FFMA.FTZ R25, R44, R24, R25 ;  /* 0x000000182c197223 */ /* 0x000fe20000010019 */
[----:B---3--:R-:W-:Y:S01]  /*51c0*/  HADD2.F32 R50, -RZ, R63.H0_H0 ;  /* 0x2000003fff327230 */ /* 0x008fe20000004100 */
[----:B------:R-:W0:Y:S01]  /*51d0*/  I2F.F16 R29, R29 ;  /* 0x0000001d001d7306 */ /* 0x000e220000200c00 */
[----:B-1----:R-:W-:Y:S02]  /*51e0*/  HADD2.F32 R48, -RZ, R62.H0_H0 ;  /* 0x2000003eff307230 */ /* 0x002fe40000004100 */
[C---:B------:R-:W-:Y:S01]  /*51f0*/  FFMA.FTZ R54, R24.reuse, R45, R57 ;  /* 0x0000002d18367223 */ /* 0x040fe20000010039 */
[----:B--2---:R-:W-:Y:S02]  /*5200*/  HADD2.F32 R51, -RZ, R56.H0_H0 ;  /* 0x20000038ff337230 */ /* 0x004fe40000004100 */
[----:B------:R-:W-:Y:S01]  /*5210*/  FFMA.FTZ R56, R24, R46, R59 ;  /* 0x0000002e18387223 */ /* 0x000fe2000001003b */
[----:B----4-:R-:W-:Y:S01]  /*5220*/  HADD2.F32 R52, -RZ, R52.H0_H0 ;  /* 0x20000034ff347230 */ /* 0x010fe20000004100 */
[----:B------:R-:W1:Y:S01]  /*5230*/  I2F.F16 R30, R30 ;  /* 0x0000001e001e7306 */ /* 0x000e620000200c00 */
[----:B0-----:R-:W-:-:S07]  /*5240*/  HADD2.F32 R29, -RZ, R29.H0_H0 ;  /* 0x2000001dff1d7230 */ /* 0x001fce0000004100 */
[----:B------:R-:W0:Y:S01]  /*5250*/  I2F.F16 R28, R28 ;  /* 0x0000001c001c7306 */ /* 0x000e220000200c00 */
[----:B-1----:R-:W-:-:S07]  /*5260*/  HADD2.F32 R30, -RZ, R30.H0_H0 ;  /* 0x2000001eff1e7230 */ /* 0x002fce0000004100 */
[----:B------:R1:W2:Y:S01]  /*5270*/  I2F.F16 R61, R53 ;  /* 0x00000035003d7306 */ /* 0x0002a20000200c00 */
[----:B0-----:R-:W-:Y:S02]  /*5280*/  HADD2.F32 R57, -RZ, R28.H0_H0 ;  /* 0x2000001cff397230 */ /* 0x001fe40000004100 */
[----:B-1----:R-:W-:Y:S01]  /*5290*/  FFMA.FTZ R53, R24, R47, R60 ;  /* 0x0000002f18357223 */ /* 0x002fe2000001003c */
[----:B------:R-:W-:Y:S01]  /*52a0*/  FFMA.FTZ R24, R48, R55, R25 ;  /* 0x0000003730187223 */ /* 0x000fe20000010019 */
[C---:B------:R-:W-:Y:S01]  /*52b0*/  FFMA.FTZ R25, R55.reuse, R50, R54 ;  /* 0x0000003237197223 */ /* 0x040fe20000010036 */
[C---:B------:R-:W-:Y:S01]  /*52c0*/  FFMA.FTZ R60, R55.reuse, R51, R56 ;  /* 0x00000033373c7223 */ /* 0x040fe20000010038 */
[----:B------:R-:W-:Y:S01]  /*52d0*/  FFMA.FTZ R59, R55, R52, R53 ;  /* 0x00000034373b7223 */ /* 0x000fe20000010035 */
[----:B------:R-:W-:Y:S02]  /*52e0*/  HADD2.F32 R53, -RZ, R13.H0_H0 ;  /* 0x2000000dff357230 */ /* 0x000fe40000004100 */
[----:B------:R-:W-:Y:S01]  /*52f0*/  FFMA.FTZ R24, R29, R58, R24 ;  /* 0x0000003a1d187223 */ /* 0x000fe20000010018 */
[----:B--2---:R-:W-:-:S02]  /*5300*/  HADD2.F32 R56, -RZ, R61.H0_H0 ;  /* 0x2000003dff387230 */ /* 0x004fc40000004100 */
        /* <DEDUP_REMOVED lines=185> */
.L_x_1036:
[C---:B0-----:R-:W-:Y:S01]  /*5ea0*/  IMAD.WIDE R16, R49.reuse, 0x4, R22 ;  /* 0x0000000431107825 */ /* 0x041fe200078e0216 */
[----:B------:R-:W2:Y:S04]  /*5eb0*/  LDG.E.128.CONSTANT R28, desc[UR10][R22.64] ;  /* 0x0000000a161c7981 */ /* 0x000ea8000c1e9d00 */
[----:B-----5:R-:W3:Y:S01]  /*5ec0*/  LDG.E.128.CONSTANT R24, desc[UR10][R16.64] ;  /* 0x0000000a10187981 */ /* 0x020ee2000c1e9d00 */
[----:B------:R-:W-:Y:S01]  /*5ed0*/  UIADD3 UR4, UPT, UPT, UR6, 0x40, URZ ;  /* 0x0000004006047890 */ /* 0x000fe2000fffe0ff */
[----:B------:R-:W-:Y:S01]  /*5ee0*/  MOV R15, R21 ;  /* 0x00000015000f7202 */ /* 0x000fe20000000f00 */
        /* <DEDUP_REMOVED lines=11> */
[----:B------:R0:W-:Y:S01]  /*5fa0*/  I2F.F16 R22, R0 ;  /* 0x0000000000167306 */ /* 0x0001e20000200c00 */
[----:B------:R-:W-:Y:S02]  /*5fb0*/  LOP3.LUT R43, R27, 0xff, RZ, 0xc0, !PT ;  /* 0x000000ff1b2b7812 */ /* 0x000fe400078ec0ff */
[----:B------:R-:W-:Y:S02]  /*5fc0*/  IADD3 R16, PT, PT, R15, -0x80, RZ ;  /* 0xffffff800f107810 */ /* 0x000fe40007ffe0ff */
[----:B------:R-:W-:Y:S02]  /*5fd0*/  LOP3.LUT R15, R31, 0xff, RZ, 0xc0, !PT ;  /* 0x000000ff1f0f7812 */ /* 0x000fe400078ec0ff */
[----:B------:R-:W-:Y:S01]  /*5fe0*/  SHF.R.U32.HI R44, RZ, 0x8, R27 ;  /* 0x00000008ff2c7819 */ /* 0x000fe2000001161b */
[----:B------:R1:W-:Y:S01]  /*5ff0*/  I2F.F16 R53, R16 ;  /* 0x0000001000357306 */ /* 0x0003e20000200c00 */
[----:B0-----:R-:W-:-:S02]  /*6000*/  LOP3.LUT R0, R28, 0xff, RZ, 0xc0, !PT ;  /* 0x000000ff1c007812 */ /* 0x001fc400078ec0ff */
[----:B------:R-:W-:Y:S02]  /*6010*/  IADD3 R41, PT, PT, R15, -0x80, RZ ;  /* 0xffffff800f297810 */ /* 0x000fe40007ffe0ff */
[----:B------:R-:W-:Y:S02]  /*6020*/  IADD3 R0, PT, PT, R0, -0x80, RZ ;  /* 0xffffff8000007810 */ /* 0x000fe40007ffe0ff */
[----:B------:R-:W-:Y:S01]  /*6030*/  LOP3.LUT R15, R30, 0xff, RZ, 0xc0, !PT ;  /* 0x000000ff1e0f7812 */ /* 0x000fe200078ec0ff */
[----:B------:R-:W-:Y:S01]  /*6040*/  I2F.F16 R63, R41 ;  /* 0x00000029003f7306 */ /* 0x000fe20000200c00 */
[----:B-1----:R-:W-:Y:S02]  /*6050*/  LOP3.LUT R16, R25, 0xff, RZ, 0xc0, !PT ;  /* 0x000000ff19107812 */ /* 0x002fe400078ec0ff */
[----:B------:R-:W-:Y:S02]  /*6060*/  IADD3 R17, PT, PT, R15, -0x80, RZ ;  /* 0xffffff800f117810 */ /* 0x000fe40007ffe0ff */
[----:B------:R-:W-:-:S02]  /*6070*/  IADD3 R16, PT, PT, R16, -0x80, RZ ;  /* 0xffffff8010107810 */ /* 0x000fc40007ffe0ff */
[----:B------:R-:W-:Y:S01]  /*6080*/  LOP3.LUT R15, R24, 0xff, RZ, 0xc0, !PT ;  /* 0x000000ff180f7812 */ /* 0x000fe200078ec0ff */
[----:B------:R0:W-:Y:S01]  /*6090*/  I2F.F16 R23, R18 ;  /* 0x0000001200177306 */ /* 0x0001e20000200c00 */
[----:B------:R-:W-:Y:S02]  /*60a0*/  SHF.R.U32.HI R48, RZ, 0x10, R27 ;  /* 0x00000010ff307819 */ /* 0x000fe4000001161b */
[----:B------:R-:W-:Y:S02]  /*60b0*/  IADD3 R15, PT, PT, R15, -0x80, RZ ;  /* 0xffffff800f0f7810 */ /* 0x000fe40007ffe0ff */
[----:B------:R-:W-:Y:S02]  /*60c0*/  IADD3 R43, PT, PT, R43, -0x80, RZ ;  /* 0xffffff802b2b7810 */ /* 0x000fe40007ffe0ff */
[----:B------:R-:W-:Y:S01]  /*60d0*/  LOP3.LUT R48, R48, 0xff, RZ, 0xc0, !PT ;  /* 0x000000ff30307812 */ /* 0x000fe200078ec0ff */
[----:B------:R1:W-:Y:S01]  /*60e0*/  I2F.F16 R46, R0 ;  /* 0x00000000002e7306 */ /* 0x0003e20000200c00 */
[----:B0-----:R-:W-:-:S02]  /*60f0*/  LOP3.LUT R18, R26, 0xff, RZ, 0xc0, !PT ;  /* 0x000000ff1a127812 */ /* 0x001fc400078ec0ff */
[----:B------:R-:W-:Y:S02]  /*6100*/  IADD3 R48, PT, PT, R48, -0x80, RZ ;  /* 0xffffff8030307810 */ /* 0x000fe40007ffe0ff */
[----:B------:R-:W-:Y:S02]  /*6110*/  IADD3 R18, PT, PT, R18, -0x80, RZ ;  /* 0xffffff8012127810 */ /* 0x000fe40007ffe0ff */
[----:B------:R-:W-:Y:S01]  /*6120*/  ISETP.NE.AND P0, PT, R19, 0x1, PT ;  /* 0x000000011300780c */ /* 0x000fe20003f05270 */
[----:B------:R0:W2:Y:S01]  /*6130*/  I2F.F16 R41, R16 ;  /* 0x0000001000297306 */ /* 0x0000a20000200c00 */
[--C-:B-1----:R-:W-:Y:S02]  /*6140*/  SHF.R.U32.HI R0, RZ, 0x8, R28.reuse ;  /* 0x00000008ff007819 */ /* 0x102fe4000001161c */
[----:B------:R-:W-:Y:S02]  /*6150*/  SHF.R.U32.HI R28, RZ, 0x10, R28 ;  /* 0x00000010ff1c7819 */ /* 0x000fe4000001161c */
[----:B------:R-:W-:-:S02]  /*6160*/  LOP3.LUT R0, R0, 0xff, RZ, 0xc0, !PT ;  /* 0x000000ff00007812 */ /* 0x000fc400078ec0ff */
[----:B------:R-:W-:Y:S01]  /*6170*/  LOP3.LUT R28, R28, 0xff, RZ, 0xc0, !PT ;  /* 0x000000ff1c1c7812 */ /* 0x000fe200078ec0ff */
[----:B------:R1:W3:Y:S01]  /*6180*/  I2F.F16 R42, R18 ;  /* 0x00000012002a7306 */ /* 0x0002e20000200c00 */
[--C-:B0-----:R-:W-:Y:S02]  /*6190*/  SHF.R.U32.HI R16, RZ, 0x8, R30.reuse ;  /* 0x00000008ff107819 */ /* 0x101fe4000001161e */
[----:B------:R-:W-:Y:S02]  /*61a0*/  IADD3 R0, PT, PT, R0, -0x80, RZ ;  /* 0xffffff8000007810 */ /* 0x000fe40007ffe0ff */
[----:B------:R-:W-:Y:S02]  /*61b0*/  LOP3.LUT R16, R16, 0xff, RZ, 0xc0, !PT ;  /* 0x000000ff10107812 */ /* 0x000fe400078ec0ff */
[----:B------:R-:W-:Y:S01]  /*61c0*/  IADD3 R28, PT, PT, R28, -0x80, RZ ;  /* 0xffffff801c1c7810 */ /* 0x000fe20007ffe0ff */
[----:B------:R0:W-:Y:S01]  /*61d0*/  I2F.F16 R55, R17 ;  /* 0x0000001100377306 */ /* 0x0001e20000200c00 */
[----:B-1----:R-:W-:Y:S01]  /*61e0*/  IADD3 R18, PT, PT, R16, -0x80, RZ ;  /* 0xffffff8010127810 */ /* 0x002fe20007ffe0ff */
[----:B--2---:R-:W-:Y:S01]  /*61f0*/  HADD2.F32 R41, -RZ, R41.H0_H0 ;  /* 0x20000029ff297230 */ /* 0x004fe20000004100 */
[----:B------:R-:W-:-:S04]  /*6200*/  SHF.R.U32.HI R30, RZ, 0x10, R30 ;  /* 0x00000010ff1e7819 */ /* 0x000fc8000001161e */
[----:B------:R-:W-:Y:S01]  /*6210*/  LOP3.LUT R30, R30, 0xff, RZ, 0xc0, !PT ;  /* 0x000000ff1e1e7812 */ /* 0x000fe200078ec0ff */
[----:B------:R1:W2:Y:S01]  /*6220*/  I2F.F16 R40, R15 ;  /* 0x0000000f00287306 */ /* 0x0002a20000200c00 */
[----:B0-----:R-:W0:Y:S01]  /*6230*/  LDS.64 R16, [UR6+0x30] ;  /* 0x00003006ff107984 */ /* 0x001e220008000a00 */
[----:B---3--:R-:W-:Y:S01]  /*6240*/  HADD2.F32 R42, -RZ, R42.H0_H0 ;  /* 0x2000002aff2a7230 */ /* 0x008fe20000004100 */
[----:B------:R-:W-:-:S05]  /*6250*/  IADD3 R30, PT, PT, R30, -0x80, RZ ;  /* 0xffffff801e1e7810 */ /* 0x000fca0007ffe0ff */
[----:B------:R3:W-:Y:S01]  /*6260*/  I2F.F16 R51, R0 ;  /* 0x0000000000337306 */ /* 0x0007e20000200c00 */
[--C-:B-1----:R-:W-:Y:S02]  /*6270*/  SHF.R.U32.HI R15, RZ, 0x8, R29.reuse ;  /* 0x00000008ff0f7819 */ /* 0x102fe4000001161d */
[----:B------:R-:W-:Y:S02]  /*6280*/  SHF.R.U32.HI R29, RZ, 0x10, R29 ;  /* 0x00000010ff1d7819 */ /* 0x000fe4000001161d */
[----:B------:R-:W-:Y:S02]  /*6290*/  LOP3.LUT R15, R15, 0xff, RZ, 0xc0, !PT ;  /* 0x000000ff0f0f7812 */ /* 0x000fe400078ec0ff */
[----:B------:R-:W-:Y:S01]  /*62a0*/  LOP3.LUT R29, R29, 0xff, RZ, 0xc0, !PT ;  /* 0x000000ff1d1d7812 */ /* 0x000fe200078ec0ff */
[----:B------:R1:W-:Y:S01]  /*62b0*/  I2F.F16 R56, R28 ;  /* 0x0000001c00387306 */ /* 0x0003e20000200c00 */
[----:B---3--:R-:W-:Y:S01]  /*62c0*/  SHF.R.U32.HI R0, RZ, 0x8, R31 ;  /* 0x00000008ff007819 */ /* 0x008fe2000001161f */
[----:B--2---:R-:W-:Y:S01]  /*62d0*/  HADD2.F32 R40, -RZ, R40.H0_H0 ;  /* 0x20000028ff287230 */ /* 0x004fe20000004100 */
[----:B------:R-:W-:-:S02]  /*62e0*/  IADD3 R15, PT, PT, R15, -0x80, RZ ;  /* 0xffffff800f0f7810 */ /* 0x000fc40007ffe0ff */
[----:B------:R-:W-:Y:S02]  /*62f0*/  LOP3.LUT R0, R0, 0xff, RZ, 0xc0, !PT ;  /* 0x000000ff00007812 */ /* 0x000fe400078ec0ff */
[----:B------:R-:W-:Y:S01]  /*6300*/  SHF.R.U32.HI R31, RZ, 0x10, R31 ;  /* 0x00000010ff1f7819 */ /* 0x000fe2000001161f */
[----:B------:R2:W3:Y:S01]  /*6310*/  I2F.F16 R54, R15 ;  /* 0x0000000f00367306 */ /* 0x0004e20000200c00 */
[----:B-1----:R-:W-:Y:S02]  /*6320*/  IADD3 R28, PT, PT, R0, -0x80, RZ ;  /* 0xffffff80001c7810 */ /* 0x002fe40007ffe0ff */
[--C-:B------:R-:W-:Y:S02]  /*6330*/  SHF.R.U32.HI R0, RZ, 0x8, R24.reuse ;  /* 0x00000008ff007819 */ /* 0x100fe40000011618 */
[----:B------:R-:W-:Y:S02]  /*6340*/  SHF.R.U32.HI R24, RZ, 0x10, R24 ;  /* 0x00000010ff187819 */ /* 0x000fe40000011618 */
[----:B------:R-:W-:Y:S01]  /*6350*/  LOP3.LUT R0, R0, 0xff, RZ, 0xc0, !PT ;  /* 0x000000ff00007812 */ /* 0x000fe200078ec0ff */
[----:B------:R1:W-:Y:S01]  /*6360*/  I2F.F16 R64, R28 ;  /* 0x0000001c00407306 */ /* 0x0003e20000200c00 */
[----:B--2---:R-:W-:-:S02]  /*6370*/  SHF.R.U32.HI R15, RZ, 0x8, R25 ;  /* 0x00000008ff0f7819 */ /* 0x004fc40000011619 */
[----:B------:R-:W-:Y:S02]  /*6380*/  LOP3.LUT R24, R24, 0xff, RZ, 0xc0, !PT ;  /* 0x000000ff18187812 */ /* 0x000fe400078ec0ff */
[----:B------:R-:W-:Y:S02]  /*6390*/  SHF.R.U32.HI R25, RZ, 0x10, R25 ;  /* 0x00000010ff197819 */ /* 0x000fe40000011619 */
[----:B------:R-:W-:Y:S01]  /*63a0*/  IADD3 R24, PT, PT, R24, -0x80, RZ ;  /* 0xffffff8018187810 */ /* 0x000fe20007ffe0ff */
[----:B------:R2:W-:Y:S01]  /*63b0*/  I2F.F16 R58, R18 ;  /* 0x00000012003a7306 */ /* 0x0005e20000200c00 */
[----:B------:R-:W-:Y:S01]  /*63c0*/  LOP3.LUT R25, R25, 0xff, RZ, 0xc0, !PT ;  /* 0x000000ff19197812 */ /* 0x000fe200078ec0ff */
[--C-:B0-----:R-:W-:Y:S01]  /*63d0*/  HADD2.F32 R50, -RZ, R17.reuse.H0_H0 ;  /* 0x20000011ff327230 */ /* 0x101fe20000004100 */
[----:B------:R-:W-:Y:S01]  /*63e0*/  LOP3.LUT R31, R31, 0xff, RZ, 0xc0, !PT ;  /* 0x000000ff1f1f7812 */ /* 0x000fe200078ec0ff */
[----:B------:R-:W-:Y:S01]  /*63f0*/  HADD2.F32 R52, -RZ, R17.H1_H1 ;  /* 0x30000011ff347230 */ /* 0x000fe20000004100 */
[----:B-1----:R-:W-:Y:S01]  /*6400*/  IADD3 R28, PT, PT, R25, -0x80, RZ ;  /* 0xffffff80191c7810 */ /* 0x002fe20007ffe0ff */
[----:B------:R-:W-:Y:S01]  /*6410*/  HADD2.F32 R45, -RZ, R16.H1_H1 ;  /* 0x30000010ff2d7230 */ /* 0x000fe20000004100 */
[----:B------:R-:W-:Y:S01]  /*6420*/  IADD3 R0, PT, PT, R0, -0x80, RZ ;  /* 0xffffff8000007810 */ /* 0x000fe20007ffe0ff */
[----:B------:R0:W-:Y:S01]  /*6430*/  I2F.F16 R60, R24 ;  /* 0x00000018003c7306 */ /* 0x0001e20000200c00 */
[----:B------:R-:W-:Y:S01]  /*6440*/  LOP3.LUT R15, R15, 0xff, RZ, 0xc0, !PT ;  /* 0x000000ff0f0f7812 */ /* 0x000fe200078ec0ff */
[----:B------:R-:W-:Y:S01]  /*6450*/  HADD2.F32 R17, -RZ, R46.H0_H0 ;  /* 0x2000002eff117230 */ /* 0x000fe20000004100 */
[----:B------:R-:W-:Y:S01]  /*6460*/  IADD3 R29, PT, PT, R29, -0x80, RZ ;  /* 0xffffff801d1d7810 */ /* 0x000fe20007ffe0ff */
[----:B---3--:R-:W-:Y:S01]  /*6470*/  HADD2.F32 R27, -RZ, R54.H0_H0 ;  /* 0x20000036ff1b7230 */ /* 0x008fe20000004100 */
[----:B------:R-:W-:-:S02]  /*6480*/  IADD3 R31, PT, PT, R31, -0x80, RZ ;  /* 0xffffff801f1f7810 */ /* 0x000fc40007ffe0ff */
[----:B--2---:R-:W-:Y:S01]  /*6490*/  IADD3 R18, PT, PT, R15, -0x80, RZ ;  /* 0xffffff800f127810 */ /* 0x004fe20007ffe0ff */
[----:B------:R1:W2:Y:S01]  /*64a0*/  I2F.F16 R47, R0 ;  /* 0x00000000002f7306 */ /* 0x0002a20000200c00 */
[----:B0-----:R-:W0:Y:S01]  /*64b0*/  LDS.64 R24, [UR6+0x38] ;  /* 0x00003806ff187984 */ /* 0x001e220008000a00 */
[----:B------:R-:W-:Y:S02]  /*64c0*/  HADD2.F32 R15, -RZ, R16.H0_H0 ;  /* 0x20000010ff0f7230 */ /* 0x000fe40000004100 */
[----:B------:R-:W-:-:S04]  /*64d0*/  HADD2.F32 R16, -RZ, R63.H0_H0 ;  /* 0x2000003fff107230 */ /* 0x000fc80000004100 */
[----:B------:R3:W-:Y:S01]  /*64e0*/  I2F.F16 R57, R29 ;  /* 0x0000001d00397306 */ /* 0x0007e20000200c00 */
[----:B-1----:R-:W-:Y:S02]  /*64f0*/  HADD2.F32 R0, -RZ, R53.H0_H0 ;  /* 0x20000035ff007230 */ /* 0x002fe40000004100 */
[----:B------:R-:W-:-:S03]  /*6500*/  FFMA.FTZ R54, R15, R16, RZ ;  /* 0x000000100f367223 */ /* 0x000fc600000100ff */
[----:B------:R-:W-:Y:S01]  /*6510*/  FFMA.FTZ R46, R15, R0, RZ ;  /* 0x000000000f2e7223 */ /* 0x000fe200000100ff */
[----:B--2---:R-:W-:Y:S01]  /*6520*/  HADD2.F32 R47, -RZ, R47.H0_H0 ;  /* 0x2000002fff2f7230 */ /* 0x004fe20000004100 */
[----:B------:R1:W-:Y:S01]  /*6530*/  I2F.F16 R65, R31 ;  /* 0x0000001f00417306 */ /* 0x0003e20000200c00 */
[----:B---3--:R-:W-:Y:S01]  /*6540*/  SHF.R.U32.HI R29, RZ, 0x8, R26 ;  /* 0x00000008ff1d7819 */ /* 0x008fe2000001161a */
[----:B------:R-:W-:Y:S01]  /*6550*/  FFMA.FTZ R53, R45, R27, R46 ;  /* 0x0000001b2d357223 */ /* 0x000fe2000001002e */
[----:B------:R-:W-:Y:S02]  /*6560*/  SHF.R.U32.HI R26, RZ, 0x10, R26 ;  /* 0x00000010ff1a7819 */ /* 0x000fe4000001161a */
[----:B------:R-:W-:Y:S02]  /*6570*/  LOP3.LUT R29, R29, 0xff, RZ, 0xc0, !PT ;  /* 0x000000ff1d1d7812 */ /* 0x000fe400078ec0ff */
[----:B------:R-:W-:Y:S01]  /*6580*/  LOP3.LUT R46, R44, 0xff, RZ, 0xc0, !PT ;  /* 0x000000ff2c2e7812 */ /* 0x000fe200078ec0ff */
[----:B------:R2:W3:Y:S01]  /*6590*/  I2F.F16 R59, R30 ;  /* 0x0000001e003b7306 */ /* 0x0004e20000200c00 */
[----:B-1----:R-:W-:Y:S01]  /*65a0*/  LOP3.LUT R31, R26, 0xff, RZ, 0xc0, !PT ;  /* 0x000000ff1a1f7812 */ /* 0x002fe200078ec0ff */
[----:B------:R-:W-:-:S02]  /*65b0*/  HADD2.F32 R26, -RZ, R51.H0_H0 ;  /* 0x20000033ff1a7230 */ /* 0x000fc40000004100 */
[----:B------:R-:W-:Y:S01]  /*65c0*/  FFMA.FTZ R51, R17, R15, RZ ;  /* 0x0000000f11337223 */ /* 0x000fe200000100ff */
[----:B------:R-:W-:-:S03]  /*65d0*/  IADD3 R46, PT, PT, R46, -0x80, RZ ;  /* 0xffffff802e2e7810 */ /* 0x000fc60007ffe0ff */
[----:B------:R-:W-:Y:S01]  /*65e0*/  FFMA.FTZ R51, R26, R45, R51 ;  /* 0x0000002d1a337223 */ /* 0x000fe20000010033 */
[----:B------:R1:W-:Y:S01]  /*65f0*/  I2F.F16 R61, R18 ;  /* 0x00000012003d7306 */ /* 0x0003e20000200c00 */
[----:B--2---:R-:W-:Y:S01]  /*6600*/  IADD3 R30, PT, PT, R29, -0x80, RZ ;  /* 0xffffff801d1e7810 */ /* 0x004fe20007ffe0ff */
[----:B------:R-:W-:-:S05]  /*6610*/  HADD2.F32 R29, -RZ, R64.H0_H0 ;  /* 0x20000040ff1d7230 */ /* 0x000fca0000004100 */
[----:B------:R-:W-:Y:S01]  /*6620*/  FFMA.FTZ R54, R45, R29, R54 ;  /* 0x0000001d2d367223 */ /* 0x000fe20000010036 */
[----:B------:R-:W2:Y:S01]  /*6630*/  I2F.F16 R36, R36 ;  /* 0x0000002400247306 */ /* 0x000ea20000200c00 */
[----:B-1----:R-:W-:Y:S02]  /*6640*/  HADD2.F32 R18, -RZ, R55.H0_H0 ;  /* 0x20000037ff127230 */ /* 0x002fe40000004100 */
[----:B---3--:R-:W-:Y:S02]  /*6650*/  HADD2.F32 R44, -RZ, R59.H0_H0 ;  /* 0x2000003bff2c7230 */ /* 0x008fe40000004100 */
[----:B0-----:R-:W-:Y:S02]  /*6660*/  HADD2.F32 R59, -RZ, R25.H1_H1 ;  /* 0x30000019ff3b7230 */ /* 0x001fe40000004100 */
[----:B------:R-:W-:Y:S01]  /*6670*/  FFMA.FTZ R55, R15, R18, RZ ;  /* 0x000000120f377223 */ /* 0x000fe200000100ff */
[----:B------:R-:W-:Y:S01]  /*6680*/  IADD3 R15, PT, PT, R31, -0x80, RZ ;  /* 0xffffff801f0f7810 */ /* 0x000fe20007ffe0ff */
[----:B------:R-:W0:Y:S01]  /*6690*/  I2F.F16 R37, R37 ;  /* 0x0000002500257306 */ /* 0x000e220000200c00 */
[----:B------:R-:W-:-:S05]  /*66a0*/  HADD2.F32 R31, -RZ, R57.H0_H0 ;  /* 0x20000039ff1f7230 */ /* 0x000fca0000004100 */
[----:B------:R-:W-:Y:S01]  /*66b0*/  FFMA.FTZ R53, R50, R31, R53 ;  /* 0x0000001f32357223 */ /* 0x000fe20000010035 */
[----:B--2---:R-:W-:Y:S01]  /*66c0*/  HADD2.F32 R36, -RZ, R36.H0_H0 ;  /* 0x20000024ff247230 */ /* 0x004fe20000004100 */
[----:B------:R-:W1:Y:S01]  /*66d0*/  I2F.F16 R38, R38 ;  /* 0x0000002600267306 */ /* 0x000e620000200c00 */
[----:B0-----:R-:W-:-:S07]  /*66e0*/  HADD2.F32 R37, -RZ, R37.H0_H0 ;  /* 0x20000025ff257230 */ /* 0x001fce0000004100 */
[----:B------:R-:W0:Y:S01]  /*66f0*/  I2F.F16 R39, R39 ;  /* 0x0000002700277306 */ /* 0x000e220000200c00 */
[----:B------:R-:W-:Y:S01]  /*6700*/  FFMA.FTZ R53, R52, R37, R53 ;  /* 0x0000002534357223 */ /* 0x000fe20000010035 */
[----:B-1----:R-:W-:-:S06]  /*6710*/  HADD2.F32 R38, -RZ, R38.H0_H0 ;  /* 0x20000026ff267230 */ /* 0x002fcc0000004100 */
[----:B------:R1:W-:Y:S01]  /*6720*/  I2F.F16 R62, R28 ;  /* 0x0000001c003e7306 */ /* 0x0003e20000200c00 */
[----:B0-----:R-:W-:-:S07]  /*6730*/  HADD2.F32 R39, -RZ, R39.H0_H0 ;  /* 0x20000027ff277230 */ /* 0x001fce0000004100 */
[----:B------:R-:W0:Y:S01]  /*6740*/  I2F.F16 R43, R43 ;  /* 0x0000002b002b7306 */ /* 0x000e220000200c00 */
[----:B-1----:R-:W-:-:S05]  /*6750*/  HADD2.F32 R28, -RZ, R58.H0_H0 ;  /* 0x2000003aff1c7230 */ /* 0x002fca0000004100 */
[----:B------:R-:W-:Y:S01]  /*6760*/  FFMA.FTZ R55, R45, R28, R55 ;  /* 0x0000001c2d377223 */ /* 0x000fe20000010037 */
[----:B------:R-:W-:Y:S01]  /*6770*/  HADD2.F32 R45, -RZ, R65.H0_H0 ;  /* 0x20000041ff2d7230 */ /* 0x000fe20000004100 */
[----:B------:R1:W2:Y:S02]  /*6780*/  I2F.F16 R63, R30 ;  /* 0x0000001e003f7306 */ /* 0x0002a40000200c00 */
[C---:B------:R-:W-:Y:S02]  /*6790*/  FFMA.FTZ R55, R50.reuse, R44, R55 ;  /* 0x0000002c32377223 */ /* 0x040fe40000010037 */
[----:B------:R-:W-:Y:S02]  /*67a0*/  FFMA.FTZ R54, R50, R45, R54 ;  /* 0x0000002d32367223 */ /* 0x000fe40000010036 */
[----:B------:R-:W-:Y:S01]  /*67b0*/  FFMA.FTZ R57, R52, R38, R55 ;  /* 0x0000002634397223 */ /* 0x000fe20000010037 */
[----:B0-----:R-:W-:Y:S01]  /*67c0*/  HADD2.F32 R43, -RZ, R43.H0_H0 ;  /* 0x2000002bff2b7230 */ /* 0x001fe20000004100 */
[----:B------:R-:W0:Y:S01]  /*67d0*/  I2F.F16 R65, R46 ;  /* 0x0000002e00417306 */ /* 0x000e220000200c00 */
[----:B-1----:R-:W-:-:S02]  /*67e0*/  HADD2.F32 R30, -RZ, R56.H0_H0 ;  /* 0x20000038ff1e7230 */ /* 0x002fc40000004100 */
[----:B------:R-:W-:Y:S02]  /*67f0*/  HADD2.F32 R55, -RZ, R25.H0_H0 ;  /* 0x20000019ff377230 */ /* 0x000fe40000004100 */
[----:B------:R-:W-:Y:S02]  /*6800*/  HADD2.F32 R25, -RZ, R62.H0_H0 ;  /* 0x2000003eff197230 */ /* 0x000fe40000004100 */
[----:B------:R-:W-:Y:S01]  /*6810*/  FFMA.FTZ R51, R30, R50, R51 ;  /* 0x000000321e337223 */ /* 0x000fe20000010033 */
[--C-:B------:R-:W-:Y:S01]  /*6820*/  HADD2.F32 R50, -RZ, R24.reuse.H0_H0 ;  /* 0x20000018ff327230 */ /* 0x100fe20000004100 */
[----:B------:R1:W3:Y:S02]  /*6830*/  I2F.F16 R64, R15 ;  /* 0x0000000f00407306 */ /* 0x0002e40000200c00 */
[----:B------:R-:W-:Y:S01]  /*6840*/  FFMA.FTZ R51, R36, R52, R51 ;  /* 0x0000003424337223 */ /* 0x000fe20000010033 */
[----:B------:R-:W-:Y:S01]  /*6850*/  FFMA.FTZ R52, R52, R39, R54 ;  /* 0x0000002734347223 */ /* 0x000fe20000010036 */
[C---:B------:R-:W-:Y:S01]  /*6860*/  FFMA.FTZ R56, R50.reuse, R41, R53 ;  /* 0x0000002932387223 */ /* 0x040fe20000010035 */
[----:B------:R-:W-:Y:S01]  /*6870*/  FFMA.FTZ R57, R50, R42, R57 ;  /* 0x0000002a32397223 */ /* 0x000fe20000010039 */
[----:B------:R-:W-:Y:S01]  /*6880*/  FFMA.FTZ R54, R40, R50, R51 ;  /* 0x0000003228367223 */ /* 0x000fe20000010033 */
[----:B------:R-:W-:Y:S01]  /*6890*/  FFMA.FTZ R58, R50, R43, R52 ;  /* 0x0000002b323a7223 */ /* 0x000fe20000010034 */
[----:B------:R4:W5:Y:S01]  /*68a0*/  I2F.F16 R66, R48 ;  /* 0x0000003000427306 */ /* 0x0009620000200c00 */
[----:B-1----:R-:W-:-:S02]  /*68b0*/  HADD2.F32 R15, -RZ, R24.H1_H1 ;  /* 0x30000018ff0f7230 */ /* 0x002fc40000004100 */
[----:B--2---:R-:W-:Y:S02]  /*68c0*/  HADD2.F32 R50, -RZ, R63.H0_H0 ;  /* 0x2000003fff327230 */ /* 0x004fe40000004100 */
[----:B0-----:R-:W-:Y:S02]  /*68d0*/  HADD2.F32 R51, -RZ, R65.H0_H0 ;  /* 0x20000041ff337230 */ /* 0x001fe40000004100 */
[----:B------:R-:W-:Y:S01]  /*68e0*/  FFMA.FTZ R53, R47, R15, R54 ;  /* 0x0000000f2f357223 */ /* 0x000fe20000010036 */
[----:B------:R-:W-:Y:S01]  /*68f0*/  HADD2.F32 R24, -RZ, R60.H0_H0 ;  /* 0x2000003cff187230 */ /* 0x000fe20000004100 */
[----:B------:R-:W0:Y:S01]  /*6900*/  I2F.F16 R34, R34 ;  /* 0x0000002200227306 */ /* 0x000e220000200c00 */
[----:B----4-:R-:W-:Y:S02]  /*6910*/  HADD2.F32 R48, -RZ, R61.H0_H0 ;  /* 0x2000003dff307230 */ /* 0x010fe40000004100 */
[----:B------:R-:W-:Y:S01]  /*6920*/  FFMA.FTZ R57, R15, R50, R57 ;  /* 0x000000320f397223 */ /* 0x000fe20000010039 */
[----:B---3--:R-:W-:-:S02]  /*6930*/  HADD2.F32 R46, -RZ, R64.H0_H0 ;  /* 0x20000040ff2e7230 */ /* 0x008fc40000004100 */
[----:B------:R-:W-:Y:S01]  /*6940*/  FFMA.FTZ R60, R24, R55, R53 ;  /* 0x00000037183c7223 */ /* 0x000fe20000010035 */
[----:B------:R-:W-:Y:S02]  /*6950*/  HADD2.F32 R53, -RZ, R12.H0_H0 ;  /* 0x2000000cff357230 */ /* 0x000fe40000004100 */
[----:B------:R-:W-:Y:S01]  /*6960*/  FFMA.FTZ R56, R15, R48, R56 ;  /* 0x000000300f387223 */ /* 0x000fe20000010038 */
[----:B-----5:R-:W-:Y:S01]  /*6970*/  HADD2.F32 R52, -RZ, R66.H0_H0 ;  /* 0x20000042ff347230 */ /* 0x020fe20000004100 */
[----:B------:R1:W2:Y:S01]  /*6980*/  I2F.F16 R67, R35 ;  /* 0x0000002300437306 */ /* 0x0002a20000200c00 */
[----:B------:R-:W-:Y:S02]  /*6990*/  HADD2.F32 R54, -RZ, R11.H0_H0 ;  /* 0x2000000bff367230 */ /* 0x000fe40000004100 */
[----:B------:R-:W-:Y:S01]  /*69a0*/  FFMA.FTZ R62, R55, R25, R56 ;  /* 0x00000019373e7223 */ /* 0x000fe20000010038 */
[----:B------:R-:W-:-:S05]  /*69b0*/  HADD2.F32 R56, -RZ, R23.H0_H0 ;  /* 0x20000017ff387230 */ /* 0x000fca0000004100 */
[----:B------:R-:W-:Y:S01]  /*69c0*/  FFMA.FTZ R62, R59, R56, R62 ;  /* 0x000000383b3e7223 */ /* 0x000fe2000001003e */
[----:B-1----:R-:W-:Y:S01]  /*69d0*/  FFMA.FTZ R35, R15, R51, R58 ;  /* 0x000000330f237223 */ /* 0x002fe2000001003a */
[----:B------:R-:W-:Y:S01]  /*69e0*/  FFMA.FTZ R15, R55, R46, R57 ;  /* 0x0000002e370f7223 */ /* 0x000fe20000010039 */
[----:B0-----:R-:W-:Y:S02]  /*69f0*/  HADD2.F32 R58, -RZ, R34.H0_H0 ;  /* 0x20000022ff3a7230 */ /* 0x001fe40000004100 */
[----:B------:R-:W-:Y:S01]  /*6a00*/  FMUL.FTZ R62, R53, R62 ;  /* 0x0000003e353e7220 */ /* 0x000fe20000410000 */
[----:B------:R-:W-:Y:S01]  /*6a10*/  FFMA.FTZ R64, R55, R52, R35 ;  /* 0x0000003437407223 */ /* 0x000fe20000010023 */
[----:B------:R-:W-:Y:S02]  /*6a20*/  HADD2.F32 R55, -RZ, R22.H0_H0 ;  /* 0x20000016ff377230 */ /* 0x000fe40000004100 */
[----:B--2---:R-:W-:Y:S02]  /*6a30*/  HADD2.F32 R57, -RZ, R67.H0_H0 ;  /* 0x20000043ff397230 */ /* 0x004fe40000004100 */
[----:B------:R-:W-:Y:S01]  /*6a40*/  FFMA.FTZ R15, R59, R58, R15 ;  /* 0x0000003a3b0f7223 */ /* 0x000fe2000001000f */
[----:B------:R-:W-:-:S02]  /*6a50*/  HADD2.F32 R35, -RZ, R13.H0_H0 ;  /* 0x2000000dff237230 */ /* 0x000fc40000004100 */
[----:B------:R-:W-:Y:S01]  /*6a60*/  FFMA.FTZ R60, R55, R59, R60 ;  /* 0x0000003b373c7223 */ /* 0x000fe2000001003c */
[----:B------:R-:W-:Y:S02]  /*6a70*/  HADD2.F32 R34, -RZ, R10.H0_H0 ;  /* 0x2000000aff227230 */ /* 0x000fe40000004100 */
[----:B------:R-:W-:Y:S01]  /*6a80*/  FFMA.FTZ R59, R59, R57, R64 ;  /* 0x000000393b3b7223 */ /* 0x000fe20000010040 */
        /* <DEDUP_REMOVED lines=11> */
[----:B------:R-:W-:Y:S01]  /*6b40*/  MOV R15, R21 ;  /* 0x00000015000f7202 */ /* 0x000fe20000000f00 */
        /* <DEDUP_REMOVED lines=170> */
.L_x_1033:
[----:B------:R-:W-:-:S04]  /*75f0*/  VIMNMX R0, PT, PT, R20, UR9, PT ;  /* 0x0000000914007c48 */ /* 0x000fc8000bfe0100 */
[----:B------:R-:W-:-:S13]  /*7600*/  ISETP.GT.AND P0, PT, R0, R15, PT ;  /* 0x0000000f0000720c */ /* 0x000fda0003f04270 */
[----:B------:R-:W-:Y:S05]  /*7610*/  @!P0 BRA `(.L_x_1037) ;  /* 0x0000002800088947 */ /* 0x000fea0003800000 */
[----:B------:R-:W0:Y:S01]  /*7620*/  LDC R49, c[0x0][0x3ac] ;  /* 0x0000eb00ff317b82 */ /* 0x000e220000000800 */
[----:B------:R-:W-:Y:S02]  /*7630*/  ISETP.GE.AND P1, PT, R19, 0x1, PT ;  /* 0x000000011300780c */ /* 0x000fe40003f26270 */
[----:B------:R-:W-:Y:S02]  /*7640*/  MOV R28, R32 ;  /* 0x00000020001c7202 */ /* 0x000fe40000000f00 */
[----:B------:R-:W-:Y:S02]  /*7650*/  MOV R29, R33 ;  /* 0x00000021001d7202 */ /* 0x000fe40000000f00 */
[----:B------:R-:W-:-:S07]  /*7660*/  VIMNMX.U32 R0, PT, PT, R20, UR9, PT ;  /* 0x0000000914007c48 */ /* 0x000fce000bfe0000 */
.L_x_1040:
[C---:B0-----:R-:W-:Y:S01]  /*7670*/  IMAD.WIDE R30, R49.reuse, 0x4, R28 ;  /* 0x00000004311e7825 */ /* 0x041fe200078e021c */
[----:B-----5:R0:W5:Y:S04]  /*7680*/  LDG.E.128.CONSTANT R32, desc[UR10][R28.64] ;  /* 0x0000000a1c207981 */ /* 0x020168000c1e9d00 */
[----:B------:R0:W5:Y:S01]  /*7690*/  LDG.E.128.CONSTANT R24, desc[UR10][R30.64] ;  /* 0x0000000a1e187981 */ /* 0x000162000c1e9d00 */
[----:B------:R-:W-:Y:S01]  /*76a0*/  MOV R16, R28 ;  /* 0x0000001c00107202 */ /* 0x000fe20000000f00 */
[----:B------:R-:W-:Y:S01]  /*76b0*/  IMAD.WIDE R22, R49, 0x4, R30 ;  /* 0x0000000431167825 */ /* 0x000fe200078e021e */
[----:B------:R-:W-:Y:S01]  /*76c0*/  MOV R17, R29 ;  /* 0x0000001d00117202 */ /* 0x000fe20000000f00 */
        /* <DEDUP_REMOVED lines=23> */
[----:B------:R-:W-:Y:S02]  /*7840*/  SHF.R.U32.HI R32, RZ, 0x6, R32 ;  /* 0x00000006ff207819 */ /* 0x000fe40000011620 */
[----:B------:R-:W-:Y:S02]  /*7850*/  LOP3.LUT R65, R35, 0x3f003f, RZ, 0xc0, !PT ;  /* 0x003f003f23417812 */ /* 0x000fe400078ec0ff */
[--C-:B------:R-:W-:Y:S02]  /*7860*/  SHF.R.U32.HI R54, RZ, 0xc, R35.reuse ;  /* 0x0000000cff367819 */ /* 0x100fe40000011623 */
        /* <DEDUP_REMOVED lines=22> */
[----:B------:R-:W-:Y:S02]  /*79d0*/  ISETP.NE.AND P0, PT, R19, 0x1, PT ;  /* 0x000000011300780c */ /* 0x000fe40003f05270 */
[----:B------:R-:W-:Y:S01]  /*79e0*/  PRMT R13, R13, 0x5410, R12 ;  /* 0x000054100d0d7816 */ /* 0x000fe2000000000c */
[----:B------:R-:W-:Y:S01]  /*79f0*/  HADD2 R60, R60, -1056, -1056 ;  /* 0xe420e4203c3c7430 */ /* 0x000fe20000000000 */
[----:B------:R-:W-:Y:S02]  /*7a00*/  PRMT R11, R11, 0x5410, R10 ;  /* 0x000054100b0b7816 */ /* 0x000fe4000000000a */
[----:B--2---:R-:W-:-:S02]  /*7a10*/  SHF.R.U32.HI R38, RZ, 0x8, R28 ;  /* 0x00000008ff267819 */ /* 0x004fc4000001161c */
[----:B------:R-:W-:Y:S02]  /*7a20*/  SHF.R.U32.HI R35, RZ, 0x8, R29 ;  /* 0x00000008ff237819 */ /* 0x000fe4000001161d */
[--C-:B------:R-:W-:Y:S02]  /*7a30*/  SHF.R.U32.HI R39, RZ, 0xa, R28.reuse ;  /* 0x0000000aff277819 */ /* 0x100fe4000001161c */
[----:B------:R-:W-:Y:S02]  /*7a40*/  LOP3.LUT R50, R28, 0x3f003f, RZ, 0xc0, !PT ;  /* 0x003f003f1c327812 */ /* 0x000fe400078ec0ff */
[----:B------:R-:W-:Y:S02]  /*7a50*/  SHF.R.U32.HI R55, RZ, 0x6, R28 ;  /* 0x00000006ff377819 */ /* 0x000fe4000001161c */
[----:B------:R-:W-:Y:S02]  /*7a60*/  LOP3.LUT R28, R33, 0xf000f, RZ, 0xc0, !PT ;  /* 0x000f000f211c7812 */ /* 0x000fe400078ec0ff */
[----:B------:R-:W-:-:S02]  /*7a70*/  LOP3.LUT R38, R21, 0x300030, R38, 0xf8, !PT ;  /* 0x0030003015267812 */ /* 0x000fc400078ef826 */
[----:B------:R-:W-:Y:S02]  /*7a80*/  LOP3.LUT R40, R40, 0x300030, R35, 0xf8, !PT ;  /* 0x0030003028287812 */ /* 0x000fe400078ef823 */
[----:B------:R-:W-:Y:S02]  /*7a90*/  SHF.R.U32.HI R41, RZ, 0xa, R29 ;  /* 0x0000000aff297819 */ /* 0x000fe4000001161d */
[----:B------:R-:W-:Y:S02]  /*7aa0*/  SHF.R.U32.HI R56, RZ, 0xa, R30 ;  /* 0x0000000aff387819 */ /* 0x000fe4000001161e */
[----:B------:R-:W-:Y:S02]  /*7ab0*/  LOP3.LUT R21, R53, 0xf000f, RZ, 0xc0, !PT ;  /* 0x000f000f35157812 */ /* 0x000fe400078ec0ff */
[----:B------:R-:W-:Y:S02]  /*7ac0*/  LOP3.LUT R33, R36, 0x64006400, RZ, 0xfc, !PT ;  /* 0x6400640024217812 */ /* 0x000fe400078efcff */
[----:B------:R-:W-:-:S02]  /*7ad0*/  LOP3.LUT R35, R61, 0x64006400, RZ, 0xfc, !PT ;  /* 0x640064003d237812 */ /* 0x000fc400078efcff */
[----:B------:R-:W-:Y:S01]  /*7ae0*/  LOP3.LUT R47, R29, 0x3f003f, RZ, 0xc0, !PT ;  /* 0x003f003f1d2f7812 */ /* 0x000fe200078ec0ff */
[----:B------:R-:W-:Y:S01]  /*7af0*/  HADD2 R33, R33, -1056, -1056 ;  /* 0xe420e42021217430 */ /* 0x000fe20000000000 */
[----:B------:R-:W-:Y:S01]  /*7b00*/  SHF.R.U32.HI R48, RZ, 0x6, R29 ;  /* 0x00000006ff307819 */ /* 0x000fe2000001161d */
[----:B------:R-:W-:Y:S01]  /*7b10*/  HADD2 R35, R35, -1056, -1056 ;  /* 0xe420e42023237430 */ /* 0x000fe20000000000 */
[--C-:B------:R-:W-:Y:S02]  /*7b20*/  SHF.R.U32.HI R29, RZ, 0x8, R30.reuse ;  /* 0x00000008ff1d7819 */ /* 0x100fe4000001161e */
[----:B------:R-:W-:Y:S02]  /*7b30*/  LOP3.LUT R44, R30, 0x3f003f, RZ, 0xc0, !PT ;  /* 0x003f003f1e2c7812 */ /* 0x000fe400078ec0ff */
[----:B------:R-:W-:Y:S02]  /*7b40*/  SHF.R.U32.HI R46, RZ, 0x6, R30 ;  /* 0x00000006ff2e7819 */ /* 0x000fe4000001161e */
[----:B------:R-:W-:-:S02]  /*7b50*/  LOP3.LUT R39, R28, 0x300030, R39, 0xf8, !PT ;  /* 0x003000301c277812 */ /* 0x000fc400078ef827 */
[----:B------:R-:W-:Y:S02]  /*7b60*/  LOP3.LUT R42, R31, 0x3f003f, RZ, 0xc0, !PT ;  /* 0x003f003f1f2a7812 */ /* 0x000fe400078ec0ff */
[--C-:B------:R-:W-:Y:S02]  /*7b70*/  SHF.R.U32.HI R30, RZ, 0x8, R31.reuse ;  /* 0x00000008ff1e7819 */ /* 0x100fe4000001161f */
[--C-:B------:R-:W-:Y:S02]  /*7b80*/  SHF.R.U32.HI R68, RZ, 0xa, R31.reuse ;  /* 0x0000000aff447819 */ /* 0x100fe4000001161f */
[----:B------:R-:W-:Y:S02]  /*7b90*/  SHF.R.U32.HI R45, RZ, 0x6, R31 ;  /* 0x00000006ff2d7819 */ /* 0x000fe4000001161f */
[----:B------:R-:W-:Y:S01]  /*7ba0*/  LOP3.LUT R28, R37, 0x64006400, RZ, 0xfc, !PT ;  /* 0x64006400251c7812 */ /* 0x000fe200078efcff */
[----:B------:R-:W-:Y:S01]  /*7bb0*/  HADD2 R37, R65, -1056, -1056 ;  /* 0xe420e42041257430 */ /* 0x000fe20000000000 */
[----:B------:R-:W-:-:S02]  /*7bc0*/  LOP3.LUT R41, R34, 0x300030, R41, 0xf8, !PT ;  /* 0x0030003022297812 */ /* 0x000fc400078ef829 */
[----:B------:R-:W-:Y:S02]  /*7bd0*/  LOP3.LUT R31, R54, 0xf000f, RZ, 0xc0, !PT ;  /* 0x000f000f361f7812 */ /* 0x000fe400078ec0ff */
[----:B------:R-:W-:Y:S01]  /*7be0*/  LOP3.LUT R56, R21, 0x300030, R56, 0xf8, !PT ;  /* 0x0030003015387812 */ /* 0x000fe200078ef838 */
[----:B------:R-:W-:Y:S01]  /*7bf0*/  HADD2 R21, R18, -1056, -1056 ;  /* 0xe420e42012157430 */ /* 0x000fe20000000000 */
[----:B------:R-:W-:Y:S01]  /*7c00*/  LOP3.LUT R34, R62, 0x64006400, RZ, 0xfc, !PT ;  /* 0x640064003e227812 */ /* 0x000fe200078efcff */
[----:B------:R-:W-:Y:S01]  /*7c10*/  HADD2 R18, R32, -1056, -1056 ;  /* 0xe420e42020127430 */ /* 0x000fe20000000000 */
[----:B------:R-:W-:Y:S01]  /*7c20*/  LOP3.LUT R53, R52, 0x300030, R29, 0xf8, !PT ;  /* 0x0030003034357812 */ /* 0x000fe200078ef81d */
[----:B------:R-:W-:Y:S01]  /*7c30*/  HADD2 R32, R28, -1056, -1056 ;  /* 0xe420e4201c207430 */ /* 0x000fe20000000000 */
[----:B------:R-:W-:Y:S01]  /*7c40*/  LOP3.LUT R54, R31, 0x300030, R30, 0xf8, !PT ;  /* 0x003000301f367812 */ /* 0x000fe200078ef81e */
[-C--:B0-----:R-:W-:Y:S02]  /*7c50*/  HFMA2 R28, R21, R24.reuse, RZ ;  /* 0x00000018151c7231 */ /* 0x081fe400000000ff */
[----:B------:R-:W-:-:S02]  /*7c60*/  HFMA2 R29, R33, R24, RZ.H0_H0 ;  /* 0x00000018211d7231 */ /* 0x000fc400000400ff */
[-C--:B------:R-:W-:Y:S02]  /*7c70*/  HFMA2 R30, R35, R24.reuse, RZ ;  /* 0x00000018231e7231 */ /* 0x080fe400000000ff */
[----:B------:R-:W-:Y:S01]  /*7c80*/  HADD2 R34, R34, -1056, -1056 ;  /* 0xe420e42022227430 */ /* 0x000fe20000000000 */
[----:B------:R-:W-:Y:S01]  /*7c90*/  LOP3.LUT R36, R66, 0x64006400, RZ, 0xfc, !PT ;  /* 0x6400640042247812 */ /* 0x000fe200078efcff */
[-C--:B------:R-:W-:Y:S02]  /*7ca0*/  HFMA2 R61, R18, R25.reuse, R28 ;  /* 0x00000019123d7231 */ /* 0x080fe4000000001c */
[-C--:B------:R-:W-:Y:S02]  /*7cb0*/  HFMA2 R65, R32, R25.reuse, R29 ;  /* 0x0000001920417231 */ /* 0x080fe4000000001d */
[----:B------:R-:W-:Y:S02]  /*7cc0*/  HFMA2 R66, R34, R25, R30 ;  /* 0x0000001922427231 */ /* 0x000fe4000000001e */
[----:B------:R-:W-:Y:S01]  /*7cd0*/  HFMA2 R24, R37, R24, RZ.H0_H0 ;  /* 0x0000001825187231 */ /* 0x000fe200000400ff */
[----:B------:R-:W0:Y:S01]  /*7ce0*/  LDS.128 R28, [UR4+0x10] ;  /* 0x00001004ff1c7984 */ /* 0x000e220008000c00 */
[----:B------:R-:W-:Y:S01]  /*7cf0*/  HADD2 R36, R36, -1056, -1056 ;  /* 0xe420e42024247430 */ /* 0x000fe20000000000 */
[----:B------:R-:W-:-:S02]  /*7d00*/  LOP3.LUT R52, R67, 0x300030, R68, 0xf8, !PT ;  /* 0x0030003043347812 */ /* 0x000fc400078ef844 */
        /* <DEDUP_REMOVED lines=38> */
[-C--:B------:R-:W-:Y:S02]  /*7f70*/  HFMA2 R66, R55, R28.reuse, R66 ;  /* 0x0000001c37427231 */ /* 0x080fe40000000042 */
[----:B------:R-:W-:Y:S01]  /*7f80*/  HADD2 R44, R44, -1056, -1056 ;  /* 0xe420e4202c2c7430 */ /* 0x000fe20000000000 */
[----:B------:R-:W-:Y:S01]  /*7f90*/  LOP3.LUT R38, R38, 0x64006400, RZ, 0xfc, !PT ;  /* 0x6400640026267812 */ /* 0x000fe200078efcff */
[----:B------:R-:W-:Y:S01]  /*7fa0*/  HADD2 R46, R46, -1056, -1056 ;  /* 0xe420e4202e2e7430 */ /* 0x000fe20000000000 */
[----:B------:R-:W-:Y:S01]  /*7fb0*/  LOP3.LUT R40, R40, 0x64006400, RZ, 0xfc, !PT ;  /* 0x6400640028287812 */ /* 0x000fe200078efcff */
[----:B------:R-:W-:Y:S02]  /*7fc0*/  HFMA2 R24, R61, R28, R67 ;  /* 0x0000001c3d187231 */ /* 0x000fe40000000043 */
[----:B------:R-:W-:Y:S02]  /*7fd0*/  HFMA2 R26, R42, R29, R26 ;  /* 0x0000001d2a1a7231 */ /* 0x000fe4000000001a */
[----:B------:R-:W-:-:S02]  /*7fe0*/  HADD2 R48, R25, -1056, -1056 ;  /* 0xe420e42019307430 */ /* 0x000fc40000000000 */
        /* <DEDUP_REMOVED lines=16> */
[----:B------:R-:W-:Y:S02]  /*80f0*/  HADD2 R38, R24, -1056, -1056 ;  /* 0xe420e42018267430 */ /* 0x000fe40000000000 */
[----:B------:R-:W-:Y:S02]  /*8100*/  HADD2 R40, R25, -1056, -1056 ;  /* 0xe420e42019287430 */ /* 0x000fe40000000000 */
[----:B------:R-:W-:-:S02]  /*8110*/  HFMA2 R29, R63, R30, R29 ;  /* 0x0000001e3f1d7231 */ /* 0x000fc4000000001d */
[-C--:B------:R-:W-:Y:S02]  /*8120*/  HFMA2 R26, R38, R31.reuse, R26 ;  /* 0x0000001f261a7231 */ /* 0x080fe4000000001a */
        /* <DEDUP_REMOVED lines=144> */
.L_x_1038:
[----:B-----5:R-:W-:-:S04]  /*8a30*/  IMAD.WIDE R32, R49, 0x4, R22 ;  /* 0x0000000431207825 */ /* 0x020fc800078e0216 */
[C---:B0-----:R-:W-:Y:S02]  /*8a40*/  IMAD.WIDE R28, R49.reuse, 0x4, R32 ;  /* 0x00000004311c7825 */ /* 0x041fe400078e0220 */
        /* <DEDUP_REMOVED lines=313> */
.L_x_1039:
[----:B------:R-:W-:Y:S01]  /*9de0*/  IADD3 R15, PT, PT, R15, 0x20, RZ ;  /* 0x000000200f0f7810 */ /* 0x000fe20007ffe0ff */
[----:B------:R-:W-:Y:S01]  /*9df0*/  UIADD3 UR4, UPT, UPT, UR4, 0x40, URZ ;  /* 0x0000004004047890 */ /* 0x000fe2000fffe0ff */
[----:B0-----:R-:W-:Y:S02]  /*9e00*/  IMAD.WIDE R28, R49, 0x4, R22 ;  /* 0x00000004311c7825 */ /* 0x001fe400078e0216 */
[----:B------:R-:W-:-:S13]  /*9e10*/  ISETP.GE.AND P0, PT, R15, R0, PT ;  /* 0x000000000f00720c */ /* 0x000fda0003f06270 */
[----:B------:R-:W-:Y:S05]  /*9e20*/  @!P0 BRA `(.L_x_1040) ;  /* 0xffffffd800108947 */ /* 0x000fea000383ffff */
[----:B-----5:R-:W-:-:S07]  /*9e30*/  IMAD.WIDE R32, R49, 0x18, R16 ;  /* 0x0000001831207825 */ /* 0x020fce00078e0210 */
.L_x_1037:
[----:B------:R-:W0:Y:S02]  /*9e40*/  LDCU UR5, c[0x0][0x3d4] ;  /* 0x00007a80ff0577ac */ /* 0x000e240008000800 */
[----:B0-----:R-:W-:-:S04]  /*9e50*/  VIMNMX R26, PT, PT, R20, UR5, PT ;  /* 0x00000005141a7c48 */ /* 0x001fc8000bfe0100 */
[----:B------:R-:W-:-:S13]  /*9e60*/  ISETP.GT.AND P0, PT, R26, R15, PT ;  /* 0x0000000f1a00720c */ /* 0x000fda0003f04270 */
[----:B------:R-:W-:Y:S05]  /*9e70*/  @!P0 BRA `(.L_x_1041) ;  /* 0x0000004c00cc8947 */ /* 0x000fea0003800000 */
[----:B------:R-:W0:Y:S01]  /*9e80*/  LDC R21, c[0x0][0x3a8] ;  /* 0x0000ea00ff157b82 */ /* 0x000e220000000800 */
[----:B------:R-:W-:Y:S02]  /*9e90*/  MOV R24, R32 ;  /* 0x0000002000187202 */ /* 0x000fe40000000f00 */
[----:B------:R-:W-:Y:S01]  /*9ea0*/  MOV R25, R33 ;  /* 0x0000002100197202 */ /* 0x000fe20000000f00 */
[----:B0-----:R-:W-:-:S07]  /*9eb0*/  IMAD R21, R14, -0x4, R21 ;  /* 0xfffffffc0e157824 */ /* 0x001fce00078e0215 */
.L_x_1046:
[----:B------:R-:W-:Y:S01]  /*9ec0*/  HFMA2 R0, -RZ, RZ, 0, 0.0625 ;  /* 0x00002c00ff007431 */ /* 0x000fe200000001ff */
[----:B------:R-:W-:Y:S02]  /*9ed0*/  MOV R22, R24 ;  /* 0x0000001800167202 */ /* 0x000fe40000000f00 */
[----:B------:R-:W-:Y:S02]  /*9ee0*/  MOV R23, R25 ;  /* 0x0000001900177202 */ /* 0x000fe40000000f00 */
[----:B------:R-:W-:Y:S01]  /*9ef0*/  PRMT R10, R10, 0x5410, R0 ;  /* 0x000054100a0a7816 */ /* 0x000fe20000000000 */
[----:B------:R-:W-:Y:S06]  /*9f00*/  @!P1 BRA `(.L_x_1042) ;  /* 0x0000001000dc9947 */ /* 0x000fec0003800000 */
[----:B------:R-:W2:Y:S01]  /*9f10*/  LDG.E.128.CONSTANT R16, desc[UR10][R24.64] ;  /* 0x0000000a18107981 */ /* 0x000ea2000c1e9d00 */
[----:B------:R-:W-:-:S03]  /*9f20*/  ISETP.NE.AND P0, PT, R21, 0x1, PT ;  /* 0x000000011500780c */ /* 0x000fc60003f05270 */
        /* <DEDUP_REMOVED lines=23> */
[----:B------:R-:W-:-:S02]  /*a0a0*/  HADD2 R35, R18, -1032, -1032 ;  /* 0xe408e40812237430 */ /* 0x000fc40000000000 */
[----:B------:R-:W-:Y:S01]  /*a0b0*/  HADD2.F32 R19, -RZ, R28.H0_H0 ;  /* 0x2000001cff137230 */ /* 0x000fe20000004100 */
[----:B------:R-:W-:Y:S01]  /*a0c0*/  LOP3.LUT R33, R32, 0x64006400, RZ, 0xfc, !PT ;  /* 0x6400640020217812 */ /* 0x000fe200078efcff */
[----:B------:R-:W0:Y:S01]  /*a0d0*/  LDS.64 R28, [UR4+0x8] ;  /* 0x00000804ff1c7984 */ /* 0x000e220008000a00 */
[----:B------:R-:W-:Y:S01]  /*a0e0*/  HADD2.F32 R0, -RZ, R27.H0_H0 ;  /* 0x2000001bff007230 */ /* 0x000fe20000004100 */
[----:B------:R-:W-:Y:S01]  /*a0f0*/  LOP3.LUT R37, R36, 0x64006400, RZ, 0xfc, !PT ;  /* 0x6400640024257812 */ /* 0x000fe200078efcff */
[----:B------:R-:W-:Y:S02]  /*a100*/  HADD2.F32 R16, -RZ, R30.H0_H0 ;  /* 0x2000001eff107230 */ /* 0x000fe40000004100 */
[----:B------:R-:W-:Y:S02]  /*a110*/  HFMA2 R33, R33, R10.H1_H1, -72, -72 ;  /* 0xd480d48021217431 */ /* 0x000fe4000006000a */
[----:B------:R-:W-:Y:S02]  /*a120*/  HADD2.F32 R17, -RZ, R31.H0_H0 ;  /* 0x2000001fff117230 */ /* 0x000fe40000004100 */
[----:B------:R-:W-:-:S02]  /*a130*/  HADD2.F32 R18, -RZ, R35.H0_H0 ;  /* 0x20000023ff127230 */ /* 0x000fc40000004100 */
[C---:B------:R-:W-:Y:S01]  /*a140*/  FFMA.FTZ R36, R19.reuse, R16, RZ ;  /* 0x0000001013247223 */ /* 0x040fe200000100ff */
[----:B------:R-:W-:Y:S01]  /*a150*/  HADD2.F32 R32, -RZ, R35.H1_H1 ;  /* 0x30000023ff207230 */ /* 0x000fe20000004100 */
[----:B------:R-:W-:Y:S01]  /*a160*/  LOP3.LUT R35, R34, 0x64006400, RZ, 0xfc, !PT ;  /* 0x6400640022237812 */ /* 0x000fe200078efcff */
[----:B------:R-:W-:Y:S02]  /*a170*/  HADD2.F32 R27, -RZ, R27.H1_H1 ;  /* 0x3000001bff1b7230 */ /* 0x000fe40000004100 */
[----:B------:R-:W-:Y:S01]  /*a180*/  FFMA.FTZ R34, R0, R19, RZ ;  /* 0x0000001300227223 */ /* 0x000fe200000100ff */
[----:B------:R-:W-:Y:S02]  /*a190*/  HADD2.F32 R30, -RZ, R30.H1_H1 ;  /* 0x3000001eff1e7230 */ /* 0x000fe40000004100 */
[C---:B------:R-:W-:Y:S01]  /*a1a0*/  FFMA.FTZ R50, R19.reuse, R17, RZ ;  /* 0x0000001113327223 */ /* 0x040fe200000100ff */
[----:B------:R-:W-:Y:S02]  /*a1b0*/  HADD2.F32 R31, -RZ, R31.H1_H1 ;  /* 0x3000001fff1f7230 */ /* 0x000fe40000004100 */
[----:B------:R-:W-:Y:S01]  /*a1c0*/  FFMA.FTZ R19, R19, R18, RZ ;  /* 0x0000001213137223 */ /* 0x000fe200000100ff */
[----:B------:R-:W-:Y:S01]  /*a1d0*/  FFMA.FTZ R40, R27, R39, R34 ;  /* 0x000000271b287223 */ /* 0x000fe20000010022 */
[----:B------:R-:W-:Y:S01]  /*a1e0*/  FFMA.FTZ R44, R39, R30, R36 ;  /* 0x0000001e272c7223 */ /* 0x000fe20000010024 */
[----:B------:R-:W-:-:S02]  /*a1f0*/  HFMA2 R35, R35, R10.H1_H1, -72, -72 ;  /* 0xd480d48023237431 */ /* 0x000fc4000006000a */
[C---:B------:R-:W-:Y:S01]  /*a200*/  FFMA.FTZ R45, R39.reuse, R31, R50 ;  /* 0x0000001f272d7223 */ /* 0x040fe20000010032 */
[----:B------:R-:W-:Y:S01]  /*a210*/  FFMA.FTZ R51, R39, R32, R19 ;  /* 0x0000002027337223 */ /* 0x000fe20000010013 */
[----:B------:R-:W-:Y:S01]  /*a220*/  LOP3.LUT R39, R38, 0x64006400, RZ, 0xfc, !PT ;  /* 0x6400640026277812 */ /* 0x000fe200078efcff */
[-C--:B------:R-:W-:Y:S02]  /*a230*/  HFMA2 R37, R37, R10.reuse.H1_H1, -72, -72 ;  /* 0xd480d48025257431 */ /* 0x080fe4000006000a */
[----:B------:R-:W-:Y:S02]  /*a240*/  HADD2.F32 R34, -RZ, R35.H0_H0 ;  /* 0x20000023ff227230 */ /* 0x000fe40000004100 */
[----:B------:R-:W-:Y:S02]  /*a250*/  HADD2.F32 R19, -RZ, R33.H0_H0 ;  /* 0x20000021ff137230 */ /* 0x000fe40000004100 */
[----:B------:R-:W-:Y:S02]  /*a260*/  HFMA2 R39, R39, R10.H1_H1, -72, -72 ;  /* 0xd480d48027277431 */ /* 0x000fe4000006000a */
[----:B------:R-:W-:-:S02]  /*a270*/  HADD2.F32 R36, -RZ, R37.H0_H0 ;  /* 0x20000025ff247230 */ /* 0x000fc40000004100 */
[----:B------:R-:W-:Y:S01]  /*a280*/  FFMA.FTZ R43, R41, R34, R44 ;  /* 0x00000022292b7223 */ /* 0x000fe2000001002c */
[----:B------:R-:W-:Y:S02]  /*a290*/  HADD2.F32 R33, -RZ, R33.H1_H1 ;  /* 0x30000021ff217230 */ /* 0x000fe40000004100 */
        /* <DEDUP_REMOVED lines=8> */
[----:B------:R-:W-:Y:S01]  /*a320*/  FFMA.FTZ R51, R42, R35, R43 ;  /* 0x000000232a337223 */ /* 0x000fe2000001002b */
[----:B------:R-:W-:Y:S01]  /*a330*/  LOP3.LUT R40, R46, 0xf000f, RZ, 0xc0, !PT ;  /* 0x000f000f2e287812 */ /* 0x000fe200078ec0ff */
        /* <DEDUP_REMOVED lines=37> */
[----:B------:R-:W-:-:S02]  /*a590*/  HFMA2 R28, R29, R10.H1_H1, -72, -72 ;  /* 0xd480d4801d1c7431 */ /* 0x000fc4000006000a */
[----:B------:R-:W-:Y:S01]  /*a5a0*/  FFMA.FTZ R55, R52, R45, R55 ;  /* 0x0000002d34377223 */ /* 0x000fe20000010037 */
[-C--:B------:R-:W-:Y:S02]  /*a5b0*/  HFMA2 R58, R47, R10.reuse.H1_H1, -72, -72 ;  /* 0xd480d4802f3a7431 */ /* 0x080fe4000006000a */
[----:B------:R-:W-:Y:S02]  /*a5c0*/  HADD2.F32 R47, -RZ, R61.H1_H1 ;  /* 0x3000003dff2f7230 */ /* 0x000fe40000004100 */
[-C--:B------:R-:W-:Y:S02]  /*a5d0*/  HFMA2 R59, R49, R10.reuse.H1_H1, -72, -72 ;  /* 0xd480d480313b7431 */ /* 0x080fe4000006000a */
[----:B------:R-:W-:Y:S02]  /*a5e0*/  HADD2.F32 R48, -RZ, R28.H0_H0 ;  /* 0x2000001cff307230 */ /* 0x000fe40000004100 */
[----:B------:R-:W-:Y:S02]  /*a5f0*/  HFMA2 R62, R51, R10.H1_H1, -72, -72 ;  /* 0xd480d480333e7431 */ /* 0x000fe4000006000a */
        /* <DEDUP_REMOVED lines=15> */
[----:B-----5:R-:W-:Y:S02]  /*a6f0*/  HADD2.F32 R58, -RZ, R13.H0_H0 ;  /* 0x2000000dff3a7230 */ /* 0x020fe40000004100 */
        /* <DEDUP_REMOVED lines=184> */
.L_x_1042:
[----:B------:R-:W0:Y:S01]  /*b280*/  LDC R49, c[0x0][0x3ac] ;  /* 0x0000eb00ff317b82 */ /* 0x000e220000000800 */
[----:B------:R-:W-:Y:S01]  /*b290*/  ISETP.GE.AND P1, PT, R21, 0x1, PT ;  /* 0x000000011500780c */ /* 0x000fe20003f26270 */
[----:B0-----:R-:W-:-:S12]  /*b2a0*/  IMAD.WIDE R24, R49, 0x4, R24 ;  /* 0x0000000431187825 */ /* 0x001fd800078e0218 */
[----:B------:R-:W-:Y:S05]  /*b2b0*/  @!P1 BRA `(.L_x_1043) ;  /* 0x0000001000dc9947 */ /* 0x000fea0003800000 */
        /* <DEDUP_REMOVED lines=59> */
[C---:B------:R-:W-:Y:S01]  /*b670*/  FFMA.FTZ R46, R41.reuse, R36, R45 ;  /* 0x00000024292e7223 */ /* 0x040fe2000001002d */
[----:B------:R-:W-:Y:S02]  /*b680*/  HADD2.F32 R35, -RZ, R35.H1_H1 ;  /* 0x30000023ff237230 */ /* 0x000fe40000004100 */
[----:B------:R-:W-:Y:S02]  /*b690*/  HADD2.F32 R37, -RZ, R37.H1_H1 ;  /* 0x30000025ff257230 */ /* 0x000fe40000004100 */
[----:B------:R-:W-:Y:S01]  /*b6a0*/  FFMA.FTZ R52, R41, R38, R47 ;  /* 0x0000002629347223 */ /* 0x000fe2000001002f */
[----:B------:R-:W-:Y:S01]  /*b6b0*/  HADD2.F32 R39, -RZ, R39.H1_H1 ;  /* 0x30000027ff277230 */ /* 0x000fe20000004100 */
[----:B------:R-:W-:Y:S01]  /*b6c0*/  LOP3.LUT R41, R40, 0xf000f, RZ, 0xc0, !PT ;  /* 0x000f000f28297812 */ /* 0x000fe200078ec0ff */
        /* <DEDUP_REMOVED lines=38> */
[----:B------:R-:W-:Y:S01]  /*b930*/  HFMA2 R60, R51, R10.H1_H1, -72, -72 ;  /* 0xd480d480333c7431 */ /* 0x000fe2000006000a */
[----:B------:R-:W-:Y:S01]  /*b940*/  LOP3.LUT R53, R28, 0x64006400, RZ, 0xfc, !PT ;  /* 0x640064001c357812 */ /* 0x000fe200078efcff */
[----:B------:R-:W-:-:S02]  /*b950*/  HADD2.F32 R48, -RZ, R54.H1_H1 ;  /* 0x30000036ff307230 */ /* 0x000fc40000004100 */
[-C--:B------:R-:W-:Y:S02]  /*b960*/  HFMA2 R29, R29, R10.reuse.H1_H1, -72, -72 ;  /* 0xd480d4801d1d7431 */ /* 0x080fe4000006000a */
[----:B------:R-:W-:Y:S01]  /*b970*/  FFMA.FTZ R28, R46, R55, R57 ;  /* 0x000000372e1c7223 */ /* 0x000fe20000010039 */
[-C--:B------:R-:W-:Y:S02]  /*b980*/  HFMA2 R41, R41, R10.reuse.H1_H1, -72, -72 ;  /* 0xd480d48029297431 */ /* 0x080fe4000006000a */
[C---:B------:R-:W-:Y:S01]  /*b990*/  FFMA.FTZ R65, R55.reuse, R50, R65 ;  /* 0x0000003237417223 */ /* 0x040fe20000010041 */
[----:B------:R-:W-:Y:S02]  /*b9a0*/  HFMA2 R62, R53, R10.H1_H1, -72, -72 ;  /* 0xd480d480353e7431 */ /* 0x000fe4000006000a */
[----:B------:R-:W-:Y:S02]  /*b9b0*/  HADD2.F32 R53, -RZ, R60.H0_H0 ;  /* 0x2000003cff357230 */ /* 0x000fe40000004100 */
[----:B------:R-:W-:Y:S01]  /*b9c0*/  FFMA.FTZ R58, R55, R48, R61 ;  /* 0x00000030373a7223 */ /* 0x000fe2000001003d */
[----:B------:R-:W-:-:S02]  /*b9d0*/  HADD2.F32 R51, -RZ, R29.H0_H0 ;  /* 0x2000001dff337230 */ /* 0x000fc40000004100 */
[----:B------:R-:W-:Y:S02]  /*b9e0*/  HADD2.F32 R52, -RZ, R41.H0_H0 ;  /* 0x20000029ff347230 */ /* 0x000fe40000004100 */
[----:B------:R-:W-:Y:S01]  /*b9f0*/  FFMA.FTZ R64, R59, R53, R58 ;  /* 0x000000353b407223 */ /* 0x000fe2000001003a */
[----:B------:R-:W-:Y:S02]  /*ba00*/  HADD2.F32 R54, -RZ, R62.H0_H0 ;  /* 0x2000003eff367230 */ /* 0x000fe40000004100 */
[----:B------:R-:W-:Y:S01]  /*ba10*/  FFMA.FTZ R28, R51, R59, R28 ;  /* 0x0000003b331c7223 */ /* 0x000fe2000001001c */
        /* <DEDUP_REMOVED lines=193> */
.L_x_1043:
        /* <DEDUP_REMOVED lines=313> */
.L_x_1044:
        /* <DEDUP_REMOVED lines=15> */
[----:B------:R-:W-:Y:S02]  /*dab0*/  SHF.R.U32.HI R48, RZ, 0x8, R18 ;  /* 0x00000008ff307819 */ /* 0x000fe40000011612 */
[----:B------:R-:W-:-:S02]  /*dac0*/  LOP3.LUT R16, R16, 0x64006400, RZ, 0xfc, !PT ;  /* 0x6400640010107812 */ /* 0x000fc400078efcff */
[----:B------:R-:W-:Y:S02]  /*dad0*/  LOP3.LUT R18, R18, 0xf000f, RZ, 0xc0, !PT ;  /* 0x000f000f12127812 */ /* 0x000fe400078ec0ff */
[----:B------:R-:W-:Y:S01]  /*dae0*/  LOP3.LUT R0, R19, 0xf000f, RZ, 0xc0, !PT ;  /* 0x000f000f13007812 */ /* 0x000fe200078ec0ff */
[----:B------:R-:W-:Y:S01]  /*daf0*/  HADD2 R27, R16, -1032, -1032 ;  /* 0xe408e408101b7430 */ /* 0x000fe20000000000 */
[----:B------:R-:W-:Y:S02]  /*db00*/  LOP3.LUT R17, R17, 0x64006400, RZ, 0xfc, !PT ;  /* 0x6400640011117812 */ /* 0x000fe400078efcff */
[----:B------:R-:W-:Y:S02]  /*db10*/  LOP3.LUT R18, R18, 0x64006400, RZ, 0xfc, !PT ;  /* 0x6400640012127812 */ /* 0x000fe400078efcff */
[----:B------:R-:W-:Y:S01]  /*db20*/  LOP3.LUT R16, R0, 0x64006400, RZ, 0xfc, !PT ;  /* 0x6400640000107812 */ /* 0x000fe200078efcff */
[----:B------:R-:W-:Y:S01]  /*db30*/  HADD2 R17, R17, -1032, -1032 ;  /* 0xe408e40811117430 */ /* 0x000fe20000000000 */
[----:B------:R-:W-:Y:S01]  /*db40*/  LOP3.LUT R38, R19, 0xf000f0, RZ, 0xc0, !PT ;  /* 0x00f000f013267812 */ /* 0x000fe200078ec0ff */
[----:B------:R-:W-:Y:S01]  /*db50*/  HADD2 R18, R18, -1032, -1032 ;  /* 0xe408e40812127430 */ /* 0x000fe20000000000 */
[----:B------:R-:W-:Y:S01]  /*db60*/  SHF.R.U32.HI R50, RZ, 0x8, R19 ;  /* 0x00000008ff327819 */ /* 0x000fe20000011613 */
[----:B------:R-:W-:-:S02]  /*db70*/  HADD2 R35, R16, -1032, -1032 ;  /* 0xe408e40810237430 */ /* 0x000fc40000000000 */
[--C-:B------:R-:W-:Y:S01]  /*db80*/  HADD2.F32 R16, -RZ, R17.reuse.H0_H0 ;  /* 0x20000011ff107230 */ /* 0x100fe20000004100 */
[----:B------:R-:W-:Y:S01]  /*db90*/  LOP3.LUT R33, R32, 0x64006400, RZ, 0xfc, !PT ;  /* 0x6400640020217812 */ /* 0x000fe200078efcff */
[----:B------:R-:W-:Y:S01]  /*dba0*/  HADD2.F32 R30, -RZ, R17.H1_H1 ;  /* 0x30000011ff1e7230 */ /* 0x000fe20000004100 */
[----:B------:R-:W-:Y:S01]  /*dbb0*/  LOP3.LUT R37, R36, 0x64006400, RZ, 0xfc, !PT ;  /* 0x6400640024257812 */ /* 0x000fe200078efcff */
[----:B------:R-:W-:Y:S02]  /*dbc0*/  HADD2.F32 R19, -RZ, R28.H0_H0 ;  /* 0x2000001cff137230 */ /* 0x000fe40000004100 */
[----:B------:R-:W-:Y:S01]  /*dbd0*/  HADD2.F32 R0, -RZ, R27.H0_H0 ;  /* 0x2000001bff007230 */ /* 0x000fe20000004100 */
[----:B------:R-:W0:Y:S01]  /*dbe0*/  LDS.64 R28, [UR4+0x38] ;  /* 0x00003804ff1c7984 */ /* 0x000e220008000a00 */
[--C-:B------:R-:W-:Y:S02]  /*dbf0*/  HADD2.F32 R17, -RZ, R18.reuse.H0_H0 ;  /* 0x20000012ff117230 */ /* 0x100fe40000004100 */
[----:B------:R-:W-:Y:S01]  /*dc00*/  FFMA.FTZ R36, R19, R16, RZ ;  /* 0x0000001013247223 */ /* 0x000fe200000100ff */
[----:B------:R-:W-:-:S02]  /*dc10*/  HADD2.F32 R31, -RZ, R18.H1_H1 ;  /* 0x30000012ff1f7230 */ /* 0x000fc40000004100 */
[-C--:B------:R-:W-:Y:S02]  /*dc20*/  HFMA2 R33, R33, R10.reuse.H1_H1, -72, -72 ;  /* 0xd480d48021217431 */ /* 0x080fe4000006000a */
[--C-:B------:R-:W-:Y:S02]  /*dc30*/  HADD2.F32 R18, -RZ, R35.reuse.H0_H0 ;  /* 0x20000023ff127230 */ /* 0x100fe40000004100 */
[C---:B------:R-:W-:Y:S01]  /*dc40*/  FFMA.FTZ R52, R19.reuse, R17, RZ ;  /* 0x0000001113347223 */ /* 0x040fe200000100ff */
[----:B------:R-:W-:Y:S01]  /*dc50*/  HADD2.F32 R32, -RZ, R35.H1_H1 ;  /* 0x30000023ff207230 */ /* 0x000fe20000004100 */
[----:B------:R-:W-:Y:S01]  /*dc60*/  LOP3.LUT R35, R34, 0x64006400, RZ, 0xfc, !PT ;  /* 0x6400640022237812 */ /* 0x000fe200078efcff */
[----:B------:R-:W-:Y:S02]  /*dc70*/  HADD2.F32 R27, -RZ, R27.H1_H1 ;  /* 0x3000001bff1b7230 */ /* 0x000fe40000004100 */
[----:B------:R-:W-:Y:S01]  /*dc80*/  FFMA.FTZ R34, R0, R19, RZ ;  /* 0x0000001300227223 */ /* 0x000fe200000100ff */
[----:B------:R-:W-:Y:S01]  /*dc90*/  FFMA.FTZ R19, R19, R18, RZ ;  /* 0x0000001213137223 */ /* 0x000fe200000100ff */
[C---:B------:R-:W-:Y:S01]  /*dca0*/  FFMA.FTZ R44, R39.reuse, R30, R36 ;  /* 0x0000001e272c7223 */ /* 0x040fe20000010024 */
[----:B------:R-:W-:Y:S01]  /*dcb0*/  FFMA.FTZ R45, R39, R31, R52 ;  /* 0x0000001f272d7223 */ /* 0x000fe20000010034 */
[----:B------:R-:W-:Y:S01]  /*dcc0*/  FFMA.FTZ R40, R27, R39, R34 ;  /* 0x000000271b287223 */ /* 0x000fe20000010022 */
[----:B------:R-:W-:Y:S01]  /*dcd0*/  FFMA.FTZ R51, R39, R32, R19 ;  /* 0x0000002027337223 */ /* 0x000fe20000010013 */
[----:B------:R-:W-:Y:S01]  /*dce0*/  LOP3.LUT R39, R38, 0x64006400, RZ, 0xfc, !PT ;  /* 0x6400640026277812 */ /* 0x000fe200078efcff */
[----:B------:R-:W-:-:S02]  /*dcf0*/  HFMA2 R35, R35, R10.H1_H1, -72, -72 ;  /* 0xd480d48023237431 */ /* 0x000fc4000006000a */
[--C-:B------:R-:W-:Y:S02]  /*dd00*/  HADD2.F32 R19, -RZ, R33.reuse.H0_H0 ;  /* 0x20000021ff137230 */ /* 0x100fe40000004100 */
[-C--:B------:R-:W-:Y:S02]  /*dd10*/  HFMA2 R37, R37, R10.reuse.H1_H1, -72, -72 ;  /* 0xd480d48025257431 */ /* 0x080fe4000006000a */
[----:B------:R-:W-:Y:S02]  /*dd20*/  HADD2.F32 R33, -RZ, R33.H1_H1 ;  /* 0x30000021ff217230 */ /* 0x000fe40000004100 */
[----:B------:R-:W-:Y:S02]  /*dd30*/  HFMA2 R39, R39, R10.H1_H1, -72, -72 ;  /* 0xd480d48027277431 */ /* 0x000fe4000006000a */
[----:B------:R-:W-:Y:S02]  /*dd40*/  HADD2.F32 R34, -RZ, R35.H0_H0 ;  /* 0x20000023ff227230 */ /* 0x000fe40000004100 */
[----:B------:R-:W-:Y:S01]  /*dd50*/  FFMA.FTZ R40, R19, R41, R40 ;  /* 0x0000002913287223 */ /* 0x000fe20000010028 */
[----:B------:R-:W-:-:S02]  /*dd60*/  HADD2.F32 R36, -RZ, R37.H0_H0 ;  /* 0x20000025ff247230 */ /* 0x000fc40000004100 */
        /* <DEDUP_REMOVED lines=18> */
[----:B------:R-:W-:Y:S01]  /*de90*/  HADD2 R56, R41, -1032, -1032 ;  /* 0xe408e40829387430 */ /* 0x000fe20000000000 */
[----:B------:R-:W-:Y:S01]  /*dea0*/  LOP3.LUT R42, R42, 0x64006400, RZ, 0xfc, !PT ;  /* 0x640064002a2a7812 */ /* 0x000fe200078efcff */
[----:B------:R-:W-:Y:S01]  /*deb0*/  HADD2.F32 R61, -RZ, R29.H1_H1 ;  /* 0x3000001dff3d7230 */ /* 0x000fe20000004100 */
        /* <DEDUP_REMOVED lines=8> */
[----:B------:R-:W-:Y:S01]  /*df40*/  HADD2.F32 R42, -RZ, R60.H0_H0 ;  /* 0x2000003cff2a7230 */ /* 0x000fe20000004100 */
[----:B------:R-:W-:Y:S01]  /*df50*/  LOP3.LUT R48, R48, 0xf000f0, RZ, 0xc0, !PT ;  /* 0x00f000f030307812 */ /* 0x000fe200078ec0ff */
[----:B------:R-:W-:Y:S01]  /*df60*/  FFMA.FTZ R59, R44, R41, R51 ;  /* 0x000000292c3b7223 */ /* 0x000fe20000010033 */
[----:B------:R-:W-:Y:S01]  /*df70*/  LOP3.LUT R47, R47, 0xf000f0, RZ, 0xc0, !PT ;  /* 0x00f000f02f2f7812 */ /* 0x000fe200078ec0ff */
[----:B------:R-:W-:Y:S01]  /*df80*/  HADD2.F32 R40, -RZ, R54.H0_H0 ;  /* 0x20000036ff287230 */ /* 0x000fe20000004100 */
[----:B------:R-:W-:Y:S01]  /*df90*/  LOP3.LUT R50, R50, 0xf000f0, RZ, 0xc0, !PT ;  /* 0x00f000f032327812 */ /* 0x000fe200078ec0ff */
[----:B------:R-:W-:Y:S01]  /*dfa0*/  HADD2.F32 R43, -RZ, R62.H0_H0 ;  /* 0x2000003eff2b7230 */ /* 0x000fe20000004100 */
[----:B------:R-:W-:Y:S01]  /*dfb0*/  LOP3.LUT R29, R46, 0x64006400, RZ, 0xfc, !PT ;  /* 0x640064002e1d7812 */ /* 0x000fe200078efcff */
[----:B------:R-:W-:Y:S01]  /*dfc0*/  FFMA.FTZ R63, R44, R42, R53 ;  /* 0x0000002a2c3f7223 */ /* 0x000fe20000010035 */
[----:B------:R-:W-:Y:S01]  /*dfd0*/  LOP3.LUT R51, R48, 0x64006400, RZ, 0xfc, !PT ;  /* 0x6400640030337812 */ /* 0x000fe200078efcff */
[----:B------:R-:W-:Y:S01]  /*dfe0*/  HADD2.F32 R46, -RZ, R60.H1_H1 ;  /* 0x3000003cff2e7230 */ /* 0x000fe20000004100 */
[----:B------:R-:W-:Y:S01]  /*dff0*/  LOP3.LUT R47, R47, 0x64006400, RZ, 0xfc, !PT ;  /* 0x640064002f2f7812 */ /* 0x000fe200078efcff */
[----:B------:R-:W-:Y:S01]  /*e000*/  FFMA.FTZ R55, R40, R44, R45 ;  /* 0x0000002c28377223 */ /* 0x000fe2000001002d */
[----:B------:R-:W-:Y:S01]  /*e010*/  LOP3.LUT R53, R50, 0x64006400, RZ, 0xfc, !PT ;  /* 0x6400640032357812 */ /* 0x000fe200078efcff */
[----:B------:R-:W-:Y:S01]  /*e020*/  FFMA.FTZ R58, R44, R43, R52 ;  /* 0x0000002b2c3a7223 */ /* 0x000fe20000010034 */
[----:B------:R-:W-:-:S02]  /*e030*/  HFMA2 R60, R29, R10.H1_H1, -72, -72 ;  /* 0xd480d4801d3c7431 */ /* 0x000fc4000006000a */
[----:B------:R-:W-:Y:S02]  /*e040*/  HADD2.F32 R44, -RZ, R54.H1_H1 ;  /* 0x30000036ff2c7230 */ /* 0x000fe40000004100 */
[-C--:B------:R-:W-:Y:S02]  /*e050*/  HFMA2 R67, R51, R10.reuse.H1_H1, -72, -72 ;  /* 0xd480d48033437431 */ /* 0x080fe4000006000a */
[----:B------:R-:W-:Y:S02]  /*e060*/  HADD2.F32 R45, -RZ, R56.H1_H1 ;  /* 0x30000038ff2d7230 */ /* 0x000fe40000004100 */
[-C--:B------:R-:W-:Y:S02]  /*e070*/  HFMA2 R66, R47, R10.reuse.H1_H1, -72, -72 ;  /* 0xd480d4802f427431 */ /* 0x080fe4000006000a */
[----:B------:R-:W-:Y:S02]  /*e080*/  HADD2.F32 R47, -RZ, R62.H1_H1 ;  /* 0x3000003eff2f7230 */ /* 0x000fe40000004100 */
[----:B------:R-:W-:-:S02]  /*e090*/  HFMA2 R53, R53, R10.H1_H1, -72, -72 ;  /* 0xd480d48035357431 */ /* 0x000fc4000006000a */
[----:B------:R-:W-:Y:S02]  /*e0a0*/  HADD2.F32 R48, -RZ, R60.H0_H0 ;  /* 0x2000003cff307230 */ /* 0x000fe40000004100 */
[----:B------:R-:W-:Y:S01]  /*e0b0*/  FFMA.FTZ R55, R44, R28, R55 ;  /* 0x0000001c2c377223 */ /* 0x000fe20000010037 */
[----:B------:R-:W-:Y:S02]  /*e0c0*/  HADD2.F32 R51, -RZ, R67.H0_H0 ;  /* 0x20000043ff337230 */ /* 0x000fe40000004100 */
[C---:B------:R-:W-:Y:S01]  /*e0d0*/  FFMA.FTZ R56, R28.reuse, R46, R63 ;  /* 0x0000002e1c387223 */ /* 0x040fe2000001003f */
[----:B------:R-:W-:Y:S02]  /*e0e0*/  HADD2.F32 R50, -RZ, R66.H0_H0 ;  /* 0x20000042ff327230 */ /* 0x000fe40000004100 */
[C---:B------:R-:W-:Y:S01]  /*e0f0*/  FFMA.FTZ R54, R28.reuse, R45, R59 ;  /* 0x0000002d1c367223 */ /* 0x040fe2000001003b */
[----:B------:R-:W-:Y:S02]  /*e100*/  HADD2.F32 R52, -RZ, R53.H0_H0 ;  /* 0x20000035ff347230 */ /* 0x000fe40000004100 */
[----:B------:R-:W-:Y:S01]  /*e110*/  FFMA.FTZ R29, R28, R47, R58 ;  /* 0x0000002f1c1d7223 */ /* 0x000fe2000001003a */
[----:B------:R-:W-:Y:S01]  /*e120*/  FFMA.FTZ R28, R48, R57, R55 ;  /* 0x00000039301c7223 */ /* 0x000fe20000010037 */
        /* <DEDUP_REMOVED lines=194> */
.L_x_1045:
[----:B------:R-:W-:Y:S01]  /*ed50*/  IADD3 R15, PT, PT, R15, 0x20, RZ ;  /* 0x000000200f0f7810 */ /* 0x000fe20007ffe0ff */
[----:B------:R-:W-:Y:S01]  /*ed60*/  UIADD3 UR4, UPT, UPT, UR4, 0x40, URZ ;  /* 0x0000004004047890 */ /* 0x000fe2000fffe0ff */
[----:B------:R-:W-:Y:S02]  /*ed70*/  IMAD.WIDE R24, R49, 0x4, R24 ;  /* 0x0000000431187825 */ /* 0x000fe400078e0218 */
[----:B------:R-:W-:-:S13]  /*ed80*/  ISETP.GE.AND P0, PT, R15, R26, PT ;  /* 0x0000001a0f00720c */ /* 0x000fda0003f06270 */
[----:B------:R-:W-:Y:S05]  /*ed90*/  @!P0 BRA `(.L_x_1046) ;  /* 0xffffffb000488947 */ /* 0x000fea000383ffff */
[----:B------:R-:W-:-:S07]  /*eda0*/  IMAD.WIDE R32, R49, 0x10, R22 ;  /* 0x0000001031207825 */ /* 0x000fce00078e0216 */
.L_x_1041:
[----:B------:R-:W0:Y:S02]  /*edb0*/  LDCU UR5, c[0x0][0x3d8] ;  /* 0x00007b00ff0577ac */ /* 0x000e240008000800 */
[----:B0-----:R-:W-:-:S04]  /*edc0*/  VIMNMX R0, PT, PT, R20, UR5, PT ;  /* 0x0000000514007c48 */ /* 0x001fc8000bfe0100 */
[----:B------:R-:W-:-:S13]  /*edd0*/  ISETP.GT.AND P0, PT, R0, R15, PT ;  /* 0x0000000f0000720c */ /* 0x000fda0003f04270 */
[----:B------:R-:W-:Y:S05]  /*ede0*/  @!P0 BRA `(.L_x_1047) ;  /* 0x0000002000a88947 */ /* 0x000fea0003800000 */
[----:B------:R-:W-:-:S12]  /*edf0*/  UIADD3 UR4, UPT, UPT, UR4, 0x80, URZ ;  /* 0x0000008004047890 */ /* 0x000fd8000fffe0ff */
.L_x_1049:
[----:B------:R-:W0:Y:S02]  /*ee00*/  LDC.64 R48, c[0x0][0x3a8] ;  /* 0x0000ea00ff307b82 */ /* 0x000e240000000a00 */
[C---:B0-----:R-:W-:Y:S02]  /*ee10*/  IMAD.WIDE R16, R49.reuse, 0x4, R32 ;  /* 0x0000000431107825 */ /* 0x041fe400078e0220 */
[----:B-----5:R-:W5:Y:S04]  /*ee20*/  LDG.E.128.CONSTANT R32, desc[UR10][R32.64] ;  /* 0x0000000a20207981 */ /* 0x020f68000c1e9d00 */
[----:B------:R0:W5:Y:S01]  /*ee30*/  LDG.E.128.CONSTANT R20, desc[UR10][R16.64] ;  /* 0x0000000a10147981 */ /* 0x000162000c1e9d00 */
[----:B------:R-:W-:Y:S02]  /*ee40*/  IMAD R96, R14, -0x4, R48 ;  /* 0xfffffffc0e607824 */ /* 0x000fe400078e0230 */
[----:B------:R-:W-:-:S03]  /*ee50*/  IMAD.WIDE R98, R49, 0x4, R16 ;  /* 0x0000000431627825 */ /* 0x000fc600078e0210 */
[----:B------:R-:W-:-:S13]  /*ee60*/  ISETP.GE.AND P0, PT, R96, 0x1, PT ;  /* 0x000000016000780c */ /* 0x000fda0003f06270 */
[----:B0-----:R-:W-:Y:S05]  /*ee70*/  @!P0 BRA `(.L_x_1048) ;  /* 0x0000002000708947 */ /* 0x001fea0003800000 */
[----:B------:R-:W2:Y:S01]  /*ee80*/  LDG.E.128.CONSTANT R16, desc[UR10][R98.64] ;  /* 0x0000000a62107981 */ /* 0x000ea2000c1e9d00 */
[----:B-----5:R-:W-:Y:S01]  /*ee90*/  SHF.R.U32.HI R40, RZ, 0xf, R34 ;  /* 0x0000000fff287819 */ /* 0x020fe20000011622 */
[----:B------:R-:W-:Y:S01]  /*eea0*/  HFMA2 R42, -RZ, RZ, 0, 0.015625 ;  /* 0x00002400ff2a7431 */ /* 0x000fe200000001ff */
[--C-:B------:R-:W-:Y:S02]  /*eeb0*/  SHF.R.U32.HI R26, RZ, 0xf, R32.reuse ;  /* 0x0000000fff1a7819 */ /* 0x100fe40000011620 */
[C---:B------:R-:W-:Y:S02]  /*eec0*/  LOP3.LUT R25, R32.reuse, 0x380038, RZ, 0xc0, !PT ;  /* 0x0038003820197812 */ /* 0x040fe400078ec0ff */
[----:B------:R-:W-:Y:S02]  /*eed0*/  SHF.R.U32.HI R36, RZ, 0x6, R32 ;  /* 0x00000006ff247819 */ /* 0x000fe40000011620 */
[----:B------:R-:W-:Y:S02]  /*eee0*/  LOP3.LUT R69, R32, 0x70007, RZ, 0xc0, !PT ;  /* 0x0007000720457812 */ /* 0x000fe400078ec0ff */
[----:B------:R-:W-:-:S02]  /*eef0*/  LOP3.LUT R32, R34, 0x380038, RZ, 0xc0, !PT ;  /* 0x0038003822207812 */ /* 0x000fc400078ec0ff */
[----:B------:R-:W-:Y:S02]  /*ef00*/  SHF.R.U32.HI R38, RZ, 0x6, R34 ;  /* 0x00000006ff267819 */ /* 0x000fe40000011622 */
[----:B------:R-:W-:Y:S02]  /*ef10*/  LOP3.LUT R71, R34, 0x70007, RZ, 0xc0, !PT ;  /* 0x0007000722477812 */ /* 0x000fe400078ec0ff */
        /* <DEDUP_REMOVED lines=10> */
[--C-:B------:R-:W-:Y:S02]  /*efc0*/  SHF.R.U32.HI R29, RZ, 0xe, R20.reuse ;  /* 0x0000000eff1d7819 */ /* 0x100fe40000011614 */
        /* <DEDUP_REMOVED lines=11> */
[----:B------:R-:W-:Y:S02]  /*f080*/  LOP3.LUT R40, R40, 0x20002, R35, 0xf8, !PT ;  /* 0x0002000228287812 */ /* 0x000fe400078ef823 */
[----:B------:R-:W-:Y:S02]  /*f090*/  LOP3.LUT R26, R26, 0x10001, RZ, 0xc0, !PT ;  /* 0x000100011a1a7812 */ /* 0x000fe400078ec0ff */
[----:B------:R-:W-:Y:S02]  /*f0a0*/  SHF.R.U32.HI R84, RZ, 0x6, R22 ;  /* 0x00000006ff547819 */ /* 0x000fe40000011616 */
[----:B------:R-:W-:Y:S02]  /*f0b0*/  LOP3.LUT R76, R22, 0x70007, RZ, 0xc0, !PT ;  /* 0x00070007164c7812 */ /* 0x000fe400078ec0ff */
[----:B------:R-:W-:Y:S02]  /*f0c0*/  MOV R24, 0x3000 ;  /* 0x0000300000187802 */ /* 0x000fe40000000f00 */
[----:B------:R-:W-:-:S02]  /*f0d0*/  LOP3.LUT R41, R41, 0x20002, R20, 0xf8, !PT ;  /* 0x0002000229297812 */ /* 0x000fc400078ef814 */
[----:B------:R-:W-:Y:S02]  /*f0e0*/  LOP3.LUT R61, R21, 0x64006400, RZ, 0xfc, !PT ;  /* 0x64006400153d7812 */ /* 0x000fe400078efcff */
[----:B------:R-:W-:Y:S02]  /*f0f0*/  LOP3.LUT R22, R23, 0x380038, RZ, 0xc0, !PT ;  /* 0x0038003817167812 */ /* 0x000fe400078ec0ff */
[----:B------:R-:W-:Y:S01]  /*f100*/  LOP3.LUT R33, R30, 0x20002, R33, 0xf8, !PT ;  /* 0x000200021e217812 */ /* 0x000fe200078ef821 */
[----:B------:R-:W-:Y:S01]  /*f110*/  HFMA2 R61, R61, R24.H0_H0, -132, -132 ;  /* 0xd820d8203d3d7431 */ /* 0x000fe20000040018 */
[----:B------:R-:W-:Y:S02]  /*f120*/  LOP3.LUT R21, R37, 0x380038, RZ, 0xc0, !PT ;  /* 0x0038003825157812 */ /* 0x000fe400078ec0ff */
[----:B------:R-:W-:Y:S02]  /*f130*/  LOP3.LUT R29, R26, 0x20002, R29, 0xf8, !PT ;  /* 0x000200021a1d7812 */ /* 0x000fe400078ef81d */
[----:B------:R-:W-:-:S02]  /*f140*/  SHF.R.U32.HI R86, RZ, 0x6, R23 ;  /* 0x00000006ff567819 */ /* 0x000fc40000011617 */
[----:B------:R-:W-:Y:S02]  /*f150*/  LOP3.LUT R78, R23, 0x70007, RZ, 0xc0, !PT ;  /* 0x00070007174e7812 */ /* 0x000fe400078ec0ff */
[----:B------:R-:W-:Y:S02]  /*f160*/  LOP3.LUT R59, R22, 0x64006400, RZ, 0xfc, !PT ;  /* 0x64006400163b7812 */ /* 0x000fe400078efcff */
[----:B------:R-:W-:Y:S02]  /*f170*/  LOP3.LUT R21, R21, 0x64006400, RZ, 0xfc, !PT ;  /* 0x6400640015157812 */ /* 0x000fe400078efcff */
[----:B------:R-:W-:Y:S01]  /*f180*/  LOP3.LUT R22, R82, 0x380038, RZ, 0xc0, !PT ;  /* 0x0038003852167812 */ /* 0x000fe200078ec0ff */
[-C--:B------:R-:W-:Y:S01]  /*f190*/  HFMA2 R59, R59, R24.reuse.H0_H0, -132, -132 ;  /* 0xd820d8203b3b7431 */ /* 0x080fe20000040018 */
[----:B------:R-:W-:Y:S01]  /*f1a0*/  PRMT R10, R10, 0x5410, R42 ;  /* 0x000054100a0a7816 */ /* 0x000fe2000000002a */
        /* <DEDUP_REMOVED lines=22> */
[----:B------:R-:W-:-:S02]  /*f310*/  ISETP.NE.AND P0, PT, R96, 0x1, PT ;  /* 0x000000016000780c */ /* 0x000fc40003f05270 */
[----:B------:R-:W-:Y:S02]  /*f320*/  PRMT R13, R13, 0x5410, R12 ;  /* 0x000054100d0d7816 */ /* 0x000fe4000000000c */
[----:B------:R-:W-:Y:S02]  /*f330*/  PRMT R11, R11, 0x5410, R10 ;  /* 0x000054100b0b7816 */ /* 0x000fe4000000000a */
[--C-:B--2---:R-:W-:Y:S02]  /*f340*/  SHF.R.U32.HI R46, RZ, 0xd, R19.reuse ;  /* 0x0000000dff2e7819 */ /* 0x104fe40000011613 */
[C---:B------:R-:W-:Y:S02]  /*f350*/  LOP3.LUT R35, R19.reuse, 0x380038, RZ, 0xc0, !PT ;  /* 0x0038003813237812 */ /* 0x040fe400078ec0ff */
[----:B------:R-:W-:Y:S02]  /*f360*/  SHF.R.U32.HI R92, RZ, 0x6, R19 ;  /* 0x00000006ff5c7819 */ /* 0x000fe40000011613 */
[----:B------:R-:W-:-:S02]  /*f370*/  LOP3.LUT R89, R19, 0x70007, RZ, 0xc0, !PT ;  /* 0x0007000713597812 */ /* 0x000fc400078ec0ff */
[----:B------:R-:W-:Y:S02]  /*f380*/  LOP3.LUT R19, R28, 0x64006400, RZ, 0xfc, !PT ;  /* 0x640064001c137812 */ /* 0x000fe400078efcff */
[--C-:B------:R-:W-:Y:S02]  /*f390*/  SHF.R.U32.HI R88, RZ, 0xd, R16.reuse ;  /* 0x0000000dff587819 */ /* 0x100fe40000011610 */
[C---:B------:R-:W-:Y:S01]  /*f3a0*/  LOP3.LUT R20, R16.reuse, 0x380038, RZ, 0xc0, !PT ;  /* 0x0038003810147812 */ /* 0x040fe200078ec0ff */
[----:B------:R-:W-:Y:S01]  /*f3b0*/  HFMA2 R68, R19, R24.H0_H0, -132, -132 ;  /* 0xd820d82013447431 */ /* 0x000fe20000040018 */
[----:B------:R-:W-:Y:S02]  /*f3c0*/  SHF.R.U32.HI R47, RZ, 0x6, R16 ;  /* 0x00000006ff2f7819 */ /* 0x000fe40000011610 */
[----:B------:R-:W-:Y:S02]  /*f3d0*/  LOP3.LUT R83, R16, 0x70007, RZ, 0xc0, !PT ;  /* 0x0007000710537812 */ /* 0x000fe400078ec0ff */
[----:B------:R-:W-:-:S02]  /*f3e0*/  SHF.R.U32.HI R45, RZ, 0xd, R18 ;  /* 0x0000000dff2d7819 */ /* 0x000fc40000011612 */
[C---:B------:R-:W-:Y:S02]  /*f3f0*/  LOP3.LUT R30, R18.reuse, 0x380038, RZ, 0xc0, !PT ;  /* 0x00380038121e7812 */ /* 0x040fe400078ec0ff */
[----:B------:R-:W-:Y:S02]  /*f400*/  SHF.R.U32.HI R91, RZ, 0x6, R18 ;  /* 0x00000006ff5b7819 */ /* 0x000fe40000011612 */
[----:B------:R-:W-:Y:S02]  /*f410*/  LOP3.LUT R87, R18, 0x70007, RZ, 0xc0, !PT ;  /* 0x0007000712577812 */ /* 0x000fe400078ec0ff */
[----:B------:R-:W-:Y:S02]  /*f420*/  LOP3.LUT R16, R36, 0x380038, RZ, 0xc0, !PT ;  /* 0x0038003824107812 */ /* 0x000fe400078ec0ff */
[----:B------:R-:W-:Y:S02]  /*f430*/  LOP3.LUT R18, R80, 0x380038, RZ, 0xc0, !PT ;  /* 0x0038003850127812 */ /* 0x000fe400078ec0ff */
[----:B------:R-:W-:-:S02]  /*f440*/  SHF.R.U32.HI R44, RZ, 0xd, R17 ;  /* 0x0000000dff2c7819 */ /* 0x000fc40000011611 */
[----:B------:R-:W-:Y:S02]  /*f450*/  SHF.R.U32.HI R90, RZ, 0x6, R17 ;  /* 0x00000006ff5a7819 */ /* 0x000fe40000011611 */
[C---:B------:R-:W-:Y:S02]  /*f460*/  LOP3.LUT R23, R17.reuse, 0x380038, RZ, 0xc0, !PT ;  /* 0x0038003811177812 */ /* 0x040fe400078ec0ff */
[----:B------:R-:W-:Y:S02]  /*f470*/  LOP3.LUT R85, R17, 0x70007, RZ, 0xc0, !PT ;  /* 0x0007000711557812 */ /* 0x000fe400078ec0ff */
[----:B------:R-:W-:Y:S02]  /*f480*/  LOP3.LUT R17, R16, 0x64006400, RZ, 0xfc, !PT ;  /* 0x6400640010117812 */ /* 0x000fe400078efcff */
[----:B------:R-:W-:Y:S02]  /*f490*/  LOP3.LUT R19, R20, 0x64006400, RZ, 0xfc, !PT ;  /* 0x6400640014137812 */ /* 0x000fe400078efcff */
[----:B------:R-:W-:Y:S01]  /*f4a0*/  LOP3.LUT R88, R29, 0x40004, R88, 0xf8, !PT ;  /* 0x000400041d587812 */ /* 0x000fe200078ef858 */
[-C--:B------:R-:W-:Y:S01]  /*f4b0*/  HFMA2 R62, R17, R24.reuse.H0_H0, -132, -132 ;  /* 0xd820d820113e7431 */ /* 0x080fe20000040018 */
[----:B------:R-:W-:Y:S01]  /*f4c0*/  LOP3.LUT R45, R40, 0x40004, R45, 0xf8, !PT ;  /* 0x00040004282d7812 */ /* 0x000fe200078ef82d */
[----:B------:R-:W-:Y:S01]  /*f4d0*/  HFMA2 R54, R19, R24.H0_H0, -132, -132 ;  /* 0xd820d82013367431 */ /* 0x000fe20000040018 */
[----:B------:R-:W-:-:S02]  /*f4e0*/  LOP3.LUT R46, R41, 0x40004, R46, 0xf8, !PT ;  /* 0x00040004292e7812 */ /* 0x000fc400078ef82e */
[----:B------:R-:W-:Y:S01]  /*f4f0*/  LOP3.LUT R57, R18, 0x64006400, RZ, 0xfc, !PT ;  /* 0x6400640012397812 */ /* 0x000fe200078efcff */
[----:B------:R-:W0:Y:S01]  /*f500*/  LDS.128 R40, [UR4+-0x80] ;  /* 0xffff8004ff287984 */ /* 0x000e220008000c00 */
[----:B------:R-:W-:Y:S02]  /*f510*/  LOP3.LUT R20, R91, 0x380038, RZ, 0xc0, !PT ;  /* 0x003800385b147812 */ /* 0x000fe400078ec0ff */
[----:B------:R-:W-:Y:S01]  /*f520*/  LOP3.LUT R44, R33, 0x40004, R44, 0xf8, !PT ;  /* 0x00040004212c7812 */ /* 0x000fe200078ef82c */
[-C--:B------:R-:W-:Y:S01]  /*f530*/  HFMA2 R57, R57, R24.reuse.H0_H0, -132, -132 ;  /* 0xd820d82039397431 */ /* 0x080fe20000040018 */
[----:B------:R-:W-:Y:S02]  /*f540*/  LOP3.LUT R29, R32, 0x64006400, RZ, 0xfc, !PT ;  /* 0x64006400201d7812 */ /* 0x000fe400078efcff */
        /* <DEDUP_REMOVED lines=49> */
[----:B------:R-:W-:Y:S01]  /*f860*/  HFMA2 R31, R31, R10.H1_H1, -20, -20 ;  /* 0xcd00cd001f1f7431 */ /* 0x000fe2000006000a */
[----:B------:R-:W-:-:S02]  /*f870*/  LOP3.LUT R33, R32, 0x64006400, RZ, 0xfc, !PT ;  /* 0x6400640020217812 */ /* 0x000fc400078efcff */
        /* <DEDUP_REMOVED lines=15> */
[----:B------:R-:W0:Y:S01]  /*f970*/  LDS.128 R32, [UR4+-0x70] ;  /* 0xffff9004ff207984 */ /* 0x000e220008000c00 */
        /* <DEDUP_REMOVED lines=21> */
[----:B------:R-:W-:Y:S02]  /*fad0*/  HFMA2 R41, R71, R42, R41 ;  /* 0x0000002a47297231 */ /* 0x000fe40000000029 */
[-C--:B------:R-:W-:Y:S02]  /*fae0*/  HFMA2 R42, R62, R43.reuse, R40 ;  /* 0x0000002b3e2a7231 */ /* 0x080fe40000000028 */
[-C--:B------:R-:W-:Y:S02]  /*faf0*/  HFMA2 R93, R60, R43.reuse, R93 ;  /* 0x0000002b3c5d7231 */ /* 0x080fe4000000005d */
[-C--:B------:R-:W-:Y:S01]  /*fb00*/  HFMA2 R94, R58, R43.reuse, R94 ;  /* 0x0000002b3a5e7231 */ /* 0x080fe2000000005e */
[----:B------:R-:W1:Y:S01]  /*fb10*/  LDS.128 R36, [UR4+-0x60] ;  /* 0xffffa004ff247984 */ /* 0x000e620008000c00 */
        /* <DEDUP_REMOVED lines=34> */
[-C--:B------:R-:W-:Y:S01]  /*fd40*/  HFMA2 R95, R82, R35.reuse, R95 ;  /* 0x00000023525f7231 */ /* 0x080fe2000000005f */
[----:B------:R-:W-:Y:S01]  /*fd50*/  LOP3.LUT R87, R87, 0x64006400, RZ, 0xfc, !PT ;  /* 0x6400640057577812 */ /* 0x000fe200078efcff */
[----:B------:R-:W-:Y:S01]  /*fd60*/  HFMA2 R34, R80, R35, R34 ;  /* 0x0000002350227231 */ /* 0x000fe20000000022 */
[----:B------:R-:W-:Y:S01]  /*fd70*/  LOP3.LUT R32, R89, 0x64006400, RZ, 0xfc, !PT ;  /* 0x6400640059207812 */ /* 0x000fe200078efcff */
[-C--:B-1----:R-:W-:Y:S02]  /*fd80*/  HFMA2 R93, R57, R36.reuse, R93 ;  /* 0x00000024395d7231 */ /* 0x082fe4000000005d */
        /* <DEDUP_REMOVED lines=25> */
[----:B------:R-:W-:Y:S02]  /*ff20*/  HADD2 R97, R47, -1028, -1028 ;  /* 0xe404e4042f617430 */ /* 0x000fe40000000000 */
[-C--:B------:R-:W-:Y:S02]  /*ff30*/  HFMA2 R33, R50, R39.reuse, R95 ;  /* 0x0000002732217231 */ /* 0x080fe4000000005f */
[----:B------:R-:W-:Y:S01]  /*ff40*/  HFMA2 R94, R52, R39, R94 ;  /* 0x00000027345e7231 */ /* 0x000fe2000000005e */
[----:B------:R-:W-:Y:S01]  /*ff50*/  LOP3.LUT R21, R21, 0x64006400, RZ, 0xfc, !PT ;  /* 0x6400640015157812 */ /* 0x000fe200078efcff */
[----:B------:R-:W-:-:S02]  /*ff60*/  HADD2 R95, R90, -1028, -1028 ;  /* 0xe404e4045a5f7430 */ /* 0x000fc40000000000 */
[-C--:B0-----:R-:W-:Y:S02]  /*ff70*/  HFMA2 R32, R97, R40.reuse, R32 ;  /* 0x0000002861207231 */ /* 0x081fe40000000020 */
[----:B------:R-:W-:Y:S01]  /*ff80*/  HADD2 R93, R91, -1028, -1028 ;  /* 0xe404e4045b5d7430 */ /* 0x000fe20000000000 */
[----:B------:R-:W-:Y:S01]  /*ff90*/  LOP3.LUT R88, R88, 0x64006400, RZ, 0xfc, !PT ;  /* 0x6400640058587812 */ /* 0x000fe200078efcff */
[----:B------:R-:W-:Y:S02]  /*ffa0*/  HFMA2 R34, R48, R39, R34 ;  /* 0x0000002730227231 */ /* 0x000fe40000000022 */
[----:B------:R-:W-:Y:S02]  /*ffb0*/  HFMA2 R32, R30, R41, R32 ;  /* 0x000000291e207231 */ /* 0x000fe40000000020 */
[----:B------:R-:W-:Y:S02]  /*ffc0*/  HADD2 R91, R92, -1028, -1028 ;  /* 0xe404e4045c5b7430 */ /* 0x000fe40000000000 */
[----:B------:R-:W-:-:S02]  /*ffd0*/  HFMA2 R33, R93, R40, R33 ;  /* 0x000000285d217231 */ /* 0x000fc40000000021 */
[-C--:B------:R-:W-:Y:S01]  /*ffe0*/  HFMA2 R94, R95, R40.reuse, R94 ;  /* 0x000000285f5e7231 */ /* 0x080fe2000000005e */
[----:B------:R-:W-:Y:S01]  /*fff0*/  LOP3.LUT R44, R44, 0x64006400, RZ, 0xfc, !PT ;  /* 0x640064002c2c7812 */ /* 0x000fe200078efcff */
[----:B------:R-:W-:Y:S01]  /*10000*/  HFMA2 R34, R91, R40, R34 ;  /* 0x000000285b227231 */ /* 0x000fe20000000022 */
[----:B------:R-:W-:Y:S01]  /*10010*/  LOP3.LUT R45, R45, 0x64006400, RZ, 0xfc, !PT ;  /* 0x640064002d2d7812 */ /* 0x000fe200078efcff */
[----:B------:R-:W-:Y:S01]  /*10020*/  HFMA2 R21, R21, R10.H1_H1, -20, -20 ;  /* 0xcd00cd0015157431 */ /* 0x000fe2000006000a */
[----:B------:R-:W-:Y:S01]  /*10030*/  LOP3.LUT R46, R46, 0x64006400, RZ, 0xfc, !PT ;  /* 0x640064002e2e7812 */ /* 0x000fe200078efcff */
[-C--:B------:R-:W-:Y:S02]  /*10040*/  HFMA2 R94, R28, R41.reuse, R94 ;  /* 0x000000291c5e7231 */ /* 0x080fe4000000005e */
[-C--:B------:R-:W-:Y:S02]  /*10050*/  HFMA2 R33, R26, R41.reuse, R33 ;  /* 0x000000291a217231 */ /* 0x080fe40000000021 */
[----:B------:R-:W-:-:S02]  /*10060*/  HFMA2 R34, R24, R41, R34 ;  /* 0x0000002918227231 */ /* 0x000fc40000000022 */
        /* <DEDUP_REMOVED lines=253> */
.L_x_1048:
[----:B------:R-:W-:Y:S01]  /*11040*/  IADD3 R15, PT, PT, R15, 0x20, RZ ;  /* 0x000000200f0f7810 */ /* 0x000fe20007ffe0ff */
[----:B------:R-:W-:Y:S01]  /*11050*/  UIADD3 UR4, UPT, UPT, UR4, 0x40, URZ ;  /* 0x0000004004047890 */ /* 0x000fe2000fffe0ff */
[----:B-----5:R-:W-:Y:S02]  /*11060*/  IMAD.WIDE R32, R49, 0x4, R98 ;  /* 0x0000000431207825 */ /* 0x020fe400078e0262 */
[----:B------:R-:W-:-:S13]  /*11070*/  ISETP.GE.AND P0, PT, R15, R0, PT ;  /* 0x000000000f00720c */ /* 0x000fda0003f06270 */
[----:B------:R-:W-:Y:S05]  /*11080*/  @!P0 BRA `(.L_x_1049) ;  /* 0xffffffdc005c8947 */ /* 0x000fea000383ffff */
.L_x_1047:
[----:B------:R-:W0:Y:S01]  /*11090*/  S2R R10, SR_CTAID.Y ;  /* 0x00000000000a7919 */ /* 0x000e220000002600 */
[----:B------:R-:W0:Y:S02]  /*110a0*/  LDC R11, c[0x0][0x3a8] ;  /* 0x0000ea00ff0b7b82 */ /* 0x000e240000000800 */
[----:B0-----:R-:W-:-:S05]  /*110b0*/  IMAD R14, R10, -0x4, R11 ;  /* 0xfffffffc0a0e7824 */ /* 0x001fca00078e020b */
[----:B------:R-:W-:-:S13]  /*110c0*/  ISETP.GT.AND P0, PT, R14, RZ, PT ;  /* 0x000000ff0e00720c */ /* 0x000fda0003f04270 */
[----:B------:R-:W-:Y:S05]  /*110d0*/  @!P0 EXIT ;  /* 0x000000000000894d */ /* 0x000fea0003800000 */
[----:B------:R-:W0:Y:S01]  /*110e0*/  S2R R0, SR_CTAID.X ;  /* 0x0000000000007919 */ /* 0x000e220000002500 */
[----:B-----5:R-:W1:Y:S01]  /*110f0*/  LDC.64 R12, c[0x0][0x3a0] ;  /* 0x0000e800ff0c7b82 */ /* 0x020e620000000a00 */
[----:B------:R-:W0:Y:S02]  /*11100*/  S2R R11, SR_TID.X ;  /* 0x00000000000b7919 */ /* 0x000e240000002100 */
[----:B0-----:R-:W-:-:S05]  /*11110*/  LEA R0, R0, R11, 0x5 ;  /* 0x0000000b00007211 */ /* 0x001fca00078e28ff */
[----:B------:R-:W-:-:S05]  /*11120*/  IMAD R0, R10, R49, R0 ;  /* 0x000000310a007224 */ /* 0x000fca00078e0200 */
        /* <DEDUP_REMOVED lines=9> */
.L_x_1053:
[----:B------:R-:W0:Y:S02]  /*111c0*/  LDS R10, [R0] ;  /* 0x00000000000a7984 */ /* 0x000e240000000800 */
[----:B0-----:R-:W-:-:S05]  /*111d0*/  HADD2 R11, R10, R9 ;  /* 0x000000090a0b7230 */ /* 0x001fca0000000000 */
[----:B------:R-:W0:Y:S02]  /*111e0*/  ATOMS.CAST.SPIN P0, [R0], R10, R11 ;  /* 0x0000000a0000758d */ /* 0x000e24000180000b */
[----:B0-----:R-:W-:Y:S05]  /*111f0*/  @!P0 BRA `(.L_x_1053) ;  /* 0xfffffffc00f08947 */ /* 0x001fea000383ffff */
[----:B------:R-:W-:Y:S05]  /*11200*/  BRA `(.L_x_1051) ;  /* 0x00000000000c7947 */ /* 0x000fea0003800000 */
.L_x_1052:
[----:B------:R-:W2:Y:S02]  /*11210*/  LD.E R0, desc[UR10][R12.64] ;  /* 0x0000000a0c007980 */ /* 0x000ea4000c101900 */
[----:B--2---:R-:W-:-:S05]  /*11220*/  IADD3 R9, PT, PT, R9, R0, RZ ;  /* 0x0000000009097210 */ /* 0x004fca0007ffe0ff */
[----:B------:R0:W-:Y:S02]  /*11230*/  ST.E desc[UR10][R12.64], R9 ;  /* 0x000000090c007985 */ /* 0x0001e4000c10190a */
.L_x_1051:
[----:B------:R-:W-:Y:S05]  /*11240*/  BSYNC.RECONVERGENT B0 ;  /* 0x0000000000007941 */ /* 0x000fea0003800200 */
.L_x_1050:
        /* <DEDUP_REMOVED lines=8> */
.L_x_1057:
[----:B------:R-:W0:Y:S02]  /*112d0*/  LDS R8, [R10+0x4] ;  /* 0x000004000a087984 */ /* 0x000e240000000800 */
[----:B0-----:R-:W-:-:S05]  /*112e0*/  HFMA2 R9, R8, 1, 1, R11 ;  /* 0x3c003c0008097831 */ /* 0x001fca000000000b */
[----:B------:R-:W0:Y:S02]  /*112f0*/  ATOMS.CAST.SPIN P0, [R10+0x4], R8, R9 ;  /* 0x000004080a00758d */ /* 0x000e240001800009 */
[----:B0-----:R-:W-:Y:S05]  /*11300*/  @!P0 BRA `(.L_x_1057) ;  /* 0xfffffffc00f08947 */ /* 0x001fea000383ffff */
[----:B------:R-:W-:Y:S05]  /*11310*/  BRA `(.L_x_1055) ;  /* 0x00000000000c7947 */ /* 0x000fea0003800000 */
.L_x_1056:
[----:B------:R-:W0:Y:S02]  /*11320*/  LD.E R0, desc[UR10][R12.64+0x4] ;  /* 0x0000040a0c007980 */ /* 0x000e24000c101900 */
[----:B0-----:R-:W-:-:S05]  /*11330*/  IADD3 R9, PT, PT, R8, R0, RZ ;  /* 0x0000000008097210 */ /* 0x001fca0007ffe0ff */
[----:B------:R1:W-:Y:S02]  /*11340*/  ST.E desc[UR10][R12.64+0x4], R9 ;  /* 0x000004090c007985 */ /* 0x0003e4000c10190a */
.L_x_1055:
[----:B------:R-:W-:Y:S05]  /*11350*/  BSYNC.RECONVERGENT B0 ;  /* 0x0000000000007941 */ /* 0x000fea0003800200 */
.L_x_1054:
        /* <DEDUP_REMOVED lines=10> */
.L_x_1061:
[----:B------:R-:W0:Y:S02]  /*11400*/  LDS R8, [R0] ;  /* 0x0000000000087984 */ /* 0x000e240000000800 */
[----:B0-----:R-:W-:-:S05]  /*11410*/  HADD2 R9, R8, R7 ;  /* 0x0000000708097230 */ /* 0x001fca0000000000 */
[----:B------:R-:W0:Y:S02]  /*11420*/  ATOMS.CAST.SPIN P0, [R0], R8, R9 ;  /* 0x000000080000758d */ /* 0x000e240001800009 */
[----:B0-----:R-:W-:Y:S05]  /*11430*/  @!P0 BRA `(.L_x_1061) ;  /* 0xfffffffc00f08947 */ /* 0x001fea000383ffff */
[----:B------:R-:W-:Y:S05]  /*11440*/  BRA `(.L_x_1059) ;  /* 0x00000000000c7947 */ /* 0x000fea0003800000 */
.L_x_1060:
[----:B------:R-:W2:Y:S02]  /*11450*/  LD.E R0, desc[UR10][R12.64] ;  /* 0x0000000a0c007980 */ /* 0x000ea4000c101900 */
[----:B--2---:R-:W-:-:S05]  /*11460*/  IADD3 R7, PT, PT, R7, R0, RZ ;  /* 0x0000000007077210 */ /* 0x004fca0007ffe0ff */
[----:B------:R0:W-:Y:S02]  /*11470*/  ST.E desc[UR10][R12.64], R7 ;  /* 0x000000070c007985 */ /* 0x0001e4000c10190a */
.L_x_1059:
[----:B------:R-:W-:Y:S05]  /*11480*/  BSYNC.RECONVERGENT B0 ;  /* 0x0000000000007941 */ /* 0x000fea0003800200 */
.L_x_1058:
        /* <DEDUP_REMOVED lines=8> */
.L_x_1065:
[----:B------:R-:W0:Y:S02]  /*11510*/  LDS R6, [R8+0x4] ;  /* 0x0000040008067984 */ /* 0x000e240000000800 */
[----:B0-----:R-:W-:-:S05]  /*11520*/  HFMA2 R7, R6, 1, 1, R9 ;  /* 0x3c003c0006077831 */ /* 0x001fca0000000009 */
[----:B------:R-:W0:Y:S02]  /*11530*/  ATOMS.CAST.SPIN P0, [R8+0x4], R6, R7 ;  /* 0x000004060800758d */ /* 0x000e240001800007 */
[----:B0-----:R-:W-:Y:S05]  /*11540*/  @!P0 BRA `(.L_x_1065) ;  /* 0xfffffffc00f08947 */ /* 0x001fea000383ffff */
[----:B------:R-:W-:Y:S05]  /*11550*/  BRA `(.L_x_1063) ;  /* 0x00000000000c7947 */ /* 0x000fea0003800000 */
.L_x_1064:
[----:B------:R-:W0:Y:S02]  /*11560*/  LD.E R0, desc[UR10][R12.64+0x4] ;  /* 0x0000040a0c007980 */ /* 0x000e24000c101900 */
[----:B0-----:R-:W-:-:S05]  /*11570*/  IADD3 R7, PT, PT, R6, R0, RZ ;  /* 0x0000000006077210 */ /* 0x001fca0007ffe0ff */
[----:B------:R1:W-:Y:S02]  /*11580*/  ST.E desc[UR10][R12.64+0x4], R7 ;  /* 0x000004070c007985 */ /* 0x0003e4000c10190a */
.L_x_1063:
[----:B------:R-:W-:Y:S05]  /*11590*/  BSYNC.RECONVERGENT B0 ;  /* 0x0000000000007941 */ /* 0x000fea0003800200 */
.L_x_1062:
        /* <DEDUP_REMOVED lines=10> */
.L_x_1069:
[----:B------:R-:W0:Y:S02]  /*11640*/  LDS R6, [R0] ;  /* 0x0000000000067984 */ /* 0x000e240000000800 */
[----:B0-----:R-:W-:-:S05]  /*11650*/  HADD2 R7, R6, R5 ;  /* 0x0000000506077230 */ /* 0x001fca0000000000 */
[----:B------:R-:W0:Y:S02]  /*11660*/  ATOMS.CAST.SPIN P0, [R0], R6, R7 ;  /* 0x000000060000758d */ /* 0x000e240001800007 */
[----:B0-----:R-:W-:Y:S05]  /*11670*/  @!P0 BRA `(.L_x_1069) ;  /* 0xfffffffc00f08947 */ /* 0x001fea000383ffff */
[----:B------:R-:W-:Y:S05]  /*11680*/  BRA `(.L_x_1067) ;  /* 0x00000000000c7947 */ /* 0x000fea0003800000 */
.L_x_1068:
[----:B------:R-:W2:Y:S02]  /*11690*/  LD.E R0, desc[UR10][R12.64] ;  /* 0x0000000a0c007980 */ /* 0x000ea4000c101900 */
[----:B--2---:R-:W-:-:S05]  /*116a0*/  IADD3 R5, PT, PT, R5, R0, RZ ;  /* 0x0000000005057210 */ /* 0x004fca0007ffe0ff */
[----:B------:R0:W-:Y:S02]  /*116b0*/  ST.E desc[UR10][R12.64], R5 ;  /* 0x000000050c007985 */ /* 0x0001e4000c10190a */
.L_x_1067:
[----:B------:R-:W-:Y:S05]  /*116c0*/  BSYNC.RECONVERGENT B0 ;  /* 0x0000000000007941 */ /* 0x000fea0003800200 */
.L_x_1066:
        /* <DEDUP_REMOVED lines=8> */
.L_x_1073:
[----:B------:R-:W0:Y:S02]  /*11750*/  LDS R4, [R6+0x4] ;  /* 0x0000040006047984 */ /* 0x000e240000000800 */
[----:B0-----:R-:W-:-:S05]  /*11760*/  HFMA2 R5, R4, 1, 1, R7 ;  /* 0x3c003c0004057831 */ /* 0x001fca0000000007 */
[----:B------:R-:W0:Y:S02]  /*11770*/  ATOMS.CAST.SPIN P0, [R6+0x4], R4, R5 ;  /* 0x000004040600758d */ /* 0x000e240001800005 */
[----:B0-----:R-:W-:Y:S05]  /*11780*/  @!P0 BRA `(.L_x_1073) ;  /* 0xfffffffc00f08947 */ /* 0x001fea000383ffff */
[----:B------:R-:W-:Y:S05]  /*11790*/  BRA `(.L_x_1071) ;  /* 0x00000000000c7947 */ /* 0x000fea0003800000 */
.L_x_1072:
[----:B------:R-:W0:Y:S02]  /*117a0*/  LD.E R0, desc[UR10][R12.64+0x4] ;  /* 0x0000040a0c007980 */ /* 0x000e24000c101900 */
[----:B0-----:R-:W-:-:S05]  /*117b0*/  IADD3 R5, PT, PT, R4, R0, RZ ;  /* 0x0000000004057210 */ /* 0x001fca0007ffe0ff */
[----:B------:R1:W-:Y:S02]  /*117c0*/  ST.E desc[UR10][R12.64+0x4], R5 ;  /* 0x000004050c007985 */ /* 0x0003e4000c10190a */
.L_x_1071:
[----:B------:R-:W-:Y:S05]  /*117d0*/  BSYNC.RECONVERGENT B0 ;  /* 0x0000000000007941 */ /* 0x000fea0003800200 */
.L_x_1070:
        /* <DEDUP_REMOVED lines=10> */
.L_x_1077:
[----:B------:R-:W0:Y:S02]  /*11880*/  LDS R4, [R0] ;  /* 0x0000000000047984 */ /* 0x000e240000000800 */
[----:B0-----:R-:W-:-:S05]  /*11890*/  HADD2 R5, R4, R3 ;  /* 0x0000000304057230 */ /* 0x001fca0000000000 */
[----:B------:R-:W0:Y:S02]  /*118a0*/  ATOMS.CAST.SPIN P0, [R0], R4, R5 ;  /* 0x000000040000758d */ /* 0x000e240001800005 */
[----:B0-----:R-:W-:Y:S05]  /*118b0*/  @!P0 BRA `(.L_x_1077) ;  /* 0xfffffffc00f08947 */ /* 0x001fea000383ffff */
[----:B------:R-:W-:Y:S05]  /*118c0*/  BRA `(.L_x_1075) ;  /* 0x00000000000c7947 */ /* 0x000fea0003800000 */
.L_x_1076:
[----:B------:R-:W2:Y:S02]  /*118d0*/  LD.E R0, desc[UR10][R12.64] ;  /* 0x0000000a0c007980 */ /* 0x000ea4000c101900 */
[----:B--2---:R-:W-:-:S05]  /*118e0*/  IADD3 R3, PT, PT, R3, R0, RZ ;  /* 0x0000000003037210 */ /* 0x004fca0007ffe0ff */
[----:B------:R0:W-:Y:S02]  /*118f0*/  ST.E desc[UR10][R12.64], R3 ;  /* 0x000000030c007985 */ /* 0x0001e4000c10190a */
.L_x_1075:
[----:B------:R-:W-:Y:S05]  /*11900*/  BSYNC.RECONVERGENT B0 ;  /* 0x0000000000007941 */ /* 0x000fea0003800200 */
.L_x_1074:
[----:B------:R1:W-:Y:S02]  /*11910*/  ATOM.E.ADD.F16x2.RN.STRONG.GPU P0, RZ, desc[UR10][R12.64+0x4], R2 ;  /* 0x800004020cff79a2 */ /* 0x0003e4000c10e10a */
[----:B-1----:R-:W-:Y:S05]  /*11920*/  @P0 EXIT ;  /* 0x000000000000094d */ /* 0x002fea0003800000 */
[----:B------:R-:W1:Y:S02]  /*11930*/  QSPC.E.S P0, RZ, [R12+0x4] ;  /* 0x000004000cff73aa */ /* 0x000e640000000500 */
[----:B-1----:R-:W-:Y:S05]  /*11940*/  @!P0 BRA `(.L_x_1078) ;  /* 0x0000000000208947 */ /* 0x002fea0003800000 */
[----:B------:R-:W-:-:S04]  /*11950*/  MOV R4, R12 ;  /* 0x0000000c00047202 */ /* 0x000fc80000000f00 */
[----:B------:R-:W-:Y:S02]  /*11960*/  MOV R4, R4 ;  /* 0x0000000400047202 */ /* 0x000fe40000000f00 */
[----:B------:R-:W-:-:S07]  /*11970*/  MOV R5, R2 ;  /* 0x0000000200057202 */ /* 0x000fce0000000f00 */
.L_x_1079:
[----:B------:R-:W0:Y:S02]  /*11980*/  LDS R2, [R4+0x4] ;  /* 0x0000040004027984 */ /* 0x000e240000000800 */
[----:B0-----:R-:W-:-:S05]  /*11990*/  HFMA2 R3, R2, 1, 1, R5 ;  /* 0x3c003c0002037831 */ /* 0x001fca0000000005 */
[----:B------:R-:W0:Y:S02]  /*119a0*/  ATOMS.CAST.SPIN P0, [R4+0x4], R2, R3 ;  /* 0x000004020400758d */ /* 0x000e240001800003 */
[----:B0-----:R-:W-:Y:S05]  /*119b0*/  @!P0 BRA `(.L_x_1079) ;  /* 0xfffffffc00f08947 */ /* 0x001fea000383ffff */
[----:B------:R-:W-:Y:S05]  /*119c0*/  EXIT ;  /* 0x000000000000794d */ /* 0x000fea0003800000 */
.L_x_1078:
[----:B------:R-:W0:Y:S02]  /*119d0*/  LD.E R0, desc[UR10][R12.64+0x4] ;  /* 0x0000040a0c007980 */ /* 0x000e24000c101900 */
[----:B0-----:R-:W-:-:S05]  /*119e0*/  IADD3 R3, PT, PT, R2, R0, RZ ;  /* 0x0000000002037210 */ /* 0x001fca0007ffe0ff */
[----:B------:R-:W-:Y:S01]  /*119f0*/  ST.E desc[UR10][R12.64+0x4], R3 ;  /* 0x000004030c007985 */ /* 0x000fe2000c10190a */
[----:B------:R-:W-:Y:S05]  /*11a00*/  EXIT ;  /* 0x000000000000794d */ /* 0x000fea0003800000 */
.L_x_1080:
        /* <DEDUP_REMOVED lines=15> */
.L_x_4485:


//--------------------- .text._Z23gemm_half_q_half_kernelILi4ELi176ELb0ELb0ELi32EEvPK6__halfPKjS4_S2_PS0_iiiiPKtS7_iiiiiibS2_i --------------------------
	.section	.text._Z23gemm_half_q_half_kernelILi4ELi176ELb0ELb0ELi32EEvPK6__halfPKjS4_S2_PS0_iiiiPKtS7_iiiiiibS2_i,"ax",@progbits
	.align	128
        .global         _Z23gemm_half_q_half_kernelILi4ELi176ELb0ELb0ELi32EEvPK6__halfPKjS4_S2_PS0_iiiiPKtS7_iiiiiibS2_i
        .type           _Z23gemm_half_q_half_kernelILi4ELi176ELb0ELb0ELi32EEvPK6__halfPKjS4_S2_PS0_iiiiPKtS7_iiiiiibS2_i,@function
        .size           _Z23gemm_half_q_half_kernelILi4ELi176ELb0ELb0ELi32EEvPK6__halfPKjS4_S2_PS0_iiiiPKtS7_iiiiiibS2_i,(.L_x_4486 - _Z23gemm_half_q_half_kernelILi4ELi176ELb0ELb0ELi32EEvPK6__halfPKjS4_S2_PS0_iiiiPKtS7_iiiiiibS2_i)
        .other          _Z23gemm_half_q_half_kernelILi4ELi176ELb0ELb0ELi32EEvPK6__halfPKjS4_S2_PS0_iiiiPKtS7_iiiiiibS2_i,@"STO_CUDA_ENTRY STV_DEFAULT"
_Z23gemm_half_q_half_kernelILi4ELi176ELb0ELb0ELi32EEvPK6__halfPKjS4_S2_PS0_iiiiPKtS7_iiiiiibS2_i:
.text._Z23gemm_half_q_half_kernelILi4ELi176ELb0ELb0ELi32EEvPK6__halfPKjS4_S2_PS0_iiiiPKtS7_iiiiiibS2_i:
        /* <DEDUP_REMOVED lines=50> */
.L_x_1086:
[C---:B------:R-:W-:Y:S02]  /*0320*/  IADD3 R7, P2, PT, R16.reuse, R9, RZ ;  /* 0x0000000910077210 */ /* 0x040fe40007f5e0ff */
[C---:B------:R-:W-:Y:S02]  /*0330*/  IADD3 R11, PT, PT, R9.reuse, UR7, RZ ;  /* 0x00000007090b7c10 */ /* 0x040fe4000fffe0ff */
[----:B------:R-:W-:Y:S02]  /*0340*/  LEA.HI.X.SX32 R10, R9, RZ, 0x1, P2 ;  /* 0x000000ff090a7211 */ /* 0x000fe400010f0eff */
[----:B------:R-:W-:Y:S02]  /*0350*/  IADD3 R9, PT, PT, R11, UR7, RZ ;  /* 0x000000070b097c10 */ /* 0x000fe4000fffe0ff */
[----:B------:R-:W-:Y:S02]  /*0360*/  LEA R6, P2, R7, UR8, 0x1 ;  /* 0x0000000807067c11 */ /* 0x000fe4000f8408ff */
[----:B------:R-:W-:-:S02]  /*0370*/  IADD3 R14, P3, PT, R16, R11, RZ ;  /* 0x0000000b100e7210 */ /* 0x000fc40007f7e0ff */
[----:B------:R-:W-:Y:S02]  /*0380*/  IADD3 R23, PT, PT, R9, UR7, RZ ;  /* 0x0000000709177c10 */ /* 0x000fe4000fffe0ff */
        /* <DEDUP_REMOVED lines=25> */
.L_x_1085:
        /* <DEDUP_REMOVED lines=20> */
.L_x_1087:
[----:B------:R-:W-:-:S13]  /*0660*/  ISETP.EQ.AND P2, PT, R17, RZ, PT ;  /* 0x000000ff1100720c */ /* 0x000fda0003f42270 */
[----:B------:R-:W-:Y:S05]  /*0670*/  @!P0 BRA P2, `(.L_x_1082) ;  /* 0x00000004007c8947 */ /* 0x000fea0001000000 */
.L_x_1084:
        /* <DEDUP_REMOVED lines=12> */
.L_x_1083:
        /* <DEDUP_REMOVED lines=17> */
.L_x_1090:
[----:B------:R-:W-:Y:S02]  /*0850*/  IADD3 R11, PT, PT, R23, UR7, RZ ;  /* 0x00000007170b7c10 */ /* 0x000fe4000fffe0ff */
[C---:B-----5:R-:W-:Y:S02]  /*0860*/  IADD3 R7, P2, PT, R16.reuse, R23, RZ ;  /* 0x0000001710077210 */ /* 0x060fe40007f5e0ff */
[----:B------:R-:W-:Y:S02]  /*0870*/  IADD3 R13, PT, PT, R11, UR7, RZ ;  /* 0x000000070b0d7c10 */ /* 0x000fe4000fffe0ff */
[----:B------:R-:W-:Y:S02]  /*0880*/  LEA.HI.X.SX32 R10, R23, RZ, 0x1, P2 ;  /* 0x000000ff170a7211 */ /* 0x000fe400010f0eff */
[----:B0-----:R-:W-:Y:S02]  /*0890*/  LEA R6, P2, R7, UR8, 0x1 ;  /* 0x0000000807067c11 */ /* 0x001fe4000f8408ff */
[----:B------:R-:W-:-:S02]  /*08a0*/  IADD3 R14, P3, PT, R16, R11, RZ ;  /* 0x0000000b100e7210 */ /* 0x000fc40007f7e0ff */
[----:B------:R-:W-:Y:S02]  /*08b0*/  IADD3 R23, PT, PT, R13, UR7, RZ ;  /* 0x000000070d177c10 */ /* 0x000fe4000fffe0ff */
        /* <DEDUP_REMOVED lines=25> */
.L_x_1089:
        /* <DEDUP_REMOVED lines=21> */
.L_x_1091:
[----:B------:R-:W-:-:S13]  /*0ba0*/  ISETP.NE.OR P0, PT, R17, RZ, P0 ;  /* 0x000000ff1100720c */ /* 0x000fda0000705670 */
[----:B------:R-:W-:Y:S05]  /*0bb0*/  @!P0 BRA `(.L_x_1082) ;  /* 0x00000000002c8947 */ /* 0x000fea0003800000 */
.L_x_1088:
[----:B-----5:R-:W-:-:S04]  /*0bc0*/  IADD3 R7, P0, PT, R16, R23, RZ ;  /* 0x0000001710077210 */ /* 0x020fc80007f1e0ff */
[----:B------:R-:W-:Y:S02]  /*0bd0*/  LEA.HI.X.SX32 R10, R23, RZ, 0x1, P0 ;  /* 0x000000ff170a7211 */ /* 0x000fe400000f0eff */
[----:B------:R-:W-:-:S04]  /*0be0*/  LEA R6, P0, R7, UR12, 0x1 ;  /* 0x0000000c07067c11 */ /* 0x000fc8000f8008ff */
[----:B------:R-:W-:-:S05]  /*0bf0*/  LEA.HI.X R7, R7, UR13, R10, 0x1, P0 ;  /* 0x0000000d07077c11 */ /* 0x000fca00080f0c0a */
[----:B------:R-:W2:Y:S01]  /*0c00*/  LDG.E.U16.CONSTANT R6, desc[UR10][R6.64] ;  /* 0x0000000a06067981 */ /* 0x000ea2000c1e9500 */
[----:B------:R-:W-:Y:S02]  /*0c10*/  IADD3 R17, PT, PT, R17, 0x1, RZ ;  /* 0x0000000111117810 */ /* 0x000fe40007ffe0ff */
[----:B------:R-:W-:Y:S02]  /*0c20*/  IADD3 R23, PT, PT, R23, UR7, RZ ;  /* 0x0000000717177c10 */ /* 0x000fe4000fffe0ff */
[----:B------:R-:W-:Y:S01]  /*0c30*/  ISETP.NE.AND P0, PT, R17, RZ, PT ;  /* 0x000000ff1100720c */ /* 0x000fe20003f05270 */
[----:B--2---:R0:W-:Y:S02]  /*0c40*/  STS.U16 [R9], R6 ;  /* 0x0000000609007388 */ /* 0x0041e40000000400 */
[----:B0-----:R-:W-:-:S10]  /*0c50*/  IADD3 R9, PT, PT, R9, 0x40, RZ ;  /* 0x0000004009097810 */ /* 0x001fd40007ffe0ff */
[----:B------:R-:W-:Y:S05]  /*0c60*/  @P0 BRA `(.L_x_1088) ;  /* 0xfffffffc00d40947 */ /* 0x000fea000383ffff */
.L_x_1082:
[----:B------:R-:W-:Y:S05]  /*0c70*/  BSYNC.RECONVERGENT B0 ;  /* 0x0000000000007941 */ /* 0x000fea0003800200 */
.L_x_1081:
        /* <DEDUP_REMOVED lines=12> */
[----:B------:R-:W-:-:S03]  /*0d40*/  IMAD R5, R0, R41, RZ ;  /* 0x0000002900057224 */ /* 0x000fc600078e02ff */
        /* <DEDUP_REMOVED lines=10> */
.L_x_1095:
        /* <DEDUP_REMOVED lines=15> */
.L_x_1094:
        /* <DEDUP_REMOVED lines=12> */
.L_x_1096:
[----:B------:R-:W-:-:S13]  /*0fa0*/  ISETP.NE.OR P0, PT, R9, RZ, P0 ;  /* 0x000000ff0900720c */ /* 0x000fda0000705670 */
[----:B------:R-:W-:Y:S05]  /*0fb0*/  @!P0 BRA `(.L_x_1092) ;  /* 0x00000000001c8947 */ /* 0x000fea0003800000 */
.L_x_1093:
[----:B0-----:R-:W0:Y:S02]  /*0fc0*/  LDC.64 R6, c[0x0][0x3a0] ;  /* 0x0000e800ff067b82 */ /* 0x001e240000000a00 */
.L_x_1097:
[----:B0-----:R-:W-:Y:S01]  /*0fd0*/  IMAD.WIDE R10, R5, 0x2, R6 ;  /* 0x00000002050a7825 */ /* 0x001fe200078e0206 */
[----:B------:R-:W-:Y:S02]  /*0fe0*/  IADD3 R9, PT, PT, R9, 0x1, RZ ;  /* 0x0000000109097810 */ /* 0x000fe40007ffe0ff */
[----:B------:R-:W-:Y:S02]  /*0ff0*/  IADD3 R5, PT, PT, R5, R41, RZ ;  /* 0x0000002905057210 */ /* 0x000fe40007ffe0ff */
[----:B------:R1:W-:Y:S01]  /*1000*/  STG.E.64 desc[UR10][R10.64], RZ ;  /* 0x000000ff0a007986 */ /* 0x0003e2000c101b0a */
[----:B------:R-:W-:-:S13]  /*1010*/  ISETP.NE.AND P0, PT, R9, RZ, PT ;  /* 0x000000ff0900720c */ /* 0x000fda0003f05270 */
[----:B-1----:R-:W-:Y:S05]  /*1020*/  @P0 BRA `(.L_x_1097) ;  /* 0xfffffffc00e80947 */ /* 0x002fea000383ffff */
.L_x_1092:
        /* <DEDUP_REMOVED lines=17> */
[----:B-----5:R-:W-:Y:S02]  /*1140*/  MOV R16, R2 ;  /* 0x0000000200107202 */ /* 0x020fe40000000f00 */
[----:B------:R-:W-:Y:S02]  /*1150*/  LOP3.LUT R14, R3, 0x10, RZ, 0xc0, !PT ;  /* 0x00000010030e7812 */ /* 0x000fe400078ec0ff */
[----:B0-----:R-:W-:-:S07]  /*1160*/  SHF.R.S32.HI R15, RZ, 0x3, R7 ;  /* 0x00000003ff0f7819 */ /* 0x001fce0000011407 */
.L_x_1099:
[----:B------:R-:W0:Y:S01]  /*1170*/  LDC.64 R4, c[0x0][0x390] ;  /* 0x0000e400ff047b82 */ /* 0x000e220000000a00 */
[----:B------:R-:W-:-:S05]  /*1180*/  IADD3 R3, PT, PT, R9, UR4, RZ ;  /* 0x0000000409037c10 */ /* 0x000fca000fffe0ff */
[----:B------:R-:W-:-:S05]  /*1190*/  IMAD R6, R3, R41, RZ ;  /* 0x0000002903067224 */ /* 0x000fca00078e02ff */
[----:B------:R-:W-:-:S04]  /*11a0*/  SHF.R.S32.HI R7, RZ, 0x1f, R6 ;  /* 0x0000001fff077819 */ /* 0x000fc80000011406 */
[----:B------:R-:W-:-:S04]  /*11b0*/  LEA.HI R6, R7, R6, RZ, 0x3 ;  /* 0x0000000607067211 */ /* 0x000fc800078f18ff */
[----:B------:R-:W-:-:S05]  /*11c0*/  LEA.HI.SX32 R7, R6, R15, 0x1d ;  /* 0x0000000f06077211 */ /* 0x000fca00078feaff */
[----:B0-----:R-:W-:Y:S02]  /*11d0*/  IMAD.WIDE R4, R7, 0x4, R4 ;  /* 0x0000000407047825 */ /* 0x001fe400078e0204 */
[----:B------:R-:W0:Y:S04]  /*11e0*/  LDC.64 R6, c[0x0][0x398] ;  /* 0x0000e600ff067b82 */ /* 0x000e280000000a00 */
[----:B------:R-:W5:Y:S01]  /*11f0*/  LDG.E.CONSTANT R5, desc[UR10][R4.64] ;  /* 0x0000000a04057981 */ /* 0x000f62000c1e9900 */
[----:B------:R-:W-:-:S05]  /*1200*/  SHF.L.U32 R13, R16, 0x1, RZ ;  /* 0x00000001100d7819 */ /* 0x000fca00000006ff */
[----:B------:R-:W-:-:S05]  /*1210*/  IMAD.WIDE.U32 R12, R13, 0x2, R10 ;  /* 0x000000020d0c7825 */ /* 0x000fca00078e000a */
[----:B------:R-:W2:Y:S01]  /*1220*/  LDG.E.U16.CONSTANT R23, desc[UR10][R12.64+0x2] ;  /* 0x0000020a0c177981 */ /* 0x000ea2000c1e9500 */
[----:B0-----:R-:W-:-:S06]  /*1230*/  IMAD.WIDE.U32 R6, R3, 0x2, R6 ;  /* 0x0000000203067825 */ /* 0x001fcc00078e0006 */
[----:B------:R0:W3:Y:S01]  /*1240*/  LDG.E.U16.CONSTANT R6, desc[UR10][R6.64] ;  /* 0x0000000a06067981 */ /* 0x0000e2000c1e9500 */
[----:B------:R-:W-:Y:S01]  /*1250*/  UIADD3 UR4, UPT, UPT, UR4, 0x1, URZ ;  /* 0x0000000104047890 */ /* 0x000fe2000fffe0ff */
[----:B-----5:R-:W-:-:S04]  /*1260*/  SHF.R.U32.HI R3, RZ, R14, R5 ;  /* 0x0000000eff037219 */ /* 0x020fc80000011605 */
[--C-:B------:R-:W-:Y:S02]  /*1270*/  SHF.R.U32.HI R18, RZ, 0x4, R3.reuse ;  /* 0x00000004ff127819 */ /* 0x100fe40000011603 */
[--C-:B------:R-:W-:Y:S02]  /*1280*/  SHF.R.U32.HI R4, RZ, 0x8, R3.reuse ;  /* 0x00000008ff047819 */ /* 0x100fe40000011603 */
[----:B------:R-:W-:Y:S02]  /*1290*/  LOP3.LUT R18, R18, 0xf, RZ, 0xc0, !PT ;  /* 0x0000000f12127812 */ /* 0x000fe400078ec0ff */
[----:B------:R-:W-:Y:S02]  /*12a0*/  LOP3.LUT R4, R4, 0xf, RZ, 0xc0, !PT ;  /* 0x0000000f04047812 */ /* 0x000fe400078ec0ff */
[----:B------:R-:W-:Y:S01]  /*12b0*/  LOP3.LUT R17, R3, 0xf, RZ, 0xc0, !PT ;  /* 0x0000000f03117812 */ /* 0x000fe200078ec0ff */
[----:B------:R-:W-:Y:S01]  /*12c0*/  IMAD R5, R18, R18, R18 ;  /* 0x0000001212057224 */ /* 0x000fe200078e0212 */
[----:B------:R-:W-:-:S02]  /*12d0*/  SHF.R.U32.HI R3, RZ, 0xc, R3 ;  /* 0x0000000cff037819 */ /* 0x000fc40000011603 */
[----:B--2---:R-:W-:Y:S01]  /*12e0*/  IADD3 R16, PT, PT, R23, R16, RZ ;  /* 0x0000001017107210 */ /* 0x004fe20007ffe0ff */
[----:B------:R-:W-:Y:S01]  /*12f0*/  IMAD R22, R17, R17, R17 ;  /* 0x0000001111167224 */ /* 0x000fe200078e0211 */
[----:B------:R-:W-:Y:S01]  /*1300*/  IADD3 R18, PT, PT, R18, 0x1, R5 ;  /* 0x0000000112127810 */ /* 0x000fe20007ffe005 */
[C---:B------:R-:W-:Y:S01]  /*1310*/  IMAD R5, R4.reuse, R4, R4 ;  /* 0x0000000404057224 */ /* 0x040fe200078e0204 */
[----:B------:R-:W-:Y:S02]  /*1320*/  LOP3.LUT R3, R3, 0xf, RZ, 0xc0, !PT ;  /* 0x0000000f03037812 */ /* 0x000fe400078ec0ff */
[----:B------:R-:W-:Y:S01]  /*1330*/  IADD3 R22, PT, PT, R17, 0x1, R22 ;  /* 0x0000000111167810 */ /* 0x000fe20007ffe016 */
[----:B0-----:R-:W3:Y:S01]  /*1340*/  I2F.F16 R7, R18 ;  /* 0x0000001200077306 */ /* 0x001ee20000200c00 */
[----:B------:R-:W-:Y:S01]  /*1350*/  IADD3 R12, PT, PT, R4, 0x1, R5 ;  /* 0x00000001040c7810 */ /* 0x000fe20007ffe005 */
[----:B------:R-:W-:Y:S01]  /*1360*/  IMAD R4, R3, R3, R3 ;  /* 0x0000000303047224 */ /* 0x000fe200078e0203 */
[----:B------:R-:W-:-:S04]  /*1370*/  ISETP.GE.AND P0, PT, R16, R21, PT ;  /* 0x000000151000720c */ /* 0x000fc80003f06270 */
[----:B------:R-:W-:Y:S01]  /*1380*/  IADD3 R17, PT, PT, R3, 0x1, R4 ;  /* 0x0000000103117810 */ /* 0x000fe20007ffe004 */
[----:B------:R-:W0:Y:S01]  /*1390*/  I2F.F16 R13, R22 ;  /* 0x00000016000d7306 */ /* 0x000e220000200c00 */
[----:B---3--:R-:W-:-:S07]  /*13a0*/  HMUL2 R4, R7.H0_H0, R6.H0_H0 ;  /* 0x2000000607047232 */ /* 0x008fce0000000800 */
[----:B------:R-:W2:Y:S01]  /*13b0*/  I2F.F16 R5, R12 ;  /* 0x0000000c00057306 */ /* 0x000ea20000200c00 */
[----:B0-----:R-:W-:-:S07]  /*13c0*/  HMUL2 R3, R13.H0_H0, R6.H0_H0 ;  /* 0x200000060d037232 */ /* 0x001fce0000000800 */
[----:B------:R-:W0:Y:S01]  /*13d0*/  I2F.F16 R17, R17 ;  /* 0x0000001100117306 */ /* 0x000e220000200c00 */
[-C--:B--2---:R-:W-:Y:S02]  /*13e0*/  HMUL2 R5, R5.H0_H0, R6.reuse.H0_H0 ;  /* 0x2000000605057232 */ /* 0x084fe40000000800 */
[----:B0-----:R-:W-:Y:S01]  /*13f0*/  HMUL2 R6, R17.H0_H0, R6.H0_H0 ;  /* 0x2000000611067232 */ /* 0x001fe20000000800 */
[----:B------:R-:W-:Y:S06]  /*1400*/  @!P0 BRA `(.L_x_1099) ;  /* 0xfffffffc00588947 */ /* 0x000fec000383ffff */
.L_x_1098:
[C---:B------:R-:W-:Y:S01]  /*1410*/  ISETP.GT.AND P0, PT, R2.reuse, UR5, PT ;  /* 0x0000000502007c0c */ /* 0x040fe2000bf04270 */
[----:B------:R-:W-:Y:S01]  /*1420*/  HFMA2 R9, -RZ, RZ, 0, 0 ;  /* 0x00000000ff097431 */ /* 0x000fe200000001ff */
[----:B0-----:R-:W-:Y:S02]  /*1430*/  SHF.R.S32.HI R7, RZ, 0x1f, R24 ;  /* 0x0000001fff077819 */ /* 0x001fe40000011418 */
[----:B------:R-:W-:Y:S02]  /*1440*/  CS2R R12, SRZ ;  /* 0x00000000000c7805 */ /* 0x000fe4000001ff00 */
[C---:B--2---:R-:W-:Y:S02]  /*1450*/  ISETP.GT.AND P2, PT, R2.reuse, UR9, PT ;  /* 0x0000000902007c0c */ /* 0x044fe4000bf44270 */
[----:B------:R-:W-:Y:S02]  /*1460*/  LEA.HI R7, R7, R24, RZ, 0x5 ;  /* 0x0000001807077211 */ /* 0x000fe400078f28ff */
[----:B---3--:R-:W-:-:S02]  /*1470*/  ISETP.GT.AND P3, PT, R2, UR6, PT ;  /* 0x0000000602007c0c */ /* 0x008fc4000bf64270 */
[C---:B----4-:R-:W-:Y:S02]  /*1480*/  ISETP.GT.AND P4, PT, R2.reuse, UR8, PT ;  /* 0x0000000802007c0c */ /* 0x050fe4000bf84270 */
[----:B-1----:R-:W-:Y:S02]  /*1490*/  ISETP.GT.AND P5, PT, R2, UR12, PT ;  /* 0x0000000c02007c0c */ /* 0x002fe4000bfa4270 */
[----:B-----5:R-:W-:Y:S01]  /*14a0*/  SHF.R.S32.HI R16, RZ, 0x5, R7 ;  /* 0x00000005ff107819 */ /* 0x020fe20000011407 */
        /* <DEDUP_REMOVED lines=10> */
.L_x_1100:
        /* <DEDUP_REMOVED lines=8> */
.L_x_1101:
        /* <DEDUP_REMOVED lines=8> */
.L_x_1102:
        /* <DEDUP_REMOVED lines=8> */
.L_x_1103:
        /* <DEDUP_REMOVED lines=8> */
.L_x_1104:
[----:B------:R-:W-:Y:S01]  /*1750*/  LEA R7, R16, R7, 0x3 ;  /* 0x0000000710077211 */ /* 0x000fe200078e18ff */
[----:B------:R-:W0:Y:S01]  /*1760*/  LDCU.64 UR12, c[0x0][0x388] ;  /* 0x00007100ff0c77ac */ /* 0x000e220008000a00 */
[----:B------:R-:W1:Y:S01]  /*1770*/  S2UR UR8, SR_CgaCtaId ;  /* 0x00000000000879c3 */ /* 0x000e620000008800 */
[----:B------:R-:W-:Y:S02]  /*1780*/  SHF.R.S32.HI R10, RZ, 0x1f, R8 ;  /* 0x0000001fff0a7819 */ /* 0x000fe40000011408 */
        /* <DEDUP_REMOVED lines=9> */
[----:B------:R-:W-:Y:S02]  /*1820*/  PRMT R14, RZ, 0x5410, RZ ;  /* 0x00005410ff0e7816 */ /* 0x000fe400000000ff */
[----:B------:R-:W-:Y:S02]  /*1830*/  PRMT R13, RZ, 0x5410, RZ ;  /* 0x00005410ff0d7816 */ /* 0x000fe400000000ff */
[----:B------:R-:W-:-:S04]  /*1840*/  IADD3 R8, P0, PT, R8, R7, RZ ;  /* 0x0000000708087210 */ /* 0x000fc80007f1e0ff */
[----:B------:R-:W-:Y:S02]  /*1850*/  LEA.HI.X.SX32 R7, R7, R10, 0x1, P0 ;  /* 0x0000000a07077211 */ /* 0x000fe400000f0eff */
[C---:B0-----:R-:W-:Y:S01]  /*1860*/  LEA R32, P0, R8.reuse, UR12, 0x2 ;  /* 0x0000000c08207c11 */ /* 0x041fe2000f8010ff */
[----:B-1----:R-:W-:Y:S01]  /*1870*/  ULEA UR6, UR8, UR6, 0x18 ;  /* 0x0000000608067291 */ /* 0x002fe2000f8ec0ff */
[----:B------:R-:W-:Y:S02]  /*1880*/  PRMT R10, RZ, 0x5410, RZ ;  /* 0x00005410ff0a7816 */ /* 0x000fe400000000ff */
[----:B------:R-:W-:Y:S02]  /*1890*/  LEA.HI.X R33, R8, UR13, R7, 0x2, P0 ;  /* 0x0000000d08217c11 */ /* 0x000fe400080f1407 */
[----:B------:R-:W-:Y:S02]  /*18a0*/  ISETP.LT.AND P0, PT, R2, UR4, PT ;  /* 0x0000000402007c0c */ /* 0x000fe4000bf01270 */
[----:B------:R-:W-:Y:S01]  /*18b0*/  UMOV UR4, UR6 ;  /* 0x0000000600047c82 */ /* 0x000fe20008000000 */
[----:B------:R-:W-:-:S02]  /*18c0*/  PRMT R7, RZ, 0x5410, RZ ;  /* 0x00005410ff077816 */ /* 0x000fc400000000ff */
[----:B------:R-:W-:-:S08]  /*18d0*/  PRMT R8, RZ, 0x5410, RZ ;  /* 0x00005410ff087816 */ /* 0x000fd000000000ff */
[----:B------:R-:W-:Y:S05]  /*18e0*/  @!P0 BRA `(.L_x_1105) ;  /* 0x0000005c00408947 */ /* 0x000fea0003800000 */
[C---:B------:R-:W-:Y:S01]  /*18f0*/  IMAD.WIDE R16, R41.reuse, 0x4, R32 ;  /* 0x0000000429107825 */ /* 0x040fe200078e0220 */
        /* <DEDUP_REMOVED lines=15> */
[----:B------:R0:W-:Y:S01]  /*19f0*/  I2F.F16 R14, R15 ;  /* 0x0000000f000e7306 */ /* 0x0001e20000200c00 */
[----:B------:R-:W-:Y:S02]  /*1a00*/  LOP3.LUT R7, R27, 0xff, RZ, 0xc0, !PT ;  /* 0x000000ff1b077812 */ /* 0x000fe400078ec0ff */
[----:B------:R-:W-:Y:S02]  /*1a10*/  IADD3 R17, PT, PT, R8, -0x80, RZ ;  /* 0xffffff8008117810 */ /* 0x000fe40007ffe0ff */
[----:B------:R-:W-:Y:S02]  /*1a20*/  LOP3.LUT R8, R28, 0xff, RZ, 0xc0, !PT ;  /* 0x000000ff1c087812 */ /* 0x000fe400078ec0ff */
[----:B------:R-:W-:Y:S01]  /*1a30*/  LOP3.LUT R9, R29, 0xff, RZ, 0xc0, !PT ;  /* 0x000000ff1d097812 */ /* 0x000fe200078ec0ff */
[----:B------:R-:W-:Y:S01]  /*1a40*/  I2F.F16 R10, R36 ;  /* 0x00000024000a7306 */ /* 0x000fe20000200c00 */
[----:B0-----:R-:W-:-:S02]  /*1a50*/  IADD3 R15, PT, PT, R7, -0x80, RZ ;  /* 0xffffff80070f7810 */ /* 0x001fc40007ffe0ff */
[----:B------:R-:W-:Y:S02]  /*1a60*/  LOP3.LUT R7, R24, 0xff, RZ, 0xc0, !PT ;  /* 0x000000ff18077812 */ /* 0x000fe400078ec0ff */
[----:B------:R-:W-:Y:S02]  /*1a70*/  IADD3 R8, PT, PT, R8, -0x80, RZ ;  /* 0xffffff8008087810 */ /* 0x000fe40007ffe0ff */
[----:B------:R-:W-:Y:S01]  /*1a80*/  IADD3 R7, PT, PT, R7, -0x80, RZ ;  /* 0xffffff8007077810 */ /* 0x000fe20007ffe0ff */
[----:B------:R-:W0:Y:S01]  /*1a90*/  I2F.F16 R32, R37 ;  /* 0x0000002500207306 */ /* 0x000e220000200c00 */
[----:B------:R-:W-:Y:S02]  /*1aa0*/  IADD3 R9, PT, PT, R9, -0x80, RZ ;  /* 0xffffff8009097810 */ /* 0x000fe40007ffe0ff */
[----:B------:R-:W-:Y:S02]  /*1ab0*/  LOP3.LUT R2, R25, 0xff, RZ, 0xc0, !PT ;  /* 0x000000ff19027812 */ /* 0x000fe400078ec0ff */
[----:B------:R-:W-:-:S02]  /*1ac0*/  SHF.R.U32.HI R42, RZ, 0x8, R27 ;  /* 0x00000008ff2a7819 */ /* 0x000fc4000001161b */
[----:B------:R-:W-:Y:S01]  /*1ad0*/  IADD3 R2, PT, PT, R2, -0x80, RZ ;  /* 0xffffff8002027810 */ /* 0x000fe20007ffe0ff */
[----:B------:R1:W2:Y:S01]  /*1ae0*/  I2F.F16 R36, R8 ;  /* 0x0000000800247306 */ /* 0x0002a20000200c00 */
[----:B------:R-:W-:Y:S02]  /*1af0*/  LOP3.LUT R42, R42, 0xff, RZ, 0xc0, !PT ;  /* 0x000000ff2a2a7812 */ /* 0x000fe400078ec0ff */
[----:B------:R-:W-:Y:S02]  /*1b00*/  SHF.R.U32.HI R46, RZ, 0x10, R31 ;  /* 0x00000010ff2e7819 */ /* 0x000fe4000001161f */
[----:B------:R-:W-:Y:S02]  /*1b10*/  IADD3 R42, PT, PT, R42, -0x80, RZ ;  /* 0xffffff802a2a7810 */ /* 0x000fe40007ffe0ff */
[----:B------:R-:W-:Y:S01]  /*1b20*/  SHF.R.U32.HI R27, RZ, 0x10, R27 ;  /* 0x00000010ff1b7819 */ /* 0x000fe2000001161b */
[----:B------:R3:W4:Y:S01]  /*1b30*/  I2F.F16 R16, R7 ;  /* 0x0000000700107306 */ /* 0x0007220000200c00 */
[----:B-1----:R-:W-:Y:S01]  /*1b40*/  SHF.R.U32.HI R8, RZ, 0x8, R25 ;  /* 0x00000008ff087819 */ /* 0x002fe20000011619 */
[----:B0-----:R-:W-:Y:S01]  /*1b50*/  HADD2.F32 R32, -RZ, R32.H0_H0 ;  /* 0x20000020ff207230 */ /* 0x001fe20000004100 */
[----:B------:R-:W-:-:S02]  /*1b60*/  LOP3.LUT R27, R27, 0xff, RZ, 0xc0, !PT ;  /* 0x000000ff1b1b7812 */ /* 0x000fc400078ec0ff */
[----:B------:R-:W-:Y:S02]  /*1b70*/  LOP3.LUT R8, R8, 0xff, RZ, 0xc0, !PT ;  /* 0x000000ff08087812 */ /* 0x000fe400078ec0ff */
[----:B------:R-:W-:Y:S01]  /*1b80*/  IADD3 R44, PT, PT, R27, -0x80, RZ ;  /* 0xffffff801b2c7810 */ /* 0x000fe20007ffe0ff */
[----:B------:R0:W1:Y:S01]  /*1b90*/  I2F.F16 R37, R9 ;  /* 0x0000000900257306 */ /* 0x0000620000200c00 */
[--C-:B---3--:R-:W-:Y:S01]  /*1ba0*/  SHF.R.U32.HI R7, RZ, 0x8, R24.reuse ;  /* 0x00000008ff077819 */ /* 0x108fe20000011618 */
[----:B--2---:R-:W-:Y:S01]  /*1bb0*/  HADD2.F32 R36, -RZ, R36.H0_H0 ;  /* 0x20000024ff247230 */ /* 0x004fe20000004100 */
[----:B------:R-:W-:Y:S02]  /*1bc0*/  SHF.R.U32.HI R24, RZ, 0x10, R24 ;  /* 0x00000010ff187819 */ /* 0x000fe40000011618 */
[----:B------:R-:W-:Y:S02]  /*1bd0*/  LOP3.LUT R7, R7, 0xff, RZ, 0xc0, !PT ;  /* 0x000000ff07077812 */ /* 0x000fe400078ec0ff */
[----:B------:R-:W-:Y:S01]  /*1be0*/  LOP3.LUT R24, R24, 0xff, RZ, 0xc0, !PT ;  /* 0x000000ff18187812 */ /* 0x000fe200078ec0ff */
[----:B------:R-:W-:Y:S01]  /*1bf0*/  I2F.F16 R11, R38 ;  /* 0x00000026000b7306 */ /* 0x000fe20000200c00 */
[----:B0-----:R-:W-:Y:S01]  /*1c00*/  SHF.R.U32.HI R9, RZ, 0x10, R25 ;  /* 0x00000010ff097819 */ /* 0x001fe20000011619 */
[----:B----4-:R-:W-:Y:S01]  /*1c10*/  HADD2.F32 R16, -RZ, R16.H0_H0 ;  /* 0x20000010ff107230 */ /* 0x010fe20000004100 */
[----:B------:R-:W-:-:S02]  /*1c20*/  IADD3 R25, PT, PT, R8, -0x80, RZ ;  /* 0xffffff8008197810 */ /* 0x000fc40007ffe0ff */
[----:B------:R-:W-:Y:S02]  /*1c30*/  SHF.R.U32.HI R8, RZ, 0x8, R26 ;  /* 0x00000008ff087819 */ /* 0x000fe4000001161a */
[----:B------:R-:W-:Y:S01]  /*1c40*/  IADD3 R7, PT, PT, R7, -0x80, RZ ;  /* 0xffffff8007077810 */ /* 0x000fe20007ffe0ff */
[----:B------:R0:W-:Y:S01]  /*1c50*/  I2F.F16 R13, R39 ;  /* 0x00000027000d7306 */ /* 0x0001e20000200c00 */
[----:B------:R-:W-:Y:S01]  /*1c60*/  LOP3.LUT R9, R9, 0xff, RZ, 0xc0, !PT ;  /* 0x000000ff09097812 */ /* 0x000fe200078ec0ff */
[----:B-1----:R-:W-:Y:S01]  /*1c70*/  HADD2.F32 R37, -RZ, R37.H0_H0 ;  /* 0x20000025ff257230 */ /* 0x002fe20000004100 */
[----:B------:R-:W-:Y:S02]  /*1c80*/  LOP3.LUT R8, R8, 0xff, RZ, 0xc0, !PT ;  /* 0x000000ff08087812 */ /* 0x000fe400078ec0ff */
[----:B------:R-:W-:Y:S02]  /*1c90*/  SHF.R.U32.HI R27, RZ, 0x8, R30 ;  /* 0x00000008ff1b7819 */ /* 0x000fe4000001161e */
[----:B------:R-:W-:Y:S01]  /*1ca0*/  IADD3 R24, PT, PT, R24, -0x80, RZ ;  /* 0xffffff8018187810 */ /* 0x000fe20007ffe0ff */
[----:B------:R1:W-:Y:S01]  /*1cb0*/  I2F.F16 R38, R7 ;  /* 0x0000000700267306 */ /* 0x0003e20000200c00 */
[----:B0-----:R-:W-:-:S02]  /*1cc0*/  IADD3 R39, PT, PT, R9, -0x80, RZ ;  /* 0xffffff8009277810 */ /* 0x001fc40007ffe0ff */
[----:B------:R-:W-:Y:S02]  /*1cd0*/  LOP3.LUT R27, R27, 0xff, RZ, 0xc0, !PT ;  /* 0x000000ff1b1b7812 */ /* 0x000fe400078ec0ff */
[----:B------:R-:W-:Y:S02]  /*1ce0*/  LOP3.LUT R46, R46, 0xff, RZ, 0xc0, !PT ;  /* 0x000000ff2e2e7812 */ /* 0x000fe400078ec0ff */
[----:B------:R-:W-:Y:S01]  /*1cf0*/  IADD3 R47, PT, PT, R27, -0x80, RZ ;  /* 0xffffff801b2f7810 */ /* 0x000fe20007ffe0ff */
[----:B------:R0:W-:Y:S01]  /*1d00*/  I2F.F16 R12, R34 ;  /* 0x00000022000c7306 */ /* 0x0001e20000200c00 */
[----:B-1----:R-:W-:Y:S02]  /*1d10*/  SHF.R.U32.HI R7, RZ, 0x10, R26 ;  /* 0x00000010ff077819 */ /* 0x002fe4000001161a */
[----:B------:R-:W-:Y:S02]  /*1d20*/  IADD3 R26, PT, PT, R8, -0x80, RZ ;  /* 0xffffff80081a7810 */ /* 0x000fe40007ffe0ff */
[----:B------:R-:W1:Y:S01]  /*1d30*/  LDS.64 R8, [UR6] ;  /* 0x00000006ff087984 */ /* 0x000e620008000a00 */
[----:B------:R-:W-:-:S02]  /*1d40*/  LOP3.LUT R7, R7, 0xff, RZ, 0xc0, !PT ;  /* 0x000000ff07077812 */ /* 0x000fc400078ec0ff */
[----:B------:R2:W3:Y:S01]  /*1d50*/  I2F.F16 R33, R35 ;  /* 0x0000002300217306 */ /* 0x0004e20000200c00 */
[----:B0-----:R-:W-:Y:S02]  /*1d60*/  LOP3.LUT R34, R30, 0xff, RZ, 0xc0, !PT ;  /* 0x000000ff1e227812 */ /* 0x001fe400078ec0ff */
[----:B------:R-:W-:Y:S02]  /*1d70*/  IADD3 R40, PT, PT, R7, -0x80, RZ ;  /* 0xffffff8007287810 */ /* 0x000fe40007ffe0ff */
[--C-:B------:R-:W-:Y:S02]  /*1d80*/  SHF.R.U32.HI R7, RZ, 0x8, R28.reuse ;  /* 0x00000008ff077819 */ /* 0x100fe4000001161c */
[----:B------:R-:W-:Y:S01]  /*1d90*/  SHF.R.U32.HI R28, RZ, 0x10, R28 ;  /* 0x00000010ff1c7819 */ /* 0x000fe2000001161c */
[----:B------:R-:W0:Y:S01]  /*1da0*/  I2F.F16 R49, R25 ;  /* 0x0000001900317306 */ /* 0x000e220000200c00 */
[----:B------:R-:W-:Y:S02]  /*1db0*/  LOP3.LUT R7, R7, 0xff, RZ, 0xc0, !PT ;  /* 0x000000ff07077812 */ /* 0x000fe400078ec0ff */
[----:B--2---:R-:W-:-:S02]  /*1dc0*/  IADD3 R35, PT, PT, R34, -0x80, RZ ;  /* 0xffffff8022237810 */ /* 0x004fc40007ffe0ff */
[----:B------:R-:W-:Y:S02]  /*1dd0*/  IADD3 R7, PT, PT, R7, -0x80, RZ ;  /* 0xffffff8007077810 */ /* 0x000fe40007ffe0ff */
[----:B------:R-:W-:Y:S01]  /*1de0*/  LOP3.LUT R34, R31, 0xff, RZ, 0xc0, !PT ;  /* 0x000000ff1f227812 */ /* 0x000fe200078ec0ff */
[----:B------:R2:W-:Y:S01]  /*1df0*/  I2F.F16 R52, R42 ;  /* 0x0000002a00347306 */ /* 0x0005e20000200c00 */
[----:B------:R-:W-:Y:S01]  /*1e00*/  LOP3.LUT R28, R28, 0xff, RZ, 0xc0, !PT ;  /* 0x000000ff1c1c7812 */ /* 0x000fe200078ec0ff */
[----:B---3--:R-:W-:Y:S01]  /*1e10*/  HADD2.F32 R33, -RZ, R33.H0_H0 ;  /* 0x20000021ff217230 */ /* 0x008fe20000004100 */
[----:B------:R-:W-:Y:S02]  /*1e20*/  IADD3 R34, PT, PT, R34, -0x80, RZ ;  /* 0xffffff8022227810 */ /* 0x000fe40007ffe0ff */
[----:B------:R-:W-:Y:S01]  /*1e30*/  IADD3 R28, PT, PT, R28, -0x80, RZ ;  /* 0xffffff801c1c7810 */ /* 0x000fe20007ffe0ff */
[----:B0-----:R-:W-:Y:S02]  /*1e40*/  HADD2.F32 R27, -RZ, R49.H0_H0 ;  /* 0x20000031ff1b7230 */ /* 0x001fe40000004100 */
[----:B------:R1:W-:Y:S01]  /*1e50*/  I2F.F16 R25, R7 ;  /* 0x0000000700197306 */ /* 0x0003e20000200c00 */
[----:B--2---:R-:W-:-:S02]  /*1e60*/  SHF.R.U32.HI R42, RZ, 0x8, R31 ;  /* 0x00000008ff2a7819 */ /* 0x004fc4000001161f */
[----:B------:R-:W-:Y:S02]  /*1e70*/  SHF.R.U32.HI R30, RZ, 0x10, R30 ;  /* 0x00000010ff1e7819 */ /* 0x000fe4000001161e */
[----:B------:R-:W-:Y:S02]  /*1e80*/  LOP3.LUT R42, R42, 0xff, RZ, 0xc0, !PT ;  /* 0x000000ff2a2a7812 */ /* 0x000fe400078ec0ff */
[----:B------:R-:W-:Y:S01]  /*1e90*/  LOP3.LUT R30, R30, 0xff, RZ, 0xc0, !PT ;  /* 0x000000ff1e1e7812 */ /* 0x000fe200078ec0ff */
[----:B------:R-:W0:Y:S01]  /*1ea0*/  I2F.F16 R2, R2 ;  /* 0x0000000200027306 */ /* 0x000e220000200c00 */
[----:B------:R-:W-:Y:S02]  /*1eb0*/  IADD3 R46, PT, PT, R46, -0x80, RZ ;  /* 0xffffff802e2e7810 */ /* 0x000fe40007ffe0ff */
[----:B------:R-:W-:Y:S01]  /*1ec0*/  ISETP.NE.AND P0, PT, R20, 0x1, PT ;  /* 0x000000011400780c */ /* 0x000fe20003f05270 */
[--C-:B-1----:R-:W-:Y:S02]  /*1ed0*/  HADD2.F32 R7, -RZ, R8.reuse.H0_H0 ;  /* 0x20000008ff077230 */ /* 0x102fe40000004100 */
[----:B------:R-:W-:-:S02]  /*1ee0*/  HADD2.F32 R31, -RZ, R8.H1_H1 ;  /* 0x30000008ff1f7230 */ /* 0x000fc40000004100 */
[----:B------:R-:W1:Y:S01]  /*1ef0*/  I2F.F16 R15, R15 ;  /* 0x0000000f000f7306 */ /* 0x000e620000200c00 */
[--C-:B------:R-:W-:Y:S02]  /*1f00*/  HADD2.F32 R48, -RZ, R9.reuse.H0_H0 ;  /* 0x20000009ff307230 */ /* 0x100fe40000004100 */
[----:B------:R-:W-:Y:S01]  /*1f10*/  FFMA.FTZ R49, R16, R7, RZ ;  /* 0x0000000710317223 */ /* 0x000fe200000100ff */
[----:B------:R-:W-:Y:S02]  /*1f20*/  HADD2.F32 R51, -RZ, R9.H1_H1 ;  /* 0x30000009ff337230 */ /* 0x000fe40000004100 */
[----:B------:R-:W2:Y:S01]  /*1f30*/  LDS.64 R8, [UR6+0x8] ;  /* 0x00000806ff087984 */ /* 0x000ea20008000a00 */
[----:B0-----:R-:W-:Y:S01]  /*1f40*/  HADD2.F32 R2, -RZ, R2.H0_H0 ;  /* 0x20000002ff027230 */ /* 0x001fe20000004100 */
[----:B------:R-:W0:Y:S01]  /*1f50*/  I2F.F16 R17, R17 ;  /* 0x0000001100117306 */ /* 0x000e220000200c00 */
[----:B-1----:R-:W-:-:S07]  /*1f60*/  HADD2.F32 R15, -RZ, R15.H0_H0 ;  /* 0x2000000fff0f7230 */ /* 0x002fce0000004100 */
[----:B------:R1:W3:Y:S01]  /*1f70*/  I2F.F16 R50, R26 ;  /* 0x0000001a00327306 */ /* 0x0002e20000200c00 */
[----:B0-----:R-:W-:-:S07]  /*1f80*/  HADD2.F32 R17, -RZ, R17.H0_H0 ;  /* 0x20000011ff117230 */ /* 0x001fce0000004100 */
[----:B------:R-:W-:Y:S01]  /*1f90*/  I2F.F16 R39, R39 ;  /* 0x0000002700277306 */ /* 0x000fe20000200c00 */
[--C-:B-1----:R-:W-:Y:S02]  /*1fa0*/  SHF.R.U32.HI R26, RZ, 0x8, R29.reuse ;  /* 0x00000008ff1a7819 */ /* 0x102fe4000001161d */
[----:B------:R-:W-:Y:S01]  /*1fb0*/  SHF.R.U32.HI R29, RZ, 0x10, R29 ;  /* 0x00000010ff1d7819 */ /* 0x000fe2000001161d */
[----:B------:R-:W-:Y:S01]  /*1fc0*/  FFMA.FTZ R55, R7, R17, RZ ;  /* 0x0000001107377223 */ /* 0x000fe200000100ff */
[----:B------:R-:W-:Y:S02]  /*1fd0*/  LOP3.LUT R26, R26, 0xff, RZ, 0xc0, !PT ;  /* 0x000000ff1a1a7812 */ /* 0x000fe400078ec0ff */
[----:B------:R-:W-:Y:S01]  /*1fe0*/  LOP3.LUT R29, R29, 0xff, RZ, 0xc0, !PT ;  /* 0x000000ff1d1d7812 */ /* 0x000fe200078ec0ff */
[----:B------:R-:W-:Y:S01]  /*1ff0*/  I2F.F16 R40, R40 ;  /* 0x0000002800287306 */ /* 0x000fe20000200c00 */
[----:B------:R-:W-:Y:S02]  /*2000*/  IADD3 R26, PT, PT, R26, -0x80, RZ ;  /* 0xffffff801a1a7810 */ /* 0x000fe40007ffe0ff */
[----:B------:R-:W-:-:S05]  /*2010*/  IADD3 R29, PT, PT, R29, -0x80, RZ ;  /* 0xffffff801d1d7810 */ /* 0x000fca0007ffe0ff */
[----:B------:R-:W-:Y:S08]  /*2020*/  I2F.F16 R54, R44 ;  /* 0x0000002c00367306 */ /* 0x000ff00000200c00 */
[----:B------:R3:W0:Y:S08]  /*2030*/  I2F.F16 R43, R28 ;  /* 0x0000001c002b7306 */ /* 0x0006300000200c00 */
[----:B------:R1:W-:Y:S01]  /*2040*/  I2F.F16 R44, R26 ;  /* 0x0000001a002c7306 */ /* 0x0003e20000200c00 */
[----:B---3--:R-:W-:-:S05]  /*2050*/  HADD2.F32 R28, -RZ, R50.H0_H0 ;  /* 0x20000032ff1c7230 */ /* 0x008fca0000004100 */
[----:B------:R-:W-:Y:S01]  /*2060*/  FFMA.FTZ R50, R31, R28, R55 ;  /* 0x0000001c1f327223 */ /* 0x000fe20000010037 */
[----:B0-----:R-:W-:Y:S01]  /*2070*/  HADD2.F32 R43, -RZ, R43.H0_H0 ;  /* 0x2000002bff2b7230 */ /* 0x001fe20000004100 */
[----:B------:R0:W-:Y:S01]  /*2080*/  I2F.F16 R45, R29 ;  /* 0x0000001d002d7306 */ /* 0x0001e20000200c00 */
[----:B-1----:R-:W-:Y:S02]  /*2090*/  HADD2.F32 R26, -RZ, R38.H0_H0 ;  /* 0x20000026ff1a7230 */ /* 0x002fe40000004100 */
[----:B------:R-:W-:-:S03]  /*20a0*/  FFMA.FTZ R38, R7, R2, RZ ;  /* 0x0000000207267223 */ /* 0x000fc600000100ff */
[----:B------:R-:W-:Y:S01]  /*20b0*/  FFMA.FTZ R49, R26, R31, R49 ;  /* 0x0000001f1a317223 */ /* 0x000fe20000010031 */
[----:B------:R-:W-:Y:S01]  /*20c0*/  FFMA.FTZ R53, R31, R27, R38 ;  /* 0x0000001b1f357223 */ /* 0x000fe20000010026 */
[----:B------:R-:W1:Y:S01]  /*20d0*/  I2F.F16 R24, R24 ;  /* 0x0000001800187306 */ /* 0x000e620000200c00 */
[----:B0-----:R-:W-:Y:S02]  /*20e0*/  HADD2.F32 R29, -RZ, R52.H0_H0 ;  /* 0x20000034ff1d7230 */ /* 0x001fe40000004100 */
[----:B------:R-:W-:Y:S01]  /*20f0*/  FFMA.FTZ R52, R7, R15, RZ ;  /* 0x0000000f07347223 */ /* 0x000fe200000100ff */
[----:B------:R-:W-:Y:S01]  /*2100*/  IADD3 R7, PT, PT, R30, -0x80, RZ ;  /* 0xffffff801e077810 */ /* 0x000fe20007ffe0ff */
[----:B------:R-:W-:Y:S02]  /*2110*/  HADD2.F32 R38, -RZ, R54.H0_H0 ;  /* 0x20000036ff267230 */ /* 0x000fe40000004100 */
[----:B------:R-:W-:Y:S01]  /*2120*/  FFMA.FTZ R57, R31, R29, R52 ;  /* 0x0000001d1f397223 */ /* 0x000fe20000010034 */
[----:B------:R-:W-:Y:S01]  /*2130*/  HADD2.F32 R31, -RZ, R39.H0_H0 ;  /* 0x20000027ff1f7230 */ /* 0x000fe20000004100 */
[----:B------:R-:W0:Y:S01]  /*2140*/  I2F.F16 R35, R35 ;  /* 0x0000002300237306 */ /* 0x000e220000200c00 */
[----:B------:R-:W-:-:S02]  /*2150*/  HADD2.F32 R39, -RZ, R40.H0_H0 ;  /* 0x20000028ff277230 */ /* 0x000fc40000004100 */
[----:B------:R-:W-:Y:S01]  /*2160*/  FFMA.FTZ R57, R48, R38, R57 ;  /* 0x0000002630397223 */ /* 0x000fe20000010039 */
[----:B------:R-:W-:Y:S01]  /*2170*/  HADD2.F32 R40, -RZ, R14.H0_H0 ;  /* 0x2000000eff287230 */ /* 0x000fe20000004100 */
[----:B------:R-:W-:Y:S01]  /*2180*/  IADD3 R14, PT, PT, R42, -0x80, RZ ;  /* 0xffffff802a0e7810 */ /* 0x000fe20007ffe0ff */
[----:B------:R-:W-:Y:S02]  /*2190*/  HADD2.F32 R42, -RZ, R13.H0_H0 ;  /* 0x2000000dff2a7230 */ /* 0x000fe40000004100 */
[C---:B------:R-:W-:Y:S01]  /*21a0*/  FFMA.FTZ R55, R48.reuse, R39, R50 ;  /* 0x0000002730377223 */ /* 0x040fe20000010032 */
[----:B-1----:R-:W-:Y:S01]  /*21b0*/  HADD2.F32 R30, -RZ, R24.H0_H0 ;  /* 0x20000018ff1e7230 */ /* 0x002fe20000004100 */
[----:B------:R-:W1:Y:S01]  /*21c0*/  I2F.F16 R34, R34 ;  /* 0x0000002200227306 */ /* 0x000e620000200c00 */
[----:B------:R-:W-:Y:S01]  /*21d0*/  FFMA.FTZ R24, R48, R31, R53 ;  /* 0x0000001f30187223 */ /* 0x000fe20000010035 */
[----:B------:R-:W-:Y:S01]  /*21e0*/  FFMA.FTZ R57, R51, R42, R57 ;  /* 0x0000002a33397223 */ /* 0x000fe20000010039 */
[----:B------:R-:W-:-:S02]  /*21f0*/  HADD2.F32 R44, -RZ, R44.H0_H0 ;  /* 0x2000002cff2c7230 */ /* 0x000fc40000004100 */
[----:B------:R-:W-:Y:S01]  /*2200*/  FFMA.FTZ R49, R30, R48, R49 ;  /* 0x000000301e317223 */ /* 0x000fe20000010031 */
[C---:B------:R-:W-:Y:S01]  /*2210*/  FFMA.FTZ R53, R51.reuse, R33, R24 ;  /* 0x0000002133357223 */ /* 0x040fe20000010018 */
[--C-:B--2---:R-:W-:Y:S02]  /*2220*/  HADD2.F32 R24, -RZ, R8.reuse.H0_H0 ;  /* 0x20000008ff187230 */ /* 0x104fe40000004100 */
[----:B------:R-:W-:Y:S01]  /*2230*/  FFMA.FTZ R48, R51, R32, R55 ;  /* 0x0000002033307223 */ /* 0x000fe20000010037 */
[----:B------:R-:W2:Y:S01]  /*2240*/  I2F.F16 R47, R47 ;  /* 0x0000002f002f7306 */ /* 0x000ea20000200c00 */
[----:B0-----:R-:W-:Y:S02]  /*2250*/  HADD2.F32 R35, -RZ, R35.H0_H0 ;  /* 0x20000023ff237230 */ /* 0x001fe40000004100 */
[----:B------:R-:W-:Y:S01]  /*2260*/  FFMA.FTZ R49, R40, R51, R49 ;  /* 0x0000003328317223 */ /* 0x000fe20000010031 */
[----:B------:R-:W-:Y:S02]  /*2270*/  HADD2.F32 R8, -RZ, R8.H1_H1 ;  /* 0x30000008ff087230 */ /* 0x000fe40000004100 */
[----:B------:R-:W-:Y:S01]  /*2280*/  FFMA.FTZ R53, R24, R37, R53 ;  /* 0x0000002518357223 */ /* 0x000fe20000010035 */
[----:B------:R-:W-:-:S02]  /*2290*/  HADD2.F32 R13, -RZ, R9.H0_H0 ;  /* 0x20000009ff0d7230 */ /* 0x000fc40000004100 */
[C---:B------:R-:W-:Y:S01]  /*22a0*/  FFMA.FTZ R52, R24.reuse, R35, R48 ;  /* 0x0000002318347223 */ /* 0x040fe20000010030 */
[----:B-1----:R-:W-:Y:S01]  /*22b0*/  HADD2.F32 R34, -RZ, R34.H0_H0 ;  /* 0x20000022ff227230 */ /* 0x002fe20000004100 */
[----:B------:R-:W0:Y:S01]  /*22c0*/  I2F.F16 R14, R14 ;  /* 0x0000000e000e7306 */ /* 0x000e220000200c00 */
[----:B------:R-:W-:Y:S02]  /*22d0*/  HADD2.F32 R48, -RZ, R25.H0_H0 ;  /* 0x20000019ff307230 */ /* 0x000fe40000004100 */
[----:B------:R-:W-:Y:S02]  /*22e0*/  HADD2.F32 R45, -RZ, R45.H0_H0 ;  /* 0x2000002dff2d7230 */ /* 0x000fe40000004100 */
[----:B------:R-:W-:Y:S01]  /*22f0*/  FFMA.FTZ R54, R24, R34, R57 ;  /* 0x0000002218367223 */ /* 0x000fe20000010039 */
[----:B------:R-:W-:Y:S02]  /*2300*/  HADD2.F32 R9, -RZ, R9.H1_H1 ;  /* 0x30000009ff097230 */ /* 0x000fe40000004100 */
[----:B--2---:R-:W-:Y:S01]  /*2310*/  HADD2.F32 R47, -RZ, R47.H0_H0 ;  /* 0x2000002fff2f7230 */ /* 0x004fe20000004100 */
[----:B------:R1:W2:Y:S01]  /*2320*/  I2F.F16 R56, R7 ;  /* 0x0000000700387306 */ /* 0x0002a20000200c00 */
[----:B------:R-:W-:-:S02]  /*2330*/  HADD2.F32 R57, -RZ, R10.H0_H0 ;  /* 0x2000000aff397230 */ /* 0x000fc40000004100 */
[----:B------:R-:W-:-:S05]  /*2340*/  HADD2.F32 R51, -RZ, R5.H0_H0 ;  /* 0x20000005ff337230 */ /* 0x000fca0000004100 */
[----:B------:R2:W3:Y:S01]  /*2350*/  I2F.F16 R50, R46 ;  /* 0x0000002e00327306 */ /* 0x0004e20000200c00 */
[----:B-1----:R-:W-:Y:S01]  /*2360*/  FFMA.FTZ R7, R36, R24, R49 ;  /* 0x0000001824077223 */ /* 0x002fe20000010031 */
[----:B0-----:R-:W-:Y:S02]  /*2370*/  HADD2.F32 R49, -RZ, R14.H0_H0 ;  /* 0x2000000eff317230 */ /* 0x001fe40000004100 */
[----:B------:R-:W-:Y:S01]  /*2380*/  FFMA.FTZ R24, R8, R44, R53 ;  /* 0x0000002c08187223 */ /* 0x000fe20000010035 */
[----:B------:R-:W-:Y:S02]  /*2390*/  HADD2.F32 R53, -RZ, R12.H0_H0 ;  /* 0x2000000cff357230 */ /* 0x000fe40000004100 */
[----:B------:R-:W-:Y:S01]  /*23a0*/  FFMA.FTZ R14, R48, R8, R7 ;  /* 0x00000008300e7223 */ /* 0x000fe20000010007 */
[C---:B------:R-:W-:Y:S01]  /*23b0*/  FFMA.FTZ R7, R8.reuse, R47, R52 ;  /* 0x0000002f08077223 */ /* 0x040fe20000010034 */
[----:B------:R-:W-:Y:S01]  /*23c0*/  FFMA.FTZ R25, R8, R49, R54 ;  /* 0x0000003108197223 */ /* 0x000fe20000010036 */
[----:B------:R0:W1:Y:S01]  /*23d0*/  I2F.F16 R55, R18 ;  /* 0x0000001200377306 */ /* 0x0000620000200c00 */
[----:B--2---:R-:W-:-:S02]  /*23e0*/  HADD2.F32 R46, -RZ, R56.H0_H0 ;  /* 0x20000038ff2e7230 */ /* 0x004fc40000004100 */
[----:B------:R-:W-:Y:S01]  /*23f0*/  FFMA.FTZ R14, R43, R13, R14 ;  /* 0x0000000d2b0e7223 */ /* 0x000fe2000001000e */
[----:B------:R-:W-:Y:S02]  /*2400*/  HADD2.F32 R54, -RZ, R11.H0_H0 ;  /* 0x2000000bff367230 */ /* 0x000fe40000004100 */
[C---:B------:R-:W-:Y:S01]  /*2410*/  FFMA.FTZ R24, R13.reuse, R45, R24 ;  /* 0x0000002d0d187223 */ /* 0x040fe20000010018 */
[----:B------:R-:W-:Y:S02]  /*2420*/  HADD2.F32 R52, -RZ, R4.H0_H0 ;  /* 0x20000004ff347230 */ /* 0x000fe40000004100 */
[----:B------:R-:W-:Y:S01]  /*2430*/  FFMA.FTZ R8, R13, R46, R7 ;  /* 0x0000002e0d087223 */ /* 0x000fe20000010007 */
[----:B---3--:R-:W-:Y:S02]  /*2440*/  HADD2.F32 R50, -RZ, R50.H0_H0 ;  /* 0x20000032ff327230 */ /* 0x008fe40000004100 */
[----:B------:R-:W-:Y:S01]  /*2450*/  FFMA.FTZ R7, R53, R9, R14 ;  /* 0x0000000935077223 */ /* 0x000fe2000001000e */
[----:B0-----:R-:W-:-:S02]  /*2460*/  HADD2.F32 R18, -RZ, R3.H0_H0 ;  /* 0x20000003ff127230 */ /* 0x001fc40000004100 */
[C---:B------:R-:W-:Y:S01]  /*2470*/  FFMA.FTZ R8, R9.reuse, R54, R8 ;  /* 0x0000003609087223 */ /* 0x040fe20000010008 */
[----:B------:R-:W-:Y:S01]  /*2480*/  FFMA.FTZ R11, R9, R57, R24 ;  /* 0x00000039090b7223 */ /* 0x000fe20000010018 */
[----:B------:R-:W-:Y:S01]  /*2490*/  FFMA.FTZ R25, R13, R50, R25 ;  /* 0x000000320d197223 */ /* 0x000fe20000010019 */
[----:B------:R-:W-:Y:S01]  /*24a0*/  PRMT R14, RZ, 0x5410, RZ ;  /* 0x00005410ff0e7816 */ /* 0x000fe200000000ff */
[----:B------:R-:W-:Y:S01]  /*24b0*/  FMUL.FTZ R8, R51, R8 ;  /* 0x0000000833087220 */ /* 0x000fe20000410000 */
[----:B-1----:R-:W-:Y:S02]  /*24c0*/  HADD2.F32 R56, -RZ, R55.H0_H0 ;  /* 0x20000037ff387230 */ /* 0x002fe40000004100 */
[----:B------:R-:W-:Y:S01]  /*24d0*/  FMUL.FTZ R7, R18, R7 ;  /* 0x0000000712077220 */ /* 0x000fe20000410000 */
[----:B------:R-:W-:Y:S02]  /*24e0*/  HADD2.F32 R55, -RZ, R6.H0_H0 ;  /* 0x20000006ff377230 */ /* 0x000fe40000004100 */
[----:B------:R-:W-:Y:S01]  /*24f0*/  FMUL.FTZ R11, R52, R11 ;  /* 0x0000000b340b7220 */ /* 0x000fe20000410000 */
[----:B------:R-:W-:Y:S01]  /*2500*/  F2FP.F16.F32.PACK_AB R13, RZ, R8 ;  /* 0x00000008ff0d723e */ /* 0x000fe200000000ff */
[----:B------:R-:W-:Y:S01]  /*2510*/  FFMA.FTZ R10, R9, R56, R25 ;  /* 0x00000038090a7223 */ /* 0x000fe20000010019 */
[----:B------:R-:W-:-:S02]  /*2520*/  F2FP.F16.F32.PACK_AB R7, RZ, R7 ;  /* 0x00000007ff07723e */ /* 0x000fc400000000ff */
[----:B------:R-:W-:Y:S01]  /*2530*/  F2FP.F16.F32.PACK_AB R8, RZ, R11 ;  /* 0x0000000bff08723e */ /* 0x000fe200000000ff */
[----:B------:R-:W-:Y:S01]  /*2540*/  FMUL.FTZ R10, R55, R10 ;  /* 0x0000000a370a7220 */ /* 0x000fe20000410000 */
[----:B------:R-:W-:Y:S02]  /*2550*/  PRMT R9, RZ, 0x5410, RZ ;  /* 0x00005410ff097816 */ /* 0x000fe400000000ff */
[----:B------:R-:W-:Y:S02]  /*2560*/  PRMT R7, R7, 0x5410, R8 ;  /* 0x0000541007077816 */ /* 0x000fe40000000008 */
[----:B------:R-:W-:Y:S02]  /*2570*/  F2FP.F16.F32.PACK_AB R24, RZ, R10 ;  /* 0x0000000aff18723e */ /* 0x000fe400000000ff */
[----:B------:R-:W-:Y:S01]  /*2580*/  PRMT R10, RZ, 0x5410, RZ ;  /* 0x00005410ff0a7816 */ /* 0x000fe200000000ff */
[----:B------:R-:W-:Y:S01]  /*2590*/  HFMA2 R7, R7, 1, 1, RZ ;  /* 0x3c003c0007077831 */ /* 0x000fe200000000ff */
[----:B------:R-:W-:-:S02]  /*25a0*/  PRMT R25, R13, 0x5410, R24 ;  /* 0x000054100d197816 */ /* 0x000fc40000000018 */
[----:B------:R-:W-:Y:S02]  /*25b0*/  PRMT R11, RZ, 0x5410, RZ ;  /* 0x00005410ff0b7816 */ /* 0x000fe400000000ff */
        /* <DEDUP_REMOVED lines=176> */
.L_x_1106:
[C---:B------:R-:W-:Y:S01]  /*30c0*/  IMAD.WIDE R16, R41.reuse, 0x4, R22 ;  /* 0x0000000429107825 */ /* 0x040fe200078e0216 */
[----:B------:R0:W5:Y:S04]  /*30d0*/  LDG.E.128.CONSTANT R24, desc[UR10][R22.64] ;  /* 0x0000000a16187981 */ /* 0x000168000c1e9d00 */
[----:B------:R0:W5:Y:S01]  /*30e0*/  LDG.E.128.CONSTANT R28, desc[UR10][R16.64] ;  /* 0x0000000a101c7981 */ /* 0x000162000c1e9d00 */
[----:B------:R-:W-:Y:S01]  /*30f0*/  IMAD.WIDE R32, R41, 0x4, R16 ;  /* 0x0000000429207825 */ /* 0x000fe200078e0210 */
[----:B------:R-:W-:Y:S06]  /*3100*/  @!P1 BRA `(.L_x_1107) ;  /* 0x0000001400a89947 */ /* 0x000fec0003800000 */
[----:B0----5:R-:W-:Y:S02]  /*3110*/  LOP3.LUT R17, R26, 0xff, RZ, 0xc0, !PT ;  /* 0x000000ff1a117812 */ /* 0x021fe400078ec0ff */
[----:B------:R-:W-:Y:S02]  /*3120*/  LOP3.LUT R16, R24, 0xff, RZ, 0xc0, !PT ;  /* 0x000000ff18107812 */ /* 0x000fe400078ec0ff */
        /* <DEDUP_REMOVED lines=8> */
[----:B------:R-:W-:Y:S01]  /*31b0*/  LOP3.LUT R18, R29, 0xff, RZ, 0xc0, !PT ;  /* 0x000000ff1d127812 */ /* 0x000fe200078ec0ff */
[----:B------:R0:W1:Y:S01]  /*31c0*/  I2F.F16 R45, R17 ;  /* 0x00000011002d7306 */ /* 0x0000620000200c00 */
[----:B------:R-:W-:Y:S02]  /*31d0*/  IADD3 R23, PT, PT, R23, -0x80, RZ ;  /* 0xffffff8017177810 */ /* 0x000fe40007ffe0ff */
[----:B------:R-:W-:Y:S02]  /*31e0*/  IADD3 R18, PT, PT, R18, -0x80, RZ ;  /* 0xffffff8012127810 */ /* 0x000fe40007ffe0ff */
[----:B------:R-:W-:-:S02]  /*31f0*/  LEA.HI R38, R26, 0xffffff80, RZ, 0x8 ;  /* 0xffffff801a267811 */ /* 0x000fc400078f40ff */
[----:B------:R-:W-:Y:S01]  /*3200*/  LOP3.LUT R2, R25, 0xff, RZ, 0xc0, !PT ;  /* 0x000000ff19027812 */ /* 0x000fe200078ec0ff */
[----:B------:R2:W-:Y:S01]  /*3210*/  I2F.F16 R46, R16 ;  /* 0x00000010002e7306 */ /* 0x0005e20000200c00 */
[----:B0-----:R-:W-:Y:S02]  /*3220*/  SHF.R.U32.HI R17, RZ, 0x8, R25 ;  /* 0x00000008ff117819 */ /* 0x001fe40000011619 */
[----:B------:R-:W-:Y:S02]  /*3230*/  LOP3.LUT R15, R27, 0xff, RZ, 0xc0, !PT ;  /* 0x000000ff1b0f7812 */ /* 0x000fe400078ec0ff */
[----:B------:R-:W-:Y:S02]  /*3240*/  LOP3.LUT R17, R17, 0xff, RZ, 0xc0, !PT ;  /* 0x000000ff11117812 */ /* 0x000fe400078ec0ff */
[----:B------:R-:W-:Y:S01]  /*3250*/  LEA.HI R40, R24, 0xffffff80, RZ, 0x8 ;  /* 0xffffff8018287811 */ /* 0x000fe200078f40ff */
[----:B------:R0:W3:Y:S01]  /*3260*/  I2F.F16 R42, R22 ;  /* 0x00000016002a7306 */ /* 0x0000e20000200c00 */
[----:B--2---:R-:W-:Y:S01]  /*3270*/  SHF.R.U32.HI R16, RZ, 0x8, R24 ;  /* 0x00000008ff107819 */ /* 0x004fe20000011618 */
[----:B-1----:R-:W-:Y:S01]  /*3280*/  HADD2.F32 R45, -RZ, R45.H0_H0 ;  /* 0x2000002dff2d7230 */ /* 0x002fe20000004100 */
[----:B------:R-:W-:-:S02]  /*3290*/  IADD3 R49, PT, PT, R17, -0x80, RZ ;  /* 0xffffff8011317810 */ /* 0x000fc40007ffe0ff */
[----:B------:R-:W-:Y:S02]  /*32a0*/  LOP3.LUT R16, R16, 0xff, RZ, 0xc0, !PT ;  /* 0x000000ff10107812 */ /* 0x000fe400078ec0ff */
[----:B------:R-:W-:Y:S01]  /*32b0*/  SHF.R.U32.HI R17, RZ, 0x8, R26 ;  /* 0x00000008ff117819 */ /* 0x000fe2000001161a */
[----:B------:R1:W2:Y:S01]  /*32c0*/  I2F.F16 R43, R23 ;  /* 0x00000017002b7306 */ /* 0x0002a20000200c00 */
[----:B------:R-:W-:Y:S02]  /*32d0*/  IADD3 R16, PT, PT, R16, -0x80, RZ ;  /* 0xffffff8010107810 */ /* 0x000fe40007ffe0ff */
[----:B------:R-:W-:Y:S02]  /*32e0*/  LOP3.LUT R17, R17, 0xff, RZ, 0xc0, !PT ;  /* 0x000000ff11117812 */ /* 0x000fe400078ec0ff */
[----:B0-----:R-:W-:Y:S02]  /*32f0*/  SHF.R.U32.HI R22, RZ, 0x10, R27 ;  /* 0x00000010ff167819 */ /* 0x001fe4000001161b */
[----:B------:R-:W-:Y:S01]  /*3300*/  IADD3 R58, PT, PT, R17, -0x80, RZ ;  /* 0xffffff80113a7810 */ /* 0x000fe20007ffe0ff */
[----:B------:R0:W-:Y:S01]  /*3310*/  I2F.F16 R48, R16 ;  /* 0x0000001000307306 */ /* 0x0001e20000200c00 */
[----:B------:R-:W-:Y:S01]  /*3320*/  LOP3.LUT R22, R22, 0xff, RZ, 0xc0, !PT ;  /* 0x000000ff16167812 */ /* 0x000fe200078ec0ff */
[----:B---3--:R-:W-:Y:S01]  /*3330*/  HADD2.F32 R42, -RZ, R42.H0_H0 ;  /* 0x2000002aff2a7230 */ /* 0x008fe20000004100 */
[----:B-1----:R-:W-:-:S02]  /*3340*/  SHF.R.U32.HI R23, RZ, 0x8, R30 ;  /* 0x00000008ff177819 */ /* 0x002fc4000001161e */
[----:B------:R-:W-:Y:S02]  /*3350*/  IADD3 R56, PT, PT, R22, -0x80, RZ ;  /* 0xffffff8016387810 */ /* 0x000fe40007ffe0ff */
[----:B------:R-:W-:Y:S01]  /*3360*/  SHF.R.U32.HI R22, RZ, 0x8, R29 ;  /* 0x00000008ff167819 */ /* 0x000fe2000001161d */
[----:B------:R1:W3:Y:S01]  /*3370*/  I2F.F16 R44, R18 ;  /* 0x00000012002c7306 */ /* 0x0002e20000200c00 */
[----:B0-----:R-:W0:Y:S01]  /*3380*/  LDS.64 R16, [UR6+0x10] ;  /* 0x00001006ff107984 */ /* 0x001e220008000a00 */
[----:B------:R-:W-:Y:S01]  /*3390*/  LOP3.LUT R23, R23, 0xff, RZ, 0xc0, !PT ;  /* 0x000000ff17177812 */ /* 0x000fe200078ec0ff */
[----:B--2---:R-:W-:Y:S01]  /*33a0*/  HADD2.F32 R43, -RZ, R43.H0_H0 ;  /* 0x2000002bff2b7230 */ /* 0x004fe20000004100 */
[----:B------:R-:W-:Y:S02]  /*33b0*/  LOP3.LUT R22, R22, 0xff, RZ, 0xc0, !PT ;  /* 0x000000ff16167812 */ /* 0x000fe400078ec0ff */
[----:B------:R-:W-:Y:S02]  /*33c0*/  SHF.R.U32.HI R26, RZ, 0x10, R26 ;  /* 0x00000010ff1a7819 */ /* 0x000fe4000001161a */
[----:B------:R-:W-:Y:S01]  /*33d0*/  IADD3 R22, PT, PT, R22, -0x80, RZ ;  /* 0xffffff8016167810 */ /* 0x000fe20007ffe0ff */
[----:B------:R-:W-:Y:S01]  /*33e0*/  I2F.F16 R49, R49 ;  /* 0x0000003100317306 */ /* 0x000fe20000200c00 */
[----:B-1----:R-:W-:-:S02]  /*33f0*/  SHF.R.U32.HI R18, RZ, 0x8, R27 ;  /* 0x00000008ff127819 */ /* 0x002fc4000001161b */
[----:B------:R-:W-:Y:S02]  /*3400*/  IADD3 R53, PT, PT, R23, -0x80, RZ ;  /* 0xffffff8017357810 */ /* 0x000fe40007ffe0ff */
[----:B------:R-:W-:Y:S01]  /*3410*/  LOP3.LUT R18, R18, 0xff, RZ, 0xc0, !PT ;  /* 0x000000ff12127812 */ /* 0x000fe200078ec0ff */
[----:B---3--:R-:W-:Y:S01]  /*3420*/  HADD2.F32 R44, -RZ, R44.H0_H0 ;  /* 0x2000002cff2c7230 */ /* 0x008fe20000004100 */
[----:B------:R-:W-:Y:S01]  /*3430*/  SHF.R.U32.HI R24, RZ, 0x10, R24 ;  /* 0x00000010ff187819 */ /* 0x000fe20000011618 */
[----:B------:R1:W2:Y:S01]  /*3440*/  I2F.F16 R52, R22 ;  /* 0x0000001600347306 */ /* 0x0002a20000200c00 */
[----:B------:R-:W-:Y:S02]  /*3450*/  LEA.HI R37, R27, 0xffffff80, RZ, 0x8 ;  /* 0xffffff801b257811 */ /* 0x000fe400078f40ff */
[----:B------:R-:W-:Y:S02]  /*3460*/  LEA.HI R39, R25, 0xffffff80, RZ, 0x8 ;  /* 0xffffff8019277811 */ /* 0x000fe400078f40ff */
[----:B------:R-:W-:-:S02]  /*3470*/  IADD3 R2, PT, PT, R2, -0x80, RZ ;  /* 0xffffff8002027810 */ /* 0x000fc40007ffe0ff */
[----:B------:R-:W-:Y:S01]  /*3480*/  IADD3 R15, PT, PT, R15, -0x80, RZ ;  /* 0xffffff800f0f7810 */ /* 0x000fe20007ffe0ff */
[----:B------:R-:W-:Y:S01]  /*3490*/  I2F.F16 R58, R58 ;  /* 0x0000003a003a7306 */ /* 0x000fe20000200c00 */
[----:B-1----:R-:W1:Y:S01]  /*34a0*/  LDS.64 R22, [UR6+0x18] ;  /* 0x00001806ff167984 */ /* 0x002e620008000a00 */
[----:B------:R-:W-:Y:S02]  /*34b0*/  IADD3 R27, PT, PT, R18, -0x80, RZ ;  /* 0xffffff80121b7810 */ /* 0x000fe40007ffe0ff */
[----:B------:R-:W-:Y:S02]  /*34c0*/  SHF.R.U32.HI R25, RZ, 0x10, R25 ;  /* 0x00000010ff197819 */ /* 0x000fe40000011619 */
[----:B------:R-:W-:Y:S01]  /*34d0*/  LOP3.LUT R26, R26, 0xff, RZ, 0xc0, !PT ;  /* 0x000000ff1a1a7812 */ /* 0x000fe200078ec0ff */
[----:B--2---:R-:W-:Y:S01]  /*34e0*/  HADD2.F32 R52, -RZ, R52.H0_H0 ;  /* 0x20000034ff347230 */ /* 0x004fe20000004100 */
[----:B------:R-:W-:Y:S01]  /*34f0*/  SHF.R.U32.HI R18, RZ, 0x8, R28 ;  /* 0x00000008ff127819 */ /* 0x000fe2000001161c */
[----:B------:R-:W2:Y:S01]  /*3500*/  I2F.F16 R2, R2 ;  /* 0x0000000200027306 */ /* 0x000ea20000200c00 */
[----:B------:R-:W-:-:S02]  /*3510*/  LOP3.LUT R24, R24, 0xff, RZ, 0xc0, !PT ;  /* 0x000000ff18187812 */ /* 0x000fc400078ec0ff */
[----:B------:R-:W-:Y:S02]  /*3520*/  LOP3.LUT R25, R25, 0xff, RZ, 0xc0, !PT ;  /* 0x000000ff19197812 */ /* 0x000fe400078ec0ff */
[----:B------:R-:W-:Y:S02]  /*3530*/  IADD3 R26, PT, PT, R26, -0x80, RZ ;  /* 0xffffff801a1a7810 */ /* 0x000fe40007ffe0ff */
[----:B------:R-:W-:Y:S01]  /*3540*/  LOP3.LUT R18, R18, 0xff, RZ, 0xc0, !PT ;  /* 0x000000ff12127812 */ /* 0x000fe200078ec0ff */
[----:B------:R-:W3:Y:S01]  /*3550*/  I2F.F16 R15, R15 ;  /* 0x0000000f000f7306 */ /* 0x000ee20000200c00 */
[----:B------:R-:W-:Y:S01]  /*3560*/  IADD3 R24, PT, PT, R24, -0x80, RZ ;  /* 0xffffff8018187810 */ /* 0x000fe20007ffe0ff */
[----:B0-----:R-:W-:Y:S01]  /*3570*/  HADD2.F32 R61, -RZ, R16.H1_H1 ;  /* 0x30000010ff3d7230 */ /* 0x001fe20000004100 */
[----:B------:R-:W-:Y:S01]  /*3580*/  IADD3 R25, PT, PT, R25, -0x80, RZ ;  /* 0xffffff8019197810 */ /* 0x000fe20007ffe0ff */
[--C-:B------:R-:W-:Y:S01]  /*3590*/  HADD2.F32 R62, -RZ, R17.reuse.H0_H0 ;  /* 0x20000011ff3e7230 */ /* 0x100fe20000004100 */
[----:B------:R-:W-:Y:S01]  /*35a0*/  IADD3 R18, PT, PT, R18, -0x80, RZ ;  /* 0xffffff8012127810 */ /* 0x000fe20007ffe0ff */
[----:B------:R-:W-:Y:S01]  /*35b0*/  HADD2.F32 R57, -RZ, R17.H1_H1 ;  /* 0x30000011ff397230 */ /* 0x000fe20000004100 */
[----:B------:R-:W-:Y:S01]  /*35c0*/  LEA.HI R36, R28, 0xffffff80, RZ, 0x8 ;  /* 0xffffff801c247811 */ /* 0x000fe200078f40ff */
[----:B------:R0:W4:Y:S01]  /*35d0*/  I2F.F16 R51, R26 ;  /* 0x0000001a00337306 */ /* 0x0001220000200c00 */
[----:B------:R-:W-:Y:S01]  /*35e0*/  LEA.HI R35, R29, 0xffffff80, RZ, 0x8 ;  /* 0xffffff801d237811 */ /* 0x000fe200078f40ff */
[----:B------:R-:W-:Y:S01]  /*35f0*/  HADD2.F32 R17, -RZ, R47.H0_H0 ;  /* 0x2000002fff117230 */ /* 0x000fe20000004100 */
[----:B------:R-:W-:Y:S01]  /*3600*/  SHF.R.U32.HI R28, RZ, 0x10, R28 ;  /* 0x00000010ff1c7819 */ /* 0x000fe2000001161c */
[----:B--2---:R-:W-:Y:S01]  /*3610*/  HADD2.F32 R2, -RZ, R2.H0_H0 ;  /* 0x20000002ff027230 */ /* 0x004fe20000004100 */
[----:B------:R-:W-:-:S02]  /*3620*/  SHF.R.U32.HI R29, RZ, 0x10, R29 ;  /* 0x00000010ff1d7819 */ /* 0x000fc4000001161d */
[----:B------:R-:W-:Y:S01]  /*3630*/  SHF.R.U32.HI R59, RZ, 0x10, R30 ;  /* 0x00000010ff3b7819 */ /* 0x000fe2000001161e */
[----:B------:R-:W-:Y:S01]  /*3640*/  I2F.F16 R24, R24 ;  /* 0x0000001800187306 */ /* 0x000fe20000200c00 */
[--C-:B0-----:R-:W-:Y:S01]  /*3650*/  SHF.R.U32.HI R26, RZ, 0x8, R31.reuse ;  /* 0x00000008ff1a7819 */ /* 0x101fe2000001161f */
[----:B---3--:R-:W-:Y:S01]  /*3660*/  HADD2.F32 R15, -RZ, R15.H0_H0 ;  /* 0x2000000fff0f7230 */ /* 0x008fe20000004100 */
[----:B------:R-:W-:Y:S02]  /*3670*/  SHF.R.U32.HI R60, RZ, 0x10, R31 ;  /* 0x00000010ff3c7819 */ /* 0x000fe4000001161f */
[----:B------:R-:W-:Y:S02]  /*3680*/  LOP3.LUT R26, R26, 0xff, RZ, 0xc0, !PT ;  /* 0x000000ff1a1a7812 */ /* 0x000fe400078ec0ff */
[----:B------:R-:W-:Y:S01]  /*3690*/  LEA.HI R54, R31, 0xffffff80, RZ, 0x8 ;  /* 0xffffff801f367811 */ /* 0x000fe200078f40ff */
[----:B------:R0:W2:Y:S01]  /*36a0*/  I2F.F16 R63, R27 ;  /* 0x0000001b003f7306 */ /* 0x0000a20000200c00 */
[----:B------:R-:W-:Y:S01]  /*36b0*/  IADD3 R55, PT, PT, R26, -0x80, RZ ;  /* 0xffffff801a377810 */ /* 0x000fe20007ffe0ff */
[----:B------:R-:W-:Y:S01]  /*36c0*/  HADD2.F32 R26, -RZ, R48.H0_H0 ;  /* 0x20000030ff1a7230 */ /* 0x000fe20000004100 */
[----:B------:R-:W-:Y:S01]  /*36d0*/  LOP3.LUT R28, R28, 0xff, RZ, 0xc0, !PT ;  /* 0x000000ff1c1c7812 */ /* 0x000fe200078ec0ff */
[----:B----4-:R-:W-:Y:S01]  /*36e0*/  HADD2.F32 R51, -RZ, R51.H0_H0 ;  /* 0x20000033ff337230 */ /* 0x010fe20000004100 */
[----:B------:R-:W-:Y:S01]  /*36f0*/  LOP3.LUT R31, R29, 0xff, RZ, 0xc0, !PT ;  /* 0x000000ff1d1f7812 */ /* 0x000fe200078ec0ff */
[----:B------:R-:W-:Y:S01]  /*3700*/  HADD2.F32 R29, -RZ, R58.H0_H0 ;  /* 0x2000003aff1d7230 */ /* 0x000fe20000004100 */
[----:B------:R-:W-:Y:S01]  /*3710*/  LOP3.LUT R59, R59, 0xff, RZ, 0xc0, !PT ;  /* 0x000000ff3b3b7812 */ /* 0x000fe200078ec0ff */
[----:B------:R3:W4:Y:S01]  /*3720*/  I2F.F16 R50, R18 ;  /* 0x0000001200327306 */ /* 0x0007220000200c00 */
[----:B0-----:R-:W-:Y:S01]  /*3730*/  HADD2.F32 R27, -RZ, R49.H0_H0 ;  /* 0x20000031ff1b7230 */ /* 0x001fe20000004100 */
[----:B------:R-:W-:-:S02]  /*3740*/  LOP3.LUT R60, R60, 0xff, RZ, 0xc0, !PT ;  /* 0x000000ff3c3c7812 */ /* 0x000fc400078ec0ff */
[----:B------:R-:W-:Y:S02]  /*3750*/  LEA.HI R34, R30, 0xffffff80, RZ, 0x8 ;  /* 0xffffff801e227811 */ /* 0x000fe400078f40ff */
[----:B------:R-:W-:Y:S01]  /*3760*/  IADD3 R30, PT, PT, R28, -0x80, RZ ;  /* 0xffffff801c1e7810 */ /* 0x000fe20007ffe0ff */
[----:B--2---:R-:W-:Y:S01]  /*3770*/  HADD2.F32 R28, -RZ, R63.H0_H0 ;  /* 0x2000003fff1c7230 */ /* 0x004fe20000004100 */
[----:B------:R-:W-:Y:S01]  /*3780*/  I2F.F16 R25, R25 ;  /* 0x0000001900197306 */ /* 0x000fe20000200c00 */
[----:B---3--:R-:W-:Y:S01]  /*3790*/  HADD2.F32 R18, -RZ, R16.H0_H0 ;  /* 0x20000010ff127230 */ /* 0x008fe20000004100 */
[----:B------:R-:W-:Y:S01]  /*37a0*/  IADD3 R59, PT, PT, R59, -0x80, RZ ;  /* 0xffffff803b3b7810 */ /* 0x000fe20007ffe0ff */
[----:B------:R-:W-:Y:S01]  /*37b0*/  HADD2.F32 R16, -RZ, R46.H0_H0 ;  /* 0x2000002eff107230 */ /* 0x000fe20000004100 */
[----:B------:R-:W-:Y:S02]  /*37c0*/  IADD3 R60, PT, PT, R60, -0x80, RZ ;  /* 0xffffff803c3c7810 */ /* 0x000fe40007ffe0ff */
[C---:B------:R-:W-:Y:S01]  /*37d0*/  FFMA.FTZ R58, R18.reuse, R17, RZ ;  /* 0x00000011123a7223 */ /* 0x040fe200000100ff */
[----:B------:R-:W-:Y:S01]  /*37e0*/  FFMA.FTZ R48, R18, R2, RZ ;  /* 0x0000000212307223 */ /* 0x000fe200000100ff */
[----:B------:R-:W0:Y:S01]  /*37f0*/  I2F.F16 R40, R40 ;  /* 0x0000002800287306 */ /* 0x000e220000200c00 */
[----:B------:R-:W-:Y:S01]  /*3800*/  FFMA.FTZ R47, R16, R18, RZ ;  /* 0x00000012102f7223 */ /* 0x000fe200000100ff */
[----:B------:R-:W-:Y:S01]  /*3810*/  FFMA.FTZ R65, R18, R15, RZ ;  /* 0x0000000f12417223 */ /* 0x000fe200000100ff */
[----:B------:R-:W-:-:S02]  /*3820*/  HADD2.F32 R18, -RZ, R24.H0_H0 ;  /* 0x20000018ff127230 */ /* 0x000fc40000004100 */
[----:B------:R-:W-:Y:S01]  /*3830*/  FFMA.FTZ R58, R61, R29, R58 ;  /* 0x0000001d3d3a7223 */ /* 0x000fe2000001003a */
[----:B------:R-:W-:Y:S01]  /*3840*/  FFMA.FTZ R49, R26, R61, R47 ;  /* 0x0000003d1a317223 */ /* 0x000fe2000001002f */
[----:B------:R-:W-:Y:S01]  /*3850*/  IADD3 R47, PT, PT, R31, -0x80, RZ ;  /* 0xffffff801f2f7810 */ /* 0x000fe20007ffe0ff */
[C---:B------:R-:W-:Y:S01]  /*3860*/  FFMA.FTZ R63, R61.reuse, R27, R48 ;  /* 0x0000001b3d3f7223 */ /* 0x040fe20000010030 */
[----:B------:R-:W2:Y:S01]  /*3870*/  I2F.F16 R38, R38 ;  /* 0x0000002600267306 */ /* 0x000ea20000200c00 */
[----:B------:R-:W-:Y:S01]  /*3880*/  FFMA.FTZ R49, R18, R62, R49 ;  /* 0x0000003e12317223 */ /* 0x000fe20000010031 */
[----:B------:R-:W-:Y:S01]  /*3890*/  FFMA.FTZ R64, R61, R28, R65 ;  /* 0x0000001c3d407223 */ /* 0x000fe20000010041 */
[----:B-1----:R-:W-:Y:S01]  /*38a0*/  HADD2.F32 R61, -RZ, R23.H1_H1 ;  /* 0x30000017ff3d7230 */ /* 0x002fe20000004100 */
[----:B------:R-:W-:Y:S01]  /*38b0*/  ISETP.NE.AND P0, PT, R20, 0x1, PT ;  /* 0x000000011400780c */ /* 0x000fe20003f05270 */
[----:B----4-:R-:W-:Y:S02]  /*38c0*/  HADD2.F32 R50, -RZ, R50.H0_H0 ;  /* 0x20000032ff327230 */ /* 0x010fe40000004100 */
[----:B0-----:R-:W-:Y:S01]  /*38d0*/  HADD2.F32 R40, -RZ, R40.H0_H0 ;  /* 0x20000028ff287230 */ /* 0x001fe20000004100 */
[----:B------:R-:W0:Y:S04]  /*38e0*/  I2F.F16 R56, R56 ;  /* 0x0000003800387306 */ /* 0x000e280000200c00 */
[----:B------:R-:W-:Y:S01]  /*38f0*/  FFMA.FTZ R24, R40, R57, R49 ;  /* 0x0000003928187223 */ /* 0x000fe20000010031 */
[----:B--2---:R-:W-:-:S03]  /*3900*/  HADD2.F32 R38, -RZ, R38.H0_H0 ;  /* 0x20000026ff267230 */ /* 0x004fc60000004100 */
[----:B------:R-:W1:Y:S01]  /*3910*/  I2F.F16 R39, R39 ;  /* 0x0000002700277306 */ /* 0x000e620000200c00 */
[----:B0-----:R-:W-:-:S07]  /*3920*/  HADD2.F32 R31, -RZ, R56.H0_H0 ;  /* 0x20000038ff1f7230 */ /* 0x001fce0000004100 */
[----:B------:R-:W0:Y:S01]  /*3930*/  I2F.F16 R37, R37 ;  /* 0x0000002500257306 */ /* 0x000e220000200c00 */
[----:B------:R-:W-:Y:S02]  /*3940*/  HADD2.F32 R56, -RZ, R23.H0_H0 ;  /* 0x20000017ff387230 */ /* 0x000fe40000004100 */
[----:B------:R-:W-:Y:S01]  /*3950*/  FFMA.FTZ R64, R62, R31, R64 ;  /* 0x0000001f3e407223 */ /* 0x000fe20000010040 */
[----:B-1----:R-:W-:-:S04]  /*3960*/  HADD2.F32 R39, -RZ, R39.H0_H0 ;  /* 0x20000027ff277230 */ /* 0x002fc80000004100 */
[----:B------:R-:W1:Y:S01]  /*3970*/  I2F.F16 R53, R53 ;  /* 0x0000003500357306 */ /* 0x000e620000200c00 */
[----:B0-----:R-:W-:-:S07]  /*3980*/  HADD2.F32 R37, -RZ, R37.H0_H0 ;  /* 0x20000025ff257230 */ /* 0x001fce0000004100 */
[----:B------:R-:W0:Y:S01]  /*3990*/  I2F.F16 R55, R55 ;  /* 0x0000003700377306 */ /* 0x000e220000200c00 */
[----:B------:R-:W-:Y:S01]  /*39a0*/  FFMA.FTZ R64, R57, R37, R64 ;  /* 0x0000002539407223 */ /* 0x000fe20000010040 */
[----:B-1----:R-:W-:-:S06]  /*39b0*/  HADD2.F32 R53, -RZ, R53.H0_H0 ;  /* 0x20000035ff357230 */ /* 0x002fcc0000004100 */
[----:B------:R1:W2:Y:S01]  /*39c0*/  I2F.F16 R46, R30 ;  /* 0x0000001e002e7306 */ /* 0x0002a20000200c00 */
[----:B0-----:R-:W-:-:S07]  /*39d0*/  HADD2.F32 R55, -RZ, R55.H0_H0 ;  /* 0x20000037ff377230 */ /* 0x001fce0000004100 */
[----:B------:R-:W0:Y:S01]  /*39e0*/  I2F.F16 R47, R47 ;  /* 0x0000002f002f7306 */ /* 0x000e220000200c00 */
[----:B-1----:R-:W-:Y:S02]  /*39f0*/  HADD2.F32 R30, -RZ, R25.H0_H0 ;  /* 0x20000019ff1e7230 */ /* 0x002fe40000004100 */
[----:B------:R-:W-:-:S03]  /*3a00*/  FFMA.FTZ R25, R62, R51, R58 ;  /* 0x000000333e197223 */ /* 0x000fc6000001003a */
[----:B------:R-:W-:Y:S01]  /*3a10*/  FFMA.FTZ R48, R62, R30, R63 ;  /* 0x0000001e3e307223 */ /* 0x000fe2000001003f */
[C---:B------:R-:W-:Y:S01]  /*3a20*/  FFMA.FTZ R49, R57.reuse, R38, R25 ;  /* 0x0000002639317223 */ /* 0x040fe20000010019 */
[----:B------:R-:W1:Y:S01]  /*3a30*/  I2F.F16 R59, R59 ;  /* 0x0000003b003b7306 */ /* 0x000e620000200c00 */
[--C-:B------:R-:W-:Y:S02]  /*3a40*/  HADD2.F32 R25, -RZ, R22.reuse.H0_H0 ;  /* 0x20000016ff197230 */ /* 0x100fe40000004100 */
[----:B------:R-:W-:Y:S01]  /*3a50*/  FFMA.FTZ R48, R57, R39, R48 ;  /* 0x0000002739307223 */ /* 0x000fe20000010030 */
[----:B------:R-:W-:Y:S02]  /*3a60*/  HADD2.F32 R22, -RZ, R22.H1_H1 ;  /* 0x30000016ff167230 */ /* 0x000fe40000004100 */
[----:B--2---:R-:W-:Y:S02]  /*3a70*/  HADD2.F32 R46, -RZ, R46.H0_H0 ;  /* 0x2000002eff2e7230 */ /* 0x004fe40000004100 */
[----:B------:R-:W-:Y:S01]  /*3a80*/  FFMA.FTZ R23, R45, R25, R24 ;  /* 0x000000192d177223 */ /* 0x000fe20000010018 */
[C---:B------:R-:W-:Y:S01]  /*3a90*/  FFMA.FTZ R57, R25.reuse, R44, R48 ;  /* 0x0000002c19397223 */ /* 0x040fe20000010030 */
[----:B------:R-:W2:Y:S01]  /*3aa0*/  I2F.F16 R60, R60 ;  /* 0x0000003c003c7306 */ /* 0x000ea20000200c00 */
[C---:B------:R-:W-:Y:S01]  /*3ab0*/  FFMA.FTZ R24, R25.reuse, R42, R49 ;  /* 0x0000002a19187223 */ /* 0x040fe20000010031 */
[----:B------:R-:W-:Y:S01]  /*3ac0*/  FFMA.FTZ R64, R25, R43, R64 ;  /* 0x0000002b19407223 */ /* 0x000fe20000010040 */
[----:B0-----:R-:W-:-:S02]  /*3ad0*/  HADD2.F32 R47, -RZ, R47.H0_H0 ;  /* 0x2000002fff2f7230 */ /* 0x001fc40000004100 */
[----:B------:R-:W-:Y:S01]  /*3ae0*/  FFMA.FTZ R23, R50, R22, R23 ;  /* 0x0000001632177223 */ /* 0x000fe20000010017 */
[C---:B------:R-:W-:Y:S01]  /*3af0*/  FFMA.FTZ R57, R22.reuse, R52, R57 ;  /* 0x0000003416397223 */ /* 0x040fe20000010039 */
[C---:B------:R-:W-:Y:S01]  /*3b00*/  FFMA.FTZ R25, R22.reuse, R53, R24 ;  /* 0x0000003516197223 */ /* 0x040fe20000010018 */
[----:B-1----:R-:W-:Y:S01]  /*3b10*/  HADD2.F32 R48, -RZ, R59.H0_H0 ;  /* 0x2000003bff307230 */ /* 0x002fe20000004100 */
[----:B------:R-:W0:Y:S01]  /*3b20*/  I2F.F16 R36, R36 ;  /* 0x0000002400247306 */ /* 0x000e220000200c00 */
[----:B------:R-:W-:Y:S01]  /*3b30*/  FFMA.FTZ R64, R22, R55, R64 ;  /* 0x0000003716407223 */ /* 0x000fe20000010040 */
[----:B------:R-:W-:Y:S01]  /*3b40*/  FFMA.FTZ R23, R46, R56, R23 ;  /* 0x000000382e177223 */ /* 0x000fe20000010017 */
[C---:B------:R-:W-:Y:S01]  /*3b50*/  FFMA.FTZ R22, R56.reuse, R47, R57 ;  /* 0x0000002f38167223 */ /* 0x040fe20000010039 */
[C---:B------:R-:W-:Y:S01]  /*3b60*/  FFMA.FTZ R24, R56.reuse, R48, R25 ;  /* 0x0000003038187223 */ /* 0x040fe20000010019 */
[----:B------:R-:W-:Y:S02]  /*3b70*/  HADD2.F32 R57, -RZ, R5.H0_H0 ;  /* 0x20000005ff397230 */ /* 0x000fe40000004100 */
[----:B--2---:R-:W-:Y:S01]  /*3b80*/  HADD2.F32 R49, -RZ, R60.H0_H0 ;  /* 0x2000003cff317230 */ /* 0x004fe20000004100 */
[----:B------:R-:W1:Y:S04]  /*3b90*/  I2F.F16 R35, R35 ;  /* 0x0000002300237306 */ /* 0x000e680000200c00 */
[----:B------:R-:W-:Y:S01]  /*3ba0*/  FFMA.FTZ R63, R56, R49, R64 ;  /* 0x00000031383f7223 */ /* 0x000fe20000010040 */
[----:B------:R-:W-:-:S02]  /*3bb0*/  HADD2.F32 R56, -RZ, R4.H0_H0 ;  /* 0x20000004ff387230 */ /* 0x000fc40000004100 */
[----:B0-----:R-:W-:Y:S01]  /*3bc0*/  HADD2.F32 R36, -RZ, R36.H0_H0 ;  /* 0x20000024ff247230 */ /* 0x001fe20000004100 */
[----:B------:R-:W0:Y:S04]  /*3bd0*/  I2F.F16 R34, R34 ;  /* 0x0000002200227306 */ /* 0x000e280000200c00 */
[----:B------:R-:W-:Y:S01]  /*3be0*/  FFMA.FTZ R23, R36, R61, R23 ;  /* 0x0000003d24177223 */ /* 0x000fe20000010017 */
[----:B-1----:R-:W-:-:S03]  /*3bf0*/  HADD2.F32 R35, -RZ, R35.H0_H0 ;  /* 0x20000023ff237230 */ /* 0x002fc60000004100 */
[----:B------:R1:W2:Y:S02]  /*3c00*/  I2F.F16 R58, R54 ;  /* 0x00000036003a7306 */ /* 0x0002a40000200c00 */
[----:B------:R-:W-:Y:S01]  /*3c10*/  FFMA.FTZ R25, R61, R35, R22 ;  /* 0x000000233d197223 */ /* 0x000fe20000010016 */
[----:B0-----:R-:W-:-:S03]  /*3c20*/  HADD2.F32 R59, -RZ, R34.H0_H0 ;  /* 0x20000022ff3b7230 */ /* 0x001fc60000004100 */
[----:B------:R-:W-:Y:S01]  /*3c30*/  FMUL.FTZ R25, R56, R25 ;  /* 0x0000001938197220 */ /* 0x000fe20000410000 */
[----:B-1----:R-:W-:Y:S02]  /*3c40*/  HADD2.F32 R54, -RZ, R3.H0_H0 ;  /* 0x20000003ff367230 */ /* 0x002fe40000004100 */
        /* <DEDUP_REMOVED lines=182> */
.L_x_1107:
[C---:B0-----:R-:W-:Y:S01]  /*47b0*/  IMAD.WIDE R16, R41.reuse, 0x4, R32 ;  /* 0x0000000429107825 */ /* 0x041fe200078e0220 */
[----:B-----5:R0:W5:Y:S04]  /*47c0*/  LDG.E.128.CONSTANT R24, desc[UR10][R32.64] ;  /* 0x0000000a20187981 */ /* 0x020168000c1e9d00 */
        /* <DEDUP_REMOVED lines=10> */
[----:B------:R-:W-:-:S02]  /*4870*/  LEA.HI R38, R24, 0xffffff80, RZ, 0x8 ;  /* 0xffffff8018267811 */ /* 0x000fc400078f40ff */
[C---:B------:R-:W-:Y:S02]  /*4880*/  LEA.HI R37, R25.reuse, 0xffffff80, RZ, 0x8 ;  /* 0xffffff8019257811 */ /* 0x040fe400078f40ff */
[----:B------:R-:W-:Y:S02]  /*4890*/  LOP3.LUT R2, R25, 0xff, RZ, 0xc0, !PT ;  /* 0x000000ff19027812 */ /* 0x000fe400078ec0ff */
[----:B------:R-:W-:Y:S01]  /*48a0*/  LOP3.LUT R18, R29, 0xff, RZ, 0xc0, !PT ;  /* 0x000000ff1d127812 */ /* 0x000fe200078ec0ff */
[----:B------:R0:W1:Y:S01]  /*48b0*/  I2F.F16 R43, R17 ;  /* 0x00000011002b7306 */ /* 0x0000620000200c00 */
[C---:B------:R-:W-:Y:S02]  /*48c0*/  LEA.HI R35, R27.reuse, 0xffffff80, RZ, 0x8 ;  /* 0xffffff801b237811 */ /* 0x040fe400078f40ff */
[----:B------:R-:W-:Y:S02]  /*48d0*/  IADD3 R18, PT, PT, R18, -0x80, RZ ;  /* 0xffffff8012127810 */ /* 0x000fe40007ffe0ff */
[----:B------:R-:W-:-:S02]  /*48e0*/  LOP3.LUT R15, R27, 0xff, RZ, 0xc0, !PT ;  /* 0x000000ff1b0f7812 */ /* 0x000fc400078ec0ff */
[----:B------:R-:W-:Y:S01]  /*48f0*/  IADD3 R2, PT, PT, R2, -0x80, RZ ;  /* 0xffffff8002027810 */ /* 0x000fe20007ffe0ff */
[----:B------:R2:W-:Y:S01]  /*4900*/  I2F.F16 R44, R16 ;  /* 0x00000010002c7306 */ /* 0x0005e20000200c00 */
[--C-:B0-----:R-:W-:Y:S02]  /*4910*/  SHF.R.U32.HI R17, RZ, 0x8, R25.reuse ;  /* 0x00000008ff117819 */ /* 0x101fe40000011619 */
[----:B------:R-:W-:Y:S02]  /*4920*/  SHF.R.U32.HI R25, RZ, 0x10, R25 ;  /* 0x00000010ff197819 */ /* 0x000fe40000011619 */
[----:B------:R-:W-:Y:S02]  /*4930*/  LOP3.LUT R17, R17, 0xff, RZ, 0xc0, !PT ;  /* 0x000000ff11117812 */ /* 0x000fe400078ec0ff */
[----:B------:R-:W-:Y:S01]  /*4940*/  LOP3.LUT R25, R25, 0xff, RZ, 0xc0, !PT ;  /* 0x000000ff19197812 */ /* 0x000fe200078ec0ff */
[----:B------:R-:W0:Y:S01]  /*4950*/  I2F.F16 R42, R18 ;  /* 0x00000012002a7306 */ /* 0x000e220000200c00 */
[--C-:B--2---:R-:W-:Y:S01]  /*4960*/  SHF.R.U32.HI R16, RZ, 0x8, R24.reuse ;  /* 0x00000008ff107819 */ /* 0x104fe20000011618 */
[----:B-1----:R-:W-:Y:S01]  /*4970*/  HADD2.F32 R43, -RZ, R43.H0_H0 ;  /* 0x2000002bff2b7230 */ /* 0x002fe20000004100 */
[----:B------:R-:W-:-:S02]  /*4980*/  SHF.R.U32.HI R24, RZ, 0x10, R24 ;  /* 0x00000010ff187819 */ /* 0x000fc40000011618 */
[----:B------:R-:W-:Y:S02]  /*4990*/  IADD3 R49, PT, PT, R17, -0x80, RZ ;  /* 0xffffff8011317810 */ /* 0x000fe40007ffe0ff */
[----:B------:R-:W-:Y:S01]  /*49a0*/  LOP3.LUT R16, R16, 0xff, RZ, 0xc0, !PT ;  /* 0x000000ff10107812 */ /* 0x000fe200078ec0ff */
[----:B------:R-:W1:Y:S01]  /*49b0*/  I2F.F16 R2, R2 ;  /* 0x0000000200027306 */ /* 0x000e620000200c00 */
[----:B------:R-:W-:Y:S02]  /*49c0*/  LOP3.LUT R24, R24, 0xff, RZ, 0xc0, !PT ;  /* 0x000000ff18187812 */ /* 0x000fe400078ec0ff */
[----:B------:R-:W-:Y:S02]  /*49d0*/  SHF.R.U32.HI R17, RZ, 0x8, R26 ;  /* 0x00000008ff117819 */ /* 0x000fe4000001161a */
[----:B------:R-:W-:Y:S02]  /*49e0*/  IADD3 R16, PT, PT, R16, -0x80, RZ ;  /* 0xffffff8010107810 */ /* 0x000fe40007ffe0ff */
[----:B------:R-:W-:Y:S01]  /*49f0*/  IADD3 R24, PT, PT, R24, -0x80, RZ ;  /* 0xffffff8018187810 */ /* 0x000fe20007ffe0ff */
[----:B------:R-:W-:Y:S01]  /*4a00*/  I2F.F16 R49, R49 ;  /* 0x0000003100317306 */ /* 0x000fe20000200c00 */
[----:B------:R-:W-:Y:S01]  /*4a10*/  LOP3.LUT R17, R17, 0xff, RZ, 0xc0, !PT ;  /* 0x000000ff11117812 */ /* 0x000fe200078ec0ff */
[----:B0-----:R-:W-:Y:S01]  /*4a20*/  HADD2.F32 R42, -RZ, R42.H0_H0 ;  /* 0x2000002aff2a7230 */ /* 0x001fe20000004100 */
[----:B------:R-:W-:-:S02]  /*4a30*/  IADD3 R25, PT, PT, R25, -0x80, RZ ;  /* 0xffffff8019197810 */ /* 0x000fc40007ffe0ff */
[----:B------:R-:W-:Y:S02]  /*4a40*/  IADD3 R56, PT, PT, R17, -0x80, RZ ;  /* 0xffffff8011387810 */ /* 0x000fe40007ffe0ff */
[--C-:B------:R-:W-:Y:S01]  /*4a50*/  SHF.R.U32.HI R18, RZ, 0x8, R27.reuse ;  /* 0x00000008ff127819 */ /* 0x100fe2000001161b */
[----:B------:R0:W2:Y:S01]  /*4a60*/  I2F.F16 R46, R24 ;  /* 0x00000018002e7306 */ /* 0x0000a20000200c00 */
[----:B------:R-:W-:Y:S01]  /*4a70*/  IADD3 R15, PT, PT, R15, -0x80, RZ ;  /* 0xffffff800f0f7810 */ /* 0x000fe20007ffe0ff */
[----:B-1----:R-:W-:Y:S01]  /*4a80*/  HADD2.F32 R2, -RZ, R2.H0_H0 ;  /* 0x20000002ff027230 */ /* 0x002fe20000004100 */
[----:B------:R-:W-:Y:S02]  /*4a90*/  LOP3.LUT R18, R18, 0xff, RZ, 0xc0, !PT ;  /* 0x000000ff12127812 */ /* 0x000fe400078ec0ff */
[----:B------:R-:W-:Y:S02]  /*4aa0*/  LEA.HI R36, R26, 0xffffff80, RZ, 0x8 ;  /* 0xffffff801a247811 */ /* 0x000fe400078f40ff */
[----:B------:R-:W-:Y:S01]  /*4ab0*/  SHF.R.U32.HI R26, RZ, 0x10, R26 ;  /* 0x00000010ff1a7819 */ /* 0x000fe2000001161a */
[----:B------:R1:W-:Y:S01]  /*4ac0*/  I2F.F16 R47, R16 ;  /* 0x00000010002f7306 */ /* 0x0003e20000200c00 */
[----:B0-----:R-:W-:-:S02]  /*4ad0*/  SHF.R.U32.HI R24, RZ, 0x10, R27 ;  /* 0x00000010ff187819 */ /* 0x001fc4000001161b */
[----:B------:R-:W-:Y:S02]  /*4ae0*/  IADD3 R27, PT, PT, R18, -0x80, RZ ;  /* 0xffffff80121b7810 */ /* 0x000fe40007ffe0ff */
[----:B------:R-:W-:Y:S02]  /*4af0*/  LOP3.LUT R24, R24, 0xff, RZ, 0xc0, !PT ;  /* 0x000000ff18187812 */ /* 0x000fe400078ec0ff */
[----:B------:R-:W-:Y:S01]  /*4b00*/  SHF.R.U32.HI R18, RZ, 0x8, R28 ;  /* 0x00000008ff127819 */ /* 0x000fe2000001161c */
[----:B------:R0:W3:Y:S01]  /*4b10*/  I2F.F16 R48, R25 ;  /* 0x0000001900307306 */ /* 0x0000e20000200c00 */
[----:B-1----:R-:W1:Y:S01]  /*4b20*/  LDS.64 R16, [UR6+0x20] ;  /* 0x00002006ff107984 */ /* 0x002e620008000a00 */
[----:B------:R-:W-:Y:S01]  /*4b30*/  IADD3 R54, PT, PT, R24, -0x80, RZ ;  /* 0xffffff8018367810 */ /* 0x000fe20007ffe0ff */
[----:B--2---:R-:W-:Y:S01]  /*4b40*/  HADD2.F32 R46, -RZ, R46.H0_H0 ;  /* 0x2000002eff2e7230 */ /* 0x004fe20000004100 */
[----:B------:R-:W-:Y:S02]  /*4b50*/  SHF.R.U32.HI R24, RZ, 0x8, R29 ;  /* 0x00000008ff187819 */ /* 0x000fe4000001161d */
[----:B------:R-:W-:-:S02]  /*4b60*/  LOP3.LUT R26, R26, 0xff, RZ, 0xc0, !PT ;  /* 0x000000ff1a1a7812 */ /* 0x000fc400078ec0ff */
[----:B------:R-:W-:Y:S01]  /*4b70*/  LOP3.LUT R24, R24, 0xff, RZ, 0xc0, !PT ;  /* 0x000000ff18187812 */ /* 0x000fe200078ec0ff */
[----:B------:R-:W-:Y:S01]  /*4b80*/  I2F.F16 R62, R27 ;  /* 0x0000001b003e7306 */ /* 0x000fe20000200c00 */
[----:B0-----:R-:W-:Y:S02]  /*4b90*/  SHF.R.U32.HI R25, RZ, 0x8, R30 ;  /* 0x00000008ff197819 */ /* 0x001fe4000001161e */
[----:B------:R-:W-:Y:S02]  /*4ba0*/  IADD3 R24, PT, PT, R24, -0x80, RZ ;  /* 0xffffff8018187810 */ /* 0x000fe40007ffe0ff */
[----:B------:R-:W-:Y:S01]  /*4bb0*/  LOP3.LUT R25, R25, 0xff, RZ, 0xc0, !PT ;  /* 0x000000ff19197812 */ /* 0x000fe200078ec0ff */
[----:B---3--:R-:W-:Y:S01]  /*4bc0*/  HADD2.F32 R48, -RZ, R48.H0_H0 ;  /* 0x20000030ff307230 */ /* 0x008fe20000004100 */
[----:B------:R-:W-:Y:S01]  /*4bd0*/  LOP3.LUT R18, R18, 0xff, RZ, 0xc0, !PT ;  /* 0x000000ff12127812 */ /* 0x000fe200078ec0ff */
[----:B------:R0:W-:Y:S01]  /*4be0*/  I2F.F16 R27, R24 ;  /* 0x00000018001b7306 */ /* 0x0001e20000200c00 */
[----:B------:R-:W-:-:S02]  /*4bf0*/  IADD3 R51, PT, PT, R25, -0x80, RZ ;  /* 0xffffff8019337810 */ /* 0x000fc40007ffe0ff */
[----:B------:R-:W-:Y:S02]  /*4c00*/  IADD3 R26, PT, PT, R26, -0x80, RZ ;  /* 0xffffff801a1a7810 */ /* 0x000fe40007ffe0ff */
[----:B------:R-:W-:Y:S02]  /*4c10*/  LEA.HI R34, R28, 0xffffff80, RZ, 0x8 ;  /* 0xffffff801c227811 */ /* 0x000fe400078f40ff */
[----:B------:R-:W-:Y:S01]  /*4c20*/  IADD3 R18, PT, PT, R18, -0x80, RZ ;  /* 0xffffff8012127810 */ /* 0x000fe20007ffe0ff */
[----:B------:R-:W2:Y:S01]  /*4c30*/  I2F.F16 R15, R15 ;  /* 0x0000000f000f7306 */ /* 0x000ea20000200c00 */
[----:B0-----:R-:W0:Y:S01]  /*4c40*/  LDS.64 R24, [UR6+0x28] ;  /* 0x00002806ff187984 */ /* 0x001e220008000a00 */
[----:B------:R-:W-:Y:S02]  /*4c50*/  SHF.R.U32.HI R28, RZ, 0x10, R28 ;  /* 0x00000010ff1c7819 */ /* 0x000fe4000001161c */
[----:B------:R-:W-:Y:S02]  /*4c60*/  LOP3.LUT R39, R30, 0xff, RZ, 0xc0, !PT ;  /* 0x000000ff1e277812 */ /* 0x000fe400078ec0ff */
[----:B------:R-:W-:-:S02]  /*4c70*/  LOP3.LUT R40, R31, 0xff, RZ, 0xc0, !PT ;  /* 0x000000ff1f287812 */ /* 0x000fc400078ec0ff */
[----:B------:R-:W-:Y:S01]  /*4c80*/  I2F.F16 R56, R56 ;  /* 0x0000003800387306 */ /* 0x000fe20000200c00 */
[----:B------:R-:W-:Y:S02]  /*4c90*/  LEA.HI R33, R29, 0xffffff80, RZ, 0x8 ;  /* 0xffffff801d217811 */ /* 0x000fe400078f40ff */
[----:B------:R-:W-:Y:S02]  /*4ca0*/  SHF.R.U32.HI R29, RZ, 0x10, R29 ;  /* 0x00000010ff1d7819 */ /* 0x000fe4000001161d */
[----:B------:R-:W-:Y:S02]  /*4cb0*/  SHF.R.U32.HI R53, RZ, 0x8, R31 ;  /* 0x00000008ff357819 */ /* 0x000fe4000001161f */
[----:B------:R-:W-:Y:S01]  /*4cc0*/  LOP3.LUT R28, R28, 0xff, RZ, 0xc0, !PT ;  /* 0x000000ff1c1c7812 */ /* 0x000fe200078ec0ff */
[----:B------:R-:W3:Y:S01]  /*4cd0*/  I2F.F16 R50, R26 ;  /* 0x0000001a00327306 */ /* 0x000ee20000200c00 */
[----:B-1----:R-:W-:Y:S01]  /*4ce0*/  HADD2.F32 R61, -RZ, R16.H1_H1 ;  /* 0x30000010ff3d7230 */ /* 0x002fe20000004100 */
[----:B------:R-:W-:Y:S01]  /*4cf0*/  IADD3 R39, PT, PT, R39, -0x80, RZ ;  /* 0xffffff8027277810 */ /* 0x000fe20007ffe0ff */
[--C-:B------:R-:W-:Y:S01]  /*4d00*/  HADD2.F32 R63, -RZ, R17.reuse.H0_H0 ;  /* 0x20000011ff3f7230 */ /* 0x100fe20000004100 */
[----:B------:R-:W-:Y:S01]  /*4d10*/  IADD3 R40, PT, PT, R40, -0x80, RZ ;  /* 0xffffff8028287810 */ /* 0x000fe20007ffe0ff */
[----:B------:R-:W-:Y:S01]  /*4d20*/  HADD2.F32 R55, -RZ, R17.H1_H1 ;  /* 0x30000011ff377230 */ /* 0x000fe20000004100 */
[----:B------:R-:W-:Y:S01]  /*4d30*/  LEA.HI R32, R30, 0xffffff80, RZ, 0x8 ;  /* 0xffffff801e207811 */ /* 0x000fe200078f40ff */
[----:B------:R-:W-:Y:S01]  /*4d40*/  HADD2.F32 R17, -RZ, R45.H0_H0 ;  /* 0x2000002dff117230 */ /* 0x000fe20000004100 */
[----:B------:R1:W-:Y:S01]  /*4d50*/  I2F.F16 R26, R18 ;  /* 0x00000012001a7306 */ /* 0x0003e20000200c00 */
[----:B--2---:R-:W-:Y:S01]  /*4d60*/  HADD2.F32 R15, -RZ, R15.H0_H0 ;  /* 0x2000000fff0f7230 */ /* 0x004fe20000004100 */
[----:B------:R-:W-:Y:S01]  /*4d70*/  SHF.R.U32.HI R59, RZ, 0x10, R30 ;  /* 0x00000010ff3b7819 */ /* 0x000fe2000001161e */
[----:B------:R-:W-:Y:S01]  /*4d80*/  HADD2.F32 R30, -RZ, R62.H0_H0 ;  /* 0x2000003eff1e7230 */ /* 0x000fe20000004100 */
[----:B------:R-:W-:-:S02]  /*4d90*/  LEA.HI R52, R31, 0xffffff80, RZ, 0x8 ;  /* 0xffffff801f347811 */ /* 0x000fc400078f40ff */
[----:B------:R-:W-:Y:S01]  /*4da0*/  LOP3.LUT R53, R53, 0xff, RZ, 0xc0, !PT ;  /* 0x000000ff35357812 */ /* 0x000fe200078ec0ff */
[----:B---3--:R-:W-:Y:S01]  /*4db0*/  HADD2.F32 R50, -RZ, R50.H0_H0 ;  /* 0x20000032ff327230 */ /* 0x008fe20000004100 */
[----:B------:R-:W2:Y:S01]  /*4dc0*/  I2F.F16 R54, R54 ;  /* 0x0000003600367306 */ /* 0x000ea20000200c00 */
[----:B-1----:R-:W-:Y:S01]  /*4dd0*/  HADD2.F32 R18, -RZ, R16.H0_H0 ;  /* 0x20000010ff127230 */ /* 0x002fe20000004100 */
[----:B------:R-:W-:Y:S01]  /*4de0*/  SHF.R.U32.HI R60, RZ, 0x10, R31 ;  /* 0x00000010ff3c7819 */ /* 0x000fe2000001161f */
[----:B------:R-:W-:Y:S01]  /*4df0*/  HADD2.F32 R16, -RZ, R44.H0_H0 ;  /* 0x2000002cff107230 */ /* 0x000fe20000004100 */
[----:B------:R-:W-:Y:S01]  /*4e00*/  LOP3.LUT R58, R29, 0xff, RZ, 0xc0, !PT ;  /* 0x000000ff1d3a7812 */ /* 0x000fe200078ec0ff */
[----:B------:R-:W-:Y:S01]  /*4e10*/  HADD2.F32 R29, -RZ, R49.H0_H0 ;  /* 0x20000031ff1d7230 */ /* 0x000fe20000004100 */
[----:B------:R-:W-:Y:S01]  /*4e20*/  IADD3 R57, PT, PT, R28, -0x80, RZ ;  /* 0xffffff801c397810 */ /* 0x000fe20007ffe0ff */
[----:B------:R-:W-:Y:S01]  /*4e30*/  HADD2.F32 R28, -RZ, R47.H0_H0 ;  /* 0x2000002fff1c7230 */ /* 0x000fe20000004100 */
[----:B------:R-:W1:Y:S01]  /*4e40*/  I2F.F16 R38, R38 ;  /* 0x0000002600267306 */ /* 0x000e620000200c00 */
[----:B------:R-:W-:-:S02]  /*4e50*/  HADD2.F32 R31, -RZ, R56.H0_H0 ;  /* 0x20000038ff1f7230 */ /* 0x000fc40000004100 */
[----:B------:R-:W-:Y:S01]  /*4e60*/  FFMA.FTZ R45, R16, R18, RZ ;  /* 0x00000012102d7223 */ /* 0x000fe200000100ff */
[C---:B------:R-:W-:Y:S01]  /*4e70*/  FFMA.FTZ R56, R18.reuse, R2, RZ ;  /* 0x0000000212387223 */ /* 0x040fe200000100ff */
[C---:B------:R-:W-:Y:S01]  /*4e80*/  FFMA.FTZ R62, R18.reuse, R17, RZ ;  /* 0x00000011123e7223 */ /* 0x040fe200000100ff */
[----:B------:R-:W-:Y:S01]  /*4e90*/  FFMA.FTZ R49, R18, R15, RZ ;  /* 0x0000000f12317223 */ /* 0x000fe200000100ff */
[----:B------:R-:W-:Y:S01]  /*4ea0*/  IADD3 R53, PT, PT, R53, -0x80, RZ ;  /* 0xffffff8035357810 */ /* 0x000fe20007ffe0ff */
[----:B------:R-:W-:Y:S01]  /*4eb0*/  FFMA.FTZ R45, R28, R61, R45 ;  /* 0x0000003d1c2d7223 */ /* 0x000fe2000001002d */
[----:B------:R-:W3:Y:S01]  /*4ec0*/  I2F.F16 R37, R37 ;  /* 0x0000002500257306 */ /* 0x000ee20000200c00 */
[----:B------:R-:W-:Y:S01]  /*4ed0*/  LOP3.LUT R59, R59, 0xff, RZ, 0xc0, !PT ;  /* 0x000000ff3b3b7812 */ /* 0x000fe200078ec0ff */
[C---:B------:R-:W-:Y:S01]  /*4ee0*/  FFMA.FTZ R56, R61.reuse, R29, R56 ;  /* 0x0000001d3d387223 */ /* 0x040fe20000010038 */
[----:B------:R-:W-:Y:S01]  /*4ef0*/  LOP3.LUT R60, R60, 0xff, RZ, 0xc0, !PT ;  /* 0x000000ff3c3c7812 */ /* 0x000fe200078ec0ff */
[C---:B------:R-:W-:Y:S01]  /*4f00*/  FFMA.FTZ R47, R61.reuse, R31, R62 ;  /* 0x0000001f3d2f7223 */ /* 0x040fe2000001003e */
[----:B------:R-:W-:Y:S01]  /*4f10*/  FFMA.FTZ R61, R61, R30, R49 ;  /* 0x0000001e3d3d7223 */ /* 0x000fe20000010031 */
[----:B------:R-:W-:Y:S01]  /*4f20*/  IADD3 R49, PT, PT, R58, -0x80, RZ ;  /* 0xffffff803a317810 */ /* 0x000fe20007ffe0ff */
[----:B--2---:R-:W-:Y:S01]  /*4f30*/  HADD2.F32 R18, -RZ, R54.H0_H0 ;  /* 0x20000036ff127230 */ /* 0x004fe20000004100 */
[----:B------:R-:W2:Y:S01]  /*4f40*/  I2F.F16 R36, R36 ;  /* 0x0000002400247306 */ /* 0x000ea20000200c00 */
[----:B------:R-:W-:Y:S01]  /*4f50*/  IADD3 R59, PT, PT, R59, -0x80, RZ ;  /* 0xffffff803b3b7810 */ /* 0x000fe20007ffe0ff */
[----:B-1----:R-:W-:Y:S01]  /*4f60*/  HADD2.F32 R38, -RZ, R38.H0_H0 ;  /* 0x20000026ff267230 */ /* 0x002fe20000004100 */
[----:B------:R-:W-:Y:S01]  /*4f70*/  IADD3 R60, PT, PT, R60, -0x80, RZ ;  /* 0xffffff803c3c7810 */ /* 0x000fe20007ffe0ff */
[----:B------:R-:W-:Y:S01]  /*4f80*/  FFMA.FTZ R45, R46, R63, R45 ;  /* 0x0000003f2e2d7223 */ /* 0x000fe2000001002d */
[C---:B------:R-:W-:Y:S01]  /*4f90*/  FFMA.FTZ R56, R63.reuse, R48, R56 ;  /* 0x000000303f387223 */ /* 0x040fe20000010038 */
[C---:B------:R-:W-:Y:S01]  /*4fa0*/  FFMA.FTZ R47, R63.reuse, R50, R47 ;  /* 0x000000323f2f7223 */ /* 0x040fe2000001002f */
[----:B---3--:R-:W-:Y:S01]  /*4fb0*/  HADD2.F32 R37, -RZ, R37.H0_H0 ;  /* 0x20000025ff257230 */ /* 0x008fe20000004100 */
[----:B------:R-:W1:Y:S01]  /*4fc0*/  I2F.F16 R35, R35 ;  /* 0x0000002300237306 */ /* 0x000e620000200c00 */
[----:B------:R-:W-:Y:S01]  /*4fd0*/  FFMA.FTZ R58, R63, R18, R61 ;  /* 0x000000123f3a7223 */ /* 0x000fe2000001003d */
[----:B------:R-:W-:Y:S01]  /*4fe0*/  FFMA.FTZ R54, R38, R55, R45 ;  /* 0x0000003726367223 */ /* 0x000fe2000001002d */
[----:B0-----:R-:W-:-:S02]  /*4ff0*/  HADD2.F32 R45, -RZ, R24.H0_H0 ;  /* 0x20000018ff2d7230 */ /* 0x001fc40000004100 */
[----:B------:R-:W-:Y:S01]  /*5000*/  FFMA.FTZ R62, R55, R37, R56 ;  /* 0x00000025373e7223 */ /* 0x000fe20000010038 */
[----:B------:R-:W-:Y:S01]  /*5010*/  HADD2.F32 R24, -RZ, R24.H1_H1 ;  /* 0x30000018ff187230 */ /* 0x000fe20000004100 */
[----:B------:R-:W-:Y:S01]  /*5020*/  ISETP.NE.AND P0, PT, R20, 0x1, PT ;  /* 0x000000011400780c */ /* 0x000fe20003f05270 */
[----:B--2---:R-:W-:Y:S01]  /*5030*/  HADD2.F32 R36, -RZ, R36.H0_H0 ;  /* 0x20000024ff247230 */ /* 0x004fe20000004100 */
[----:B------:R-:W0:Y:S01]  /*5040*/  I2F.F16 R39, R39 ;  /* 0x0000002700277306 */ /* 0x000e220000200c00 */
[----:B------:R-:W-:Y:S01]  /*5050*/  FFMA.FTZ R56, R43, R45, R54 ;  /* 0x0000002d2b387223 */ /* 0x000fe20000010036 */
[----:B------:R-:W-:Y:S02]  /*5060*/  HADD2.F32 R61, -RZ, R25.H1_H1 ;  /* 0x30000019ff3d7230 */ /* 0x000fe40000004100 */
[C---:B------:R-:W-:Y:S01]  /*5070*/  FFMA.FTZ R64, R55.reuse, R36, R47 ;  /* 0x0000002437407223 */ /* 0x040fe2000001002f */
[----:B------:R-:W-:Y:S02]  /*5080*/  HADD2.F32 R47, -RZ, R27.H0_H0 ;  /* 0x2000001bff2f7230 */ /* 0x000fe40000004100 */
[----:B-1----:R-:W-:Y:S01]  /*5090*/  HADD2.F32 R35, -RZ, R35.H0_H0 ;  /* 0x20000023ff237230 */ /* 0x002fe20000004100 */
[----:B------:R-:W1:Y:S04]  /*50a0*/  I2F.F16 R40, R40 ;  /* 0x0000002800287306 */ /* 0x000e680000200c00 */
[----:B------:R-:W-:Y:S01]  /*50b0*/  FFMA.FTZ R55, R55, R35, R58 ;  /* 0x0000002337377223 */ /* 0x000fe2000001003a */
[----:B------:R-:W-:-:S02]  /*50c0*/  HADD2.F32 R58, -RZ, R25.H0_H0 ;  /* 0x20000019ff3a7230 */ /* 0x000fc40000004100 */
[----:B0-----:R-:W-:Y:S01]  /*50d0*/  HADD2.F32 R39, -RZ, R39.H0_H0 ;  /* 0x20000027ff277230 */ /* 0x001fe20000004100 */
[----:B------:R-:W0:Y:S04]  /*50e0*/  I2F.F16 R51, R51 ;  /* 0x0000003300337306 */ /* 0x000e280000200c00 */
[----:B------:R-:W-:Y:S01]  /*50f0*/  FFMA.FTZ R64, R45, R39, R64 ;  /* 0x000000272d407223 */ /* 0x000fe20000010040 */
[----:B-1----:R-:W-:-:S03]  /*5100*/  HADD2.F32 R40, -RZ, R40.H0_H0 ;  /* 0x20000028ff287230 */ /* 0x002fc60000004100 */
[----:B------:R-:W1:Y:S01]  /*5110*/  I2F.F16 R53, R53 ;  /* 0x0000003500357306 */ /* 0x000e620000200c00 */
[----:B0-----:R-:W-:-:S07]  /*5120*/  HADD2.F32 R51, -RZ, R51.H0_H0 ;  /* 0x20000033ff337230 */ /* 0x001fce0000004100 */
[----:B------:R0:W2:Y:S01]  /*5130*/  I2F.F16 R44, R57 ;  /* 0x00000039002c7306 */ /* 0x0000a20000200c00 */
[----:B------:R-:W-:Y:S01]  /*5140*/  FFMA.FTZ R27, R24, R51, R64 ;  /* 0x00000033181b7223 */ /* 0x000fe20000010040 */
[----:B-1----:R-:W-:-:S06]  /*5150*/  HADD2.F32 R53, -RZ, R53.H0_H0 ;  /* 0x20000035ff357230 */ /* 0x002fcc0000004100 */
[----:B------:R-:W1:Y:S01]  /*5160*/  I2F.F16 R49, R49 ;  /* 0x0000003100317306 */ /* 0x000e620000200c00 */
[C---:B0-----:R-:W-:Y:S01]  /*5170*/  FFMA.FTZ R57, R45.reuse, R42, R62 ;  /* 0x0000002a2d397223 */ /* 0x041fe2000001003e */
[----:B------:R-:W-:Y:S01]  /*5180*/  FFMA.FTZ R62, R45, R40, R55 ;  /* 0x000000282d3e7223 */ /* 0x000fe20000010037 */
[----:B------:R-:W-:Y:S02]  /*5190*/  HADD2.F32 R45, -RZ, R26.H0_H0 ;  /* 0x2000001aff2d7230 */ /* 0x000fe40000004100 */
[C---:B------:R-:W-:Y:S01]  /*51a0*/  FFMA.FTZ R57, R24.reuse, R47, R57 ;  /* 0x0000002f18397223 */ /* 0x040fe20000010039 */
[----:B------:R-:W-:Y:S01]  /*51b0*/  FFMA.FTZ R62, R24, R53, R62 ;  /* 0x00000035183e7223 */ /* 0x000fe2000001003e */
[----:B--2---:R-:W-:Y:S01]  /*51c0*/  HADD2.F32 R44, -RZ, R44.H0_H0 ;  /* 0x2000002cff2c7230 */ /* 0x004fe20000004100 */
[----:B------:R-:W0:Y:S01]  /*51d0*/  I2F.F16 R59, R59 ;  /* 0x0000003b003b7306 */ /* 0x000e220000200c00 */
[----:B------:R-:W-:Y:S01]  /*51e0*/  FFMA.FTZ R25, R45, R24, R56 ;  /* 0x000000182d197223 */ /* 0x000fe20000010038 */
[----:B------:R-:W-:-:S03]  /*51f0*/  HADD2.F32 R56, -RZ, R4.H0_H0 ;  /* 0x20000004ff387230 */ /* 0x000fc60000004100 */
[----:B------:R-:W-:Y:S01]  /*5200*/  FFMA.FTZ R25, R44, R58, R25 ;  /* 0x0000003a2c197223 */ /* 0x000fe20000010019 */
[----:B-1----:R-:W-:Y:S02]  /*5210*/  HADD2.F32 R49, -RZ, R49.H0_H0 ;  /* 0x20000031ff317230 */ /* 0x002fe40000004100 */
[----:B------:R-:W1:Y:S03]  /*5220*/  I2F.F16 R60, R60 ;  /* 0x0000003c003c7306 */ /* 0x000e660000200c00 */
[C---:B------:R-:W-:Y:S01]  /*5230*/  FFMA.FTZ R24, R58.reuse, R49, R57 ;  /* 0x000000313a187223 */ /* 0x040fe20000010039 */
[----:B------:R-:W-:Y:S02]  /*5240*/  HADD2.F32 R57, -RZ, R5.H0_H0 ;  /* 0x20000005ff397230 */ /* 0x000fe40000004100 */
[----:B0-----:R-:W-:Y:S02]  /*5250*/  HADD2.F32 R54, -RZ, R59.H0_H0 ;  /* 0x2000003bff367230 */ /* 0x001fe40000004100 */
[----:B------:R-:W0:Y:S03]  /*5260*/  I2F.F16 R34, R34 ;  /* 0x0000002200227306 */ /* 0x000e260000200c00 */
[----:B------:R-:W-:Y:S01]  /*5270*/  FFMA.FTZ R26, R58, R54, R27 ;  /* 0x000000363a1a7223 */ /* 0x000fe2000001001b */
[----:B-1----:R-:W-:-:S04]  /*5280*/  HADD2.F32 R55, -RZ, R60.H0_H0 ;  /* 0x2000003cff377230 */ /* 0x002fc80000004100 */
[----:B------:R-:W1:Y:S01]  /*5290*/  I2F.F16 R33, R33 ;  /* 0x0000002100217306 */ /* 0x000e620000200c00 */
[----:B------:R-:W-:Y:S01]  /*52a0*/  FFMA.FTZ R63, R58, R55, R62 ;  /* 0x000000373a3f7223 */ /* 0x000fe2000001003e */
[----:B0-----:R-:W-:-:S06]  /*52b0*/  HADD2.F32 R34, -RZ, R34.H0_H0 ;  /* 0x20000022ff227230 */ /* 0x001fcc0000004100 */
[----:B------:R-:W0:Y:S01]  /*52c0*/  I2F.F16 R32, R32 ;  /* 0x0000002000207306 */ /* 0x000e220000200c00 */
[----:B------:R-:W-:Y:S01]  /*52d0*/  FFMA.FTZ R25, R34, R61, R25 ;  /* 0x0000003d22197223 */ /* 0x000fe20000010019 */
[----:B-1----:R-:W-:-:S06]  /*52e0*/  HADD2.F32 R33, -RZ, R33.H0_H0 ;  /* 0x20000021ff217230 */ /* 0x002fcc0000004100 */
[----:B------:R1:W2:Y:S01]  /*52f0*/  I2F.F16 R65, R52 ;  /* 0x0000003400417306 */ /* 0x0002a20000200c00 */
        /* <DEDUP_REMOVED lines=186> */
.L_x_1108:
[C---:B0-----:R-:W-:Y:S01]  /*5ea0*/  IMAD.WIDE R16, R41.reuse, 0x4, R22 ;  /* 0x0000000429107825 */ /* 0x041fe200078e0216 */
[----:B-----5:R-:W2:Y:S04]  /*5eb0*/  LDG.E.128.CONSTANT R28, desc[UR10][R22.64] ;  /* 0x0000000a161c7981 */ /* 0x020ea8000c1e9d00 */
[----:B------:R-:W3:Y:S01]  /*5ec0*/  LDG.E.128.CONSTANT R24, desc[UR10][R16.64] ;  /* 0x0000000a10187981 */ /* 0x000ee2000c1e9d00 */
        /* <DEDUP_REMOVED lines=13> */
[----:B------:R-:W0:Y:S01]  /*5fa0*/  I2F.F16 R40, R40 ;  /* 0x0000002800287306 */ /* 0x000e220000200c00 */
[----:B------:R-:W-:Y:S02]  /*5fb0*/  LOP3.LUT R17, R25, 0xff, RZ, 0xc0, !PT ;  /* 0x000000ff19117812 */ /* 0x000fe400078ec0ff */
[----:B------:R-:W-:Y:S02]  /*5fc0*/  IADD3 R15, PT, PT, R2, -0x80, RZ ;  /* 0xffffff80020f7810 */ /* 0x000fe40007ffe0ff */
[----:B------:R-:W-:Y:S02]  /*5fd0*/  LOP3.LUT R2, R31, 0xff, RZ, 0xc0, !PT ;  /* 0x000000ff1f027812 */ /* 0x000fe400078ec0ff */
[----:B------:R-:W-:Y:S01]  /*5fe0*/  LOP3.LUT R16, R30, 0xff, RZ, 0xc0, !PT ;  /* 0x000000ff1e107812 */ /* 0x000fe200078ec0ff */
[----:B------:R-:W1:Y:S01]  /*5ff0*/  I2F.F16 R39, R39 ;  /* 0x0000002700277306 */ /* 0x000e620000200c00 */
[----:B------:R-:W-:-:S02]  /*6000*/  IADD3 R18, PT, PT, R2, -0x80, RZ ;  /* 0xffffff8002127810 */ /* 0x000fc40007ffe0ff */
[----:B------:R-:W-:Y:S02]  /*6010*/  LOP3.LUT R2, R28, 0xff, RZ, 0xc0, !PT ;  /* 0x000000ff1c027812 */ /* 0x000fe400078ec0ff */
[----:B------:R-:W-:Y:S02]  /*6020*/  IADD3 R17, PT, PT, R17, -0x80, RZ ;  /* 0xffffff8011117810 */ /* 0x000fe40007ffe0ff */
[----:B------:R-:W-:Y:S01]  /*6030*/  LOP3.LUT R22, R26, 0xff, RZ, 0xc0, !PT ;  /* 0x000000ff1a167812 */ /* 0x000fe200078ec0ff */
[----:B------:R-:W-:Y:S01]  /*6040*/  I2F.F16 R18, R18 ;  /* 0x0000001200127306 */ /* 0x000fe20000200c00 */
[----:B------:R-:W-:Y:S01]  /*6050*/  IADD3 R2, PT, PT, R2, -0x80, RZ ;  /* 0xffffff8002027810 */ /* 0x000fe20007ffe0ff */
[----:B0-----:R-:W-:Y:S01]  /*6060*/  HADD2.F32 R40, -RZ, R40.H0_H0 ;  /* 0x20000028ff287230 */ /* 0x001fe20000004100 */
[----:B------:R-:W-:Y:S02]  /*6070*/  IADD3 R48, PT, PT, R16, -0x80, RZ ;  /* 0xffffff8010307810 */ /* 0x000fe40007ffe0ff */
[----:B------:R-:W-:-:S02]  /*6080*/  LOP3.LUT R16, R24, 0xff, RZ, 0xc0, !PT ;  /* 0x000000ff18107812 */ /* 0x000fc400078ec0ff */
[----:B------:R-:W-:Y:S01]  /*6090*/  IADD3 R22, PT, PT, R22, -0x80, RZ ;  /* 0xffffff8016167810 */ /* 0x000fe20007ffe0ff */
[----:B------:R0:W2:Y:S01]  /*60a0*/  I2F.F16 R45, R17 ;  /* 0x00000011002d7306 */ /* 0x0000a20000200c00 */
[----:B------:R-:W-:Y:S01]  /*60b0*/  IADD3 R16, PT, PT, R16, -0x80, RZ ;  /* 0xffffff8010107810 */ /* 0x000fe20007ffe0ff */
[----:B-1----:R-:W-:Y:S01]  /*60c0*/  HADD2.F32 R39, -RZ, R39.H0_H0 ;  /* 0x20000027ff277230 */ /* 0x002fe20000004100 */
[----:B------:R-:W-:Y:S02]  /*60d0*/  LOP3.LUT R23, R27, 0xff, RZ, 0xc0, !PT ;  /* 0x000000ff1b177812 */ /* 0x000fe400078ec0ff */
[----:B------:R-:W-:Y:S02]  /*60e0*/  SHF.R.U32.HI R52, RZ, 0x10, R25 ;  /* 0x00000010ff347819 */ /* 0x000fe40000011619 */
[----:B------:R-:W-:Y:S01]  /*60f0*/  IADD3 R23, PT, PT, R23, -0x80, RZ ;  /* 0xffffff8017177810 */ /* 0x000fe20007ffe0ff */
[----:B------:R1:W-:Y:S01]  /*6100*/  I2F.F16 R47, R2 ;  /* 0x00000002002f7306 */ /* 0x0003e20000200c00 */
[----:B0-----:R-:W-:-:S02]  /*6110*/  SHF.R.U32.HI R17, RZ, 0x8, R29 ;  /* 0x00000008ff117819 */ /* 0x001fc4000001161d */
[--C-:B------:R-:W-:Y:S02]  /*6120*/  SHF.R.U32.HI R56, RZ, 0x8, R26.reuse ;  /* 0x00000008ff387819 */ /* 0x100fe4000001161a */
[----:B------:R-:W-:Y:S02]  /*6130*/  LOP3.LUT R17, R17, 0xff, RZ, 0xc0, !PT ;  /* 0x000000ff11117812 */ /* 0x000fe400078ec0ff */
[----:B------:R-:W-:Y:S01]  /*6140*/  SHF.R.U32.HI R26, RZ, 0x10, R26 ;  /* 0x00000010ff1a7819 */ /* 0x000fe2000001161a */
[----:B------:R0:W3:Y:S01]  /*6150*/  I2F.F16 R43, R22 ;  /* 0x00000016002b7306 */ /* 0x0000e20000200c00 */
[--C-:B-1----:R-:W-:Y:S01]  /*6160*/  SHF.R.U32.HI R2, RZ, 0x8, R28.reuse ;  /* 0x00000008ff027819 */ /* 0x102fe2000001161c */
[----:B--2---:R-:W-:Y:S01]  /*6170*/  HADD2.F32 R45, -RZ, R45.H0_H0 ;  /* 0x2000002dff2d7230 */ /* 0x004fe20000004100 */
[----:B------:R-:W-:Y:S02]  /*6180*/  SHF.R.U32.HI R28, RZ, 0x10, R28 ;  /* 0x00000010ff1c7819 */ /* 0x000fe4000001161c */
[----:B------:R-:W-:-:S02]  /*6190*/  LOP3.LUT R2, R2, 0xff, RZ, 0xc0, !PT ;  /* 0x000000ff02027812 */ /* 0x000fc400078ec0ff */
[----:B------:R-:W-:Y:S01]  /*61a0*/  LOP3.LUT R57, R26, 0xff, RZ, 0xc0, !PT ;  /* 0x000000ff1a397812 */ /* 0x000fe200078ec0ff */
[----:B------:R1:W2:Y:S01]  /*61b0*/  I2F.F16 R46, R16 ;  /* 0x00000010002e7306 */ /* 0x0002a20000200c00 */
[----:B0-----:R-:W-:Y:S02]  /*61c0*/  SHF.R.U32.HI R22, RZ, 0x10, R29 ;  /* 0x00000010ff167819 */ /* 0x001fe4000001161d */
[----:B------:R-:W-:Y:S02]  /*61d0*/  IADD3 R29, PT, PT, R17, -0x80, RZ ;  /* 0xffffff80111d7810 */ /* 0x000fe40007ffe0ff */
[----:B------:R-:W-:Y:S02]  /*61e0*/  SHF.R.U32.HI R17, RZ, 0x8, R30 ;  /* 0x00000008ff117819 */ /* 0x000fe4000001161e */
[----:B------:R-:W-:Y:S01]  /*61f0*/  IADD3 R2, PT, PT, R2, -0x80, RZ ;  /* 0xffffff8002027810 */ /* 0x000fe20007ffe0ff */
[----:B------:R0:W4:Y:S01]  /*6200*/  I2F.F16 R44, R23 ;  /* 0x00000017002c7306 */ /* 0x0001220000200c00 */
[----:B-1----:R-:W-:Y:S01]  /*6210*/  LOP3.LUT R16, R28, 0xff, RZ, 0xc0, !PT ;  /* 0x000000ff1c107812 */ /* 0x002fe200078ec0ff */
[----:B---3--:R-:W-:Y:S01]  /*6220*/  HADD2.F32 R43, -RZ, R43.H0_H0 ;  /* 0x2000002bff2b7230 */ /* 0x008fe20000004100 */
[----:B------:R-:W-:-:S02]  /*6230*/  LOP3.LUT R17, R17, 0xff, RZ, 0xc0, !PT ;  /* 0x000000ff11117812 */ /* 0x000fc400078ec0ff */
[----:B------:R-:W-:Y:S02]  /*6240*/  IADD3 R16, PT, PT, R16, -0x80, RZ ;  /* 0xffffff8010107810 */ /* 0x000fe40007ffe0ff */
[----:B------:R-:W-:Y:S01]  /*6250*/  IADD3 R55, PT, PT, R17, -0x80, RZ ;  /* 0xffffff8011377810 */ /* 0x000fe20007ffe0ff */
[----:B------:R1:W3:Y:S01]  /*6260*/  I2F.F16 R28, R2 ;  /* 0x00000002001c7306 */ /* 0x0002e20000200c00 */
[----:B------:R-:W-:Y:S01]  /*6270*/  LOP3.LUT R22, R22, 0xff, RZ, 0xc0, !PT ;  /* 0x000000ff16167812 */ /* 0x000fe200078ec0ff */
[----:B--2---:R-:W-:Y:S01]  /*6280*/  HADD2.F32 R46, -RZ, R46.H0_H0 ;  /* 0x2000002eff2e7230 */ /* 0x004fe20000004100 */
[----:B0-----:R-:W-:Y:S02]  /*6290*/  SHF.R.U32.HI R23, RZ, 0x8, R25 ;  /* 0x00000008ff177819 */ /* 0x001fe40000011619 */
[----:B------:R-:W-:Y:S02]  /*62a0*/  IADD3 R22, PT, PT, R22, -0x80, RZ ;  /* 0xffffff8016167810 */ /* 0x000fe40007ffe0ff */
[----:B------:R-:W-:Y:S01]  /*62b0*/  LOP3.LUT R23, R23, 0xff, RZ, 0xc0, !PT ;  /* 0x000000ff17177812 */ /* 0x000fe200078ec0ff */
[----:B------:R0:W2:Y:S01]  /*62c0*/  I2F.F16 R49, R16 ;  /* 0x0000001000317306 */ /* 0x0000a20000200c00 */
[----:B-1----:R-:W-:Y:S01]  /*62d0*/  SHF.R.U32.HI R2, RZ, 0x8, R31 ;  /* 0x00000008ff027819 */ /* 0x002fe2000001161f */
[----:B----4-:R-:W-:Y:S01]  /*62e0*/  HADD2.F32 R44, -RZ, R44.H0_H0 ;  /* 0x2000002cff2c7230 */ /* 0x010fe20000004100 */
[----:B------:R-:W-:-:S02]  /*62f0*/  SHF.R.U32.HI R30, RZ, 0x10, R30 ;  /* 0x00000010ff1e7819 */ /* 0x000fc4000001161e */
[----:B------:R-:W-:Y:S02]  /*6300*/  LOP3.LUT R2, R2, 0xff, RZ, 0xc0, !PT ;  /* 0x000000ff02027812 */ /* 0x000fe400078ec0ff */
[----:B------:R-:W-:Y:S01]  /*6310*/  IADD3 R25, PT, PT, R23, -0x80, RZ ;  /* 0xffffff8017197810 */ /* 0x000fe20007ffe0ff */
[----:B------:R1:W4:Y:S01]  /*6320*/  I2F.F16 R50, R22 ;  /* 0x0000001600327306 */ /* 0x0003220000200c00 */
[----:B0-----:R-:W0:Y:S01]  /*6330*/  LDS.64 R16, [UR6+0x30] ;  /* 0x00003006ff107984 */ /* 0x001e220008000a00 */
[----:B------:R-:W-:Y:S01]  /*6340*/  IADD3 R51, PT, PT, R2, -0x80, RZ ;  /* 0xffffff8002337810 */ /* 0x000fe20007ffe0ff */
[----:B---3--:R-:W-:Y:S01]  /*6350*/  HADD2.F32 R26, -RZ, R28.H0_H0 ;  /* 0x2000001cff1a7230 */ /* 0x008fe20000004100 */
[--C-:B------:R-:W-:Y:S02]  /*6360*/  SHF.R.U32.HI R2, RZ, 0x8, R24.reuse ;  /* 0x00000008ff027819 */ /* 0x100fe40000011618 */
[----:B------:R-:W-:Y:S01]  /*6370*/  SHF.R.U32.HI R24, RZ, 0x10, R24 ;  /* 0x00000010ff187819 */ /* 0x000fe20000011618 */
[----:B--2---:R-:W-:Y:S01]  /*6380*/  HADD2.F32 R49, -RZ, R49.H0_H0 ;  /* 0x20000031ff317230 */ /* 0x004fe20000004100 */
[----:B------:R-:W2:Y:S01]  /*6390*/  I2F.F16 R60, R51 ;  /* 0x00000033003c7306 */ /* 0x000ea20000200c00 */
[----:B------:R-:W-:-:S02]  /*63a0*/  LOP3.LUT R30, R30, 0xff, RZ, 0xc0, !PT ;  /* 0x000000ff1e1e7812 */ /* 0x000fc400078ec0ff */
[----:B-1----:R-:W-:Y:S02]  /*63b0*/  LOP3.LUT R22, R24, 0xff, RZ, 0xc0, !PT ;  /* 0x000000ff18167812 */ /* 0x002fe400078ec0ff */
[----:B------:R-:W-:Y:S02]  /*63c0*/  IADD3 R30, PT, PT, R30, -0x80, RZ ;  /* 0xffffff801e1e7810 */ /* 0x000fe40007ffe0ff */
[----:B------:R-:W-:Y:S01]  /*63d0*/  IADD3 R22, PT, PT, R22, -0x80, RZ ;  /* 0xffffff8016167810 */ /* 0x000fe20007ffe0ff */
[----:B------:R-:W-:Y:S01]  /*63e0*/  I2F.F16 R48, R48 ;  /* 0x0000003000307306 */ /* 0x000fe20000200c00 */
[----:B------:R-:W-:Y:S01]  /*63f0*/  SHF.R.U32.HI R31, RZ, 0x10, R31 ;  /* 0x00000010ff1f7819 */ /* 0x000fe2000001161f */
[----:B----4-:R-:W-:Y:S01]  /*6400*/  HADD2.F32 R50, -RZ, R50.H0_H0 ;  /* 0x20000032ff327230 */ /* 0x010fe20000004100 */
[----:B------:R-:W-:Y:S02]  /*6410*/  LOP3.LUT R2, R2, 0xff, RZ, 0xc0, !PT ;  /* 0x000000ff02027812 */ /* 0x000fe400078ec0ff */
[----:B------:R-:W-:-:S02]  /*6420*/  LOP3.LUT R31, R31, 0xff, RZ, 0xc0, !PT ;  /* 0x000000ff1f1f7812 */ /* 0x000fc400078ec0ff */
[----:B------:R-:W-:Y:S01]  /*6430*/  IADD3 R2, PT, PT, R2, -0x80, RZ ;  /* 0xffffff8002027810 */ /* 0x000fe20007ffe0ff */
[----:B------:R1:W3:Y:S01]  /*6440*/  I2F.F16 R51, R22 ;  /* 0x0000001600337306 */ /* 0x0002e20000200c00 */
[----:B------:R-:W-:Y:S02]  /*6450*/  IADD3 R31, PT, PT, R31, -0x80, RZ ;  /* 0xffffff801f1f7810 */ /* 0x000fe40007ffe0ff */
[--C-:B------:R-:W-:Y:S02]  /*6460*/  SHF.R.U32.HI R58, RZ, 0x8, R27.reuse ;  /* 0x00000008ff3a7819 */ /* 0x100fe4000001161b */
[----:B------:R-:W-:Y:S01]  /*6470*/  SHF.R.U32.HI R54, RZ, 0x10, R27 ;  /* 0x00000010ff367819 */ /* 0x000fe2000001161b */
[----:B--2---:R-:W-:Y:S01]  /*6480*/  HADD2.F32 R27, -RZ, R60.H0_H0 ;  /* 0x2000003cff1b7230 */ /* 0x004fe20000004100 */
[----:B------:R-:W-:Y:S01]  /*6490*/  LOP3.LUT R58, R58, 0xff, RZ, 0xc0, !PT ;  /* 0x000000ff3a3a7812 */ /* 0x000fe200078ec0ff */
[----:B------:R-:W2:Y:S01]  /*64a0*/  I2F.F16 R15, R15 ;  /* 0x0000000f000f7306 */ /* 0x000ea20000200c00 */
[----:B-1----:R-:W1:Y:S01]  /*64b0*/  LDS.64 R22, [UR6+0x38] ;  /* 0x00003806ff167984 */ /* 0x002e620008000a00 */
[----:B------:R-:W-:-:S02]  /*64c0*/  LOP3.LUT R56, R56, 0xff, RZ, 0xc0, !PT ;  /* 0x000000ff38387812 */ /* 0x000fc400078ec0ff */
[----:B------:R-:W-:Y:S02]  /*64d0*/  LOP3.LUT R52, R52, 0xff, RZ, 0xc0, !PT ;  /* 0x000000ff34347812 */ /* 0x000fe400078ec0ff */
[----:B------:R-:W-:Y:S01]  /*64e0*/  IADD3 R58, PT, PT, R58, -0x80, RZ ;  /* 0xffffff803a3a7810 */ /* 0x000fe20007ffe0ff */
[----:B---3--:R-:W-:Y:S01]  /*64f0*/  HADD2.F32 R51, -RZ, R51.H0_H0 ;  /* 0x20000033ff337230 */ /* 0x008fe20000004100 */
[----:B------:R-:W3:Y:S01]  /*6500*/  I2F.F16 R55, R55 ;  /* 0x0000003700377306 */ /* 0x000ee20000200c00 */
[----:B0-----:R-:W-:Y:S01]  /*6510*/  HADD2.F32 R59, -RZ, R16.H1_H1 ;  /* 0x30000010ff3b7230 */ /* 0x001fe20000004100 */
[----:B------:R-:W-:Y:S01]  /*6520*/  LOP3.LUT R54, R54, 0xff, RZ, 0xc0, !PT ;  /* 0x000000ff36367812 */ /* 0x000fe200078ec0ff */
[--C-:B------:R-:W-:Y:S01]  /*6530*/  HADD2.F32 R61, -RZ, R17.reuse.H0_H0 ;  /* 0x20000011ff3d7230 */ /* 0x100fe20000004100 */
[----:B------:R-:W-:Y:S01]  /*6540*/  IADD3 R56, PT, PT, R56, -0x80, RZ ;  /* 0xffffff8038387810 */ /* 0x000fe20007ffe0ff */
[----:B------:R-:W-:Y:S01]  /*6550*/  HADD2.F32 R53, -RZ, R17.H1_H1 ;  /* 0x30000011ff357230 */ /* 0x000fe20000004100 */
[----:B------:R-:W-:Y:S01]  /*6560*/  IADD3 R52, PT, PT, R52, -0x80, RZ ;  /* 0xffffff8034347810 */ /* 0x000fe20007ffe0ff */
[----:B------:R-:W-:Y:S01]  /*6570*/  HADD2.F32 R17, -RZ, R47.H0_H0 ;  /* 0x2000002fff117230 */ /* 0x000fe20000004100 */
[----:B------:R-:W0:Y:S01]  /*6580*/  I2F.F16 R29, R29 ;  /* 0x0000001d001d7306 */ /* 0x000e220000200c00 */
[----:B--2---:R-:W-:Y:S01]  /*6590*/  HADD2.F32 R15, -RZ, R15.H0_H0 ;  /* 0x2000000fff0f7230 */ /* 0x004fe20000004100 */
[----:B------:R-:W-:-:S02]  /*65a0*/  IADD3 R57, PT, PT, R57, -0x80, RZ ;  /* 0xffffff8039397810 */ /* 0x000fc40007ffe0ff */
[----:B------:R-:W-:Y:S02]  /*65b0*/  IADD3 R54, PT, PT, R54, -0x80, RZ ;  /* 0xffffff8036367810 */ /* 0x000fe40007ffe0ff */
[----:B------:R-:W-:Y:S01]  /*65c0*/  ISETP.NE.AND P0, PT, R20, 0x1, PT ;  /* 0x000000011400780c */ /* 0x000fe20003f05270 */
[----:B---3--:R-:W-:Y:S01]  /*65d0*/  HADD2.F32 R28, -RZ, R55.H0_H0 ;  /* 0x20000037ff1c7230 */ /* 0x008fe20000004100 */
[----:B------:R-:W2:Y:S01]  /*65e0*/  I2F.F16 R30, R30 ;  /* 0x0000001e001e7306 */ /* 0x000ea20000200c00 */
[----:B0-----:R-:W-:-:S07]  /*65f0*/  HADD2.F32 R29, -RZ, R29.H0_H0 ;  /* 0x2000001dff1d7230 */ /* 0x001fce0000004100 */
[----:B------:R0:W-:Y:S01]  /*6600*/  I2F.F16 R24, R2 ;  /* 0x0000000200187306 */ /* 0x0001e20000200c00 */
[----:B--2---:R-:W-:-:S07]  /*6610*/  HADD2.F32 R30, -RZ, R30.H0_H0 ;  /* 0x2000001eff1e7230 */ /* 0x004fce0000004100 */
[----:B------:R-:W2:Y:S01]  /*6620*/  I2F.F16 R31, R31 ;  /* 0x0000001f001f7306 */ /* 0x000ea20000200c00 */
[----:B0-----:R-:W-:Y:S02]  /*6630*/  HADD2.F32 R2, -RZ, R16.H0_H0 ;  /* 0x20000010ff027230 */ /* 0x001fe40000004100 */
[----:B------:R-:W-:Y:S02]  /*6640*/  HADD2.F32 R16, -RZ, R18.H0_H0 ;  /* 0x20000012ff107230 */ /* 0x000fe40000004100 */
[----:B------:R-:W-:Y:S02]  /*6650*/  HADD2.F32 R18, -RZ, R48.H0_H0 ;  /* 0x20000030ff127230 */ /* 0x000fe40000004100 */
[----:B------:R-:W-:Y:S01]  /*6660*/  FFMA.FTZ R55, R17, R2, RZ ;  /* 0x0000000211377223 */ /* 0x000fe200000100ff */
[C---:B------:R-:W-:Y:S01]  /*6670*/  FFMA.FTZ R48, R2.reuse, R15, RZ ;  /* 0x0000000f02307223 */ /* 0x040fe200000100ff */
[----:B------:R-:W0:Y:S01]  /*6680*/  I2F.F16 R42, R42 ;  /* 0x0000002a002a7306 */ /* 0x000e220000200c00 */
[C---:B------:R-:W-:Y:S01]  /*6690*/  FFMA.FTZ R60, R2.reuse, R16, RZ ;  /* 0x00000010023c7223 */ /* 0x040fe200000100ff */
[----:B------:R-:W-:Y:S01]  /*66a0*/  FFMA.FTZ R63, R2, R18, RZ ;  /* 0x00000012023f7223 */ /* 0x000fe200000100ff */
[----:B------:R-:W-:Y:S01]  /*66b0*/  FFMA.FTZ R2, R26, R59, R55 ;  /* 0x0000003b1a027223 */ /* 0x000fe20000010037 */
[C---:B------:R-:W-:Y:S01]  /*66c0*/  FFMA.FTZ R48, R59.reuse, R29, R48 ;  /* 0x0000001d3b307223 */ /* 0x040fe20000010030 */
[C---:B------:R-:W-:Y:S01]  /*66d0*/  FFMA.FTZ R60, R59.reuse, R27, R60 ;  /* 0x0000001b3b3c7223 */ /* 0x040fe2000001003c */
[----:B------:R-:W-:Y:S01]  /*66e0*/  FFMA.FTZ R63, R59, R28, R63 ;  /* 0x0000001c3b3f7223 */ /* 0x000fe2000001003f */
[----:B------:R-:W-:Y:S01]  /*66f0*/  FFMA.FTZ R55, R49, R61, R2 ;  /* 0x0000003d31377223 */ /* 0x000fe20000010002 */
[----:B------:R-:W3:Y:S01]  /*6700*/  I2F.F16 R38, R38 ;  /* 0x0000002600267306 */ /* 0x000ee20000200c00 */
[----:B--2---:R-:W-:-:S02]  /*6710*/  HADD2.F32 R31, -RZ, R31.H0_H0 ;  /* 0x2000001fff1f7230 */ /* 0x004fc40000004100 */
[C---:B------:R-:W-:Y:S01]  /*6720*/  FFMA.FTZ R2, R61.reuse, R30, R63 ;  /* 0x0000001e3d027223 */ /* 0x040fe2000001003f */
[C---:B------:R-:W-:Y:S02]  /*6730*/  FFMA.FTZ R48, R61.reuse, R50, R48 ;  /* 0x000000323d307223 */ /* 0x040fe40000010030 */
[----:B------:R-:W-:Y:S01]  /*6740*/  FFMA.FTZ R61, R61, R31, R60 ;  /* 0x0000001f3d3d7223 */ /* 0x000fe2000001003c */
[----:B0-----:R-:W-:Y:S01]  /*6750*/  HADD2.F32 R42, -RZ, R42.H0_H0 ;  /* 0x2000002aff2a7230 */ /* 0x001fe20000004100 */
[----:B------:R-:W-:Y:S01]  /*6760*/  I2F.F16 R25, R25 ;  /* 0x0000001900197306 */ /* 0x000fe20000200c00 */
[C---:B------:R-:W-:Y:S01]  /*6770*/  FFMA.FTZ R59, R53.reuse, R40, R48 ;  /* 0x00000028353b7223 */ /* 0x040fe20000010030 */
[----:B------:R-:W-:Y:S01]  /*6780*/  FFMA.FTZ R48, R53, R39, R2 ;  /* 0x0000002735307223 */ /* 0x000fe20000010002 */
[--C-:B-1----:R-:W-:Y:S02]  /*6790*/  HADD2.F32 R2, -RZ, R22.reuse.H0_H0 ;  /* 0x20000016ff027230 */ /* 0x102fe40000004100 */
[----:B------:R-:W-:Y:S01]  /*67a0*/  FFMA.FTZ R55, R42, R53, R55 ;  /* 0x000000352a377223 */ /* 0x000fe20000010037 */
[----:B------:R-:W-:-:S02]  /*67b0*/  HADD2.F32 R22, -RZ, R22.H1_H1 ;  /* 0x30000016ff167230 */ /* 0x000fc40000004100 */
[----:B---3--:R-:W-:Y:S01]  /*67c0*/  HADD2.F32 R38, -RZ, R38.H0_H0 ;  /* 0x20000026ff267230 */ /* 0x008fe20000004100 */
[----:B------:R0:W1:Y:S01]  /*67d0*/  I2F.F16 R63, R58 ;  /* 0x0000003a003f7306 */ /* 0x0000620000200c00 */
[C---:B------:R-:W-:Y:S01]  /*67e0*/  FFMA.FTZ R59, R2.reuse, R45, R59 ;  /* 0x0000002d023b7223 */ /* 0x040fe2000001003b */
[----:B------:R-:W-:Y:S02]  /*67f0*/  FFMA.FTZ R60, R2, R43, R48 ;  /* 0x0000002b023c7223 */ /* 0x000fe40000010030 */
[----:B------:R-:W-:Y:S01]  /*6800*/  FFMA.FTZ R61, R53, R38, R61 ;  /* 0x00000026353d7223 */ /* 0x000fe2000001003d */
[----:B------:R-:W-:-:S03]  /*6810*/  HADD2.F32 R53, -RZ, R24.H0_H0 ;  /* 0x20000018ff357230 */ /* 0x000fc60000004100 */
[----:B------:R-:W2:Y:S01]  /*6820*/  I2F.F16 R47, R56 ;  /* 0x00000038002f7306 */ /* 0x000ea20000200c00 */
[----:B0-----:R-:W-:Y:S01]  /*6830*/  FFMA.FTZ R58, R46, R2, R55 ;  /* 0x000000022e3a7223 */ /* 0x001fe20000010037 */
[----:B------:R-:W-:-:S03]  /*6840*/  FFMA.FTZ R62, R2, R44, R61 ;  /* 0x0000002c023e7223 */ /* 0x000fc6000001003d */
[----:B------:R-:W-:Y:S01]  /*6850*/  FFMA.FTZ R58, R53, R22, R58 ;  /* 0x00000016353a7223 */ /* 0x000fe2000001003a */
[----:B-1----:R-:W-:Y:S02]  /*6860*/  HADD2.F32 R55, -RZ, R63.H0_H0 ;  /* 0x2000003fff377230 */ /* 0x002fe40000004100 */
[----:B------:R0:W1:Y:S01]  /*6870*/  I2F.F16 R56, R57 ;  /* 0x0000003900387306 */ /* 0x0000620000200c00 */
[----:B--2---:R-:W-:-:S07]  /*6880*/  HADD2.F32 R47, -RZ, R47.H0_H0 ;  /* 0x2000002fff2f7230 */ /* 0x004fce0000004100 */
[----:B------:R2:W3:Y:S01]  /*6890*/  I2F.F16 R64, R54 ;  /* 0x0000003600407306 */ /* 0x0004e20000200c00 */
[--C-:B0-----:R-:W-:Y:S02]  /*68a0*/  HADD2.F32 R57, -RZ, R23.reuse.H0_H0 ;  /* 0x20000017ff397230 */ /* 0x101fe40000004100 */
[----:B------:R-:W-:Y:S02]  /*68b0*/  HADD2.F32 R23, -RZ, R23.H1_H1 ;  /* 0x30000017ff177230 */ /* 0x000fe40000004100 */
[----:B-1----:R-:W-:-:S03]  /*68c0*/  HADD2.F32 R48, -RZ, R56.H0_H0 ;  /* 0x20000038ff307230 */ /* 0x002fc60000004100 */
[----:B------:R-:W0:Y:S01]  /*68d0*/  I2F.F16 R52, R52 ;  /* 0x0000003400347306 */ /* 0x000e220000200c00 */
[----:B--2---:R-:W-:Y:S02]  /*68e0*/  HADD2.F32 R54, -RZ, R25.H0_H0 ;  /* 0x20000019ff367230 */ /* 0x004fe40000004100 */
[----:B------:R-:W-:Y:S01]  /*68f0*/  FFMA.FTZ R25, R51, R57, R58 ;  /* 0x0000003933197223 */ /* 0x000fe2000001003a */
[----:B------:R-:W-:Y:S02]  /*6900*/  HADD2.F32 R58, -RZ, R5.H0_H0 ;  /* 0x20000005ff3a7230 */ /* 0x000fe40000004100 */
[C---:B------:R-:W-:Y:S01]  /*6910*/  FFMA.FTZ R2, R22.reuse, R54, R59 ;  /* 0x0000003616027223 */ /* 0x040fe2000001003b */
[----:B---3--:R-:W-:Y:S01]  /*6920*/  HADD2.F32 R56, -RZ, R64.H0_H0 ;  /* 0x20000040ff387230 */ /* 0x008fe20000004100 */
[----:B------:R-:W1:Y:S01]  /*6930*/  I2F.F16 R36, R36 ;  /* 0x0000002400247306 */ /* 0x000e620000200c00 */
[----:B------:R-:W-:-:S04]  /*6940*/  FFMA.FTZ R59, R22, R55, R62 ;  /* 0x00000037163b7223 */ /* 0x000fc8000001003e */
[----:B------:R-:W-:Y:S01]  /*6950*/  FFMA.FTZ R24, R57, R56, R59 ;  /* 0x0000003839187223 */ /* 0x000fe2000001003b */
[----:B0-----:R-:W-:Y:S02]  /*6960*/  HADD2.F32 R52, -RZ, R52.H0_H0 ;  /* 0x20000034ff347230 */ /* 0x001fe40000004100 */
[----:B------:R-:W0:Y:S01]  /*6970*/  I2F.F16 R35, R35 ;  /* 0x0000002300237306 */ /* 0x000e220000200c00 */
[----:B-1----:R-:W-:-:S07]  /*6980*/  HADD2.F32 R36, -RZ, R36.H0_H0 ;  /* 0x20000024ff247230 */ /* 0x002fce0000004100 */
[----:B------:R-:W1:Y:S01]  /*6990*/  I2F.F16 R34, R34 ;  /* 0x0000002200227306 */ /* 0x000e620000200c00 */
[----:B0-----:R-:W-:-:S07]  /*69a0*/  HADD2.F32 R35, -RZ, R35.H0_H0 ;  /* 0x20000023ff237230 */ /* 0x001fce0000004100 */
[----:B------:R0:W2:Y:S02]  /*69b0*/  I2F.F16 R65, R37 ;  /* 0x0000002500417306 */ /* 0x0000a40000200c00 */
[----:B0-----:R-:W-:Y:S01]  /*69c0*/  FFMA.FTZ R37, R22, R47, R60 ;  /* 0x0000002f16257223 */ /* 0x001fe2000001003c */
[----:B-1----:R-:W-:Y:S02]  /*69d0*/  HADD2.F32 R60, -RZ, R34.H0_H0 ;  /* 0x20000022ff3c7230 */ /* 0x002fe40000004100 */
[C---:B------:R-:W-:Y:S01]  /*69e0*/  FFMA.FTZ R22, R57.reuse, R52, R2 ;  /* 0x0000003439167223 */ /* 0x040fe20000010002 */
[----:B------:R-:W-:Y:S02]  /*69f0*/  HADD2.F32 R34, -RZ, R6.H0_H0 ;  /* 0x20000006ff227230 */ /* 0x000fe40000004100 */
[----:B------:R-:W-:Y:S01]  /*6a00*/  FFMA.FTZ R61, R57, R48, R37 ;  /* 0x00000030393d7223 */ /* 0x000fe20000010025 */
[----:B------:R-:W-:Y:S02]  /*6a10*/  HADD2.F32 R37, -RZ, R3.H0_H0 ;  /* 0x20000003ff257230 */ /* 0x000fe40000004100 */
[----:B------:R-:W-:Y:S01]  /*6a20*/  FFMA.FTZ R2, R36, R23, R25 ;  /* 0x0000001724027223 */ /* 0x000fe20000010019 */
[----:B--2---:R-:W-:-:S02]  /*6a30*/  HADD2.F32 R59, -RZ, R65.H0_H0 ;  /* 0x20000041ff3b7230 */ /* 0x004fc40000004100 */
[C---:B------:R-:W-:Y:S01]  /*6a40*/  FFMA.FTZ R22, R23.reuse, R35, R22 ;  /* 0x0000002317167223 */ /* 0x040fe20000010016 */
[----:B------:R-:W-:Y:S02]  /*6a50*/  HADD2.F32 R57, -RZ, R4.H0_H0 ;  /* 0x20000004ff397230 */ /* 0x000fe40000004100 */
[----:B------:R-:W-:Y:S01]  /*6a60*/  FFMA.FTZ R61, R23, R60, R61 ;  /* 0x0000003c173d7223 */ /* 0x000fe2000001003d */
[----:B------:R-:W-:Y:S01]  /*6a70*/  FMUL.FTZ R2, R37, R2 ;  /* 0x0000000225027220 */ /* 0x000fe20000410000 */
[----:B------:R-:W-:Y:S01]  /*6a80*/  FFMA.FTZ R23, R23, R59, R24 ;  /* 0x0000003b17177223 */ /* 0x000fe20000010018 */
[----:B------:R-:W-:Y:S01]  /*6a90*/  FMUL.FTZ R22, R57, R22 ;  /* 0x0000001639167220 */ /* 0x000fe20000410000 */
[----:B------:R-:W-:Y:S02]  /*6aa0*/  FMUL.FTZ R61, R58, R61 ;  /* 0x0000003d3a3d7220 */ /* 0x000fe40000410000 */
[----:B------:R-:W-:Y:S01]  /*6ab0*/  FMUL.FTZ R23, R34, R23 ;  /* 0x0000001722177220 */ /* 0x000fe20000410000 */
[----:B------:R-:W-:-:S02]  /*6ac0*/  F2FP.F16.F32.PACK_AB R2, RZ, R2 ;  /* 0x00000002ff02723e */ /* 0x000fc400000000ff */
[----:B------:R-:W-:Y:S02]  /*6ad0*/  F2FP.F16.F32.PACK_AB R22, RZ, R22 ;  /* 0x00000016ff16723e */ /* 0x000fe400000000ff */
[----:B------:R-:W-:Y:S02]  /*6ae0*/  F2FP.F16.F32.PACK_AB R61, RZ, R61 ;  /* 0x0000003dff3d723e */ /* 0x000fe400000000ff */
[----:B------:R-:W-:Y:S02]  /*6af0*/  F2FP.F16.F32.PACK_AB R23, RZ, R23 ;  /* 0x00000017ff17723e */ /* 0x000fe400000000ff */
[----:B------:R-:W-:Y:S02]  /*6b00*/  PRMT R2, R2, 0x5410, R22 ;  /* 0x0000541002027816 */ /* 0x000fe40000000016 */
[----:B------:R-:W-:-:S03]  /*6b10*/  PRMT R61, R61, 0x5410, R23 ;  /* 0x000054103d3d7816 */ /* 0x000fc60000000017 */
[----:B------:R-:W-:Y:S01]  /*6b20*/  HFMA2 R7, R2, 1, 1, R7 ;  /* 0x3c003c0002077831 */ /* 0x000fe20000000007 */
[----:B------:R-:W-:Y:S01]  /*6b30*/  MOV R2, R19 ;  /* 0x0000001300027202 */ /* 0x000fe20000000f00 */
        /* <DEDUP_REMOVED lines=171> */
.L_x_1105:
[----:B------:R-:W-:-:S04]  /*75f0*/  VIMNMX R15, PT, PT, R21, UR9, PT ;  /* 0x00000009150f7c48 */ /* 0x000fc8000bfe0100 */
[----:B------:R-:W-:-:S13]  /*7600*/  ISETP.GT.AND P0, PT, R15, R2, PT ;  /* 0x000000020f00720c */ /* 0x000fda0003f04270 */
[----:B------:R-:W-:Y:S05]  /*7610*/  @!P0 BRA `(.L_x_1109) ;  /* 0x0000002800008947 */ /* 0x000fea0003800000 */
[----:B------:R-:W-:-:S07]  /*7620*/  VIMNMX.U32 R15, PT, PT, R21, UR9, PT ;  /* 0x00000009150f7c48 */ /* 0x000fce000bfe0000 */
.L_x_1112:
[----:B0-----:R-:W0:Y:S01]  /*7630*/  LDC R41, c[0x0][0x3ac] ;  /* 0x0000eb00ff297b82 */ /* 0x001e220000000800 */
[----:B-----5:R1:W5:Y:S01]  /*7640*/  LDG.E.128.CONSTANT R28, desc[UR10][R32.64] ;  /* 0x0000000a201c7981 */ /* 0x020362000c1e9d00 */
[----:B0-----:R-:W-:-:S05]  /*7650*/  IMAD.WIDE R16, R41, 0x4, R32 ;  /* 0x0000000429107825 */ /* 0x001fca00078e0220 */
[----:B------:R0:W5:Y:S01]  /*7660*/  LDG.E.128.CONSTANT R24, desc[UR10][R16.64] ;  /* 0x0000000a10187981 */ /* 0x000162000c1e9d00 */
[----:B------:R-:W-:Y:S02]  /*7670*/  ISETP.GE.AND P0, PT, R20, 0x1, PT ;  /* 0x000000011400780c */ /* 0x000fe40003f06270 */
[----:B------:R-:W-:Y:S02]  /*7680*/  MOV R22, R32 ;  /* 0x0000002000167202 */ /* 0x000fe40000000f00 */
[----:B------:R-:W-:Y:S01]  /*7690*/  MOV R23, R33 ;  /* 0x0000002100177202 */ /* 0x000fe20000000f00 */
[----:B-1----:R-:W-:-:S08]  /*76a0*/  IMAD.WIDE R32, R41, 0x4, R16 ;  /* 0x0000000429207825 */ /* 0x002fd000078e0210 */
        /* <DEDUP_REMOVED lines=15> */
[----:B------:R-:W-:Y:S02]  /*77a0*/  SHF.R.U32.HI R46, RZ, 0xc, R28 ;  /* 0x0000000cff2e7819 */ /* 0x000fe4000001161c */
[----:B------:R-:W-:Y:S02]  /*77b0*/  SHF.R.U32.HI R49, RZ, 0xc, R29 ;  /* 0x0000000cff317819 */ /* 0x000fe4000001161d */
[----:B------:R-:W-:Y:S02]  /*77c0*/  SHF.R.U32.HI R66, RZ, 0xc, R31 ;  /* 0x0000000cff427819 */ /* 0x000fe4000001161f */
[----:B------:R-:W-:Y:S02]  /*77d0*/  LOP3.LUT R48, R48, 0xf000f, RZ, 0xc0, !PT ;  /* 0x000f000f30307812 */ /* 0x000fe400078ec0ff */
[----:B------:R-:W-:Y:S02]  /*77e0*/  LOP3.LUT R50, R50, 0xf000f, RZ, 0xc0, !PT ;  /* 0x000f000f32327812 */ /* 0x000fe400078ec0ff */
[----:B------:R-:W-:-:S02]  /*77f0*/  LOP3.LUT R37, R28, 0x3f003f, RZ, 0xc0, !PT ;  /* 0x003f003f1c257812 */ /* 0x000fc400078ec0ff */
[----:B------:R-:W-:Y:S02]  /*7800*/  SHF.R.U32.HI R36, RZ, 0x6, R28 ;  /* 0x00000006ff247819 */ /* 0x000fe4000001161c */
[----:B------:R-:W-:Y:S02]  /*7810*/  SHF.R.U32.HI R52, RZ, 0xc, R30 ;  /* 0x0000000cff347819 */ /* 0x000fe4000001161e */
[----:B------:R-:W-:Y:S02]  /*7820*/  LOP3.LUT R49, R49, 0xf000f, RZ, 0xc0, !PT ;  /* 0x000f000f31317812 */ /* 0x000fe400078ec0ff */
[----:B------:R-:W-:Y:S02]  /*7830*/  LOP3.LUT R28, R31, 0x3f003f, RZ, 0xc0, !PT ;  /* 0x003f003f1f1c7812 */ /* 0x000fe400078ec0ff */
[----:B------:R-:W-:Y:S02]  /*7840*/  LOP3.LUT R34, R29, 0x3f003f, RZ, 0xc0, !PT ;  /* 0x003f003f1d227812 */ /* 0x000fe400078ec0ff */
[----:B------:R-:W-:-:S02]  /*7850*/  SHF.R.U32.HI R35, RZ, 0x6, R29 ;  /* 0x00000006ff237819 */ /* 0x000fc4000001161d */
[----:B------:R-:W-:Y:S02]  /*7860*/  SHF.R.U32.HI R31, RZ, 0x6, R31 ;  /* 0x00000006ff1f7819 */ /* 0x000fe4000001161f */
[----:B------:R-:W-:Y:S02]  /*7870*/  LOP3.LUT R29, R30, 0x3f003f, RZ, 0xc0, !PT ;  /* 0x003f003f1e1d7812 */ /* 0x000fe400078ec0ff */
[----:B------:R-:W-:Y:S02]  /*7880*/  SHF.R.U32.HI R30, RZ, 0x6, R30 ;  /* 0x00000006ff1e7819 */ /* 0x000fe4000001161e */
        /* <DEDUP_REMOVED lines=22> */
[----:B------:R-:W-:Y:S01]  /*79f0*/  ISETP.NE.AND P1, PT, R20, 0x1, PT ;  /* 0x000000011400780c */ /* 0x000fe20003f25270 */
[----:B------:R-:W-:Y:S01]  /*7a00*/  HADD2 R42, R42, -1056, -1056 ;  /* 0xe420e4202a2a7430 */ /* 0x000fe20000000000 */
[----:B------:R-:W-:Y:S02]  /*7a10*/  PRMT R3, R3, 0x5410, R4 ;  /* 0x0000541003037816 */ /* 0x000fe40000000004 */
[----:B------:R-:W-:-:S02]  /*7a20*/  PRMT R5, R5, 0x5410, R6 ;  /* 0x0000541005057816 */ /* 0x000fc40000000006 */
[--C-:B--2---:R-:W-:Y:S02]  /*7a30*/  SHF.R.U32.HI R54, RZ, 0x8, R16.reuse ;  /* 0x00000008ff367819 */ /* 0x104fe40000011610 */
        /* <DEDUP_REMOVED lines=8> */
[--C-:B------:R-:W-:Y:S02]  /*7ac0*/  SHF.R.U32.HI R64, RZ, 0x8, R18.reuse ;  /* 0x00000008ff407819 */ /* 0x100fe40000011612 */
[----:B------:R-:W-:Y:S02]  /*7ad0*/  SHF.R.U32.HI R65, RZ, 0xa, R18 ;  /* 0x0000000aff417819 */ /* 0x000fe40000011612 */
[----:B------:R-:W-:-:S02]  /*7ae0*/  LOP3.LUT R58, R18, 0x3f003f, RZ, 0xc0, !PT ;  /* 0x003f003f123a7812 */ /* 0x000fc400078ec0ff */
[----:B------:R-:W-:Y:S02]  /*7af0*/  SHF.R.U32.HI R61, RZ, 0x6, R18 ;  /* 0x00000006ff3d7819 */ /* 0x000fe40000011612 */
[----:B------:R-:W-:Y:S02]  /*7b00*/  LOP3.LUT R54, R17, 0x300030, R54, 0xf8, !PT ;  /* 0x0030003011367812 */ /* 0x000fe400078ef836 */
[----:B------:R-:W-:Y:S02]  /*7b10*/  SHF.R.U32.HI R18, RZ, 0x8, R19 ;  /* 0x00000008ff127819 */ /* 0x000fe40000011613 */
[----:B------:R-:W-:Y:S02]  /*7b20*/  LOP3.LUT R17, R66, 0xf000f, RZ, 0xc0, !PT ;  /* 0x000f000f42117812 */ /* 0x000fe400078ec0ff */
[----:B------:R-:W-:Y:S02]  /*7b30*/  LOP3.LUT R53, R48, 0x300030, R53, 0xf8, !PT ;  /* 0x0030003030357812 */ /* 0x000fe400078ef835 */
[----:B------:R-:W-:-:S02]  /*7b40*/  LOP3.LUT R48, R50, 0x300030, R51, 0xf8, !PT ;  /* 0x0030003032307812 */ /* 0x000fc400078ef833 */
[----:B------:R-:W-:Y:S02]  /*7b50*/  LOP3.LUT R46, R49, 0x300030, R16, 0xf8, !PT ;  /* 0x00300030312e7812 */ /* 0x000fe400078ef810 */
[----:B------:R-:W-:Y:S02]  /*7b60*/  LOP3.LUT R51, R52, 0xf000f, RZ, 0xc0, !PT ;  /* 0x000f000f34337812 */ /* 0x000fe400078ec0ff */
[----:B------:R-:W-:Y:S02]  /*7b70*/  LOP3.LUT R16, R63, 0xf000f, RZ, 0xc0, !PT ;  /* 0x000f000f3f107812 */ /* 0x000fe400078ec0ff */
[----:B------:R-:W-:Y:S01]  /*7b80*/  LOP3.LUT R52, R17, 0x300030, R18, 0xf8, !PT ;  /* 0x0030003011347812 */ /* 0x000fe200078ef812 */
[----:B0-----:R-:W-:Y:S01]  /*7b90*/  HFMA2 R18, R37, R24, RZ ;  /* 0x0000001825127231 */ /* 0x001fe200000000ff */
[----:B------:R-:W-:Y:S01]  /*7ba0*/  LOP3.LUT R17, R31, 0x3f003f, RZ, 0xc0, !PT ;  /* 0x003f003f1f117812 */ /* 0x000fe200078ec0ff */
[----:B------:R-:W-:Y:S01]  /*7bb0*/  HADD2 R31, R29, -1056, -1056 ;  /* 0xe420e4201d1f7430 */ /* 0x000fe20000000000 */
[----:B------:R-:W-:Y:S01]  /*7bc0*/  LOP3.LUT R49, R16, 0x300030, R65, 0xf8, !PT ;  /* 0x0030003010317812 */ /* 0x000fe200078ef841 */
[----:B------:R-:W-:Y:S01]  /*7bd0*/  HADD2 R29, R28, -1056, -1056 ;  /* 0xe420e4201c1d7430 */ /* 0x000fe20000000000 */
[----:B------:R-:W-:Y:S01]  /*7be0*/  LOP3.LUT R16, R35, 0x64006400, RZ, 0xfc, !PT ;  /* 0x6400640023107812 */ /* 0x000fe200078efcff */
[----:B------:R-:W-:Y:S01]  /*7bf0*/  HADD2 R35, R34, -1056, -1056 ;  /* 0xe420e42022237430 */ /* 0x000fe20000000000 */
[----:B------:R-:W-:Y:S01]  /*7c00*/  LOP3.LUT R17, R17, 0x64006400, RZ, 0xfc, !PT ;  /* 0x6400640011117812 */ /* 0x000fe200078efcff */
[----:B------:R-:W-:Y:S01]  /*7c10*/  HFMA2 R63, R36, R25, R18 ;  /* 0x00000019243f7231 */ /* 0x000fe20000000012 */
[----:B------:R-:W-:Y:S01]  /*7c20*/  LOP3.LUT R51, R51, 0x300030, R64, 0xf8, !PT ;  /* 0x0030003033337812 */ /* 0x000fe200078ef840 */
[----:B------:R-:W-:-:S02]  /*7c30*/  HADD2 R34, R16, -1056, -1056 ;  /* 0xe420e42010227430 */ /* 0x000fc40000000000 */
[-C--:B------:R-:W-:Y:S02]  /*7c40*/  HFMA2 R16, R31, R24.reuse, RZ ;  /* 0x000000181f107231 */ /* 0x080fe400000000ff */
[----:B------:R-:W-:Y:S01]  /*7c50*/  HADD2 R28, R17, -1056, -1056 ;  /* 0xe420e420111c7430 */ /* 0x000fe20000000000 */
[----:B------:R-:W-:Y:S01]  /*7c60*/  LOP3.LUT R60, R19, 0x3f003f, RZ, 0xc0, !PT ;  /* 0x003f003f133c7812 */ /* 0x000fe200078ec0ff */
[-C--:B------:R-:W-:Y:S01]  /*7c70*/  HFMA2 R17, R35, R24.reuse, RZ.H0_H0 ;  /* 0x0000001823117231 */ /* 0x080fe200000400ff */
[--C-:B------:R-:W-:Y:S01]  /*7c80*/  SHF.R.U32.HI R68, RZ, 0xa, R19.reuse ;  /* 0x0000000aff447819 */ /* 0x100fe20000011613 */
[-C--:B------:R-:W-:Y:S01]  /*7c90*/  HFMA2 R65, R30, R25.reuse, R16 ;  /* 0x000000191e417231 */ /* 0x080fe20000000010 */
[----:B------:R-:W-:Y:S01]  /*7ca0*/  SHF.R.U32.HI R62, RZ, 0x6, R19 ;  /* 0x00000006ff3e7819 */ /* 0x000fe20000011613 */
[----:B------:R-:W-:Y:S01]  /*7cb0*/  HFMA2 R64, R34, R25, R17 ;  /* 0x0000001922407231 */ /* 0x000fe20000000011 */
[----:B------:R-:W-:Y:S01]  /*7cc0*/  LOP3.LUT R56, R56, 0x64006400, RZ, 0xfc, !PT ;  /* 0x6400640038387812 */ /* 0x000fe200078efcff */
[----:B------:R-:W0:Y:S01]  /*7cd0*/  LDS.128 R16, [UR4+0x10] ;  /* 0x00001004ff107984 */ /* 0x000e220008000c00 */
[----:B------:R-:W-:Y:S01]  /*7ce0*/  HFMA2 R24, R29, R24, RZ.H0_H0 ;  /* 0x000000181d187231 */ /* 0x000fe200000400ff */
[----:B------:R-:W-:-:S02]  /*7cf0*/  LOP3.LUT R57, R57, 0x3f003f, RZ, 0xc0, !PT ;  /* 0x003f003f39397812 */ /* 0x000fc400078ec0ff */
        /* <DEDUP_REMOVED lines=10> */
[-C--:B------:R-:W-:Y:S01]  /*7da0*/  HFMA2 R64, R45, R26.reuse, R64 ;  /* 0x0000001a2d407231 */ /* 0x080fe20000000040 */
[----:B------:R-:W-:Y:S01]  /*7db0*/  LOP3.LUT R61, R61, 0x3f003f, RZ, 0xc0, !PT ;  /* 0x003f003f3d3d7812 */ /* 0x000fe200078ec0ff */
        /* <DEDUP_REMOVED lines=26> */
[----:B------:R-:W-:Y:S01]  /*7f60*/  HFMA2 R66, R61, R16, R66 ;  /* 0x000000103d427231 */ /* 0x000fe20000000042 */
[----:B------:R-:W-:Y:S01]  /*7f70*/  LOP3.LUT R46, R46, 0x64006400, RZ, 0xfc, !PT ;  /* 0x640064002e2e7812 */ /* 0x000fe200078efcff */
[----:B------:R-:W-:Y:S01]  /*7f80*/  HADD2 R58, R58, -1056, -1056 ;  /* 0xe420e4203a3a7430 */ /* 0x000fe20000000000 */
[----:B------:R-:W-:Y:S01]  /*7f90*/  LOP3.LUT R16, R53, 0x64006400, RZ, 0xfc, !PT ;  /* 0x6400640035107812 */ /* 0x000fe200078efcff */
[----:B------:R-:W-:Y:S01]  /*7fa0*/  HADD2 R60, R60, -1056, -1056 ;  /* 0xe420e4203c3c7430 */ /* 0x000fe20000000000 */
[----:B------:R-:W-:Y:S01]  /*7fb0*/  LOP3.LUT R50, R67, 0x300030, R68, 0xf8, !PT ;  /* 0x0030003043327812 */ /* 0x000fe200078ef844 */
[----:B------:R-:W-:Y:S01]  /*7fc0*/  HADD2 R62, R62, -1056, -1056 ;  /* 0xe420e4203e3e7430 */ /* 0x000fe20000000000 */
        /* <DEDUP_REMOVED lines=164> */
.L_x_1110:
        /* <DEDUP_REMOVED lines=315> */
.L_x_1111:
[----:B------:R-:W-:Y:S01]  /*9dc0*/  IADD3 R2, PT, PT, R2, 0x20, RZ ;  /* 0x0000002002027810 */ /* 0x000fe20007ffe0ff */
[----:B------:R-:W-:Y:S01]  /*9dd0*/  UIADD3 UR4, UPT, UPT, UR4, 0x40, URZ ;  /* 0x0000004004047890 */ /* 0x000fe2000fffe0ff */
[----:B------:R-:W-:Y:S02]  /*9de0*/  IMAD.WIDE R32, R41, 0x4, R32 ;  /* 0x0000000429207825 */ /* 0x000fe400078e0220 */
[----:B------:R-:W-:-:S13]  /*9df0*/  ISETP.GE.AND P0, PT, R2, R15, PT ;  /* 0x0000000f0200720c */ /* 0x000fda0003f06270 */
[----:B------:R-:W-:Y:S05]  /*9e00*/  @!P0 BRA `(.L_x_1112) ;  /* 0xffffffd800088947 */ /* 0x000fea000383ffff */
[----:B------:R-:W-:-:S07]  /*9e10*/  IMAD.WIDE R32, R41, 0x18, R22 ;  /* 0x0000001829207825 */ /* 0x000fce00078e0216 */
.L_x_1109:
[----:B------:R-:W1:Y:S02]  /*9e20*/  LDCU UR5, c[0x0][0x3d0] ;  /* 0x00007a00ff0577ac */ /* 0x000e640008000800 */
[----:B-1----:R-:W-:-:S04]  /*9e30*/  VIMNMX R15, PT, PT, R21, UR5, PT ;  /* 0x00000005150f7c48 */ /* 0x002fc8000bfe0100 */
[----:B------:R-:W-:-:S13]  /*9e40*/  ISETP.GT.AND P0, PT, R15, R2, PT ;  /* 0x000000020f00720c */ /* 0x000fda0003f04270 */
[----:B------:R-:W-:Y:S05]  /*9e50*/  @!P0 BRA `(.L_x_1113) ;  /* 0x0000002400108947 */ /* 0x000fea0003800000 */
[----:B------:R-:W-:-:S12]  /*9e60*/  UIADD3 UR4, UPT, UPT, UR4, 0x80, URZ ;  /* 0x0000008004047890 */ /* 0x000fd8000fffe0ff */
.L_x_1115:
[----:B------:R-:W0:Y:S01]  /*9e70*/  LDC.64 R40, c[0x0][0x3a8] ;  /* 0x0000ea00ff287b82 */ /* 0x000e220000000a00 */
[----:B-----5:R1:W5:Y:S01]  /*9e80*/  LDG.E.128.CONSTANT R20, desc[UR10][R32.64] ;  /* 0x0000000a20147981 */ /* 0x020362000c1e9d00 */
[----:B0-----:R-:W-:-:S04]  /*9e90*/  IMAD.WIDE R16, R41, 0x4, R32 ;  /* 0x0000000429107825 */ /* 0x001fc800078e0220 */
[C---:B------:R-:W-:Y:S02]  /*9ea0*/  IMAD.WIDE R24, R41.reuse, 0x4, R16 ;  /* 0x0000000429187825 */ /* 0x040fe400078e0210 */
[----:B------:R-:W5:Y:S02]  /*9eb0*/  LDG.E.128.CONSTANT R16, desc[UR10][R16.64] ;  /* 0x0000000a10107981 */ /* 0x000f64000c1e9d00 */
[----:B------:R-:W-:Y:S02]  /*9ec0*/  IMAD.WIDE R34, R41, 0x4, R24 ;  /* 0x0000000429227825 */ /* 0x000fe400078e0218 */
[----:B------:R-:W5:Y:S04]  /*9ed0*/  LDG.E.128.CONSTANT R24, desc[UR10][R24.64] ;  /* 0x0000000a18187981 */ /* 0x000f68000c1e9d00 */
[----:B------:R1:W5:Y:S01]  /*9ee0*/  LDG.E.128.CONSTANT R28, desc[UR10][R34.64] ;  /* 0x0000000a221c7981 */ /* 0x000362000c1e9d00 */
[----:B------:R-:W-:-:S05]  /*9ef0*/  IMAD R95, R0, -0x4, R40 ;  /* 0xfffffffc005f7824 */ /* 0x000fca00078e0228 */
[----:B------:R-:W-:Y:S01]  /*9f00*/  ISETP.GE.AND P0, PT, R95, 0x1, PT ;  /* 0x000000015f00780c */ /* 0x000fe20003f06270 */
[----:B------:R-:W-:-:S12]  /*9f10*/  IMAD.WIDE R100, R41, 0x4, R34 ;  /* 0x0000000429647825 */ /* 0x000fd800078e0222 */
[----:B-1----:R-:W-:Y:S05]  /*9f20*/  @!P0 BRA `(.L_x_1114) ;  /* 0x0000002000c88947 */ /* 0x002fea0003800000 */
[----:B------:R-:W2:Y:S01]  /*9f30*/  LDG.E.128.CONSTANT R32, desc[UR10][R100.64] ;  /* 0x0000000a64207981 */ /* 0x000ea2000c1e9d00 */
[----:B-----5:R-:W-:Y:S02]  /*9f40*/  SHF.R.U32.HI R36, RZ, 0xf, R20 ;  /* 0x0000000fff247819 */ /* 0x020fe40000011614 */
[----:B------:R-:W-:Y:S02]  /*9f50*/  SHF.R.U32.HI R38, RZ, 0xf, R21 ;  /* 0x0000000fff267819 */ /* 0x000fe40000011615 */
[----:B------:R-:W-:Y:S02]  /*9f60*/  SHF.R.U32.HI R37, RZ, 0xe, R16 ;  /* 0x0000000eff257819 */ /* 0x000fe40000011610 */
[----:B------:R-:W-:Y:S02]  /*9f70*/  SHF.R.U32.HI R39, RZ, 0xe, R17 ;  /* 0x0000000eff277819 */ /* 0x000fe40000011611 */
[----:B------:R-:W-:Y:S02]  /*9f80*/  LOP3.LUT R36, R36, 0x10001, RZ, 0xc0, !PT ;  /* 0x0001000124247812 */ /* 0x000fe400078ec0ff */
[----:B------:R-:W-:-:S02]  /*9f90*/  LOP3.LUT R38, R38, 0x10001, RZ, 0xc0, !PT ;  /* 0x0001000126267812 */ /* 0x000fc400078ec0ff */
[----:B------:R-:W-:Y:S02]  /*9fa0*/  LOP3.LUT R36, R36, 0x20002, R37, 0xf8, !PT ;  /* 0x0002000224247812 */ /* 0x000fe400078ef825 */
[----:B------:R-:W-:Y:S02]  /*9fb0*/  LOP3.LUT R39, R38, 0x20002, R39, 0xf8, !PT ;  /* 0x0002000226277812 */ /* 0x000fe400078ef827 */
[----:B------:R-:W-:Y:S02]  /*9fc0*/  SHF.R.U32.HI R87, RZ, 0xd, R24 ;  /* 0x0000000dff577819 */ /* 0x000fe40000011618 */
[----:B------:R-:W-:Y:S02]  /*9fd0*/  SHF.R.U32.HI R86, RZ, 0xd, R25 ;  /* 0x0000000dff567819 */ /* 0x000fe40000011619 */
[----:B------:R-:W-:Y:S02]  /*9fe0*/  SHF.R.U32.HI R48, RZ, 0xf, R23 ;  /* 0x0000000fff307819 */ /* 0x000fe40000011617 */
[----:B------:R-:W-:-:S02]  /*9ff0*/  LOP3.LUT R87, R36, 0x40004, R87, 0xf8, !PT ;  /* 0x0004000424577812 */ /* 0x000fc400078ef857 */
[----:B------:R-:W-:Y:S02]  /*a000*/  LOP3.LUT R86, R39, 0x40004, R86, 0xf8, !PT ;  /* 0x0004000427567812 */ /* 0x000fe400078ef856 */
[----:B------:R-:W-:Y:S01]  /*a010*/  SHF.R.U32.HI R46, RZ, 0xf, R22 ;  /* 0x0000000fff2e7819 */ /* 0x000fe20000011616 */
[----:B------:R-:W0:Y:S01]  /*a020*/  LDS.128 R36, [UR4+-0x80] ;  /* 0xffff8004ff247984 */ /* 0x000e220008000c00 */
[----:B------:R-:W-:Y:S02]  /*a030*/  SHF.R.U32.HI R49, RZ, 0xe, R19 ;  /* 0x0000000eff317819 */ /* 0x000fe40000011613 */
[----:B------:R-:W-:Y:S02]  /*a040*/  LOP3.LUT R48, R48, 0x10001, RZ, 0xc0, !PT ;  /* 0x0001000130307812 */ /* 0x000fe400078ec0ff */
[C---:B------:R-:W-:Y:S02]  /*a050*/  LOP3.LUT R59, R20.reuse, 0x1f001f, RZ, 0xc0, !PT ;  /* 0x001f001f143b7812 */ /* 0x040fe400078ec0ff */
[----:B------:R-:W-:-:S02]  /*a060*/  LOP3.LUT R45, R20, 0x3e003e0, RZ, 0xc0, !PT ;  /* 0x03e003e0142d7812 */ /* 0x000fc400078ec0ff */
[----:B------:R-:W-:Y:S02]  /*a070*/  SHF.R.U32.HI R51, RZ, 0xa, R20 ;  /* 0x0000000aff337819 */ /* 0x000fe40000011614 */
[----:B------:R-:W-:Y:S02]  /*a080*/  SHF.R.U32.HI R47, RZ, 0xe, R18 ;  /* 0x0000000eff2f7819 */ /* 0x000fe40000011612 */
[----:B------:R-:W-:Y:S02]  /*a090*/  LOP3.LUT R46, R46, 0x10001, RZ, 0xc0, !PT ;  /* 0x000100012e2e7812 */ /* 0x000fe400078ec0ff */
[C---:B------:R-:W-:Y:S02]  /*a0a0*/  LOP3.LUT R20, R21.reuse, 0x1f001f, RZ, 0xc0, !PT ;  /* 0x001f001f15147812 */ /* 0x040fe400078ec0ff */
[----:B------:R-:W-:Y:S02]  /*a0b0*/  LOP3.LUT R44, R21, 0x3e003e0, RZ, 0xc0, !PT ;  /* 0x03e003e0152c7812 */ /* 0x000fe400078ec0ff */
[----:B------:R-:W-:-:S02]  /*a0c0*/  SHF.R.U32.HI R52, RZ, 0xa, R21 ;  /* 0x0000000aff347819 */ /* 0x000fc40000011615 */
[C---:B------:R-:W-:Y:S02]  /*a0d0*/  LOP3.LUT R21, R22.reuse, 0x1f001f, RZ, 0xc0, !PT ;  /* 0x001f001f16157812 */ /* 0x040fe400078ec0ff */
[----:B------:R-:W-:Y:S02]  /*a0e0*/  LOP3.LUT R42, R22, 0x3e003e0, RZ, 0xc0, !PT ;  /* 0x03e003e0162a7812 */ /* 0x000fe400078ec0ff */
[----:B------:R-:W-:Y:S02]  /*a0f0*/  SHF.R.U32.HI R54, RZ, 0xa, R22 ;  /* 0x0000000aff367819 */ /* 0x000fe40000011616 */
[----:B------:R-:W-:Y:S02]  /*a100*/  LOP3.LUT R49, R48, 0x20002, R49, 0xf8, !PT ;  /* 0x0002000230317812 */ /* 0x000fe400078ef831 */
[----:B------:R-:W-:Y:S02]  /*a110*/  SHF.R.U32.HI R84, RZ, 0xd, R27 ;  /* 0x0000000dff547819 */ /* 0x000fe4000001161b */
[----:B------:R-:W-:-:S02]  /*a120*/  LOP3.LUT R22, R23, 0x1f001f, RZ, 0xc0, !PT ;  /* 0x001f001f17167812 */ /* 0x000fc400078ec0ff */
[----:B------:R-:W-:Y:S02]  /*a130*/  LOP3.LUT R43, R23, 0x3e003e0, RZ, 0xc0, !PT ;  /* 0x03e003e0172b7812 */ /* 0x000fe400078ec0ff */
[----:B------:R-:W-:Y:S02]  /*a140*/  SHF.R.U32.HI R57, RZ, 0xa, R23 ;  /* 0x0000000aff397819 */ /* 0x000fe40000011617 */
[C---:B------:R-:W-:Y:S02]  /*a150*/  LOP3.LUT R64, R16.reuse, 0x1f001f, RZ, 0xc0, !PT ;  /* 0x001f001f10407812 */ /* 0x040fe400078ec0ff */
[----:B------:R-:W-:Y:S02]  /*a160*/  LOP3.LUT R23, R16, 0x3e003e0, RZ, 0xc0, !PT ;  /* 0x03e003e010177812 */ /* 0x000fe400078ec0ff */
[----:B------:R-:W-:Y:S02]  /*a170*/  SHF.R.U32.HI R58, RZ, 0xa, R16 ;  /* 0x0000000aff3a7819 */ /* 0x000fe40000011610 */
[----:B------:R-:W-:-:S02]  /*a180*/  LOP3.LUT R47, R46, 0x20002, R47, 0xf8, !PT ;  /* 0x000200022e2f7812 */ /* 0x000fc400078ef82f */
[----:B------:R-:W-:Y:S02]  /*a190*/  SHF.R.U32.HI R82, RZ, 0xd, R26 ;  /* 0x0000000dff527819 */ /* 0x000fe4000001161a */
[C---:B------:R-:W-:Y:S02]  /*a1a0*/  LOP3.LUT R67, R17.reuse, 0x1f001f, RZ, 0xc0, !PT ;  /* 0x001f001f11437812 */ /* 0x040fe400078ec0ff */
[----:B------:R-:W-:Y:S02]  /*a1b0*/  LOP3.LUT R16, R17, 0x3e003e0, RZ, 0xc0, !PT ;  /* 0x03e003e011107812 */ /* 0x000fe400078ec0ff */
[----:B------:R-:W-:Y:S02]  /*a1c0*/  SHF.R.U32.HI R60, RZ, 0xa, R17 ;  /* 0x0000000aff3c7819 */ /* 0x000fe40000011611 */
[----:B------:R-:W-:Y:S02]  /*a1d0*/  LOP3.LUT R63, R27, 0x3e003e0, RZ, 0xc0, !PT ;  /* 0x03e003e01b3f7812 */ /* 0x000fe400078ec0ff */
[----:B------:R-:W-:-:S02]  /*a1e0*/  LOP3.LUT R69, R18, 0x1f001f, RZ, 0xc0, !PT ;  /* 0x001f001f12457812 */ /* 0x000fc400078ec0ff */
[----:B------:R-:W-:Y:S02]  /*a1f0*/  LOP3.LUT R17, R18, 0x3e003e0, RZ, 0xc0, !PT ;  /* 0x03e003e012117812 */ /* 0x000fe400078ec0ff */
[----:B------:R-:W-:Y:S02]  /*a200*/  SHF.R.U32.HI R62, RZ, 0xa, R18 ;  /* 0x0000000aff3e7819 */ /* 0x000fe40000011612 */
[----:B------:R-:W-:Y:S02]  /*a210*/  LOP3.LUT R84, R49, 0x40004, R84, 0xf8, !PT ;  /* 0x0004000431547812 */ /* 0x000fe400078ef854 */
[----:B------:R-:W-:Y:S02]  /*a220*/  LOP3.LUT R48, R25, 0x3e003e0, RZ, 0xc0, !PT ;  /* 0x03e003e019307812 */ /* 0x000fe400078ec0ff */
[----:B------:R-:W-:Y:S02]  /*a230*/  LOP3.LUT R50, R29, 0x3e003e0, RZ, 0xc0, !PT ;  /* 0x03e003e01d327812 */ /* 0x000fe400078ec0ff */
[----:B------:R-:W-:-:S02]  /*a240*/  LOP3.LUT R70, R19, 0x1f001f, RZ, 0xc0, !PT ;  /* 0x001f001f13467812 */ /* 0x000fc400078ec0ff */
[----:B------:R-:W-:Y:S02]  /*a250*/  LOP3.LUT R18, R19, 0x3e003e0, RZ, 0xc0, !PT ;  /* 0x03e003e013127812 */ /* 0x000fe400078ec0ff */
[----:B------:R-:W-:Y:S02]  /*a260*/  SHF.R.U32.HI R65, RZ, 0xa, R19 ;  /* 0x0000000aff417819 */ /* 0x000fe40000011613 */
[----:B------:R-:W-:Y:S02]  /*a270*/  LOP3.LUT R49, R26, 0x3e003e0, RZ, 0xc0, !PT ;  /* 0x03e003e01a317812 */ /* 0x000fe400078ec0ff */
[----:B------:R-:W-:Y:S02]  /*a280*/  LOP3.LUT R82, R47, 0x40004, R82, 0xf8, !PT ;  /* 0x000400042f527812 */ /* 0x000fe400078ef852 */
[----:B------:R-:W-:Y:S02]  /*a290*/  LOP3.LUT R19, R24, 0x3e003e0, RZ, 0xc0, !PT ;  /* 0x03e003e018137812 */ /* 0x000fe400078ec0ff */
[----:B------:R-:W-:-:S02]  /*a2a0*/  MOV R40, 0x2800 ;  /* 0x0000280000287802 */ /* 0x000fc40000000f00 */
[----:B------:R-:W-:Y:S02]  /*a2b0*/  LOP3.LUT R66, R31, 0x3e003e0, RZ, 0xc0, !PT ;  /* 0x03e003e01f427812 */ /* 0x000fe400078ec0ff */
[----:B------:R-:W-:Y:S02]  /*a2c0*/  LOP3.LUT R47, R44, 0x64006400, RZ, 0xfc, !PT ;  /* 0x640064002c2f7812 */ /* 0x000fe400078efcff */
[----:B------:R-:W-:Y:S02]  /*a2d0*/  LOP3.LUT R55, R42, 0x64006400, RZ, 0xfc, !PT ;  /* 0x640064002a377812 */ /* 0x000fe400078efcff */
[----:B------:R-:W-:Y:S01]  /*a2e0*/  LOP3.LUT R79, R63, 0x64006400, RZ, 0xfc, !PT ;  /* 0x640064003f4f7812 */ /* 0x000fe200078efcff */
[----:B------:R-:W-:Y:S01]  /*a2f0*/  HFMA2 R68, R47, R40.H0_H0, -48, -48 ;  /* 0xd200d2002f447431 */ /* 0x000fe20000040028 */
[----:B------:R-:W-:Y:S02]  /*a300*/  LOP3.LUT R46, R28, 0x3e003e0, RZ, 0xc0, !PT ;  /* 0x03e003e01c2e7812 */ /* 0x000fe400078ec0ff */
[----:B------:R-:W-:-:S02]  /*a310*/  LOP3.LUT R23, R23, 0x64006400, RZ, 0xfc, !PT ;  /* 0x6400640017177812 */ /* 0x000fc400078efcff */
        /* <DEDUP_REMOVED lines=37> */
[----:B------:R-:W-:-:S02]  /*a570*/  LOP3.LUT R62, R62, 0x1f001f, RZ, 0xc0, !PT ;  /* 0x001f001f3e3e7812 */ /* 0x000fc400078ec0ff */
[----:B------:R-:W-:Y:S01]  /*a580*/  LOP3.LUT R65, R65, 0x1f001f, RZ, 0xc0, !PT ;  /* 0x001f001f41417812 */ /* 0x000fe200078ec0ff */
[----:B0-----:R-:W-:Y:S01]  /*a590*/  HFMA2 R73, R85, R36, RZ ;  /* 0x0000002455497231 */ /* 0x001fe200000000ff */
[----:B------:R-:W-:Y:S02]  /*a5a0*/  LOP3.LUT R60, R60, 0x64006400, RZ, 0xfc, !PT ;  /* 0x640064003c3c7812 */ /* 0x000fe400078efcff */
[----:B------:R-:W-:Y:S01]  /*a5b0*/  LOP3.LUT R58, R58, 0x64006400, RZ, 0xfc, !PT ;  /* 0x640064003a3a7812 */ /* 0x000fe200078efcff */
[----:B------:R-:W-:Y:S01]  /*a5c0*/  HFMA2 R73, R74, R37, R73 ;  /* 0x000000254a497231 */ /* 0x000fe20000000049 */
[----:B------:R-:W-:Y:S02]  /*a5d0*/  LOP3.LUT R65, R65, 0x64006400, RZ, 0xfc, !PT ;  /* 0x6400640041417812 */ /* 0x000fe400078efcff */
[----:B------:R-:W-:Y:S02]  /*a5e0*/  ISETP.NE.AND P0, PT, R95, 0x1, PT ;  /* 0x000000015f00780c */ /* 0x000fe40003f05270 */
[----:B------:R-:W-:-:S02]  /*a5f0*/  PRMT R3, R3, 0x5410, R4 ;  /* 0x0000541003037816 */ /* 0x000fc40000000004 */
[----:B------:R-:W-:Y:S02]  /*a600*/  PRMT R5, R5, 0x5410, R6 ;  /* 0x0000541005057816 */ /* 0x000fe40000000006 */
[----:B--2---:R-:W-:Y:S02]  /*a610*/  LOP3.LUT R44, R32, 0x3e003e0, RZ, 0xc0, !PT ;  /* 0x03e003e0202c7812 */ /* 0x004fe400078ec0ff */
        /* <DEDUP_REMOVED lines=15> */
[----:B------:R-:W0:Y:S01]  /*a710*/  LDS.128 R20, [UR4+-0x70] ;  /* 0xffff9004ff147984 */ /* 0x000e220008000c00 */
[----:B------:R-:W-:-:S02]  /*a720*/  HADD2 R63, R63, -1040, -1040 ;  /* 0xe410e4103f3f7430 */ /* 0x000fc40000000000 */
[----:B------:R-:W-:Y:S02]  /*a730*/  HADD2 R59, R71, -1040, -1040 ;  /* 0xe410e410473b7430 */ /* 0x000fe40000000000 */
[-C--:B------:R-:W-:Y:S02]  /*a740*/  HFMA2 R71, R61, R36.reuse, RZ ;  /* 0x000000243d477231 */ /* 0x080fe400000000ff */
[-C--:B------:R-:W-:Y:S02]  /*a750*/  HFMA2 R72, R63, R36.reuse, RZ.H0_H0 ;  /* 0x000000243f487231 */ /* 0x080fe400000400ff */
[----:B------:R-:W-:Y:S02]  /*a760*/  HFMA2 R75, R59, R36, RZ.H0_H0 ;  /* 0x000000243b4b7231 */ /* 0x000fe400000400ff */
[-C--:B------:R-:W-:Y:S02]  /*a770*/  HFMA2 R36, R66, R37.reuse, R71 ;  /* 0x0000002542247231 */ /* 0x080fe40000000047 */
[-C--:B------:R-:W-:Y:S01]  /*a780*/  HFMA2 R72, R68, R37.reuse, R72 ;  /* 0x0000002544487231 */ /* 0x080fe20000000048 */
[----:B------:R-:W-:Y:S01]  /*a790*/  LOP3.LUT R71, R52, 0x1f001f, RZ, 0xc0, !PT ;  /* 0x001f001f34477812 */ /* 0x000fe200078ec0ff */
[----:B------:R-:W-:Y:S01]  /*a7a0*/  HFMA2 R37, R56, R37, R75 ;  /* 0x0000002538257231 */ /* 0x000fe2000000004b */
        /* <DEDUP_REMOVED lines=13> */
[----:B------:R-:W-:Y:S02]  /*a880*/  HADD2 R72, R52, -1040, -1040 ;  /* 0xe410e41034487430 */ /* 0x000fe40000000000 */
[----:B------:R-:W-:Y:S02]  /*a890*/  HFMA2 R37, R51, R38, R37 ;  /* 0x0000002633257231 */ /* 0x000fe40000000025 */
[----:B------:R-:W-:Y:S02]  /*a8a0*/  HADD2 R64, R64, -1040, -1040 ;  /* 0xe410e41040407430 */ /* 0x000fe40000000000 */
[----:B------:R-:W-:-:S02]  /*a8b0*/  HFMA2 R69, R72, R39, R73 ;  /* 0x0000002748457231 */ /* 0x000fc40000000049 */
[----:B------:R-:W-:Y:S01]  /*a8c0*/  HADD2 R54, R54, -1040, -1040 ;  /* 0xe410e41036367430 */ /* 0x000fe20000000000 */
[----:B------:R-:W-:Y:S01]  /*a8d0*/  LOP3.LUT R73, R27, 0x1f001f, RZ, 0xc0, !PT ;  /* 0x001f001f1b497812 */ /* 0x000fe200078ec0ff */
[----:B------:R-:W-:Y:S01]  /*a8e0*/  HADD2 R52, R70, -1040, -1040 ;  /* 0xe410e41046347430 */ /* 0x000fe20000000000 */
[----:B------:R-:W-:Y:S01]  /*a8f0*/  SHF.R.U32.HI R27, RZ, 0xa, R27 ;  /* 0x0000000aff1b7819 */ /* 0x000fe2000001161b */
[-C--:B------:R-:W-:Y:S02]  /*a900*/  HFMA2 R67, R64, R39.reuse, R67 ;  /* 0x0000002740437231 */ /* 0x080fe40000000043 */
[-C--:B------:R-:W-:Y:S02]  /*a910*/  HFMA2 R36, R54, R39.reuse, R36 ;  /* 0x0000002736247231 */ /* 0x080fe40000000024 */
[----:B------:R-:W-:Y:S02]  /*a920*/  HFMA2 R37, R52, R39, R37 ;  /* 0x0000002734257231 */ /* 0x000fe40000000025 */
[----:B0-----:R-:W-:-:S02]  /*a930*/  HFMA2 R69, R55, R20, R69 ;  /* 0x0000001437457231 */ /* 0x001fc40000000045 */
[-C--:B------:R-:W-:Y:S02]  /*a940*/  HFMA2 R77, R53, R20.reuse, R67 ;  /* 0x00000014354d7231 */ /* 0x080fe40000000043 */
[-C--:B------:R-:W-:Y:S02]  /*a950*/  HFMA2 R76, R45, R20.reuse, R36 ;  /* 0x000000142d4c7231 */ /* 0x080fe40000000024 */
[----:B------:R-:W-:Y:S01]  /*a960*/  HFMA2 R67, R17, R20, R37 ;  /* 0x0000001411437231 */ /* 0x000fe20000000025 */
[----:B------:R-:W-:Y:S01]  /*a970*/  LOP3.LUT R20, R62, 0x64006400, RZ, 0xfc, !PT ;  /* 0x640064003e147812 */ /* 0x000fe200078efcff */
[----:B------:R-:W0:Y:S01]  /*a980*/  LDS.128 R36, [UR4+-0x60] ;  /* 0xffffa004ff247984 */ /* 0x000e220008000c00 */
[----:B------:R-:W-:Y:S01]  /*a990*/  HADD2 R62, R60, -1040, -1040 ;  /* 0xe410e4103c3e7430 */ /* 0x000fe20000000000 */
[----:B------:R-:W-:Y:S01]  /*a9a0*/  LOP3.LUT R79, R73, 0x64006400, RZ, 0xfc, !PT ;  /* 0x64006400494f7812 */ /* 0x000fe200078efcff */
[----:B------:R-:W-:Y:S01]  /*a9b0*/  HADD2 R70, R58, -1040, -1040 ;  /* 0xe410e4103a467430 */ /* 0x000fe20000000000 */
[----:B------:R-:W-:Y:S01]  /*a9c0*/  LOP3.LUT R27, R27, 0x1f001f, RZ, 0xc0, !PT ;  /* 0x001f001f1b1b7812 */ /* 0x000fe200078ec0ff */
[----:B------:R-:W-:-:S02]  /*a9d0*/  HADD2 R60, R20, -1040, -1040 ;  /* 0xe410e410143c7430 */ /* 0x000fc40000000000 */
[----:B------:R-:W-:Y:S02]  /*a9e0*/  HADD2 R58, R65, -1040, -1040 ;  /* 0xe410e410413a7430 */ /* 0x000fe40000000000 */
[-C--:B------:R-:W-:Y:S02]  /*a9f0*/  HFMA2 R20, R70, R21.reuse, R69 ;  /* 0x0000001546147231 */ /* 0x080fe40000000045 */
[-C--:B------:R-:W-:Y:S02]  /*aa00*/  HFMA2 R77, R62, R21.reuse, R77 ;  /* 0x000000153e4d7231 */ /* 0x080fe4000000004d */
[-C--:B------:R-:W-:Y:S02]  /*aa10*/  HFMA2 R76, R60, R21.reuse, R76 ;  /* 0x000000153c4c7231 */ /* 0x080fe4000000004c */
[----:B------:R-:W-:Y:S01]  /*aa20*/  HFMA2 R21, R58, R21, R67 ;  /* 0x000000153a157231 */ /* 0x000fe20000000043 */
[----:B------:R-:W-:Y:S02]  /*aa30*/  LOP3.LUT R65, R24, 0x1f001f, RZ, 0xc0, !PT ;  /* 0x001f001f18417812 */ /* 0x000fe400078ec0ff */
[----:B------:R-:W-:-:S02]  /*aa40*/  LOP3.LUT R67, R25, 0x1f001f, RZ, 0xc0, !PT ;  /* 0x001f001f19437812 */ /* 0x000fc400078ec0ff */
[----:B------:R-:W-:Y:S02]  /*aa50*/  LOP3.LUT R69, R26, 0x1f001f, RZ, 0xc0, !PT ;  /* 0x001f001f1a457812 */ /* 0x000fe400078ec0ff */
[----:B------:R-:W-:Y:S02]  /*aa60*/  SHF.R.U32.HI R24, RZ, 0xa, R24 ;  /* 0x0000000aff187819 */ /* 0x000fe40000011618 */
[----:B------:R-:W-:Y:S02]  /*aa70*/  SHF.R.U32.HI R25, RZ, 0xa, R25 ;  /* 0x0000000aff197819 */ /* 0x000fe40000011619 */
        /* <DEDUP_REMOVED lines=40> */
[----:B------:R-:W-:Y:S01]  /*ad00*/  SHF.R.U32.HI R24, RZ, 0xc, R28 ;  /* 0x0000000cff187819 */ /* 0x000fe2000001161c */
[----:B------:R-:W-:Y:S01]  /*ad10*/  HADD2 R36, R25, -1040, -1040 ;  /* 0xe410e41019247430 */ /* 0x000fe20000000000 */
[----:B------:R-:W-:Y:S01]  /*ad20*/  SHF.R.U32.HI R25, RZ, 0xc, R29 ;  /* 0x0000000cff197819 */ /* 0x000fe2000001161d */
[----:B------:R-:W-:Y:S02]  /*ad30*/  HADD2 R78, R23, -1040, -1040 ;  /* 0xe410e410174e7430 */ /* 0x000fe40000000000 */
[-C--:B------:R-:W-:Y:S02]  /*ad40*/  HFMA2 R20, R76, R37.reuse, R20 ;  /* 0x000000254c147231 */ /* 0x080fe40000000014 */
[----:B------:R-:W-:Y:S01]  /*ad50*/  HADD2 R80, R22, -1040, -1040 ;  /* 0xe410e41016507430 */ /* 0x000fe20000000000 */
[----:B------:R-:W-:Y:S01]  /*ad60*/  SHF.R.U32.HI R23, RZ, 0xc, R30 ;  /* 0x0000000cff177819 */ /* 0x000fe2000001161e */
[-C--:B------:R-:W-:Y:S01]  /*ad70*/  HFMA2 R21, R36, R37.reuse, R21 ;  /* 0x0000002524157231 */ /* 0x080fe20000000015 */
[----:B------:R-:W-:Y:S01]  /*ad80*/  LOP3.LUT R24, R87, 0x80008, R24, 0xf8, !PT ;  /* 0x0008000857187812 */ /* 0x000fe200078ef818 */
[----:B------:R-:W-:-:S02]  /*ad90*/  HFMA2 R89, R80, R37, R89 ;  /* 0x0000002550597231 */ /* 0x000fc40000000059 */
[----:B------:R-:W-:Y:S01]  /*ada0*/  HFMA2 R88, R78, R37, R88 ;  /* 0x000000254e587231 */ /* 0x000fe20000000058 */
[----:B------:R-:W-:Y:S01]  /*adb0*/  LOP3.LUT R26, R82, 0x80008, R23, 0xf8, !PT ;  /* 0x00080008521a7812 */ /* 0x000fe200078ef817 */
[-C--:B------:R-:W-:Y:S02]  /*adc0*/  HFMA2 R37, R43, R38.reuse, R20 ;  /* 0x000000262b257231 */ /* 0x080fe40000000014 */
[-C--:B------:R-:W-:Y:S01]  /*add0*/  HFMA2 R87, R19, R38.reuse, R21 ;  /* 0x0000002613577231 */ /* 0x080fe20000000015 */
[----:B------:R-:W-:Y:S01]  /*ade0*/  SHF.R.U32.HI R27, RZ, 0xc, R31 ;  /* 0x0000000cff1b7819 */ /* 0x000fe2000001161f */
[----:B------:R-:W0:Y:S01]  /*adf0*/  LDS.128 R20, [UR4+-0x50] ;  /* 0xffffb004ff147984 */ /* 0x000e220008000c00 */
[----:B------:R-:W-:Y:S01]  /*ae00*/  SHF.R.U32.HI R28, RZ, 0xa, R28 ;  /* 0x0000000aff1c7819 */ /* 0x000fe2000001161c */
[-C--:B------:R-:W-:Y:S01]  /*ae10*/  HFMA2 R89, R49, R38.reuse, R89 ;  /* 0x0000002631597231 */ /* 0x080fe20000000059 */
[----:B------:R-:W-:Y:S01]  /*ae20*/  SHF.R.U32.HI R29, RZ, 0xa, R29 ;  /* 0x0000000aff1d7819 */ /* 0x000fe2000001161d */
[----:B------:R-:W-:Y:S01]  /*ae30*/  HFMA2 R88, R47, R38, R88 ;  /* 0x000000262f587231 */ /* 0x000fe20000000058 */
        /* <DEDUP_REMOVED lines=10> */
[----:B------:R-:W-:Y:S01]  /*aee0*/  LOP3.LUT R25, R86, 0x80008, R25, 0xf8, !PT ;  /* 0x0008000856197812 */ /* 0x000fe200078ef819 */
[----:B------:R-:W-:Y:S01]  /*aef0*/  HADD2 R86, R28, -1040, -1040 ;  /* 0xe410e4101c567430 */ /* 0x000fe20000000000 */
[----:B------:R-:W-:Y:S01]  /*af00*/  LOP3.LUT R27, R84, 0x80008, R27, 0xf8, !PT ;  /* 0x00080008541b7812 */ /* 0x000fe200078ef81b */
[----:B------:R-:W-:Y:S02]  /*af10*/  HADD2 R84, R29, -1040, -1040 ;  /* 0xe410e4101d547430 */ /* 0x000fe40000000000 */
[----:B------:R-:W-:-:S02]  /*af20*/  HADD2 R82, R30, -1040, -1040 ;  /* 0xe410e4101e527430 */ /* 0x000fc40000000000 */
[-C--:B------:R-:W-:Y:S02]  /*af30*/  HFMA2 R28, R86, R39.reuse, R89 ;  /* 0x00000027561c7231 */ /* 0x080fe40000000059 */
[----:B------:R-:W-:Y:S01]  /*af40*/  HADD2 R38, R31, -1040, -1040 ;  /* 0xe410e4101f267430 */ /* 0x000fe20000000000 */
[----:B------:R-:W-:Y:S01]  /*af50*/  LOP3.LUT R89, R32, 0x1f001f, RZ, 0xc0, !PT ;  /* 0x001f001f20597812 */ /* 0x000fe200078ec0ff */
[-C--:B------:R-:W-:Y:S02]  /*af60*/  HFMA2 R88, R84, R39.reuse, R88 ;  /* 0x0000002754587231 */ /* 0x080fe40000000058 */
[-C--:B------:R-:W-:Y:S02]  /*af70*/  HFMA2 R29, R82, R39.reuse, R37 ;  /* 0x00000027521d7231 */ /* 0x080fe40000000025 */
[----:B------:R-:W-:Y:S01]  /*af80*/  HFMA2 R30, R38, R39, R87 ;  /* 0x00000027261e7231 */ /* 0x000fe20000000057 */
[----:B------:R-:W-:Y:S02]  /*af90*/  LOP3.LUT R87, R33, 0x1f001f, RZ, 0xc0, !PT ;  /* 0x001f001f21577812 */ /* 0x000fe400078ec0ff */
[----:B------:R-:W-:-:S02]  /*afa0*/  LOP3.LUT R39, R34, 0x1f001f, RZ, 0xc0, !PT ;  /* 0x001f001f22277812 */ /* 0x000fc400078ec0ff */
[----:B------:R-:W-:Y:S02]  /*afb0*/  LOP3.LUT R37, R35, 0x1f001f, RZ, 0xc0, !PT ;  /* 0x001f001f23257812 */ /* 0x000fe400078ec0ff */
[----:B------:R-:W-:Y:S02]  /*afc0*/  LOP3.LUT R89, R89, 0x64006400, RZ, 0xfc, !PT ;  /* 0x6400640059597812 */ /* 0x000fe400078efcff */
[----:B------:R-:W-:Y:S02]  /*afd0*/  LOP3.LUT R87, R87, 0x64006400, RZ, 0xfc, !PT ;  /* 0x6400640057577812 */ /* 0x000fe400078efcff */
[----:B------:R-:W-:Y:S01]  /*afe0*/  LOP3.LUT R39, R39, 0x64006400, RZ, 0xfc, !PT ;  /* 0x6400640027277812 */ /* 0x000fe200078efcff */
[----:B------:R-:W-:Y:S01]  /*aff0*/  HADD2 R89, R89, -1040, -1040 ;  /* 0xe410e41059597430 */ /* 0x000fe20000000000 */
[----:B------:R-:W-:Y:S01]  /*b000*/  LOP3.LUT R37, R37, 0x64006400, RZ, 0xfc, !PT ;  /* 0x6400640025257812 */ /* 0x000fe200078efcff */
[----:B------:R-:W-:Y:S02]  /*b010*/  HADD2 R87, R87, -1040, -1040 ;  /* 0xe410e41057577430 */ /* 0x000fe40000000000 */
[----:B------:R-:W-:-:S02]  /*b020*/  HADD2 R39, R39, -1040, -1040 ;  /* 0xe410e41027277430 */ /* 0x000fc40000000000 */
[-C--:B0-----:R-:W-:Y:S02]  /*b030*/  HFMA2 R31, R89, R20.reuse, R28 ;  /* 0x00000014591f7231 */ /* 0x081fe4000000001c */
[----:B------:R-:W-:Y:S02]  /*b040*/  HADD2 R37, R37, -1040, -1040 ;  /* 0xe410e41025257430 */ /* 0x000fe40000000000 */
[-C--:B------:R-:W-:Y:S02]  /*b050*/  HFMA2 R88, R87, R20.reuse, R88 ;  /* 0x0000001457587231 */ /* 0x080fe40000000058 */
[-C--:B------:R-:W-:Y:S02]  /*b060*/  HFMA2 R28, R39, R20.reuse, R29 ;  /* 0x00000014271c7231 */ /* 0x080fe4000000001d */
[----:B------:R-:W-:Y:S02]  /*b070*/  HFMA2 R30, R37, R20, R30 ;  /* 0x00000014251e7231 */ /* 0x000fe4000000001e */
[----:B------:R-:W-:-:S02]  /*b080*/  HFMA2 R29, R48, R21, R31 ;  /* 0x00000015301d7231 */ /* 0x000fc4000000001f */
[-C--:B------:R-:W-:Y:S02]  /*b090*/  HFMA2 R20, R44, R21.reuse, R88 ;  /* 0x000000152c147231 */ /* 0x080fe40000000058 */
[-C--:B------:R-:W-:Y:S02]  /*b0a0*/  HFMA2 R28, R18, R21.reuse, R28 ;  /* 0x00000015121c7231 */ /* 0x080fe4000000001c */
[----:B------:R-:W-:Y:S01]  /*b0b0*/  HFMA2 R21, R40, R21, R30 ;  /* 0x0000001528157231 */ /* 0x000fe2000000001e */
[----:B------:R-:W-:Y:S02]  /*b0c0*/  SHF.R.U32.HI R31, RZ, 0xb, R32 ;  /* 0x0000000bff1f7819 */ /* 0x000fe40000011620 */
[----:B------:R-:W-:Y:S02]  /*b0d0*/  SHF.R.U32.HI R30, RZ, 0xb, R33 ;  /* 0x0000000bff1e7819 */ /* 0x000fe40000011621 */
[----:B------:R-:W-:Y:S02]  /*b0e0*/  LOP3.LUT R24, R24, 0x100010, R31, 0xf8, !PT ;  /* 0x0010001018187812 */ /* 0x000fe400078ef81f */
[----:B------:R-:W-:-:S02]  /*b0f0*/  LOP3.LUT R25, R25, 0x100010, R30, 0xf8, !PT ;  /* 0x0010001019197812 */ /* 0x000fc400078ef81e */
[----:B------:R-:W-:Y:S02]  /*b100*/  SHF.R.U32.HI R32, RZ, 0xa, R32 ;  /* 0x0000000aff207819 */ /* 0x000fe40000011620 */
[----:B------:R-:W-:Y:S02]  /*b110*/  SHF.R.U32.HI R33, RZ, 0xa, R33 ;  /* 0x0000000aff217819 */ /* 0x000fe40000011621 */
[--C-:B------:R-:W-:Y:S02]  /*b120*/  SHF.R.U32.HI R31, RZ, 0xb, R34.reuse ;  /* 0x0000000bff1f7819 */ /* 0x100fe40000011622 */
        /* <DEDUP_REMOVED lines=9> */
[----:B------:R-:W-:Y:S01]  /*b1c0*/  LOP3.LUT R26, R26, 0x100010, R31, 0xf8, !PT ;  /* 0x001000101a1a7812 */ /* 0x000fe200078ef81f */
[----:B------:R-:W-:Y:S01]  /*b1d0*/  HADD2 R90, R32, -1040, -1040 ;  /* 0xe410e410205a7430 */ /* 0x000fe20000000000 */
[----:B------:R-:W-:Y:S01]  /*b1e0*/  LOP3.LUT R27, R27, 0x100010, R30, 0xf8, !PT ;  /* 0x001000101b1b7812 */ /* 0x000fe200078ef81e */
        /* <DEDUP_REMOVED lines=31> */
[----:B------:R-:W-:Y:S01]  /*b3e0*/  ISETP.NE.AND P0, PT, R95, 0x2, PT ;  /* 0x000000025f00780c */ /* 0x000fe20003f05270 */
[-C--:B0-----:R-:W-:Y:S02]  /*b3f0*/  HFMA2 R24, R85, R20.reuse, RZ ;  /* 0x0000001455187231 */ /* 0x081fe400000000ff */
[-C--:B------:R-:W-:Y:S02]  /*b400*/  HFMA2 R34, R63, R20.reuse, RZ.H0_H0 ;  /* 0x000000143f227231 */ /* 0x080fe400000400ff */
[-C--:B------:R-:W-:Y:S02]  /*b410*/  HFMA2 R33, R61, R20.reuse, RZ ;  /* 0x000000143d217231 */ /* 0x080fe400000000ff */
[----:B------:R-:W-:Y:S02]  /*b420*/  HFMA2 R28, R59, R20, RZ.H0_H0 ;  /* 0x000000143b1c7231 */ /* 0x000fe400000400ff */
        /* <DEDUP_REMOVED lines=12> */
[----:B------:R-:W0:Y:S02]  /*b4f0*/  LDS.128 R20, [UR4+-0x30] ;  /* 0xffffd004ff147984 */ /* 0x000e240008000c00 */
        /* <DEDUP_REMOVED lines=16> */
[----:B------:R-:W0:Y:S02]  /*b600*/  LDS.128 R20, [UR4+-0x20] ;  /* 0xffffe004ff147984 */ /* 0x000e240008000c00 */
[-C--:B0-----:R-:W-:Y:S02]  /*b610*/  HFMA2 R26, R83, R20.reuse, R26 ;  /* 0x00000014531a7231 */ /* 0x081fe4000000001a */
        /* <DEDUP_REMOVED lines=15> */
[----:B------:R-:W0:Y:S02]  /*b710*/  LDS.128 R20, [UR4+-0x10] ;  /* 0xfffff004ff147984 */ /* 0x000e240008000c00 */
[-C--:B0-----:R-:W-:Y:S02]  /*b720*/  HFMA2 R26, R89, R20.reuse, R26 ;  /* 0x00000014591a7231 */ /* 0x081fe4000000001a */
        /* <DEDUP_REMOVED lines=42> */
[----:B------:R-:W0:Y:S02]  /*b9d0*/  LDS.128 R20, [UR4+0x10] ;  /* 0x00001004ff147984 */ /* 0x000e240008000c00 */
        /* <DEDUP_REMOVED lines=16> */
[----:B------:R-:W0:Y:S02]  /*bae0*/  LDS.128 R20, [UR4+0x20] ;  /* 0x00002004ff147984 */ /* 0x000e240008000c00 */
        /* <DEDUP_REMOVED lines=16> */
[----:B------:R-:W0:Y:S02]  /*bbf0*/  LDS.128 R20, [UR4+0x30] ;  /* 0x00003004ff147984 */ /* 0x000e240008000c00 */
        /* <DEDUP_REMOVED lines=27> */
[----:B------:R-:W2:Y:S01]  /*bdb0*/  LDS.128 R28, [UR4+0x60] ;  /* 0x00006004ff1c7984 */ /* 0x000ea20008000c00 */
[-C--:B0-----:R-:W-:Y:S02]  /*bdc0*/  HFMA2 R85, R85, R20.reuse, RZ ;  /* 0x0000001455557231 */ /* 0x081fe400000000ff */
[----:B------:R-:W-:-:S02]  /*bdd0*/  HFMA2 R33, R61, R20, RZ.H0_H0 ;  /* 0x000000143d217231 */ /* 0x000fc400000400ff */
[-C--:B------:R-:W-:Y:S02]  /*bde0*/  HFMA2 R34, R63, R20.reuse, RZ ;  /* 0x000000143f227231 */ /* 0x080fe400000000ff */
[-C--:B------:R-:W-:Y:S02]  /*bdf0*/  HFMA2 R85, R74, R21.reuse, R85 ;  /* 0x000000154a557231 */ /* 0x080fe40000000055 */
[----:B------:R-:W-:Y:S02]  /*be00*/  HFMA2 R20, R59, R20, RZ ;  /* 0x000000143b147231 */ /* 0x000fe400000000ff */
[-C--:B------:R-:W-:Y:S02]  /*be10*/  HFMA2 R68, R68, R21.reuse, R34 ;  /* 0x0000001544447231 */ /* 0x080fe40000000022 */
[----:B------:R-:W-:Y:S02]  /*be20*/  HFMA2 R85, R75, R22, R85 ;  /* 0x000000164b557231 */ /* 0x000fe40000000055 */
[----:B------:R-:W-:-:S02]  /*be30*/  HFMA2 R66, R66, R21, R33 ;  /* 0x0000001542427231 */ /* 0x000fc40000000021 */
[----:B------:R-:W-:Y:S02]  /*be40*/  HFMA2 R32, R71, R22, R68 ;  /* 0x0000001647207231 */ /* 0x000fe40000000044 */
[----:B------:R-:W-:Y:S02]  /*be50*/  HFMA2 R85, R72, R23, R85 ;  /* 0x0000001748557231 */ /* 0x000fe40000000055 */
[----:B------:R-:W-:Y:S02]  /*be60*/  HFMA2 R20, R56, R21, R20 ;  /* 0x0000001538147231 */ /* 0x000fe40000000014 */
[----:B------:R-:W-:Y:S02]  /*be70*/  HFMA2 R32, R64, R23, R32 ;  /* 0x0000001740207231 */ /* 0x000fe40000000020 */
[----:B-1----:R-:W-:Y:S02]  /*be80*/  HFMA2 R35, R55, R24, R85 ;  /* 0x0000001837237231 */ /* 0x002fe40000000055 */
[----:B------:R-:W-:-:S02]  /*be90*/  HFMA2 R66, R57, R22, R66 ;  /* 0x0000001639427231 */ /* 0x000fc40000000042 */
[----:B------:R-:W-:Y:S02]  /*bea0*/  HFMA2 R53, R53, R24, R32 ;  /* 0x0000001835357231 */ /* 0x000fe40000000020 */
[----:B------:R-:W-:Y:S02]  /*beb0*/  HFMA2 R70, R70, R25, R35 ;  /* 0x0000001946467231 */ /* 0x000fe40000000023 */
[----:B------:R-:W-:Y:S01]  /*bec0*/  HFMA2 R20, R51, R22, R20 ;  /* 0x0000001633147231 */ /* 0x000fe20000000014 */
[----:B------:R-:W0:Y:S01]  /*bed0*/  LDS.128 R32, [UR4+0x70] ;  /* 0x00007004ff207984 */ /* 0x000e220008000c00 */
[-C--:B------:R-:W-:Y:S02]  /*bee0*/  HFMA2 R66, R54, R23.reuse, R66 ;  /* 0x0000001736427231 */ /* 0x080fe40000000042 */
[----:B------:R-:W-:Y:S02]  /*bef0*/  HFMA2 R20, R52, R23, R20 ;  /* 0x0000001734147231 */ /* 0x000fe40000000014 */
[----:B------:R-:W-:-:S02]  /*bf00*/  HFMA2 R53, R62, R25, R53 ;  /* 0x000000193e357231 */ /* 0x000fc40000000035 */
[-C--:B------:R-:W-:Y:S02]  /*bf10*/  HFMA2 R66, R45, R24.reuse, R66 ;  /* 0x000000182d427231 */ /* 0x080fe40000000042 */
[----:B------:R-:W-:Y:S02]  /*bf20*/  HFMA2 R20, R17, R24, R20 ;  /* 0x0000001811147231 */ /* 0x000fe40000000014 */
        /* <DEDUP_REMOVED lines=8> */
[----:B--2---:R-:W-:Y:S02]  /*bfb0*/  HFMA2 R23, R81, R28, R23 ;  /* 0x0000001c51177231 */ /* 0x004fe40000000017 */
        /* <DEDUP_REMOVED lines=11> */
[----:B------:R-:W-:Y:S02]  /*c070*/  HFMA2 R42, R84, R31, R42 ;  /* 0x0000001f542a7231 */ /* 0x000fe4000000002a */
[----:B------:R-:W-:-:S02]  /*c080*/  HFMA2 R21, R43, R30, R21 ;  /* 0x0000001e2b157231 */ /* 0x000fc40000000015 */
[----:B------:R-:W-:Y:S02]  /*c090*/  HFMA2 R19, R19, R30, R20 ;  /* 0x0000001e13137231 */ /* 0x000fe40000000014 */
[-C--:B------:R-:W-:Y:S02]  /*c0a0*/  HFMA2 R16, R86, R31.reuse, R25 ;  /* 0x0000001f56107231 */ /* 0x080fe40000000019 */
[-C--:B------:R-:W-:Y:S02]  /*c0b0*/  HFMA2 R21, R82, R31.reuse, R21 ;  /* 0x0000001f52157231 */ /* 0x080fe40000000015 */
[----:B------:R-:W-:Y:S02]  /*c0c0*/  HFMA2 R19, R38, R31, R19 ;  /* 0x0000001f26137231 */ /* 0x000fe40000000013 */
        /* <DEDUP_REMOVED lines=24> */
.L_x_1114:
[----:B------:R-:W-:Y:S01]  /*c250*/  IADD3 R2, PT, PT, R2, 0x20, RZ ;  /* 0x0000002002027810 */ /* 0x000fe20007ffe0ff */
[----:B------:R-:W-:Y:S01]  /*c260*/  UIADD3 UR4, UPT, UPT, UR4, 0x40, URZ ;  /* 0x0000004004047890 */ /* 0x000fe2000fffe0ff */
[----:B------:R-:W-:Y:S02]  /*c270*/  IMAD.WIDE R32, R41, 0x4, R100 ;  /* 0x0000000429207825 */ /* 0x000fe400078e0264 */
[----:B------:R-:W-:-:S13]  /*c280*/  ISETP.GE.AND P0, PT, R2, R15, PT ;  /* 0x0000000f0200720c */ /* 0x000fda0003f06270 */
[----:B------:R-:W-:Y:S05]  /*c290*/  @!P0 BRA `(.L_x_1115) ;  /* 0xffffffd800f48947 */ /* 0x000fea000383ffff */
.L_x_1113:
[----:B------:R-:W1:Y:S01]  /*c2a0*/  S2R R2, SR_CTAID.Y ;  /* 0x0000000000027919 */ /* 0x000e620000002600 */
[----:B------:R-:W1:Y:S02]  /*c2b0*/  LDC R3, c[0x0][0x3a8] ;  /* 0x0000ea00ff037b82 */ /* 0x000e640000000800 */
[----:B-1----:R-:W-:-:S05]  /*c2c0*/  IMAD R6, R2, -0x4, R3 ;  /* 0xfffffffc02067824 */ /* 0x002fca00078e0203 */
[----:B------:R-:W-:-:S13]  /*c2d0*/  ISETP.GT.AND P0, PT, R6, RZ, PT ;  /* 0x000000ff0600720c */ /* 0x000fda0003f04270 */
[----:B------:R-:W-:Y:S05]  /*c2e0*/  @!P0 EXIT ;  /* 0x000000000000894d */ /* 0x000fea0003800000 */
[----:B------:R-:W1:Y:S01]  /*c2f0*/  S2R R0, SR_CTAID.X ;  /* 0x0000000000007919 */ /* 0x000e620000002500 */
[----:B------:R-:W2:Y:S01]  /*c300*/  LDC.64 R4, c[0x0][0x3a0] ;  /* 0x0000e800ff047b82 */ /* 0x000ea20000000a00 */
[----:B------:R-:W1:Y:S02]  /*c310*/  S2R R3, SR_TID.X ;  /* 0x0000000000037919 */ /* 0x000e640000002100 */
[----:B-1----:R-:W-:-:S05]  /*c320*/  LEA R0, R0, R3, 0x5 ;  /* 0x0000000300007211 */ /* 0x002fca00078e28ff */
[----:B------:R-:W-:-:S05]  /*c330*/  IMAD R0, R2, R41, R0 ;  /* 0x0000002902007224 */ /* 0x000fca00078e0200 */
        /* <DEDUP_REMOVED lines=9> */
.L_x_1119:
[----:B------:R-:W1:Y:S02]  /*c3d0*/  LDS R2, [R0] ;  /* 0x0000000000027984 */ /* 0x000e640000000800 */
[----:B-1----:R-:W-:-:S05]  /*c3e0*/  HADD2 R3, R2, R7 ;  /* 0x0000000702037230 */ /* 0x002fca0000000000 */
[----:B------:R-:W1:Y:S02]  /*c3f0*/  ATOMS.CAST.SPIN P0, [R0], R2, R3 ;  /* 0x000000020000758d */ /* 0x000e640001800003 */
[----:B-1----:R-:W-:Y:S05]  /*c400*/  @!P0 BRA `(.L_x_1119) ;  /* 0xfffffffc00f08947 */ /* 0x002fea000383ffff */
[----:B------:R-:W-:Y:S05]  /*c410*/  BRA `(.L_x_1117) ;  /* 0x00000000000c7947 */ /* 0x000fea0003800000 */
.L_x_1118:
[----:B------:R-:W2:Y:S02]  /*c420*/  LD.E R0, desc[UR10][R4.64] ;  /* 0x0000000a04007980 */ /* 0x000ea4000c101900 */
[----:B--2---:R-:W-:-:S05]  /*c430*/  IADD3 R3, PT, PT, R7, R0, RZ ;  /* 0x0000000007037210 */ /* 0x004fca0007ffe0ff */
[----:B------:R1:W-:Y:S02]  /*c440*/  ST.E desc[UR10][R4.64], R3 ;  /* 0x0000000304007985 */ /* 0x0003e4000c10190a */
.L_x_1117:
[----:B------:R-:W-:Y:S05]  /*c450*/  BSYNC.RECONVERGENT B0 ;  /* 0x0000000000007941 */ /* 0x000fea0003800200 */
.L_x_1116:
[----:B------:R2:W-:Y:S01]  /*c460*/  ATOM.E.ADD.F16x2.RN.STRONG.GPU P0, RZ, desc[UR10][R4.64+0x4], R8 ;  /* 0x8000040804ff79a2 */ /* 0x0005e2000c10e10a */
[----:B------:R-:W-:Y:S04]  /*c470*/  BSSY.RECONVERGENT B0, `(.L_x_1120) ;  /* 0x000000e000007945 */ /* 0x000fe80003800200 */
[----:B--2---:R-:W-:Y:S05]  /*c480*/  @P0 BRA `(.L_x_1121) ;  /* 0x0000000000300947 */ /* 0x004fea0003800000 */
[----:B------:R-:W2:Y:S02]  /*c490*/  QSPC.E.S P0, RZ, [R4+0x4] ;  /* 0x0000040004ff73aa */ /* 0x000ea40000000500 */
[----:B--2---:R-:W-:Y:S05]  /*c4a0*/  @!P0 BRA `(.L_x_1122) ;  /* 0x00000000001c8947 */ /* 0x004fea0003800000 */
[----:B------:R-:W-:-:S04]  /*c4b0*/  MOV R2, R4 ;  /* 0x0000000400027202 */ /* 0x000fc80000000f00 */
[----:B------:R-:W-:-:S07]  /*c4c0*/  MOV R0, R2 ;  /* 0x0000000200007202 */ /* 0x000fce0000000f00 */
.L_x_1123:
[----:B------:R-:W1:Y:S02]  /*c4d0*/  LDS R2, [R0+0x4] ;  /* 0x0000040000027984 */ /* 0x000e640000000800 */
[----:B-1----:R-:W-:-:S05]  /*c4e0*/  HFMA2 R3, R2, 1, 1, R8 ;  /* 0x3c003c0002037831 */ /* 0x002fca0000000008 */
[----:B------:R-:W1:Y:S02]  /*c4f0*/  ATOMS.CAST.SPIN P0, [R0+0x4], R2, R3 ;  /* 0x000004020000758d */ /* 0x000e640001800003 */
[----:B-1----:R-:W-:Y:S05]  /*c500*/  @!P0 BRA `(.L_x_1123) ;  /* 0xfffffffc00f08947 */ /* 0x002fea000383ffff */
[----:B------:R-:W-:Y:S05]  /*c510*/  BRA `(.L_x_1121) ;  /* 0x00000000000c7947 */ /* 0x000fea0003800000 */
.L_x_1122:
[----:B------:R-:W1:Y:S02]  /*c520*/  LD.E R0, desc[UR10][R4.64+0x4] ;  /* 0x0000040a04007980 */ /* 0x000e64000c101900 */
[----:B-1----:R-:W-:-:S05]  /*c530*/  IADD3 R3, PT, PT, R8, R0, RZ ;  /* 0x0000000008037210 */ /* 0x002fca0007ffe0ff */
[----:B------:R2:W-:Y:S02]  /*c540*/  ST.E desc[UR10][R4.64+0x4], R3 ;  /* 0x0000040304007985 */ /* 0x0005e4000c10190a */
.L_x_1121:
[----:B------:R-:W-:Y:S05]  /*c550*/  BSYNC.RECONVERGENT B0 ;  /* 0x0000000000007941 */ /* 0x000fea0003800200 */
.L_x_1120:
        /* <DEDUP_REMOVED lines=10> */
.L_x_1127:
[----:B------:R-:W1:Y:S02]  /*c600*/  LDS R2, [R0] ;  /* 0x0000000000027984 */ /* 0x000e640000000800 */
[----:B-1----:R-:W-:-:S05]  /*c610*/  HADD2 R3, R2, R9 ;  /* 0x0000000902037230 */ /* 0x002fca0000000000 */
[----:B------:R-:W1:Y:S02]  /*c620*/  ATOMS.CAST.SPIN P0, [R0], R2, R3 ;  /* 0x000000020000758d */ /* 0x000e640001800003 */
[----:B-1----:R-:W-:Y:S05]  /*c630*/  @!P0 BRA `(.L_x_1127) ;  /* 0xfffffffc00f08947 */ /* 0x002fea000383ffff */
[----:B------:R-:W-:Y:S05]  /*c640*/  BRA `(.L_x_1125) ;  /* 0x00000000000c7947 */ /* 0x000fea0003800000 */
.L_x_1126:
[----:B------:R-:W2:Y:S02]  /*c650*/  LD.E R0, desc[UR10][R4.64] ;  /* 0x0000000a04007980 */ /* 0x000ea4000c101900 */
[----:B--2---:R-:W-:-:S05]  /*c660*/  IADD3 R3, PT, PT, R9, R0, RZ ;  /* 0x0000000009037210 */ /* 0x004fca0007ffe0ff */
[----:B------:R1:W-:Y:S02]  /*c670*/  ST.E desc[UR10][R4.64], R3 ;  /* 0x0000000304007985 */ /* 0x0003e4000c10190a */
.L_x_1125:
[----:B------:R-:W-:Y:S05]  /*c680*/  BSYNC.RECONVERGENT B0 ;  /* 0x0000000000007941 */ /* 0x000fea0003800200 */
.L_x_1124:
[----:B------:R2:W-:Y:S01]  /*c690*/  ATOM.E.ADD.F16x2.RN.STRONG.GPU P0, RZ, desc[UR10][R4.64+0x4], R10 ;  /* 0x8000040a04ff79a2 */ /* 0x0005e2000c10e10a */
[----:B------:R-:W-:Y:S04]  /*c6a0*/  BSSY.RECONVERGENT B0, `(.L_x_1128) ;  /* 0x000000e000007945 */ /* 0x000fe80003800200 */
[----:B--2---:R-:W-:Y:S05]  /*c6b0*/  @P0 BRA `(.L_x_1129) ;  /* 0x0000000000300947 */ /* 0x004fea0003800000 */
[----:B------:R-:W2:Y:S02]  /*c6c0*/  QSPC.E.S P0, RZ, [R4+0x4] ;  /* 0x0000040004ff73aa */ /* 0x000ea40000000500 */
[----:B--2---:R-:W-:Y:S05]  /*c6d0*/  @!P0 BRA `(.L_x_1130) ;  /* 0x00000000001c8947 */ /* 0x004fea0003800000 */
[----:B------:R-:W-:-:S04]  /*c6e0*/  MOV R2, R4 ;  /* 0x0000000400027202 */ /* 0x000fc80000000f00 */
[----:B------:R-:W-:-:S07]  /*c6f0*/  MOV R0, R2 ;  /* 0x0000000200007202 */ /* 0x000fce0000000f00 */
.L_x_1131:
[----:B------:R-:W1:Y:S02]  /*c700*/  LDS R2, [R0+0x4] ;  /* 0x0000040000027984 */ /* 0x000e640000000800 */
[----:B-1----:R-:W-:-:S05]  /*c710*/  HFMA2 R3, R2, 1, 1, R10 ;  /* 0x3c003c0002037831 */ /* 0x002fca000000000a */
[----:B------:R-:W1:Y:S02]  /*c720*/  ATOMS.CAST.SPIN P0, [R0+0x4], R2, R3 ;  /* 0x000004020000758d */ /* 0x000e640001800003 */
[----:B-1----:R-:W-:Y:S05]  /*c730*/  @!P0 BRA `(.L_x_1131) ;  /* 0xfffffffc00f08947 */ /* 0x002fea000383ffff */
[----:B------:R-:W-:Y:S05]  /*c740*/  BRA `(.L_x_1129) ;  /* 0x00000000000c7947 */ /* 0x000fea0003800000 */
.L_x_1130:
[----:B------:R-:W1:Y:S02]  /*c750*/  LD.E R0, desc[UR10][R4.64+0x4] ;  /* 0x0000040a04007980 */ /* 0x000e64000c101900 */
[----:B-1----:R-:W-:-:S05]  /*c760*/  IADD3 R3, PT, PT, R10, R0, RZ ;  /* 0x000000000a037210 */ /* 0x002fca0007ffe0ff */
[----:B------:R2:W-:Y:S02]  /*c770*/  ST.E desc[UR10][R4.64+0x4], R3 ;  /* 0x0000040304007985 */ /* 0x0005e4000c10190a */
.L_x_1129:
[----:B------:R-:W-:Y:S05]  /*c780*/  BSYNC.RECONVERGENT B0 ;  /* 0x0000000000007941 */ /* 0x000fea0003800200 */
.L_x_1128:
        /* <DEDUP_REMOVED lines=10> */
.L_x_1135:
[----:B------:R-:W1:Y:S02]  /*c830*/  LDS R2, [R0] ;  /* 0x0000000000027984 */ /* 0x000e640000000800 */
[----:B-1----:R-:W-:-:S05]  /*c840*/  HADD2 R3, R2, R14 ;  /* 0x0000000e02037230 */ /* 0x002fca0000000000 */
[----:B------:R-:W1:Y:S02]  /*c850*/  ATOMS.CAST.SPIN P0, [R0], R2, R3 ;  /* 0x000000020000758d */ /* 0x000e640001800003 */
[----:B-1----:R-:W-:Y:S05]  /*c860*/  @!P0 BRA `(.L_x_1135) ;  /* 0xfffffffc00f08947 */ /* 0x002fea000383ffff */
[----:B------:R-:W-:Y:S05]  /*c870*/  BRA `(.L_x_1133) ;  /* 0x00000000000c7947 */ /* 0x000fea0003800000 */
.L_x_1134:
[----:B------:R-:W2:Y:S02]  /*c880*/  LD.E R0, desc[UR10][R4.64] ;  /* 0x0000000a04007980 */ /* 0x000ea4000c101900 */
[----:B--2---:R-:W-:-:S05]  /*c890*/  IADD3 R3, PT, PT, R14, R0, RZ ;  /* 0x000000000e037210 */ /* 0x004fca0007ffe0ff */
[----:B------:R1:W-:Y:S02]  /*c8a0*/  ST.E desc[UR10][R4.64], R3 ;  /* 0x0000000304007985 */ /* 0x0003e4000c10190a */
.L_x_1133:
[----:B------:R-:W-:Y:S05]  /*c8b0*/  BSYNC.RECONVERGENT B0 ;  /* 0x0000000000007941 */ /* 0x000fea0003800200 */
.L_x_1132:
[----:B------:R2:W-:Y:S01]  /*c8c0*/  ATOM.E.ADD.F16x2.RN.STRONG.GPU P0, RZ, desc[UR10][R4.64+0x4], R11 ;  /* 0x8000040b04ff79a2 */ /* 0x0005e2000c10e10a */
[----:B------:R-:W-:Y:S04]  /*c8d0*/  BSSY.RECONVERGENT B0, `(.L_x_1136) ;  /* 0x000000e000007945 */ /* 0x000fe80003800200 */
[----:B--2---:R-:W-:Y:S05]  /*c8e0*/  @P0 BRA `(.L_x_1137) ;  /* 0x0000000000300947 */ /* 0x004fea0003800000 */
[----:B------:R-:W2:Y:S02]  /*c8f0*/  QSPC.E.S P0, RZ, [R4+0x4] ;  /* 0x0000040004ff73aa */ /* 0x000ea40000000500 */
[----:B--2---:R-:W-:Y:S05]  /*c900*/  @!P0 BRA `(.L_x_1138) ;  /* 0x00000000001c8947 */ /* 0x004fea0003800000 */
[----:B------:R-:W-:-:S04]  /*c910*/  MOV R2, R4 ;  /* 0x0000000400027202 */ /* 0x000fc80000000f00 */
[----:B------:R-:W-:-:S07]  /*c920*/  MOV R0, R2 ;  /* 0x0000000200007202 */ /* 0x000fce0000000f00 */
.L_x_1139:
[----:B------:R-:W1:Y:S02]  /*c930*/  LDS R2, [R0+0x4] ;  /* 0x0000040000027984 */ /* 0x000e640000000800 */
[----:B-1----:R-:W-:-:S05]  /*c940*/  HFMA2 R3, R2, 1, 1, R11 ;  /* 0x3c003c0002037831 */ /* 0x002fca000000000b */
[----:B------:R-:W1:Y:S02]  /*c950*/  ATOMS.CAST.SPIN P0, [R0+0x4], R2, R3 ;  /* 0x000004020000758d */ /* 0x000e640001800003 */
[----:B-1----:R-:W-:Y:S05]  /*c960*/  @!P0 BRA `(.L_x_1139) ;  /* 0xfffffffc00f08947 */ /* 0x002fea000383ffff */
[----:B------:R-:W-:Y:S05]  /*c970*/  BRA `(.L_x_1137) ;  /* 0x00000000000c7947 */ /* 0x000fea0003800000 */
.L_x_1138:
[----:B------:R-:W1:Y:S02]  /*c980*/  LD.E R0, desc[UR10][R4.64+0x4] ;  /* 0x0000040a04007980 */ /* 0x000e64000c101900 */
[----:B-1----:R-:W-:-:S05]  /*c990*/  IADD3 R3, PT, PT, R11, R0, RZ ;  /* 0x000000000b037210 */ /* 0x002fca0007ffe0ff */
[----:B------:R2:W-:Y:S02]  /*c9a0*/  ST.E desc[UR10][R4.64+0x4], R3 ;  /* 0x0000040304007985 */ /* 0x0005e4000c10190a */
.L_x_1137:
[----:B------:R-:W-:Y:S05]  /*c9b0*/  BSYNC.RECONVERGENT B0 ;  /* 0x0000000000007941 */ /* 0x000fea0003800200 */
.L_x_1136:
        /* <DEDUP_REMOVED lines=10> */
.L_x_1143:
[----:B------:R-:W1:Y:S02]  /*ca60*/  LDS R2, [R0] ;  /* 0x0000000000027984 */ /* 0x000e640000000800 */
[----:B-1----:R-:W-:-:S05]  /*ca70*/  HADD2 R3, R2, R12 ;  /* 0x0000000c02037230 */ /* 0x002fca0000000000 */
[----:B------:R-:W1:Y:S02]  /*ca80*/  ATOMS.CAST.SPIN P0, [R0], R2, R3 ;  /* 0x000000020000758d */ /* 0x000e640001800003 */
[----:B-1----:R-:W-:Y:S05]  /*ca90*/  @!P0 BRA `(.L_x_1143) ;  /* 0xfffffffc00f08947 */ /* 0x002fea000383ffff */
[----:B------:R-:W-:Y:S05]  /*caa0*/  BRA `(.L_x_1141) ;  /* 0x00000000000c7947 */ /* 0x000fea0003800000 */
.L_x_1142:
[----:B------:R-:W2:Y:S02]  /*cab0*/  LD.E R0, desc[UR10][R4.64] ;  /* 0x0000000a04007980 */ /* 0x000ea4000c101900 */
[----:B--2---:R-:W-:-:S05]  /*cac0*/  IADD3 R3, PT, PT, R12, R0, RZ ;  /* 0x000000000c037210 */ /* 0x004fca0007ffe0ff */
[----:B------:R1:W-:Y:S02]  /*cad0*/  ST.E desc[UR10][R4.64], R3 ;  /* 0x0000000304007985 */ /* 0x0003e4000c10190a */
.L_x_1141:
[----:B------:R-:W-:Y:S05]  /*cae0*/  BSYNC.RECONVERGENT B0 ;  /* 0x0000000000007941 */ /* 0x000fea0003800200 */
.L_x_1140:
[----:B------:R2:W-:Y:S02]  /*caf0*/  ATOM.E.ADD.F16x2.RN.STRONG.GPU P0, RZ, desc[UR10][R4.64+0x4], R13 ;  /* 0x8000040d04ff79a2 */ /* 0x0005e4000c10e10a */
[----:B--2---:R-:W-:Y:S05]  /*cb00*/  @P0 EXIT ;  /* 0x000000000000094d */ /* 0x004fea0003800000 */
[----:B------:R-:W2:Y:S02]  /*cb10*/  QSPC.E.S P0, RZ, [R4+0x4] ;  /* 0x0000040004ff73aa */ /* 0x000ea40000000500 */
[----:B--2---:R-:W-:Y:S05]  /*cb20*/  @!P0 BRA `(.L_x_1144) ;  /* 0x00000000001c8947 */ /* 0x004fea0003800000 */
[----:B------:R-:W-:-:S04]  /*cb30*/  MOV R2, R4 ;  /* 0x0000000400027202 */ /* 0x000fc80000000f00 */
[----:B------:R-:W-:-:S07]  /*cb40*/  MOV R0, R2 ;  /* 0x0000000200007202 */ /* 0x000fce0000000f00 */
.L_x_1145:
[----:B------:R-:W1:Y:S02]  /*cb50*/  LDS R2, [R0+0x4] ;  /* 0x0000040000027984 */ /* 0x000e640000000800 */
[----:B-1----:R-:W-:-:S05]  /*cb60*/  HFMA2 R3, R2, 1, 1, R13 ;  /* 0x3c003c0002037831 */ /* 0x002fca000000000d */
[----:B------:R-:W1:Y:S02]  /*cb70*/  ATOMS.CAST.SPIN P0, [R0+0x4], R2, R3 ;  /* 0x000004020000758d */ /* 0x000e640001800003 */
[----:B-1----:R-:W-:Y:S05]  /*cb80*/  @!P0 BRA `(.L_x_1145) ;  /* 0xfffffffc00f08947 */ /* 0x002fea000383ffff */
[----:B------:R-:W-:Y:S05]  /*cb90*/  EXIT ;  /* 0x000000000000794d */ /* 0x000fea0003800000 */
.L_x_1144:
[----:B------:R-:W1:Y:S02]  /*cba0*/  LD.E R0, desc[UR10][R4.64+0x4] ;  /* 0x0000040a04007980 */ /* 0x000e64000c101900 */
[----:B-1----:R-:W-:-:S05]  /*cbb0*/  IADD3 R3, PT, PT, R13, R0, RZ ;  /* 0x000000000d037210 */ /* 0x002fca0007ffe0ff */
[----:B------:R-:W-:Y:S01]  /*cbc0*/  ST.E desc[UR10][R4.64+0x4], R3 ;  /* 0x0000040304007985 */ /* 0x000fe2000c10190a */
[----:B------:R-:W-:Y:S05]  /*cbd0*/  EXIT ;  /* 0x000000000000794d */ /* 0x000fea0003800000 */
.L_x_1146:
        /* <DEDUP_REMOVED lines=10> */
.L_x_4486:


//--------------------- .text._Z23gemm_half_q_half_kernelILi4ELi152ELb0ELb0ELi32EEvPK6__halfPKjS4_S2_PS0_iiiiPKtS7_iiiiiibS2_i --------------------------
	.section	.text._Z23gemm_half_q_half_kernelILi4ELi152ELb0ELb0ELi32EEvPK6__halfPKjS4_S2_PS0_iiiiPKtS7_iiiiiibS2_i,"ax",@progbits
	.align	128
        .global         _Z23gemm_half_q_half_kernelILi4ELi152ELb0ELb0ELi32EEvPK6__halfPKjS4_S2_PS0_iiiiPKtS7_iiiiiibS2_i
        .type           _Z23gemm_half_q_half_kernelILi4ELi152ELb0ELb0ELi32EEvPK6__halfPKjS4_S2_PS0_iiiiPKtS7_iiiiiibS2_i,@function
        .size           _Z23gemm_half_q_half_kernelILi4ELi152ELb0ELb0ELi32EEvPK6__halfPKjS4_S2_PS0_iiiiPKtS7_iiiiiibS2_i,(.L_x_4487 - _Z23gemm_half_q_half_kernelILi4ELi152ELb0ELb0ELi32EEvPK6__halfPKjS4_S2_PS0_iiiiPKtS7_iiiiiibS2_i)
        .other          _Z23gemm_half_q_half_kernelILi4ELi152ELb0ELb0ELi32EEvPK6__halfPKjS4_S2_PS0_iiiiPKtS7_iiiiiibS2_i,@"STO_CUDA_ENTRY STV_DEFAULT"
_Z23gemm_half_q_half_kernelILi4ELi152ELb0ELb0ELi32EEvPK6__halfPKjS4_S2_PS0_iiiiPKtS7_iiiiiibS2_i:
.text._Z23gemm_half_q_half_kernelILi4ELi152ELb0ELb0ELi32EEvPK6__halfPKjS4_S2_PS0_iiiiPKtS7_iiiiiibS2_i:
        /* <DEDUP_REMOVED lines=12> */
[----:B------:R-:W-:Y:S02]  /*00c0*/  ISETP.GE.AND P1, PT, R51, 0x1, PT ;  /* 0x000000013300780c */ /* 0x000fe40003f26270 */
[C---:B------:R-:W-:Y:S02]  /*00d0*/  IADD3 R17, PT, PT, R49.reuse, 0x20, RZ ;  /* 0x0000002031117810 */ /* 0x040fe40007ffe0ff */
[----:B--2---:R-:W-:Y:S02]  /*00e0*/  IADD3 R5, PT, PT, R49, R2, RZ ;  /* 0x0000000231057210 */ /* 0x004fe40007ffe0ff */
[----:B----4-:R-:W-:Y:S01]  /*00f0*/  VIMNMX R50, PT, PT, R17, R0, PT ;  /* 0x0000000011327248 */ /* 0x010fe20003fe0100 */
        /* <DEDUP_REMOVED lines=35> */
.L_x_1152:
        /* <DEDUP_REMOVED lines=32> */
.L_x_1151:
        /* <DEDUP_REMOVED lines=20> */
.L_x_1153:
[----:B------:R-:W-:-:S13]  /*0670*/  ISETP.EQ.AND P2, PT, R16, RZ, PT ;  /* 0x000000ff1000720c */ /* 0x000fda0003f42270 */
[----:B------:R-:W-:Y:S05]  /*0680*/  @!P0 BRA P2, `(.L_x_1148) ;  /* 0x00000004007c8947 */ /* 0x000fea0001000000 */
.L_x_1150:
        /* <DEDUP_REMOVED lines=12> */
.L_x_1149:
        /* <DEDUP_REMOVED lines=17> */
.L_x_1156:
        /* <DEDUP_REMOVED lines=32> */
.L_x_1155:
        /* <DEDUP_REMOVED lines=21> */
.L_x_1157:
[----:B------:R-:W-:-:S13]  /*0bb0*/  ISETP.NE.OR P0, PT, R16, RZ, P0 ;  /* 0x000000ff1000720c */ /* 0x000fda0000705670 */
[----:B------:R-:W-:Y:S05]  /*0bc0*/  @!P0 BRA `(.L_x_1148) ;  /* 0x00000000002c8947 */ /* 0x000fea0003800000 */
.L_x_1154:
        /* <DEDUP_REMOVED lines=11> */
.L_x_1148:
[----:B------:R-:W-:Y:S05]  /*0c80*/  BSYNC.RECONVERGENT B0 ;  /* 0x0000000000007941 */ /* 0x000fea0003800200 */
.L_x_1147:
        /* <DEDUP_REMOVED lines=23> */
.L_x_1161:
        /* <DEDUP_REMOVED lines=15> */
.L_x_1160:
        /* <DEDUP_REMOVED lines=12> */
.L_x_1162:
[----:B------:R-:W-:-:S13]  /*0fb0*/  ISETP.NE.OR P0, PT, R7, RZ, P0 ;  /* 0x000000ff0700720c */ /* 0x000fda0000705670 */
[----:B------:R-:W-:Y:S05]  /*0fc0*/  @!P0 BRA `(.L_x_1158) ;  /* 0x00000000001c8947 */ /* 0x000fea0003800000 */
.L_x_1159:
[----:B0-----:R-:W0:Y:S02]  /*0fd0*/  LDC.64 R4, c[0x0][0x3a0] ;  /* 0x0000e800ff047b82 */ /* 0x001e240000000a00 */
.L_x_1163:
[C---:B0-----:R-:W-:Y:S01]  /*0fe0*/  IMAD.WIDE R8, R16.reuse, 0x2, R4 ;  /* 0x0000000210087825 */ /* 0x041fe200078e0204 */
[----:B------:R-:W-:Y:S02]  /*0ff0*/  IADD3 R7, PT, PT, R7, 0x1, RZ ;  /* 0x0000000107077810 */ /* 0x000fe40007ffe0ff */
[----:B------:R-:W-:Y:S02]  /*1000*/  IADD3 R16, PT, PT, R16, R47, RZ ;  /* 0x0000002f10107210 */ /* 0x000fe40007ffe0ff */
[----:B------:R1:W-:Y:S01]  /*1010*/  STG.E.64 desc[UR8][R8.64], RZ ;  /* 0x000000ff08007986 */ /* 0x0003e2000c101b08 */
[----:B------:R-:W-:-:S13]  /*1020*/  ISETP.NE.AND P0, PT, R7, RZ, PT ;  /* 0x000000ff0700720c */ /* 0x000fda0003f05270 */
[----:B-1----:R-:W-:Y:S05]  /*1030*/  @P0 BRA `(.L_x_1163) ;  /* 0xfffffffc00e80947 */ /* 0x002fea000383ffff */
.L_x_1158:
        /* <DEDUP_REMOVED lines=20> */
.L_x_1165:
        /* <DEDUP_REMOVED lines=24> */
[----:B------:R-:W-:Y:S01]  /*1300*/  IMAD R19, R16, R16, R16 ;  /* 0x0000001010137224 */ /* 0x000fe200078e0210 */
        /* <DEDUP_REMOVED lines=17> */
.L_x_1164:
[C---:B------:R-:W-:Y:S01]  /*1420*/  ISETP.GT.AND P0, PT, R49.reuse, UR6, PT ;  /* 0x0000000631007c0c */ /* 0x040fe2000bf04270 */
[----:B0-----:R-:W-:Y:S01]  /*1430*/  HFMA2 R9, -RZ, RZ, 0, 0 ;  /* 0x00000000ff097431 */ /* 0x001fe200000001ff */
[----:B------:R-:W-:Y:S01]  /*1440*/  SHF.R.S32.HI R8, RZ, 0x1f, R21 ;  /* 0x0000001fff087819 */ /* 0x000fe20000011415 */
[----:B------:R-:W-:Y:S01]  /*1450*/  HFMA2 R7, -RZ, RZ, 0, 0 ;  /* 0x00000000ff077431 */ /* 0x000fe200000001ff */
[C---:B--2---:R-:W-:Y:S02]  /*1460*/  ISETP.GT.AND P2, PT, R49.reuse, UR5, PT ;  /* 0x0000000531007c0c */ /* 0x044fe4000bf44270 */
        /* <DEDUP_REMOVED lines=15> */
.L_x_1166:
        /* <DEDUP_REMOVED lines=8> */
.L_x_1167:
        /* <DEDUP_REMOVED lines=8> */
.L_x_1168:
        /* <DEDUP_REMOVED lines=8> */
.L_x_1169:
        /* <DEDUP_REMOVED lines=8> */
.L_x_1170:
        /* <DEDUP_REMOVED lines=25> */
[----:B------:R-:W-:Y:S02]  /*18f0*/  IMAD.WIDE R20, R47, 0x4, R104 ;  /* 0x000000042f147825 */ /* 0x000fe400078e0268 */
        /* <DEDUP_REMOVED lines=17> */
[----:B------:R-:W-:Y:S02]  /*1a10*/  LOP3.LUT R7, R13, 0xff, RZ, 0xc0, !PT ;  /* 0x000000ff0d077812 */ /* 0x000fe400078ec0ff */
[----:B------:R-:W-:Y:S02]  /*1a20*/  IADD3 R27, PT, PT, R0, -0x80, RZ ;  /* 0xffffff80001b7810 */ /* 0x000fe40007ffe0ff */
[----:B------:R-:W-:Y:S01]  /*1a30*/  LOP3.LUT R0, R107, 0xff, RZ, 0xc0, !PT ;  /* 0x000000ff6b007812 */ /* 0x000fe200078ec0ff */
[----:B------:R-:W1:Y:S01]  /*1a40*/  I2F.F16 R8, R25 ;  /* 0x0000001900087306 */ /* 0x000e620000200c00 */
[----:B0-----:R-:W-:-:S02]  /*1a50*/  IADD3 R30, PT, PT, R6, -0x80, RZ ;  /* 0xffffff80061e7810 */ /* 0x001fc40007ffe0ff */
[----:B------:R-:W-:Y:S02]  /*1a60*/  LOP3.LUT R6, R12, 0xff, RZ, 0xc0, !PT ;  /* 0x000000ff0c067812 */ /* 0x000fe400078ec0ff */
[----:B------:R-:W-:Y:S02]  /*1a70*/  IADD3 R7, PT, PT, R7, -0x80, RZ ;  /* 0xffffff8007077810 */ /* 0x000fe40007ffe0ff */
[----:B------:R-:W-:Y:S01]  /*1a80*/  IADD3 R6, PT, PT, R6, -0x80, RZ ;  /* 0xffffff8006067810 */ /* 0x000fe20007ffe0ff */
[----:B------:R-:W-:Y:S01]  /*1a90*/  I2F.F16 R21, R26 ;  /* 0x0000001a00157306 */ /* 0x000fe20000200c00 */
[----:B------:R-:W-:Y:S02]  /*1aa0*/  IADD3 R28, PT, PT, R0, -0x80, RZ ;  /* 0xffffff80001c7810 */ /* 0x000fe40007ffe0ff */
[----:B------:R-:W-:Y:S02]  /*1ab0*/  LOP3.LUT R0, R104, 0xff, RZ, 0xc0, !PT ;  /* 0x000000ff68007812 */ /* 0x000fe400078ec0ff */
[----:B------:R-:W-:-:S02]  /*1ac0*/  SHF.R.U32.HI R36, RZ, 0x8, R13 ;  /* 0x00000008ff247819 */ /* 0x000fc4000001160d */
[----:B------:R-:W-:Y:S01]  /*1ad0*/  IADD3 R0, PT, PT, R0, -0x80, RZ ;  /* 0xffffff8000007810 */ /* 0x000fe20007ffe0ff */
[----:B------:R0:W2:Y:S01]  /*1ae0*/  I2F.F16 R25, R6 ;  /* 0x0000000600197306 */ /* 0x0000a20000200c00 */
[----:B------:R-:W-:Y:S01]  /*1af0*/  SHF.R.U32.HI R13, RZ, 0x10, R13 ;  /* 0x00000010ff0d7819 */ /* 0x000fe2000001160d */
[----:B-1----:R-:W-:Y:S01]  /*1b00*/  HADD2.F32 R56, -RZ, R8.H0_H0 ;  /* 0x20000008ff387230 */ /* 0x002fe20000004100 */
[----:B------:R-:W-:Y:S02]  /*1b10*/  LOP3.LUT R36, R36, 0xff, RZ, 0xc0, !PT ;  /* 0x000000ff24247812 */ /* 0x000fe400078ec0ff */
[----:B------:R-:W-:Y:S02]  /*1b20*/  LOP3.LUT R13, R13, 0xff, RZ, 0xc0, !PT ;  /* 0x000000ff0d0d7812 */ /* 0x000fe400078ec0ff */
[----:B------:R-:W-:Y:S01]  /*1b30*/  SHF.R.U32.HI R42, RZ, 0x8, R15 ;  /* 0x00000008ff2a7819 */ /* 0x000fe2000001160f */
[----:B------:R-:W1:Y:S01]  /*1b40*/  I2F.F16 R26, R7 ;  /* 0x00000007001a7306 */ /* 0x000e620000200c00 */
[----:B0-----:R-:W-:-:S02]  /*1b50*/  SHF.R.U32.HI R6, RZ, 0x8, R105 ;  /* 0x00000008ff067819 */ /* 0x001fc40000011669 */
[----:B------:R-:W-:Y:S02]  /*1b60*/  SHF.R.U32.HI R105, RZ, 0x10, R105 ;  /* 0x00000010ff697819 */ /* 0x000fe40000011669 */
[----:B------:R-:W-:Y:S02]  /*1b70*/  LOP3.LUT R6, R6, 0xff, RZ, 0xc0, !PT ;  /* 0x000000ff06067812 */ /* 0x000fe400078ec0ff */
[----:B------:R-:W-:Y:S01]  /*1b80*/  LOP3.LUT R105, R105, 0xff, RZ, 0xc0, !PT ;  /* 0x000000ff69697812 */ /* 0x000fe200078ec0ff */
[----:B------:R-:W-:Y:S01]  /*1b90*/  I2F.F16 R9, R29 ;  /* 0x0000001d00097306 */ /* 0x000fe20000200c00 */
[----:B------:R-:W-:Y:S01]  /*1ba0*/  IADD3 R34, PT, PT, R6, -0x80, RZ ;  /* 0xffffff8006227810 */ /* 0x000fe20007ffe0ff */
[----:B--2---:R-:W-:Y:S01]  /*1bb0*/  HADD2.F32 R25, -RZ, R25.H0_H0 ;  /* 0x20000019ff197230 */ /* 0x004fe20000004100 */
[--C-:B------:R-:W-:Y:S02]  /*1bc0*/  SHF.R.U32.HI R6, RZ, 0x8, R106.reuse ;  /* 0x00000008ff067819 */ /* 0x100fe4000001166a */
[----:B------:R-:W-:-:S02]  /*1bd0*/  SHF.R.U32.HI R106, RZ, 0x10, R106 ;  /* 0x00000010ff6a7819 */ /* 0x000fc4000001166a */
[----:B------:R-:W-:Y:S01]  /*1be0*/  LOP3.LUT R6, R6, 0xff, RZ, 0xc0, !PT ;  /* 0x000000ff06067812 */ /* 0x000fe200078ec0ff */
[----:B------:R0:W-:Y:S01]  /*1bf0*/  I2F.F16 R29, R0 ;  /* 0x00000000001d7306 */ /* 0x0001e20000200c00 */
[----:B------:R-:W-:Y:S01]  /*1c00*/  LOP3.LUT R106, R106, 0xff, RZ, 0xc0, !PT ;  /* 0x000000ff6a6a7812 */ /* 0x000fe200078ec0ff */
[----:B-1----:R-:W-:Y:S01]  /*1c10*/  HADD2.F32 R26, -RZ, R26.H0_H0 ;  /* 0x2000001aff1a7230 */ /* 0x002fe20000004100 */
[----:B------:R-:W-:Y:S02]  /*1c20*/  IADD3 R35, PT, PT, R6, -0x80, RZ ;  /* 0xffffff8006237810 */ /* 0x000fe40007ffe0ff */
[----:B------:R-:W1:Y:S01]  /*1c30*/  LDS.64 R6, [UR5] ;  /* 0x00000005ff067984 */ /* 0x000e620008000a00 */
[----:B------:R-:W-:Y:S02]  /*1c40*/  IADD3 R32, PT, PT, R105, -0x80, RZ ;  /* 0xffffff8069207810 */ /* 0x000fe40007ffe0ff */
[----:B------:R-:W-:Y:S01]  /*1c50*/  I2F.F16 R48, R35 ;  /* 0x0000002300307306 */ /* 0x000fe20000200c00 */
[----:B0-----:R-:W-:-:S02]  /*1c60*/  SHF.R.U32.HI R0, RZ, 0x8, R104 ;  /* 0x00000008ff007819 */ /* 0x001fc40000011668 */
[----:B------:R-:W-:Y:S02]  /*1c70*/  SHF.R.U32.HI R104, RZ, 0x10, R104 ;  /* 0x00000010ff687819 */ /* 0x000fe40000011668 */
[----:B------:R-:W-:Y:S02]  /*1c80*/  LOP3.LUT R0, R0, 0xff, RZ, 0xc0, !PT ;  /* 0x000000ff00007812 */ /* 0x000fe400078ec0ff */
[----:B------:R-:W-:Y:S01]  /*1c90*/  LOP3.LUT R104, R104, 0xff, RZ, 0xc0, !PT ;  /* 0x000000ff68687812 */ /* 0x000fe200078ec0ff */
[----:B------:R-:W-:Y:S01]  /*1ca0*/  I2F.F16 R27, R27 ;  /* 0x0000001b001b7306 */ /* 0x000fe20000200c00 */
[----:B------:R-:W-:Y:S02]  /*1cb0*/  IADD3 R0, PT, PT, R0, -0x80, RZ ;  /* 0xffffff8000007810 */ /* 0x000fe40007ffe0ff */
[----:B------:R-:W-:Y:S02]  /*1cc0*/  IADD3 R31, PT, PT, R104, -0x80, RZ ;  /* 0xffffff80681f7810 */ /* 0x000fe40007ffe0ff */
[----:B------:R-:W-:-:S02]  /*1cd0*/  SHF.R.U32.HI R43, RZ, 0x10, R15 ;  /* 0x00000010ff2b7819 */ /* 0x000fc4000001160f */
[----:B------:R-:W-:Y:S01]  /*1ce0*/  IADD3 R41, PT, PT, R13, -0x80, RZ ;  /* 0xffffff800d297810 */ /* 0x000fe20007ffe0ff */
[----:B------:R0:W-:Y:S01]  /*1cf0*/  I2F.F16 R33, R0 ;  /* 0x0000000000217306 */ /* 0x0001e20000200c00 */
[----:B------:R-:W-:Y:S02]  /*1d00*/  IADD3 R36, PT, PT, R36, -0x80, RZ ;  /* 0xffffff8024247810 */ /* 0x000fe40007ffe0ff */
[----:B------:R-:W-:Y:S02]  /*1d10*/  LOP3.LUT R43, R43, 0xff, RZ, 0xc0, !PT ;  /* 0x000000ff2b2b7812 */ /* 0x000fe400078ec0ff */
[----:B------:R-:W-:Y:S02]  /*1d20*/  LOP3.LUT R42, R42, 0xff, RZ, 0xc0, !PT ;  /* 0x000000ff2a2a7812 */ /* 0x000fe400078ec0ff */
[----:B------:R-:W-:Y:S01]  /*1d30*/  ISETP.NE.AND P0, PT, R51, 0x1, PT ;  /* 0x000000013300780c */ /* 0x000fe20003f05270 */
[----:B------:R-:W2:Y:S01]  /*1d40*/  I2F.F16 R28, R28 ;  /* 0x0000001c001c7306 */ /* 0x000ea20000200c00 */
[----:B0-----:R-:W-:-:S02]  /*1d50*/  SHF.R.U32.HI R0, RZ, 0x8, R107 ;  /* 0x00000008ff007819 */ /* 0x001fc4000001166b */
[----:B------:R-:W-:Y:S02]  /*1d60*/  SHF.R.U32.HI R107, RZ, 0x10, R107 ;  /* 0x00000010ff6b7819 */ /* 0x000fe4000001166b */
[----:B------:R-:W-:Y:S02]  /*1d70*/  LOP3.LUT R0, R0, 0xff, RZ, 0xc0, !PT ;  /* 0x000000ff00007812 */ /* 0x000fe400078ec0ff */
[----:B------:R-:W-:Y:S01]  /*1d80*/  LOP3.LUT R107, R107, 0xff, RZ, 0xc0, !PT ;  /* 0x000000ff6b6b7812 */ /* 0x000fe200078ec0ff */
[----:B------:R-:W-:Y:S01]  /*1d90*/  I2F.F16 R30, R30 ;  /* 0x0000001e001e7306 */ /* 0x000fe20000200c00 */
[----:B------:R-:W-:Y:S02]  /*1da0*/  IADD3 R37, PT, PT, R0, -0x80, RZ ;  /* 0xffffff8000257810 */ /* 0x000fe40007ffe0ff */
[--C-:B------:R-:W-:Y:S01]  /*1db0*/  SHF.R.U32.HI R0, RZ, 0x8, R12.reuse ;  /* 0x00000008ff007819 */ /* 0x100fe2000001160c */
[----:B-1----:R-:W-:Y:S01]  /*1dc0*/  HADD2.F32 R45, -RZ, R6.H1_H1 ;  /* 0x30000006ff2d7230 */ /* 0x002fe20000004100 */
[----:B------:R-:W-:Y:S01]  /*1dd0*/  SHF.R.U32.HI R12, RZ, 0x10, R12 ;  /* 0x00000010ff0c7819 */ /* 0x000fe2000001160c */
[--C-:B------:R-:W-:Y:S01]  /*1de0*/  HADD2.F32 R49, -RZ, R7.reuse.H0_H0 ;  /* 0x20000007ff317230 */ /* 0x100fe20000004100 */
[----:B------:R-:W-:Y:S01]  /*1df0*/  LOP3.LUT R0, R0, 0xff, RZ, 0xc0, !PT ;  /* 0x000000ff00007812 */ /* 0x000fe200078ec0ff */
[----:B------:R-:W-:Y:S01]  /*1e00*/  HADD2.F32 R53, -RZ, R7.H1_H1 ;  /* 0x30000007ff357230 */ /* 0x000fe20000004100 */
[----:B------:R0:W1:Y:S01]  /*1e10*/  I2F.F16 R46, R34 ;  /* 0x00000022002e7306 */ /* 0x0000620000200c00 */
[----:B------:R-:W-:Y:S01]  /*1e20*/  LOP3.LUT R12, R12, 0xff, RZ, 0xc0, !PT ;  /* 0x000000ff0c0c7812 */ /* 0x000fe200078ec0ff */
[----:B--2---:R-:W-:Y:S01]  /*1e30*/  HADD2.F32 R13, -RZ, R28.H0_H0 ;  /* 0x2000001cff0d7230 */ /* 0x004fe20000004100 */
[----:B------:R-:W-:-:S02]  /*1e40*/  IADD3 R0, PT, PT, R0, -0x80, RZ ;  /* 0xffffff8000007810 */ /* 0x000fc40007ffe0ff */
[----:B------:R-:W-:Y:S02]  /*1e50*/  IADD3 R107, PT, PT, R107, -0x80, RZ ;  /* 0xffffff806b6b7810 */ /* 0x000fe40007ffe0ff */
[----:B------:R-:W-:Y:S01]  /*1e60*/  IADD3 R12, PT, PT, R12, -0x80, RZ ;  /* 0xffffff800c0c7810 */ /* 0x000fe20007ffe0ff */
[----:B------:R2:W3:Y:S01]  /*1e70*/  I2F.F16 R35, R0 ;  /* 0x0000000000237306 */ /* 0x0004e20000200c00 */
[----:B0-----:R-:W-:Y:S02]  /*1e80*/  IADD3 R34, PT, PT, R106, -0x80, RZ ;  /* 0xffffff806a227810 */ /* 0x001fe40007ffe0ff */
[----:B------:R-:W-:Y:S01]  /*1e90*/  IADD3 R42, PT, PT, R42, -0x80, RZ ;  /* 0xffffff802a2a7810 */ /* 0x000fe20007ffe0ff */
[----:B-1----:R-:W-:-:S04]  /*1ea0*/  HADD2.F32 R28, -RZ, R46.H0_H0 ;  /* 0x2000002eff1c7230 */ /* 0x002fc80000004100 */
[----:B------:R0:W1:Y:S01]  /*1eb0*/  I2F.F16 R52, R37 ;  /* 0x0000002500347306 */ /* 0x0000620000200c00 */
[----:B--2---:R-:W-:Y:S02]  /*1ec0*/  HADD2.F32 R0, -RZ, R6.H0_H0 ;  /* 0x20000006ff007230 */ /* 0x004fe40000004100 */
[----:B------:R-:W2:Y:S01]  /*1ed0*/  LDS.64 R6, [UR5+0x8] ;  /* 0x00000805ff067984 */ /* 0x000ea20008000a00 */
[----:B---3--:R-:W-:-:S04]  /*1ee0*/  HADD2.F32 R35, -RZ, R35.H0_H0 ;  /* 0x20000023ff237230 */ /* 0x008fc80000004100 */
[----:B------:R3:W-:Y:S01]  /*1ef0*/  I2F.F16 R20, R23 ;  /* 0x0000001700147306 */ /* 0x0007e20000200c00 */
[----:B0-----:R-:W-:-:S04]  /*1f00*/  SHF.R.U32.HI R37, RZ, 0x8, R14 ;  /* 0x00000008ff257819 */ /* 0x001fc8000001160e */
[----:B------:R-:W-:-:S03]  /*1f10*/  LOP3.LUT R37, R37, 0xff, RZ, 0xc0, !PT ;  /* 0x000000ff25257812 */ /* 0x000fc600078ec0ff */
[----:B------:R0:W-:Y:S01]  /*1f20*/  I2F.F16 R10, R24 ;  /* 0x00000018000a7306 */ /* 0x0001e20000200c00 */
[----:B---3--:R-:W-:Y:S02]  /*1f30*/  LOP3.LUT R23, R14, 0xff, RZ, 0xc0, !PT ;  /* 0x000000ff0e177812 */ /* 0x008fe400078ec0ff */
[----:B------:R-:W-:Y:S02]  /*1f40*/  SHF.R.U32.HI R14, RZ, 0x10, R14 ;  /* 0x00000010ff0e7819 */ /* 0x000fe4000001160e */
[----:B------:R-:W-:Y:S02]  /*1f50*/  IADD3 R37, PT, PT, R37, -0x80, RZ ;  /* 0xffffff8025257810 */ /* 0x000fe40007ffe0ff */
[----:B------:R-:W-:Y:S01]  /*1f60*/  LOP3.LUT R38, R14, 0xff, RZ, 0xc0, !PT ;  /* 0x000000ff0e267812 */ /* 0x000fe200078ec0ff */
[----:B------:R-:W3:Y:S01]  /*1f70*/  I2F.F16 R31, R31 ;  /* 0x0000001f001f7306 */ /* 0x000ee20000200c00 */
[----:B0-----:R-:W-:Y:S01]  /*1f80*/  IADD3 R24, PT, PT, R23, -0x80, RZ ;  /* 0xffffff8017187810 */ /* 0x001fe20007ffe0ff */
[----:B------:R-:W-:Y:S01]  /*1f90*/  HADD2.F32 R14, -RZ, R29.H0_H0 ;  /* 0x2000001dff0e7230 */ /* 0x000fe20000004100 */
[----:B------:R-:W-:Y:S01]  /*1fa0*/  LOP3.LUT R23, R15, 0xff, RZ, 0xc0, !PT ;  /* 0x000000ff0f177812 */ /* 0x000fe200078ec0ff */
[----:B------:R-:W-:-:S02]  /*1fb0*/  HADD2.F32 R15, -RZ, R30.H0_H0 ;  /* 0x2000001eff0f7230 */ /* 0x000fc40000004100 */
[----:B------:R-:W-:Y:S01]  /*1fc0*/  HADD2.F32 R29, -RZ, R48.H0_H0 ;  /* 0x20000030ff1d7230 */ /* 0x000fe20000004100 */
[----:B------:R-:W-:Y:S01]  /*1fd0*/  IADD3 R23, PT, PT, R23, -0x80, RZ ;  /* 0xffffff8017177810 */ /* 0x000fe20007ffe0ff */
[----:B------:R-:W0:Y:S01]  /*1fe0*/  I2F.F16 R32, R32 ;  /* 0x0000002000207306 */ /* 0x000e220000200c00 */
[----:B------:R-:W-:Y:S01]  /*1ff0*/  FFMA.FTZ R48, R0, R15, RZ ;  /* 0x0000000f00307223 */ /* 0x000fe200000100ff */
[----:B-1----:R-:W-:Y:S02]  /*2000*/  HADD2.F32 R30, -RZ, R52.H0_H0 ;  /* 0x20000034ff1e7230 */ /* 0x002fe40000004100 */
[----:B---3--:R-:W-:-:S04]  /*2010*/  HADD2.F32 R31, -RZ, R31.H0_H0 ;  /* 0x2000001fff1f7230 */ /* 0x008fc80000004100 */
[----:B------:R-:W1:Y:S01]  /*2020*/  I2F.F16 R34, R34 ;  /* 0x0000002200227306 */ /* 0x000e620000200c00 */
[----:B0-----:R-:W-:-:S07]  /*2030*/  HADD2.F32 R32, -RZ, R32.H0_H0 ;  /* 0x20000020ff207230 */ /* 0x001fce0000004100 */
[----:B------:R-:W-:Y:S01]  /*2040*/  I2F.F16 R107, R107 ;  /* 0x0000006b006b7306 */ /* 0x000fe20000200c00 */
[----:B-1----:R-:W-:-:S07]  /*2050*/  HADD2.F32 R34, -RZ, R34.H0_H0 ;  /* 0x20000022ff227230 */ /* 0x002fce0000004100 */
[----:B------:R0:W1:Y:S08]  /*2060*/  I2F.F16 R39, R12 ;  /* 0x0000000c00277306 */ /* 0x0000700000200c00 */
[----:B------:R3:W-:Y:S01]  /*2070*/  I2F.F16 R40, R36 ;  /* 0x0000002400287306 */ /* 0x0007e20000200c00 */
[----:B0-----:R-:W-:Y:S02]  /*2080*/  HADD2.F32 R12, -RZ, R27.H0_H0 ;  /* 0x2000001bff0c7230 */ /* 0x001fe40000004100 */
[----:B------:R-:W-:-:S02]  /*2090*/  HADD2.F32 R27, -RZ, R33.H0_H0 ;  /* 0x20000021ff1b7230 */ /* 0x000fc40000004100 */
[C---:B------:R-:W-:Y:S01]  /*20a0*/  FFMA.FTZ R33, R0.reuse, R13, RZ ;  /* 0x0000000d00217223 */ /* 0x040fe200000100ff */
[----:B------:R-:W-:Y:S01]  /*20b0*/  FFMA.FTZ R46, R0, R12, RZ ;  /* 0x0000000c002e7223 */ /* 0x000fe200000100ff */
[----:B-1----:R-:W-:Y:S01]  /*20c0*/  HADD2.F32 R39, -RZ, R39.H0_H0 ;  /* 0x20000027ff277230 */ /* 0x002fe20000004100 */
[----:B------:R-:W0:Y:S01]  /*20d0*/  I2F.F16 R22, R22 ;  /* 0x0000001600167306 */ /* 0x000e220000200c00 */
[----:B---3--:R-:W-:Y:S01]  /*20e0*/  FFMA.FTZ R36, R14, R0, RZ ;  /* 0x000000000e247223 */ /* 0x008fe200000100ff */
[----:B------:R-:W-:Y:S01]  /*20f0*/  IADD3 R0, PT, PT, R38, -0x80, RZ ;  /* 0xffffff8026007810 */ /* 0x000fe20007ffe0ff */
[C---:B------:R-:W-:Y:S01]  /*2100*/  FFMA.FTZ R52, R45.reuse, R30, R33 ;  /* 0x0000001e2d347223 */ /* 0x040fe20000010021 */
[----:B------:R-:W-:Y:S01]  /*2110*/  FFMA.FTZ R46, R45, R28, R46 ;  /* 0x0000001c2d2e7223 */ /* 0x000fe2000001002e */
[----:B------:R-:W-:Y:S01]  /*2120*/  FFMA.FTZ R36, R27, R45, R36 ;  /* 0x0000002d1b247223 */ /* 0x000fe20000010024 */
[----:B------:R-:W-:Y:S02]  /*2130*/  HADD2.F32 R33, -RZ, R107.H0_H0 ;  /* 0x2000006bff217230 */ /* 0x000fe40000004100 */
[----:B------:R-:W1:Y:S01]  /*2140*/  I2F.F16 R24, R24 ;  /* 0x0000001800187306 */ /* 0x000e620000200c00 */
[----:B------:R-:W-:Y:S01]  /*2150*/  FFMA.FTZ R46, R49, R32, R46 ;  /* 0x00000020312e7223 */ /* 0x000fe2000001002e */
[----:B------:R-:W-:-:S02]  /*2160*/  HADD2.F32 R38, -RZ, R11.H0_H0 ;  /* 0x2000000bff267230 */ /* 0x000fc40000004100 */
[--C-:B--2---:R-:W-:Y:S02]  /*2170*/  HADD2.F32 R11, -RZ, R6.reuse.H0_H0 ;  /* 0x20000006ff0b7230 */ /* 0x104fe40000004100 */
[----:B------:R-:W-:Y:S02]  /*2180*/  HADD2.F32 R6, -RZ, R6.H1_H1 ;  /* 0x30000006ff067230 */ /* 0x000fe40000004100 */
[----:B------:R2:W-:Y:S01]  /*2190*/  I2F.F16 R54, R0 ;  /* 0x0000000000367306 */ /* 0x0005e20000200c00 */
[----:B0-----:R-:W-:Y:S02]  /*21a0*/  HADD2.F32 R22, -RZ, R22.H0_H0 ;  /* 0x20000016ff167230 */ /* 0x001fe40000004100 */
[----:B------:R-:W-:-:S03]  /*21b0*/  HADD2.F32 R40, -RZ, R40.H0_H0 ;  /* 0x20000028ff287230 */ /* 0x000fc60000004100 */
[----:B------:R-:W-:Y:S01]  /*21c0*/  FFMA.FTZ R46, R53, R22, R46 ;  /* 0x00000016352e7223 */ /* 0x000fe2000001002e */
[----:B-1----:R-:W-:Y:S01]  /*21d0*/  HADD2.F32 R24, -RZ, R24.H0_H0 ;  /* 0x20000018ff187230 */ /* 0x002fe20000004100 */
[----:B------:R0:W1:Y:S01]  /*21e0*/  I2F.F16 R44, R37 ;  /* 0x00000025002c7306 */ /* 0x0000620000200c00 */
[----:B--2---:R-:W-:-:S07]  /*21f0*/  IADD3 R0, PT, PT, R43, -0x80, RZ ;  /* 0xffffff802b007810 */ /* 0x004fce0007ffe0ff */
[----:B------:R-:W2:Y:S01]  /*2200*/  I2F.F16 R23, R23 ;  /* 0x0000001700177306 */ /* 0x000ea20000200c00 */
[----:B0-----:R-:W-:Y:S01]  /*2210*/  FFMA.FTZ R37, R45, R29, R48 ;  /* 0x0000001d2d257223 */ /* 0x001fe20000010030 */
[----:B------:R-:W-:Y:S01]  /*2220*/  FFMA.FTZ R45, R31, R49, R36 ;  /* 0x000000311f2d7223 */ /* 0x000fe20000010024 */
[----:B------:R-:W-:Y:S02]  /*2230*/  HADD2.F32 R36, -RZ, R20.H0_H0 ;  /* 0x20000014ff247230 */ /* 0x000fe40000004100 */
[C---:B------:R-:W-:Y:S01]  /*2240*/  FFMA.FTZ R48, R49.reuse, R34, R37 ;  /* 0x0000002231307223 */ /* 0x040fe20000010025 */
[----:B------:R-:W-:Y:S01]  /*2250*/  FFMA.FTZ R49, R49, R33, R52 ;  /* 0x0000002131317223 */ /* 0x000fe20000010034 */
[----:B------:R-:W-:Y:S01]  /*2260*/  HADD2.F32 R37, -RZ, R21.H0_H0 ;  /* 0x20000015ff257230 */ /* 0x000fe20000004100 */
[----:B------:R-:W0:Y:S01]  /*2270*/  I2F.F16 R41, R41 ;  /* 0x0000002900297306 */ /* 0x000e220000200c00 */
[----:B------:R-:W-:Y:S01]  /*2280*/  FFMA.FTZ R20, R36, R53, R45 ;  /* 0x0000003524147223 */ /* 0x000fe2000001002d */
[----:B-1----:R-:W-:-:S02]  /*2290*/  HADD2.F32 R44, -RZ, R44.H0_H0 ;  /* 0x2000002cff2c7230 */ /* 0x002fc40000004100 */
[C---:B------:R-:W-:Y:S01]  /*22a0*/  FFMA.FTZ R45, R53.reuse, R37, R48 ;  /* 0x00000025352d7223 */ /* 0x040fe20000010030 */
[----:B------:R-:W-:Y:S01]  /*22b0*/  FFMA.FTZ R48, R53, R38, R49 ;  /* 0x0000002635307223 */ /* 0x000fe20000010031 */
[C---:B------:R-:W-:Y:S01]  /*22c0*/  FFMA.FTZ R49, R11.reuse, R26, R46 ;  /* 0x0000001a0b317223 */ /* 0x040fe2000001002e */
[----:B--2---:R-:W-:Y:S01]  /*22d0*/  HADD2.F32 R23, -RZ, R23.H0_H0 ;  /* 0x20000017ff177230 */ /* 0x004fe20000004100 */
[----:B------:R-:W1:Y:S01]  /*22e0*/  I2F.F16 R0, R0 ;  /* 0x0000000000007306 */ /* 0x000e620000200c00 */
[----:B------:R-:W-:Y:S01]  /*22f0*/  FFMA.FTZ R53, R11, R24, R45 ;  /* 0x000000180b357223 */ /* 0x000fe2000001002d */
[--C-:B------:R-:W-:Y:S02]  /*2300*/  HADD2.F32 R21, -RZ, R7.reuse.H0_H0 ;  /* 0x20000007ff157230 */ /* 0x100fe40000004100 */
[----:B------:R-:W-:Y:S01]  /*2310*/  FFMA.FTZ R20, R25, R11, R20 ;  /* 0x0000000b19147223 */ /* 0x000fe20000010014 */
[----:B------:R-:W-:Y:S01]  /*2320*/  FFMA.FTZ R48, R11, R23, R48 ;  /* 0x000000170b307223 */ /* 0x000fe20000010030 */
[----:B------:R-:W-:Y:S01]  /*2330*/  FFMA.FTZ R53, R6, R44, R53 ;  /* 0x0000002c06357223 */ /* 0x000fe20000010035 */
[----:B------:R-:W-:-:S02]  /*2340*/  HADD2.F32 R7, -RZ, R7.H1_H1 ;  /* 0x30000007ff077230 */ /* 0x000fc40000004100 */
[----:B------:R-:W-:Y:S01]  /*2350*/  FFMA.FTZ R20, R35, R6, R20 ;  /* 0x0000000623147223 */ /* 0x000fe20000010014 */
[----:B------:R2:W3:Y:S01]  /*2360*/  I2F.F16 R52, R42 ;  /* 0x0000002a00347306 */ /* 0x0004e20000200c00 */
[----:B0-----:R-:W-:Y:S02]  /*2370*/  HADD2.F32 R43, -RZ, R41.H0_H0 ;  /* 0x20000029ff2b7230 */ /* 0x001fe40000004100 */
[----:B------:R-:W-:Y:S01]  /*2380*/  FFMA.FTZ R11, R39, R21, R20 ;  /* 0x00000015270b7223 */ /* 0x000fe20000010014 */
[----:B-1----:R-:W-:-:S04]  /*2390*/  HADD2.F32 R46, -RZ, R0.H0_H0 ;  /* 0x20000000ff2e7230 */ /* 0x002fc80000004100 */
[----:B------:R0:W1:Y:S01]  /*23a0*/  I2F.F16 R55, R16 ;  /* 0x0000001000377306 */ /* 0x0000620000200c00 */
[----:B--2---:R-:W-:Y:S02]  /*23b0*/  HADD2.F32 R42, -RZ, R54.H0_H0 ;  /* 0x20000036ff2a7230 */ /* 0x004fe40000004100 */
[----:B------:R-:W-:Y:S01]  /*23c0*/  FFMA.FTZ R0, R6, R40, R49 ;  /* 0x0000002806007223 */ /* 0x000fe20000010031 */
[----:B------:R-:W-:-:S03]  /*23d0*/  HADD2.F32 R54, -RZ, R5.H0_H0 ;  /* 0x20000005ff367230 */ /* 0x000fc60000004100 */
[C---:B------:R-:W-:Y:S01]  /*23e0*/  FFMA.FTZ R41, R21.reuse, R43, R0 ;  /* 0x0000002b15297223 */ /* 0x040fe20000010000 */
[----:B---3--:R-:W-:Y:S02]  /*23f0*/  HADD2.F32 R45, -RZ, R52.H0_H0 ;  /* 0x20000034ff2d7230 */ /* 0x008fe40000004100 */
[----:B------:R-:W-:Y:S01]  /*2400*/  FFMA.FTZ R0, R21, R42, R53 ;  /* 0x0000002a15007223 */ /* 0x000fe20000010035 */
[----:B------:R-:W-:Y:S02]  /*2410*/  HADD2.F32 R53, -RZ, R9.H0_H0 ;  /* 0x20000009ff357230 */ /* 0x000fe40000004100 */
[----:B------:R-:W-:Y:S02]  /*2420*/  HADD2.F32 R52, -RZ, R10.H0_H0 ;  /* 0x2000000aff347230 */ /* 0x000fe40000004100 */
[----:B------:R-:W-:Y:S01]  /*2430*/  FFMA.FTZ R49, R6, R45, R48 ;  /* 0x0000002d06317223 */ /* 0x000fe20000010030 */
[----:B0-----:R-:W-:Y:S02]  /*2440*/  HADD2.F32 R16, -RZ, R2.H0_H0 ;  /* 0x20000002ff107230 */ /* 0x001fe40000004100 */
[----:B------:R-:W-:Y:S01]  /*2450*/  FFMA.FTZ R9, R7, R53, R0 ;  /* 0x0000003507097223 */ /* 0x000fe20000010000 */
[----:B-1----:R-:W-:-:S02]  /*2460*/  HADD2.F32 R55, -RZ, R55.H0_H0 ;  /* 0x20000037ff377230 */ /* 0x002fc40000004100 */
[----:B------:R-:W-:Y:S01]  /*2470*/  FFMA.FTZ R6, R21, R46, R49 ;  /* 0x0000002e15067223 */ /* 0x000fe20000010031 */
[----:B------:R-:W-:Y:S02]  /*2480*/  HADD2.F32 R49, -RZ, R3.H0_H0 ;  /* 0x20000003ff317230 */ /* 0x000fe40000004100 */
[----:B------:R-:W-:Y:S01]  /*2490*/  FFMA.FTZ R11, R52, R7, R11 ;  /* 0x00000007340b7223 */ /* 0x000fe2000001000b */
[C---:B------:R-:W-:Y:S01]  /*24a0*/  FFMA.FTZ R0, R7.reuse, R56, R41 ;  /* 0x0000003807007223 */ /* 0x040fe20000010029 */
[----:B------:R-:W-:Y:S02]  /*24b0*/  HADD2.F32 R48, -RZ, R4.H0_H0 ;  /* 0x20000004ff307230 */ /* 0x000fe40000004100 */
[----:B------:R-:W-:Y:S01]  /*24c0*/  FFMA.FTZ R7, R7, R55, R6 ;  /* 0x0000003707077223 */ /* 0x000fe20000010006 */
[----:B------:R-:W-:Y:S01]  /*24d0*/  FMUL.FTZ R11, R16, R11 ;  /* 0x0000000b100b7220 */ /* 0x000fe20000410000 */
[----:B------:R-:W-:Y:S01]  /*24e0*/  FMUL.FTZ R0, R49, R0 ;  /* 0x0000000031007220 */ /* 0x000fe20000410000 */
[----:B------:R-:W-:Y:S01]  /*24f0*/  PRMT R41, RZ, 0x5410, RZ ;  /* 0x00005410ff297816 */ /* 0x000fe200000000ff */
[----:B------:R-:W-:Y:S01]  /*2500*/  FMUL.FTZ R9, R48, R9 ;  /* 0x0000000930097220 */ /* 0x000fe20000410000 */
        /* <DEDUP_REMOVED lines=187> */
.L_x_1172:
        /* <DEDUP_REMOVED lines=20> */
[----:B------:R-:W-:Y:S01]  /*3200*/  LEA.HI R29, R15, 0xffffff80, RZ, 0x8 ;  /* 0xffffff800f1d7811 */ /* 0x000fe200078f40ff */
[----:B------:R0:W-:Y:S01]  /*3210*/  I2F.F16 R38, R16 ;  /* 0x0000001000267306 */ /* 0x0001e20000200c00 */
[----:B------:R-:W-:Y:S02]  /*3220*/  IADD3 R19, PT, PT, R19, -0x80, RZ ;  /* 0xffffff8013137810 */ /* 0x000fe40007ffe0ff */
[----:B------:R-:W-:Y:S02]  /*3230*/  LEA.HI R30, R14, 0xffffff80, RZ, 0x8 ;  /* 0xffffff800e1e7811 */ /* 0x000fe400078f40ff */
[----:B------:R-:W-:Y:S02]  /*3240*/  SHF.R.U32.HI R55, RZ, 0x10, R21 ;  /* 0x00000010ff377819 */ /* 0x000fe40000011615 */
[----:B------:R-:W-:Y:S01]  /*3250*/  LOP3.LUT R33, R22, 0xff, RZ, 0xc0, !PT ;  /* 0x000000ff16217812 */ /* 0x000fe200078ec0ff */
        /* <DEDUP_REMOVED lines=9> */
[----:B------:R-:W-:Y:S01]  /*32f0*/  IADD3 R12, PT, PT, R12, -0x80, RZ ;  /* 0xffffff800c0c7810 */ /* 0x000fe20007ffe0ff */
[----:B------:R-:W-:Y:S01]  /*3300*/  I2F.F16 R37, R37 ;  /* 0x0000002500257306 */ /* 0x000fe20000200c00 */
[----:B------:R-:W-:Y:S01]  /*3310*/  LOP3.LUT R13, R13, 0xff, RZ, 0xc0, !PT ;  /* 0x000000ff0d0d7812 */ /* 0x000fe200078ec0ff */
[----:B--2---:R-:W-:Y:S01]  /*3320*/  HADD2.F32 R36, -RZ, R36.H0_H0 ;  /* 0x20000024ff247230 */ /* 0x004fe20000004100 */
[----:B------:R-:W-:Y:S02]  /*3330*/  LOP3.LUT R18, R18, 0xff, RZ, 0xc0, !PT ;  /* 0x000000ff12127812 */ /* 0x000fe400078ec0ff */
[----:B------:R-:W-:Y:S02]  /*3340*/  IADD3 R44, PT, PT, R13, -0x80, RZ ;  /* 0xffffff800d2c7810 */ /* 0x000fe40007ffe0ff */
[----:B------:R-:W-:Y:S01]  /*3350*/  IADD3 R18, PT, PT, R18, -0x80, RZ ;  /* 0xffffff8012127810 */ /* 0x000fe20007ffe0ff */
[----:B------:R1:W-:Y:S01]  /*3360*/  I2F.F16 R43, R16 ;  /* 0x00000010002b7306 */ /* 0x0003e20000200c00 */
[--C-:B0-----:R-:W-:Y:S01]  /*3370*/  SHF.R.U32.HI R19, RZ, 0x8, R14.reuse ;  /* 0x00000008ff137819 */ /* 0x101fe2000001160e */
[----:B---3--:R-:W-:Y:S01]  /*3380*/  HADD2.F32 R35, -RZ, R35.H0_H0 ;  /* 0x20000023ff237230 */ /* 0x008fe20000004100 */
[----:B------:R-:W-:-:S02]  /*3390*/  SHF.R.U32.HI R14, RZ, 0x10, R14 ;  /* 0x00000010ff0e7819 */ /* 0x000fc4000001160e */
[----:B------:R-:W-:Y:S02]  /*33a0*/  LOP3.LUT R19, R19, 0xff, RZ, 0xc0, !PT ;  /* 0x000000ff13137812 */ /* 0x000fe400078ec0ff */
[----:B------:R-:W-:Y:S01]  /*33b0*/  LOP3.LUT R14, R14, 0xff, RZ, 0xc0, !PT ;  /* 0x000000ff0e0e7812 */ /* 0x000fe200078ec0ff */
[----:B------:R0:W2:Y:S01]  /*33c0*/  I2F.F16 R42, R12 ;  /* 0x0000000c002a7306 */ /* 0x0000a20000200c00 */
[--C-:B-1----:R-:W-:Y:S02]  /*33d0*/  SHF.R.U32.HI R16, RZ, 0x8, R15.reuse ;  /* 0x00000008ff107819 */ /* 0x102fe4000001160f */
[----:B------:R-:W-:Y:S02]  /*33e0*/  SHF.R.U32.HI R15, RZ, 0x10, R15 ;  /* 0x00000010ff0f7819 */ /* 0x000fe4000001160f */
[----:B------:R-:W-:Y:S02]  /*33f0*/  LOP3.LUT R16, R16, 0xff, RZ, 0xc0, !PT ;  /* 0x000000ff10107812 */ /* 0x000fe400078ec0ff */
[----:B------:R-:W-:Y:S01]  /*3400*/  IADD3 R19, PT, PT, R19, -0x80, RZ ;  /* 0xffffff8013137810 */ /* 0x000fe20007ffe0ff */
[----:B------:R1:W-:Y:S01]  /*3410*/  I2F.F16 R45, R18 ;  /* 0x00000012002d7306 */ /* 0x0003e20000200c00 */
[----:B0-----:R-:W0:Y:S01]  /*3420*/  LDS.64 R12, [UR5+0x10] ;  /* 0x00001005ff0c7984 */ /* 0x001e220008000a00 */
[----:B------:R-:W-:-:S02]  /*3430*/  LOP3.LUT R15, R15, 0xff, RZ, 0xc0, !PT ;  /* 0x000000ff0f0f7812 */ /* 0x000fc400078ec0ff */
[----:B------:R-:W-:Y:S02]  /*3440*/  IADD3 R49, PT, PT, R14, -0x80, RZ ;  /* 0xffffff800e317810 */ /* 0x000fe40007ffe0ff */
[----:B------:R-:W-:Y:S01]  /*3450*/  IADD3 R53, PT, PT, R15, -0x80, RZ ;  /* 0xffffff800f357810 */ /* 0x000fe20007ffe0ff */
[----:B--2---:R-:W-:Y:S01]  /*3460*/  HADD2.F32 R42, -RZ, R42.H0_H0 ;  /* 0x2000002aff2a7230 */ /* 0x004fe20000004100 */
[----:B------:R-:W-:Y:S01]  /*3470*/  I2F.F16 R60, R19 ;  /* 0x00000013003c7306 */ /* 0x000fe20000200c00 */
[----:B-1----:R-:W-:Y:S02]  /*3480*/  IADD3 R18, PT, PT, R16, -0x80, RZ ;  /* 0xffffff8010127810 */ /* 0x002fe40007ffe0ff */
[----:B------:R-:W-:Y:S02]  /*3490*/  SHF.R.U32.HI R15, RZ, 0x8, R21 ;  /* 0x00000008ff0f7819 */ /* 0x000fe40000011615 */
[----:B------:R-:W-:Y:S02]  /*34a0*/  SHF.R.U32.HI R14, RZ, 0x8, R20 ;  /* 0x00000008ff0e7819 */ /* 0x000fe40000011614 */
[----:B------:R-:W-:Y:S01]  /*34b0*/  LOP3.LUT R15, R15, 0xff, RZ, 0xc0, !PT ;  /* 0x000000ff0f0f7812 */ /* 0x000fe200078ec0ff */
[----:B------:R1:W-:Y:S01]  /*34c0*/  I2F.F16 R62, R18 ;  /* 0x00000012003e7306 */ /* 0x0003e20000200c00 */
[----:B------:R-:W-:-:S02]  /*34d0*/  SHF.R.U32.HI R16, RZ, 0x8, R22 ;  /* 0x00000008ff107819 */ /* 0x000fc40000011616 */
[----:B------:R-:W-:Y:S02]  /*34e0*/  IADD3 R48, PT, PT, R15, -0x80, RZ ;  /* 0xffffff800f307810 */ /* 0x000fe40007ffe0ff */
[----:B------:R-:W-:Y:S02]  /*34f0*/  LOP3.LUT R14, R14, 0xff, RZ, 0xc0, !PT ;  /* 0x000000ff0e0e7812 */ /* 0x000fe400078ec0ff */
[----:B------:R-:W-:Y:S01]  /*3500*/  SHF.R.U32.HI R15, RZ, 0x10, R20 ;  /* 0x00000010ff0f7819 */ /* 0x000fe20000011614 */
[----:B------:R-:W2:Y:S01]  /*3510*/  I2F.F16 R44, R44 ;  /* 0x0000002c002c7306 */ /* 0x000ea20000200c00 */
[----:B-1----:R-:W-:Y:S02]  /*3520*/  SHF.R.U32.HI R18, RZ, 0x8, R23 ;  /* 0x00000008ff127819 */ /* 0x002fe40000011617 */
[----:B------:R-:W-:Y:S02]  /*3530*/  LOP3.LUT R16, R16, 0xff, RZ, 0xc0, !PT ;  /* 0x000000ff10107812 */ /* 0x000fe400078ec0ff */
[----:B------:R-:W-:-:S02]  /*3540*/  LOP3.LUT R18, R18, 0xff, RZ, 0xc0, !PT ;  /* 0x000000ff12127812 */ /* 0x000fc400078ec0ff */
[----:B------:R-:W-:Y:S01]  /*3550*/  IADD3 R14, PT, PT, R14, -0x80, RZ ;  /* 0xffffff800e0e7810 */ /* 0x000fe20007ffe0ff */
[----:B------:R-:W1:Y:S01]  /*3560*/  I2F.F16 R49, R49 ;  /* 0x0000003100317306 */ /* 0x000e620000200c00 */
[----:B------:R-:W-:Y:S02]  /*3570*/  IADD3 R52, PT, PT, R18, -0x80, RZ ;  /* 0xffffff8012347810 */ /* 0x000fe40007ffe0ff */
[----:B------:R-:W3:Y:S01]  /*3580*/  LDS.64 R18, [UR5+0x18] ;  /* 0x00001805ff127984 */ /* 0x000ee20008000a00 */
[----:B------:R-:W-:Y:S02]  /*3590*/  LOP3.LUT R15, R15, 0xff, RZ, 0xc0, !PT ;  /* 0x000000ff0f0f7812 */ /* 0x000fe400078ec0ff */
[----:B------:R-:W-:Y:S01]  /*35a0*/  LEA.HI R28, R20, 0xffffff80, RZ, 0x8 ;  /* 0xffffff80141c7811 */ /* 0x000fe200078f40ff */
[----:B--2---:R-:W-:Y:S01]  /*35b0*/  HADD2.F32 R44, -RZ, R44.H0_H0 ;  /* 0x2000002cff2c7230 */ /* 0x004fe20000004100 */
[----:B------:R-:W2:Y:S01]  /*35c0*/  I2F.F16 R53, R53 ;  /* 0x0000003500357306 */ /* 0x000ea20000200c00 */
[----:B------:R-:W-:Y:S01]  /*35d0*/  IADD3 R20, PT, PT, R16, -0x80, RZ ;  /* 0xffffff8010147810 */ /* 0x000fe20007ffe0ff */
[--C-:B0-----:R-:W-:Y:S01]  /*35e0*/  HADD2.F32 R16, -RZ, R12.reuse.H0_H0 ;  /* 0x2000000cff107230 */ /* 0x101fe20000004100 */
[----:B------:R-:W-:Y:S01]  /*35f0*/  LOP3.LUT R56, R55, 0xff, RZ, 0xc0, !PT ;  /* 0x000000ff37387812 */ /* 0x000fe200078ec0ff */
[----:B------:R-:W-:Y:S01]  /*3600*/  HADD2.F32 R59, -RZ, R12.H1_H1 ;  /* 0x3000000cff3b7230 */ /* 0x000fe20000004100 */
[----:B------:R-:W-:Y:S01]  /*3610*/  IADD3 R55, PT, PT, R15, -0x80, RZ ;  /* 0xffffff800f377810 */ /* 0x000fe20007ffe0ff */
[--C-:B------:R-:W-:Y:S01]  /*3620*/  HADD2.F32 R61, -RZ, R13.reuse.H0_H0 ;  /* 0x2000000dff3d7230 */ /* 0x100fe20000004100 */
[----:B------:R-:W-:Y:S01]  /*3630*/  IADD3 R33, PT, PT, R33, -0x80, RZ ;  /* 0xffffff8021217810 */ /* 0x000fe20007ffe0ff */
[----:B------:R-:W0:Y:S01]  /*3640*/  I2F.F16 R30, R30 ;  /* 0x0000001e001e7306 */ /* 0x000e220000200c00 */
[----:B------:R-:W-:Y:S01]  /*3650*/  HADD2.F32 R54, -RZ, R13.H1_H1 ;  /* 0x3000000dff367230 */ /* 0x000fe20000004100 */
[----:B------:R-:W-:Y:S01]  /*3660*/  LOP3.LUT R34, R23, 0xff, RZ, 0xc0, !PT ;  /* 0x000000ff17227812 */ /* 0x000fe200078ec0ff */
[----:B------:R-:W-:Y:S01]  /*3670*/  HADD2.F32 R12, -RZ, R39.H0_H0 ;  /* 0x20000027ff0c7230 */ /* 0x000fe20000004100 */
[----:B------:R-:W-:Y:S01]  /*3680*/  LEA.HI R27, R21, 0xffffff80, RZ, 0x8 ;  /* 0xffffff80151b7811 */ /* 0x000fe200078f40ff */
[----:B------:R-:W-:Y:S01]  /*3690*/  HADD2.F32 R15, -RZ, R40.H0_H0 ;  /* 0x20000028ff0f7230 */ /* 0x000fe20000004100 */
[----:B------:R-:W-:Y:S01]  /*36a0*/  LEA.HI R26, R22, 0xffffff80, RZ, 0x8 ;  /* 0xffffff80161a7811 */ /* 0x000fe200078f40ff */
[----:B------:R-:W-:Y:S01]  /*36b0*/  HADD2.F32 R13, -RZ, R37.H0_H0 ;  /* 0x20000025ff0d7230 */ /* 0x000fe20000004100 */
[----:B------:R4:W-:Y:S01]  /*36c0*/  I2F.F16 R46, R14 ;  /* 0x0000000e002e7306 */ /* 0x0009e20000200c00 */
[----:B------:R-:W-:Y:S01]  /*36d0*/  SHF.R.U32.HI R57, RZ, 0x10, R22 ;  /* 0x00000010ff397819 */ /* 0x000fe20000011616 */
[----:B------:R-:W-:Y:S01]  /*36e0*/  HADD2.F32 R22, -RZ, R43.H0_H0 ;  /* 0x2000002bff167230 */ /* 0x000fe20000004100 */
[----:B------:R-:W-:Y:S01]  /*36f0*/  LEA.HI R21, R23, 0xffffff80, RZ, 0x8 ;  /* 0xffffff8017157811 */ /* 0x000fe200078f40ff */
[----:B------:R-:W-:Y:S01]  /*3700*/  HADD2.F32 R37, -RZ, R60.H0_H0 ;  /* 0x2000003cff257230 */ /* 0x000fe20000004100 */
[----:B------:R-:W-:Y:S01]  /*3710*/  SHF.R.U32.HI R58, RZ, 0x10, R23 ;  /* 0x00000010ff3a7819 */ /* 0x000fe20000011617 */
[----:B------:R-:W-:-:S02]  /*3720*/  HADD2.F32 R23, -RZ, R62.H0_H0 ;  /* 0x2000003eff177230 */ /* 0x000fc40000004100 */
[C---:B------:R-:W-:Y:S01]  /*3730*/  FFMA.FTZ R40, R16.reuse, R12, RZ ;  /* 0x0000000c10287223 */ /* 0x040fe200000100ff */
[----:B------:R-:W3:Y:S01]  /*3740*/  I2F.F16 R29, R29 ;  /* 0x0000001d001d7306 */ /* 0x000ee20000200c00 */
[----:B----4-:R-:W-:Y:S02]  /*3750*/  HADD2.F32 R14, -RZ, R38.H0_H0 ;  /* 0x20000026ff0e7230 */ /* 0x010fe40000004100 */
[----:B------:R-:W-:Y:S01]  /*3760*/  FFMA.FTZ R60, R16, R15, RZ ;  /* 0x0000000f103c7223 */ /* 0x000fe200000100ff */
[----:B------:R-:W-:Y:S01]  /*3770*/  HADD2.F32 R38, -RZ, R45.H0_H0 ;  /* 0x2000002dff267230 */ /* 0x000fe20000004100 */
[----:B------:R-:W-:Y:S01]  /*3780*/  IADD3 R34, PT, PT, R34, -0x80, RZ ;  /* 0xffffff8022227810 */ /* 0x000fe20007ffe0ff */
[----:B-1----:R-:W-:Y:S02]  /*3790*/  HADD2.F32 R49, -RZ, R49.H0_H0 ;  /* 0x20000031ff317230 */ /* 0x002fe40000004100 */
[----:B------:R-:W-:Y:S01]  /*37a0*/  FFMA.FTZ R43, R14, R16, RZ ;  /* 0x000000100e2b7223 */ /* 0x000fe200000100ff */
[----:B------:R-:W-:Y:S01]  /*37b0*/  FFMA.FTZ R16, R16, R13, RZ ;  /* 0x0000000d10107223 */ /* 0x000fe200000100ff */
[----:B------:R-:W1:Y:S01]  /*37c0*/  I2F.F16 R33, R33 ;  /* 0x0000002100217306 */ /* 0x000e620000200c00 */
[C---:B------:R-:W-:Y:S01]  /*37d0*/  FFMA.FTZ R40, R59.reuse, R38, R40 ;  /* 0x000000263b287223 */ /* 0x040fe20000010028 */
[----:B------:R-:W-:Y:S01]  /*37e0*/  FFMA.FTZ R43, R22, R59, R43 ;  /* 0x0000003b162b7223 */ /* 0x000fe2000001002b */
[C---:B------:R-:W-:Y:S01]  /*37f0*/  FFMA.FTZ R60, R59.reuse, R37, R60 ;  /* 0x000000253b3c7223 */ /* 0x040fe2000001003c */
[----:B------:R-:W-:Y:S01]  /*3800*/  FFMA.FTZ R59, R59, R23, R16 ;  /* 0x000000173b3b7223 */ /* 0x000fe20000010010 */
[----:B------:R-:W-:Y:S01]  /*3810*/  LOP3.LUT R57, R57, 0xff, RZ, 0xc0, !PT ;  /* 0x000000ff39397812 */ /* 0x000fe200078ec0ff */
[----:B--2---:R-:W-:Y:S01]  /*3820*/  HADD2.F32 R16, -RZ, R53.H0_H0 ;  /* 0x20000035ff107230 */ /* 0x004fe20000004100 */
[----:B------:R-:W-:Y:S01]  /*3830*/  LOP3.LUT R58, R58, 0xff, RZ, 0xc0, !PT ;  /* 0x000000ff3a3a7812 */ /* 0x000fe200078ec0ff */
[----:B------:R-:W2:Y:S01]  /*3840*/  I2F.F16 R32, R32 ;  /* 0x0000002000207306 */ /* 0x000ea20000200c00 */
[----:B0-----:R-:W-:-:S02]  /*3850*/  HADD2.F32 R30, -RZ, R30.H0_H0 ;  /* 0x2000001eff1e7230 */ /* 0x001fc40000004100 */
[C---:B------:R-:W-:Y:S01]  /*3860*/  FFMA.FTZ R45, R61.reuse, R44, R40 ;  /* 0x0000002c3d2d7223 */ /* 0x040fe20000010028 */
[----:B------:R-:W-:Y:S01]  /*3870*/  FFMA.FTZ R53, R61, R49, R60 ;  /* 0x000000313d357223 */ /* 0x000fe2000001003c */
[----:B------:R-:W-:Y:S01]  /*3880*/  IADD3 R57, PT, PT, R57, -0x80, RZ ;  /* 0xffffff8039397810 */ /* 0x000fe20007ffe0ff */
[----:B---3--:R-:W-:Y:S02]  /*3890*/  HADD2.F32 R29, -RZ, R29.H0_H0 ;  /* 0x2000001dff1d7230 */ /* 0x008fe40000004100 */
[----:B------:R-:W-:Y:S01]  /*38a0*/  FFMA.FTZ R40, R61, R16, R59 ;  /* 0x000000103d287223 */ /* 0x000fe2000001003b */
[----:B------:R-:W-:Y:S01]  /*38b0*/  IADD3 R56, PT, PT, R56, -0x80, RZ ;  /* 0xffffff8038387810 */ /* 0x000fe20007ffe0ff */
[----:B------:R-:W0:Y:S01]  /*38c0*/  I2F.F16 R31, R31 ;  /* 0x0000001f001f7306 */ /* 0x000e220000200c00 */
[----:B------:R-:W-:Y:S01]  /*38d0*/  IADD3 R58, PT, PT, R58, -0x80, RZ ;  /* 0xffffff803a3a7810 */ /* 0x000fe20007ffe0ff */
[C---:B------:R-:W-:Y:S01]  /*38e0*/  FFMA.FTZ R60, R54.reuse, R30, R53 ;  /* 0x0000001e363c7223 */ /* 0x040fe20000010035 */
[----:B------:R-:W-:Y:S01]  /*38f0*/  FFMA.FTZ R53, R54, R29, R40 ;  /* 0x0000001d36357223 */ /* 0x000fe20000010028 */
[----:B------:R-:W-:-:S02]  /*3900*/  HADD2.F32 R40, -RZ, R18.H0_H0 ;  /* 0x20000012ff287230 */ /* 0x000fc40000004100 */
[----:B------:R-:W-:Y:S01]  /*3910*/  FFMA.FTZ R43, R42, R61, R43 ;  /* 0x0000003d2a2b7223 */ /* 0x000fe2000001002b */
[----:B-1----:R-:W-:Y:S01]  /*3920*/  HADD2.F32 R33, -RZ, R33.H0_H0 ;  /* 0x20000021ff217230 */ /* 0x002fe20000004100 */
[----:B------:R-:W-:Y:S01]  /*3930*/  ISETP.NE.AND P0, PT, R51, 0x1, PT ;  /* 0x000000013300780c */ /* 0x000fe20003f05270 */
[----:B------:R-:W1:Y:S01]  /*3940*/  I2F.F16 R34, R34 ;  /* 0x0000002200227306 */ /* 0x000e620000200c00 */
[----:B--2---:R-:W-:Y:S02]  /*3950*/  HADD2.F32 R32, -RZ, R32.H0_H0 ;  /* 0x20000020ff207230 */ /* 0x004fe40000004100 */
[----:B------:R-:W-:Y:S01]  /*3960*/  FFMA.FTZ R61, R40, R33, R60 ;  /* 0x00000021283d7223 */ /* 0x000fe2000001003c */
[----:B------:R-:W-:Y:S02]  /*3970*/  HADD2.F32 R59, -RZ, R19.H1_H1 ;  /* 0x30000013ff3b7230 */ /* 0x000fe40000004100 */
[----:B------:R-:W-:Y:S01]  /*3980*/  FFMA.FTZ R43, R32, R54, R43 ;  /* 0x00000036202b7223 */ /* 0x000fe2000001002b */
[----:B0-----:R-:W-:Y:S01]  /*3990*/  HADD2.F32 R31, -RZ, R31.H0_H0 ;  /* 0x2000001fff1f7230 */ /* 0x001fe20000004100 */
[----:B------:R-:W0:Y:S01]  /*39a0*/  I2F.F16 R48, R48 ;  /* 0x0000003000307306 */ /* 0x000e220000200c00 */
[----:B------:R-:W-:-:S03]  /*39b0*/  HADD2.F32 R46, -RZ, R46.H0_H0 ;  /* 0x2000002eff2e7230 */ /* 0x000fc60000004100 */
[----:B------:R-:W-:Y:S01]  /*39c0*/  FFMA.FTZ R45, R54, R31, R45 ;  /* 0x0000001f362d7223 */ /* 0x000fe2000001002d */
[----:B------:R-:W-:Y:S02]  /*39d0*/  HADD2.F32 R54, -RZ, R19.H0_H0 ;  /* 0x20000013ff367230 */ /* 0x000fe40000004100 */
[----:B------:R-:W-:Y:S01]  /*39e0*/  FFMA.FTZ R19, R36, R40, R43 ;  /* 0x0000002824137223 */ /* 0x000fe2000001002b */
[----:B-1----:R-:W-:Y:S01]  /*39f0*/  HADD2.F32 R34, -RZ, R34.H0_H0 ;  /* 0x20000022ff227230 */ /* 0x002fe20000004100 */
[----:B------:R-:W-:Y:S04]  /*3a00*/  I2F.F16 R20, R20 ;  /* 0x0000001400147306 */ /* 0x000fe80000200c00 */
[----:B------:R-:W-:Y:S01]  /*3a10*/  FFMA.FTZ R63, R40, R34, R53 ;  /* 0x00000022283f7223 */ /* 0x000fe20000010035 */
[----:B0-----:R-:W-:-:S03]  /*3a20*/  HADD2.F32 R48, -RZ, R48.H0_H0 ;  /* 0x20000030ff307230 */ /* 0x001fc60000004100 */
[----:B------:R-:W0:Y:S08]  /*3a30*/  I2F.F16 R52, R52 ;  /* 0x0000003400347306 */ /* 0x000e300000200c00 */
[----:B------:R1:W2:Y:S01]  /*3a40*/  I2F.F16 R39, R55 ;  /* 0x0000003700277306 */ /* 0x0002a20000200c00 */
[----:B0-----:R-:W-:-:S07]  /*3a50*/  HADD2.F32 R52, -RZ, R52.H0_H0 ;  /* 0x20000034ff347230 */ /* 0x001fce0000004100 */
[----:B------:R0:W3:Y:S01]  /*3a60*/  I2F.F16 R62, R56 ;  /* 0x00000038003e7306 */ /* 0x0000e20000200c00 */
[----:B-1----:R-:W-:-:S05]  /*3a70*/  HADD2.F32 R55, -RZ, R18.H1_H1 ;  /* 0x30000012ff377230 */ /* 0x002fca0000004100 */
[----:B------:R-:W-:Y:S01]  /*3a80*/  FFMA.FTZ R18, R46, R55, R19 ;  /* 0x000000372e127223 */ /* 0x000fe20000010013 */
[----:B--2---:R-:W-:Y:S01]  /*3a90*/  HADD2.F32 R39, -RZ, R39.H0_H0 ;  /* 0x20000027ff277230 */ /* 0x004fe20000004100 */
[----:B------:R-:W1:Y:S01]  /*3aa0*/  I2F.F16 R57, R57 ;  /* 0x0000003900397306 */ /* 0x000e620000200c00 */
[----:B0-----:R-:W-:Y:S01]  /*3ab0*/  FFMA.FTZ R56, R40, R35, R45 ;  /* 0x0000002328387223 */ /* 0x001fe2000001002d */
[----:B------:R-:W-:Y:S02]  /*3ac0*/  HADD2.F32 R40, -RZ, R20.H0_H0 ;  /* 0x20000014ff287230 */ /* 0x000fe40000004100 */
[----:B------:R-:W-:Y:S01]  /*3ad0*/  FFMA.FTZ R19, R39, R54, R18 ;  /* 0x0000003627137223 */ /* 0x000fe20000010012 */
[----:B---3--:R-:W-:-:S03]  /*3ae0*/  HADD2.F32 R43, -RZ, R62.H0_H0 ;  /* 0x2000003eff2b7230 */ /* 0x008fc60000004100 */
[----:B------:R-:W0:Y:S01]  /*3af0*/  I2F.F16 R58, R58 ;  /* 0x0000003a003a7306 */ /* 0x000e220000200c00 */
[----:B------:R-:W-:Y:S01]  /*3b00*/  FFMA.FTZ R20, R55, R40, R61 ;  /* 0x0000002837147223 */ /* 0x000fe2000001003d */
[----:B-1----:R-:W-:-:S06]  /*3b10*/  HADD2.F32 R45, -RZ, R57.H0_H0 ;  /* 0x20000039ff2d7230 */ /* 0x002fcc0000004100 */
[----:B------:R-:W1:Y:S01]  /*3b20*/  I2F.F16 R28, R28 ;  /* 0x0000001c001c7306 */ /* 0x000e620000200c00 */
[C---:B------:R-:W-:Y:S01]  /*3b30*/  FFMA.FTZ R57, R55.reuse, R48, R56 ;  /* 0x0000003037397223 */ /* 0x040fe20000010038 */
[----:B------:R-:W-:Y:S01]  /*3b40*/  FFMA.FTZ R56, R55, R52, R63 ;  /* 0x0000003437387223 */ /* 0x000fe2000001003f */
[----:B------:R-:W-:Y:S02]  /*3b50*/  HADD2.F32 R55, -RZ, R3.H0_H0 ;  /* 0x20000003ff377230 */ /* 0x000fe40000004100 */
[----:B------:R-:W-:Y:S01]  /*3b60*/  FFMA.FTZ R18, R54, R43, R57 ;  /* 0x0000002b36127223 */ /* 0x000fe20000010039 */
[----:B0-----:R-:W-:Y:S02]  /*3b70*/  HADD2.F32 R53, -RZ, R58.H0_H0 ;  /* 0x2000003aff357230 */ /* 0x001fe40000004100 */
[----:B------:R-:W0:Y:S01]  /*3b80*/  I2F.F16 R27, R27 ;  /* 0x0000001b001b7306 */ /* 0x000e220000200c00 */
[----:B-1----:R-:W-:-:S07]  /*3b90*/  HADD2.F32 R28, -RZ, R28.H0_H0 ;  /* 0x2000001cff1c7230 */ /* 0x002fce0000004100 */
[----:B------:R-:W1:Y:S01]  /*3ba0*/  I2F.F16 R26, R26 ;  /* 0x0000001a001a7306 */ /* 0x000e620000200c00 */
[----:B------:R-:W-:Y:S01]  /*3bb0*/  FFMA.FTZ R19, R28, R59, R19 ;  /* 0x0000003b1c137223 */ /* 0x000fe20000010013 */
[----:B0-----:R-:W-:-:S06]  /*3bc0*/  HADD2.F32 R27, -RZ, R27.H0_H0 ;  /* 0x2000001bff1b7230 */ /* 0x001fcc0000004100 */
[----:B------:R0:W2:Y:S01]  /*3bd0*/  I2F.F16 R60, R21 ;  /* 0x00000015003c7306 */ /* 0x0000a20000200c00 */
[----:B------:R-:W-:Y:S01]  /*3be0*/  FFMA.FTZ R18, R59, R27, R18 ;  /* 0x0000001b3b127223 */ /* 0x000fe20000010012 */
[----:B-1----:R-:W-:-:S03]  /*3bf0*/  HADD2.F32 R58, -RZ, R26.H0_H0 ;  /* 0x2000001aff3a7230 */ /* 0x002fc60000004100 */
[----:B------:R-:W-:Y:S01]  /*3c00*/  FMUL.FTZ R18, R55, R18 ;  /* 0x0000001237127220 */ /* 0x000fe20000410000 */
[C---:B0-----:R-:W-:Y:S01]  /*3c10*/  FFMA.FTZ R21, R54.reuse, R45, R20 ;  /* 0x0000002d36157223 */ /* 0x041fe20000010014 */
[----:B------:R-:W-:Y:S01]  /*3c20*/  FFMA.FTZ R20, R54, R53, R56 ;  /* 0x0000003536147223 */ /* 0x000fe20000010038 */
[----:B------:R-:W-:Y:S02]  /*3c30*/  HADD2.F32 R54, -RZ, R2.H0_H0 ;  /* 0x20000002ff367230 */ /* 0x000fe40000004100 */
[----:B------:R-:W-:Y:S02]  /*3c40*/  HADD2.F32 R56, -RZ, R4.H0_H0 ;  /* 0x20000004ff387230 */ /* 0x000fe40000004100 */
[----:B------:R-:W-:Y:S01]  /*3c50*/  FFMA.FTZ R21, R59, R58, R21 ;  /* 0x0000003a3b157223 */ /* 0x000fe20000010015 */
[----:B--2---:R-:W-:Y:S02]  /*3c60*/  HADD2.F32 R57, -RZ, R60.H0_H0 ;  /* 0x2000003cff397230 */ /* 0x004fe40000004100 */
[----:B------:R-:W-:Y:S01]  /*3c70*/  FMUL.FTZ R19, R54, R19 ;  /* 0x0000001336137220 */ /* 0x000fe20000410000 */
[----:B------:R-:W-:-:S02]  /*3c80*/  HADD2.F32 R26, -RZ, R5.H0_H0 ;  /* 0x20000005ff1a7230 */ /* 0x000fc40000004100 */
[----:B------:R-:W-:Y:S01]  /*3c90*/  FMUL.FTZ R21, R56, R21 ;  /* 0x0000001538157220 */ /* 0x000fe20000410000 */
[----:B------:R-:W-:Y:S01]  /*3ca0*/  F2FP.F16.F32.PACK_AB R18, RZ, R18 ;  /* 0x00000012ff12723e */ /* 0x000fe200000000ff */
[----:B------:R-:W-:Y:S01]  /*3cb0*/  FFMA.FTZ R59, R59, R57, R20 ;  /* 0x000000393b3b7223 */ /* 0x000fe20000010014 */
[----:B------:R-:W-:Y:S02]  /*3cc0*/  F2FP.F16.F32.PACK_AB R19, RZ, R19 ;  /* 0x00000013ff13723e */ /* 0x000fe400000000ff */
[----:B------:R-:W-:Y:S01]  /*3cd0*/  F2FP.F16.F32.PACK_AB R21, RZ, R21 ;  /* 0x00000015ff15723e */ /* 0x000fe200000000ff */
[----:B------:R-:W-:Y:S01]  /*3ce0*/  FMUL.FTZ R59, R26, R59 ;  /* 0x0000003b1a3b7220 */ /* 0x000fe20000410000 */
[----:B------:R-:W-:-:S04]  /*3cf0*/  PRMT R19, R19, 0x5410, R18 ;  /* 0x0000541013137816 */ /* 0x000fc80000000012 */
[----:B------:R-:W-:Y:S01]  /*3d00*/  F2FP.F16.F32.PACK_AB R59, RZ, R59 ;  /* 0x0000003bff3b723e */ /* 0x000fe200000000ff */
[----:B------:R-:W-:-:S03]  /*3d10*/  HFMA2 R6, R19, 1, 1, R6 ;  /* 0x3c003c0013067831 */ /* 0x000fc60000000006 */
        /* <DEDUP_REMOVED lines=169> */
.L_x_1173:
[C---:B-----5:R-:W-:Y:S02]  /*47b0*/  IMAD.WIDE R20, R47.reuse, 0x4, R24 ;  /* 0x000000042f147825 */ /* 0x060fe400078e0218 */
[----:B0-----:R-:W5:Y:S04]  /*47c0*/  LDG.E.128.CONSTANT R24, desc[UR8][R24.64] ;  /* 0x0000000818187981 */ /* 0x001f68000c1e9d00 */
[----:B------:R0:W5:Y:S01]  /*47d0*/  LDG.E.128.CONSTANT R12, desc[UR8][R20.64] ;  /* 0x00000008140c7981 */ /* 0x000162000c1e9d00 */
[----:B------:R-:W-:Y:S01]  /*47e0*/  IMAD.WIDE R18, R47, 0x4, R20 ;  /* 0x000000042f127825 */ /* 0x000fe200078e0214 */
[----:B------:R-:W-:Y:S06]  /*47f0*/  @!P1 BRA `(.L_x_1174) ;  /* 0x0000001400a89947 */ /* 0x000fec0003800000 */
[----:B-----5:R-:W-:Y:S02]  /*4800*/  LOP3.LUT R16, R25, 0xff, RZ, 0xc0, !PT ;  /* 0x000000ff19107812 */ /* 0x020fe400078ec0ff */
[----:B0-----:R-:W-:Y:S02]  /*4810*/  LOP3.LUT R21, R13, 0xff, RZ, 0xc0, !PT ;  /* 0x000000ff0d157812 */ /* 0x001fe400078ec0ff */
[----:B------:R-:W-:Y:S02]  /*4820*/  IADD3 R39, PT, PT, R16, -0x80, RZ ;  /* 0xffffff8010277810 */ /* 0x000fe40007ffe0ff */
[----:B------:R-:W-:Y:S02]  /*4830*/  LOP3.LUT R16, R27, 0xff, RZ, 0xc0, !PT ;  /* 0x000000ff1b107812 */ /* 0x000fe400078ec0ff */
[----:B------:R-:W-:Y:S02]  /*4840*/  LOP3.LUT R20, R26, 0xff, RZ, 0xc0, !PT ;  /* 0x000000ff1a147812 */ /* 0x000fe400078ec0ff */
[----:B------:R-:W-:Y:S01]  /*4850*/  IADD3 R37, PT, PT, R16, -0x80, RZ ;  /* 0xffffff8010257810 */ /* 0x000fe20007ffe0ff */
[----:B------:R-:W-:Y:S01]  /*4860*/  I2F.F16 R39, R39 ;  /* 0x0000002700277306 */ /* 0x000fe20000200c00 */
[----:B------:R-:W-:-:S02]  /*4870*/  LOP3.LUT R16, R24, 0xff, RZ, 0xc0, !PT ;  /* 0x000000ff18107812 */ /* 0x000fc400078ec0ff */
[----:B------:R-:W-:Y:S02]  /*4880*/  IADD3 R21, PT, PT, R21, -0x80, RZ ;  /* 0xffffff8015157810 */ /* 0x000fe40007ffe0ff */
[----:B------:R-:W-:Y:S02]  /*4890*/  IADD3 R16, PT, PT, R16, -0x80, RZ ;  /* 0xffffff8010107810 */ /* 0x000fe40007ffe0ff */
[----:B------:R-:W-:Y:S01]  /*48a0*/  IADD3 R40, PT, PT, R20, -0x80, RZ ;  /* 0xffffff8014287810 */ /* 0x000fe20007ffe0ff */
[----:B------:R0:W1:Y:S01]  /*48b0*/  I2F.F16 R35, R21 ;  /* 0x0000001500237306 */ /* 0x0000620000200c00 */
[----:B------:R-:W-:Y:S02]  /*48c0*/  LOP3.LUT R20, R12, 0xff, RZ, 0xc0, !PT ;  /* 0x000000ff0c147812 */ /* 0x000fe400078ec0ff */
[----:B------:R-:W-:Y:S02]  /*48d0*/  LEA.HI R32, R24, 0xffffff80, RZ, 0x8 ;  /* 0xffffff8018207811 */ /* 0x000fe400078f40ff */
[----:B------:R-:W-:-:S02]  /*48e0*/  IADD3 R20, PT, PT, R20, -0x80, RZ ;  /* 0xffffff8014147810 */ /* 0x000fc40007ffe0ff */
[----:B------:R-:W-:Y:S01]  /*48f0*/  LEA.HI R31, R25, 0xffffff80, RZ, 0x8 ;  /* 0xffffff80191f7811 */ /* 0x000fe200078f40ff */
[----:B------:R2:W-:Y:S01]  /*4900*/  I2F.F16 R38, R16 ;  /* 0x0000001000267306 */ /* 0x0005e20000200c00 */
[--C-:B0-----:R-:W-:Y:S02]  /*4910*/  SHF.R.U32.HI R21, RZ, 0x8, R25.reuse ;  /* 0x00000008ff157819 */ /* 0x101fe40000011619 */
[----:B------:R-:W-:Y:S02]  /*4920*/  SHF.R.U32.HI R43, RZ, 0x10, R25 ;  /* 0x00000010ff2b7819 */ /* 0x000fe40000011619 */
[----:B------:R-:W-:Y:S02]  /*4930*/  LOP3.LUT R21, R21, 0xff, RZ, 0xc0, !PT ;  /* 0x000000ff15157812 */ /* 0x000fe400078ec0ff */
[----:B------:R-:W-:Y:S01]  /*4940*/  LEA.HI R30, R26, 0xffffff80, RZ, 0x8 ;  /* 0xffffff801a1e7811 */ /* 0x000fe200078f40ff */
[----:B------:R0:W3:Y:S01]  /*4950*/  I2F.F16 R36, R20 ;  /* 0x0000001400247306 */ /* 0x0000e20000200c00 */
[--C-:B--2---:R-:W-:Y:S01]  /*4960*/  SHF.R.U32.HI R16, RZ, 0x8, R24.reuse ;  /* 0x00000008ff107819 */ /* 0x104fe20000011618 */
[----:B-1----:R-:W-:Y:S01]  /*4970*/  HADD2.F32 R35, -RZ, R35.H0_H0 ;  /* 0x20000023ff237230 */ /* 0x002fe20000004100 */
[----:B------:R-:W-:-:S02]  /*4980*/  SHF.R.U32.HI R24, RZ, 0x10, R24 ;  /* 0x00000010ff187819 */ /* 0x000fc40000011618 */
[----:B------:R-:W-:Y:S02]  /*4990*/  LOP3.LUT R16, R16, 0xff, RZ, 0xc0, !PT ;  /* 0x000000ff10107812 */ /* 0x000fe400078ec0ff */
[----:B------:R-:W-:Y:S01]  /*49a0*/  IADD3 R25, PT, PT, R21, -0x80, RZ ;  /* 0xffffff8015197810 */ /* 0x000fe20007ffe0ff */
[----:B------:R-:W-:Y:S01]  /*49b0*/  I2F.F16 R40, R40 ;  /* 0x0000002800287306 */ /* 0x000fe20000200c00 */
[----:B0-----:R-:W-:Y:S02]  /*49c0*/  LOP3.LUT R20, R24, 0xff, RZ, 0xc0, !PT ;  /* 0x000000ff18147812 */ /* 0x001fe400078ec0ff */
[----:B------:R-:W-:Y:S02]  /*49d0*/  SHF.R.U32.HI R21, RZ, 0x8, R26 ;  /* 0x00000008ff157819 */ /* 0x000fe4000001161a */
[----:B------:R-:W-:Y:S02]  /*49e0*/  IADD3 R16, PT, PT, R16, -0x80, RZ ;  /* 0xffffff8010107810 */ /* 0x000fe40007ffe0ff */
[----:B------:R-:W-:Y:S01]  /*49f0*/  IADD3 R20, PT, PT, R20, -0x80, RZ ;  /* 0xffffff8014147810 */ /* 0x000fe20007ffe0ff */
[----:B------:R-:W-:Y:S01]  /*4a00*/  I2F.F16 R37, R37 ;  /* 0x0000002500257306 */ /* 0x000fe20000200c00 */
[----:B------:R-:W-:Y:S01]  /*4a10*/  LOP3.LUT R21, R21, 0xff, RZ, 0xc0, !PT ;  /* 0x000000ff15157812 */ /* 0x000fe200078ec0ff */
[----:B---3--:R-:W-:Y:S01]  /*4a20*/  HADD2.F32 R36, -RZ, R36.H0_H0 ;  /* 0x20000024ff247230 */ /* 0x008fe20000004100 */
[----:B------:R-:W-:-:S02]  /*4a30*/  SHF.R.U32.HI R44, RZ, 0x8, R27 ;  /* 0x00000008ff2c7819 */ /* 0x000fc4000001161b */
[----:B------:R-:W-:Y:S02]  /*4a40*/  LEA.HI R29, R27, 0xffffff80, RZ, 0x8 ;  /* 0xffffff801b1d7811 */ /* 0x000fe400078f40ff */
[----:B------:R-:W-:Y:S01]  /*4a50*/  LOP3.LUT R44, R44, 0xff, RZ, 0xc0, !PT ;  /* 0x000000ff2c2c7812 */ /* 0x000fe200078ec0ff */
[----:B------:R0:W1:Y:S01]  /*4a60*/  I2F.F16 R24, R16 ;  /* 0x0000001000187306 */ /* 0x0000620000200c00 */
[----:B------:R-:W-:Y:S02]  /*4a70*/  SHF.R.U32.HI R27, RZ, 0x10, R27 ;  /* 0x00000010ff1b7819 */ /* 0x000fe4000001161b */
[----:B------:R-:W-:Y:S02]  /*4a80*/  IADD3 R45, PT, PT, R44, -0x80, RZ ;  /* 0xffffff802c2d7810 */ /* 0x000fe40007ffe0ff */
[----:B------:R-:W-:Y:S02]  /*4a90*/  LOP3.LUT R43, R43, 0xff, RZ, 0xc0, !PT ;  /* 0x000000ff2b2b7812 */ /* 0x000fe400078ec0ff */
[----:B------:R-:W-:Y:S01]  /*4aa0*/  LOP3.LUT R27, R27, 0xff, RZ, 0xc0, !PT ;  /* 0x000000ff1b1b7812 */ /* 0x000fe200078ec0ff */
[----:B------:R2:W3:Y:S01]  /*4ab0*/  I2F.F16 R42, R20 ;  /* 0x00000014002a7306 */ /* 0x0004e20000200c00 */
[----:B0-----:R-:W-:-:S02]  /*4ac0*/  SHF.R.U32.HI R16, RZ, 0x10, R26 ;  /* 0x00000010ff107819 */ /* 0x001fc4000001161a */
[----:B------:R-:W-:Y:S02]  /*4ad0*/  IADD3 R26, PT, PT, R21, -0x80, RZ ;  /* 0xffffff80151a7810 */ /* 0x000fe40007ffe0ff */
[----:B------:R-:W-:Y:S02]  /*4ae0*/  LOP3.LUT R16, R16, 0xff, RZ, 0xc0, !PT ;  /* 0x000000ff10107812 */ /* 0x000fe400078ec0ff */
[----:B------:R-:W-:Y:S01]  /*4af0*/  IADD3 R43, PT, PT, R43, -0x80, RZ ;  /* 0xffffff802b2b7810 */ /* 0x000fe20007ffe0ff */
[----:B------:R-:W-:Y:S01]  /*4b00*/  I2F.F16 R25, R25 ;  /* 0x0000001900197306 */ /* 0x000fe20000200c00 */
[----:B--2---:R-:W0:Y:S01]  /*4b10*/  LDS.64 R20, [UR5+0x20] ;  /* 0x00002005ff147984 */ /* 0x004e220008000a00 */
[----:B------:R-:W-:Y:S01]  /*4b20*/  IADD3 R46, PT, PT, R16, -0x80, RZ ;  /* 0xffffff80102e7810 */ /* 0x000fe20007ffe0ff */
[----:B-1----:R-:W-:Y:S01]  /*4b30*/  HADD2.F32 R24, -RZ, R24.H0_H0 ;  /* 0x20000018ff187230 */ /* 0x002fe20000004100 */
[----:B------:R-:W-:Y:S02]  /*4b40*/  SHF.R.U32.HI R16, RZ, 0x8, R12 ;  /* 0x00000008ff107819 */ /* 0x000fe4000001160c */
[----:B------:R-:W-:Y:S01]  /*4b50*/  LEA.HI R28, R12, 0xffffff80, RZ, 0x8 ;  /* 0xffffff800c1c7811 */ /* 0x000fe200078f40ff */
[----:B---3--:R-:W-:Y:S01]  /*4b60*/  HADD2.F32 R42, -RZ, R42.H0_H0 ;  /* 0x2000002aff2a7230 */ /* 0x008fe20000004100 */
[----:B------:R-:W-:Y:S01]  /*4b70*/  LOP3.LUT R16, R16, 0xff, RZ, 0xc0, !PT ;  /* 0x000000ff10107812 */ /* 0x000fe200078ec0ff */
[----:B------:R1:W-:Y:S01]  /*4b80*/  I2F.F16 R60, R26 ;  /* 0x0000001a003c7306 */ /* 0x0003e20000200c00 */
[----:B------:R-:W-:-:S02]  /*4b90*/  IADD3 R53, PT, PT, R27, -0x80, RZ ;  /* 0xffffff801b357810 */ /* 0x000fc40007ffe0ff */
[----:B------:R-:W-:Y:S02]  /*4ba0*/  IADD3 R16, PT, PT, R16, -0x80, RZ ;  /* 0xffffff8010107810 */ /* 0x000fe40007ffe0ff */
[----:B------:R-:W-:Y:S02]  /*4bb0*/  SHF.R.U32.HI R27, RZ, 0x8, R14 ;  /* 0x00000008ff1b7819 */ /* 0x000fe4000001160e */
[----:B------:R-:W-:Y:S01]  /*4bc0*/  SHF.R.U32.HI R12, RZ, 0x10, R12 ;  /* 0x00000010ff0c7819 */ /* 0x000fe2000001160c */
[----:B------:R-:W2:Y:S01]  /*4bd0*/  I2F.F16 R44, R16 ;  /* 0x00000010002c7306 */ /* 0x000ea20000200c00 */
[----:B-1----:R-:W-:Y:S02]  /*4be0*/  SHF.R.U32.HI R26, RZ, 0x8, R13 ;  /* 0x00000008ff1a7819 */ /* 0x002fe4000001160d */
[----:B------:R-:W-:Y:S02]  /*4bf0*/  SHF.R.U32.HI R48, RZ, 0x8, R15 ;  /* 0x00000008ff307819 */ /* 0x000fe4000001160f */
[----:B------:R-:W-:-:S02]  /*4c00*/  LEA.HI R22, R14, 0xffffff80, RZ, 0x8 ;  /* 0xffffff800e167811 */ /* 0x000fc400078f40ff */
[----:B------:R-:W-:Y:S01]  /*4c10*/  LOP3.LUT R33, R14, 0xff, RZ, 0xc0, !PT ;  /* 0x000000ff0e217812 */ /* 0x000fe200078ec0ff */
[----:B------:R-:W-:Y:S01]  /*4c20*/  I2F.F16 R62, R45 ;  /* 0x0000002d003e7306 */ /* 0x000fe20000200c00 */
[----:B------:R-:W-:Y:S02]  /*4c30*/  SHF.R.U32.HI R57, RZ, 0x10, R14 ;  /* 0x00000010ff397819 */ /* 0x000fe4000001160e */
[----:B------:R-:W-:Y:S02]  /*4c40*/  LEA.HI R23, R13, 0xffffff80, RZ, 0x8 ;  /* 0xffffff800d177811 */ /* 0x000fe400078f40ff */
[----:B------:R-:W-:Y:S02]  /*4c50*/  LOP3.LUT R26, R26, 0xff, RZ, 0xc0, !PT ;  /* 0x000000ff1a1a7812 */ /* 0x000fe400078ec0ff */
[----:B------:R-:W-:Y:S01]  /*4c60*/  LOP3.LUT R27, R27, 0xff, RZ, 0xc0, !PT ;  /* 0x000000ff1b1b7812 */ /* 0x000fe200078ec0ff */
[----:B------:R-:W1:Y:S01]  /*4c70*/  I2F.F16 R43, R43 ;  /* 0x0000002b002b7306 */ /* 0x000e620000200c00 */
[----:B------:R-:W-:Y:S01]  /*4c80*/  LOP3.LUT R14, R48, 0xff, RZ, 0xc0, !PT ;  /* 0x000000ff300e7812 */ /* 0x000fe200078ec0ff */
[----:B--2---:R-:W-:Y:S01]  /*4c90*/  HADD2.F32 R44, -RZ, R44.H0_H0 ;  /* 0x2000002cff2c7230 */ /* 0x004fe20000004100 */
[----:B------:R-:W-:-:S02]  /*4ca0*/  LOP3.LUT R12, R12, 0xff, RZ, 0xc0, !PT ;  /* 0x000000ff0c0c7812 */ /* 0x000fc400078ec0ff */
[----:B------:R-:W-:Y:S02]  /*4cb0*/  LOP3.LUT R34, R15, 0xff, RZ, 0xc0, !PT ;  /* 0x000000ff0f227812 */ /* 0x000fe400078ec0ff */
[----:B------:R-:W-:Y:S01]  /*4cc0*/  SHF.R.U32.HI R13, RZ, 0x10, R13 ;  /* 0x00000010ff0d7819 */ /* 0x000fe2000001160d */
[--C-:B0-----:R-:W-:Y:S01]  /*4cd0*/  HADD2.F32 R16, -RZ, R20.reuse.H0_H0 ;  /* 0x20000014ff107230 */ /* 0x101fe20000004100 */
[----:B------:R-:W0:Y:S01]  /*4ce0*/  I2F.F16 R46, R46 ;  /* 0x0000002e002e7306 */ /* 0x000e220000200c00 */
[----:B------:R-:W-:Y:S01]  /*4cf0*/  HADD2.F32 R59, -RZ, R20.H1_H1 ;  /* 0x30000014ff3b7230 */ /* 0x000fe20000004100 */
[----:B------:R-:W-:Y:S01]  /*4d00*/  IADD3 R26, PT, PT, R26, -0x80, RZ ;  /* 0xffffff801a1a7810 */ /* 0x000fe20007ffe0ff */
[--C-:B------:R-:W-:Y:S01]  /*4d10*/  HADD2.F32 R61, -RZ, R21.reuse.H0_H0 ;  /* 0x20000015ff3d7230 */ /* 0x100fe20000004100 */
[----:B------:R-:W-:Y:S01]  /*4d20*/  IADD3 R27, PT, PT, R27, -0x80, RZ ;  /* 0xffffff801b1b7810 */ /* 0x000fe20007ffe0ff */
[----:B------:R-:W-:Y:S01]  /*4d30*/  HADD2.F32 R54, -RZ, R21.H1_H1 ;  /* 0x30000015ff367230 */ /* 0x000fe20000004100 */
[----:B------:R-:W-:Y:S01]  /*4d40*/  LEA.HI R49, R15, 0xffffff80, RZ, 0x8 ;  /* 0xffffff800f317811 */ /* 0x000fe200078f40ff */
[----:B------:R-:W2:Y:S01]  /*4d50*/  LDS.64 R20, [UR5+0x28] ;  /* 0x00002805ff147984 */ /* 0x000ea20008000a00 */
[----:B------:R-:W-:Y:S01]  /*4d60*/  I2F.F16 R53, R53 ;  /* 0x0000003500357306 */ /* 0x000fe20000200c00 */
[----:B------:R-:W-:Y:S01]  /*4d70*/  SHF.R.U32.HI R58, RZ, 0x10, R15 ;  /* 0x00000010ff3a7819 */ /* 0x000fe2000001160f */
[----:B------:R-:W-:Y:S01]  /*4d80*/  HADD2.F32 R15, -RZ, R40.H0_H0 ;  /* 0x20000028ff0f7230 */ /* 0x000fe20000004100 */
[----:B------:R-:W-:Y:S01]  /*4d90*/  IADD3 R52, PT, PT, R14, -0x80, RZ ;  /* 0xffffff800e347810 */ /* 0x000fe20007ffe0ff */
[----:B------:R-:W-:Y:S01]  /*4da0*/  HADD2.F32 R14, -RZ, R38.H0_H0 ;  /* 0x20000026ff0e7230 */ /* 0x000fe20000004100 */
[----:B------:R-:W-:Y:S01]  /*4db0*/  IADD3 R55, PT, PT, R12, -0x80, RZ ;  /* 0xffffff800c377810 */ /* 0x000fe20007ffe0ff */
[----:B------:R-:W-:Y:S01]  /*4dc0*/  HADD2.F32 R12, -RZ, R39.H0_H0 ;  /* 0x20000027ff0c7230 */ /* 0x000fe20000004100 */
[----:B------:R-:W-:Y:S01]  /*4dd0*/  IADD3 R33, PT, PT, R33, -0x80, RZ ;  /* 0xffffff8021217810 */ /* 0x000fe20007ffe0ff */
[----:B------:R-:W3:Y:S01]  /*4de0*/  I2F.F16 R30, R30 ;  /* 0x0000001e001e7306 */ /* 0x000ee20000200c00 */
[----:B------:R-:W-:Y:S01]  /*4df0*/  IADD3 R34, PT, PT, R34, -0x80, RZ ;  /* 0xffffff8022227810 */ /* 0x000fe20007ffe0ff */
[----:B------:R-:W-:Y:S01]  /*4e00*/  FFMA.FTZ R39, R14, R16, RZ ;  /* 0x000000100e277223 */ /* 0x000fe200000100ff */
[----:B------:R-:W-:Y:S01]  /*4e10*/  LOP3.LUT R56, R13, 0xff, RZ, 0xc0, !PT ;  /* 0x000000ff0d387812 */ /* 0x000fe200078ec0ff */
[----:B------:R-:W-:Y:S01]  /*4e20*/  HADD2.F32 R13, -RZ, R37.H0_H0 ;  /* 0x20000025ff0d7230 */ /* 0x000fe20000004100 */
[----:B------:R-:W-:Y:S01]  /*4e30*/  LOP3.LUT R58, R58, 0xff, RZ, 0xc0, !PT ;  /* 0x000000ff3a3a7812 */ /* 0x000fe200078ec0ff */
[C---:B------:R-:W-:Y:S01]  /*4e40*/  FFMA.FTZ R38, R16.reuse, R12, RZ ;  /* 0x0000000c10267223 */ /* 0x040fe200000100ff */
[C---:B------:R-:W-:Y:S01]  /*4e50*/  FFMA.FTZ R63, R16.reuse, R15, RZ ;  /* 0x0000000f103f7223 */ /* 0x040fe200000100ff */
[----:B------:R-:W4:Y:S01]  /*4e60*/  I2F.F16 R29, R29 ;  /* 0x0000001d001d7306 */ /* 0x000f220000200c00 */
[----:B------:R-:W-:Y:S01]  /*4e70*/  FFMA.FTZ R16, R16, R13, RZ ;  /* 0x0000000d10107223 */ /* 0x000fe200000100ff */
[----:B------:R-:W-:Y:S01]  /*4e80*/  LOP3.LUT R57, R57, 0xff, RZ, 0xc0, !PT ;  /* 0x000000ff39397812 */ /* 0x000fe200078ec0ff */
[----:B------:R-:W-:Y:S01]  /*4e90*/  FFMA.FTZ R39, R24, R59, R39 ;  /* 0x0000003b18277223 */ /* 0x000fe20000010027 */
[----:B------:R-:W-:Y:S01]  /*4ea0*/  IADD3 R56, PT, PT, R56, -0x80, RZ ;  /* 0xffffff8038387810 */ /* 0x000fe20007ffe0ff */
[----:B-1----:R-:W-:Y:S01]  /*4eb0*/  HADD2.F32 R43, -RZ, R43.H0_H0 ;  /* 0x2000002bff2b7230 */ /* 0x002fe20000004100 */
[----:B------:R-:W-:Y:S01]  /*4ec0*/  IADD3 R58, PT, PT, R58, -0x80, RZ ;  /* 0xffffff803a3a7810 */ /* 0x000fe20007ffe0ff */
[----:B0-----:R-:W-:Y:S01]  /*4ed0*/  HADD2.F32 R46, -RZ, R46.H0_H0 ;  /* 0x2000002eff2e7230 */ /* 0x001fe20000004100 */
[----:B------:R-:W0:Y:S01]  /*4ee0*/  I2F.F16 R32, R32 ;  /* 0x0000002000207306 */ /* 0x000e220000200c00 */
[----:B------:R-:W-:Y:S01]  /*4ef0*/  IADD3 R57, PT, PT, R57, -0x80, RZ ;  /* 0xffffff8039397810 */ /* 0x000fe20007ffe0ff */
[----:B---3--:R-:W-:-:S02]  /*4f00*/  HADD2.F32 R30, -RZ, R30.H0_H0 ;  /* 0x2000001eff1e7230 */ /* 0x008fc40000004100 */
[----:B------:R-:W-:Y:S01]  /*4f10*/  FFMA.FTZ R39, R42, R61, R39 ;  /* 0x0000003d2a277223 */ /* 0x000fe20000010027 */
[----:B------:R-:W-:Y:S01]  /*4f20*/  ISETP.NE.AND P0, PT, R51, 0x1, PT ;  /* 0x000000013300780c */ /* 0x000fe20003f05270 */
[----:B----4-:R-:W-:Y:S02]  /*4f30*/  HADD2.F32 R29, -RZ, R29.H0_H0 ;  /* 0x2000001dff1d7230 */ /* 0x010fe40000004100 */
[----:B------:R-:W1:Y:S01]  /*4f40*/  I2F.F16 R31, R31 ;  /* 0x0000001f001f7306 */ /* 0x000e620000200c00 */
[----:B0-----:R-:W-:-:S07]  /*4f50*/  HADD2.F32 R32, -RZ, R32.H0_H0 ;  /* 0x20000020ff207230 */ /* 0x001fce0000004100 */
[----:B------:R0:W3:Y:S01]  /*4f60*/  I2F.F16 R45, R26 ;  /* 0x0000001a002d7306 */ /* 0x0000e20000200c00 */
[----:B------:R-:W-:Y:S01]  /*4f70*/  FFMA.FTZ R39, R32, R54, R39 ;  /* 0x0000003620277223 */ /* 0x000fe20000010027 */
[----:B-1----:R-:W-:-:S06]  /*4f80*/  HADD2.F32 R31, -RZ, R31.H0_H0 ;  /* 0x2000001fff1f7230 */ /* 0x002fcc0000004100 */
[----:B------:R1:W4:Y:S01]  /*4f90*/  I2F.F16 R48, R27 ;  /* 0x0000001b00307306 */ /* 0x0003220000200c00 */
[----:B0-----:R-:W-:-:S05]  /*4fa0*/  HADD2.F32 R26, -RZ, R60.H0_H0 ;  /* 0x2000003cff1a7230 */ /* 0x001fca0000004100 */
[----:B------:R-:W-:Y:S01]  /*4fb0*/  FFMA.FTZ R63, R59, R26, R63 ;  /* 0x0000001a3b3f7223 */ /* 0x000fe2000001003f */
[----:B---3--:R-:W-:Y:S01]  /*4fc0*/  HADD2.F32 R45, -RZ, R45.H0_H0 ;  /* 0x2000002dff2d7230 */ /* 0x008fe20000004100 */
[----:B------:R-:W0:Y:S01]  /*4fd0*/  I2F.F16 R33, R33 ;  /* 0x0000002100217306 */ /* 0x000e220000200c00 */
[----:B-1----:R-:W-:Y:S02]  /*4fe0*/  HADD2.F32 R27, -RZ, R25.H0_H0 ;  /* 0x20000019ff1b7230 */ /* 0x002fe40000004100 */
[----:B------:R-:W-:Y:S01]  /*4ff0*/  FFMA.FTZ R63, R61, R46, R63 ;  /* 0x0000002e3d3f7223 */ /* 0x000fe2000001003f */
[----:B------:R-:W-:Y:S02]  /*5000*/  HADD2.F32 R25, -RZ, R62.H0_H0 ;  /* 0x2000003eff197230 */ /* 0x000fe40000004100 */
[C---:B------:R-:W-:Y:S01]  /*5010*/  FFMA.FTZ R38, R59.reuse, R27, R38 ;  /* 0x0000001b3b267223 */ /* 0x040fe20000010026 */
[----:B------:R-:W-:Y:S01]  /*5020*/  FFMA.FTZ R40, R54, R30, R63 ;  /* 0x0000001e36287223 */ /* 0x000fe2000001003f */
[----:B------:R-:W1:Y:S01]  /*5030*/  I2F.F16 R34, R34 ;  /* 0x0000002200227306 */ /* 0x000e620000200c00 */
[----:B------:R-:W-:Y:S01]  /*5040*/  FFMA.FTZ R59, R59, R25, R16 ;  /* 0x000000193b3b7223 */ /* 0x000fe20000010010 */
[----:B------:R-:W-:-:S02]  /*5050*/  HADD2.F32 R16, -RZ, R53.H0_H0 ;  /* 0x20000035ff107230 */ /* 0x000fc40000004100 */
[C---:B------:R-:W-:Y:S01]  /*5060*/  FFMA.FTZ R53, R61.reuse, R43, R38 ;  /* 0x0000002b3d357223 */ /* 0x040fe20000010026 */
[----:B----4-:R-:W-:Y:S02]  /*5070*/  HADD2.F32 R48, -RZ, R48.H0_H0 ;  /* 0x20000030ff307230 */ /* 0x010fe40000004100 */
[----:B------:R-:W-:Y:S01]  /*5080*/  FFMA.FTZ R38, R61, R16, R59 ;  /* 0x000000103d267223 */ /* 0x000fe2000001003b */
[----:B------:R-:W3:Y:S01]  /*5090*/  I2F.F16 R52, R52 ;  /* 0x0000003400347306 */ /* 0x000ee20000200c00 */
[----:B0-----:R-:W-:Y:S02]  /*50a0*/  HADD2.F32 R33, -RZ, R33.H0_H0 ;  /* 0x20000021ff217230 */ /* 0x001fe40000004100 */
[C---:B------:R-:W-:Y:S01]  /*50b0*/  FFMA.FTZ R61, R54.reuse, R31, R53 ;  /* 0x0000001f363d7223 */ /* 0x040fe20000010035 */
[----:B------:R-:W-:Y:S01]  /*50c0*/  FFMA.FTZ R63, R54, R29, R38 ;  /* 0x0000001d363f7223 */ /* 0x000fe20000010026 */
[--C-:B--2---:R-:W-:Y:S02]  /*50d0*/  HADD2.F32 R38, -RZ, R20.reuse.H0_H0 ;  /* 0x20000014ff267230 */ /* 0x104fe40000004100 */
[----:B------:R-:W-:Y:S01]  /*50e0*/  HADD2.F32 R53, -RZ, R20.H1_H1 ;  /* 0x30000014ff357230 */ /* 0x000fe20000004100 */
[----:B------:R0:W2:Y:S01]  /*50f0*/  I2F.F16 R37, R55 ;  /* 0x0000003700257306 */ /* 0x0000a20000200c00 */
[----:B-1----:R-:W-:-:S02]  /*5100*/  HADD2.F32 R34, -RZ, R34.H0_H0 ;  /* 0x20000022ff227230 */ /* 0x002fc40000004100 */
[C---:B------:R-:W-:Y:S01]  /*5110*/  FFMA.FTZ R54, R38.reuse, R35, R61 ;  /* 0x0000002326367223 */ /* 0x040fe2000001003d */
[--C-:B------:R-:W-:Y:S02]  /*5120*/  HADD2.F32 R59, -RZ, R21.reuse.H1_H1 ;  /* 0x30000015ff3b7230 */ /* 0x100fe40000004100 */
[----:B------:R-:W-:Y:S01]  /*5130*/  FFMA.FTZ R63, R38, R34, R63 ;  /* 0x00000022263f7223 */ /* 0x000fe2000001003f */
[----:B---3--:R-:W-:Y:S01]  /*5140*/  HADD2.F32 R52, -RZ, R52.H0_H0 ;  /* 0x20000034ff347230 */ /* 0x008fe20000004100 */
[----:B------:R-:W1:Y:S01]  /*5150*/  I2F.F16 R56, R56 ;  /* 0x0000003800387306 */ /* 0x000e620000200c00 */
[----:B0-----:R-:W-:Y:S02]  /*5160*/  HADD2.F32 R55, -RZ, R21.H0_H0 ;  /* 0x20000015ff377230 */ /* 0x001fe40000004100 */
[----:B------:R-:W-:Y:S01]  /*5170*/  FFMA.FTZ R21, R36, R38, R39 ;  /* 0x0000002624157223 */ /* 0x000fe20000010027 */
[C---:B------:R-:W-:Y:S01]  /*5180*/  FFMA.FTZ R54, R53.reuse, R45, R54 ;  /* 0x0000002d35367223 */ /* 0x040fe20000010036 */
[----:B------:R-:W-:-:S02]  /*5190*/  FFMA.FTZ R63, R53, R52, R63 ;  /* 0x00000034353f7223 */ /* 0x000fc4000001003f */
[----:B------:R-:W-:Y:S01]  /*51a0*/  FFMA.FTZ R20, R44, R53, R21 ;  /* 0x000000352c147223 */ /* 0x000fe20000010015 */
[----:B--2---:R-:W-:Y:S01]  /*51b0*/  HADD2.F32 R37, -RZ, R37.H0_H0 ;  /* 0x20000025ff257230 */ /* 0x004fe20000004100 */
[----:B------:R0:W2:Y:S04]  /*51c0*/  I2F.F16 R60, R57 ;  /* 0x00000039003c7306 */ /* 0x0000a80000200c00 */
[----:B------:R-:W-:-:S04]  /*51d0*/  FFMA.FTZ R21, R37, R55, R20 ;  /* 0x0000003725157223 */ /* 0x000fc80000010014 */
[----:B------:R-:W3:Y:S01]  /*51e0*/  I2F.F16 R58, R58 ;  /* 0x0000003a003a7306 */ /* 0x000ee20000200c00 */
[----:B0-----:R-:W-:Y:S01]  /*51f0*/  FFMA.FTZ R57, R38, R33, R40 ;  /* 0x0000002126397223 */ /* 0x001fe20000010028 */
[----:B-1----:R-:W-:-:S03]  /*5200*/  HADD2.F32 R38, -RZ, R56.H0_H0 ;  /* 0x20000038ff267230 */ /* 0x002fc60000004100 */
[----:B------:R-:W-:Y:S01]  /*5210*/  FFMA.FTZ R56, R53, R48, R57 ;  /* 0x0000003035387223 */ /* 0x000fe20000010039 */
[----:B------:R-:W-:Y:S02]  /*5220*/  HADD2.F32 R53, -RZ, R3.H0_H0 ;  /* 0x20000003ff357230 */ /* 0x000fe40000004100 */
[----:B------:R-:W0:Y:S01]  /*5230*/  I2F.F16 R28, R28 ;  /* 0x0000001c001c7306 */ /* 0x000e220000200c00 */
[----:B--2---:R-:W-:Y:S02]  /*5240*/  HADD2.F32 R39, -RZ, R60.H0_H0 ;  /* 0x2000003cff277230 */ /* 0x004fe40000004100 */
[C---:B------:R-:W-:Y:S01]  /*5250*/  FFMA.FTZ R60, R55.reuse, R38, R54 ;  /* 0x00000026373c7223 */ /* 0x040fe20000010036 */
[----:B------:R-:W-:Y:S02]  /*5260*/  HADD2.F32 R54, -RZ, R4.H0_H0 ;  /* 0x20000004ff367230 */ /* 0x000fe40000004100 */
[----:B------:R-:W-:Y:S01]  /*5270*/  FFMA.FTZ R61, R55, R39, R56 ;  /* 0x00000027373d7223 */ /* 0x000fe20000010038 */
[----:B---3--:R-:W-:Y:S01]  /*5280*/  HADD2.F32 R40, -RZ, R58.H0_H0 ;  /* 0x2000003aff287230 */ /* 0x008fe20000004100 */
[----:B------:R-:W1:Y:S01]  /*5290*/  I2F.F16 R23, R23 ;  /* 0x0000001700177306 */ /* 0x000e620000200c00 */
[----:B------:R-:W-:-:S03]  /*52a0*/  HADD2.F32 R56, -RZ, R5.H0_H0 ;  /* 0x20000005ff387230 */ /* 0x000fc60000004100 */
[----:B------:R-:W-:Y:S01]  /*52b0*/  FFMA.FTZ R62, R55, R40, R63 ;  /* 0x00000028373e7223 */ /* 0x000fe2000001003f */
[----:B0-----:R-:W-:-:S03]  /*52c0*/  HADD2.F32 R28, -RZ, R28.H0_H0 ;  /* 0x2000001cff1c7230 */ /* 0x001fc60000004100 */
[----:B------:R-:W0:Y:S02]  /*52d0*/  I2F.F16 R22, R22 ;  /* 0x0000001600167306 */ /* 0x000e240000200c00 */
[----:B------:R-:W-:Y:S01]  /*52e0*/  FFMA.FTZ R20, R28, R59, R21 ;  /* 0x0000003b1c147223 */ /* 0x000fe20000010015 */
[----:B-1----:R-:W-:-:S05]  /*52f0*/  HADD2.F32 R55, -RZ, R23.H0_H0 ;  /* 0x20000017ff377230 */ /* 0x002fca0000004100 */
[----:B------:R1:W2:Y:S01]  /*5300*/  I2F.F16 R64, R49 ;  /* 0x0000003100407306 */ /* 0x0002a20000200c00 */
[----:B------:R-:W-:Y:S01]  /*5310*/  FFMA.FTZ R60, R59, R55, R60 ;  /* 0x000000373b3c7223 */ /* 0x000fe2000001003c */
[----:B0-----:R-:W-:-:S03]  /*5320*/  HADD2.F32 R58, -RZ, R22.H0_H0 ;  /* 0x20000016ff3a7230 */ /* 0x001fc60000004100 */
[----:B------:R-:W-:Y:S01]  /*5330*/  FMUL.FTZ R60, R53, R60 ;  /* 0x0000003c353c7220 */ /* 0x000fe20000410000 */
[----:B-1----:R-:W-:Y:S02]  /*5340*/  HADD2.F32 R49, -RZ, R2.H0_H0 ;  /* 0x20000002ff317230 */ /* 0x002fe40000004100 */
[----:B------:R-:W-:Y:S02]  /*5350*/  FFMA.FTZ R61, R59, R58, R61 ;  /* 0x0000003a3b3d7223 */ /* 0x000fe4000001003d */
[----:B------:R-:W-:Y:S01]  /*5360*/  F2FP.F16.F32.PACK_AB R60, RZ, R60 ;  /* 0x0000003cff3c723e */ /* 0x000fe200000000ff */
[----:B------:R-:W-:Y:S01]  /*5370*/  FMUL.FTZ R20, R49, R20 ;  /* 0x0000001431147220 */ /* 0x000fe20000410000 */
[----:B--2---:R-:W-:Y:S02]  /*5380*/  HADD2.F32 R57, -RZ, R64.H0_H0 ;  /* 0x20000040ff397230 */ /* 0x004fe40000004100 */
[----:B------:R-:W-:Y:S02]  /*5390*/  FMUL.FTZ R61, R54, R61 ;  /* 0x0000003d363d7220 */ /* 0x000fe40000410000 */
[----:B------:R-:W-:Y:S01]  /*53a0*/  F2FP.F16.F32.PACK_AB R20, RZ, R20 ;  /* 0x00000014ff14723e */ /* 0x000fe200000000ff */
[----:B------:R-:W-:-:S02]  /*53b0*/  FFMA.FTZ R59, R59, R57, R62 ;  /* 0x000000393b3b7223 */ /* 0x000fc4000001003e */
        /* <DEDUP_REMOVED lines=174> */
.L_x_1174:
[C---:B-----5:R-:W-:Y:S01]  /*5ea0*/  IMAD.WIDE R24, R47.reuse, 0x4, R18 ;  /* 0x000000042f187825 */ /* 0x060fe200078e0212 */
[----:B0-----:R-:W2:Y:S04]  /*5eb0*/  LDG.E.128.CONSTANT R20, desc[UR8][R18.64] ;  /* 0x0000000812147981 */ /* 0x001ea8000c1e9d00 */
        /* <DEDUP_REMOVED lines=18> */
[----:B------:R-:W-:Y:S01]  /*5fe0*/  IADD3 R39, PT, PT, R18, -0x80, RZ ;  /* 0xffffff8012277810 */ /* 0x000fe20007ffe0ff */
[----:B------:R-:W1:Y:S01]  /*5ff0*/  I2F.F16 R25, R32 ;  /* 0x0000002000197306 */ /* 0x000e620000200c00 */
[----:B------:R-:W-:-:S02]  /*6000*/  LOP3.LUT R18, R12, 0xff, RZ, 0xc0, !PT ;  /* 0x000000ff0c127812 */ /* 0x000fc400078ec0ff */
[----:B------:R-:W-:Y:S02]  /*6010*/  IADD3 R36, PT, PT, R16, -0x80, RZ ;  /* 0xffffff8010247810 */ /* 0x000fe40007ffe0ff */
[----:B------:R-:W-:Y:S02]  /*6020*/  LOP3.LUT R16, R20, 0xff, RZ, 0xc0, !PT ;  /* 0x000000ff14107812 */ /* 0x000fe400078ec0ff */
[----:B------:R-:W-:Y:S01]  /*6030*/  IADD3 R18, PT, PT, R18, -0x80, RZ ;  /* 0xffffff8012127810 */ /* 0x000fe20007ffe0ff */
[----:B------:R-:W-:Y:S01]  /*6040*/  I2F.F16 R38, R38 ;  /* 0x0000002600267306 */ /* 0x000fe20000200c00 */
[----:B------:R-:W-:Y:S02]  /*6050*/  IADD3 R16, PT, PT, R16, -0x80, RZ ;  /* 0xffffff8010107810 */ /* 0x000fe40007ffe0ff */
[----:B0-----:R-:W-:Y:S02]  /*6060*/  LOP3.LUT R19, R13, 0xff, RZ, 0xc0, !PT ;  /* 0x000000ff0d137812 */ /* 0x001fe400078ec0ff */
[----:B------:R-:W-:-:S02]  /*6070*/  SHF.R.U32.HI R43, RZ, 0x8, R23 ;  /* 0x00000008ff2b7819 */ /* 0x000fc40000011617 */
[----:B------:R-:W-:Y:S01]  /*6080*/  IADD3 R19, PT, PT, R19, -0x80, RZ ;  /* 0xffffff8013137810 */ /* 0x000fe20007ffe0ff */
[----:B------:R0:W2:Y:S01]  /*6090*/  I2F.F16 R35, R18 ;  /* 0x0000001200237306 */ /* 0x0000a20000200c00 */
[----:B------:R-:W-:Y:S01]  /*60a0*/  LOP3.LUT R43, R43, 0xff, RZ, 0xc0, !PT ;  /* 0x000000ff2b2b7812 */ /* 0x000fe200078ec0ff */
[----:B-1----:R-:W-:Y:S01]  /*60b0*/  HADD2.F32 R25, -RZ, R25.H0_H0 ;  /* 0x20000019ff197230 */ /* 0x002fe20000004100 */
[----:B------:R-:W-:Y:S02]  /*60c0*/  LOP3.LUT R32, R14, 0xff, RZ, 0xc0, !PT ;  /* 0x000000ff0e207812 */ /* 0x000fe400078ec0ff */
[----:B------:R-:W-:Y:S02]  /*60d0*/  LOP3.LUT R33, R15, 0xff, RZ, 0xc0, !PT ;  /* 0x000000ff0f217812 */ /* 0x000fe400078ec0ff */
[----:B------:R-:W-:Y:S01]  /*60e0*/  SHF.R.U32.HI R56, RZ, 0x8, R15 ;  /* 0x00000008ff387819 */ /* 0x000fe2000001160f */
[----:B------:R1:W-:Y:S01]  /*60f0*/  I2F.F16 R37, R16 ;  /* 0x0000001000257306 */ /* 0x0003e20000200c00 */
[----:B0-----:R-:W-:-:S02]  /*6100*/  SHF.R.U32.HI R18, RZ, 0x8, R21 ;  /* 0x00000008ff127819 */ /* 0x001fc40000011615 */
[----:B------:R-:W-:Y:S02]  /*6110*/  SHF.R.U32.HI R21, RZ, 0x10, R21 ;  /* 0x00000010ff157819 */ /* 0x000fe40000011615 */
[----:B------:R-:W-:Y:S02]  /*6120*/  LOP3.LUT R18, R18, 0xff, RZ, 0xc0, !PT ;  /* 0x000000ff12127812 */ /* 0x000fe400078ec0ff */
[----:B------:R-:W-:Y:S01]  /*6130*/  LOP3.LUT R21, R21, 0xff, RZ, 0xc0, !PT ;  /* 0x000000ff15157812 */ /* 0x000fe200078ec0ff */
[----:B------:R-:W0:Y:S01]  /*6140*/  I2F.F16 R34, R19 ;  /* 0x0000001300227306 */ /* 0x000e220000200c00 */
[----:B-1----:R-:W-:Y:S01]  /*6150*/  SHF.R.U32.HI R16, RZ, 0x8, R20 ;  /* 0x00000008ff107819 */ /* 0x002fe20000011614 */
[----:B--2---:R-:W-:Y:S01]  /*6160*/  HADD2.F32 R35, -RZ, R35.H0_H0 ;  /* 0x20000023ff237230 */ /* 0x004fe20000004100 */
[----:B------:R-:W-:Y:S02]  /*6170*/  IADD3 R42, PT, PT, R18, -0x80, RZ ;  /* 0xffffff80122a7810 */ /* 0x000fe40007ffe0ff */
[----:B------:R-:W-:-:S02]  /*6180*/  LOP3.LUT R16, R16, 0xff, RZ, 0xc0, !PT ;  /* 0x000000ff10107812 */ /* 0x000fc400078ec0ff */
[----:B------:R-:W-:Y:S01]  /*6190*/  SHF.R.U32.HI R18, RZ, 0x8, R22 ;  /* 0x00000008ff127819 */ /* 0x000fe20000011616 */
[----:B------:R-:W1:Y:S01]  /*61a0*/  I2F.F16 R39, R39 ;  /* 0x0000002700277306 */ /* 0x000e620000200c00 */
[----:B------:R-:W-:Y:S02]  /*61b0*/  IADD3 R16, PT, PT, R16, -0x80, RZ ;  /* 0xffffff8010107810 */ /* 0x000fe40007ffe0ff */
[----:B------:R-:W-:Y:S02]  /*61c0*/  LOP3.LUT R18, R18, 0xff, RZ, 0xc0, !PT ;  /* 0x000000ff12127812 */ /* 0x000fe400078ec0ff */
[----:B------:R-:W-:Y:S02]  /*61d0*/  SHF.R.U32.HI R20, RZ, 0x10, R20 ;  /* 0x00000010ff147819 */ /* 0x000fe40000011614 */
[----:B------:R-:W-:Y:S01]  /*61e0*/  IADD3 R21, PT, PT, R21, -0x80, RZ ;  /* 0xffffff8015157810 */ /* 0x000fe20007ffe0ff */
[----:B------:R2:W-:Y:S01]  /*61f0*/  I2F.F16 R40, R16 ;  /* 0x0000001000287306 */ /* 0x0005e20000200c00 */
[----:B------:R-:W-:Y:S01]  /*6200*/  LOP3.LUT R20, R20, 0xff, RZ, 0xc0, !PT ;  /* 0x000000ff14147812 */ /* 0x000fe200078ec0ff */
[----:B0-----:R-:W-:Y:S01]  /*6210*/  HADD2.F32 R34, -RZ, R34.H0_H0 ;  /* 0x20000022ff227230 */ /* 0x001fe20000004100 */
[----:B------:R-:W-:-:S02]  /*6220*/  SHF.R.U32.HI R54, RZ, 0x10, R15 ;  /* 0x00000010ff367819 */ /* 0x000fc4000001160f */
[----:B------:R-:W-:Y:S01]  /*6230*/  IADD3 R20, PT, PT, R20, -0x80, RZ ;  /* 0xffffff8014147810 */ /* 0x000fe20007ffe0ff */
[----:B-1----:R-:W-:Y:S02]  /*6240*/  HADD2.F32 R15, -RZ, R39.H0_H0 ;  /* 0x20000027ff0f7230 */ /* 0x002fe40000004100 */
[----:B------:R-:W0:Y:S01]  /*6250*/  I2F.F16 R36, R36 ;  /* 0x0000002400247306 */ /* 0x000e220000200c00 */
[----:B--2---:R-:W-:Y:S02]  /*6260*/  SHF.R.U32.HI R16, RZ, 0x10, R22 ;  /* 0x00000010ff107819 */ /* 0x004fe40000011616 */
[----:B------:R-:W-:Y:S02]  /*6270*/  IADD3 R22, PT, PT, R18, -0x80, RZ ;  /* 0xffffff8012167810 */ /* 0x000fe40007ffe0ff */
[----:B------:R-:W1:Y:S01]  /*6280*/  LDS.64 R18, [UR5+0x30] ;  /* 0x00003005ff127984 */ /* 0x000e620008000a00 */
[----:B------:R-:W-:Y:S02]  /*6290*/  LOP3.LUT R16, R16, 0xff, RZ, 0xc0, !PT ;  /* 0x000000ff10107812 */ /* 0x000fe400078ec0ff */
[----:B------:R-:W2:Y:S01]  /*62a0*/  I2F.F16 R42, R42 ;  /* 0x0000002a002a7306 */ /* 0x000ea20000200c00 */
[----:B------:R-:W-:-:S02]  /*62b0*/  IADD3 R32, PT, PT, R32, -0x80, RZ ;  /* 0xffffff8020207810 */ /* 0x000fc40007ffe0ff */
[----:B------:R-:W-:Y:S02]  /*62c0*/  IADD3 R44, PT, PT, R16, -0x80, RZ ;  /* 0xffffff80102c7810 */ /* 0x000fe40007ffe0ff */
[----:B------:R-:W-:Y:S02]  /*62d0*/  SHF.R.U32.HI R16, RZ, 0x10, R23 ;  /* 0x00000010ff107819 */ /* 0x000fe40000011617 */
[----:B------:R-:W-:Y:S01]  /*62e0*/  IADD3 R23, PT, PT, R43, -0x80, RZ ;  /* 0xffffff802b177810 */ /* 0x000fe20007ffe0ff */
[----:B------:R3:W4:Y:S01]  /*62f0*/  I2F.F16 R58, R22 ;  /* 0x00000016003a7306 */ /* 0x0007220000200c00 */
[----:B------:R-:W-:Y:S02]  /*6300*/  LOP3.LUT R43, R16, 0xff, RZ, 0xc0, !PT ;  /* 0x000000ff102b7812 */ /* 0x000fe400078ec0ff */
[----:B------:R-:W-:Y:S02]  /*6310*/  SHF.R.U32.HI R16, RZ, 0x8, R12 ;  /* 0x00000008ff107819 */ /* 0x000fe4000001160c */
[----:B------:R-:W-:-:S02]  /*6320*/  IADD3 R52, PT, PT, R43, -0x80, RZ ;  /* 0xffffff802b347810 */ /* 0x000fc40007ffe0ff */
[----:B------:R-:W-:Y:S01]  /*6330*/  LOP3.LUT R16, R16, 0xff, RZ, 0xc0, !PT ;  /* 0x000000ff10107812 */ /* 0x000fe200078ec0ff */
[----:B------:R5:W4:Y:S01]  /*6340*/  I2F.F16 R59, R23 ;  /* 0x00000017003b7306 */ /* 0x000b220000200c00 */
[----:B------:R-:W-:Y:S02]  /*6350*/  SHF.R.U32.HI R12, RZ, 0x10, R12 ;  /* 0x00000010ff0c7819 */ /* 0x000fe4000001160c */
[----:B------:R-:W-:Y:S02]  /*6360*/  IADD3 R16, PT, PT, R16, -0x80, RZ ;  /* 0xffffff8010107810 */ /* 0x000fe40007ffe0ff */
[----:B------:R-:W-:Y:S02]  /*6370*/  LOP3.LUT R12, R12, 0xff, RZ, 0xc0, !PT ;  /* 0x000000ff0c0c7812 */ /* 0x000fe400078ec0ff */
[--C-:B---3--:R-:W-:Y:S01]  /*6380*/  SHF.R.U32.HI R22, RZ, 0x8, R13.reuse ;  /* 0x00000008ff167819 */ /* 0x108fe2000001160d */
[----:B------:R1:W3:Y:S01]  /*6390*/  I2F.F16 R43, R16 ;  /* 0x00000010002b7306 */ /* 0x0002e20000200c00 */
[----:B------:R-:W-:-:S02]  /*63a0*/  SHF.R.U32.HI R13, RZ, 0x10, R13 ;  /* 0x00000010ff0d7819 */ /* 0x000fc4000001160d */
[--C-:B-----5:R-:W-:Y:S02]  /*63b0*/  SHF.R.U32.HI R23, RZ, 0x8, R14.reuse ;  /* 0x00000008ff177819 */ /* 0x120fe4000001160e */
[----:B------:R-:W-:Y:S02]  /*63c0*/  IADD3 R12, PT, PT, R12, -0x80, RZ ;  /* 0xffffff800c0c7810 */ /* 0x000fe40007ffe0ff */
[----:B------:R-:W-:Y:S01]  /*63d0*/  LOP3.LUT R22, R22, 0xff, RZ, 0xc0, !PT ;  /* 0x000000ff16167812 */ /* 0x000fe200078ec0ff */
[----:B------:R-:W-:Y:S01]  /*63e0*/  I2F.F16 R20, R20 ;  /* 0x0000001400147306 */ /* 0x000fe20000200c00 */
[----:B------:R-:W-:Y:S02]  /*63f0*/  SHF.R.U32.HI R14, RZ, 0x10, R14 ;  /* 0x00000010ff0e7819 */ /* 0x000fe4000001160e */
[----:B------:R-:W-:Y:S01]  /*6400*/  LOP3.LUT R13, R13, 0xff, RZ, 0xc0, !PT ;  /* 0x000000ff0d0d7812 */ /* 0x000fe200078ec0ff */
[--C-:B-1----:R-:W-:Y:S01]  /*6410*/  HADD2.F32 R16, -RZ, R18.reuse.H0_H0 ;  /* 0x20000012ff107230 */ /* 0x102fe20000004100 */
[----:B------:R-:W-:Y:S01]  /*6420*/  IADD3 R22, PT, PT, R22, -0x80, RZ ;  /* 0xffffff8016167810 */ /* 0x000fe20007ffe0ff */
[----:B------:R-:W-:-:S02]  /*6430*/  HADD2.F32 R57, -RZ, R18.H1_H1 ;  /* 0x30000012ff397230 */ /* 0x000fc40000004100 */
[----:B------:R-:W-:Y:S01]  /*6440*/  I2F.F16 R21, R21 ;  /* 0x0000001500157306 */ /* 0x000fe20000200c00 */
[--C-:B------:R-:W-:Y:S01]  /*6450*/  HADD2.F32 R61, -RZ, R19.reuse.H0_H0 ;  /* 0x20000013ff3d7230 */ /* 0x100fe20000004100 */
[----:B------:R-:W-:Y:S01]  /*6460*/  LOP3.LUT R55, R14, 0xff, RZ, 0xc0, !PT ;  /* 0x000000ff0e377812 */ /* 0x000fe200078ec0ff */
[----:B------:R-:W-:Y:S01]  /*6470*/  HADD2.F32 R53, -RZ, R19.H1_H1 ;  /* 0x30000013ff357230 */ /* 0x000fe20000004100 */
[----:B------:R-:W-:Y:S01]  /*6480*/  IADD3 R48, PT, PT, R13, -0x80, RZ ;  /* 0xffffff800d307810 */ /* 0x000fe20007ffe0ff */
[----:B------:R-:W1:Y:S01]  /*6490*/  LDS.64 R18, [UR5+0x38] ;  /* 0x00003805ff127984 */ /* 0x000e620008000a00 */
[----:B------:R-:W-:Y:S01]  /*64a0*/  LOP3.LUT R23, R23, 0xff, RZ, 0xc0, !PT ;  /* 0x000000ff17177812 */ /* 0x000fe200078ec0ff */
[----:B------:R-:W-:Y:S01]  /*64b0*/  HADD2.F32 R14, -RZ, R37.H0_H0 ;  /* 0x20000025ff0e7230 */ /* 0x000fe20000004100 */
[----:B------:R-:W-:Y:S01]  /*64c0*/  I2F.F16 R44, R44 ;  /* 0x0000002c002c7306 */ /* 0x000fe20000200c00 */
[----:B0-----:R-:W-:Y:S01]  /*64d0*/  HADD2.F32 R13, -RZ, R36.H0_H0 ;  /* 0x20000024ff0d7230 */ /* 0x001fe20000004100 */
[----:B------:R-:W-:Y:S01]  /*64e0*/  IADD3 R49, PT, PT, R23, -0x80, RZ ;  /* 0xffffff8017317810 */ /* 0x000fe20007ffe0ff */
[----:B--2---:R-:W-:Y:S01]  /*64f0*/  HADD2.F32 R37, -RZ, R42.H0_H0 ;  /* 0x2000002aff257230 */ /* 0x004fe20000004100 */
[----:B------:R-:W-:Y:S01]  /*6500*/  IADD3 R33, PT, PT, R33, -0x80, RZ ;  /* 0xffffff8021217810 */ /* 0x000fe20007ffe0ff */
[----:B----4-:R-:W-:-:S02]  /*6510*/  HADD2.F32 R36, -RZ, R58.H0_H0 ;  /* 0x2000003aff247230 */ /* 0x010fc40000004100 */
[----:B------:R-:W-:Y:S01]  /*6520*/  FFMA.FTZ R39, R14, R16, RZ ;  /* 0x000000100e277223 */ /* 0x000fe200000100ff */
[----:B------:R-:W-:Y:S01]  /*6530*/  HADD2.F32 R23, -RZ, R59.H0_H0 ;  /* 0x2000003bff177230 */ /* 0x000fe20000004100 */
[----:B------:R-:W-:Y:S01]  /*6540*/  I2F.F16 R52, R52 ;  /* 0x0000003400347306 */ /* 0x000fe20000200c00 */
[----:B------:R-:W-:Y:S01]  /*6550*/  FFMA.FTZ R63, R16, R15, RZ ;  /* 0x0000000f103f7223 */ /* 0x000fe200000100ff */
[----:B------:R-:W-:Y:S01]  /*6560*/  LOP3.LUT R56, R56, 0xff, RZ, 0xc0, !PT ;  /* 0x000000ff38387812 */ /* 0x000fe200078ec0ff */
[----:B---3--:R-:W-:Y:S01]  /*6570*/  HADD2.F32 R43, -RZ, R43.H0_H0 ;  /* 0x2000002bff2b7230 */ /* 0x008fe20000004100 */
[----:B------:R-:W-:Y:S01]  /*6580*/  IADD3 R55, PT, PT, R55, -0x80, RZ ;  /* 0xffffff8037377810 */ /* 0x000fe20007ffe0ff */
[----:B------:R-:W-:Y:S01]  /*6590*/  FFMA.FTZ R58, R57, R36, R63 ;  /* 0x00000024393a7223 */ /* 0x000fe2000001003f */
[----:B------:R-:W-:Y:S02]  /*65a0*/  IADD3 R56, PT, PT, R56, -0x80, RZ ;  /* 0xffffff8038387810 */ /* 0x000fe40007ffe0ff */
[----:B------:R0:W2:Y:S01]  /*65b0*/  I2F.F16 R45, R12 ;  /* 0x0000000c002d7306 */ /* 0x0000a20000200c00 */
[----:B------:R-:W-:-:S02]  /*65c0*/  LOP3.LUT R54, R54, 0xff, RZ, 0xc0, !PT ;  /* 0x000000ff36367812 */ /* 0x000fc400078ec0ff */
[----:B------:R-:W-:Y:S02]  /*65d0*/  ISETP.NE.AND P0, PT, R51, 0x1, PT ;  /* 0x000000013300780c */ /* 0x000fe40003f05270 */
[----:B------:R-:W-:-:S03]  /*65e0*/  IADD3 R54, PT, PT, R54, -0x80, RZ ;  /* 0xffffff8036367810 */ /* 0x000fc60007ffe0ff */
[----:B------:R-:W3:Y:S01]  /*65f0*/  I2F.F16 R31, R31 ;  /* 0x0000001f001f7306 */ /* 0x000ee20000200c00 */
[----:B0-----:R-:W-:-:S05]  /*6600*/  HADD2.F32 R12, -RZ, R38.H0_H0 ;  /* 0x20000026ff0c7230 */ /* 0x001fca0000004100 */
[C---:B------:R-:W-:Y:S01]  /*6610*/  FFMA.FTZ R38, R16.reuse, R12, RZ ;  /* 0x0000000c10267223 */ /* 0x040fe200000100ff */
[----:B------:R-:W-:Y:S01]  /*6620*/  FFMA.FTZ R16, R16, R13, RZ ;  /* 0x0000000d10107223 */ /* 0x000fe200000100ff */
[----:B------:R-:W0:Y:S01]  /*6630*/  I2F.F16 R30, R30 ;  /* 0x0000001e001e7306 */ /* 0x000e220000200c00 */
[----:B--2---:R-:W-:Y:S02]  /*6640*/  HADD2.F32 R45, -RZ, R45.H0_H0 ;  /* 0x2000002dff2d7230 */ /* 0x004fe40000004100 */
[----:B------:R-:W-:Y:S01]  /*6650*/  FFMA.FTZ R42, R57, R37, R38 ;  /* 0x00000025392a7223 */ /* 0x000fe20000010026 */
[----:B------:R-:W-:Y:S02]  /*6660*/  HADD2.F32 R38, -RZ, R21.H0_H0 ;  /* 0x20000015ff267230 */ /* 0x000fe40000004100 */
[----:B-1----:R-:W-:Y:S02]  /*6670*/  HADD2.F32 R21, -RZ, R18.H0_H0 ;  /* 0x20000012ff157230 */ /* 0x002fe40000004100 */
[----:B---3--:R-:W-:Y:S01]  /*6680*/  HADD2.F32 R31, -RZ, R31.H0_H0 ;  /* 0x2000001fff1f7230 */ /* 0x008fe20000004100 */
[----:B------:R-:W1:Y:S01]  /*6690*/  I2F.F16 R29, R29 ;  /* 0x0000001d001d7306 */ /* 0x000e620000200c00 */
[----:B------:R-:W-:Y:S01]  /*66a0*/  FFMA.FTZ R42, R61, R38, R42 ;  /* 0x000000263d2a7223 */ /* 0x000fe2000001002a */
[----:B0-----:R-:W-:-:S06]  /*66b0*/  HADD2.F32 R30, -RZ, R30.H0_H0 ;  /* 0x2000001eff1e7230 */ /* 0x001fcc0000004100 */
[----:B------:R-:W0:Y:S01]  /*66c0*/  I2F.F16 R28, R28 ;  /* 0x0000001c001c7306 */ /* 0x000e220000200c00 */
[----:B------:R-:W-:Y:S01]  /*66d0*/  FFMA.FTZ R42, R53, R30, R42 ;  /* 0x0000001e352a7223 */ /* 0x000fe2000001002a */
[----:B-1----:R-:W-:-:S06]  /*66e0*/  HADD2.F32 R29, -RZ, R29.H0_H0 ;  /* 0x2000001dff1d7230 */ /* 0x002fcc0000004100 */
[----:B------:R1:W2:Y:S01]  /*66f0*/  I2F.F16 R46, R22 ;  /* 0x00000016002e7306 */ /* 0x0002a20000200c00 */
[----:B0-----:R-:W-:-:S07]  /*6700*/  HADD2.F32 R28, -RZ, R28.H0_H0 ;  /* 0x2000001cff1c7230 */ /* 0x001fce0000004100 */
[----:B------:R-:W0:Y:S01]  /*6710*/  I2F.F16 R32, R32 ;  /* 0x0000002000207306 */ /* 0x000e220000200c00 */
[----:B-1----:R-:W-:Y:S02]  /*6720*/  HADD2.F32 R22, -RZ, R40.H0_H0 ;  /* 0x20000028ff167230 */ /* 0x002fe40000004100 */
[----:B------:R-:W-:-:S03]  /*6730*/  HADD2.F32 R40, -RZ, R52.H0_H0 ;  /* 0x20000034ff287230 */ /* 0x000fc60000004100 */
[----:B------:R-:W-:Y:S01]  /*6740*/  FFMA.FTZ R59, R22, R57, R39 ;  /* 0x00000039163b7223 */ /* 0x000fe20000010027 */
[----:B------:R-:W-:Y:S01]  /*6750*/  FFMA.FTZ R57, R57, R23, R16 ;  /* 0x0000001739397223 */ /* 0x000fe20000010010 */
[----:B------:R-:W1:Y:S01]  /*6760*/  I2F.F16 R33, R33 ;  /* 0x0000002100217306 */ /* 0x000e620000200c00 */
[----:B------:R-:W-:Y:S02]  /*6770*/  HADD2.F32 R16, -RZ, R20.H0_H0 ;  /* 0x20000014ff107230 */ /* 0x000fe40000004100 */
[----:B------:R-:W-:Y:S02]  /*6780*/  HADD2.F32 R39, -RZ, R44.H0_H0 ;  /* 0x2000002cff277230 */ /* 0x000fe40000004100 */
[C---:B------:R-:W-:Y:S01]  /*6790*/  FFMA.FTZ R57, R61.reuse, R40, R57 ;  /* 0x000000283d397223 */ /* 0x040fe20000010039 */
[----:B--2---:R-:W-:Y:S02]  /*67a0*/  HADD2.F32 R46, -RZ, R46.H0_H0 ;  /* 0x2000002eff2e7230 */ /* 0x004fe40000004100 */
[----:B------:R-:W-:Y:S01]  /*67b0*/  FFMA.FTZ R20, R16, R61, R59 ;  /* 0x0000003d10147223 */ /* 0x000fe2000001003b */
[----:B0-----:R-:W-:Y:S01]  /*67c0*/  HADD2.F32 R32, -RZ, R32.H0_H0 ;  /* 0x20000020ff207230 */ /* 0x001fe20000004100 */
[----:B------:R0:W2:Y:S01]  /*67d0*/  I2F.F16 R52, R55 ;  /* 0x0000003700347306 */ /* 0x0000a20000200c00 */
[----:B------:R-:W-:Y:S01]  /*67e0*/  FFMA.FTZ R58, R61, R39, R58 ;  /* 0x000000273d3a7223 */ /* 0x000fe2000001003a */
[----:B------:R-:W-:Y:S01]  /*67f0*/  FFMA.FTZ R20, R31, R53, R20 ;  /* 0x000000351f147223 */ /* 0x000fe20000010014 */
[----:B------:R-:W-:Y:S01]  /*6800*/  FFMA.FTZ R44, R53, R28, R57 ;  /* 0x0000001c352c7223 */ /* 0x000fe20000010039 */
[----:B------:R-:W-:-:S02]  /*6810*/  HADD2.F32 R57, -RZ, R19.H0_H0 ;  /* 0x20000013ff397230 */ /* 0x000fc40000004100 */
[----:B------:R-:W-:Y:S01]  /*6820*/  FFMA.FTZ R59, R53, R29, R58 ;  /* 0x0000001d353b7223 */ /* 0x000fe2000001003a */
[----:B------:R-:W-:Y:S01]  /*6830*/  FFMA.FTZ R20, R35, R21, R20 ;  /* 0x0000001523147223 */ /* 0x000fe20000010014 */
[----:B-1----:R-:W-:Y:S01]  /*6840*/  HADD2.F32 R33, -RZ, R33.H0_H0 ;  /* 0x20000021ff217230 */ /* 0x002fe20000004100 */
[----:B------:R-:W1:Y:S01]  /*6850*/  I2F.F16 R49, R49 ;  /* 0x0000003100317306 */ /* 0x000e620000200c00 */
[----:B0-----:R-:W-:Y:S02]  /*6860*/  HADD2.F32 R55, -RZ, R18.H1_H1 ;  /* 0x30000012ff377230 */ /* 0x001fe40000004100 */
[C---:B------:R-:W-:Y:S01]  /*6870*/  FFMA.FTZ R18, R21.reuse, R34, R42 ;  /* 0x0000002215127223 */ /* 0x040fe2000001002a */
[C---:B------:R-:W-:Y:S01]  /*6880*/  FFMA.FTZ R59, R21.reuse, R32, R59 ;  /* 0x00000020153b7223 */ /* 0x040fe2000001003b */
[----:B------:R-:W-:Y:S01]  /*6890*/  FFMA.FTZ R21, R21, R33, R44 ;  /* 0x0000002115157223 */ /* 0x000fe2000001002c */
[----:B------:R-:W-:Y:S02]  /*68a0*/  HADD2.F32 R19, -RZ, R19.H1_H1 ;  /* 0x30000013ff137230 */ /* 0x000fe40000004100 */
[----:B------:R-:W-:Y:S01]  /*68b0*/  FFMA.FTZ R20, R43, R55, R20 ;  /* 0x000000372b147223 */ /* 0x000fe20000010014 */
[----:B--2---:R-:W-:Y:S01]  /*68c0*/  HADD2.F32 R42, -RZ, R52.H0_H0 ;  /* 0x20000034ff2a7230 */ /* 0x004fe20000004100 */
[----:B------:R-:W0:Y:S01]  /*68d0*/  I2F.F16 R56, R56 ;  /* 0x0000003800387306 */ /* 0x000e220000200c00 */
[----:B------:R-:W-:Y:S01]  /*68e0*/  FFMA.FTZ R18, R55, R46, R18 ;  /* 0x0000002e37127223 */ /* 0x000fe20000010012 */
[----:B-1----:R-:W-:-:S06]  /*68f0*/  HADD2.F32 R44, -RZ, R49.H0_H0 ;  /* 0x20000031ff2c7230 */ /* 0x002fcc0000004100 */
[----:B------:R-:W1:Y:S01]  /*6900*/  I2F.F16 R48, R48 ;  /* 0x0000003000307306 */ /* 0x000e620000200c00 */
[----:B------:R-:W-:Y:S01]  /*6910*/  FFMA.FTZ R59, R55, R44, R59 ;  /* 0x0000002c373b7223 */ /* 0x000fe2000001003b */
[----:B0-----:R-:W-:-:S06]  /*6920*/  HADD2.F32 R52, -RZ, R56.H0_H0 ;  /* 0x20000038ff347230 */ /* 0x001fcc0000004100 */
[----:B------:R0:W2:Y:S01]  /*6930*/  I2F.F16 R53, R54 ;  /* 0x0000003600357306 */ /* 0x0000a20000200c00 */
[----:B------:R-:W-:Y:S01]  /*6940*/  FFMA.FTZ R58, R57, R42, R59 ;  /* 0x0000002a393a7223 */ /* 0x000fe2000001003b */
[----:B-1----:R-:W-:-:S06]  /*6950*/  HADD2.F32 R48, -RZ, R48.H0_H0 ;  /* 0x20000030ff307230 */ /* 0x002fcc0000004100 */
[----:B------:R-:W1:Y:S01]  /*6960*/  I2F.F16 R26, R26 ;  /* 0x0000001a001a7306 */ /* 0x000e620000200c00 */
[----:B0-----:R-:W-:Y:S01]  /*6970*/  FFMA.FTZ R54, R55, R52, R21 ;  /* 0x0000003437367223 */ /* 0x001fe20000010015 */
[----:B------:R-:W-:Y:S01]  /*6980*/  FFMA.FTZ R21, R45, R57, R20 ;  /* 0x000000392d157223 */ /* 0x000fe20000010014 */
[----:B------:R-:W-:Y:S02]  /*6990*/  HADD2.F32 R55, -RZ, R4.H0_H0 ;  /* 0x20000004ff377230 */ /* 0x000fe40000004100 */
[C---:B------:R-:W-:Y:S01]  /*69a0*/  FFMA.FTZ R20, R57.reuse, R48, R18 ;  /* 0x0000003039147223 */ /* 0x040fe20000010012 */
[----:B--2---:R-:W-:Y:S02]  /*69b0*/  HADD2.F32 R53, -RZ, R53.H0_H0 ;  /* 0x20000035ff357230 */ /* 0x004fe40000004100 */
[----:B------:R0:W2:Y:S03]  /*69c0*/  I2F.F16 R60, R27 ;  /* 0x0000001b003c7306 */ /* 0x0000a60000200c00 */
[----:B------:R-:W-:Y:S01]  /*69d0*/  FFMA.FTZ R49, R57, R53, R54 ;  /* 0x0000003539317223 */ /* 0x000fe20000010036 */
[----:B------:R-:W-:-:S02]  /*69e0*/  HADD2.F32 R57, -RZ, R24.H0_H0 ;  /* 0x20000018ff397230 */ /* 0x000fc40000004100 */
[----:B-1----:R-:W-:Y:S02]  /*69f0*/  HADD2.F32 R26, -RZ, R26.H0_H0 ;  /* 0x2000001aff1a7230 */ /* 0x002fe40000004100 */
[----:B0-----:R-:W-:Y:S02]  /*6a00*/  HADD2.F32 R27, -RZ, R2.H0_H0 ;  /* 0x20000002ff1b7230 */ /* 0x001fe40000004100 */
[C---:B------:R-:W-:Y:S01]  /*6a10*/  FFMA.FTZ R58, R19.reuse, R57, R58 ;  /* 0x00000039133a7223 */ /* 0x040fe2000001003a */
[----:B------:R-:W-:Y:S02]  /*6a20*/  HADD2.F32 R54, -RZ, R3.H0_H0 ;  /* 0x20000003ff367230 */ /* 0x000fe40000004100 */
[----:B------:R-:W-:Y:S01]  /*6a30*/  FFMA.FTZ R18, R26, R19, R21 ;  /* 0x000000131a127223 */ /* 0x000fe20000010015 */
[----:B------:R-:W-:Y:S01]  /*6a40*/  FFMA.FTZ R21, R19, R25, R20 ;  /* 0x0000001913157223 */ /* 0x000fe20000010014 */
[----:B------:R-:W-:Y:S02]  /*6a50*/  HADD2.F32 R24, -RZ, R5.H0_H0 ;  /* 0x20000005ff187230 */ /* 0x000fe40000004100 */
[----:B------:R-:W-:Y:S01]  /*6a60*/  FMUL.FTZ R58, R55, R58 ;  /* 0x0000003a373a7220 */ /* 0x000fe20000410000 */
[----:B--2---:R-:W-:-:S02]  /*6a70*/  HADD2.F32 R56, -RZ, R60.H0_H0 ;  /* 0x2000003cff387230 */ /* 0x004fc40000004100 */
[----:B------:R-:W-:Y:S01]  /*6a80*/  FMUL.FTZ R18, R27, R18 ;  /* 0x000000121b127220 */ /* 0x000fe20000410000 */
[----:B------:R-:W-:Y:S01]  /*6a90*/  FMUL.FTZ R21, R54, R21 ;  /* 0x0000001536157220 */ /* 0x000fe20000410000 */
[----:B------:R-:W-:Y:S01]  /*6aa0*/  F2FP.F16.F32.PACK_AB R58, RZ, R58 ;  /* 0x0000003aff3a723e */ /* 0x000fe200000000ff */
[----:B------:R-:W-:Y:S02]  /*6ab0*/  FFMA.FTZ R49, R19, R56, R49 ;  /* 0x0000003813317223 */ /* 0x000fe40000010031 */
[----:B------:R-:W-:Y:S02]  /*6ac0*/  F2FP.F16.F32.PACK_AB R18, RZ, R18 ;  /* 0x00000012ff12723e */ /* 0x000fe400000000ff */
[----:B------:R-:W-:Y:S01]  /*6ad0*/  F2FP.F16.F32.PACK_AB R21, RZ, R21 ;  /* 0x00000015ff15723e */ /* 0x000fe200000000ff */
[----:B------:R-:W-:-:S03]  /*6ae0*/  FMUL.FTZ R49, R24, R49 ;  /* 0x0000003118317220 */ /* 0x000fc60000410000 */
[----:B------:R-:W-:Y:S02]  /*6af0*/  PRMT R18, R18, 0x5410, R21 ;  /* 0x0000541012127816 */ /* 0x000fe40000000015 */
[----:B------:R-:W-:-:S03]  /*6b00*/  F2FP.F16.F32.PACK_AB R49, RZ, R49 ;  /* 0x00000031ff31723e */ /* 0x000fc600000000ff */
[----:B------:R-:W-:Y:S01]  /*6b10*/  HFMA2 R6, R18, 1, 1, R6 ;  /* 0x3c003c0012067831 */ /* 0x000fe20000000006 */
[----:B------:R-:W-:Y:S02]  /*6b20*/  PRMT R58, R58, 0x5410, R49 ;  /* 0x000054103a3a7816 */ /* 0x000fe40000000031 */
[----:B------:R-:W-:-:S03]  /*6b30*/  MOV R49, R17 ;  /* 0x0000001100317202 */ /* 0x000fc60000000f00 */
        /* <DEDUP_REMOVED lines=171> */
.L_x_1171:
[----:B------:R-:W-:-:S04]  /*75f0*/  VIMNMX R12, PT, PT, R50, UR12, PT ;  /* 0x0000000c320c7c48 */ /* 0x000fc8000bfe0100 */
[----:B------:R-:W-:-:S13]  /*7600*/  ISETP.GT.AND P0, PT, R12, R49, PT ;  /* 0x000000310c00720c */ /* 0x000fda0003f04270 */
[----:B------:R-:W-:Y:S05]  /*7610*/  @!P0 BRA `(.L_x_1175) ;  /* 0x00000024002c8947 */ /* 0x000fea0003800000 */
[----:B------:R-:W-:Y:S01]  /*7620*/  MOV R20, R104 ;  /* 0x0000006800147202 */ /* 0x000fe20000000f00 */
[----:B------:R-:W0:Y:S01]  /*7630*/  LDCU.64 UR10, c[0x0][0x3a8] ;  /* 0x00007500ff0a77ac */ /* 0x000e220008000a00 */
[----:B------:R-:W-:Y:S02]  /*7640*/  MOV R21, R105 ;  /* 0x0000006900157202 */ /* 0x000fe40000000f00 */
[----:B------:R-:W-:-:S07]  /*7650*/  VIMNMX.U32 R48, PT, PT, R50, UR12, PT ;  /* 0x0000000c32307c48 */ /* 0x000fce000bfe0000 */
.L_x_1177:
[----:B0-----:R-:W-:Y:S01]  /*7660*/  MOV R47, UR11 ;  /* 0x0000000b002f7c02 */ /* 0x001fe20008000f00 */
[----:B-----5:R0:W5:Y:S04]  /*7670*/  LDG.E.128.CONSTANT R16, desc[UR8][R20.64] ;  /* 0x0000000814107981 */ /* 0x020168000c1e9d00 */
[----:B------:R-:W-:-:S04]  /*7680*/  IMAD.WIDE R12, R47, 0x4, R20 ;  /* 0x000000042f0c7825 */ /* 0x000fc800078e0214 */
[C---:B------:R-:W-:Y:S02]  /*7690*/  IMAD.WIDE R32, R47.reuse, 0x4, R12 ;  /* 0x000000042f207825 */ /* 0x040fe400078e020c */
[----:B------:R-:W5:Y:S02]  /*76a0*/  LDG.E.128.CONSTANT R12, desc[UR8][R12.64] ;  /* 0x000000080c0c7981 */ /* 0x000f64000c1e9d00 */
[----:B------:R-:W-:Y:S02]  /*76b0*/  IMAD.WIDE R22, R47, 0x4, R32 ;  /* 0x000000042f167825 */ /* 0x000fe400078e0220 */
[----:B------:R-:W5:Y:S04]  /*76c0*/  LDG.E.128.CONSTANT R32, desc[UR8][R32.64] ;  /* 0x0000000820207981 */ /* 0x000f68000c1e9d00 */
[----:B------:R0:W5:Y:S01]  /*76d0*/  LDG.E.128.CONSTANT R24, desc[UR8][R22.64] ;  /* 0x0000000816187981 */ /* 0x000162000c1e9d00 */
[----:B------:R-:W-:-:S06]  /*76e0*/  UIMAD UR5, UR7, -0x4, UR10 ;  /* 0xfffffffc070578a4 */ /* 0x000fcc000f8e020a */
[----:B------:R-:W-:-:S04]  /*76f0*/  MOV R51, UR5 ;  /* 0x0000000500337c02 */ /* 0x000fc80008000f00 */
[----:B------:R-:W-:Y:S01]  /*7700*/  ISETP.GE.AND P1, PT, R51, 0x1, PT ;  /* 0x000000013300780c */ /* 0x000fe20003f26270 */
[----:B------:R-:W-:Y:S01]  /*7710*/  IMAD.WIDE R102, R47, 0x4, R22 ;  /* 0x000000042f667825 */ /* 0x000fe200078e0216 */
[----:B------:R-:W-:Y:S02]  /*7720*/  MOV R104, R20 ;  /* 0x0000001400687202 */ /* 0x000fe40000000f00 */
[----:B------:R-:W-:-:S09]  /*7730*/  MOV R105, R21 ;  /* 0x0000001500697202 */ /* 0x000fd20000000f00 */
[----:B0-----:R-:W-:Y:S05]  /*7740*/  @!P1 BRA `(.L_x_1176) ;  /* 0x0000002000c89947 */ /* 0x001fea0003800000 */
[----:B------:R-:W2:Y:S01]  /*7750*/  LDG.E.128.CONSTANT R28, desc[UR8][R102.64] ;  /* 0x00000008661c7981 */ /* 0x000ea2000c1e9d00 */
[----:B-----5:R-:W-:Y:S01]  /*7760*/  SHF.R.U32.HI R36, RZ, 0xf, R16 ;  /* 0x0000000fff247819 */ /* 0x020fe20000011610 */
[----:B------:R-:W-:Y:S01]  /*7770*/  HFMA2 R40, -RZ, RZ, 0, 0.03125 ;  /* 0x00002800ff287431 */ /* 0x000fe200000001ff */
[--C-:B------:R-:W-:Y:S02]  /*7780*/  SHF.R.U32.HI R37, RZ, 0xf, R17.reuse ;  /* 0x0000000fff257819 */ /* 0x100fe40000011611 */
[----:B------:R-:W-:Y:S02]  /*7790*/  SHF.R.U32.HI R39, RZ, 0xf, R18 ;  /* 0x0000000fff277819 */ /* 0x000fe40000011612 */
[C---:B------:R-:W-:Y:S02]  /*77a0*/  LOP3.LUT R21, R17.reuse, 0x1f001f, RZ, 0xc0, !PT ;  /* 0x001f001f11157812 */ /* 0x040fe400078ec0ff */
[----:B------:R-:W-:Y:S02]  /*77b0*/  LOP3.LUT R42, R17, 0x3e003e0, RZ, 0xc0, !PT ;  /* 0x03e003e0112a7812 */ /* 0x000fe400078ec0ff */
[----:B------:R-:W-:-:S02]  /*77c0*/  SHF.R.U32.HI R53, RZ, 0xa, R17 ;  /* 0x0000000aff357819 */ /* 0x000fc40000011611 */
[C---:B------:R-:W-:Y:S02]  /*77d0*/  LOP3.LUT R23, R19.reuse, 0x1f001f, RZ, 0xc0, !PT ;  /* 0x001f001f13177812 */ /* 0x040fe400078ec0ff */
[----:B------:R-:W-:Y:S02]  /*77e0*/  LOP3.LUT R17, R19, 0x3e003e0, RZ, 0xc0, !PT ;  /* 0x03e003e013117812 */ /* 0x000fe400078ec0ff */
[--C-:B------:R-:W-:Y:S02]  /*77f0*/  SHF.R.U32.HI R44, RZ, 0xf, R19.reuse ;  /* 0x0000000fff2c7819 */ /* 0x100fe40000011613 */
[----:B------:R-:W-:Y:S02]  /*7800*/  SHF.R.U32.HI R59, RZ, 0xa, R19 ;  /* 0x0000000aff3b7819 */ /* 0x000fe40000011613 */
[----:B------:R-:W-:Y:S02]  /*7810*/  SHF.R.U32.HI R38, RZ, 0xe, R13 ;  /* 0x0000000eff267819 */ /* 0x000fe4000001160d */
[----:B------:R-:W-:-:S02]  /*7820*/  LOP3.LUT R36, R36, 0x10001, RZ, 0xc0, !PT ;  /* 0x0001000124247812 */ /* 0x000fc400078ec0ff */
[----:B------:R-:W-:Y:S02]  /*7830*/  LOP3.LUT R37, R37, 0x10001, RZ, 0xc0, !PT ;  /* 0x0001000125257812 */ /* 0x000fe400078ec0ff */
[----:B------:R-:W-:Y:S02]  /*7840*/  LOP3.LUT R39, R39, 0x10001, RZ, 0xc0, !PT ;  /* 0x0001000127277812 */ /* 0x000fe400078ec0ff */
[----:B------:R-:W-:Y:S02]  /*7850*/  SHF.R.U32.HI R19, RZ, 0xe, R12 ;  /* 0x0000000eff137819 */ /* 0x000fe4000001160c */
[----:B------:R-:W-:Y:S02]  /*7860*/  SHF.R.U32.HI R88, RZ, 0xe, R14 ;  /* 0x0000000eff587819 */ /* 0x000fe4000001160e */
[----:B------:R-:W-:Y:S02]  /*7870*/  LOP3.LUT R82, R36, 0x20002, R19, 0xf8, !PT ;  /* 0x0002000224527812 */ /* 0x000fe400078ef813 */
[----:B------:R-:W-:-:S02]  /*7880*/  LOP3.LUT R75, R37, 0x20002, R38, 0xf8, !PT ;  /* 0x00020002254b7812 */ /* 0x000fc400078ef826 */
[----:B------:R-:W-:Y:S02]  /*7890*/  LOP3.LUT R88, R39, 0x20002, R88, 0xf8, !PT ;  /* 0x0002000227587812 */ /* 0x000fe400078ef858 */
[----:B------:R-:W0:Y:S01]  /*78a0*/  LDS.128 R36, [UR4] ;  /* 0x00000004ff247984 */ /* 0x000e220008000c00 */
        /* <DEDUP_REMOVED lines=12> */
[----:B------:R-:W-:Y:S02]  /*7970*/  LOP3.LUT R44, R33, 0x3e003e0, RZ, 0xc0, !PT ;  /* 0x03e003e0212c7812 */ /* 0x000fe400078ec0ff */
[----:B------:R-:W-:Y:S02]  /*7980*/  LOP3.LUT R61, R35, 0x3e003e0, RZ, 0xc0, !PT ;  /* 0x03e003e0233d7812 */ /* 0x000fe400078ec0ff */
        /* <DEDUP_REMOVED lines=46> */
[----:B0-----:R-:W-:Y:S01]  /*7c70*/  HFMA2 R70, R79, R36, RZ.H0_H0 ;  /* 0x000000244f467231 */ /* 0x001fe200000400ff */
        /* <DEDUP_REMOVED lines=28> */
[----:B------:R-:W-:Y:S01]  /*7e40*/  LOP3.LUT R77, R16, 0x64006400, RZ, 0xfc, !PT ;  /* 0x64006400104d7812 */ /* 0x000fe200078efcff */
[-C--:B------:R-:W-:Y:S01]  /*7e50*/  HFMA2 R44, R61, R40.reuse.H0_H0, -48, -48 ;  /* 0xd200d2003d2c7431 */ /* 0x080fe20000040028 */
[----:B------:R-:W-:Y:S01]  /*7e60*/  LOP3.LUT R61, R23, 0x64006400, RZ, 0xfc, !PT ;  /* 0x64006400173d7812 */ /* 0x000fe200078efcff */
[----:B------:R-:W-:Y:S01]  /*7e70*/  HFMA2 R16, R63, R40.H0_H0, -48, -48 ;  /* 0xd200d2003f107431 */ /* 0x000fe20000040028 */
[----:B------:R-:W-:Y:S02]  /*7e80*/  LOP3.LUT R63, R22, 0x64006400, RZ, 0xfc, !PT ;  /* 0x64006400163f7812 */ /* 0x000fe400078efcff */
[----:B------:R-:W0:Y:S01]  /*7e90*/  LDS.128 R20, [UR4+0x10] ;  /* 0x00001004ff147984 */ /* 0x000e220008000c00 */
[----:B------:R-:W-:Y:S01]  /*7ea0*/  LOP3.LUT R18, R30, 0x3e003e0, RZ, 0xc0, !PT ;  /* 0x03e003e01e127812 */ /* 0x000fe200078ec0ff */
[----:B------:R-:W-:Y:S01]  /*7eb0*/  HADD2 R61, R61, -1040, -1040 ;  /* 0xe410e4103d3d7430 */ /* 0x000fe20000000000 */
[----:B------:R-:W-:Y:S01]  /*7ec0*/  LOP3.LUT R91, R28, 0x1f001f, RZ, 0xc0, !PT ;  /* 0x001f001f1c5b7812 */ /* 0x000fe200078ec0ff */
[----:B------:R-:W-:Y:S01]  /*7ed0*/  HADD2 R63, R63, -1040, -1040 ;  /* 0xe410e4103f3f7430 */ /* 0x000fe20000000000 */
[----:B------:R-:W-:-:S02]  /*7ee0*/  LOP3.LUT R71, R18, 0x64006400, RZ, 0xfc, !PT ;  /* 0x6400640012477812 */ /* 0x000fc400078efcff */
[----:B------:R-:W-:Y:S01]  /*7ef0*/  LOP3.LUT R89, R29, 0x1f001f, RZ, 0xc0, !PT ;  /* 0x001f001f1d597812 */ /* 0x000fe200078ec0ff */
[----:B------:R-:W-:Y:S01]  /*7f00*/  HFMA2 R76, R63, R36, RZ ;  /* 0x000000243f4c7231 */ /* 0x000fe200000000ff */
[----:B------:R-:W-:Y:S01]  /*7f10*/  LOP3.LUT R91, R91, 0x64006400, RZ, 0xfc, !PT ;  /* 0x640064005b5b7812 */ /* 0x000fe200078efcff */
[----:B------:R-:W-:Y:S02]  /*7f20*/  HFMA2 R18, R71, R40.H0_H0, -48, -48 ;  /* 0xd200d20047127431 */ /* 0x000fe40000040028 */
[----:B------:R-:W-:Y:S02]  /*7f30*/  HFMA2 R71, R83, R36, RZ ;  /* 0x0000002453477231 */ /* 0x000fe400000000ff */
[----:B------:R-:W-:Y:S01]  /*7f40*/  HFMA2 R40, R77, R40.H0_H0, -48, -48 ;  /* 0xd200d2004d287431 */ /* 0x000fe20000040028 */
[----:B------:R-:W-:Y:S01]  /*7f50*/  LOP3.LUT R89, R89, 0x64006400, RZ, 0xfc, !PT ;  /* 0x6400640059597812 */ /* 0x000fe200078efcff */
[----:B------:R-:W-:Y:S02]  /*7f60*/  HFMA2 R77, R61, R36, RZ.H0_H0 ;  /* 0x000000243d4d7231 */ /* 0x000fe400000400ff */
[----:B------:R-:W-:-:S02]  /*7f70*/  HFMA2 R71, R74, R37, R71 ;  /* 0x000000254a477231 */ /* 0x000fc40000000047 */
        /* <DEDUP_REMOVED lines=12> */
[----:B------:R-:W-:Y:S01]  /*8040*/  SHF.R.U32.HI R92, RZ, 0xa, R28 ;  /* 0x0000000aff5c7819 */ /* 0x000fe2000001161c */
[----:B------:R-:W-:Y:S01]  /*8050*/  HADD2 R53, R77, -1040, -1040 ;  /* 0xe410e4104d357430 */ /* 0x000fe20000000000 */
[----:B------:R-:W-:Y:S01]  /*8060*/  LOP3.LUT R77, R60, 0x64006400, RZ, 0xfc, !PT ;  /* 0x640064003c4d7812 */ /* 0x000fe200078efcff */
[----:B------:R-:W-:-:S02]  /*8070*/  HFMA2 R69, R59, R38, R70 ;  /* 0x000000263b457231 */ /* 0x000fc40000000046 */
[----:B------:R-:W-:Y:S01]  /*8080*/  HADD2 R70, R64, -1040, -1040 ;  /* 0xe410e41040467430 */ /* 0x000fe20000000000 */
[----:B------:R-:W-:Y:S01]  /*8090*/  LOP3.LUT R64, R34, 0x1f001f, RZ, 0xc0, !PT ;  /* 0x001f001f22407812 */ /* 0x000fe200078ec0ff */
[----:B------:R-:W-:Y:S01]  /*80a0*/  HADD2 R68, R66, -1040, -1040 ;  /* 0xe410e41042447430 */ /* 0x000fe20000000000 */
[----:B------:R-:W-:Y:S01]  /*80b0*/  LOP3.LUT R66, R55, 0x64006400, RZ, 0xfc, !PT ;  /* 0x6400640037427812 */ /* 0x000fe200078efcff */
[----:B------:R-:W-:Y:S01]  /*80c0*/  HADD2 R54, R54, -1040, -1040 ;  /* 0xe410e41036367430 */ /* 0x000fe20000000000 */
[----:B------:R-:W-:Y:S01]  /*80d0*/  SHF.R.U32.HI R93, RZ, 0xa, R31 ;  /* 0x0000000aff5d7819 */ /* 0x000fe2000001161f */
        /* <DEDUP_REMOVED lines=26> */
[----:B------:R-:W0:Y:S01]  /*8280*/  LDS.128 R36, [UR4+0x20] ;  /* 0x00002004ff247984 */ /* 0x000e220008000c00 */
[----:B------:R-:W-:Y:S01]  /*8290*/  HADD2 R55, R55, -1040, -1040 ;  /* 0xe410e41037377430 */ /* 0x000fe20000000000 */
[----:B------:R-:W-:Y:S01]  /*82a0*/  SHF.R.U32.HI R33, RZ, 0xa, R33 ;  /* 0x0000000aff217819 */ /* 0x000fe20000011621 */
[----:B------:R-:W-:Y:S01]  /*82b0*/  HADD2 R71, R71, -1040, -1040 ;  /* 0xe410e41047477430 */ /* 0x000fe20000000000 */
[----:B------:R-:W-:Y:S01]  /*82c0*/  LOP3.LUT R92, R92, 0x1f001f, RZ, 0xc0, !PT ;  /* 0x001f001f5c5c7812 */ /* 0x000fe200078ec0ff */
[----:B------:R-:W-:Y:S01]  /*82d0*/  HADD2 R69, R69, -1040, -1040 ;  /* 0xe410e41045457430 */ /* 0x000fe20000000000 */
[----:B------:R-:W-:Y:S01]  /*82e0*/  LOP3.LUT R33, R33, 0x1f001f, RZ, 0xc0, !PT ;  /* 0x001f001f21217812 */ /* 0x000fe200078ec0ff */
[----:B------:R-:W-:-:S02]  /*82f0*/  HFMA2 R20, R71, R22, R20 ;  /* 0x0000001647147231 */ /* 0x000fc40000000014 */
[----:B------:R-:W-:Y:S01]  /*8300*/  HADD2 R57, R57, -1040, -1040 ;  /* 0xe410e41039397430 */ /* 0x000fe20000000000 */
[----:B------:R-:W-:Y:S01]  /*8310*/  LOP3.LUT R93, R93, 0x1f001f, RZ, 0xc0, !PT ;  /* 0x001f001f5d5d7812 */ /* 0x000fe200078ec0ff */
[-C--:B------:R-:W-:Y:S02]  /*8320*/  HFMA2 R78, R69, R22.reuse, R76 ;  /* 0x00000016454e7231 */ /* 0x080fe4000000004c */
[-C--:B------:R-:W-:Y:S02]  /*8330*/  HFMA2 R76, R46, R23.reuse, R20 ;  /* 0x000000172e4c7231 */ /* 0x080fe40000000014 */
[-C--:B------:R-:W-:Y:S02]  /*8340*/  HFMA2 R21, R55, R22.reuse, R21 ;  /* 0x0000001637157231 */ /* 0x080fe40000000015 */
[----:B------:R-:W-:Y:S02]  /*8350*/  HFMA2 R77, R57, R22, R77 ;  /* 0x00000016394d7231 */ /* 0x000fe4000000004d */
[-C--:B------:R-:W-:Y:S01]  /*8360*/  HFMA2 R20, R42, R23.reuse, R78 ;  /* 0x000000172a147231 */ /* 0x080fe2000000004e */
[----:B------:R-:W-:Y:S01]  /*8370*/  LOP3.LUT R33, R33, 0x64006400, RZ, 0xfc, !PT ;  /* 0x6400640021217812 */ /* 0x000fe200078efcff */
[-C--:B------:R-:W-:Y:S01]  /*8380*/  HFMA2 R78, R14, R23.reuse, R21 ;  /* 0x000000170e4e7231 */ /* 0x080fe20000000015 */
[----:B------:R-:W-:Y:S01]  /*8390*/  SHF.R.U32.HI R21, RZ, 0xd, R32 ;  /* 0x0000000dff157819 */ /* 0x000fe20000011620 */
[----:B------:R-:W-:Y:S01]  /*83a0*/  HFMA2 R22, R12, R23, R77 ;  /* 0x000000170c167231 */ /* 0x000fe2000000004d */
[----:B------:R-:W-:Y:S01]  /*83b0*/  LOP3.LUT R23, R75, 0x40004, R80, 0xf8, !PT ;  /* 0x000400044b177812 */ /* 0x000fe200078ef850 */
[----:B------:R-:W-:Y:S01]  /*83c0*/  HADD2 R77, R33, -1040, -1040 ;  /* 0xe410e410214d7430 */ /* 0x000fe20000000000 */
[----:B------:R-:W-:Y:S01]  /*83d0*/  LOP3.LUT R82, R82, 0x40004, R21, 0xf8, !PT ;  /* 0x0004000452527812 */ /* 0x000fe200078ef815 */
[----:B------:R-:W-:Y:S01]  /*83e0*/  HADD2 R89, R89, -1040, -1040 ;  /* 0xe410e41059597430 */ /* 0x000fe20000000000 */
[----:B------:R-:W-:-:S02]  /*83f0*/  SHF.R.U32.HI R21, RZ, 0xd, R34 ;  /* 0x0000000dff157819 */ /* 0x000fc40000011622 */
[--C-:B------:R-:W-:Y:S02]  /*8400*/  SHF.R.U32.HI R80, RZ, 0xd, R35.reuse ;  /* 0x0000000dff507819 */ /* 0x100fe40000011623 */
[----:B------:R-:W-:Y:S02]  /*8410*/  SHF.R.U32.HI R32, RZ, 0xa, R32 ;  /* 0x0000000aff207819 */ /* 0x000fe40000011620 */
[----:B------:R-:W-:Y:S02]  /*8420*/  SHF.R.U32.HI R34, RZ, 0xa, R34 ;  /* 0x0000000aff227819 */ /* 0x000fe40000011622 */
[----:B------:R-:W-:Y:S02]  /*8430*/  SHF.R.U32.HI R35, RZ, 0xa, R35 ;  /* 0x0000000aff237819 */ /* 0x000fe40000011623 */
[----:B------:R-:W-:Y:S02]  /*8440*/  LOP3.LUT R32, R32, 0x1f001f, RZ, 0xc0, !PT ;  /* 0x001f001f20207812 */ /* 0x000fe400078ec0ff */
[----:B------:R-:W-:-:S02]  /*8450*/  LOP3.LUT R34, R34, 0x1f001f, RZ, 0xc0, !PT ;  /* 0x001f001f22227812 */ /* 0x000fc400078ec0ff */
[----:B------:R-:W-:Y:S02]  /*8460*/  LOP3.LUT R35, R35, 0x1f001f, RZ, 0xc0, !PT ;  /* 0x001f001f23237812 */ /* 0x000fe400078ec0ff */
[----:B------:R-:W-:Y:S01]  /*8470*/  LOP3.LUT R32, R32, 0x64006400, RZ, 0xfc, !PT ;  /* 0x6400640020207812 */ /* 0x000fe200078efcff */
[-C--:B0-----:R-:W-:Y:S01]  /*8480*/  HFMA2 R20, R77, R36.reuse, R20 ;  /* 0x000000244d147231 */ /* 0x081fe20000000014 */
[----:B------:R-:W-:Y:S02]  /*8490*/  LOP3.LUT R34, R34, 0x64006400, RZ, 0xfc, !PT ;  /* 0x6400640022227812 */ /* 0x000fe400078efcff */
[----:B------:R-:W-:Y:S01]  /*84a0*/  LOP3.LUT R35, R35, 0x64006400, RZ, 0xfc, !PT ;  /* 0x6400640023237812 */ /* 0x000fe200078efcff */
[----:B------:R-:W-:Y:S01]  /*84b0*/  HADD2 R81, R32, -1040, -1040 ;  /* 0xe410e41020517430 */ /* 0x000fe20000000000 */
[----:B------:R-:W-:Y:S01]  /*84c0*/  LOP3.LUT R88, R88, 0x40004, R21, 0xf8, !PT ;  /* 0x0004000458587812 */ /* 0x000fe200078ef815 */
[----:B------:R-:W-:Y:S01]  /*84d0*/  HADD2 R75, R34, -1040, -1040 ;  /* 0xe410e410224b7430 */ /* 0x000fe20000000000 */
[----:B------:R-:W-:Y:S01]  /*84e0*/  LOP3.LUT R21, R73, 0x40004, R80, 0xf8, !PT ;  /* 0x0004000449157812 */ /* 0x000fe200078ef850 */
[----:B------:R-:W-:Y:S01]  /*84f0*/  HADD2 R73, R35, -1040, -1040 ;  /* 0xe410e41023497430 */ /* 0x000fe20000000000 */
[----:B------:R-:W-:Y:S01]  /*8500*/  LOP3.LUT R34, R24, 0x1f001f, RZ, 0xc0, !PT ;  /* 0x001f001f18227812 */ /* 0x000fe200078ec0ff */
[-C--:B------:R-:W-:Y:S01]  /*8510*/  HFMA2 R32, R81, R36.reuse, R76 ;  /* 0x0000002451207231 */ /* 0x080fe2000000004c */
[----:B------:R-:W-:Y:S01]  /*8520*/  LOP3.LUT R35, R25, 0x1f001f, RZ, 0xc0, !PT ;  /* 0x001f001f19237812 */ /* 0x000fe200078ec0ff */
[----:B------:R-:W-:-:S02]  /*8530*/  HFMA2 R22, R75, R36, R22 ;  /* 0x000000244b167231 */ /* 0x000fc40000000016 */
[----:B------:R-:W-:Y:S01]  /*8540*/  HFMA2 R33, R73, R36, R78 ;  /* 0x0000002449217231 */ /* 0x000fe2000000004e */
[----:B------:R-:W-:Y:S02]  /*8550*/  LOP3.LUT R36, R26, 0x1f001f, RZ, 0xc0, !PT ;  /* 0x001f001f1a247812 */ /* 0x000fe400078ec0ff */
[----:B------:R-:W-:Y:S02]  /*8560*/  LOP3.LUT R34, R34, 0x64006400, RZ, 0xfc, !PT ;  /* 0x6400640022227812 */ /* 0x000fe400078efcff */
[----:B------:R-:W-:Y:S02]  /*8570*/  LOP3.LUT R76, R27, 0x1f001f, RZ, 0xc0, !PT ;  /* 0x001f001f1b4c7812 */ /* 0x000fe400078ec0ff */
[----:B------:R-:W-:Y:S01]  /*8580*/  LOP3.LUT R36, R36, 0x64006400, RZ, 0xfc, !PT ;  /* 0x6400640024247812 */ /* 0x000fe200078efcff */
[----:B------:R-:W-:Y:S01]  /*8590*/  HADD2 R80, R34, -1040, -1040 ;  /* 0xe410e41022507430 */ /* 0x000fe20000000000 */
[----:B------:R-:W-:Y:S02]  /*85a0*/  LOP3.LUT R35, R35, 0x64006400, RZ, 0xfc, !PT ;  /* 0x6400640023237812 */ /* 0x000fe400078efcff */
[----:B------:R-:W-:Y:S01]  /*85b0*/  LOP3.LUT R84, R76, 0x64006400, RZ, 0xfc, !PT ;  /* 0x640064004c547812 */ /* 0x000fe200078efcff */
[----:B------:R-:W-:-:S02]  /*85c0*/  HADD2 R76, R36, -1040, -1040 ;  /* 0xe410e410244c7430 */ /* 0x000fc40000000000 */
[-C--:B------:R-:W-:Y:S02]  /*85d0*/  HFMA2 R32, R80, R37.reuse, R32 ;  /* 0x0000002550207231 */ /* 0x080fe40000000020 */
[----:B------:R-:W-:Y:S01]  /*85e0*/  HADD2 R78, R35, -1040, -1040 ;  /* 0xe410e410234e7430 */ /* 0x000fe20000000000 */
[----:B------:R-:W-:Y:S01]  /*85f0*/  LOP3.LUT R92, R92, 0x64006400, RZ, 0xfc, !PT ;  /* 0x640064005c5c7812 */ /* 0x000fe200078efcff */
[-C--:B------:R-:W-:Y:S02]  /*8600*/  HFMA2 R35, R76, R37.reuse, R22 ;  /* 0x000000254c237231 */ /* 0x080fe40000000016 */
[----:B------:R-:W-:Y:S02]  /*8610*/  HADD2 R36, R84, -1040, -1040 ;  /* 0xe410e41054247430 */ /* 0x000fe40000000000 */
[-C--:B------:R-:W-:Y:S01]  /*8620*/  HFMA2 R22, R45, R38.reuse, R32 ;  /* 0x000000262d167231 */ /* 0x080fe20000000020 */
[--C-:B------:R-:W-:Y:S01]  /*8630*/  SHF.R.U32.HI R32, RZ, 0xc, R25.reuse ;  /* 0x0000000cff207819 */ /* 0x100fe20000011619 */
[-C--:B------:R-:W-:Y:S01]  /*8640*/  HFMA2 R20, R78, R37.reuse, R20 ;  /* 0x000000254e147231 */ /* 0x080fe20000000014 */
[----:B------:R-:W-:Y:S01]  /*8650*/  SHF.R.U32.HI R25, RZ, 0xa, R25 ;  /* 0x0000000aff197819 */ /* 0x000fe20000011619 */
[----:B------:R-:W-:Y:S01]  /*8660*/  HFMA2 R33, R36, R37, R33 ;  /* 0x0000002524217231 */ /* 0x000fe20000000021 */
[----:B------:R-:W-:Y:S01]  /*8670*/  LOP3.LUT R32, R23, 0x80008, R32, 0xf8, !PT ;  /* 0x0008000817207812 */ /* 0x000fe200078ef820 */
[-C--:B------:R-:W-:Y:S01]  /*8680*/  HFMA2 R34, R43, R38.reuse, R20 ;  /* 0x000000262b227231 */ /* 0x080fe20000000014 */
[--C-:B------:R-:W-:Y:S01]  /*8690*/  SHF.R.U32.HI R23, RZ, 0xc, R26.reuse ;  /* 0x0000000cff177819 */ /* 0x100fe2000001161a */
[-C--:B------:R-:W-:Y:S01]  /*86a0*/  HFMA2 R20, R17, R38.reuse, R35 ;  /* 0x0000002611147231 */ /* 0x080fe20000000023 */
[----:B------:R-:W-:Y:S01]  /*86b0*/  SHF.R.U32.HI R26, RZ, 0xa, R26 ;  /* 0x0000000aff1a7819 */ /* 0x000fe2000001161a */
[----:B------:R-:W-:Y:S01]  /*86c0*/  HFMA2 R33, R19, R38, R33 ;  /* 0x0000002613217231 */ /* 0x000fe20000000021 */
[----:B------:R-:W-:Y:S01]  /*86d0*/  SHF.R.U32.HI R35, RZ, 0xc, R24 ;  /* 0x0000000cff237819 */ /* 0x000fe20000011618 */
[----:B------:R-:W-:Y:S01]  /*86e0*/  HADD2 R92, R92, -1040, -1040 ;  /* 0xe410e4105c5c7430 */ /* 0x000fe20000000000 */
[----:B------:R-:W-:-:S02]  /*86f0*/  LOP3.LUT R26, R26, 0x1f001f, RZ, 0xc0, !PT ;  /* 0x001f001f1a1a7812 */ /* 0x000fc400078ec0ff */
[----:B------:R-:W-:Y:S02]  /*8700*/  SHF.R.U32.HI R24, RZ, 0xa, R24 ;  /* 0x0000000aff187819 */ /* 0x000fe40000011618 */
[--C-:B------:R-:W-:Y:S02]  /*8710*/  SHF.R.U32.HI R38, RZ, 0xc, R27.reuse ;  /* 0x0000000cff267819 */ /* 0x100fe4000001161b */
[----:B------:R-:W-:Y:S02]  /*8720*/  LOP3.LUT R26, R26, 0x64006400, RZ, 0xfc, !PT ;  /* 0x640064001a1a7812 */ /* 0x000fe400078efcff */
[----:B------:R-:W-:Y:S02]  /*8730*/  SHF.R.U32.HI R27, RZ, 0xa, R27 ;  /* 0x0000000aff1b7819 */ /* 0x000fe4000001161b */
[----:B------:R-:W-:Y:S02]  /*8740*/  LOP3.LUT R24, R24, 0x1f001f, RZ, 0xc0, !PT ;  /* 0x001f001f18187812 */ /* 0x000fe400078ec0ff */
[----:B------:R-:W-:Y:S01]  /*8750*/  LOP3.LUT R35, R82, 0x80008, R35, 0xf8, !PT ;  /* 0x0008000852237812 */ /* 0x000fe200078ef823 */
[----:B------:R-:W-:Y:S01]  /*8760*/  HADD2 R82, R26, -1040, -1040 ;  /* 0xe410e4101a527430 */ /* 0x000fe20000000000 */
[----:B------:R-:W-:-:S02]  /*8770*/  LOP3.LUT R27, R27, 0x1f001f, RZ, 0xc0, !PT ;  /* 0x001f001f1b1b7812 */ /* 0x000fc400078ec0ff */
[----:B------:R-:W-:Y:S01]  /*8780*/  LOP3.LUT R24, R24, 0x64006400, RZ, 0xfc, !PT ;  /* 0x6400640018187812 */ /* 0x000fe200078efcff */
[-C--:B------:R-:W-:Y:S01]  /*8790*/  HFMA2 R26, R82, R39.reuse, R20 ;  /* 0x00000027521a7231 */ /* 0x080fe20000000014 */
[----:B------:R-:W-:Y:S02]  /*87a0*/  LOP3.LUT R27, R27, 0x64006400, RZ, 0xfc, !PT ;  /* 0x640064001b1b7812 */ /* 0x000fe400078efcff */
[----:B------:R-:W-:Y:S01]  /*87b0*/  SHF.R.U32.HI R20, RZ, 0xb, R28 ;  /* 0x0000000bff147819 */ /* 0x000fe2000001161c */
[----:B------:R-:W-:Y:S01]  /*87c0*/  HADD2 R86, R24, -1040, -1040 ;  /* 0xe410e41018567430 */ /* 0x000fe20000000000 */
[----:B------:R-:W-:Y:S01]  /*87d0*/  LOP3.LUT R37, R21, 0x80008, R38, 0xf8, !PT ;  /* 0x0008000815257812 */ /* 0x000fe200078ef826 */
[----:B------:R-:W-:Y:S01]  /*87e0*/  HADD2 R38, R27, -1040, -1040 ;  /* 0xe410e4101b267430 */ /* 0x000fe20000000000 */
[----:B------:R-:W-:Y:S01]  /*87f0*/  LOP3.LUT R88, R88, 0x80008, R23, 0xf8, !PT ;  /* 0x0008000858587812 */ /* 0x000fe200078ef817 */
[-C--:B------:R-:W-:Y:S01]  /*8800*/  HFMA2 R27, R86, R39.reuse, R22 ;  /* 0x00000027561b7231 */ /* 0x080fe20000000016 */
[----:B------:R-:W-:Y:S01]  /*8810*/  LOP3.LUT R35, R35, 0x100010, R20, 0xf8, !PT ;  /* 0x0010001023237812 */ /* 0x000fe200078ef814 */
[----:B------:R-:W-:Y:S01]  /*8820*/  HFMA2 R33, R38, R39, R33 ;  /* 0x0000002726217231 */ /* 0x000fe20000000021 */
[----:B------:R-:W0:Y:S01]  /*8830*/  LDS.128 R20, [UR4+0x30] ;  /* 0x00003004ff147984 */ /* 0x000e220008000c00 */
[----:B------:R-:W-:-:S02]  /*8840*/  LOP3.LUT R25, R25, 0x1f001f, RZ, 0xc0, !PT ;  /* 0x001f001f19197812 */ /* 0x000fc400078ec0ff */
[----:B------:R-:W-:Y:S02]  /*8850*/  LOP3.LUT R93, R93, 0x64006400, RZ, 0xfc, !PT ;  /* 0x640064005d5d7812 */ /* 0x000fe400078efcff */
[----:B------:R-:W-:Y:S02]  /*8860*/  LOP3.LUT R25, R25, 0x64006400, RZ, 0xfc, !PT ;  /* 0x6400640019197812 */ /* 0x000fe400078efcff */
[----:B------:R-:W-:Y:S01]  /*8870*/  LOP3.LUT R35, R35, 0x64006400, RZ, 0xfc, !PT ;  /* 0x6400640023237812 */ /* 0x000fe200078efcff */
[----:B------:R-:W-:Y:S02]  /*8880*/  HADD2 R93, R93, -1040, -1040 ;  /* 0xe410e4105d5d7430 */ /* 0x000fe40000000000 */
[----:B------:R-:W-:Y:S01]  /*8890*/  HADD2 R84, R25, -1040, -1040 ;  /* 0xe410e41019547430 */ /* 0x000fe20000000000 */
[--C-:B------:R-:W-:Y:S01]  /*88a0*/  SHF.R.U32.HI R25, RZ, 0xb, R29.reuse ;  /* 0x0000000bff197819 */ /* 0x100fe2000001161d */
[----:B------:R-:W-:Y:S01]  /*88b0*/  HADD2 R100, R35, -1040, -1040 ;  /* 0xe410e41023647430 */ /* 0x000fe20000000000 */
[----:B------:R-:W-:Y:S01]  /*88c0*/  SHF.R.U32.HI R29, RZ, 0xa, R29 ;  /* 0x0000000aff1d7819 */ /* 0x000fe2000001161d */
[----:B------:R-:W-:Y:S01]  /*88d0*/  HFMA2 R34, R84, R39, R34 ;  /* 0x0000002754227231 */ /* 0x000fe20000000022 */
[----:B------:R-:W-:-:S02]  /*88e0*/  LOP3.LUT R32, R32, 0x100010, R25, 0xf8, !PT ;  /* 0x0010001020207812 */ /* 0x000fc400078ef819 */
[----:B------:R-:W-:Y:S02]  /*88f0*/  SHF.R.U32.HI R25, RZ, 0xb, R30 ;  /* 0x0000000bff197819 */ /* 0x000fe4000001161e */
[----:B------:R-:W-:Y:S02]  /*8900*/  LOP3.LUT R39, R30, 0x1f001f, RZ, 0xc0, !PT ;  /* 0x001f001f1e277812 */ /* 0x000fe400078ec0ff */
[----:B------:R-:W-:Y:S02]  /*8910*/  LOP3.LUT R24, R88, 0x100010, R25, 0xf8, !PT ;  /* 0x0010001058187812 */ /* 0x000fe400078ef819 */
[----:B------:R-:W-:Y:S02]  /*8920*/  SHF.R.U32.HI R88, RZ, 0xb, R31 ;  /* 0x0000000bff587819 */ /* 0x000fe4000001161f */
[----:B------:R-:W-:Y:S02]  /*8930*/  LOP3.LUT R39, R39, 0x64006400, RZ, 0xfc, !PT ;  /* 0x6400640027277812 */ /* 0x000fe400078efcff */
[----:B------:R-:W-:-:S02]  /*8940*/  LOP3.LUT R25, R37, 0x100010, R88, 0xf8, !PT ;  /* 0x0010001025197812 */ /* 0x000fc400078ef858 */
[----:B------:R-:W-:Y:S01]  /*8950*/  LOP3.LUT R37, R31, 0x1f001f, RZ, 0xc0, !PT ;  /* 0x001f001f1f257812 */ /* 0x000fe200078ec0ff */
[----:B------:R-:W-:Y:S01]  /*8960*/  HADD2 R39, R39, -1040, -1040 ;  /* 0xe410e41027277430 */ /* 0x000fe20000000000 */
[----:B------:R-:W-:Y:S02]  /*8970*/  SHF.R.U32.HI R30, RZ, 0xa, R30 ;  /* 0x0000000aff1e7819 */ /* 0x000fe4000001161e */
[----:B------:R-:W-:Y:S02]  /*8980*/  LOP3.LUT R37, R37, 0x64006400, RZ, 0xfc, !PT ;  /* 0x6400640025257812 */ /* 0x000fe400078efcff */
[----:B------:R-:W-:Y:S02]  /*8990*/  LOP3.LUT R29, R29, 0x1f001f, RZ, 0xc0, !PT ;  /* 0x001f001f1d1d7812 */ /* 0x000fe400078ec0ff */
[----:B------:R-:W-:Y:S01]  /*89a0*/  LOP3.LUT R30, R30, 0x1f001f, RZ, 0xc0, !PT ;  /* 0x001f001f1e1e7812 */ /* 0x000fe200078ec0ff */
[----:B------:R-:W-:Y:S01]  /*89b0*/  HADD2 R37, R37, -1040, -1040 ;  /* 0xe410e41025257430 */ /* 0x000fe20000000000 */
[----:B------:R-:W-:Y:S01]  /*89c0*/  LOP3.LUT R90, R29, 0x64006400, RZ, 0xfc, !PT ;  /* 0x640064001d5a7812 */ /* 0x000fe200078efcff */
[----:B0-----:R-:W-:-:S02]  /*89d0*/  HFMA2 R27, R91, R20, R27 ;  /* 0x000000145b1b7231 */ /* 0x001fc4000000001b */
[-C--:B------:R-:W-:Y:S01]  /*89e0*/  HFMA2 R34, R89, R20.reuse, R34 ;  /* 0x0000001459227231 */ /* 0x080fe20000000022 */
[----:B------:R-:W-:Y:S01]  /*89f0*/  LOP3.LUT R88, R30, 0x64006400, RZ, 0xfc, !PT ;  /* 0x640064001e587812 */ /* 0x000fe200078efcff */
[-C--:B------:R-:W-:Y:S02]  /*8a00*/  HFMA2 R26, R39, R20.reuse, R26 ;  /* 0x00000014271a7231 */ /* 0x080fe4000000001a */
[----:B------:R-:W-:Y:S01]  /*8a10*/  HFMA2 R33, R37, R20, R33 ;  /* 0x0000001425217231 */ /* 0x000fe20000000021 */
[----:B------:R-:W-:Y:S01]  /*8a20*/  LOP3.LUT R32, R32, 0x64006400, RZ, 0xfc, !PT ;  /* 0x6400640020207812 */ /* 0x000fe200078efcff */
[-C--:B------:R-:W-:Y:S02]  /*8a30*/  HFMA2 R27, R44, R21.reuse, R27 ;  /* 0x000000152c1b7231 */ /* 0x080fe4000000001b */
[----:B------:R-:W-:Y:S01]  /*8a40*/  HFMA2 R20, R16, R21, R34 ;  /* 0x0000001510147231 */ /* 0x000fe20000000022 */
[----:B------:R-:W-:Y:S01]  /*8a50*/  LOP3.LUT R24, R24, 0x64006400, RZ, 0xfc, !PT ;  /* 0x6400640018187812 */ /* 0x000fe200078efcff */
[----:B------:R-:W-:-:S02]  /*8a60*/  HADD2 R90, R90, -1040, -1040 ;  /* 0xe410e4105a5a7430 */ /* 0x000fc40000000000 */
[-C--:B------:R-:W-:Y:S02]  /*8a70*/  HFMA2 R26, R18, R21.reuse, R26 ;  /* 0x00000015121a7231 */ /* 0x080fe4000000001a */
[----:B------:R-:W-:Y:S01]  /*8a80*/  HADD2 R88, R88, -1040, -1040 ;  /* 0xe410e41058587430 */ /* 0x000fe20000000000 */
[----:B------:R-:W-:Y:S01]  /*8a90*/  LOP3.LUT R25, R25, 0x64006400, RZ, 0xfc, !PT ;  /* 0x6400640019197812 */ /* 0x000fe200078efcff */
[----:B------:R-:W-:Y:S02]  /*8aa0*/  HFMA2 R21, R40, R21, R33 ;  /* 0x0000001528157231 */ /* 0x000fe40000000021 */
[-C--:B------:R-:W-:Y:S02]  /*8ab0*/  HFMA2 R27, R92, R22.reuse, R27 ;  /* 0x000000165c1b7231 */ /* 0x080fe4000000001b */
[-C--:B------:R-:W-:Y:S02]  /*8ac0*/  HFMA2 R20, R90, R22.reuse, R20 ;  /* 0x000000165a147231 */ /* 0x080fe40000000014 */
[----:B------:R-:W-:-:S02]  /*8ad0*/  HFMA2 R26, R88, R22, R26 ;  /* 0x00000016581a7231 */ /* 0x000fc4000000001a */
[----:B------:R-:W-:Y:S02]  /*8ae0*/  HADD2 R98, R32, -1040, -1040 ;  /* 0xe410e41020627430 */ /* 0x000fe40000000000 */
[-C--:B------:R-:W-:Y:S02]  /*8af0*/  HFMA2 R27, R100, R23.reuse, R27 ;  /* 0x00000017641b7231 */ /* 0x080fe4000000001b */
[----:B------:R-:W-:Y:S02]  /*8b00*/  HADD2 R96, R24, -1040, -1040 ;  /* 0xe410e41018607430 */ /* 0x000fe40000000000 */
[----:B------:R-:W-:Y:S02]  /*8b10*/  HFMA2 R21, R93, R22, R21 ;  /* 0x000000165d157231 */ /* 0x000fe40000000015 */
        /* <DEDUP_REMOVED lines=197> */
[-C--:B------:R-:W-:Y:S01]  /*9770*/  HFMA2 R21, R69, R26.reuse, R21 ;  /* 0x0000001a45157231 */ /* 0x080fe20000000015 */
[----:B------:R-:W1:Y:S01]  /*9780*/  LDS.128 R32, [UR4+0xf0] ;  /* 0x0000f004ff207984 */ /* 0x000e620008000c00 */
[-C--:B------:R-:W-:Y:S02]  /*9790*/  HFMA2 R13, R57, R26.reuse, R13 ;  /* 0x0000001a390d7231 */ /* 0x080fe4000000000d */
[----:B------:R-:W-:-:S02]  /*97a0*/  HFMA2 R20, R55, R26, R20 ;  /* 0x0000001a37147231 */ /* 0x000fc40000000014 */
[-C--:B------:R-:W-:Y:S02]  /*97b0*/  HFMA2 R71, R46, R27.reuse, R71 ;  /* 0x0000001b2e477231 */ /* 0x080fe40000000047 */
        /* <DEDUP_REMOVED lines=19> */
[-C--:B-1----:R-:W-:Y:S02]  /*98f0*/  HFMA2 R22, R91, R32.reuse, R15 ;  /* 0x000000205b167231 */ /* 0x082fe4000000000f */
        /* <DEDUP_REMOVED lines=23> */
.L_x_1176:
[----:B------:R-:W-:Y:S01]  /*9a70*/  IADD3 R49, PT, PT, R49, 0x20, RZ ;  /* 0x0000002031317810 */ /* 0x000fe20007ffe0ff */
[----:B------:R-:W-:Y:S01]  /*9a80*/  UIADD3 UR4, UPT, UPT, UR4, 0x40, URZ ;  /* 0x0000004004047890 */ /* 0x000fe2000fffe0ff */
[----:B------:R-:W-:Y:S02]  /*9a90*/  IMAD.WIDE R20, R47, 0x4, R102 ;  /* 0x000000042f147825 */ /* 0x000fe400078e0266 */
[----:B------:R-:W-:-:S13]  /*9aa0*/  ISETP.GE.AND P0, PT, R49, R48, PT ;  /* 0x000000303100720c */ /* 0x000fda0003f06270 */
[----:B------:R-:W-:Y:S05]  /*9ab0*/  @!P0 BRA `(.L_x_1177) ;  /* 0xffffffd800e88947 */ /* 0x000fea000383ffff */
[----:B------:R-:W-:-:S07]  /*9ac0*/  IMAD.WIDE R104, R47, 0x14, R104 ;  /* 0x000000142f687825 */ /* 0x000fce00078e0268 */
.L_x_1175:
[----:B------:R-:W0:Y:S02]  /*9ad0*/  LDCU UR5, c[0x0][0x3d4] ;  /* 0x00007a80ff0577ac */ /* 0x000e240008000800 */
[----:B0-----:R-:W-:-:S04]  /*9ae0*/  VIMNMX R50, PT, PT, R50, UR5, PT ;  /* 0x0000000532327c48 */ /* 0x001fc8000bfe0100 */
[----:B------:R-:W-:-:S13]  /*9af0*/  ISETP.GT.AND P0, PT, R50, R49, PT ;  /* 0x000000313200720c */ /* 0x000fda0003f04270 */
[----:B------:R-:W-:Y:S05]  /*9b00*/  @!P0 BRA `(.L_x_1178) ;  /* 0x0000004c00b48947 */ /* 0x000fea0003800000 */
[----:B------:R-:W-:-:S12]  /*9b10*/  UIADD3 UR4, UPT, UPT, UR4, 0x80, URZ ;  /* 0x0000008004047890 */ /* 0x000fd8000fffe0ff */
.L_x_1183:
[----:B-----5:R-:W-:-:S04]  /*9b20*/  MOV R12, 0x2c00 ;  /* 0x00002c00000c7802 */ /* 0x020fc80000000f00 */
[----:B------:R-:W-:Y:S01]  /*9b30*/  PRMT R2, R2, 0x5410, R12 ;  /* 0x0000541002027816 */ /* 0x000fe2000000000c */
[----:B------:R-:W-:Y:S06]  /*9b40*/  @!P1 BRA `(.L_x_1179) ;  /* 0x0000001000dc9947 */ /* 0x000fec0003800000 */
[----:B------:R-:W2:Y:S01]  /*9b50*/  LDG.E.128.CONSTANT R12, desc[UR8][R104.64] ;  /* 0x00000008680c7981 */ /* 0x000ea2000c1e9d00 */
[----:B------:R-:W-:-:S03]  /*9b60*/  ISETP.NE.AND P0, PT, R51, 0x1, PT ;  /* 0x000000013300780c */ /* 0x000fc60003f05270 */
[----:B------:R-:W0:Y:S02]  /*9b70*/  LDS.64 R20, [UR4+-0x80] ;  /* 0xffff8004ff147984 */ /* 0x000e240008000a00 */
[--C-:B0-----:R-:W-:Y:S02]  /*9b80*/  HADD2.F32 R35, -RZ, R21.reuse.H0_H0 ;  /* 0x20000015ff237230 */ /* 0x101fe40000004100 */
[----:B------:R-:W-:Y:S02]  /*9b90*/  HADD2.F32 R32, -RZ, R21.H1_H1 ;  /* 0x30000015ff207230 */ /* 0x000fe40000004100 */
[----:B------:R-:W-:Y:S01]  /*9ba0*/  HADD2.F32 R30, -RZ, R20.H1_H1 ;  /* 0x30000014ff1e7230 */ /* 0x000fe20000004100 */
[C---:B--2---:R-:W-:Y:S02]  /*9bb0*/  LOP3.LUT R16, R12.reuse, 0xf000f, RZ, 0xc0, !PT ;  /* 0x000f000f0c107812 */ /* 0x044fe400078ec0ff */
[----:B------:R-:W-:Y:S02]  /*9bc0*/  LOP3.LUT R18, R13, 0xf000f, RZ, 0xc0, !PT ;  /* 0x000f000f0d127812 */ /* 0x000fe400078ec0ff */
[----:B------:R-:W-:-:S02]  /*9bd0*/  LOP3.LUT R23, R12, 0xf000f0, RZ, 0xc0, !PT ;  /* 0x00f000f00c177812 */ /* 0x000fc400078ec0ff */
[----:B------:R-:W-:Y:S02]  /*9be0*/  SHF.R.U32.HI R17, RZ, 0x8, R12 ;  /* 0x00000008ff117819 */ /* 0x000fe4000001160c */
[----:B------:R-:W-:Y:S01]  /*9bf0*/  LOP3.LUT R12, R16, 0x64006400, RZ, 0xfc, !PT ;  /* 0x64006400100c7812 */ /* 0x000fe200078efcff */
[----:B------:R-:W-:Y:S01]  /*9c00*/  HADD2.F32 R16, -RZ, R20.H0_H0 ;  /* 0x20000014ff107230 */ /* 0x000fe20000004100 */
[----:B------:R-:W-:Y:S02]  /*9c10*/  LOP3.LUT R24, R13, 0xf000f0, RZ, 0xc0, !PT ;  /* 0x00f000f00d187812 */ /* 0x000fe400078ec0ff */
[----:B------:R-:W-:Y:S02]  /*9c20*/  SHF.R.U32.HI R38, RZ, 0x8, R13 ;  /* 0x00000008ff267819 */ /* 0x000fe4000001160d */
[----:B------:R-:W-:Y:S02]  /*9c30*/  LOP3.LUT R13, R14, 0xf000f, RZ, 0xc0, !PT ;  /* 0x000f000f0e0d7812 */ /* 0x000fe400078ec0ff */
[----:B------:R-:W-:-:S02]  /*9c40*/  LOP3.LUT R18, R18, 0x64006400, RZ, 0xfc, !PT ;  /* 0x6400640012127812 */ /* 0x000fc400078efcff */
[----:B------:R-:W-:Y:S02]  /*9c50*/  LOP3.LUT R26, R14, 0xf000f0, RZ, 0xc0, !PT ;  /* 0x00f000f00e1a7812 */ /* 0x000fe400078ec0ff */
[----:B------:R-:W-:Y:S01]  /*9c60*/  SHF.R.U32.HI R36, RZ, 0x8, R14 ;  /* 0x00000008ff247819 */ /* 0x000fe2000001160e */
[----:B------:R-:W-:Y:S01]  /*9c70*/  HADD2 R21, R18, -1032, -1032 ;  /* 0xe408e40812157430 */ /* 0x000fe20000000000 */
[C---:B------:R-:W-:Y:S01]  /*9c80*/  LOP3.LUT R14, R15.reuse, 0xf000f, RZ, 0xc0, !PT ;  /* 0x000f000f0f0e7812 */ /* 0x040fe200078ec0ff */
[----:B------:R-:W0:Y:S01]  /*9c90*/  LDS.64 R18, [UR4+-0x78] ;  /* 0xffff8804ff127984 */ /* 0x000e220008000a00 */
[----:B------:R-:W-:Y:S02]  /*9ca0*/  LOP3.LUT R28, R15, 0xf000f0, RZ, 0xc0, !PT ;  /* 0x00f000f00f1c7812 */ /* 0x000fe400078ec0ff */
[----:B------:R-:W-:Y:S01]  /*9cb0*/  SHF.R.U32.HI R37, RZ, 0x8, R15 ;  /* 0x00000008ff257819 */ /* 0x000fe2000001160f */
[----:B------:R-:W-:Y:S01]  /*9cc0*/  HADD2 R15, R12, -1032, -1032 ;  /* 0xe408e4080c0f7430 */ /* 0x000fe20000000000 */
[----:B------:R-:W-:-:S02]  /*9cd0*/  LOP3.LUT R13, R13, 0x64006400, RZ, 0xfc, !PT ;  /* 0x640064000d0d7812 */ /* 0x000fc400078efcff */
[----:B------:R-:W-:Y:S02]  /*9ce0*/  LOP3.LUT R14, R14, 0x64006400, RZ, 0xfc, !PT ;  /* 0x640064000e0e7812 */ /* 0x000fe400078efcff */
[--C-:B------:R-:W-:Y:S01]  /*9cf0*/  HADD2.F32 R12, -RZ, R15.reuse.H0_H0 ;  /* 0x2000000fff0c7230 */ /* 0x100fe20000004100 */
[----:B------:R-:W-:Y:S01]  /*9d00*/  LOP3.LUT R25, R23, 0x64006400, RZ, 0xfc, !PT ;  /* 0x6400640017197812 */ /* 0x000fe200078efcff */
[----:B------:R-:W-:Y:S02]  /*9d10*/  HADD2.F32 R20, -RZ, R15.H1_H1 ;  /* 0x3000000fff147230 */ /* 0x000fe40000004100 */
[----:B------:R-:W-:Y:S02]  /*9d20*/  HADD2 R15, R13, -1032, -1032 ;  /* 0xe408e4080d0f7430 */ /* 0x000fe40000000000 */
[----:B------:R-:W-:Y:S02]  /*9d30*/  HADD2.F32 R13, -RZ, R21.H0_H0 ;  /* 0x20000015ff0d7230 */ /* 0x000fe40000004100 */
[----:B------:R-:W-:-:S02]  /*9d40*/  HADD2 R27, R14, -1032, -1032 ;  /* 0xe408e4080e1b7430 */ /* 0x000fc40000000000 */
[----:B------:R-:W-:Y:S01]  /*9d50*/  HADD2.F32 R21, -RZ, R21.H1_H1 ;  /* 0x30000015ff157230 */ /* 0x000fe20000004100 */
[----:B------:R-:W-:Y:S01]  /*9d60*/  LOP3.LUT R29, R26, 0x64006400, RZ, 0xfc, !PT ;  /* 0x640064001a1d7812 */ /* 0x000fe200078efcff */
[--C-:B------:R-:W-:Y:S02]  /*9d70*/  HADD2.F32 R14, -RZ, R15.reuse.H0_H0 ;  /* 0x2000000fff0e7230 */ /* 0x100fe40000004100 */
[----:B------:R-:W-:Y:S01]  /*9d80*/  FFMA.FTZ R31, R16, R13, RZ ;  /* 0x0000000d101f7223 */ /* 0x000fe200000100ff */
[----:B------:R-:W-:Y:S02]  /*9d90*/  HADD2.F32 R22, -RZ, R15.H1_H1 ;  /* 0x3000000fff167230 */ /* 0x000fe40000004100 */
[-C--:B------:R-:W-:Y:S02]  /*9da0*/  HFMA2 R26, R25, R2.reuse.H1_H1, -72, -72 ;  /* 0xd480d480191a7431 */ /* 0x080fe40000060002 */
[--C-:B------:R-:W-:Y:S02]  /*9db0*/  HADD2.F32 R15, -RZ, R27.reuse.H0_H0 ;  /* 0x2000001bff0f7230 */ /* 0x100fe40000004100 */
[----:B------:R-:W-:Y:S01]  /*9dc0*/  FFMA.FTZ R34, R30, R21, R31 ;  /* 0x000000151e227223 */ /* 0x000fe2000001001f */
[----:B------:R-:W-:Y:S01]  /*9dd0*/  HADD2.F32 R23, -RZ, R27.H1_H1 ;  /* 0x3000001bff177230 */ /* 0x000fe20000004100 */
[----:B------:R-:W-:Y:S01]  /*9de0*/  LOP3.LUT R27, R24, 0x64006400, RZ, 0xfc, !PT ;  /* 0x64006400181b7812 */ /* 0x000fe200078efcff */
[----:B------:R-:W-:Y:S01]  /*9df0*/  FFMA.FTZ R25, R12, R16, RZ ;  /* 0x000000100c197223 */ /* 0x000fe200000100ff */
[----:B------:R-:W-:Y:S01]  /*9e00*/  LOP3.LUT R31, R28, 0x64006400, RZ, 0xfc, !PT ;  /* 0x640064001c1f7812 */ /* 0x000fe200078efcff */
[C---:B------:R-:W-:Y:S01]  /*9e10*/  FFMA.FTZ R39, R16.reuse, R14, RZ ;  /* 0x0000000e10277223 */ /* 0x040fe200000100ff */
[----:B------:R-:W-:Y:S01]  /*9e20*/  FFMA.FTZ R16, R16, R15, RZ ;  /* 0x0000000f10107223 */ /* 0x000fe200000100ff */
[----:B------:R-:W-:-:S02]  /*9e30*/  HFMA2 R27, R27, R2.H1_H1, -72, -72 ;  /* 0xd480d4801b1b7431 */ /* 0x000fc40000060002 */
[----:B------:R-:W-:Y:S01]  /*9e40*/  FFMA.FTZ R33, R20, R30, R25 ;  /* 0x0000001e14217223 */ /* 0x000fe20000010019 */
[-C--:B------:R-:W-:Y:S02]  /*9e50*/  HFMA2 R29, R29, R2.reuse.H1_H1, -72, -72 ;  /* 0xd480d4801d1d7431 */ /* 0x080fe40000060002 */
[--C-:B------:R-:W-:Y:S02]  /*9e60*/  HADD2.F32 R24, -RZ, R26.reuse.H0_H0 ;  /* 0x2000001aff187230 */ /* 0x100fe40000004100 */
[----:B------:R-:W-:Y:S02]  /*9e70*/  HFMA2 R31, R31, R2.H1_H1, -72, -72 ;  /* 0xd480d4801f1f7431 */ /* 0x000fe40000060002 */
[----:B------:R-:W-:Y:S02]  /*9e80*/  HADD2.F32 R25, -RZ, R26.H1_H1 ;  /* 0x3000001aff197230 */ /* 0x000fe40000004100 */
[C---:B------:R-:W-:Y:S01]  /*9e90*/  FFMA.FTZ R39, R30.reuse, R22, R39 ;  /* 0x000000161e277223 */ /* 0x040fe20000010027 */
[----:B------:R-:W-:Y:S01]  /*9ea0*/  FFMA.FTZ R43, R30, R23, R16 ;  /* 0x000000171e2b7223 */ /* 0x000fe20000010010 */
[----:B------:R-:W-:-:S02]  /*9eb0*/  HADD2.F32 R26, -RZ, R27.H0_H0 ;  /* 0x2000001bff1a7230 */ /* 0x000fc40000004100 */
[----:B------:R-:W-:Y:S01]  /*9ec0*/  FFMA.FTZ R16, R24, R35, R33 ;  /* 0x0000002318107223 */ /* 0x000fe20000010021 */
[----:B------:R-:W-:Y:S02]  /*9ed0*/  HADD2.F32 R28, -RZ, R29.H0_H0 ;  /* 0x2000001dff1c7230 */ /* 0x000fe40000004100 */
        /* <DEDUP_REMOVED lines=45> */
[----:B------:R-:W-:Y:S01]  /*a1b0*/  HADD2.F32 R36, -RZ, R46.H1_H1 ;  /* 0x3000002eff247230 */ /* 0x000fe20000004100 */
[----:B------:R-:W-:Y:S01]  /*a1c0*/  LOP3.LUT R45, R16, 0x64006400, RZ, 0xfc, !PT ;  /* 0x64006400102d7812 */ /* 0x000fe200078efcff */
[----:B------:R-:W-:-:S02]  /*a1d0*/  HFMA2 R59, R43, R2.H1_H1, -72, -72 ;  /* 0xd480d4802b3b7431 */ /* 0x000fc40000060002 */
[----:B------:R-:W-:Y:S02]  /*a1e0*/  HADD2.F32 R38, -RZ, R54.H0_H0 ;  /* 0x20000036ff267230 */ /* 0x000fe40000004100 */
[-C--:B------:R-:W-:Y:S02]  /*a1f0*/  HFMA2 R58, R37, R2.reuse.H1_H1, -72, -72 ;  /* 0xd480d480253a7431 */ /* 0x080fe40000060002 */
[----:B------:R-:W-:Y:S02]  /*a200*/  HADD2.F32 R37, -RZ, R48.H1_H1 ;  /* 0x30000030ff257230 */ /* 0x000fe40000004100 */
[----:B------:R-:W-:Y:S02]  /*a210*/  HFMA2 R45, R45, R2.H1_H1, -72, -72 ;  /* 0xd480d4802d2d7431 */ /* 0x000fe40000060002 */
[----:B------:R-:W-:Y:S02]  /*a220*/  HADD2.F32 R43, -RZ, R59.H0_H0 ;  /* 0x2000003bff2b7230 */ /* 0x000fe40000004100 */
[----:B------:R-:W-:Y:S01]  /*a230*/  FFMA.FTZ R47, R40, R18, R47 ;  /* 0x00000012282f7223 */ /* 0x000fe2000001002f */
[----:B------:R-:W-:Y:S01]  /*a240*/  FFMA.FTZ R48, R18, R36, R57 ;  /* 0x0000002412307223 */ /* 0x000fe20000010039 */
[----:B------:R-:W-:-:S02]  /*a250*/  HADD2.F32 R42, -RZ, R58.H0_H0 ;  /* 0x2000003aff2a7230 */ /* 0x000fc40000004100 */
[C---:B------:R-:W-:Y:S01]  /*a260*/  FFMA.FTZ R46, R18.reuse, R39, R55 ;  /* 0x00000027122e7223 */ /* 0x040fe20000010037 */
[----:B------:R-:W-:Y:S02]  /*a270*/  HADD2.F32 R44, -RZ, R45.H0_H0 ;  /* 0x2000002dff2c7230 */ /* 0x000fe40000004100 */
[----:B------:R-:W-:Y:S01]  /*a280*/  FFMA.FTZ R17, R18, R37, R52 ;  /* 0x0000002512117223 */ /* 0x000fe20000010034 */
[----:B------:R-:W-:Y:S01]  /*a290*/  FFMA.FTZ R16, R38, R53, R47 ;  /* 0x0000003526107223 */ /* 0x000fe2000001002f */
        /* <DEDUP_REMOVED lines=55> */
[--C-:B------:R-:W-:Y:S02]  /*a610*/  HADD2.F32 R57, -RZ, R19.reuse.H0_H0 ;  /* 0x20000013ff397230 */ /* 0x100fe40000004100 */
[-C--:B------:R-:W-:Y:S01]  /*a620*/  FFMA.FTZ R61, R34, R56.reuse, R59 ;  /* 0x00000038223d7223 */ /* 0x080fe2000001003b */
[----:B------:R-:W-:Y:S01]  /*a630*/  FFMA.FTZ R64, R35, R56, R64 ;  /* 0x0000003823407223 */ /* 0x000fe20000010040 */
        /* <DEDUP_REMOVED lines=85> */
[--C-:B------:R-:W-:Y:S02]  /*ab90*/  HADD2.F32 R57, -RZ, R17.reuse.H0_H0 ;  /* 0x20000011ff397230 */ /* 0x100fe40000004100 */
[----:B------:R-:W-:Y:S02]  /*aba0*/  HADD2.F32 R58, -RZ, R17.H1_H1 ;  /* 0x30000011ff3a7230 */ /* 0x000fe40000004100 */
        /* <DEDUP_REMOVED lines=49> */
.L_x_1179:
[----:B------:R-:W0:Y:S01]  /*aec0*/  LDC R47, c[0x0][0x3ac] ;  /* 0x0000eb00ff2f7b82 */ /* 0x000e220000000800 */
[----:B------:R-:W-:Y:S01]  /*aed0*/  ISETP.GE.AND P1, PT, R51, 0x1, PT ;  /* 0x000000013300780c */ /* 0x000fe20003f26270 */
[----:B0-----:R-:W-:-:S12]  /*aee0*/  IMAD.WIDE R104, R47, 0x4, R104 ;  /* 0x000000042f687825 */ /* 0x001fd800078e0268 */
[----:B------:R-:W-:Y:S05]  /*aef0*/  @!P1 BRA `(.L_x_1180) ;  /* 0x0000001000dc9947 */ /* 0x000fea0003800000 */
        /* <DEDUP_REMOVED lines=10> */
[C---:B------:R-:W-:Y:S02]  /*afa0*/  LOP3.LUT R13, R14.reuse, 0xf000f, RZ, 0xc0, !PT ;  /* 0x000f000f0e0d7812 */ /* 0x040fe400078ec0ff */
[----:B------:R-:W-:Y:S02]  /*afb0*/  LOP3.LUT R26, R14, 0xf000f0, RZ, 0xc0, !PT ;  /* 0x00f000f00e1a7812 */ /* 0x000fe400078ec0ff */
[----:B------:R-:W-:Y:S02]  /*afc0*/  SHF.R.U32.HI R32, RZ, 0x8, R14 ;  /* 0x00000008ff207819 */ /* 0x000fe4000001160e */
[----:B------:R-:W-:Y:S02]  /*afd0*/  LOP3.LUT R23, R12, 0xf000f0, RZ, 0xc0, !PT ;  /* 0x00f000f00c177812 */ /* 0x000fe400078ec0ff */
[----:B------:R-:W-:-:S02]  /*afe0*/  SHF.R.U32.HI R17, RZ, 0x8, R12 ;  /* 0x00000008ff117819 */ /* 0x000fc4000001160c */
[C---:B------:R-:W-:Y:S02]  /*aff0*/  LOP3.LUT R14, R15.reuse, 0xf000f, RZ, 0xc0, !PT ;  /* 0x000f000f0f0e7812 */ /* 0x040fe400078ec0ff */
[----:B------:R-:W-:Y:S02]  /*b000*/  LOP3.LUT R18, R18, 0x64006400, RZ, 0xfc, !PT ;  /* 0x6400640012127812 */ /* 0x000fe400078efcff */
[----:B------:R-:W-:Y:S01]  /*b010*/  LOP3.LUT R12, R16, 0x64006400, RZ, 0xfc, !PT ;  /* 0x64006400100c7812 */ /* 0x000fe200078efcff */
[----:B------:R-:W-:Y:S01]  /*b020*/  HADD2.F32 R16, -RZ, R20.H0_H0 ;  /* 0x20000014ff107230 */ /* 0x000fe20000004100 */
[----:B------:R-:W-:Y:S01]  /*b030*/  LOP3.LUT R14, R14, 0x64006400, RZ, 0xfc, !PT ;  /* 0x640064000e0e7812 */ /* 0x000fe200078efcff */
[----:B------:R-:W-:Y:S01]  /*b040*/  HADD2 R21, R18, -1032, -1032 ;  /* 0xe408e40812157430 */ /* 0x000fe20000000000 */
[----:B------:R-:W-:Y:S01]  /*b050*/  LOP3.LUT R28, R15, 0xf000f0, RZ, 0xc0, !PT ;  /* 0x00f000f00f1c7812 */ /* 0x000fe200078ec0ff */
[----:B------:R-:W0:Y:S01]  /*b060*/  LDS.64 R18, [UR4+-0x68] ;  /* 0xffff9804ff127984 */ /* 0x000e220008000a00 */
[----:B------:R-:W-:Y:S01]  /*b070*/  SHF.R.U32.HI R33, RZ, 0x8, R15 ;  /* 0x00000008ff217819 */ /* 0x000fe2000001160f */
[----:B------:R-:W-:Y:S01]  /*b080*/  HADD2 R15, R12, -1032, -1032 ;  /* 0xe408e4080c0f7430 */ /* 0x000fe20000000000 */
[----:B------:R-:W-:Y:S01]  /*b090*/  LOP3.LUT R13, R13, 0x64006400, RZ, 0xfc, !PT ;  /* 0x640064000d0d7812 */ /* 0x000fe200078efcff */
[----:B------:R-:W-:-:S02]  /*b0a0*/  HADD2 R27, R14, -1032, -1032 ;  /* 0xe408e4080e1b7430 */ /* 0x000fc40000000000 */
[----:B------:R-:W-:Y:S01]  /*b0b0*/  HADD2.F32 R14, -RZ, R21.H0_H0 ;  /* 0x20000015ff0e7230 */ /* 0x000fe20000004100 */
[----:B------:R-:W-:Y:S01]  /*b0c0*/  LOP3.LUT R25, R23, 0x64006400, RZ, 0xfc, !PT ;  /* 0x6400640017197812 */ /* 0x000fe200078efcff */
[--C-:B------:R-:W-:Y:S01]  /*b0d0*/  HADD2.F32 R12, -RZ, R15.reuse.H0_H0 ;  /* 0x2000000fff0c7230 */ /* 0x100fe20000004100 */
[----:B------:R-:W-:Y:S01]  /*b0e0*/  LOP3.LUT R29, R26, 0x64006400, RZ, 0xfc, !PT ;  /* 0x640064001a1d7812 */ /* 0x000fe200078efcff */
[----:B------:R-:W-:Y:S02]  /*b0f0*/  HADD2.F32 R20, -RZ, R15.H1_H1 ;  /* 0x3000000fff147230 */ /* 0x000fe40000004100 */
[----:B------:R-:W-:Y:S02]  /*b100*/  HADD2 R15, R13, -1032, -1032 ;  /* 0xe408e4080d0f7430 */ /* 0x000fe40000000000 */
[----:B------:R-:W-:Y:S02]  /*b110*/  HADD2.F32 R22, -RZ, R21.H1_H1 ;  /* 0x30000015ff167230 */ /* 0x000fe40000004100 */
[----:B------:R-:W-:Y:S01]  /*b120*/  FFMA.FTZ R31, R16, R14, RZ ;  /* 0x0000000e101f7223 */ /* 0x000fe200000100ff */
[----:B------:R-:W-:-:S02]  /*b130*/  HADD2.F32 R23, -RZ, R27.H1_H1 ;  /* 0x3000001bff177230 */ /* 0x000fc40000004100 */
[-C--:B------:R-:W-:Y:S02]  /*b140*/  HFMA2 R37, R25, R2.reuse.H1_H1, -72, -72 ;  /* 0xd480d48019257431 */ /* 0x080fe40000060002 */
[--C-:B------:R-:W-:Y:S02]  /*b150*/  HADD2.F32 R13, -RZ, R15.reuse.H0_H0 ;  /* 0x2000000fff0d7230 */ /* 0x100fe40000004100 */
[----:B------:R-:W-:Y:S01]  /*b160*/  FFMA.FTZ R38, R30, R22, R31 ;  /* 0x000000161e267223 */ /* 0x000fe2000001001f */
[----:B------:R-:W-:Y:S01]  /*b170*/  HADD2.F32 R21, -RZ, R15.H1_H1 ;  /* 0x3000000fff157230 */ /* 0x000fe20000004100 */
[----:B------:R-:W-:Y:S01]  /*b180*/  LOP3.LUT R31, R28, 0x64006400, RZ, 0xfc, !PT ;  /* 0x640064001c1f7812 */ /* 0x000fe200078efcff */
[----:B------:R-:W-:Y:S01]  /*b190*/  HADD2.F32 R15, -RZ, R27.H0_H0 ;  /* 0x2000001bff0f7230 */ /* 0x000fe20000004100 */
[----:B------:R-:W-:Y:S01]  /*b1a0*/  LOP3.LUT R27, R24, 0x64006400, RZ, 0xfc, !PT ;  /* 0x64006400181b7812 */ /* 0x000fe200078efcff */
[----:B------:R-:W-:Y:S01]  /*b1b0*/  FFMA.FTZ R25, R12, R16, RZ ;  /* 0x000000100c197223 */ /* 0x000fe200000100ff */
[----:B------:R-:W-:Y:S01]  /*b1c0*/  FFMA.FTZ R24, R16, R13, RZ ;  /* 0x0000000d10187223 */ /* 0x000fe200000100ff */
[----:B------:R-:W-:-:S02]  /*b1d0*/  HFMA2 R29, R29, R2.H1_H1, -72, -72 ;  /* 0xd480d4801d1d7431 */ /* 0x000fc40000060002 */
[----:B------:R-:W-:Y:S01]  /*b1e0*/  FFMA.FTZ R26, R16, R15, RZ ;  /* 0x0000000f101a7223 */ /* 0x000fe200000100ff */
[-C--:B------:R-:W-:Y:S02]  /*b1f0*/  HFMA2 R27, R27, R2.reuse.H1_H1, -72, -72 ;  /* 0xd480d4801b1b7431 */ /* 0x080fe40000060002 */
[----:B------:R-:W-:Y:S01]  /*b200*/  FFMA.FTZ R16, R20, R30, R25 ;  /* 0x0000001e14107223 */ /* 0x000fe20000010019 */
[----:B------:R-:W-:Y:S02]  /*b210*/  HFMA2 R31, R31, R2.H1_H1, -72, -72 ;  /* 0xd480d4801f1f7431 */ /* 0x000fe40000060002 */
[C---:B------:R-:W-:Y:S01]  /*b220*/  FFMA.FTZ R45, R30.reuse, R23, R26 ;  /* 0x000000171e2d7223 */ /* 0x040fe2000001001a */
[----:B------:R-:W-:Y:S01]  /*b230*/  FFMA.FTZ R43, R30, R21, R24 ;  /* 0x000000151e2b7223 */ /* 0x000fe20000010018 */
[----:B------:R-:W-:Y:S02]  /*b240*/  HADD2.F32 R25, -RZ, R37.H0_H0 ;  /* 0x20000025ff197230 */ /* 0x000fe40000004100 */
[----:B------:R-:W-:-:S02]  /*b250*/  HADD2.F32 R26, -RZ, R27.H0_H0 ;  /* 0x2000001bff1a7230 */ /* 0x000fc40000004100 */
[----:B------:R-:W-:Y:S02]  /*b260*/  HADD2.F32 R28, -RZ, R29.H0_H0 ;  /* 0x2000001dff1c7230 */ /* 0x000fe40000004100 */
[----:B------:R-:W-:Y:S02]  /*b270*/  HADD2.F32 R30, -RZ, R31.H0_H0 ;  /* 0x2000001fff1e7230 */ /* 0x000fe40000004100 */
        /* <DEDUP_REMOVED lines=37> */
[C---:B------:R-:W-:Y:S01]  /*b4d0*/  FFMA.FTZ R57, R39.reuse, R37, R44 ;  /* 0x0000002527397223 */ /* 0x040fe2000001002c */
[----:B------:R-:W-:Y:S02]  /*b4e0*/  HADD2.F32 R40, -RZ, R45.H1_H1 ;  /* 0x3000002dff287230 */ /* 0x000fe40000004100 */
[----:B------:R-:W-:Y:S01]  /*b4f0*/  FFMA.FTZ R48, R39, R38, R43 ;  /* 0x0000002627307223 */ /* 0x000fe2000001002b */
[----:B------:R-:W-:Y:S01]  /*b500*/  HADD2.F32 R39, -RZ, R16.H1_H1 ;  /* 0x30000010ff277230 */ /* 0x000fe20000004100 */
[----:B------:R-:W-:-:S02]  /*b510*/  LOP3.LUT R16, R33, 0xf000f0, RZ, 0xc0, !PT ;  /* 0x00f000f021107812 */ /* 0x000fc400078ec0ff */
[----:B------:R-:W-:Y:S02]  /*b520*/  LOP3.LUT R17, R17, 0x64006400, RZ, 0xfc, !PT ;  /* 0x6400640011117812 */ /* 0x000fe400078efcff */
[----:B------:R-:W-:Y:S02]  /*b530*/  LOP3.LUT R33, R34, 0x64006400, RZ, 0xfc, !PT ;  /* 0x6400640022217812 */ /* 0x000fe400078efcff */
[----:B------:R-:W-:Y:S01]  /*b540*/  LOP3.LUT R43, R32, 0x64006400, RZ, 0xfc, !PT ;  /* 0x64006400202b7812 */ /* 0x000fe200078efcff */
[----:B------:R-:W-:Y:S01]  /*b550*/  HADD2.F32 R32, -RZ, R52.H1_H1 ;  /* 0x30000034ff207230 */ /* 0x000fe20000004100 */
[----:B------:R-:W-:Y:S01]  /*b560*/  LOP3.LUT R45, R16, 0x64006400, RZ, 0xfc, !PT ;  /* 0x64006400102d7812 */ /* 0x000fe200078efcff */
[-C--:B------:R-:W-:Y:S02]  /*b570*/  HFMA2 R52, R17, R2.reuse.H1_H1, -72, -72 ;  /* 0xd480d48011347431 */ /* 0x080fe40000060002 */
[----:B------:R-:W-:Y:S01]  /*b580*/  FFMA.FTZ R17, R39, R18, R46 ;  /* 0x0000001227117223 */ /* 0x000fe2000001002e */
[----:B------:R-:W-:-:S02]  /*b590*/  HFMA2 R54, R33, R2.H1_H1, -72, -72 ;  /* 0xd480d48021367431 */ /* 0x000fc40000060002 */
[----:B------:R-:W-:Y:S02]  /*b5a0*/  HADD2.F32 R33, -RZ, R58.H1_H1 ;  /* 0x3000003aff217230 */ /* 0x000fe40000004100 */
[-C--:B------:R-:W-:Y:S02]  /*b5b0*/  HFMA2 R56, R43, R2.reuse.H1_H1, -72, -72 ;  /* 0xd480d4802b387431 */ /* 0x080fe40000060002 */
[----:B------:R-:W-:Y:S02]  /*b5c0*/  HADD2.F32 R34, -RZ, R52.H0_H0 ;  /* 0x20000034ff227230 */ /* 0x000fe40000004100 */
[----:B------:R-:W-:Y:S02]  /*b5d0*/  HFMA2 R60, R45, R2.H1_H1, -72, -72 ;  /* 0xd480d4802d3c7431 */ /* 0x000fe40000060002 */
[----:B------:R-:W-:Y:S02]  /*b5e0*/  HADD2.F32 R42, -RZ, R54.H0_H0 ;  /* 0x20000036ff2a7230 */ /* 0x000fe40000004100 */
[----:B------:R-:W-:Y:S01]  /*b5f0*/  FFMA.FTZ R16, R18, R40, R55 ;  /* 0x0000002812107223 */ /* 0x000fe20000010037 */
[----:B------:R-:W-:-:S02]  /*b600*/  HADD2.F32 R43, -RZ, R56.H0_H0 ;  /* 0x20000038ff2b7230 */ /* 0x000fc40000004100 */
[C---:B------:R-:W-:Y:S01]  /*b610*/  FFMA.FTZ R46, R18.reuse, R32, R57 ;  /* 0x00000020122e7223 */ /* 0x040fe20000010039 */
[----:B------:R-:W-:Y:S02]  /*b620*/  HADD2.F32 R44, -RZ, R60.H0_H0 ;  /* 0x2000003cff2c7230 */ /* 0x000fe40000004100 */
[----:B------:R-:W-:Y:S01]  /*b630*/  FFMA.FTZ R45, R18, R33, R48 ;  /* 0x00000021122d7223 */ /* 0x000fe20000010030 */
[----:B------:R-:W-:Y:S02]  /*b640*/  HADD2.F32 R48, -RZ, R52.H1_H1 ;  /* 0x30000034ff307230 */ /* 0x000fe40000004100 */
[----:B------:R-:W-:Y:S01]  /*b650*/  FFMA.FTZ R17, R34, R53, R17 ;  /* 0x0000003522117223 */ /* 0x000fe20000010011 */
[----:B------:R-:W-:Y:S02]  /*b660*/  HADD2.F32 R52, -RZ, R54.H1_H1 ;  /* 0x30000036ff347230 */ /* 0x000fe40000004100 */
[C---:B------:R-:W-:Y:S01]  /*b670*/  FFMA.FTZ R18, R53.reuse, R42, R16 ;  /* 0x0000002a35127223 */ /* 0x040fe20000010010 */
[C---:B------:R-:W-:Y:S01]  /*b680*/  FFMA.FTZ R58, R53.reuse, R43, R46 ;  /* 0x0000002b353a7223 */ /* 0x040fe2000001002e */
        /* <DEDUP_REMOVED lines=38> */
[----:B------:R-:W-:-:S02]  /*b8f0*/  FFMA.FTZ R63, R23, R16, R64 ;  /* 0x00000010173f7223 */ /* 0x000fc40000010040 */
        /* <DEDUP_REMOVED lines=151> */
.L_x_1180:
[----:B------:R-:W-:Y:S01]  /*c270*/  IMAD.WIDE R104, R47, 0x4, R104 ;  /* 0x000000042f687825 */ /* 0x000fe200078e0268 */
        /* <DEDUP_REMOVED lines=312> */
.L_x_1181:
        /* <DEDUP_REMOVED lines=18> */
[----:B------:R-:W-:Y:S02]  /*d720*/  LOP3.LUT R13, R13, 0x64006400, RZ, 0xfc, !PT ;  /* 0x640064000d0d7812 */ /* 0x000fe400078efcff */
[C---:B------:R-:W-:Y:S02]  /*d730*/  LOP3.LUT R28, R15.reuse, 0xf000f0, RZ, 0xc0, !PT ;  /* 0x00f000f00f1c7812 */ /* 0x040fe400078ec0ff */
[----:B------:R-:W-:Y:S01]  /*d740*/  SHF.R.U32.HI R33, RZ, 0x8, R15 ;  /* 0x00000008ff217819 */ /* 0x000fe2000001160f */
[----:B------:R-:W-:Y:S01]  /*d750*/  HADD2 R13, R13, -1032, -1032 ;  /* 0xe408e4080d0d7430 */ /* 0x000fe20000000000 */
[----:B------:R-:W-:Y:S02]  /*d760*/  LOP3.LUT R12, R12, 0x64006400, RZ, 0xfc, !PT ;  /* 0x640064000c0c7812 */ /* 0x000fe400078efcff */
[----:B------:R-:W-:-:S02]  /*d770*/  LOP3.LUT R15, R15, 0xf000f, RZ, 0xc0, !PT ;  /* 0x000f000f0f0f7812 */ /* 0x000fc400078ec0ff */
[----:B------:R-:W-:Y:S01]  /*d780*/  LOP3.LUT R14, R14, 0x64006400, RZ, 0xfc, !PT ;  /* 0x640064000e0e7812 */ /* 0x000fe200078efcff */
[----:B------:R-:W-:Y:S01]  /*d790*/  HADD2 R18, R12, -1032, -1032 ;  /* 0xe408e4080c127430 */ /* 0x000fe20000000000 */
[----:B------:R-:W-:Y:S01]  /*d7a0*/  LOP3.LUT R15, R15, 0x64006400, RZ, 0xfc, !PT ;  /* 0x640064000f0f7812 */ /* 0x000fe200078efcff */
[--C-:B------:R-:W-:Y:S01]  /*d7b0*/  HADD2.F32 R22, -RZ, R13.reuse.H1_H1 ;  /* 0x3000000dff167230 */ /* 0x100fe20000004100 */
[----:B------:R-:W-:Y:S01]  /*d7c0*/  LOP3.LUT R25, R23, 0x64006400, RZ, 0xfc, !PT ;  /* 0x6400640017197812 */ /* 0x000fe200078efcff */
[----:B------:R-:W-:Y:S02]  /*d7d0*/  HADD2 R21, R14, -1032, -1032 ;  /* 0xe408e4080e157430 */ /* 0x000fe40000000000 */
[----:B------:R-:W-:Y:S02]  /*d7e0*/  HADD2.F32 R14, -RZ, R13.H0_H0 ;  /* 0x2000000dff0e7230 */ /* 0x000fe40000004100 */
[----:B------:R-:W-:Y:S02]  /*d7f0*/  HADD2 R27, R15, -1032, -1032 ;  /* 0xe408e4080f1b7430 */ /* 0x000fe40000000000 */
[--C-:B------:R-:W-:Y:S01]  /*d800*/  HADD2.F32 R12, -RZ, R18.reuse.H0_H0 ;  /* 0x20000012ff0c7230 */ /* 0x100fe20000004100 */
[----:B------:R-:W-:Y:S01]  /*d810*/  LOP3.LUT R29, R26, 0x64006400, RZ, 0xfc, !PT ;  /* 0x640064001a1d7812 */ /* 0x000fe200078efcff */
[----:B------:R-:W-:-:S02]  /*d820*/  HADD2.F32 R20, -RZ, R18.H1_H1 ;  /* 0x30000012ff147230 */ /* 0x000fc40000004100 */
[----:B------:R-:W-:Y:S01]  /*d830*/  FFMA.FTZ R31, R16, R14, RZ ;  /* 0x0000000e101f7223 */ /* 0x000fe200000100ff */
[----:B------:R-:W0:Y:S01]  /*d840*/  LDS.64 R18, [UR4+-0x48] ;  /* 0xffffb804ff127984 */ /* 0x000e220008000a00 */
[--C-:B------:R-:W-:Y:S02]  /*d850*/  HADD2.F32 R15, -RZ, R27.reuse.H0_H0 ;  /* 0x2000001bff0f7230 */ /* 0x100fe40000004100 */
[----:B------:R-:W-:Y:S02]  /*d860*/  HFMA2 R37, R25, R2.H1_H1, -72, -72 ;  /* 0xd480d48019257431 */ /* 0x000fe40000060002 */
[----:B------:R-:W-:Y:S01]  /*d870*/  HADD2.F32 R23, -RZ, R27.H1_H1 ;  /* 0x3000001bff177230 */ /* 0x000fe20000004100 */
[----:B------:R-:W-:Y:S01]  /*d880*/  LOP3.LUT R27, R24, 0x64006400, RZ, 0xfc, !PT ;  /* 0x64006400181b7812 */ /* 0x000fe200078efcff */
[----:B------:R-:W-:Y:S01]  /*d890*/  FFMA.FTZ R38, R30, R22, R31 ;  /* 0x000000161e267223 */ /* 0x000fe2000001001f */
[--C-:B------:R-:W-:Y:S01]  /*d8a0*/  HADD2.F32 R13, -RZ, R21.reuse.H0_H0 ;  /* 0x20000015ff0d7230 */ /* 0x100fe20000004100 */
[----:B------:R-:W-:Y:S01]  /*d8b0*/  LOP3.LUT R31, R28, 0x64006400, RZ, 0xfc, !PT ;  /* 0x640064001c1f7812 */ /* 0x000fe200078efcff */
[----:B------:R-:W-:-:S02]  /*d8c0*/  HADD2.F32 R21, -RZ, R21.H1_H1 ;  /* 0x30000015ff157230 */ /* 0x000fc40000004100 */
[----:B------:R-:W-:Y:S01]  /*d8d0*/  FFMA.FTZ R25, R12, R16, RZ ;  /* 0x000000100c197223 */ /* 0x000fe200000100ff */
[C---:B------:R-:W-:Y:S01]  /*d8e0*/  FFMA.FTZ R26, R16.reuse, R15, RZ ;  /* 0x0000000f101a7223 */ /* 0x040fe200000100ff */
[-C--:B------:R-:W-:Y:S02]  /*d8f0*/  HFMA2 R27, R27, R2.reuse.H1_H1, -72, -72 ;  /* 0xd480d4801b1b7431 */ /* 0x080fe40000060002 */
[----:B------:R-:W-:Y:S01]  /*d900*/  FFMA.FTZ R24, R16, R13, RZ ;  /* 0x0000000d10187223 */ /* 0x000fe200000100ff */
[-C--:B------:R-:W-:Y:S02]  /*d910*/  HFMA2 R29, R29, R2.reuse.H1_H1, -72, -72 ;  /* 0xd480d4801d1d7431 */ /* 0x080fe40000060002 */
[----:B------:R-:W-:Y:S01]  /*d920*/  FFMA.FTZ R16, R20, R30, R25 ;  /* 0x0000001e14107223 */ /* 0x000fe20000010019 */
[----:B------:R-:W-:Y:S02]  /*d930*/  HFMA2 R31, R31, R2.H1_H1, -72, -72 ;  /* 0xd480d4801f1f7431 */ /* 0x000fe40000060002 */
[C---:B------:R-:W-:Y:S01]  /*d940*/  FFMA.FTZ R45, R30.reuse, R23, R26 ;  /* 0x000000171e2d7223 */ /* 0x040fe2000001001a */
[----:B------:R-:W-:Y:S01]  /*d950*/  FFMA.FTZ R43, R30, R21, R24 ;  /* 0x000000151e2b7223 */ /* 0x000fe20000010018 */
[----:B------:R-:W-:-:S02]  /*d960*/  HADD2.F32 R25, -RZ, R37.H0_H0 ;  /* 0x20000025ff197230 */ /* 0x000fc40000004100 */
[----:B------:R-:W-:Y:S02]  /*d970*/  HADD2.F32 R26, -RZ, R27.H0_H0 ;  /* 0x2000001bff1a7230 */ /* 0x000fe40000004100 */
[----:B------:R-:W-:Y:S02]  /*d980*/  HADD2.F32 R28, -RZ, R29.H0_H0 ;  /* 0x2000001dff1c7230 */ /* 0x000fe40000004100 */
        /* <DEDUP_REMOVED lines=14> */
[----:B------:R-:W-:-:S02]  /*da70*/  LOP3.LUT R35, R34, 0xf000f, RZ, 0xc0, !PT ;  /* 0x000f000f22237812 */ /* 0x000fc400078ec0ff */
        /* <DEDUP_REMOVED lines=16> */
[--C-:B------:R-:W-:Y:S01]  /*db80*/  HADD2.F32 R36, -RZ, R45.reuse.H0_H0 ;  /* 0x2000002dff247230 */ /* 0x100fe20000004100 */
[----:B------:R-:W-:Y:S01]  /*db90*/  LOP3.LUT R34, R34, 0xf000f0, RZ, 0xc0, !PT ;  /* 0x00f000f022227812 */ /* 0x000fe200078ec0ff */
[----:B------:R-:W-:Y:S02]  /*dba0*/  HADD2.F32 R37, -RZ, R52.H0_H0 ;  /* 0x20000034ff257230 */ /* 0x000fe40000004100 */
[----:B------:R-:W-:Y:S01]  /*dbb0*/  FFMA.FTZ R46, R35, R39, R40 ;  /* 0x00000027232e7223 */ /* 0x000fe20000010028 */
[----:B------:R-:W-:Y:S02]  /*dbc0*/  HADD2.F32 R38, -RZ, R58.H0_H0 ;  /* 0x2000003aff267230 */ /* 0x000fe40000004100 */
[C---:B------:R-:W-:Y:S01]  /*dbd0*/  FFMA.FTZ R55, R39.reuse, R36, R42 ;  /* 0x0000002427377223 */ /* 0x040fe2000001002a */
[----:B------:R-:W-:Y:S01]  /*dbe0*/  LOP3.LUT R32, R32, 0xf000f0, RZ, 0xc0, !PT ;  /* 0x00f000f020207812 */ /* 0x000fe200078ec0ff */
[----:B------:R-:W-:Y:S01]  /*dbf0*/  FFMA.FTZ R57, R39, R37, R44 ;  /* 0x0000002527397223 */ /* 0x000fe2000001002c */
[----:B------:R-:W-:-:S02]  /*dc00*/  HADD2.F32 R40, -RZ, R45.H1_H1 ;  /* 0x3000002dff287230 */ /* 0x000fc40000004100 */
[----:B------:R-:W-:Y:S01]  /*dc10*/  FFMA.FTZ R48, R39, R38, R43 ;  /* 0x0000002627307223 */ /* 0x000fe2000001002b */
[----:B------:R-:W-:Y:S01]  /*dc20*/  HADD2.F32 R39, -RZ, R16.H1_H1 ;  /* 0x30000010ff277230 */ /* 0x000fe20000004100 */
[----:B------:R-:W-:Y:S02]  /*dc30*/  LOP3.LUT R16, R33, 0xf000f0, RZ, 0xc0, !PT ;  /* 0x00f000f021107812 */ /* 0x000fe400078ec0ff */
[----:B------:R-:W-:Y:S02]  /*dc40*/  LOP3.LUT R17, R17, 0x64006400, RZ, 0xfc, !PT ;  /* 0x6400640011117812 */ /* 0x000fe400078efcff */
[----:B------:R-:W-:Y:S02]  /*dc50*/  LOP3.LUT R33, R34, 0x64006400, RZ, 0xfc, !PT ;  /* 0x6400640022217812 */ /* 0x000fe400078efcff */
[----:B------:R-:W-:Y:S01]  /*dc60*/  LOP3.LUT R43, R32, 0x64006400, RZ, 0xfc, !PT ;  /* 0x64006400202b7812 */ /* 0x000fe200078efcff */
[----:B------:R-:W-:Y:S01]  /*dc70*/  HADD2.F32 R32, -RZ, R52.H1_H1 ;  /* 0x30000034ff207230 */ /* 0x000fe20000004100 */
        /* <DEDUP_REMOVED lines=11> */
[C---:B------:R-:W-:Y:S01]  /*dd30*/  FFMA.FTZ R46, R18.reuse, R32, R57 ;  /* 0x00000020122e7223 */ /* 0x040fe20000010039 */
[----:B------:R-:W-:Y:S02]  /*dd40*/  HADD2.F32 R44, -RZ, R60.H0_H0 ;  /* 0x2000003cff2c7230 */ /* 0x000fe40000004100 */
[----:B------:R-:W-:Y:S01]  /*dd50*/  FFMA.FTZ R45, R18, R33, R48 ;  /* 0x00000021122d7223 */ /* 0x000fe20000010030 */
[----:B------:R-:W-:Y:S02]  /*dd60*/  HADD2.F32 R48, -RZ, R52.H1_H1 ;  /* 0x30000034ff307230 */ /* 0x000fe40000004100 */
[----:B------:R-:W-:Y:S01]  /*dd70*/  FFMA.FTZ R17, R34, R53, R17 ;  /* 0x0000003522117223 */ /* 0x000fe20000010011 */
[----:B------:R-:W-:-:S02]  /*dd80*/  HADD2.F32 R52, -RZ, R54.H1_H1 ;  /* 0x30000036ff347230 */ /* 0x000fc40000004100 */
[C---:B------:R-:W-:Y:S01]  /*dd90*/  FFMA.FTZ R18, R53.reuse, R42, R16 ;  /* 0x0000002a35127223 */ /* 0x040fe20000010010 */
[C---:B------:R-:W-:Y:S01]  /*dda0*/  FFMA.FTZ R58, R53.reuse, R43, R46 ;  /* 0x0000002b353a7223 */ /* 0x040fe2000001002e */
[----:B------:R-:W-:Y:S01]  /*ddb0*/  FFMA.FTZ R59, R53, R44, R45 ;  /* 0x0000002c353b7223 */ /* 0x000fe2000001002d */
        /* <DEDUP_REMOVED lines=189> */
.L_x_1182:
[----:B------:R-:W-:Y:S01]  /*e990*/  IADD3 R49, PT, PT, R49, 0x20, RZ ;  /* 0x0000002031317810 */ /* 0x000fe20007ffe0ff */
[----:B------:R-:W-:Y:S01]  /*e9a0*/  UIADD3 UR4, UPT, UPT, UR4, 0x40, URZ ;  /* 0x0000004004047890 */ /* 0x000fe2000fffe0ff */
[----:B------:R-:W-:Y:S02]  /*e9b0*/  IMAD.WIDE R104, R47, 0x4, R104 ;  /* 0x000000042f687825 */ /* 0x000fe400078e0268 */
[----:B------:R-:W-:-:S13]  /*e9c0*/  ISETP.GE.AND P0, PT, R49, R50, PT ;  /* 0x000000323100720c */ /* 0x000fda0003f06270 */
[----:B------:R-:W-:Y:S05]  /*e9d0*/  @!P0 BRA `(.L_x_1183) ;  /* 0xffffffb000508947 */ /* 0x000fea000383ffff */
.L_x_1178:
[----:B------:R-:W0:Y:S01]  /*e9e0*/  S2R R3, SR_CTAID.Y ;  /* 0x0000000000037919 */ /* 0x000e220000002600 */
[----:B------:R-:W0:Y:S02]  /*e9f0*/  LDC R2, c[0x0][0x3a8] ;  /* 0x0000ea00ff027b82 */ /* 0x000e240000000800 */
[----:B0----5:R-:W-:-:S05]  /*ea00*/  IMAD R13, R3, -0x4, R2 ;  /* 0xfffffffc030d7824 */ /* 0x021fca00078e0202 */
[----:B------:R-:W-:-:S13]  /*ea10*/  ISETP.GT.AND P0, PT, R13, RZ, PT ;  /* 0x000000ff0d00720c */ /* 0x000fda0003f04270 */
[----:B------:R-:W-:Y:S05]  /*ea20*/  @!P0 EXIT ;  /* 0x000000000000894d */ /* 0x000fea0003800000 */
[----:B------:R-:W0:Y:S01]  /*ea30*/  S2R R2, SR_CTAID.X ;  /* 0x0000000000027919 */ /* 0x000e220000002500 */
[----:B------:R-:W1:Y:S01]  /*ea40*/  LDC.64 R4, c[0x0][0x3a0] ;  /* 0x0000e800ff047b82 */ /* 0x000e620000000a00 */
        /* <DEDUP_REMOVED lines=12> */
.L_x_1187:
[----:B------:R-:W0:Y:S02]  /*eb10*/  LDS R2, [R12] ;  /* 0x000000000c027984 */ /* 0x000e240000000800 */
[----:B0-----:R-:W-:-:S05]  /*eb20*/  HFMA2 R3, R2, 1, 1, R6 ;  /* 0x3c003c0002037831 */ /* 0x001fca0000000006 */
[----:B------:R-:W0:Y:S02]  /*eb30*/  ATOMS.CAST.SPIN P0, [R12], R2, R3 ;  /* 0x000000020c00758d */ /* 0x000e240001800003 */
[----:B0-----:R-:W-:Y:S05]  /*eb40*/  @!P0 BRA `(.L_x_1187) ;  /* 0xfffffffc00f08947 */ /* 0x001fea000383ffff */
[----:B------:R-:W-:Y:S05]  /*eb50*/  BRA `(.L_x_1185) ;  /* 0x00000000000c7947 */ /* 0x000fea0003800000 */
.L_x_1186:
[----:B------:R-:W2:Y:S02]  /*eb60*/  LD.E R2, desc[UR8][R4.64] ;  /* 0x0000000804027980 */ /* 0x000ea4000c101900 */
[----:B--2---:R-:W-:-:S05]  /*eb70*/  IADD3 R3, PT, PT, R6, R2, RZ ;  /* 0x0000000206037210 */ /* 0x004fca0007ffe0ff */
[----:B------:R0:W-:Y:S02]  /*eb80*/  ST.E desc[UR8][R4.64], R3 ;  /* 0x0000000304007985 */ /* 0x0001e4000c101908 */
.L_x_1185:
[----:B------:R-:W-:Y:S05]  /*eb90*/  BSYNC.RECONVERGENT B0 ;  /* 0x0000000000007941 */ /* 0x000fea0003800200 */
.L_x_1184:
[----:B------:R1:W-:Y:S01]  /*eba0*/  ATOM.E.ADD.F16x2.RN.STRONG.GPU P0, RZ, desc[UR8][R4.64+0x4], R7 ;  /* 0x8000040704ff79a2 */ /* 0x0003e2000c10e108 */
[----:B------:R-:W-:Y:S04]  /*ebb0*/  BSSY.RECONVERGENT B0, `(.L_x_1188) ;  /* 0x000000e000007945 */ /* 0x000fe80003800200 */
[----:B-1----:R-:W-:Y:S05]  /*ebc0*/  @P0 BRA `(.L_x_1189) ;  /* 0x0000000000300947 */ /* 0x002fea0003800000 */
[----:B------:R-:W1:Y:S02]  /*ebd0*/  QSPC.E.S P0, RZ, [R4+0x4] ;  /* 0x0000040004ff73aa */ /* 0x000e640000000500 */
[----:B-1----:R-:W-:Y:S05]  /*ebe0*/  @!P0 BRA `(.L_x_1190) ;  /* 0x00000000001c8947 */ /* 0x002fea0003800000 */
[----:B------:R-:W-:-:S04]  /*ebf0*/  MOV R2, R4 ;  /* 0x0000000400027202 */ /* 0x000fc80000000f00 */
[----:B------:R-:W-:-:S07]  /*ec00*/  MOV R6, R2 ;  /* 0x0000000200067202 */ /* 0x000fce0000000f00 */
.L_x_1191:
[----:B------:R-:W0:Y:S02]  /*ec10*/  LDS R2, [R6+0x4] ;  /* 0x0000040006027984 */ /* 0x000e240000000800 */
[----:B0-----:R-:W-:-:S05]  /*ec20*/  HADD2 R3, R2, R7 ;  /* 0x0000000702037230 */ /* 0x001fca0000000000 */
[----:B------:R-:W0:Y:S02]  /*ec30*/  ATOMS.CAST.SPIN P0, [R6+0x4], R2, R3 ;  /* 0x000004020600758d */ /* 0x000e240001800003 */
[----:B0-----:R-:W-:Y:S05]  /*ec40*/  @!P0 BRA `(.L_x_1191) ;  /* 0xfffffffc00f08947 */ /* 0x001fea000383ffff */
[----:B------:R-:W-:Y:S05]  /*ec50*/  BRA `(.L_x_1189) ;  /* 0x00000000000c7947 */ /* 0x000fea0003800000 */
.L_x_1190:
[----:B------:R-:W0:Y:S02]  /*ec60*/  LD.E R2, desc[UR8][R4.64+0x4] ;  /* 0x0000040804027980 */ /* 0x000e24000c101900 */
[----:B0-----:R-:W-:-:S05]  /*ec70*/  IADD3 R3, PT, PT, R7, R2, RZ ;  /* 0x0000000207037210 */ /* 0x001fca0007ffe0ff */
[----:B------:R1:W-:Y:S02]  /*ec80*/  ST.E desc[UR8][R4.64+0x4], R3 ;  /* 0x0000040304007985 */ /* 0x0003e4000c101908 */
.L_x_1189:
[----:B------:R-:W-:Y:S05]  /*ec90*/  BSYNC.RECONVERGENT B0 ;  /* 0x0000000000007941 */ /* 0x000fea0003800200 */
.L_x_1188:
        /* <DEDUP_REMOVED lines=10> */
.L_x_1195:
[----:B------:R-:W0:Y:S02]  /*ed40*/  LDS R2, [R6] ;  /* 0x0000000006027984 */ /* 0x000e240000000800 */
[----:B0-----:R-:W-:-:S05]  /*ed50*/  HFMA2 R3, R2, 1, 1, R8 ;  /* 0x3c003c0002037831 */ /* 0x001fca0000000008 */
[----:B------:R-:W0:Y:S02]  /*ed60*/  ATOMS.CAST.SPIN P0, [R6], R2, R3 ;  /* 0x000000020600758d */ /* 0x000e240001800003 */
[----:B0-----:R-:W-:Y:S05]  /*ed70*/  @!P0 BRA `(.L_x_1195) ;  /* 0xfffffffc00f08947 */ /* 0x001fea000383ffff */
[----:B------:R-:W-:Y:S05]  /*ed80*/  BRA `(.L_x_1193) ;  /* 0x00000000000c7947 */ /* 0x000fea0003800000 */
.L_x_1194:
[----:B------:R-:W2:Y:S02]  /*ed90*/  LD.E R2, desc[UR8][R4.64] ;  /* 0x0000000804027980 */ /* 0x000ea4000c101900 */
[----:B--2---:R-:W-:-:S05]  /*eda0*/  IADD3 R3, PT, PT, R8, R2, RZ ;  /* 0x0000000208037210 */ /* 0x004fca0007ffe0ff */
[----:B------:R0:W-:Y:S02]  /*edb0*/  ST.E desc[UR8][R4.64], R3 ;  /* 0x0000000304007985 */ /* 0x0001e4000c101908 */
.L_x_1193:
[----:B------:R-:W-:Y:S05]  /*edc0*/  BSYNC.RECONVERGENT B0 ;  /* 0x0000000000007941 */ /* 0x000fea0003800200 */
.L_x_1192:
[----:B------:R1:W-:Y:S01]  /*edd0*/  ATOM.E.ADD.F16x2.RN.STRONG.GPU P0, RZ, desc[UR8][R4.64+0x4], R9 ;  /* 0x8000040904ff79a2 */ /* 0x0003e2000c10e108 */
[----:B------:R-:W-:Y:S04]  /*ede0*/  BSSY.RECONVERGENT B0, `(.L_x_1196) ;  /* 0x000000e000007945 */ /* 0x000fe80003800200 */
[----:B-1----:R-:W-:Y:S05]  /*edf0*/  @P0 BRA `(.L_x_1197) ;  /* 0x0000000000300947 */ /* 0x002fea0003800000 */
[----:B------:R-:W1:Y:S02]  /*ee00*/  QSPC.E.S P0, RZ, [R4+0x4] ;  /* 0x0000040004ff73aa */ /* 0x000e640000000500 */
[----:B-1----:R-:W-:Y:S05]  /*ee10*/  @!P0 BRA `(.L_x_1198) ;  /* 0x00000000001c8947 */ /* 0x002fea0003800000 */
[----:B------:R-:W-:-:S04]  /*ee20*/  MOV R2, R4 ;  /* 0x0000000400027202 */ /* 0x000fc80000000f00 */
[----:B------:R-:W-:-:S07]  /*ee30*/  MOV R6, R2 ;  /* 0x0000000200067202 */ /* 0x000fce0000000f00 */
.L_x_1199:
[----:B------:R-:W0:Y:S02]  /*ee40*/  LDS R2, [R6+0x4] ;  /* 0x0000040006027984 */ /* 0x000e240000000800 */
[----:B0-----:R-:W-:-:S05]  /*ee50*/  HADD2 R3, R2, R9 ;  /* 0x0000000902037230 */ /* 0x001fca0000000000 */
[----:B------:R-:W0:Y:S02]  /*ee60*/  ATOMS.CAST.SPIN P0, [R6+0x4], R2, R3 ;  /* 0x000004020600758d */ /* 0x000e240001800003 */
[----:B0-----:R-:W-:Y:S05]  /*ee70*/  @!P0 BRA `(.L_x_1199) ;  /* 0xfffffffc00f08947 */ /* 0x001fea000383ffff */
[----:B------:R-:W-:Y:S05]  /*ee80*/  BRA `(.L_x_1197) ;  /* 0x00000000000c7947 */ /* 0x000fea0003800000 */
.L_x_1198:
[----:B------:R-:W0:Y:S02]  /*ee90*/  LD.E R2, desc[UR8][R4.64+0x4] ;  /* 0x0000040804027980 */ /* 0x000e24000c101900 */
[----:B0-----:R-:W-:-:S05]  /*eea0*/  IADD3 R3, PT, PT, R9, R2, RZ ;  /* 0x0000000209037210 */ /* 0x001fca0007ffe0ff */
[----:B------:R1:W-:Y:S02]  /*eeb0*/  ST.E desc[UR8][R4.64+0x4], R3 ;  /* 0x0000040304007985 */ /* 0x0003e4000c101908 */
.L_x_1197:
[----:B------:R-:W-:Y:S05]  /*eec0*/  BSYNC.RECONVERGENT B0 ;  /* 0x0000000000007941 */ /* 0x000fea0003800200 */
.L_x_1196:
[----:B------:R-:W-:-:S13]  /*eed0*/  ISETP.NE.AND P0, PT, R13, 0x2, PT ;  /* 0x000000020d00780c */ /* 0x000fda0003f05270 */
[----:B------:R-:W-:Y:S05]  /*eee0*/  @!P0 EXIT ;  /* 0x000000000000894d */ /* 0x000fea0003800000 */
[----:B01----:R-:W-:Y:S01]  /*eef0*/  IMAD.WIDE R4, R47, 0x2, R4 ;  /* 0x000000022f047825 */ /* 0x003fe200078e0204 */
[----:B------:R-:W-:-:S05]  /*ef00*/  MOV R3, R0 ;  /* 0x0000000000037202 */ /* 0x000fca0000000f00 */
[----:B------:R0:W-:Y:S01]  /*ef10*/  ATOM.E.ADD.F16x2.RN.STRONG.GPU P0, RZ, desc[UR8][R4.64], R3 ;  /* 0x8000000304ff79a2 */ /* 0x0001e2000c10e108 */
[----:B------:R-:W-:Y:S04]  /*ef20*/  BSSY.RECONVERGENT B0, `(.L_x_1200) ;  /* 0x000000e000007945 */ /* 0x000fe80003800200 */
[----:B0-----:R-:W-:Y:S05]  /*ef30*/  @P0 BRA `(.L_x_1201) ;  /* 0x0000000000300947 */ /* 0x001fea0003800000 */
[----:B------:R-:W0:Y:S02]  /*ef40*/  QSPC.E.S P0, RZ, [R4] ;  /* 0x0000000004ff73aa */ /* 0x000e240000000500 */
[----:B0-----:R-:W-:Y:S05]  /*ef50*/  @!P0 BRA `(.L_x_1202) ;  /* 0x00000000001c8947 */ /* 0x001fea0003800000 */
[----:B------:R-:W-:-:S04]  /*ef60*/  MOV R2, R4 ;  /* 0x0000000400027202 */ /* 0x000fc80000000f00 */
[----:B------:R-:W-:-:S07]  /*ef70*/  MOV R6, R2 ;  /* 0x0000000200067202 */ /* 0x000fce0000000f00 */
.L_x_1203:
[----:B------:R-:W0:Y:S02]  /*ef80*/  LDS R2, [R6] ;  /* 0x0000000006027984 */ /* 0x000e240000000800 */
[----:B0-----:R-:W-:-:S05]  /*ef90*/  HFMA2 R3, R2, 1, 1, R0 ;  /* 0x3c003c0002037831 */ /* 0x001fca0000000000 */
[----:B------:R-:W0:Y:S02]  /*efa0*/  ATOMS.CAST.SPIN P0, [R6], R2, R3 ;  /* 0x000000020600758d */ /* 0x000e240001800003 */
[----:B0-----:R-:W-:Y:S05]  /*efb0*/  @!P0 BRA `(.L_x_1203) ;  /* 0xfffffffc00f08947 */ /* 0x001fea000383ffff */
[----:B------:R-:W-:Y:S05]  /*efc0*/  BRA `(.L_x_1201) ;  /* 0x00000000000c7947 */ /* 0x000fea0003800000 */
.L_x_1202:
[----:B------:R-:W2:Y:S02]  /*efd0*/  LD.E R0, desc[UR8][R4.64] ;  /* 0x0000000804007980 */ /* 0x000ea4000c101900 */
[----:B--2---:R-:W-:-:S05]  /*efe0*/  IADD3 R3, PT, PT, R3, R0, RZ ;  /* 0x0000000003037210 */ /* 0x004fca0007ffe0ff */
[----:B------:R0:W-:Y:S02]  /*eff0*/  ST.E desc[UR8][R4.64], R3 ;  /* 0x0000000304007985 */ /* 0x0001e4000c101908 */
.L_x_1201:
[----:B------:R-:W-:Y:S05]  /*f000*/  BSYNC.RECONVERGENT B0 ;  /* 0x0000000000007941 */ /* 0x000fea0003800200 */
.L_x_1200:
[----:B------:R1:W-:Y:S01]  /*f010*/  ATOM.E.ADD.F16x2.RN.STRONG.GPU P0, RZ, desc[UR8][R4.64+0x4], R41 ;  /* 0x8000042904ff79a2 */ /* 0x0003e2000c10e108 */
[----:B------:R-:W-:Y:S04]  /*f020*/  BSSY.RECONVERGENT B0, `(.L_x_1204) ;  /* 0x000000e000007945 */ /* 0x000fe80003800200 */
[----:B-1----:R-:W-:Y:S05]  /*f030*/  @P0 BRA `(.L_x_1205) ;  /* 0x0000000000300947 */ /* 0x002fea0003800000 */
[----:B------:R-:W1:Y:S02]  /*f040*/  QSPC.E.S P0, RZ, [R4+0x4] ;  /* 0x0000040004ff73aa */ /* 0x000e640000000500 */
[----:B-1----:R-:W-:Y:S05]  /*f050*/  @!P0 BRA `(.L_x_1206) ;  /* 0x00000000001c8947 */ /* 0x002fea0003800000 */
[----:B------:R-:W-:-:S04]  /*f060*/  MOV R2, R4 ;  /* 0x0000000400027202 */ /* 0x000fc80000000f00 */
[----:B------:R-:W-:-:S07]  /*f070*/  MOV R0, R2 ;  /* 0x0000000200007202 */ /* 0x000fce0000000f00 */
.L_x_1207:
[----:B------:R-:W0:Y:S02]  /*f080*/  LDS R2, [R0+0x4] ;  /* 0x0000040000027984 */ /* 0x000e240000000800 */
[----:B0-----:R-:W-:-:S05]  /*f090*/  HADD2 R3, R2, R41 ;  /* 0x0000002902037230 */ /* 0x001fca0000000000 */
[----:B------:R-:W0:Y:S02]  /*f0a0*/  ATOMS.CAST.SPIN P0, [R0+0x4], R2, R3 ;  /* 0x000004020000758d */ /* 0x000e240001800003 */
[----:B0-----:R-:W-:Y:S05]  /*f0b0*/  @!P0 BRA `(.L_x_1207) ;  /* 0xfffffffc00f08947 */ /* 0x001fea000383ffff */
[----:B------:R-:W-:Y:S05]  /*f0c0*/  BRA `(.L_x_1205) ;  /* 0x00000000000c7947 */ /* 0x000fea0003800000 */
.L_x_1206:
[----:B------:R-:W0:Y:S02]  /*f0d0*/  LD.E R0, desc[UR8][R4.64+0x4] ;  /* 0x0000040804007980 */ /* 0x000e24000c101900 */
[----:B0-----:R-:W-:-:S05]  /*f0e0*/  IADD3 R3, PT, PT, R41, R0, RZ ;  /* 0x0000000029037210 */ /* 0x001fca0007ffe0ff */
[----:B------:R1:W-:Y:S02]  /*f0f0*/  ST.E desc[UR8][R4.64+0x4], R3 ;  /* 0x0000040304007985 */ /* 0x0003e4000c101908 */
.L_x_1205:
[----:B------:R-:W-:Y:S05]  /*f100*/  BSYNC.RECONVERGENT B0 ;  /* 0x0000000000007941 */ /* 0x000fea0003800200 */
.L_x_1204:
        /* <DEDUP_REMOVED lines=10> */
.L_x_1211:
[----:B------:R-:W0:Y:S02]  /*f1b0*/  LDS R2, [R0] ;  /* 0x0000000000027984 */ /* 0x000e240000000800 */
[----:B0-----:R-:W-:-:S05]  /*f1c0*/  HFMA2 R3, R2, 1, 1, R10 ;  /* 0x3c003c0002037831 */ /* 0x001fca000000000a */
[----:B------:R-:W0:Y:S02]  /*f1d0*/  ATOMS.CAST.SPIN P0, [R0], R2, R3 ;  /* 0x000000020000758d */ /* 0x000e240001800003 */
[----:B0-----:R-:W-:Y:S05]  /*f1e0*/  @!P0 BRA `(.L_x_1211) ;  /* 0xfffffffc00f08947 */ /* 0x001fea000383ffff */
[----:B------:R-:W-:Y:S05]  /*f1f0*/  BRA `(.L_x_1209) ;  /* 0x00000000000c7947 */ /* 0x000fea0003800000 */
.L_x_1210:
[----:B------:R-:W2:Y:S02]  /*f200*/  LD.E R0, desc[UR8][R4.64] ;  /* 0x0000000804007980 */ /* 0x000ea4000c101900 */
[----:B--2---:R-:W-:-:S05]  /*f210*/  IADD3 R3, PT, PT, R10, R0, RZ ;  /* 0x000000000a037210 */ /* 0x004fca0007ffe0ff */
[----:B------:R0:W-:Y:S02]  /*f220*/  ST.E desc[UR8][R4.64], R3 ;  /* 0x0000000304007985 */ /* 0x0001e4000c101908 */
.L_x_1209:
[----:B------:R-:W-:Y:S05]  /*f230*/  BSYNC.RECONVERGENT B0 ;  /* 0x0000000000007941 */ /* 0x000fea0003800200 */
.L_x_1208:
[----:B------:R1:W-:Y:S02]  /*f240*/  ATOM.E.ADD.F16x2.RN.STRONG.GPU P0, RZ, desc[UR8][R4.64+0x4], R11 ;  /* 0x8000040b04ff79a2 */ /* 0x0003e4000c10e108 */
[----:B-1----:R-:W-:Y:S05]  /*f250*/  @P0 EXIT ;  /* 0x000000000000094d */ /* 0x002fea0003800000 */
[----:B------:R-:W1:Y:S02]  /*f260*/  QSPC.E.S P0, RZ, [R4+0x4] ;  /* 0x0000040004ff73aa */ /* 0x000e640000000500 */
[----:B-1----:R-:W-:Y:S05]  /*f270*/  @!P0 BRA `(.L_x_1212) ;  /* 0x00000000001c8947 */ /* 0x002fea0003800000 */
[----:B------:R-:W-:-:S04]  /*f280*/  MOV R2, R4 ;  /* 0x0000000400027202 */ /* 0x000fc80000000f00 */
[----:B------:R-:W-:-:S07]  /*f290*/  MOV R0, R2 ;  /* 0x0000000200007202 */ /* 0x000fce0000000f00 */
.L_x_1213:
[----:B------:R-:W0:Y:S02]  /*f2a0*/  LDS R2, [R0+0x4] ;  /* 0x0000040000027984 */ /* 0x000e240000000800 */
[----:B0-----:R-:W-:-:S05]  /*f2b0*/  HADD2 R3, R2, R11 ;  /* 0x0000000b02037230 */ /* 0x001fca0000000000 */
[----:B------:R-:W0:Y:S02]  /*f2c0*/  ATOMS.CAST.SPIN P0, [R0+0x4], R2, R3 ;  /* 0x000004020000758d */ /* 0x000e240001800003 */
[----:B0-----:R-:W-:Y:S05]  /*f2d0*/  @!P0 BRA `(.L_x_1213) ;  /* 0xfffffffc00f08947 */ /* 0x001fea000383ffff */
[----:B------:R-:W-:Y:S05]  /*f2e0*/  EXIT ;  /* 0x000000000000794d */ /* 0x000fea0003800000 */
.L_x_1212:
[----:B------:R-:W0:Y:S02]  /*f2f0*/  LD.E R0, desc[UR8][R4.64+0x4] ;  /* 0x0000040804007980 */ /* 0x000e24000c101900 */
[----:B0-----:R-:W-:-:S05]  /*f300*/  IADD3 R3, PT, PT, R11, R0, RZ ;  /* 0x000000000b037210 */ /* 0x001fca0007ffe0ff */
[----:B------:R-:W-:Y:S01]  /*f310*/  ST.E desc[UR8][R4.64+0x4], R3 ;  /* 0x0000040304007985 */ /* 0x000fe2000c101908 */
[----:B------:R-:W-:Y:S05]  /*f320*/  EXIT ;  /* 0x000000000000794d */ /* 0x000fea0003800000 */
.L_x_1214:
        /* <DEDUP_REMOVED lines=13> */
.L_x_4487:


//--------------------- .text._Z23gemm_half_q_half_kernelILi4ELi140ELb0ELb0ELi32EEvPK6__halfPKjS4_S2_PS0_iiiiPKtS7_iiiiiibS2_i --------------------------
	.section	.text._Z23gemm_half_q_half_kernelILi4ELi140ELb0ELb0ELi32EEvPK6__halfPKjS4_S2_PS0_iiiiPKtS7_iiiiiibS2_i,"ax",@progbits
	.align	128
        .global         _Z23gemm_half_q_half_kernelILi4ELi140ELb0ELb0ELi32EEvPK6__halfPKjS4_S2_PS0_iiiiPKtS7_iiiiiibS2_i
        .type           _Z23gemm_half_q_half_kernelILi4ELi140ELb0ELb0ELi32EEvPK6__halfPKjS4_S2_PS0_iiiiPKtS7_iiiiiibS2_i,@function
        .size           _Z23gemm_half_q_half_kernelILi4ELi140ELb0ELb0ELi32EEvPK6__halfPKjS4_S2_PS0_iiiiPKtS7_iiiiiibS2_i,(.L_x_4488 - _Z23gemm_half_q_half_kernelILi4ELi140ELb0ELb0ELi32EEvPK6__halfPKjS4_S2_PS0_iiiiPKtS7_iiiiiibS2_i)
        .other          _Z23gemm_half_q_half_kernelILi4ELi140ELb0ELb0ELi32EEvPK6__halfPKjS4_S2_PS0_iiiiPKtS7_iiiiiibS2_i,@"STO_CUDA_ENTRY STV_DEFAULT"
_Z23gemm_half_q_half_kernelILi4ELi140ELb0ELb0ELi32EEvPK6__halfPKjS4_S2_PS0_iiiiPKtS7_iiiiiibS2_i:
.text._Z23gemm_half_q_half_kernelILi4ELi140ELb0ELb0ELi32EEvPK6__halfPKjS4_S2_PS0_iiiiPKtS7_iiiiiibS2_i:
        /* <DEDUP_REMOVED lines=50> */
.L_x_1220:
        /* <DEDUP_REMOVED lines=32> */
.L_x_1219:
        /* <DEDUP_REMOVED lines=20> */
.L_x_1221:
[----:B------:R-:W-:-:S13]  /*0660*/  ISETP.EQ.AND P2, PT, R17, RZ, PT ;  /* 0x000000ff1100720c */ /* 0x000fda0003f42270 */
[----:B------:R-:W-:Y:S05]  /*0670*/  @!P0 BRA P2, `(.L_x_1216) ;  /* 0x00000004007c8947 */ /* 0x000fea0001000000 */
.L_x_1218:
        /* <DEDUP_REMOVED lines=12> */
.L_x_1217:
        /* <DEDUP_REMOVED lines=17> */
.L_x_1224:
        /* <DEDUP_REMOVED lines=32> */
.L_x_1223:
        /* <DEDUP_REMOVED lines=21> */
.L_x_1225:
[----:B------:R-:W-:-:S13]  /*0ba0*/  ISETP.NE.OR P0, PT, R17, RZ, P0 ;  /* 0x000000ff1100720c */ /* 0x000fda0000705670 */
[----:B------:R-:W-:Y:S05]  /*0bb0*/  @!P0 BRA `(.L_x_1216) ;  /* 0x00000000002c8947 */ /* 0x000fea0003800000 */
.L_x_1222:
        /* <DEDUP_REMOVED lines=11> */
.L_x_1216:
[----:B------:R-:W-:Y:S05]  /*0c70*/  BSYNC.RECONVERGENT B0 ;  /* 0x0000000000007941 */ /* 0x000fea0003800200 */
.L_x_1215:
        /* <DEDUP_REMOVED lines=23> */
.L_x_1229:
        /* <DEDUP_REMOVED lines=15> */
.L_x_1228:
        /* <DEDUP_REMOVED lines=12> */
.L_x_1230:
[----:B------:R-:W-:-:S13]  /*0fa0*/  ISETP.NE.OR P0, PT, R16, RZ, P0 ;  /* 0x000000ff1000720c */ /* 0x000fda0000705670 */
[----:B------:R-:W-:Y:S05]  /*0fb0*/  @!P0 BRA `(.L_x_1226) ;  /* 0x00000000001c8947 */ /* 0x000fea0003800000 */
.L_x_1227:
[----:B0-----:R-:W0:Y:S02]  /*0fc0*/  LDC.64 R4, c[0x0][0x3a0] ;  /* 0x0000e800ff047b82 */ /* 0x001e240000000a00 */
.L_x_1231:
[C---:B0-----:R-:W-:Y:S01]  /*0fd0*/  IMAD.WIDE R6, R17.reuse, 0x2, R4 ;  /* 0x0000000211067825 */ /* 0x041fe200078e0204 */
[----:B------:R-:W-:Y:S02]  /*0fe0*/  IADD3 R16, PT, PT, R16, 0x1, RZ ;  /* 0x0000000110107810 */ /* 0x000fe40007ffe0ff */
[----:B------:R-:W-:Y:S02]  /*0ff0*/  IADD3 R17, PT, PT, R17, R49, RZ ;  /* 0x0000003111117210 */ /* 0x000fe40007ffe0ff */
[----:B------:R1:W-:Y:S01]  /*1000*/  STG.E.64 desc[UR10][R6.64], RZ ;  /* 0x000000ff06007986 */ /* 0x0003e2000c101b0a */
[----:B------:R-:W-:-:S13]  /*1010*/  ISETP.NE.AND P0, PT, R16, RZ, PT ;  /* 0x000000ff1000720c */ /* 0x000fda0003f05270 */
[----:B-1----:R-:W-:Y:S05]  /*1020*/  @P0 BRA `(.L_x_1231) ;  /* 0xfffffffc00e80947 */ /* 0x002fea000383ffff */
.L_x_1226:
        /* <DEDUP_REMOVED lines=20> */
.L_x_1233:
        /* <DEDUP_REMOVED lines=42> */
.L_x_1232:
        /* <DEDUP_REMOVED lines=20> */
.L_x_1234:
        /* <DEDUP_REMOVED lines=8> */
.L_x_1235:
        /* <DEDUP_REMOVED lines=8> */
.L_x_1236:
        /* <DEDUP_REMOVED lines=8> */
.L_x_1237:
        /* <DEDUP_REMOVED lines=8> */
.L_x_1238:
        /* <DEDUP_REMOVED lines=43> */
[----:B------:R-:W-:Y:S02]  /*1a00*/  SHF.R.U32.HI R41, RZ, 0x10, R19 ;  /* 0x00000010ff297819 */ /* 0x000fe40000011613 */
[----:B------:R-:W-:Y:S02]  /*1a10*/  IADD3 R6, PT, PT, R2, -0x80, RZ ;  /* 0xffffff8002067810 */ /* 0x000fe40007ffe0ff */
[----:B------:R-:W-:Y:S02]  /*1a20*/  LOP3.LUT R2, R23, 0xff, RZ, 0xc0, !PT ;  /* 0x000000ff17027812 */ /* 0x000fe400078ec0ff */
[----:B------:R-:W-:Y:S01]  /*1a30*/  LOP3.LUT R41, R41, 0xff, RZ, 0xc0, !PT ;  /* 0x000000ff29297812 */ /* 0x000fe200078ec0ff */
[----:B------:R1:W-:Y:S01]  /*1a40*/  I2F.F16 R43, R6 ;  /* 0x00000006002b7306 */ /* 0x0003e20000200c00 */
[----:B------:R-:W-:-:S02]  /*1a50*/  IADD3 R33, PT, PT, R2, -0x80, RZ ;  /* 0xffffff8002217810 */ /* 0x000fc40007ffe0ff */
[----:B------:R-:W-:Y:S02]  /*1a60*/  LOP3.LUT R2, R22, 0xff, RZ, 0xc0, !PT ;  /* 0x000000ff16027812 */ /* 0x000fe400078ec0ff */
[----:B0-----:R-:W-:Y:S02]  /*1a70*/  LOP3.LUT R15, R18, 0xff, RZ, 0xc0, !PT ;  /* 0x000000ff120f7812 */ /* 0x001fe400078ec0ff */
[----:B------:R-:W-:Y:S01]  /*1a80*/  IADD3 R7, PT, PT, R2, -0x80, RZ ;  /* 0xffffff8002077810 */ /* 0x000fe20007ffe0ff */
[----:B------:R-:W-:Y:S01]  /*1a90*/  I2F.F16 R53, R33 ;  /* 0x0000002100357306 */ /* 0x000fe20000200c00 */
[----:B-1----:R-:W-:Y:S02]  /*1aa0*/  LOP3.LUT R6, R17, 0xff, RZ, 0xc0, !PT ;  /* 0x000000ff11067812 */ /* 0x002fe400078ec0ff */
[----:B------:R-:W-:Y:S02]  /*1ab0*/  IADD3 R15, PT, PT, R15, -0x80, RZ ;  /* 0xffffff800f0f7810 */ /* 0x000fe40007ffe0ff */
[----:B------:R-:W-:-:S02]  /*1ac0*/  IADD3 R6, PT, PT, R6, -0x80, RZ ;  /* 0xffffff8006067810 */ /* 0x000fc40007ffe0ff */
[----:B------:R-:W-:Y:S01]  /*1ad0*/  LOP3.LUT R2, R16, 0xff, RZ, 0xc0, !PT ;  /* 0x000000ff10027812 */ /* 0x000fe200078ec0ff */
[----:B------:R-:W-:Y:S01]  /*1ae0*/  I2F.F16 R9, R34 ;  /* 0x0000002200097306 */ /* 0x000fe20000200c00 */
[----:B------:R-:W-:Y:S02]  /*1af0*/  ISETP.NE.AND P0, PT, R25, 0x1, PT ;  /* 0x000000011900780c */ /* 0x000fe40003f05270 */
[----:B------:R-:W-:-:S05]  /*1b00*/  IADD3 R2, PT, PT, R2, -0x80, RZ ;  /* 0xffffff8002027810 */ /* 0x000fca0007ffe0ff */
[----:B------:R0:W1:Y:S08]  /*1b10*/  I2F.F16 R33, R6 ;  /* 0x0000000600217306 */ /* 0x0000700000200c00 */
[----:B------:R2:W3:Y:S01]  /*1b20*/  I2F.F16 R34, R15 ;  /* 0x0000000f00227306 */ /* 0x0004e20000200c00 */
[--C-:B0-----:R-:W-:Y:S02]  /*1b30*/  SHF.R.U32.HI R6, RZ, 0x8, R22.reuse ;  /* 0x00000008ff067819 */ /* 0x101fe40000011616 */
[----:B------:R-:W-:-:S02]  /*1b40*/  SHF.R.U32.HI R22, RZ, 0x10, R22 ;  /* 0x00000010ff167819 */ /* 0x000fc40000011616 */
[----:B------:R-:W-:Y:S02]  /*1b50*/  LOP3.LUT R6, R6, 0xff, RZ, 0xc0, !PT ;  /* 0x000000ff06067812 */ /* 0x000fe400078ec0ff */
[----:B------:R-:W-:Y:S01]  /*1b60*/  LOP3.LUT R22, R22, 0xff, RZ, 0xc0, !PT ;  /* 0x000000ff16167812 */ /* 0x000fe200078ec0ff */
[----:B------:R0:W-:Y:S01]  /*1b70*/  I2F.F16 R46, R7 ;  /* 0x00000007002e7306 */ /* 0x0001e20000200c00 */
[----:B--2---:R-:W-:Y:S01]  /*1b80*/  IADD3 R15, PT, PT, R6, -0x80, RZ ;  /* 0xffffff80060f7810 */ /* 0x004fe20007ffe0ff */
[----:B-1----:R-:W-:Y:S01]  /*1b90*/  HADD2.F32 R33, -RZ, R33.H0_H0 ;  /* 0x20000021ff217230 */ /* 0x002fe20000004100 */
[----:B------:R-:W-:Y:S01]  /*1ba0*/  IADD3 R22, PT, PT, R22, -0x80, RZ ;  /* 0xffffff8016167810 */ /* 0x000fe20007ffe0ff */
[----:B---3--:R-:W-:-:S04]  /*1bb0*/  HADD2.F32 R34, -RZ, R34.H0_H0 ;  /* 0x20000022ff227230 */ /* 0x008fc80000004100 */
[----:B------:R1:W-:Y:S01]  /*1bc0*/  I2F.F16 R8, R0 ;  /* 0x0000000000087306 */ /* 0x0003e20000200c00 */
[----:B0-----:R-:W0:Y:S07]  /*1bd0*/  LDS.64 R6, [UR6] ;  /* 0x00000006ff067984 */ /* 0x001e2e0008000a00 */
[----:B------:R-:W-:Y:S01]  /*1be0*/  I2F.F16 R5, R37 ;  /* 0x0000002500057306 */ /* 0x000fe20000200c00 */
[----:B-1----:R-:W-:-:S04]  /*1bf0*/  LOP3.LUT R0, R20, 0xff, RZ, 0xc0, !PT ;  /* 0x000000ff14007812 */ /* 0x002fc800078ec0ff */
[----:B------:R-:W-:-:S03]  /*1c00*/  IADD3 R0, PT, PT, R0, -0x80, RZ ;  /* 0xffffff8000007810 */ /* 0x000fc60007ffe0ff */
[----:B------:R1:W2:Y:S08]  /*1c10*/  I2F.F16 R32, R2 ;  /* 0x0000000200207306 */ /* 0x0002b00000200c00 */
[----:B------:R3:W-:Y:S01]  /*1c20*/  I2F.F16 R37, R0 ;  /* 0x0000000000257306 */ /* 0x0007e20000200c00 */
[--C-:B-1----:R-:W-:Y:S02]  /*1c30*/  SHF.R.U32.HI R2, RZ, 0x8, R21.reuse ;  /* 0x00000008ff027819 */ /* 0x102fe40000011615 */
[----:B------:R-:W-:-:S02]  /*1c40*/  SHF.R.U32.HI R21, RZ, 0x10, R21 ;  /* 0x00000010ff157819 */ /* 0x000fc40000011615 */
[----:B------:R-:W-:Y:S02]  /*1c50*/  LOP3.LUT R2, R2, 0xff, RZ, 0xc0, !PT ;  /* 0x000000ff02027812 */ /* 0x000fe400078ec0ff */
[----:B------:R-:W-:Y:S01]  /*1c60*/  LOP3.LUT R21, R21, 0xff, RZ, 0xc0, !PT ;  /* 0x000000ff15157812 */ /* 0x000fe200078ec0ff */
[----:B------:R-:W-:Y:S01]  /*1c70*/  I2F.F16 R47, R15 ;  /* 0x0000000f002f7306 */ /* 0x000fe20000200c00 */
[--C-:B---3--:R-:W-:Y:S01]  /*1c80*/  SHF.R.U32.HI R0, RZ, 0x8, R20.reuse ;  /* 0x00000008ff007819 */ /* 0x108fe20000011614 */
[----:B--2---:R-:W-:Y:S01]  /*1c90*/  HADD2.F32 R32, -RZ, R32.H0_H0 ;  /* 0x20000020ff207230 */ /* 0x004fe20000004100 */
[----:B------:R-:W-:Y:S02]  /*1ca0*/  SHF.R.U32.HI R20, RZ, 0x10, R20 ;  /* 0x00000010ff147819 */ /* 0x000fe40000011614 */
[----:B------:R-:W-:Y:S02]  /*1cb0*/  LOP3.LUT R0, R0, 0xff, RZ, 0xc0, !PT ;  /* 0x000000ff00007812 */ /* 0x000fe400078ec0ff */
[----:B------:R-:W-:Y:S01]  /*1cc0*/  IADD3 R2, PT, PT, R2, -0x80, RZ ;  /* 0xffffff8002027810 */ /* 0x000fe20007ffe0ff */
[----:B------:R1:W2:Y:S01]  /*1cd0*/  I2F.F16 R30, R36 ;  /* 0x00000024001e7306 */ /* 0x0002a20000200c00 */
[----:B------:R-:W-:Y:S01]  /*1ce0*/  IADD3 R0, PT, PT, R0, -0x80, RZ ;  /* 0xffffff8000007810 */ /* 0x000fe20007ffe0ff */
[----:B0-----:R-:W-:Y:S01]  /*1cf0*/  HADD2.F32 R42, -RZ, R7.H1_H1 ;  /* 0x30000007ff2a7230 */ /* 0x001fe20000004100 */
[----:B------:R-:W-:-:S02]  /*1d00*/  LOP3.LUT R20, R20, 0xff, RZ, 0xc0, !PT ;  /* 0x000000ff14147812 */ /* 0x000fc400078ec0ff */
[----:B------:R-:W-:Y:S02]  /*1d10*/  IADD3 R21, PT, PT, R21, -0x80, RZ ;  /* 0xffffff8015157810 */ /* 0x000fe40007ffe0ff */
[----:B------:R-:W-:Y:S01]  /*1d20*/  IADD3 R20, PT, PT, R20, -0x80, RZ ;  /* 0xffffff8014147810 */ /* 0x000fe20007ffe0ff */
[----:B------:R0:W-:Y:S01]  /*1d30*/  I2F.F16 R40, R0 ;  /* 0x0000000000287306 */ /* 0x0001e20000200c00 */
[----:B-1----:R-:W-:Y:S02]  /*1d40*/  HADD2.F32 R36, -RZ, R6.H1_H1 ;  /* 0x30000006ff247230 */ /* 0x002fe40000004100 */
[----:B--2---:R-:W-:-:S05]  /*1d50*/  HADD2.F32 R30, -RZ, R30.H0_H0 ;  /* 0x2000001eff1e7230 */ /* 0x004fca0000004100 */
[----:B------:R1:W-:Y:S01]  /*1d60*/  I2F.F16 R45, R2 ;  /* 0x00000002002d7306 */ /* 0x0003e20000200c00 */
[--C-:B0-----:R-:W-:Y:S02]  /*1d70*/  SHF.R.U32.HI R0, RZ, 0x8, R23.reuse ;  /* 0x00000008ff007819 */ /* 0x101fe40000011617 */
[----:B------:R-:W-:Y:S02]  /*1d80*/  SHF.R.U32.HI R23, RZ, 0x10, R23 ;  /* 0x00000010ff177819 */ /* 0x000fe40000011617 */
[----:B------:R-:W-:Y:S02]  /*1d90*/  LOP3.LUT R0, R0, 0xff, RZ, 0xc0, !PT ;  /* 0x000000ff00007812 */ /* 0x000fe400078ec0ff */
[----:B------:R-:W-:Y:S01]  /*1da0*/  LOP3.LUT R23, R23, 0xff, RZ, 0xc0, !PT ;  /* 0x000000ff17177812 */ /* 0x000fe200078ec0ff */
[----:B------:R0:W-:Y:S01]  /*1db0*/  I2F.F16 R44, R20 ;  /* 0x00000014002c7306 */ /* 0x0001e20000200c00 */
[--C-:B-1----:R-:W-:Y:S02]  /*1dc0*/  SHF.R.U32.HI R2, RZ, 0x8, R17.reuse ;  /* 0x00000008ff027819 */ /* 0x102fe40000011611 */
[----:B------:R-:W-:-:S02]  /*1dd0*/  SHF.R.U32.HI R17, RZ, 0x10, R17 ;  /* 0x00000010ff117819 */ /* 0x000fc40000011611 */
[----:B------:R-:W-:Y:S02]  /*1de0*/  LOP3.LUT R2, R2, 0xff, RZ, 0xc0, !PT ;  /* 0x000000ff02027812 */ /* 0x000fe400078ec0ff */
[----:B------:R-:W-:Y:S01]  /*1df0*/  IADD3 R23, PT, PT, R23, -0x80, RZ ;  /* 0xffffff8017177810 */ /* 0x000fe20007ffe0ff */
[----:B------:R1:W2:Y:S01]  /*1e00*/  I2F.F16 R31, R38 ;  /* 0x00000026001f7306 */ /* 0x0002a20000200c00 */
[----:B0-----:R-:W-:Y:S02]  /*1e10*/  IADD3 R20, PT, PT, R0, -0x80, RZ ;  /* 0xffffff8000147810 */ /* 0x001fe40007ffe0ff */
[--C-:B------:R-:W-:Y:S02]  /*1e20*/  SHF.R.U32.HI R0, RZ, 0x8, R16.reuse ;  /* 0x00000008ff007819 */ /* 0x100fe40000011610 */
[----:B------:R-:W-:Y:S01]  /*1e30*/  IADD3 R15, PT, PT, R2, -0x80, RZ ;  /* 0xffffff80020f7810 */ /* 0x000fe20007ffe0ff */
[----:B------:R-:W-:Y:S01]  /*1e40*/  HADD2.F32 R2, -RZ, R6.H0_H0 ;  /* 0x20000006ff027230 */ /* 0x000fe20000004100 */
[----:B------:R-:W-:Y:S01]  /*1e50*/  SHF.R.U32.HI R16, RZ, 0x10, R16 ;  /* 0x00000010ff107819 */ /* 0x000fe20000011610 */
[----:B------:R0:W3:Y:S01]  /*1e60*/  I2F.F16 R55, R20 ;  /* 0x0000001400377306 */ /* 0x0000e20000200c00 */
[----:B-1----:R-:W-:Y:S01]  /*1e70*/  HADD2.F32 R38, -RZ, R7.H0_H0 ;  /* 0x20000007ff267230 */ /* 0x002fe20000004100 */
[----:B------:R-:W-:Y:S01]  /*1e80*/  LOP3.LUT R0, R0, 0xff, RZ, 0xc0, !PT ;  /* 0x000000ff00007812 */ /* 0x000fe200078ec0ff */
[----:B------:R-:W1:Y:S01]  /*1e90*/  LDS.64 R6, [UR6+0x8] ;  /* 0x00000806ff067984 */ /* 0x000e620008000a00 */
[----:B------:R-:W-:-:S02]  /*1ea0*/  LOP3.LUT R16, R16, 0xff, RZ, 0xc0, !PT ;  /* 0x000000ff10107812 */ /* 0x000fc400078ec0ff */
[----:B------:R-:W-:Y:S01]  /*1eb0*/  IADD3 R0, PT, PT, R0, -0x80, RZ ;  /* 0xffffff8000007810 */ /* 0x000fe20007ffe0ff */
[----:B--2---:R-:W-:Y:S01]  /*1ec0*/  HADD2.F32 R31, -RZ, R31.H0_H0 ;  /* 0x2000001fff1f7230 */ /* 0x004fe20000004100 */
[----:B------:R2:W-:Y:S01]  /*1ed0*/  I2F.F16 R3, R35 ;  /* 0x0000002300037306 */ /* 0x0005e20000200c00 */
[----:B------:R-:W-:Y:S02]  /*1ee0*/  IADD3 R16, PT, PT, R16, -0x80, RZ ;  /* 0xffffff8010107810 */ /* 0x000fe40007ffe0ff */
[----:B------:R-:W-:-:S04]  /*1ef0*/  LOP3.LUT R17, R17, 0xff, RZ, 0xc0, !PT ;  /* 0x000000ff11117812 */ /* 0x000fc800078ec0ff */
[----:B0-----:R-:W-:Y:S01]  /*1f00*/  IADD3 R20, PT, PT, R17, -0x80, RZ ;  /* 0xffffff8011147810 */ /* 0x001fe20007ffe0ff */
[----:B------:R0:W-:Y:S01]  /*1f10*/  I2F.F16 R50, R21 ;  /* 0x0000001500327306 */ /* 0x0001e20000200c00 */
[----:B--2---:R-:W-:Y:S01]  /*1f20*/  LOP3.LUT R35, R19, 0xff, RZ, 0xc0, !PT ;  /* 0x000000ff13237812 */ /* 0x004fe200078ec0ff */
[----:B------:R-:W-:-:S03]  /*1f30*/  HADD2.F32 R17, -RZ, R46.H0_H0 ;  /* 0x2000002eff117230 */ /* 0x000fc60000004100 */
[----:B------:R-:W-:-:S03]  /*1f40*/  IADD3 R35, PT, PT, R35, -0x80, RZ ;  /* 0xffffff8023237810 */ /* 0x000fc60007ffe0ff */
[----:B------:R2:W-:Y:S01]  /*1f50*/  I2F.F16 R58, R23 ;  /* 0x00000017003a7306 */ /* 0x0005e20000200c00 */
[--C-:B0-----:R-:W-:Y:S02]  /*1f60*/  SHF.R.U32.HI R21, RZ, 0x8, R18.reuse ;  /* 0x00000008ff157819 */ /* 0x101fe40000011612 */
[----:B------:R-:W-:Y:S02]  /*1f70*/  SHF.R.U32.HI R18, RZ, 0x10, R18 ;  /* 0x00000010ff127819 */ /* 0x000fe40000011612 */
[----:B------:R-:W-:-:S03]  /*1f80*/  LOP3.LUT R21, R21, 0xff, RZ, 0xc0, !PT ;  /* 0x000000ff15157812 */ /* 0x000fc600078ec0ff */
[----:B------:R0:W-:Y:S01]  /*1f90*/  I2F.F16 R48, R0 ;  /* 0x0000000000307306 */ /* 0x0001e20000200c00 */
[----:B--2---:R-:W-:Y:S01]  /*1fa0*/  LOP3.LUT R23, R18, 0xff, RZ, 0xc0, !PT ;  /* 0x000000ff12177812 */ /* 0x004fe200078ec0ff */
[----:B------:R-:W-:-:S06]  /*1fb0*/  HADD2.F32 R18, -RZ, R40.H0_H0 ;  /* 0x20000028ff127230 */ /* 0x000fcc0000004100 */
[----:B------:R2:W-:Y:S01]  /*1fc0*/  I2F.F16 R52, R16 ;  /* 0x0000001000347306 */ /* 0x0005e20000200c00 */
[----:B0-----:R-:W-:-:S05]  /*1fd0*/  HADD2.F32 R0, -RZ, R43.H0_H0 ;  /* 0x2000002bff007230 */ /* 0x001fca0000004100 */
[----:B------:R-:W-:Y:S02]  /*1fe0*/  FFMA.FTZ R43, R2, R0, RZ ;  /* 0x00000000022b7223 */ /* 0x000fe400000100ff */
[----:B------:R0:W-:Y:S01]  /*1ff0*/  I2F.F16 R54, R15 ;  /* 0x0000000f00367306 */ /* 0x0001e20000200c00 */
[----:B--2---:R-:W-:-:S05]  /*2000*/  HADD2.F32 R16, -RZ, R37.H0_H0 ;  /* 0x20000025ff107230 */ /* 0x004fca0000004100 */
[----:B------:R-:W-:Y:S02]  /*2010*/  FFMA.FTZ R37, R16, R2, RZ ;  /* 0x0000000210257223 */ /* 0x000fe400000100ff */
[----:B------:R2:W4:Y:S01]  /*2020*/  I2F.F16 R39, R35 ;  /* 0x0000002300277306 */ /* 0x0005220000200c00 */
[----:B0-----:R-:W-:Y:S02]  /*2030*/  HADD2.F32 R15, -RZ, R53.H0_H0 ;  /* 0x20000035ff0f7230 */ /* 0x001fe40000004100 */
[----:B------:R-:W-:-:S05]  /*2040*/  FFMA.FTZ R37, R18, R36, R37 ;  /* 0x0000002412257223 */ /* 0x000fca0000010025 */
[----:B------:R0:W1:Y:S01]  /*2050*/  I2F.F16 R51, R22 ;  /* 0x0000001600337306 */ /* 0x0000620000200c00 */
[----:B--2---:R-:W-:Y:S01]  /*2060*/  SHF.R.U32.HI R35, RZ, 0x8, R19 ;  /* 0x00000008ff237819 */ /* 0x004fe20000011613 */
[----:B------:R-:W-:Y:S02]  /*2070*/  HADD2.F32 R19, -RZ, R45.H0_H0 ;  /* 0x2000002dff137230 */ /* 0x000fe40000004100 */
[C---:B------:R-:W-:Y:S01]  /*2080*/  FFMA.FTZ R45, R2.reuse, R17, RZ ;  /* 0x00000011022d7223 */ /* 0x040fe200000100ff */
[----:B------:R-:W-:Y:S01]  /*2090*/  FFMA.FTZ R2, R2, R15, RZ ;  /* 0x0000000f02027223 */ /* 0x000fe200000100ff */
[----:B------:R-:W-:Y:S01]  /*20a0*/  LOP3.LUT R40, R35, 0xff, RZ, 0xc0, !PT ;  /* 0x000000ff23287812 */ /* 0x000fe200078ec0ff */
[----:B------:R-:W-:Y:S01]  /*20b0*/  FFMA.FTZ R43, R36, R19, R43 ;  /* 0x00000013242b7223 */ /* 0x000fe2000001002b */
[----:B------:R2:W-:Y:S01]  /*20c0*/  I2F.F16 R56, R20 ;  /* 0x0000001400387306 */ /* 0x0005e20000200c00 */
[----:B0-----:R-:W-:Y:S01]  /*20d0*/  IADD3 R22, PT, PT, R21, -0x80, RZ ;  /* 0xffffff8015167810 */ /* 0x001fe20007ffe0ff */
[----:B---3--:R-:W-:Y:S01]  /*20e0*/  HADD2.F32 R21, -RZ, R55.H0_H0 ;  /* 0x20000037ff157230 */ /* 0x008fe20000004100 */
[----:B------:R-:W-:Y:S01]  /*20f0*/  IADD3 R40, PT, PT, R40, -0x80, RZ ;  /* 0xffffff8028287810 */ /* 0x000fe20007ffe0ff */
[----:B----4-:R-:W-:-:S02]  /*2100*/  HADD2.F32 R39, -RZ, R39.H0_H0 ;  /* 0x20000027ff277230 */ /* 0x010fc40000004100 */
[----:B-1----:R-:W-:Y:S02]  /*2110*/  HADD2.F32 R35, -RZ, R51.H0_H0 ;  /* 0x20000033ff237230 */ /* 0x002fe40000004100 */
[----:B------:R0:W1:Y:S01]  /*2120*/  I2F.F16 R57, R22 ;  /* 0x0000001600397306 */ /* 0x0000620000200c00 */
[----:B--2---:R-:W-:Y:S02]  /*2130*/  HADD2.F32 R20, -RZ, R47.H0_H0 ;  /* 0x2000002fff147230 */ /* 0x004fe40000004100 */
[C---:B------:R-:W-:Y:S01]  /*2140*/  FFMA.FTZ R47, R36.reuse, R21, R2 ;  /* 0x00000015242f7223 */ /* 0x040fe20000010002 */
[----:B------:R-:W-:Y:S01]  /*2150*/  IADD3 R2, PT, PT, R23, -0x80, RZ ;  /* 0xffffff8017027810 */ /* 0x000fe20007ffe0ff */
[----:B------:R-:W-:Y:S02]  /*2160*/  HADD2.F32 R23, -RZ, R50.H0_H0 ;  /* 0x20000032ff177230 */ /* 0x000fe40000004100 */
[----:B------:R-:W-:Y:S01]  /*2170*/  FFMA.FTZ R46, R36, R20, R45 ;  /* 0x00000014242e7223 */ /* 0x000fe2000001002d */
[----:B------:R-:W-:Y:S01]  /*2180*/  HADD2.F32 R36, -RZ, R58.H0_H0 ;  /* 0x2000003aff247230 */ /* 0x000fe20000004100 */
[----:B------:R-:W2:Y:S01]  /*2190*/  I2F.F16 R40, R40 ;  /* 0x0000002800287306 */ /* 0x000ea20000200c00 */
[----:B0-----:R-:W-:-:S02]  /*21a0*/  HADD2.F32 R22, -RZ, R44.H0_H0 ;  /* 0x2000002cff167230 */ /* 0x001fc40000004100 */
[C---:B------:R-:W-:Y:S01]  /*21b0*/  FFMA.FTZ R45, R38.reuse, R35, R46 ;  /* 0x00000023262d7223 */ /* 0x040fe2000001002e */
[C---:B------:R-:W-:Y:S01]  /*21c0*/  FFMA.FTZ R43, R38.reuse, R23, R43 ;  /* 0x00000017262b7223 */ /* 0x040fe2000001002b */
[----:B------:R-:W-:Y:S01]  /*21d0*/  FFMA.FTZ R46, R38, R36, R47 ;  /* 0x00000024262e7223 */ /* 0x000fe2000001002f */
[----:B------:R-:W-:Y:S02]  /*21e0*/  HADD2.F32 R51, -RZ, R7.H0_H0 ;  /* 0x20000007ff337230 */ /* 0x000fe40000004100 */
[----:B------:R-:W-:Y:S01]  /*21f0*/  FFMA.FTZ R44, R22, R38, R37 ;  /* 0x00000026162c7223 */ /* 0x000fe20000010025 */
[----:B------:R-:W-:Y:S01]  /*2200*/  HADD2.F32 R37, -RZ, R8.H0_H0 ;  /* 0x20000008ff257230 */ /* 0x000fe20000004100 */
[----:B------:R0:W3:Y:S01]  /*2210*/  I2F.F16 R58, R2 ;  /* 0x00000002003a7306 */ /* 0x0000e20000200c00 */
[----:B------:R-:W-:Y:S02]  /*2220*/  HADD2.F32 R38, -RZ, R9.H0_H0 ;  /* 0x20000009ff267230 */ /* 0x000fe40000004100 */
[----:B------:R-:W-:Y:S01]  /*2230*/  FFMA.FTZ R45, R42, R30, R45 ;  /* 0x0000001e2a2d7223 */ /* 0x000fe2000001002d */
[----:B------:R-:W-:-:S02]  /*2240*/  HADD2.F32 R8, -RZ, R6.H0_H0 ;  /* 0x20000006ff087230 */ /* 0x000fc40000004100 */
[C---:B------:R-:W-:Y:S01]  /*2250*/  FFMA.FTZ R46, R42.reuse, R31, R46 ;  /* 0x0000001f2a2e7223 */ /* 0x040fe2000001002e */
[----:B------:R-:W-:Y:S01]  /*2260*/  FFMA.FTZ R9, R37, R42, R44 ;  /* 0x0000002a25097223 */ /* 0x000fe2000001002c */
[----:B------:R-:W-:Y:S01]  /*2270*/  FFMA.FTZ R43, R42, R38, R43 ;  /* 0x000000262a2b7223 */ /* 0x000fe2000001002b */
[----:B------:R-:W-:Y:S01]  /*2280*/  HADD2.F32 R6, -RZ, R6.H1_H1 ;  /* 0x30000006ff067230 */ /* 0x000fe20000004100 */
[----:B------:R-:W-:Y:S01]  /*2290*/  I2F.F16 R59, R29 ;  /* 0x0000001d003b7306 */ /* 0x000fe20000200c00 */
[----:B0-----:R-:W-:Y:S01]  /*22a0*/  IADD3 R2, PT, PT, R41, -0x80, RZ ;  /* 0xffffff8029027810 */ /* 0x001fe20007ffe0ff */
[C---:B------:R-:W-:Y:S01]  /*22b0*/  FFMA.FTZ R55, R8.reuse, R34, R45 ;  /* 0x0000002208377223 */ /* 0x040fe2000001002d */
[----:B------:R-:W-:Y:S01]  /*22c0*/  FFMA.FTZ R50, R8, R39, R46 ;  /* 0x0000002708327223 */ /* 0x000fe2000001002e */
[----:B------:R-:W-:Y:S02]  /*22d0*/  HADD2.F32 R44, -RZ, R48.H0_H0 ;  /* 0x20000030ff2c7230 */ /* 0x000fe40000004100 */
[----:B------:R-:W-:Y:S01]  /*22e0*/  FFMA.FTZ R9, R32, R8, R9 ;  /* 0x0000000820097223 */ /* 0x000fe20000010009 */
[----:B------:R-:W-:-:S02]  /*22f0*/  HADD2.F32 R45, -RZ, R54.H0_H0 ;  /* 0x20000036ff2d7230 */ /* 0x000fc40000004100 */
[----:B------:R-:W-:Y:S01]  /*2300*/  FFMA.FTZ R53, R8, R33, R43 ;  /* 0x0000002108357223 */ /* 0x000fe2000001002b */
[----:B------:R-:W0:Y:S01]  /*2310*/  I2F.F16 R2, R2 ;  /* 0x0000000200027306 */ /* 0x000e220000200c00 */
[----:B-1----:R-:W-:Y:S02]  /*2320*/  HADD2.F32 R46, -RZ, R57.H0_H0 ;  /* 0x20000039ff2e7230 */ /* 0x002fe40000004100 */
[----:B--2---:R-:W-:Y:S02]  /*2330*/  HADD2.F32 R47, -RZ, R40.H0_H0 ;  /* 0x20000028ff2f7230 */ /* 0x004fe40000004100 */
[C---:B------:R-:W-:Y:S01]  /*2340*/  FFMA.FTZ R8, R6.reuse, R45, R53 ;  /* 0x0000002d06087223 */ /* 0x040fe20000010035 */
[----:B------:R-:W-:Y:S02]  /*2350*/  HADD2.F32 R41, -RZ, R52.H0_H0 ;  /* 0x20000034ff297230 */ /* 0x000fe40000004100 */
[----:B------:R-:W-:Y:S01]  /*2360*/  FFMA.FTZ R48, R6, R46, R55 ;  /* 0x0000002e06307223 */ /* 0x000fe20000010037 */
[----:B------:R-:W-:-:S02]  /*2370*/  HADD2.F32 R42, -RZ, R56.H0_H0 ;  /* 0x20000038ff2a7230 */ /* 0x000fc40000004100 */
[----:B---3--:R-:W-:Y:S02]  /*2380*/  HADD2.F32 R43, -RZ, R58.H0_H0 ;  /* 0x2000003aff2b7230 */ /* 0x008fe40000004100 */
[----:B------:R-:W-:Y:S02]  /*2390*/  HADD2.F32 R7, -RZ, R7.H1_H1 ;  /* 0x30000007ff077230 */ /* 0x000fe40000004100 */
[C---:B------:R-:W-:Y:S01]  /*23a0*/  FFMA.FTZ R8, R51.reuse, R42, R8 ;  /* 0x0000002a33087223 */ /* 0x040fe20000010008 */
[----:B------:R-:W-:Y:S02]  /*23b0*/  HADD2.F32 R55, -RZ, R3.H0_H0 ;  /* 0x20000003ff377230 */ /* 0x000fe40000004100 */
[----:B0-----:R-:W-:Y:S02]  /*23c0*/  HADD2.F32 R40, -RZ, R2.H0_H0 ;  /* 0x20000002ff287230 */ /* 0x001fe40000004100 */
[----:B------:R-:W-:Y:S01]  /*23d0*/  FFMA.FTZ R2, R44, R6, R9 ;  /* 0x000000062c027223 */ /* 0x000fe20000010009 */
[----:B------:R-:W-:Y:S01]  /*23e0*/  FFMA.FTZ R9, R6, R47, R50 ;  /* 0x0000002f06097223 */ /* 0x000fe20000010032 */
[----:B------:R-:W-:Y:S01]  /*23f0*/  FFMA.FTZ R6, R51, R43, R48 ;  /* 0x0000002b33067223 */ /* 0x000fe20000010030 */
[----:B------:R-:W-:-:S02]  /*2400*/  HADD2.F32 R52, -RZ, R5.H0_H0 ;  /* 0x20000005ff347230 */ /* 0x000fc40000004100 */
[----:B------:R-:W-:Y:S01]  /*2410*/  FFMA.FTZ R2, R41, R51, R2 ;  /* 0x0000003329027223 */ /* 0x000fe20000010002 */
[----:B------:R-:W-:Y:S01]  /*2420*/  FFMA.FTZ R9, R51, R40, R9 ;  /* 0x0000002833097223 */ /* 0x000fe20000010009 */
[----:B------:R-:W-:Y:S02]  /*2430*/  HADD2.F32 R51, -RZ, R4.H0_H0 ;  /* 0x20000004ff337230 */ /* 0x000fe40000004100 */
[C---:B------:R-:W-:Y:S01]  /*2440*/  FFMA.FTZ R3, R7.reuse, R55, R8 ;  /* 0x0000003707037223 */ /* 0x040fe20000010008 */
[----:B------:R-:W-:Y:S02]  /*2450*/  HADD2.F32 R54, -RZ, R59.H0_H0 ;  /* 0x2000003bff367230 */ /* 0x000fe40000004100 */
[----:B------:R-:W-:Y:S01]  /*2460*/  FFMA.FTZ R5, R7, R52, R6 ;  /* 0x0000003407057223 */ /* 0x000fe20000010006 */
[----:B-----5:R-:W-:Y:S02]  /*2470*/  HADD2.F32 R29, -RZ, R13.H0_H0 ;  /* 0x2000000dff1d7230 */ /* 0x020fe40000004100 */
[----:B------:R-:W-:Y:S01]  /*2480*/  FFMA.FTZ R2, R51, R7, R2 ;  /* 0x0000000733027223 */ /* 0x000fe20000010002 */
[----:B------:R-:W-:-:S02]  /*2490*/  HADD2.F32 R50, -RZ, R12.H0_H0 ;  /* 0x2000000cff327230 */ /* 0x000fc40000004100 */
[----:B------:R-:W-:Y:S01]  /*24a0*/  FFMA.FTZ R4, R7, R54, R9 ;  /* 0x0000003607047223 */ /* 0x000fe20000010009 */
[----:B------:R-:W-:Y:S02]  /*24b0*/  HADD2.F32 R48, -RZ, R11.H0_H0 ;  /* 0x2000000bff307230 */ /* 0x000fe40000004100 */
[----:B------:R-:W-:Y:S01]  /*24c0*/  FMUL.FTZ R2, R29, R2 ;  /* 0x000000021d027220 */ /* 0x000fe20000410000 */
[----:B------:R-:W-:Y:S02]  /*24d0*/  HADD2.F32 R53, -RZ, R10.H0_H0 ;  /* 0x2000000aff357230 */ /* 0x000fe40000004100 */
[----:B------:R-:W-:Y:S01]  /*24e0*/  FMUL.FTZ R3, R50, R3 ;  /* 0x0000000332037220 */ /* 0x000fe20000410000 */
[----:B------:R-:W-:Y:S01]  /*24f0*/  PRMT R7, RZ, 0x5410, RZ ;  /* 0x00005410ff077816 */ /* 0x000fe200000000ff */
[----:B------:R-:W-:Y:S01]  /*2500*/  FMUL.FTZ R5, R48, R5 ;  /* 0x0000000530057220 */ /* 0x000fe20000410000 */
[----:B------:R-:W-:Y:S01]  /*2510*/  F2FP.F16.F32.PACK_AB R2, RZ, R2 ;  /* 0x00000002ff02723e */ /* 0x000fe200000000ff */
[----:B------:R-:W-:Y:S01]  /*2520*/  FMUL.FTZ R4, R53, R4 ;  /* 0x0000000435047220 */ /* 0x000fe20000410000 */
[----:B------:R-:W-:-:S02]  /*2530*/  F2FP.F16.F32.PACK_AB R8, RZ, R3 ;  /* 0x00000003ff08723e */ /* 0x000fc400000000ff */
        /* <DEDUP_REMOVED lines=184> */
.L_x_1240:
[C---:B------:R-:W-:Y:S01]  /*30c0*/  IMAD.WIDE R32, R49.reuse, 0x4, R26 ;  /* 0x0000000431207825 */ /* 0x040fe200078e021a */
[----:B------:R0:W5:Y:S04]  /*30d0*/  LDG.E.128.CONSTANT R16, desc[UR10][R26.64] ;  /* 0x0000000a1a107981 */ /* 0x000168000c1e9d00 */
[----:B------:R0:W5:Y:S01]  /*30e0*/  LDG.E.128.CONSTANT R20, desc[UR10][R32.64] ;  /* 0x0000000a20147981 */ /* 0x000162000c1e9d00 */
[----:B------:R-:W-:Y:S01]  /*30f0*/  IMAD.WIDE R30, R49, 0x4, R32 ;  /* 0x00000004311e7825 */ /* 0x000fe200078e0220 */
[----:B------:R-:W-:Y:S06]  /*3100*/  @!P1 BRA `(.L_x_1241) ;  /* 0x0000001400a89947 */ /* 0x000fec0003800000 */
[----:B-----5:R-:W-:Y:S02]  /*3110*/  LOP3.LUT R0, R17, 0xff, RZ, 0xc0, !PT ;  /* 0x000000ff11007812 */ /* 0x020fe400078ec0ff */
        /* <DEDUP_REMOVED lines=10> */
[----:B------:R-:W-:Y:S02]  /*31c0*/  IADD3 R15, PT, PT, R15, -0x80, RZ ;  /* 0xffffff800f0f7810 */ /* 0x000fe40007ffe0ff */
[----:B------:R-:W-:Y:S02]  /*31d0*/  LEA.HI R35, R16, 0xffffff80, RZ, 0x8 ;  /* 0xffffff8010237811 */ /* 0x000fe400078f40ff */
[----:B------:R-:W-:-:S02]  /*31e0*/  LEA.HI R34, R17, 0xffffff80, RZ, 0x8 ;  /* 0xffffff8011227811 */ /* 0x000fc400078f40ff */
[----:B------:R-:W-:Y:S01]  /*31f0*/  LOP3.LUT R40, R23, 0xff, RZ, 0xc0, !PT ;  /* 0x000000ff17287812 */ /* 0x000fe200078ec0ff */
[----:B------:R2:W-:Y:S01]  /*3200*/  I2F.F16 R47, R0 ;  /* 0x00000000002f7306 */ /* 0x0005e20000200c00 */
[----:B0-----:R-:W-:Y:S02]  /*3210*/  LEA.HI R33, R19, 0xffffff80, RZ, 0x8 ;  /* 0xffffff8013217811 */ /* 0x001fe400078f40ff */
[----:B-1----:R-:W-:Y:S02]  /*3220*/  IADD3 R39, PT, PT, R40, -0x80, RZ ;  /* 0xffffff8028277810 */ /* 0x002fe40007ffe0ff */
[C---:B------:R-:W-:Y:S02]  /*3230*/  LEA.HI R29, R21.reuse, 0xffffff80, RZ, 0x8 ;  /* 0xffffff80151d7811 */ /* 0x040fe400078f40ff */
[----:B------:R-:W-:Y:S01]  /*3240*/  LOP3.LUT R37, R21, 0xff, RZ, 0xc0, !PT ;  /* 0x000000ff15257812 */ /* 0x000fe200078ec0ff */
[----:B------:R0:W1:Y:S01]  /*3250*/  I2F.F16 R36, R15 ;  /* 0x0000000f00247306 */ /* 0x0000620000200c00 */
[----:B--2---:R-:W-:-:S02]  /*3260*/  SHF.R.U32.HI R0, RZ, 0x8, R16 ;  /* 0x00000008ff007819 */ /* 0x004fc40000011610 */
[----:B------:R-:W-:Y:S02]  /*3270*/  SHF.R.U32.HI R16, RZ, 0x10, R16 ;  /* 0x00000010ff107819 */ /* 0x000fe40000011610 */
[----:B------:R-:W-:Y:S02]  /*3280*/  LOP3.LUT R0, R0, 0xff, RZ, 0xc0, !PT ;  /* 0x000000ff00007812 */ /* 0x000fe400078ec0ff */
[----:B------:R-:W-:Y:S01]  /*3290*/  LOP3.LUT R16, R16, 0xff, RZ, 0xc0, !PT ;  /* 0x000000ff10107812 */ /* 0x000fe200078ec0ff */
[----:B------:R-:W-:Y:S01]  /*32a0*/  I2F.F16 R59, R38 ;  /* 0x00000026003b7306 */ /* 0x000fe20000200c00 */
[--C-:B0-----:R-:W-:Y:S02]  /*32b0*/  SHF.R.U32.HI R15, RZ, 0x8, R17.reuse ;  /* 0x00000008ff0f7819 */ /* 0x101fe40000011611 */
[----:B------:R-:W-:Y:S02]  /*32c0*/  SHF.R.U32.HI R17, RZ, 0x10, R17 ;  /* 0x00000010ff117819 */ /* 0x000fe40000011611 */
[----:B------:R-:W-:-:S02]  /*32d0*/  IADD3 R16, PT, PT, R16, -0x80, RZ ;  /* 0xffffff8010107810 */ /* 0x000fc40007ffe0ff */
[----:B------:R-:W-:Y:S01]  /*32e0*/  LOP3.LUT R17, R17, 0xff, RZ, 0xc0, !PT ;  /* 0x000000ff11117812 */ /* 0x000fe200078ec0ff */
[----:B------:R-:W0:Y:S01]  /*32f0*/  I2F.F16 R35, R35 ;  /* 0x0000002300237306 */ /* 0x000e220000200c00 */
[----:B------:R-:W-:Y:S01]  /*3300*/  IADD3 R0, PT, PT, R0, -0x80, RZ ;  /* 0xffffff8000007810 */ /* 0x000fe20007ffe0ff */
[----:B-1----:R-:W-:Y:S01]  /*3310*/  HADD2.F32 R36, -RZ, R36.H0_H0 ;  /* 0x20000024ff247230 */ /* 0x002fe20000004100 */
[----:B------:R-:W-:Y:S02]  /*3320*/  LOP3.LUT R15, R15, 0xff, RZ, 0xc0, !PT ;  /* 0x000000ff0f0f7812 */ /* 0x000fe400078ec0ff */
[----:B------:R-:W-:Y:S02]  /*3330*/  IADD3 R40, PT, PT, R17, -0x80, RZ ;  /* 0xffffff8011287810 */ /* 0x000fe40007ffe0ff */
[----:B------:R-:W-:Y:S01]  /*3340*/  IADD3 R15, PT, PT, R15, -0x80, RZ ;  /* 0xffffff800f0f7810 */ /* 0x000fe20007ffe0ff */
[----:B------:R1:W-:Y:S01]  /*3350*/  I2F.F16 R58, R16 ;  /* 0x00000010003a7306 */ /* 0x0003e20000200c00 */
[----:B------:R-:W-:-:S02]  /*3360*/  LEA.HI R32, R18, 0xffffff80, RZ, 0x8 ;  /* 0xffffff8012207811 */ /* 0x000fc400078f40ff */
[--C-:B------:R-:W-:Y:S02]  /*3370*/  SHF.R.U32.HI R41, RZ, 0x8, R18.reuse ;  /* 0x00000008ff297819 */ /* 0x100fe40000011612 */
[----:B------:R-:W-:Y:S02]  /*3380*/  SHF.R.U32.HI R18, RZ, 0x10, R18 ;  /* 0x00000010ff127819 */ /* 0x000fe40000011612 */
[----:B------:R-:W-:Y:S01]  /*3390*/  LEA.HI R27, R20, 0xffffff80, RZ, 0x8 ;  /* 0xffffff80141b7811 */ /* 0x000fe200078f40ff */
[----:B------:R2:W3:Y:S01]  /*33a0*/  I2F.F16 R50, R0 ;  /* 0x0000000000327306 */ /* 0x0004e20000200c00 */
[----:B-1----:R-:W1:Y:S01]  /*33b0*/  LDS.64 R16, [UR6+0x10] ;  /* 0x00001006ff107984 */ /* 0x002e620008000a00 */
[----:B------:R-:W-:Y:S01]  /*33c0*/  LOP3.LUT R41, R41, 0xff, RZ, 0xc0, !PT ;  /* 0x000000ff29297812 */ /* 0x000fe200078ec0ff */
[----:B0-----:R-:W-:Y:S01]  /*33d0*/  HADD2.F32 R35, -RZ, R35.H0_H0 ;  /* 0x20000023ff237230 */ /* 0x001fe20000004100 */
[----:B------:R-:W-:Y:S02]  /*33e0*/  LOP3.LUT R18, R18, 0xff, RZ, 0xc0, !PT ;  /* 0x000000ff12127812 */ /* 0x000fe400078ec0ff */
[----:B------:R-:W-:-:S02]  /*33f0*/  IADD3 R41, PT, PT, R41, -0x80, RZ ;  /* 0xffffff8029297810 */ /* 0x000fc40007ffe0ff */
[----:B------:R0:W4:Y:S01]  /*3400*/  I2F.F16 R55, R15 ;  /* 0x0000000f00377306 */ /* 0x0001220000200c00 */
[----:B--2---:R-:W-:Y:S02]  /*3410*/  SHF.R.U32.HI R0, RZ, 0x8, R19 ;  /* 0x00000008ff007819 */ /* 0x004fe40000011613 */
[----:B------:R-:W-:Y:S02]  /*3420*/  LEA.HI R53, R23, 0xffffff80, RZ, 0x8 ;  /* 0xffffff8017357811 */ /* 0x000fe400078f40ff */
[----:B------:R-:W-:Y:S02]  /*3430*/  LOP3.LUT R0, R0, 0xff, RZ, 0xc0, !PT ;  /* 0x000000ff00007812 */ /* 0x000fe400078ec0ff */
[----:B------:R-:W-:Y:S01]  /*3440*/  SHF.R.U32.HI R48, RZ, 0x10, R23 ;  /* 0x00000010ff307819 */ /* 0x000fe20000011617 */
[----:B------:R2:W-:Y:S01]  /*3450*/  I2F.F16 R60, R40 ;  /* 0x00000028003c7306 */ /* 0x0005e20000200c00 */
[----:B0-----:R-:W-:Y:S02]  /*3460*/  SHF.R.U32.HI R15, RZ, 0x10, R19 ;  /* 0x00000010ff0f7819 */ /* 0x001fe40000011613 */
[----:B------:R-:W-:-:S02]  /*3470*/  IADD3 R19, PT, PT, R0, -0x80, RZ ;  /* 0xffffff8000137810 */ /* 0x000fc40007ffe0ff */
[----:B------:R-:W-:Y:S02]  /*3480*/  LOP3.LUT R15, R15, 0xff, RZ, 0xc0, !PT ;  /* 0x000000ff0f0f7812 */ /* 0x000fe400078ec0ff */
[--C-:B------:R-:W-:Y:S01]  /*3490*/  SHF.R.U32.HI R0, RZ, 0x8, R20.reuse ;  /* 0x00000008ff007819 */ /* 0x100fe20000011614 */
[----:B------:R0:W-:Y:S01]  /*34a0*/  I2F.F16 R64, R19 ;  /* 0x0000001300407306 */ /* 0x0001e20000200c00 */
[----:B--2---:R-:W-:Y:S02]  /*34b0*/  IADD3 R40, PT, PT, R15, -0x80, RZ ;  /* 0xffffff800f287810 */ /* 0x004fe40007ffe0ff */
[--C-:B------:R-:W-:Y:S02]  /*34c0*/  SHF.R.U32.HI R15, RZ, 0x8, R21.reuse ;  /* 0x00000008ff0f7819 */ /* 0x100fe40000011615 */
[----:B------:R-:W-:Y:S02]  /*34d0*/  LOP3.LUT R0, R0, 0xff, RZ, 0xc0, !PT ;  /* 0x000000ff00007812 */ /* 0x000fe400078ec0ff */
[----:B------:R-:W-:Y:S01]  /*34e0*/  SHF.R.U32.HI R20, RZ, 0x10, R20 ;  /* 0x00000010ff147819 */ /* 0x000fe20000011614 */
[----:B------:R-:W-:Y:S01]  /*34f0*/  I2F.F16 R57, R41 ;  /* 0x0000002900397306 */ /* 0x000fe20000200c00 */
[----:B0-----:R-:W-:-:S02]  /*3500*/  SHF.R.U32.HI R19, RZ, 0x10, R21 ;  /* 0x00000010ff137819 */ /* 0x001fc40000011615 */
[----:B------:R-:W-:Y:S02]  /*3510*/  SHF.R.U32.HI R21, RZ, 0x8, R23 ;  /* 0x00000008ff157819 */ /* 0x000fe40000011617 */
[----:B------:R-:W-:Y:S02]  /*3520*/  IADD3 R0, PT, PT, R0, -0x80, RZ ;  /* 0xffffff8000007810 */ /* 0x000fe40007ffe0ff */
[----:B------:R-:W-:Y:S01]  /*3530*/  LOP3.LUT R21, R21, 0xff, RZ, 0xc0, !PT ;  /* 0x000000ff15157812 */ /* 0x000fe200078ec0ff */
[----:B------:R-:W-:Y:S01]  /*3540*/  I2F.F16 R65, R40 ;  /* 0x0000002800417306 */ /* 0x000fe20000200c00 */
[----:B------:R-:W-:Y:S01]  /*3550*/  IADD3 R18, PT, PT, R18, -0x80, RZ ;  /* 0xffffff8012127810 */ /* 0x000fe20007ffe0ff */
[--C-:B-1----:R-:W-:Y:S01]  /*3560*/  HADD2.F32 R52, -RZ, R17.reuse.H0_H0 ;  /* 0x20000011ff347230 */ /* 0x102fe20000004100 */
[----:B------:R-:W-:Y:S01]  /*3570*/  IADD3 R23, PT, PT, R21, -0x80, RZ ;  /* 0xffffff8015177810 */ /* 0x000fe20007ffe0ff */
[----:B------:R-:W-:Y:S01]  /*3580*/  HADD2.F32 R54, -RZ, R17.H1_H1 ;  /* 0x30000011ff367230 */ /* 0x000fe20000004100 */
[----:B------:R-:W-:Y:S01]  /*3590*/  LOP3.LUT R15, R15, 0xff, RZ, 0xc0, !PT ;  /* 0x000000ff0f0f7812 */ /* 0x000fe200078ec0ff */
[----:B------:R-:W-:Y:S01]  /*35a0*/  HADD2.F32 R46, -RZ, R16.H1_H1 ;  /* 0x30000010ff2e7230 */ /* 0x000fe20000004100 */
[C---:B------:R-:W-:Y:S01]  /*35b0*/  LOP3.LUT R38, R22.reuse, 0xff, RZ, 0xc0, !PT ;  /* 0x000000ff16267812 */ /* 0x040fe200078ec0ff */
[----:B------:R0:W1:Y:S01]  /*35c0*/  I2F.F16 R44, R0 ;  /* 0x00000000002c7306 */ /* 0x0000620000200c00 */
[----:B------:R-:W-:Y:S01]  /*35d0*/  IADD3 R15, PT, PT, R15, -0x80, RZ ;  /* 0xffffff800f0f7810 */ /* 0x000fe20007ffe0ff */
[----:B------:R-:W-:Y:S01]  /*35e0*/  HADD2.F32 R17, -RZ, R56.H0_H0 ;  /* 0x20000038ff117230 */ /* 0x000fe20000004100 */
[----:B------:R-:W-:-:S02]  /*35f0*/  LEA.HI R26, R22, 0xffffff80, RZ, 0x8 ;  /* 0xffffff80161a7811 */ /* 0x000fc400078f40ff */
[--C-:B------:R-:W-:Y:S02]  /*3600*/  SHF.R.U32.HI R43, RZ, 0x10, R22.reuse ;  /* 0x00000010ff2b7819 */ /* 0x100fe40000011616 */
[----:B------:R-:W-:Y:S01]  /*3610*/  LOP3.LUT R42, R19, 0xff, RZ, 0xc0, !PT ;  /* 0x000000ff132a7812 */ /* 0x000fe200078ec0ff */
[----:B------:R2:W-:Y:S01]  /*3620*/  I2F.F16 R62, R18 ;  /* 0x00000012003e7306 */ /* 0x0005e20000200c00 */
[----:B0-----:R-:W-:Y:S01]  /*3630*/  LOP3.LUT R0, R20, 0xff, RZ, 0xc0, !PT ;  /* 0x000000ff14007812 */ /* 0x001fe200078ec0ff */
[----:B---3--:R-:W-:Y:S01]  /*3640*/  HADD2.F32 R19, -RZ, R50.H0_H0 ;  /* 0x20000032ff137230 */ /* 0x008fe20000004100 */
[----:B------:R-:W0:Y:S01]  /*3650*/  LDS.64 R20, [UR6+0x18] ;  /* 0x00001806ff147984 */ /* 0x000e220008000a00 */
[----:B------:R-:W-:Y:S02]  /*3660*/  IADD3 R37, PT, PT, R37, -0x80, RZ ;  /* 0xffffff8025257810 */ /* 0x000fe40007ffe0ff */
[----:B------:R-:W-:Y:S01]  /*3670*/  IADD3 R41, PT, PT, R0, -0x80, RZ ;  /* 0xffffff8000297810 */ /* 0x000fe20007ffe0ff */
[----:B------:R-:W-:Y:S01]  /*3680*/  HADD2.F32 R0, -RZ, R51.H0_H0 ;  /* 0x20000033ff007230 */ /* 0x000fe20000004100 */
[----:B------:R3:W-:Y:S01]  /*3690*/  I2F.F16 R45, R15 ;  /* 0x0000000f002d7306 */ /* 0x0007e20000200c00 */
[----:B--2---:R-:W-:Y:S01]  /*36a0*/  SHF.R.U32.HI R18, RZ, 0x8, R22 ;  /* 0x00000008ff127819 */ /* 0x004fe20000011616 */
[----:B----4-:R-:W-:Y:S01]  /*36b0*/  HADD2.F32 R22, -RZ, R55.H0_H0 ;  /* 0x20000037ff167230 */ /* 0x010fe20000004100 */
[----:B------:R-:W-:Y:S01]  /*36c0*/  IADD3 R38, PT, PT, R38, -0x80, RZ ;  /* 0xffffff8026267810 */ /* 0x000fe20007ffe0ff */
[----:B-1----:R-:W-:Y:S01]  /*36d0*/  HADD2.F32 R44, -RZ, R44.H0_H0 ;  /* 0x2000002cff2c7230 */ /* 0x002fe20000004100 */
[----:B------:R-:W-:-:S02]  /*36e0*/  LOP3.LUT R18, R18, 0xff, RZ, 0xc0, !PT ;  /* 0x000000ff12127812 */ /* 0x000fc400078ec0ff */
[----:B------:R-:W-:Y:S01]  /*36f0*/  LOP3.LUT R48, R48, 0xff, RZ, 0xc0, !PT ;  /* 0x000000ff30307812 */ /* 0x000fe200078ec0ff */
[----:B------:R-:W1:Y:S01]  /*3700*/  I2F.F16 R34, R34 ;  /* 0x0000002200227306 */ /* 0x000e620000200c00 */
[----:B------:R-:W-:Y:S01]  /*3710*/  IADD3 R40, PT, PT, R18, -0x80, RZ ;  /* 0xffffff8012287810 */ /* 0x000fe20007ffe0ff */
[----:B------:R-:W-:Y:S01]  /*3720*/  HADD2.F32 R18, -RZ, R16.H0_H0 ;  /* 0x20000010ff127230 */ /* 0x000fe20000004100 */
[----:B------:R-:W-:Y:S01]  /*3730*/  IADD3 R48, PT, PT, R48, -0x80, RZ ;  /* 0xffffff8030307810 */ /* 0x000fe20007ffe0ff */
[----:B---3--:R-:W-:Y:S01]  /*3740*/  HADD2.F32 R15, -RZ, R59.H0_H0 ;  /* 0x2000003bff0f7230 */ /* 0x008fe20000004100 */
[----:B------:R-:W-:Y:S01]  /*3750*/  ISETP.NE.AND P0, PT, R25, 0x1, PT ;  /* 0x000000011900780c */ /* 0x000fe20003f05270 */
[----:B------:R-:W-:Y:S02]  /*3760*/  HADD2.F32 R16, -RZ, R47.H0_H0 ;  /* 0x2000002fff107230 */ /* 0x000fe40000004100 */
[C---:B------:R-:W-:Y:S01]  /*3770*/  FFMA.FTZ R56, R18.reuse, R17, RZ ;  /* 0x0000001112387223 */ /* 0x040fe200000100ff */
[----:B------:R-:W2:Y:S01]  /*3780*/  I2F.F16 R32, R32 ;  /* 0x0000002000207306 */ /* 0x000ea20000200c00 */
[C---:B------:R-:W-:Y:S01]  /*3790*/  FFMA.FTZ R47, R18.reuse, R0, RZ ;  /* 0x00000000122f7223 */ /* 0x040fe200000100ff */
[----:B------:R-:W-:Y:S01]  /*37a0*/  FFMA.FTZ R59, R18, R15, RZ ;  /* 0x0000000f123b7223 */ /* 0x000fe200000100ff */
[----:B------:R-:W-:Y:S01]  /*37b0*/  FFMA.FTZ R50, R16, R18, RZ ;  /* 0x0000001210327223 */ /* 0x000fe200000100ff */
[----:B------:R-:W-:-:S02]  /*37c0*/  HADD2.F32 R18, -RZ, R58.H0_H0 ;  /* 0x2000003aff127230 */ /* 0x000fc40000004100 */
[----:B------:R-:W-:Y:S01]  /*37d0*/  FFMA.FTZ R55, R46, R22, R47 ;  /* 0x000000162e377223 */ /* 0x000fe2000001002f */
[----:B------:R-:W-:Y:S01]  /*37e0*/  LOP3.LUT R47, R43, 0xff, RZ, 0xc0, !PT ;  /* 0x000000ff2b2f7812 */ /* 0x000fe200078ec0ff */
[----:B------:R-:W-:Y:S01]  /*37f0*/  FFMA.FTZ R51, R19, R46, R50 ;  /* 0x0000002e13337223 */ /* 0x000fe20000010032 */
[----:B------:R-:W3:Y:S01]  /*3800*/  I2F.F16 R33, R33 ;  /* 0x0000002100217306 */ /* 0x000ee20000200c00 */
[----:B------:R-:W-:Y:S01]  /*3810*/  HADD2.F32 R43, -RZ, R65.H0_H0 ;  /* 0x20000041ff2b7230 */ /* 0x000fe20000004100 */
[----:B------:R-:W-:Y:S01]  /*3820*/  IADD3 R47, PT, PT, R47, -0x80, RZ ;  /* 0xffffff802f2f7810 */ /* 0x000fe20007ffe0ff */
[----:B-1----:R-:W-:Y:S02]  /*3830*/  HADD2.F32 R34, -RZ, R34.H0_H0 ;  /* 0x20000022ff227230 */ /* 0x002fe40000004100 */
[----:B------:R-:W-:Y:S01]  /*3840*/  FFMA.FTZ R50, R18, R52, R51 ;  /* 0x0000003412327223 */ /* 0x000fe20000010033 */
[----:B------:R-:W-:Y:S02]  /*3850*/  HADD2.F32 R45, -RZ, R45.H0_H0 ;  /* 0x2000002dff2d7230 */ /* 0x000fe40000004100 */
[----:B--2---:R-:W-:Y:S01]  /*3860*/  HADD2.F32 R32, -RZ, R32.H0_H0 ;  /* 0x20000020ff207230 */ /* 0x004fe20000004100 */
[----:B------:R1:W-:Y:S01]  /*3870*/  I2F.F16 R66, R23 ;  /* 0x0000001700427306 */ /* 0x0003e20000200c00 */
[----:B------:R-:W-:Y:S01]  /*3880*/  FFMA.FTZ R51, R35, R54, R50 ;  /* 0x0000003623337223 */ /* 0x000fe20000010032 */
[----:B0-----:R-:W-:-:S02]  /*3890*/  HADD2.F32 R58, -RZ, R21.H1_H1 ;  /* 0x30000015ff3a7230 */ /* 0x001fc40000004100 */
[----:B---3--:R-:W-:-:S04]  /*38a0*/  HADD2.F32 R33, -RZ, R33.H0_H0 ;  /* 0x20000021ff217230 */ /* 0x008fc80000004100 */
[----:B------:R0:W-:Y:S01]  /*38b0*/  I2F.F16 R63, R40 ;  /* 0x00000028003f7306 */ /* 0x0001e20000200c00 */
[----:B-1----:R-:W-:-:S05]  /*38c0*/  HADD2.F32 R23, -RZ, R57.H0_H0 ;  /* 0x20000039ff177230 */ /* 0x002fca0000004100 */
[----:B------:R-:W-:Y:S02]  /*38d0*/  FFMA.FTZ R57, R46, R23, R56 ;  /* 0x000000172e397223 */ /* 0x000fe40000010038 */
[----:B------:R1:W-:Y:S01]  /*38e0*/  I2F.F16 R61, R41 ;  /* 0x00000029003d7306 */ /* 0x0003e20000200c00 */
[----:B0-----:R-:W-:-:S05]  /*38f0*/  HADD2.F32 R40, -RZ, R64.H0_H0 ;  /* 0x20000040ff287230 */ /* 0x001fca0000004100 */
[----:B------:R-:W-:Y:S01]  /*3900*/  FFMA.FTZ R56, R46, R40, R59 ;  /* 0x000000282e387223 */ /* 0x000fe2000001003b */
[----:B------:R-:W-:Y:S01]  /*3910*/  IADD3 R46, PT, PT, R42, -0x80, RZ ;  /* 0xffffff802a2e7810 */ /* 0x000fe20007ffe0ff */
[----:B------:R-:W0:Y:S01]  /*3920*/  I2F.F16 R37, R37 ;  /* 0x0000002500257306 */ /* 0x000e220000200c00 */
[----:B-1----:R-:W-:Y:S02]  /*3930*/  HADD2.F32 R41, -RZ, R60.H0_H0 ;  /* 0x2000003cff297230 */ /* 0x002fe40000004100 */
[C---:B------:R-:W-:Y:S01]  /*3940*/  FFMA.FTZ R56, R52.reuse, R43, R56 ;  /* 0x0000002b34387223 */ /* 0x040fe20000010038 */
[----:B------:R-:W-:Y:S02]  /*3950*/  HADD2.F32 R42, -RZ, R62.H0_H0 ;  /* 0x2000003eff2a7230 */ /* 0x000fe40000004100 */
[----:B------:R-:W-:Y:S01]  /*3960*/  FFMA.FTZ R55, R52, R41, R55 ;  /* 0x0000002934377223 */ /* 0x000fe20000010037 */
[----:B------:R-:W-:Y:S01]  /*3970*/  FFMA.FTZ R56, R54, R33, R56 ;  /* 0x0000002136387223 */ /* 0x000fe20000010038 */
[----:B------:R-:W1:Y:S01]  /*3980*/  I2F.F16 R38, R38 ;  /* 0x0000002600267306 */ /* 0x000e620000200c00 */
[----:B------:R-:W-:Y:S01]  /*3990*/  FFMA.FTZ R59, R52, R42, R57 ;  /* 0x0000002a343b7223 */ /* 0x000fe20000010039 */
[----:B------:R-:W-:Y:S01]  /*39a0*/  FFMA.FTZ R57, R54, R34, R55 ;  /* 0x0000002236397223 */ /* 0x000fe20000010037 */
[----:B------:R-:W-:-:S02]  /*39b0*/  HADD2.F32 R55, -RZ, R21.H0_H0 ;  /* 0x20000015ff377230 */ /* 0x000fc40000004100 */
[----:B------:R-:W-:Y:S01]  /*39c0*/  FFMA.FTZ R59, R54, R32, R59 ;  /* 0x00000020363b7223 */ /* 0x000fe2000001003b */
[----:B0-----:R-:W-:Y:S02]  /*39d0*/  HADD2.F32 R37, -RZ, R37.H0_H0 ;  /* 0x20000025ff257230 */ /* 0x001fe40000004100 */
[----:B------:R-:W0:Y:S01]  /*39e0*/  I2F.F16 R39, R39 ;  /* 0x0000002700277306 */ /* 0x000e220000200c00 */
[----:B-1----:R-:W-:-:S07]  /*39f0*/  HADD2.F32 R38, -RZ, R38.H0_H0 ;  /* 0x20000026ff267230 */ /* 0x002fce0000004100 */
[----:B------:R1:W2:Y:S01]  /*3a00*/  I2F.F16 R52, R47 ;  /* 0x0000002f00347306 */ /* 0x0002a20000200c00 */
[----:B0-----:R-:W-:-:S07]  /*3a10*/  HADD2.F32 R39, -RZ, R39.H0_H0 ;  /* 0x20000027ff277230 */ /* 0x001fce0000004100 */
[----:B------:R0:W3:Y:S01]  /*3a20*/  I2F.F16 R62, R46 ;  /* 0x0000002e003e7306 */ /* 0x0000e20000200c00 */
[----:B-1----:R-:W-:-:S07]  /*3a30*/  HADD2.F32 R47, -RZ, R66.H0_H0 ;  /* 0x20000042ff2f7230 */ /* 0x002fce0000004100 */
[----:B------:R1:W4:Y:S01]  /*3a40*/  I2F.F16 R54, R48 ;  /* 0x0000003000367306 */ /* 0x0003220000200c00 */
[--C-:B0-----:R-:W-:Y:S02]  /*3a50*/  HADD2.F32 R46, -RZ, R20.reuse.H0_H0 ;  /* 0x20000014ff2e7230 */ /* 0x101fe40000004100 */
[----:B------:R-:W-:-:S03]  /*3a60*/  HADD2.F32 R20, -RZ, R20.H1_H1 ;  /* 0x30000014ff147230 */ /* 0x000fc60000004100 */
[----:B------:R-:W-:Y:S01]  /*3a70*/  FFMA.FTZ R21, R36, R46, R51 ;  /* 0x0000002e24157223 */ /* 0x000fe20000010033 */
[C---:B------:R-:W-:Y:S01]  /*3a80*/  FFMA.FTZ R57, R46.reuse, R37, R57 ;  /* 0x000000252e397223 */ /* 0x040fe20000010039 */
[----:B------:R-:W0:Y:S01]  /*3a90*/  I2F.F16 R27, R27 ;  /* 0x0000001b001b7306 */ /* 0x000e220000200c00 */
[C---:B------:R-:W-:Y:S01]  /*3aa0*/  FFMA.FTZ R59, R46.reuse, R38, R59 ;  /* 0x000000262e3b7223 */ /* 0x040fe2000001003b */
[----:B------:R-:W-:Y:S01]  /*3ab0*/  FFMA.FTZ R60, R46, R39, R56 ;  /* 0x000000272e3c7223 */ /* 0x000fe20000010038 */
[----:B------:R-:W-:Y:S02]  /*3ac0*/  HADD2.F32 R46, -RZ, R63.H0_H0 ;  /* 0x2000003fff2e7230 */ /* 0x000fe40000004100 */
[----:B------:R-:W-:Y:S01]  /*3ad0*/  FFMA.FTZ R21, R44, R20, R21 ;  /* 0x000000142c157223 */ /* 0x000fe20000010015 */
[----:B-1----:R-:W-:Y:S02]  /*3ae0*/  HADD2.F32 R48, -RZ, R61.H0_H0 ;  /* 0x2000003dff307230 */ /* 0x002fe40000004100 */
[----:B--2---:R-:W-:Y:S01]  /*3af0*/  HADD2.F32 R51, -RZ, R52.H0_H0 ;  /* 0x20000034ff337230 */ /* 0x004fe20000004100 */
[----:B------:R-:W1:Y:S01]  /*3b00*/  I2F.F16 R29, R29 ;  /* 0x0000001d001d7306 */ /* 0x000e620000200c00 */
[----:B---3--:R-:W-:-:S02]  /*3b10*/  HADD2.F32 R50, -RZ, R62.H0_H0 ;  /* 0x2000003eff327230 */ /* 0x008fc40000004100 */
[C---:B------:R-:W-:Y:S01]  /*3b20*/  FFMA.FTZ R56, R20.reuse, R46, R59 ;  /* 0x0000002e14387223 */ /* 0x040fe2000001003b */
[----:B----4-:R-:W-:Y:S02]  /*3b30*/  HADD2.F32 R52, -RZ, R54.H0_H0 ;  /* 0x20000036ff347230 */ /* 0x010fe40000004100 */
[----:B------:R-:W-:Y:S01]  /*3b40*/  FFMA.FTZ R54, R20, R45, R57 ;  /* 0x0000002d14367223 */ /* 0x000fe20000010039 */
[----:B0-----:R-:W-:Y:S01]  /*3b50*/  HADD2.F32 R27, -RZ, R27.H0_H0 ;  /* 0x2000001bff1b7230 */ /* 0x001fe20000004100 */
        /* <DEDUP_REMOVED lines=197> */
.L_x_1241:
[C---:B0-----:R-:W-:Y:S01]  /*47b0*/  IMAD.WIDE R32, R49.reuse, 0x4, R30 ;  /* 0x0000000431207825 */ /* 0x041fe200078e021e */
[----:B-----5:R0:W5:Y:S04]  /*47c0*/  LDG.E.128.CONSTANT R16, desc[UR10][R30.64] ;  /* 0x0000000a1e107981 */ /* 0x020168000c1e9d00 */
        /* <DEDUP_REMOVED lines=160> */
[----:B--2---:R-:W-:Y:S02]  /*51d0*/  HADD2.F32 R51, -RZ, R52.H0_H0 ;  /* 0x20000034ff337230 */ /* 0x004fe40000004100 */
[----:B-1----:R-:W-:Y:S01]  /*51e0*/  HADD2.F32 R48, -RZ, R61.H0_H0 ;  /* 0x2000003dff307230 */ /* 0x002fe20000004100 */
[----:B------:R-:W1:Y:S01]  /*51f0*/  I2F.F16 R31, R31 ;  /* 0x0000001f001f7306 */ /* 0x000e620000200c00 */
[----:B---3--:R-:W-:-:S02]  /*5200*/  HADD2.F32 R50, -RZ, R62.H0_H0 ;  /* 0x2000003eff327230 */ /* 0x008fc40000004100 */
[C---:B------:R-:W-:Y:S01]  /*5210*/  FFMA.FTZ R56, R20.reuse, R46, R59 ;  /* 0x0000002e14387223 */ /* 0x040fe2000001003b */
[----:B----4-:R-:W-:Y:S02]  /*5220*/  HADD2.F32 R52, -RZ, R54.H0_H0 ;  /* 0x20000036ff347230 */ /* 0x010fe40000004100 */
[----:B------:R-:W-:Y:S01]  /*5230*/  FFMA.FTZ R54, R20, R45, R57 ;  /* 0x0000002d14367223 */ /* 0x000fe20000010039 */
[----:B------:R-:W-:Y:S01]  /*5240*/  FFMA.FTZ R21, R48, R55, R21 ;  /* 0x0000003730157223 */ /* 0x000fe20000010015 */
[----:B0-----:R-:W-:Y:S01]  /*5250*/  HADD2.F32 R30, -RZ, R30.H0_H0 ;  /* 0x2000001eff1e7230 */ /* 0x001fe20000004100 */
[----:B------:R-:W0:Y:S01]  /*5260*/  I2F.F16 R29, R29 ;  /* 0x0000001d001d7306 */ /* 0x000e220000200c00 */
[----:B------:R-:W-:Y:S01]  /*5270*/  FFMA.FTZ R59, R55, R50, R54 ;  /* 0x00000032373b7223 */ /* 0x000fe20000010036 */
[----:B------:R-:W-:Y:S02]  /*5280*/  HADD2.F32 R54, -RZ, R12.H0_H0 ;  /* 0x2000000cff367230 */ /* 0x000fe40000004100 */
[----:B-1----:R-:W-:-:S04]  /*5290*/  HADD2.F32 R31, -RZ, R31.H0_H0 ;  /* 0x2000001fff1f7230 */ /* 0x002fc80000004100 */
[----:B------:R1:W2:Y:S01]  /*52a0*/  I2F.F16 R64, R53 ;  /* 0x0000003500407306 */ /* 0x0002a20000200c00 */
[----:B------:R-:W-:Y:S01]  /*52b0*/  FFMA.FTZ R59, R58, R31, R59 ;  /* 0x0000001f3a3b7223 */ /* 0x000fe2000001003b */
[----:B0-----:R-:W-:-:S03]  /*52c0*/  HADD2.F32 R57, -RZ, R29.H0_H0 ;  /* 0x2000001dff397230 */ /* 0x001fc60000004100 */
[----:B------:R-:W-:Y:S01]  /*52d0*/  FMUL.FTZ R59, R54, R59 ;  /* 0x0000003b363b7220 */ /* 0x000fe20000410000 */
[----:B-1----:R-:W-:Y:S01]  /*52e0*/  FFMA.FTZ R53, R20, R47, R60 ;  /* 0x0000002f14357223 */ /* 0x002fe2000001003c */
[C---:B------:R-:W-:Y:S01]  /*52f0*/  FFMA.FTZ R60, R55.reuse, R51, R56 ;  /* 0x00000033373c7223 */ /* 0x040fe20000010038 */
[----:B------:R-:W-:Y:S01]  /*5300*/  FFMA.FTZ R20, R30, R58, R21 ;  /* 0x0000003a1e147223 */ /* 0x000fe20000010015 */
[----:B------:R-:W-:Y:S02]  /*5310*/  HADD2.F32 R29, -RZ, R10.H0_H0 ;  /* 0x2000000aff1d7230 */ /* 0x000fe40000004100 */
[----:B------:R-:W-:Y:S01]  /*5320*/  FFMA.FTZ R61, R55, R52, R53 ;  /* 0x00000034373d7223 */ /* 0x000fe20000010035 */
[----:B------:R-:W-:Y:S02]  /*5330*/  HADD2.F32 R53, -RZ, R13.H0_H0 ;  /* 0x2000000dff357230 */ /* 0x000fe40000004100 */
[----:B------:R-:W-:Y:S01]  /*5340*/  FFMA.FTZ R60, R58, R57, R60 ;  /* 0x000000393a3c7223 */ /* 0x000fe2000001003c */
[----:B--2---:R-:W-:Y:S01]  /*5350*/  HADD2.F32 R56, -RZ, R64.H0_H0 ;  /* 0x20000040ff387230 */ /* 0x004fe20000004100 */
[----:B------:R-:W-:Y:S01]  /*5360*/  F2FP.F16.F32.PACK_AB R59, RZ, R59 ;  /* 0x0000003bff3b723e */ /* 0x000fe200000000ff */
[----:B------:R-:W-:-:S02]  /*5370*/  HADD2.F32 R55, -RZ, R11.H0_H0 ;  /* 0x2000000bff377230 */ /* 0x000fc40000004100 */
[----:B------:R-:W-:Y:S01]  /*5380*/  FMUL.FTZ R20, R53, R20 ;  /* 0x0000001435147220 */ /* 0x000fe20000410000 */
[----:B------:R-:W-:Y:S02]  /*5390*/  FFMA.FTZ R58, R58, R56, R61 ;  /* 0x000000383a3a7223 */ /* 0x000fe4000001003d */
[----:B------:R-:W-:Y:S02]  /*53a0*/  FMUL.FTZ R60, R55, R60 ;  /* 0x0000003c373c7220 */ /* 0x000fe40000410000 */
[----:B------:R-:W-:Y:S01]  /*53b0*/  F2FP.F16.F32.PACK_AB R20, RZ, R20 ;  /* 0x00000014ff14723e */ /* 0x000fe200000000ff */
[----:B------:R-:W-:Y:S02]  /*53c0*/  FMUL.FTZ R58, R29, R58 ;  /* 0x0000003a1d3a7220 */ /* 0x000fe40000410000 */
[----:B------:R-:W-:-:S03]  /*53d0*/  F2FP.F16.F32.PACK_AB R60, RZ, R60 ;  /* 0x0000003cff3c723e */ /* 0x000fc600000000ff */
        /* <DEDUP_REMOVED lines=172> */
.L_x_1242:
[C---:B0-----:R-:W-:Y:S01]  /*5ea0*/  IMAD.WIDE R32, R49.reuse, 0x4, R26 ;  /* 0x0000000431207825 */ /* 0x041fe200078e021a */
[----:B-----5:R-:W2:Y:S04]  /*5eb0*/  LDG.E.128.CONSTANT R20, desc[UR10][R26.64] ;  /* 0x0000000a1a147981 */ /* 0x020ea8000c1e9d00 */
[----:B------:R-:W3:Y:S01]  /*5ec0*/  LDG.E.128.CONSTANT R16, desc[UR10][R32.64] ;  /* 0x0000000a20107981 */ /* 0x000ee2000c1e9d00 */
[----:B------:R-:W-:Y:S01]  /*5ed0*/  UIADD3 UR4, UPT, UPT, UR6, 0x40, URZ ;  /* 0x0000004006047890 */ /* 0x000fe2000fffe0ff */
[----:B------:R-:W-:Y:S01]  /*5ee0*/  IMAD.WIDE R30, R49, 0x4, R32 ;  /* 0x00000004311e7825 */ /* 0x000fe200078e0220 */
[----:B------:R-:W-:Y:S02]  /*5ef0*/  MOV R15, R28 ;  /* 0x0000001c000f7202 */ /* 0x000fe40000000f00 */
        /* <DEDUP_REMOVED lines=10> */
[----:B------:R0:W1:Y:S01]  /*5fa0*/  I2F.F16 R33, R0 ;  /* 0x0000000000217306 */ /* 0x0000620000200c00 */
[----:B------:R-:W-:Y:S02]  /*5fb0*/  SHF.R.U32.HI R42, RZ, 0x8, R22 ;  /* 0x00000008ff2a7819 */ /* 0x000fe40000011616 */
[----:B------:R-:W-:Y:S02]  /*5fc0*/  IADD3 R38, PT, PT, R15, -0x80, RZ ;  /* 0xffffff800f267810 */ /* 0x000fe40007ffe0ff */
[----:B------:R-:W-:Y:S02]  /*5fd0*/  LOP3.LUT R15, R23, 0xff, RZ, 0xc0, !PT ;  /* 0x000000ff170f7812 */ /* 0x000fe400078ec0ff */
[----:B------:R-:W-:Y:S01]  /*5fe0*/  LOP3.LUT R42, R42, 0xff, RZ, 0xc0, !PT ;  /* 0x000000ff2a2a7812 */ /* 0x000fe200078ec0ff */
[----:B------:R-:W2:Y:S01]  /*5ff0*/  I2F.F16 R26, R37 ;  /* 0x00000025001a7306 */ /* 0x000ea20000200c00 */
[----:B------:R-:W-:-:S02]  /*6000*/  IADD3 R41, PT, PT, R15, -0x80, RZ ;  /* 0xffffff800f297810 */ /* 0x000fc40007ffe0ff */
[----:B------:R-:W-:Y:S02]  /*6010*/  LOP3.LUT R15, R22, 0xff, RZ, 0xc0, !PT ;  /* 0x000000ff160f7812 */ /* 0x000fe400078ec0ff */
[----:B0-----:R-:W-:Y:S02]  /*6020*/  LOP3.LUT R0, R20, 0xff, RZ, 0xc0, !PT ;  /* 0x000000ff14007812 */ /* 0x001fe400078ec0ff */
[----:B------:R-:W-:Y:S01]  /*6030*/  IADD3 R40, PT, PT, R15, -0x80, RZ ;  /* 0xffffff800f287810 */ /* 0x000fe20007ffe0ff */
[----:B------:R0:W-:Y:S01]  /*6040*/  I2F.F16 R57, R41 ;  /* 0x0000002900397306 */ /* 0x0001e20000200c00 */
[----:B------:R-:W-:Y:S01]  /*6050*/  IADD3 R0, PT, PT, R0, -0x80, RZ ;  /* 0xffffff8000007810 */ /* 0x000fe20007ffe0ff */
[----:B-1----:R-:W-:Y:S01]  /*6060*/  HADD2.F32 R33, -RZ, R33.H0_H0 ;  /* 0x20000021ff217230 */ /* 0x002fe20000004100 */
[----:B------:R-:W-:Y:S02]  /*6070*/  LOP3.LUT R15, R16, 0xff, RZ, 0xc0, !PT ;  /* 0x000000ff100f7812 */ /* 0x000fe400078ec0ff */
[----:B------:R-:W-:-:S02]  /*6080*/  SHF.R.U32.HI R22, RZ, 0x10, R22 ;  /* 0x00000010ff167819 */ /* 0x000fc40000011616 */
[----:B------:R-:W-:Y:S01]  /*6090*/  IADD3 R15, PT, PT, R15, -0x80, RZ ;  /* 0xffffff800f0f7810 */ /* 0x000fe20007ffe0ff */
[----:B------:R1:W-:Y:S01]  /*60a0*/  I2F.F16 R45, R0 ;  /* 0x00000000002d7306 */ /* 0x0003e20000200c00 */
[----:B0-----:R-:W-:Y:S01]  /*60b0*/  LOP3.LUT R41, R19, 0xff, RZ, 0xc0, !PT ;  /* 0x000000ff13297812 */ /* 0x001fe200078ec0ff */
[----:B--2---:R-:W-:Y:S01]  /*60c0*/  HADD2.F32 R26, -RZ, R26.H0_H0 ;  /* 0x2000001aff1a7230 */ /* 0x004fe20000004100 */
[----:B------:R-:W-:Y:S02]  /*60d0*/  IADD3 R42, PT, PT, R42, -0x80, RZ ;  /* 0xffffff802a2a7810 */ /* 0x000fe40007ffe0ff */
[----:B------:R-:W-:Y:S02]  /*60e0*/  LOP3.LUT R22, R22, 0xff, RZ, 0xc0, !PT ;  /* 0x000000ff16167812 */ /* 0x000fe400078ec0ff */
[----:B------:R-:W-:Y:S01]  /*60f0*/  SHF.R.U32.HI R44, RZ, 0x8, R19 ;  /* 0x00000008ff2c7819 */ /* 0x000fe20000011613 */
[----:B------:R0:W2:Y:S01]  /*6100*/  I2F.F16 R37, R15 ;  /* 0x0000000f00257306 */ /* 0x0000a20000200c00 */
[----:B-1----:R-:W-:-:S02]  /*6110*/  SHF.R.U32.HI R0, RZ, 0x8, R20 ;  /* 0x00000008ff007819 */ /* 0x002fc40000011614 */
[----:B------:R-:W-:Y:S02]  /*6120*/  SHF.R.U32.HI R20, RZ, 0x10, R20 ;  /* 0x00000010ff147819 */ /* 0x000fe40000011614 */
[----:B------:R-:W-:Y:S02]  /*6130*/  LOP3.LUT R0, R0, 0xff, RZ, 0xc0, !PT ;  /* 0x000000ff00007812 */ /* 0x000fe400078ec0ff */
[----:B------:R-:W-:Y:S01]  /*6140*/  LOP3.LUT R20, R20, 0xff, RZ, 0xc0, !PT ;  /* 0x000000ff14147812 */ /* 0x000fe200078ec0ff */
[----:B------:R1:W-:Y:S01]  /*6150*/  I2F.F16 R55, R40 ;  /* 0x0000002800377306 */ /* 0x0003e20000200c00 */
[--C-:B0-----:R-:W-:Y:S02]  /*6160*/  SHF.R.U32.HI R15, RZ, 0x8, R21.reuse ;  /* 0x00000008ff0f7819 */ /* 0x101fe40000011615 */
[----:B------:R-:W-:Y:S02]  /*6170*/  SHF.R.U32.HI R21, RZ, 0x10, R21 ;  /* 0x00000010ff157819 */ /* 0x000fe40000011615 */
[----:B------:R-:W-:-:S02]  /*6180*/  IADD3 R20, PT, PT, R20, -0x80, RZ ;  /* 0xffffff8014147810 */ /* 0x000fc40007ffe0ff */
[----:B------:R-:W-:Y:S01]  /*6190*/  LOP3.LUT R21, R21, 0xff, RZ, 0xc0, !PT ;  /* 0x000000ff15157812 */ /* 0x000fe200078ec0ff */
[----:B------:R-:W-:Y:S01]  /*61a0*/  I2F.F16 R56, R42 ;  /* 0x0000002a00387306 */ /* 0x000fe20000200c00 */
[----:B-1----:R-:W-:Y:S01]  /*61b0*/  IADD3 R40, PT, PT, R41, -0x80, RZ ;  /* 0xffffff8029287810 */ /* 0x002fe20007ffe0ff */
[----:B--2---:R-:W-:Y:S01]  /*61c0*/  HADD2.F32 R37, -RZ, R37.H0_H0 ;  /* 0x20000025ff257230 */ /* 0x004fe20000004100 */
[----:B------:R-:W-:Y:S02]  /*61d0*/  IADD3 R41, PT, PT, R21, -0x80, RZ ;  /* 0xffffff8015297810 */ /* 0x000fe40007ffe0ff */
[----:B------:R-:W-:Y:S02]  /*61e0*/  LOP3.LUT R15, R15, 0xff, RZ, 0xc0, !PT ;  /* 0x000000ff0f0f7812 */ /* 0x000fe400078ec0ff */
[----:B------:R-:W-:Y:S01]  /*61f0*/  IADD3 R0, PT, PT, R0, -0x80, RZ ;  /* 0xffffff8000007810 */ /* 0x000fe20007ffe0ff */
[----:B------:R0:W-:Y:S01]  /*6200*/  I2F.F16 R59, R20 ;  /* 0x00000014003b7306 */ /* 0x0001e20000200c00 */
[----:B------:R-:W-:-:S02]  /*6210*/  IADD3 R15, PT, PT, R15, -0x80, RZ ;  /* 0xffffff800f0f7810 */ /* 0x000fc40007ffe0ff */
[----:B------:R-:W-:Y:S02]  /*6220*/  IADD3 R22, PT, PT, R22, -0x80, RZ ;  /* 0xffffff8016167810 */ /* 0x000fe40007ffe0ff */
[----:B------:R-:W-:Y:S02]  /*6230*/  SHF.R.U32.HI R47, RZ, 0x10, R19 ;  /* 0x00000010ff2f7819 */ /* 0x000fe40000011613 */
[----:B------:R-:W-:Y:S01]  /*6240*/  ISETP.NE.AND P0, PT, R25, 0x1, PT ;  /* 0x000000011900780c */ /* 0x000fe20003f05270 */
[----:B------:R1:W-:Y:S01]  /*6250*/  I2F.F16 R54, R15 ;  /* 0x0000000f00367306 */ /* 0x0003e20000200c00 */
[----:B0-----:R-:W0:Y:S01]  /*6260*/  LDS.64 R20, [UR6+0x30] ;  /* 0x00003006ff147984 */ /* 0x001e220008000a00 */
[----:B------:R-:W-:-:S06]  /*6270*/  LOP3.LUT R47, R47, 0xff, RZ, 0xc0, !PT ;  /* 0x000000ff2f2f7812 */ /* 0x000fcc00078ec0ff */
[----:B------:R2:W3:Y:S01]  /*6280*/  I2F.F16 R48, R0 ;  /* 0x0000000000307306 */ /* 0x0004e20000200c00 */
[----:B-1----:R-:W-:-:S04]  /*6290*/  SHF.R.U32.HI R15, RZ, 0x10, R23 ;  /* 0x00000010ff0f7819 */ /* 0x002fc80000011617 */
[----:B------:R-:W-:-:S03]  /*62a0*/  LOP3.LUT R15, R15, 0xff, RZ, 0xc0, !PT ;  /* 0x000000ff0f0f7812 */ /* 0x000fc600078ec0ff */
[----:B------:R1:W-:Y:S01]  /*62b0*/  I2F.F16 R51, R38 ;  /* 0x0000002600337306 */ /* 0x0003e20000200c00 */
[----:B------:R-:W-:Y:S02]  /*62c0*/  IADD3 R42, PT, PT, R15, -0x80, RZ ;  /* 0xffffff800f2a7810 */ /* 0x000fe40007ffe0ff */
[----:B------:R-:W-:Y:S02]  /*62d0*/  SHF.R.U32.HI R15, RZ, 0x8, R17 ;  /* 0x00000008ff0f7819 */ /* 0x000fe40000011611 */
[----:B--2---:R-:W-:Y:S02]  /*62e0*/  SHF.R.U32.HI R0, RZ, 0x8, R23 ;  /* 0x00000008ff007819 */ /* 0x004fe40000011617 */
[----:B------:R-:W-:Y:S01]  /*62f0*/  LOP3.LUT R15, R15, 0xff, RZ, 0xc0, !PT ;  /* 0x000000ff0f0f7812 */ /* 0x000fe200078ec0ff */
[----:B------:R2:W-:Y:S01]  /*6300*/  I2F.F16 R64, R22 ;  /* 0x0000001600407306 */ /* 0x0005e20000200c00 */
[----:B------:R-:W-:Y:S01]  /*6310*/  LOP3.LUT R0, R0, 0xff, RZ, 0xc0, !PT ;  /* 0x000000ff00007812 */ /* 0x000fe200078ec0ff */
[----:B---3--:R-:W-:Y:S01]  /*6320*/  HADD2.F32 R19, -RZ, R48.H0_H0 ;  /* 0x20000030ff137230 */ /* 0x008fe20000004100 */
[----:B-1----:R-:W-:-:S02]  /*6330*/  LOP3.LUT R38, R17, 0xff, RZ, 0xc0, !PT ;  /* 0x000000ff11267812 */ /* 0x002fc400078ec0ff */
[----:B------:R-:W-:Y:S02]  /*6340*/  IADD3 R23, PT, PT, R0, -0x80, RZ ;  /* 0xffffff8000177810 */ /* 0x000fe40007ffe0ff */
[--C-:B------:R-:W-:Y:S01]  /*6350*/  SHF.R.U32.HI R0, RZ, 0x8, R16.reuse ;  /* 0x00000008ff007819 */ /* 0x100fe20000011610 */
[----:B------:R1:W3:Y:S01]  /*6360*/  I2F.F16 R27, R39 ;  /* 0x00000027001b7306 */ /* 0x0002e20000200c00 */
[----:B--2---:R-:W-:Y:S02]  /*6370*/  SHF.R.U32.HI R22, RZ, 0x10, R17 ;  /* 0x00000010ff167819 */ /* 0x004fe40000011611 */
[----:B------:R-:W-:Y:S02]  /*6380*/  IADD3 R17, PT, PT, R15, -0x80, RZ ;  /* 0xffffff800f117810 */ /* 0x000fe40007ffe0ff */
[----:B------:R-:W-:Y:S02]  /*6390*/  SHF.R.U32.HI R16, RZ, 0x10, R16 ;  /* 0x00000010ff107819 */ /* 0x000fe40000011610 */
[----:B------:R-:W-:Y:S01]  /*63a0*/  LOP3.LUT R0, R0, 0xff, RZ, 0xc0, !PT ;  /* 0x000000ff00007812 */ /* 0x000fe200078ec0ff */
[----:B------:R-:W-:Y:S01]  /*63b0*/  I2F.F16 R58, R23 ;  /* 0x00000017003a7306 */ /* 0x000fe20000200c00 */
[--C-:B0-----:R-:W-:Y:S01]  /*63c0*/  HADD2.F32 R15, -RZ, R20.reuse.H0_H0 ;  /* 0x20000014ff0f7230 */ /* 0x101fe20000004100 */
[----:B------:R-:W-:Y:S01]  /*63d0*/  LOP3.LUT R16, R16, 0xff, RZ, 0xc0, !PT ;  /* 0x000000ff10107812 */ /* 0x000fe200078ec0ff */
[----:B------:R-:W-:Y:S01]  /*63e0*/  HADD2.F32 R46, -RZ, R20.H1_H1 ;  /* 0x30000014ff2e7230 */ /* 0x000fe20000004100 */
[----:B-1----:R-:W-:Y:S01]  /*63f0*/  LOP3.LUT R39, R18, 0xff, RZ, 0xc0, !PT ;  /* 0x000000ff12277812 */ /* 0x002fe200078ec0ff */
[--C-:B------:R-:W-:Y:S01]  /*6400*/  HADD2.F32 R52, -RZ, R21.reuse.H0_H0 ;  /* 0x20000015ff347230 */ /* 0x100fe20000004100 */
[----:B------:R-:W-:Y:S01]  /*6410*/  IADD3 R0, PT, PT, R0, -0x80, RZ ;  /* 0xffffff8000007810 */ /* 0x000fe20007ffe0ff */
[----:B------:R-:W-:Y:S01]  /*6420*/  HADD2.F32 R53, -RZ, R21.H1_H1 ;  /* 0x30000015ff357230 */ /* 0x000fe20000004100 */
[----:B------:R0:W-:Y:S01]  /*6430*/  I2F.F16 R61, R41 ;  /* 0x00000029003d7306 */ /* 0x0001e20000200c00 */
[----:B------:R-:W1:Y:S01]  /*6440*/  LDS.64 R20, [UR6+0x38] ;  /* 0x00003806ff147984 */ /* 0x000e620008000a00 */
[----:B------:R-:W-:Y:S01]  /*6450*/  IADD3 R16, PT, PT, R16, -0x80, RZ ;  /* 0xffffff8010107810 */ /* 0x000fe20007ffe0ff */
[----:B---3--:R-:W-:Y:S01]  /*6460*/  HADD2.F32 R27, -RZ, R27.H0_H0 ;  /* 0x2000001bff1b7230 */ /* 0x008fe20000004100 */
[----:B------:R-:W-:-:S02]  /*6470*/  LOP3.LUT R22, R22, 0xff, RZ, 0xc0, !PT ;  /* 0x000000ff16167812 */ /* 0x000fc400078ec0ff */
[----:B------:R-:W-:Y:S02]  /*6480*/  IADD3 R38, PT, PT, R38, -0x80, RZ ;  /* 0xffffff8026267810 */ /* 0x000fe40007ffe0ff */
[----:B------:R2:W3:Y:S01]  /*6490*/  I2F.F16 R50, R0 ;  /* 0x0000000000327306 */ /* 0x0004e20000200c00 */
[--C-:B0-----:R-:W-:Y:S02]  /*64a0*/  SHF.R.U32.HI R41, RZ, 0x8, R18.reuse ;  /* 0x00000008ff297819 */ /* 0x101fe40000011612 */
[----:B------:R-:W-:Y:S02]  /*64b0*/  SHF.R.U32.HI R18, RZ, 0x10, R18 ;  /* 0x00000010ff127819 */ /* 0x000fe40000011612 */
[----:B------:R-:W-:Y:S01]  /*64c0*/  IADD3 R23, PT, PT, R22, -0x80, RZ ;  /* 0xffffff8016177810 */ /* 0x000fe20007ffe0ff */
[----:B------:R-:W-:Y:S01]  /*64d0*/  HADD2.F32 R22, -RZ, R54.H0_H0 ;  /* 0x20000036ff167230 */ /* 0x000fe20000004100 */
[----:B------:R-:W-:Y:S01]  /*64e0*/  LOP3.LUT R41, R41, 0xff, RZ, 0xc0, !PT ;  /* 0x000000ff29297812 */ /* 0x000fe200078ec0ff */
[----:B------:R0:W-:Y:S01]  /*64f0*/  I2F.F16 R60, R16 ;  /* 0x00000010003c7306 */ /* 0x0001e20000200c00 */
[----:B------:R-:W-:Y:S01]  /*6500*/  LOP3.LUT R43, R18, 0xff, RZ, 0xc0, !PT ;  /* 0x000000ff122b7812 */ /* 0x000fe200078ec0ff */
[----:B--2---:R-:W-:Y:S01]  /*6510*/  HADD2.F32 R0, -RZ, R51.H0_H0 ;  /* 0x20000033ff007230 */ /* 0x004fe20000004100 */
[----:B------:R-:W-:Y:S01]  /*6520*/  IADD3 R39, PT, PT, R39, -0x80, RZ ;  /* 0xffffff8027277810 */ /* 0x000fe20007ffe0ff */
[----:B------:R-:W-:-:S02]  /*6530*/  HADD2.F32 R18, -RZ, R55.H0_H0 ;  /* 0x20000037ff127230 */ /* 0x000fc40000004100 */
[----:B---3--:R-:W-:Y:S02]  /*6540*/  HADD2.F32 R50, -RZ, R50.H0_H0 ;  /* 0x20000032ff327230 */ /* 0x008fe40000004100 */
[----:B------:R2:W-:Y:S01]  /*6550*/  I2F.F16 R62, R17 ;  /* 0x00000011003e7306 */ /* 0x0005e20000200c00 */
[----:B0-----:R-:W-:Y:S02]  /*6560*/  HADD2.F32 R16, -RZ, R57.H0_H0 ;  /* 0x20000039ff107230 */ /* 0x001fe40000004100 */
[----:B------:R-:W-:-:S05]  /*6570*/  FFMA.FTZ R54, R15, R18, RZ ;  /* 0x000000120f367223 */ /* 0x000fca00000100ff */
[----:B------:R0:W3:Y:S01]  /*6580*/  I2F.F16 R66, R42 ;  /* 0x0000002a00427306 */ /* 0x0000e20000200c00 */
[----:B--2---:R-:W-:Y:S02]  /*6590*/  HADD2.F32 R17, -RZ, R45.H0_H0 ;  /* 0x2000002dff117230 */ /* 0x004fe40000004100 */
[----:B------:R-:W-:-:S03]  /*65a0*/  FFMA.FTZ R45, R15, R0, RZ ;  /* 0x000000000f2d7223 */ /* 0x000fc600000100ff */
[----:B------:R-:W-:Y:S01]  /*65b0*/  FFMA.FTZ R48, R17, R15, RZ ;  /* 0x0000000f11307223 */ /* 0x000fe200000100ff */
[----:B------:R-:W-:Y:S01]  /*65c0*/  FFMA.FTZ R55, R46, R22, R45 ;  /* 0x000000162e377223 */ /* 0x000fe2000001002d */
[----:B------:R-:W2:Y:S01]  /*65d0*/  I2F.F16 R34, R34 ;  /* 0x0000002200227306 */ /* 0x000ea20000200c00 */
[----:B0-----:R-:W-:Y:S01]  /*65e0*/  IADD3 R42, PT, PT, R41, -0x80, RZ ;  /* 0xffffff80292a7810 */ /* 0x001fe20007ffe0ff */
[----:B------:R-:W-:Y:S02]  /*65f0*/  HADD2.F32 R41, -RZ, R58.H0_H0 ;  /* 0x2000003aff297230 */ /* 0x000fe40000004100 */
[----:B------:R-:W-:Y:S01]  /*6600*/  FFMA.FTZ R51, R19, R46, R48 ;  /* 0x0000002e13337223 */ /* 0x000fe20000010030 */
[----:B---3--:R-:W-:-:S03]  /*6610*/  HADD2.F32 R45, -RZ, R66.H0_H0 ;  /* 0x20000042ff2d7230 */ /* 0x008fc60000004100 */
[----:B------:R-:W0:Y:S01]  /*6620*/  I2F.F16 R35, R35 ;  /* 0x0000002300237306 */ /* 0x000e220000200c00 */
[----:B--2---:R-:W-:-:S07]  /*6630*/  HADD2.F32 R34, -RZ, R34.H0_H0 ;  /* 0x20000022ff227230 */ /* 0x004fce0000004100 */
[----:B------:R2:W-:Y:S01]  /*6640*/  I2F.F16 R63, R23 ;  /* 0x00000017003f7306 */ /* 0x0005e20000200c00 */
[----:B0-----:R-:W-:-:S07]  /*6650*/  HADD2.F32 R35, -RZ, R35.H0_H0 ;  /* 0x20000023ff237230 */ /* 0x001fce0000004100 */
[----:B------:R-:W0:Y:S01]  /*6660*/  I2F.F16 R36, R36 ;  /* 0x0000002400247306 */ /* 0x000e220000200c00 */
[----:B--2---:R-:W-:Y:S02]  /*6670*/  HADD2.F32 R23, -RZ, R56.H0_H0 ;  /* 0x20000038ff177230 */ /* 0x004fe40000004100 */
[----:B------:R-:W-:Y:S01]  /*6680*/  FFMA.FTZ R56, R15, R16, RZ ;  /* 0x000000100f387223 */ /* 0x000fe200000100ff */
[----:B------:R-:W-:Y:S01]  /*6690*/  IADD3 R15, PT, PT, R43, -0x80, RZ ;  /* 0xffffff802b0f7810 */ /* 0x000fe20007ffe0ff */
[----:B------:R-:W-:Y:S02]  /*66a0*/  HADD2.F32 R43, -RZ, R61.H0_H0 ;  /* 0x2000003dff2b7230 */ /* 0x000fe40000004100 */
[C---:B------:R-:W-:Y:S01]  /*66b0*/  FFMA.FTZ R57, R46.reuse, R23, R54 ;  /* 0x000000172e397223 */ /* 0x040fe20000010036 */
[----:B------:R-:W-:Y:S01]  /*66c0*/  FFMA.FTZ R58, R46, R41, R56 ;  /* 0x000000292e3a7223 */ /* 0x000fe20000010038 */
[----:B------:R-:W2:Y:S01]  /*66d0*/  I2F.F16 R38, R38 ;  /* 0x0000002600267306 */ /* 0x000ea20000200c00 */
[----:B------:R-:W-:Y:S01]  /*66e0*/  LOP3.LUT R46, R44, 0xff, RZ, 0xc0, !PT ;  /* 0x000000ff2c2e7812 */ /* 0x000fe200078ec0ff */
[----:B------:R-:W-:-:S02]  /*66f0*/  HADD2.F32 R44, -RZ, R64.H0_H0 ;  /* 0x20000040ff2c7230 */ /* 0x000fc40000004100 */
[----:B------:R-:W-:Y:S01]  /*6700*/  FFMA.FTZ R54, R52, R43, R55 ;  /* 0x0000002b34367223 */ /* 0x000fe20000010037 */
[----:B-1----:R-:W-:Y:S01]  /*6710*/  HADD2.F32 R55, -RZ, R21.H0_H0 ;  /* 0x20000015ff377230 */ /* 0x002fe20000004100 */
[----:B------:R-:W-:Y:S01]  /*6720*/  IADD3 R46, PT, PT, R46, -0x80, RZ ;  /* 0xffffff802e2e7810 */ /* 0x000fe20007ffe0ff */
[----:B------:R-:W-:Y:S01]  /*6730*/  FFMA.FTZ R56, R52, R44, R57 ;  /* 0x0000002c34387223 */ /* 0x000fe20000010039 */
[----:B------:R-:W1:Y:S01]  /*6740*/  I2F.F16 R39, R39 ;  /* 0x0000002700277306 */ /* 0x000e620000200c00 */
[----:B0-----:R-:W-:Y:S02]  /*6750*/  HADD2.F32 R36, -RZ, R36.H0_H0 ;  /* 0x20000024ff247230 */ /* 0x001fe40000004100 */
[C---:B------:R-:W-:Y:S01]  /*6760*/  FFMA.FTZ R54, R53.reuse, R34, R54 ;  /* 0x0000002235367223 */ /* 0x040fe20000010036 */
[----:B------:R-:W-:Y:S01]  /*6770*/  FFMA.FTZ R56, R53, R35, R56 ;  /* 0x0000002335387223 */ /* 0x000fe20000010038 */
[----:B--2---:R-:W-:-:S03]  /*6780*/  HADD2.F32 R38, -RZ, R38.H0_H0 ;  /* 0x20000026ff267230 */ /* 0x004fc60000004100 */
[----:B------:R-:W0:Y:S01]  /*6790*/  I2F.F16 R40, R40 ;  /* 0x0000002800287306 */ /* 0x000e220000200c00 */
[----:B-1----:R-:W-:-:S07]  /*67a0*/  HADD2.F32 R39, -RZ, R39.H0_H0 ;  /* 0x20000027ff277230 */ /* 0x002fce0000004100 */
[----:B------:R1:W2:Y:S01]  /*67b0*/  I2F.F16 R65, R42 ;  /* 0x0000002a00417306 */ /* 0x0002a20000200c00 */
[----:B0-----:R-:W-:-:S07]  /*67c0*/  HADD2.F32 R40, -RZ, R40.H0_H0 ;  /* 0x20000028ff287230 */ /* 0x001fce0000004100 */
[----:B------:R0:W-:Y:S01]  /*67d0*/  I2F.F16 R64, R15 ;  /* 0x0000000f00407306 */ /* 0x0001e20000200c00 */
[----:B-1----:R-:W-:Y:S02]  /*67e0*/  HADD2.F32 R42, -RZ, R59.H0_H0 ;  /* 0x2000003bff2a7230 */ /* 0x002fe40000004100 */
[----:B------:R-:W-:-:S03]  /*67f0*/  HADD2.F32 R59, -RZ, R21.H1_H1 ;  /* 0x30000015ff3b7230 */ /* 0x000fc60000004100 */
[----:B------:R-:W-:Y:S01]  /*6800*/  FFMA.FTZ R48, R42, R52, R51 ;  /* 0x000000342a307223 */ /* 0x000fe20000010033 */
[----:B------:R-:W-:Y:S01]  /*6810*/  FFMA.FTZ R51, R52, R45, R58 ;  /* 0x0000002d34337223 */ /* 0x000fe2000001003a */
[----:B------:R-:W1:Y:S01]  /*6820*/  I2F.F16 R66, R46 ;  /* 0x0000002e00427306 */ /* 0x000e620000200c00 */
[----:B0-----:R-:W-:Y:S01]  /*6830*/  IADD3 R15, PT, PT, R47, -0x80, RZ ;  /* 0xffffff802f0f7810 */ /* 0x001fe20007ffe0ff */
[----:B------:R-:W-:Y:S01]  /*6840*/  FFMA.FTZ R48, R33, R53, R48 ;  /* 0x0000003521307223 */ /* 0x000fe20000010030 */
[----:B------:R-:W-:Y:S01]  /*6850*/  FFMA.FTZ R53, R53, R36, R51 ;  /* 0x0000002435357223 */ /* 0x000fe20000010033 */
[--C-:B------:R-:W-:Y:S02]  /*6860*/  HADD2.F32 R51, -RZ, R20.reuse.H0_H0 ;  /* 0x20000014ff337230 */ /* 0x100fe40000004100 */
[----:B------:R-:W-:Y:S02]  /*6870*/  HADD2.F32 R20, -RZ, R20.H1_H1 ;  /* 0x30000014ff147230 */ /* 0x000fe40000004100 */
[----:B------:R-:W0:Y:S01]  /*6880*/  I2F.F16 R15, R15 ;  /* 0x0000000f000f7306 */ /* 0x000e220000200c00 */
[----:B------:R-:W-:Y:S01]  /*6890*/  FFMA.FTZ R21, R37, R51, R48 ;  /* 0x0000003325157223 */ /* 0x000fe20000010030 */
[C---:B------:R-:W-:Y:S01]  /*68a0*/  FFMA.FTZ R57, R51.reuse, R38, R54 ;  /* 0x0000002633397223 */ /* 0x040fe20000010036 */
[C---:B------:R-:W-:Y:S01]  /*68b0*/  FFMA.FTZ R61, R51.reuse, R39, R56 ;  /* 0x00000027333d7223 */ /* 0x040fe20000010038 */
[----:B------:R-:W-:Y:S01]  /*68c0*/  FFMA.FTZ R58, R51, R40, R53 ;  /* 0x00000028333a7223 */ /* 0x000fe20000010035 */
[----:B------:R-:W-:-:S02]  /*68d0*/  HADD2.F32 R51, -RZ, R62.H0_H0 ;  /* 0x2000003eff337230 */ /* 0x000fc40000004100 */
[----:B------:R-:W-:Y:S01]  /*68e0*/  FFMA.FTZ R21, R50, R20, R21 ;  /* 0x0000001432157223 */ /* 0x000fe20000010015 */
[----:B--2---:R-:W-:Y:S01]  /*68f0*/  HADD2.F32 R52, -RZ, R65.H0_H0 ;  /* 0x20000041ff347230 */ /* 0x004fe20000004100 */
[----:B------:R-:W2:Y:S01]  /*6900*/  I2F.F16 R29, R29 ;  /* 0x0000001d001d7306 */ /* 0x000ea20000200c00 */
[----:B-1----:R-:W-:Y:S02]  /*6910*/  HADD2.F32 R53, -RZ, R66.H0_H0 ;  /* 0x20000042ff357230 */ /* 0x002fe40000004100 */
[C---:B------:R-:W-:Y:S01]  /*6920*/  FFMA.FTZ R56, R20.reuse, R51, R57 ;  /* 0x0000003314387223 */ /* 0x040fe20000010039 */
[----:B------:R-:W-:Y:S02]  /*6930*/  HADD2.F32 R46, -RZ, R60.H0_H0 ;  /* 0x2000003cff2e7230 */ /* 0x000fe40000004100 */
[----:B------:R-:W-:Y:S01]  /*6940*/  FFMA.FTZ R61, R20, R52, R61 ;  /* 0x00000034143d7223 */ /* 0x000fe2000001003d */
[----:B------:R-:W-:Y:S02]  /*6950*/  HADD2.F32 R47, -RZ, R63.H0_H0 ;  /* 0x2000003fff2f7230 */ /* 0x000fe40000004100 */
[----:B------:R-:W-:Y:S01]  /*6960*/  HADD2.F32 R48, -RZ, R64.H0_H0 ;  /* 0x20000040ff307230 */ /* 0x000fe20000004100 */
[----:B------:R1:W3:Y:S01]  /*6970*/  I2F.F16 R67, R32 ;  /* 0x0000002000437306 */ /* 0x0002e20000200c00 */
[----:B0-----:R-:W-:-:S02]  /*6980*/  HADD2.F32 R54, -RZ, R15.H0_H0 ;  /* 0x2000000fff367230 */ /* 0x001fc40000004100 */
[----:B------:R-:W-:Y:S01]  /*6990*/  FFMA.FTZ R15, R20, R53, R58 ;  /* 0x00000035140f7223 */ /* 0x000fe2000001003a */
[----:B------:R-:W-:Y:S01]  /*69a0*/  FFMA.FTZ R21, R46, R55, R21 ;  /* 0x000000372e157223 */ /* 0x000fe20000010015 */
[C---:B------:R-:W-:Y:S01]  /*69b0*/  FFMA.FTZ R20, R55.reuse, R47, R56 ;  /* 0x0000002f37147223 */ /* 0x040fe20000010038 */
[C---:B------:R-:W-:Y:S01]  /*69c0*/  FFMA.FTZ R61, R55.reuse, R48, R61 ;  /* 0x00000030373d7223 */ /* 0x040fe2000001003d */
[----:B------:R-:W-:Y:S01]  /*69d0*/  FFMA.FTZ R60, R55, R54, R15 ;  /* 0x00000036373c7223 */ /* 0x000fe2000001000f */
[----:B--2---:R-:W-:Y:S02]  /*69e0*/  HADD2.F32 R58, -RZ, R29.H0_H0 ;  /* 0x2000001dff3a7230 */ /* 0x004fe40000004100 */
[----:B------:R-:W-:Y:S01]  /*69f0*/  FFMA.FTZ R21, R26, R59, R21 ;  /* 0x0000003b1a157223 */ /* 0x000fe20000010015 */
[----:B-1----:R-:W-:Y:S02]  /*6a00*/  HADD2.F32 R32, -RZ, R13.H0_H0 ;  /* 0x2000000dff207230 */ /* 0x002fe40000004100 */
[----:B------:R-:W-:Y:S01]  /*6a10*/  FFMA.FTZ R20, R59, R27, R20 ;  /* 0x0000001b3b147223 */ /* 0x000fe20000010014 */
[----:B------:R-:W-:-:S02]  /*6a20*/  HADD2.F32 R55, -RZ, R12.H0_H0 ;  /* 0x2000000cff377230 */ /* 0x000fc40000004100 */
[----:B------:R-:W-:Y:S01]  /*6a30*/  FFMA.FTZ R61, R59, R58, R61 ;  /* 0x0000003a3b3d7223 */ /* 0x000fe2000001003d */
[----:B------:R-:W-:Y:S02]  /*6a40*/  HADD2.F32 R56, -RZ, R11.H0_H0 ;  /* 0x2000000bff387230 */ /* 0x000fe40000004100 */
[----:B------:R-:W-:Y:S01]  /*6a50*/  FMUL.FTZ R21, R32, R21 ;  /* 0x0000001520157220 */ /* 0x000fe20000410000 */
[----:B---3--:R-:W-:Y:S02]  /*6a60*/  HADD2.F32 R57, -RZ, R67.H0_H0 ;  /* 0x20000043ff397230 */ /* 0x008fe40000004100 */
        /* <DEDUP_REMOVED lines=8> */
[----:B------:R-:W-:Y:S02]  /*6af0*/  PRMT R21, R21, 0x5410, R20 ;  /* 0x0000541015157816 */ /* 0x000fe40000000014 */
[----:B------:R-:W-:Y:S02]  /*6b00*/  MOV R15, R28 ;  /* 0x0000001c000f7202 */ /* 0x000fe40000000f00 */
        /* <DEDUP_REMOVED lines=24> */
[----:B-1----:R-:W-:Y:S02]  /*6c90*/  HADD2.F32 R15, -RZ, R20.H0_H0 ;  /* 0x20000014ff0f7230 */ /* 0x002fe40000004100 */
[-C--:B------:R-:W-:Y:S01]  /*6ca0*/  FFMA.FTZ R60, R33, R61.reuse, R60 ;  /* 0x0000003d213c7223 */ /* 0x080fe2000001003c */
[-C--:B------:R-:W-:Y:S01]  /*6cb0*/  FFMA.FTZ R63, R34, R61.reuse, R59 ;  /* 0x0000003d223f7223 */ /* 0x080fe2000001003b */
[-C--:B------:R-:W-:Y:S01]  /*6cc0*/  FFMA.FTZ R62, R35, R61.reuse, R62 ;  /* 0x0000003d233e7223 */ /* 0x080fe2000001003e */
[----:B------:R-:W-:Y:S01]  /*6cd0*/  FFMA.FTZ R65, R36, R61, R65 ;  /* 0x0000003d24417223 */ /* 0x000fe20000010041 */
[----:B------:R-:W-:-:S02]  /*6ce0*/  HADD2.F32 R59, -RZ, R21.H0_H0 ;  /* 0x20000015ff3b7230 */ /* 0x000fc40000004100 */
        /* <DEDUP_REMOVED lines=144> */
.L_x_1239:
[----:B------:R-:W-:-:S04]  /*75f0*/  VIMNMX R0, PT, PT, R24, UR9, PT ;  /* 0x0000000918007c48 */ /* 0x000fc8000bfe0100 */
[----:B------:R-:W-:-:S13]  /*7600*/  ISETP.GT.AND P0, PT, R0, R15, PT ;  /* 0x0000000f0000720c */ /* 0x000fda0003f04270 */
[----:B------:R-:W-:Y:S05]  /*7610*/  @!P0 BRA `(.L_x_1243) ;  /* 0x0000004c00c88947 */ /* 0x000fea0003800000 */
[----:B------:R-:W-:Y:S02]  /*7620*/  MOV R22, R30 ;  /* 0x0000001e00167202 */ /* 0x000fe40000000f00 */
[----:B------:R-:W-:Y:S02]  /*7630*/  MOV R23, R31 ;  /* 0x0000001f00177202 */ /* 0x000fe40000000f00 */
[----:B------:R-:W-:-:S07]  /*7640*/  VIMNMX.U32 R26, PT, PT, R24, UR9, PT ;  /* 0x00000009181a7c48 */ /* 0x000fce000bfe0000 */
.L_x_1248:
        /* <DEDUP_REMOVED lines=316> */
.L_x_1244:
        /* <DEDUP_REMOVED lines=315> */
.L_x_1245:
        /* <DEDUP_REMOVED lines=313> */
.L_x_1246:
        /* <DEDUP_REMOVED lines=313> */
.L_x_1247:
[----:B------:R-:W-:Y:S01]  /*c4e0*/  IADD3 R15, PT, PT, R15, 0x20, RZ ;  /* 0x000000200f0f7810 */ /* 0x000fe20007ffe0ff */
[----:B------:R-:W-:Y:S01]  /*c4f0*/  UIADD3 UR4, UPT, UPT, UR4, 0x40, URZ ;  /* 0x0000004004047890 */ /* 0x000fe2000fffe0ff */
[----:B------:R-:W-:Y:S02]  /*c500*/  IMAD.WIDE R22, R49, 0x4, R22 ;  /* 0x0000000431167825 */ /* 0x000fe400078e0216 */
[----:B------:R-:W-:-:S13]  /*c510*/  ISETP.GE.AND P0, PT, R15, R26, PT ;  /* 0x0000001a0f00720c */ /* 0x000fda0003f06270 */
[----:B------:R-:W-:Y:S05]  /*c520*/  @!P0 BRA `(.L_x_1248) ;  /* 0xffffffb000488947 */ /* 0x000fea000383ffff */
[----:B------:R-:W-:-:S07]  /*c530*/  IMAD.WIDE R30, R49, 0x10, R20 ;  /* 0x00000010311e7825 */ /* 0x000fce00078e0214 */
.L_x_1243:
[----:B------:R-:W0:Y:S02]  /*c540*/  LDCU UR5, c[0x0][0x3d8] ;  /* 0x00007b00ff0577ac */ /* 0x000e240008000800 */
[----:B0-----:R-:W-:-:S04]  /*c550*/  VIMNMX R0, PT, PT, R24, UR5, PT ;  /* 0x0000000518007c48 */ /* 0x001fc8000bfe0100 */
[----:B------:R-:W-:-:S13]  /*c560*/  ISETP.GT.AND P0, PT, R0, R15, PT ;  /* 0x0000000f0000720c */ /* 0x000fda0003f04270 */
[----:B------:R-:W-:Y:S05]  /*c570*/  @!P0 BRA `(.L_x_1249) ;  /* 0x0000002000a88947 */ /* 0x000fea0003800000 */
[----:B------:R-:W-:-:S12]  /*c580*/  UIADD3 UR4, UPT, UPT, UR4, 0x80, URZ ;  /* 0x0000008004047890 */ /* 0x000fd8000fffe0ff */
.L_x_1251:
        /* <DEDUP_REMOVED lines=11> */
[----:B------:R-:W-:Y:S02]  /*c640*/  SHF.R.U32.HI R41, RZ, 0xf, R31 ;  /* 0x0000000fff297819 */ /* 0x000fe4000001161f */
[--C-:B------:R-:W-:Y:S02]  /*c650*/  SHF.R.U32.HI R26, RZ, 0xf, R28.reuse ;  /* 0x0000000fff1a7819 */ /* 0x100fe4000001161c */
[C---:B------:R-:W-:Y:S02]  /*c660*/  LOP3.LUT R25, R28.reuse, 0x380038, RZ, 0xc0, !PT ;  /* 0x003800381c197812 */ /* 0x040fe400078ec0ff */
[----:B------:R-:W-:Y:S02]  /*c670*/  SHF.R.U32.HI R36, RZ, 0x6, R28 ;  /* 0x00000006ff247819 */ /* 0x000fe4000001161c */
[----:B------:R-:W-:-:S02]  /*c680*/  LOP3.LUT R69, R28, 0x70007, RZ, 0xc0, !PT ;  /* 0x000700071c457812 */ /* 0x000fc400078ec0ff */
[--C-:B------:R-:W-:Y:S02]  /*c690*/  SHF.R.U32.HI R32, RZ, 0xf, R29.reuse ;  /* 0x0000000fff207819 */ /* 0x100fe4000001161d */
        /* <DEDUP_REMOVED lines=23> */
[----:B------:R-:W-:Y:S02]  /*c810*/  LOP3.LUT R26, R26, 0x10001, RZ, 0xc0, !PT ;  /* 0x000100011a1a7812 */ /* 0x000fe400078ec0ff */
[----:B------:R-:W-:Y:S02]  /*c820*/  LOP3.LUT R34, R34, 0x20002, R35, 0xf8, !PT ;  /* 0x0002000222227812 */ /* 0x000fe400078ef823 */
        /* <DEDUP_REMOVED lines=25> */
[----:B------:R-:W-:Y:S01]  /*c9c0*/  HFMA2 R63, R63, R24.H0_H0, -132, -132 ;  /* 0xd820d8203f3f7431 */ /* 0x000fe20000040018 */
[----:B------:R-:W-:Y:S02]  /*c9d0*/  LOP3.LUT R55, R22, 0x64006400, RZ, 0xfc, !PT ;  /* 0x6400640016377812 */ /* 0x000fe400078efcff */
[----:B------:R-:W-:-:S02]  /*c9e0*/  LOP3.LUT R33, R33, 0x64006400, RZ, 0xfc, !PT ;  /* 0x6400640021217812 */ /* 0x000fc400078efcff */
        /* <DEDUP_REMOVED lines=37> */
[----:B------:R-:W-:Y:S02]  /*cc40*/  LOP3.LUT R88, R29, 0x40004, R88, 0xf8, !PT ;  /* 0x000400041d587812 */ /* 0x000fe400078ef858 */
[----:B------:R-:W-:Y:S02]  /*cc50*/  LOP3.LUT R17, R16, 0x64006400, RZ, 0xfc, !PT ;  /* 0x6400640010117812 */ /* 0x000fe400078efcff */
[----:B------:R-:W-:-:S02]  /*cc60*/  LOP3.LUT R19, R20, 0x64006400, RZ, 0xfc, !PT ;  /* 0x6400640014137812 */ /* 0x000fc400078efcff */
[----:B------:R-:W-:Y:S01]  /*cc70*/  LOP3.LUT R46, R41, 0x40004, R46, 0xf8, !PT ;  /* 0x00040004292e7812 */ /* 0x000fe200078ef82e */
[-C--:B------:R-:W-:Y:S01]  /*cc80*/  HFMA2 R62, R17, R24.reuse.H0_H0, -132, -132 ;  /* 0xd820d820113e7431 */ /* 0x080fe20000040018 */
[----:B------:R-:W-:Y:S01]  /*cc90*/  LOP3.LUT R29, R40, 0x64006400, RZ, 0xfc, !PT ;  /* 0x64006400281d7812 */ /* 0x000fe200078efcff */
[-C--:B------:R-:W-:Y:S01]  /*cca0*/  HFMA2 R54, R19, R24.reuse.H0_H0, -132, -132 ;  /* 0xd820d82013367431 */ /* 0x080fe20000040018 */
[----:B------:R-:W-:Y:S01]  /*ccb0*/  LOP3.LUT R57, R18, 0x64006400, RZ, 0xfc, !PT ;  /* 0x6400640012397812 */ /* 0x000fe200078efcff */
[----:B------:R-:W0:Y:S01]  /*ccc0*/  LDS.128 R40, [UR4+-0x80] ;  /* 0xffff8004ff287984 */ /* 0x000e220008000c00 */
[----:B------:R-:W-:Y:S01]  /*ccd0*/  LOP3.LUT R20, R91, 0x380038, RZ, 0xc0, !PT ;  /* 0x003800385b147812 */ /* 0x000fe200078ec0ff */
[-C--:B------:R-:W-:Y:S01]  /*cce0*/  HFMA2 R64, R29, R24.reuse.H0_H0, -132, -132 ;  /* 0xd820d8201d407431 */ /* 0x080fe20000040018 */
[----:B------:R-:W-:Y:S01]  /*ccf0*/  LOP3.LUT R16, R47, 0x380038, RZ, 0xc0, !PT ;  /* 0x003800382f107812 */ /* 0x000fe200078ec0ff */
[----:B------:R-:W-:Y:S01]  /*cd00*/  HFMA2 R57, R57, R24.H0_H0, -132, -132 ;  /* 0xd820d82039397431 */ /* 0x000fe20000040018 */
[----:B------:R-:W-:-:S02]  /*cd10*/  LOP3.LUT R18, R90, 0x380038, RZ, 0xc0, !PT ;  /* 0x003800385a127812 */ /* 0x000fc400078ec0ff */
[----:B------:R-:W-:Y:S02]  /*cd20*/  LOP3.LUT R44, R31, 0x40004, R44, 0xf8, !PT ;  /* 0x000400041f2c7812 */ /* 0x000fe400078ef82c */
[----:B------:R-:W-:Y:S02]  /*cd30*/  LOP3.LUT R23, R23, 0x64006400, RZ, 0xfc, !PT ;  /* 0x6400640017177812 */ /* 0x000fe400078efcff */
[----:B------:R-:W-:Y:S02]  /*cd40*/  LOP3.LUT R28, R84, 0x380038, RZ, 0xc0, !PT ;  /* 0x00380038541c7812 */ /* 0x000fe400078ec0ff */
[----:B------:R-:W-:Y:S01]  /*cd50*/  LOP3.LUT R31, R86, 0x380038, RZ, 0xc0, !PT ;  /* 0x00380038561f7812 */ /* 0x000fe200078ec0ff */
[----:B------:R-:W-:Y:S01]  /*cd60*/  HFMA2 R52, R23, R24.H0_H0, -132, -132 ;  /* 0xd820d82017347431 */ /* 0x000fe20000040018 */
        /* <DEDUP_REMOVED lines=30> */
[----:B------:R-:W-:Y:S01]  /*cf50*/  LOP3.LUT R45, R34, 0x40004, R45, 0xf8, !PT ;  /* 0x00040004222d7812 */ /* 0x000fe200078ef82d */
[-C--:B------:R-:W-:Y:S01]  /*cf60*/  HFMA2 R40, R70, R41.reuse, R67 ;  /* 0x0000002946287231 */ /* 0x080fe20000000043 */
[----:B------:R-:W-:Y:S01]  /*cf70*/  LOP3.LUT R20, R38, 0x1c001c0, RZ, 0xc0, !PT ;  /* 0x01c001c026147812 */ /* 0x000fe200078ec0ff */
[-C--:B------:R-:W-:Y:S01]  /*cf80*/  HFMA2 R93, R68, R41.reuse, R69 ;  /* 0x00000029445d7231 */ /* 0x080fe20000000045 */
[----:B------:R-:W-:Y:S01]  /*cf90*/  LOP3.LUT R22, R39, 0x1c001c0, RZ, 0xc0, !PT ;  /* 0x01c001c027167812 */ /* 0x000fe200078ec0ff */
[-C--:B------:R-:W-:Y:S01]  /*cfa0*/  HFMA2 R94, R66, R41.reuse, R71 ;  /* 0x00000029425e7231 */ /* 0x080fe20000000047 */
[----:B------:R-:W-:Y:S01]  /*cfb0*/  LOP3.LUT R31, R16, 0x64006400, RZ, 0xfc, !PT ;  /* 0x64006400101f7812 */ /* 0x000fe200078efcff */
[----:B------:R-:W-:Y:S01]  /*cfc0*/  HFMA2 R41, R64, R41, R81 ;  /* 0x0000002940297231 */ /* 0x000fe20000000051 */
[----:B------:R-:W-:-:S02]  /*cfd0*/  LOP3.LUT R17, R17, 0x64006400, RZ, 0xfc, !PT ;  /* 0x6400640011117812 */ /* 0x000fc400078efcff */
[----:B------:R-:W-:Y:S01]  /*cfe0*/  LOP3.LUT R19, R19, 0x64006400, RZ, 0xfc, !PT ;  /* 0x6400640013137812 */ /* 0x000fe200078efcff */
[-C--:B------:R-:W-:Y:S01]  /*cff0*/  HFMA2 R31, R31, R10.reuse.H1_H1, -20, -20 ;  /* 0xcd00cd001f1f7431 */ /* 0x080fe2000006000a */
        /* <DEDUP_REMOVED lines=381> */
.L_x_1250:
[----:B------:R-:W-:Y:S01]  /*e7d0*/  IADD3 R15, PT, PT, R15, 0x20, RZ ;  /* 0x000000200f0f7810 */ /* 0x000fe20007ffe0ff */
[----:B------:R-:W-:Y:S01]  /*e7e0*/  UIADD3 UR4, UPT, UPT, UR4, 0x40, URZ ;  /* 0x0000004004047890 */ /* 0x000fe2000fffe0ff */
[----:B-----5:R-:W-:Y:S02]  /*e7f0*/  IMAD.WIDE R30, R49, 0x4, R98 ;  /* 0x00000004311e7825 */ /* 0x020fe400078e0262 */
[----:B------:R-:W-:-:S13]  /*e800*/  ISETP.GE.AND P0, PT, R15, R0, PT ;  /* 0x000000000f00720c */ /* 0x000fda0003f06270 */
[----:B------:R-:W-:Y:S05]  /*e810*/  @!P0 BRA `(.L_x_1251) ;  /* 0xffffffdc005c8947 */ /* 0x000fea000383ffff */
.L_x_1249:
        /* <DEDUP_REMOVED lines=19> */
.L_x_1255:
[----:B------:R-:W0:Y:S02]  /*e950*/  LDS R10, [R0] ;  /* 0x00000000000a7984 */ /* 0x000e240000000800 */
[----:B0-----:R-:W-:-:S05]  /*e960*/  HADD2 R11, R10, R9 ;  /* 0x000000090a0b7230 */ /* 0x001fca0000000000 */
[----:B------:R-:W0:Y:S02]  /*e970*/  ATOMS.CAST.SPIN P0, [R0], R10, R11 ;  /* 0x0000000a0000758d */ /* 0x000e24000180000b */
[----:B0-----:R-:W-:Y:S05]  /*e980*/  @!P0 BRA `(.L_x_1255) ;  /* 0xfffffffc00f08947 */ /* 0x001fea000383ffff */
[----:B------:R-:W-:Y:S05]  /*e990*/  BRA `(.L_x_1253) ;  /* 0x00000000000c7947 */ /* 0x000fea0003800000 */
.L_x_1254:
[----:B------:R-:W2:Y:S02]  /*e9a0*/  LD.E R0, desc[UR10][R12.64] ;  /* 0x0000000a0c007980 */ /* 0x000ea4000c101900 */
[----:B--2---:R-:W-:-:S05]  /*e9b0*/  IADD3 R9, PT, PT, R9, R0, RZ ;  /* 0x0000000009097210 */ /* 0x004fca0007ffe0ff */
[----:B------:R0:W-:Y:S02]  /*e9c0*/  ST.E desc[UR10][R12.64], R9 ;  /* 0x000000090c007985 */ /* 0x0001e4000c10190a */
.L_x_1253:
[----:B------:R-:W-:Y:S05]  /*e9d0*/  BSYNC.RECONVERGENT B0 ;  /* 0x0000000000007941 */ /* 0x000fea0003800200 */
.L_x_1252:
        /* <DEDUP_REMOVED lines=8> */
.L_x_1259:
[----:B------:R-:W0:Y:S02]  /*ea60*/  LDS R8, [R10+0x4] ;  /* 0x000004000a087984 */ /* 0x000e240000000800 */
[----:B0-----:R-:W-:-:S05]  /*ea70*/  HFMA2 R9, R8, 1, 1, R11 ;  /* 0x3c003c0008097831 */ /* 0x001fca000000000b */
[----:B------:R-:W0:Y:S02]  /*ea80*/  ATOMS.CAST.SPIN P0, [R10+0x4], R8, R9 ;  /* 0x000004080a00758d */ /* 0x000e240001800009 */
[----:B0-----:R-:W-:Y:S05]  /*ea90*/  @!P0 BRA `(.L_x_1259) ;  /* 0xfffffffc00f08947 */ /* 0x001fea000383ffff */
[----:B------:R-:W-:Y:S05]  /*eaa0*/  BRA `(.L_x_1257) ;  /* 0x00000000000c7947 */ /* 0x000fea0003800000 */
.L_x_1258:
[----:B------:R-:W0:Y:S02]  /*eab0*/  LD.E R0, desc[UR10][R12.64+0x4] ;  /* 0x0000040a0c007980 */ /* 0x000e24000c101900 */
[----:B0-----:R-:W-:-:S05]  /*eac0*/  IADD3 R9, PT, PT, R8, R0, RZ ;  /* 0x0000000008097210 */ /* 0x001fca0007ffe0ff */
[----:B------:R1:W-:Y:S02]  /*ead0*/  ST.E desc[UR10][R12.64+0x4], R9 ;  /* 0x000004090c007985 */ /* 0x0003e4000c10190a */
.L_x_1257:
[----:B------:R-:W-:Y:S05]  /*eae0*/  BSYNC.RECONVERGENT B0 ;  /* 0x0000000000007941 */ /* 0x000fea0003800200 */
.L_x_1256:
        /* <DEDUP_REMOVED lines=10> */
.L_x_1263:
[----:B------:R-:W0:Y:S02]  /*eb90*/  LDS R8, [R0] ;  /* 0x0000000000087984 */ /* 0x000e240000000800 */
[----:B0-----:R-:W-:-:S05]  /*eba0*/  HADD2 R9, R8, R7 ;  /* 0x0000000708097230 */ /* 0x001fca0000000000 */
[----:B------:R-:W0:Y:S02]  /*ebb0*/  ATOMS.CAST.SPIN P0, [R0], R8, R9 ;  /* 0x000000080000758d */ /* 0x000e240001800009 */
[----:B0-----:R-:W-:Y:S05]  /*ebc0*/  @!P0 BRA `(.L_x_1263) ;  /* 0xfffffffc00f08947 */ /* 0x001fea000383ffff */
[----:B------:R-:W-:Y:S05]  /*ebd0*/  BRA `(.L_x_1261) ;  /* 0x00000000000c7947 */ /* 0x000fea0003800000 */
.L_x_1262:
[----:B------:R-:W2:Y:S02]  /*ebe0*/  LD.E R0, desc[UR10][R12.64] ;  /* 0x0000000a0c007980 */ /* 0x000ea4000c101900 */
[----:B--2---:R-:W-:-:S05]  /*ebf0*/  IADD3 R7, PT, PT, R7, R0, RZ ;  /* 0x0000000007077210 */ /* 0x004fca0007ffe0ff */
[----:B------:R0:W-:Y:S02]  /*ec00*/  ST.E desc[UR10][R12.64], R7 ;  /* 0x000000070c007985 */ /* 0x0001e4000c10190a */
.L_x_1261:
[----:B------:R-:W-:Y:S05]  /*ec10*/  BSYNC.RECONVERGENT B0 ;  /* 0x0000000000007941 */ /* 0x000fea0003800200 */
.L_x_1260:
        /* <DEDUP_REMOVED lines=8> */
.L_x_1267:
[----:B------:R-:W0:Y:S02]  /*eca0*/  LDS R6, [R8+0x4] ;  /* 0x0000040008067984 */ /* 0x000e240000000800 */
[----:B0-----:R-:W-:-:S05]  /*ecb0*/  HFMA2 R7, R6, 1, 1, R9 ;  /* 0x3c003c0006077831 */ /* 0x001fca0000000009 */
[----:B------:R-:W0:Y:S02]  /*ecc0*/  ATOMS.CAST.SPIN P0, [R8+0x4], R6, R7 ;  /* 0x000004060800758d */ /* 0x000e240001800007 */
[----:B0-----:R-:W-:Y:S05]  /*ecd0*/  @!P0 BRA `(.L_x_1267) ;  /* 0xfffffffc00f08947 */ /* 0x001fea000383ffff */
[----:B------:R-:W-:Y:S05]  /*ece0*/  BRA `(.L_x_1265) ;  /* 0x00000000000c7947 */ /* 0x000fea0003800000 */
.L_x_1266:
[----:B------:R-:W0:Y:S02]  /*ecf0*/  LD.E R0, desc[UR10][R12.64+0x4] ;  /* 0x0000040a0c007980 */ /* 0x000e24000c101900 */
[----:B0-----:R-:W-:-:S05]  /*ed00*/  IADD3 R7, PT, PT, R6, R0, RZ ;  /* 0x0000000006077210 */ /* 0x001fca0007ffe0ff */
[----:B------:R1:W-:Y:S02]  /*ed10*/  ST.E desc[UR10][R12.64+0x4], R7 ;  /* 0x000004070c007985 */ /* 0x0003e4000c10190a */
.L_x_1265:
[----:B------:R-:W-:Y:S05]  /*ed20*/  BSYNC.RECONVERGENT B0 ;  /* 0x0000000000007941 */ /* 0x000fea0003800200 */
.L_x_1264:
        /* <DEDUP_REMOVED lines=10> */
.L_x_1271:
[----:B------:R-:W0:Y:S02]  /*edd0*/  LDS R6, [R0] ;  /* 0x0000000000067984 */ /* 0x000e240000000800 */
[----:B0-----:R-:W-:-:S05]  /*ede0*/  HADD2 R7, R6, R5 ;  /* 0x0000000506077230 */ /* 0x001fca0000000000 */
[----:B------:R-:W0:Y:S02]  /*edf0*/  ATOMS.CAST.SPIN P0, [R0], R6, R7 ;  /* 0x000000060000758d */ /* 0x000e240001800007 */
[----:B0-----:R-:W-:Y:S05]  /*ee00*/  @!P0 BRA `(.L_x_1271) ;  /* 0xfffffffc00f08947 */ /* 0x001fea000383ffff */
[----:B------:R-:W-:Y:S05]  /*ee10*/  BRA `(.L_x_1269) ;  /* 0x00000000000c7947 */ /* 0x000fea0003800000 */
.L_x_1270:
[----:B------:R-:W2:Y:S02]  /*ee20*/  LD.E R0, desc[UR10][R12.64] ;  /* 0x0000000a0c007980 */ /* 0x000ea4000c101900 */
[----:B--2---:R-:W-:-:S05]  /*ee30*/  IADD3 R5, PT, PT, R5, R0, RZ ;  /* 0x0000000005057210 */ /* 0x004fca0007ffe0ff */
[----:B------:R0:W-:Y:S02]  /*ee40*/  ST.E desc[UR10][R12.64], R5 ;  /* 0x000000050c007985 */ /* 0x0001e4000c10190a */
.L_x_1269:
[----:B------:R-:W-:Y:S05]  /*ee50*/  BSYNC.RECONVERGENT B0 ;  /* 0x0000000000007941 */ /* 0x000fea0003800200 */
.L_x_1268:
        /* <DEDUP_REMOVED lines=8> */
.L_x_1275:
[----:B------:R-:W0:Y:S02]  /*eee0*/  LDS R4, [R6+0x4] ;  /* 0x0000040006047984 */ /* 0x000e240000000800 */
[----:B0-----:R-:W-:-:S05]  /*eef0*/  HFMA2 R5, R4, 1, 1, R7 ;  /* 0x3c003c0004057831 */ /* 0x001fca0000000007 */
[----:B------:R-:W0:Y:S02]  /*ef00*/  ATOMS.CAST.SPIN P0, [R6+0x4], R4, R5 ;  /* 0x000004040600758d */ /* 0x000e240001800005 */
[----:B0-----:R-:W-:Y:S05]  /*ef10*/  @!P0 BRA `(.L_x_1275) ;  /* 0xfffffffc00f08947 */ /* 0x001fea000383ffff */
[----:B------:R-:W-:Y:S05]  /*ef20*/  BRA `(.L_x_1273) ;  /* 0x00000000000c7947 */ /* 0x000fea0003800000 */
.L_x_1274:
[----:B------:R-:W0:Y:S02]  /*ef30*/  LD.E R0, desc[UR10][R12.64+0x4] ;  /* 0x0000040a0c007980 */ /* 0x000e24000c101900 */
[----:B0-----:R-:W-:-:S05]  /*ef40*/  IADD3 R5, PT, PT, R4, R0, RZ ;  /* 0x0000000004057210 */ /* 0x001fca0007ffe0ff */
[----:B------:R1:W-:Y:S02]  /*ef50*/  ST.E desc[UR10][R12.64+0x4], R5 ;  /* 0x000004050c007985 */ /* 0x0003e4000c10190a */
.L_x_1273:
[----:B------:R-:W-:Y:S05]  /*ef60*/  BSYNC.RECONVERGENT B0 ;  /* 0x0000000000007941 */ /* 0x000fea0003800200 */
.L_x_1272:
        /* <DEDUP_REMOVED lines=10> */
.L_x_1279:
[----:B------:R-:W0:Y:S02]  /*f010*/  LDS R4, [R0] ;  /* 0x0000000000047984 */ /* 0x000e240000000800 */
[----:B0-----:R-:W-:-:S05]  /*f020*/  HADD2 R5, R4, R3 ;  /* 0x0000000304057230 */ /* 0x001fca0000000000 */
[----:B------:R-:W0:Y:S02]  /*f030*/  ATOMS.CAST.SPIN P0, [R0], R4, R5 ;  /* 0x000000040000758d */ /* 0x000e240001800005 */
[----:B0-----:R-:W-:Y:S05]  /*f040*/  @!P0 BRA `(.L_x_1279) ;  /* 0xfffffffc00f08947 */ /* 0x001fea000383ffff */
[----:B------:R-:W-:Y:S05]  /*f050*/  BRA `(.L_x_1277) ;  /* 0x00000000000c7947 */ /* 0x000fea0003800000 */
.L_x_1278:
[----:B------:R-:W2:Y:S02]  /*f060*/  LD.E R0, desc[UR10][R12.64] ;  /* 0x0000000a0c007980 */ /* 0x000ea4000c101900 */
[----:B--2---:R-:W-:-:S05]  /*f070*/  IADD3 R3, PT, PT, R3, R0, RZ ;  /* 0x0000000003037210 */ /* 0x004fca0007ffe0ff */
[----:B------:R0:W-:Y:S02]  /*f080*/  ST.E desc[UR10][R12.64], R3 ;  /* 0x000000030c007985 */ /* 0x0001e4000c10190a */
.L_x_1277:
[----:B------:R-:W-:Y:S05]  /*f090*/  BSYNC.RECONVERGENT B0 ;  /* 0x0000000000007941 */ /* 0x000fea0003800200 */
.L_x_1276:
[----:B------:R1:W-:Y:S02]  /*f0a0*/  ATOM.E.ADD.F16x2.RN.STRONG.GPU P0, RZ, desc[UR10][R12.64+0x4], R2 ;  /* 0x800004020cff79a2 */ /* 0x0003e4000c10e10a */
[----:B-1----:R-:W-:Y:S05]  /*f0b0*/  @P0 EXIT ;  /* 0x000000000000094d */ /* 0x002fea0003800000 */
[----:B------:R-:W1:Y:S02]  /*f0c0*/  QSPC.E.S P0, RZ, [R12+0x4] ;  /* 0x000004000cff73aa */ /* 0x000e640000000500 */
[----:B-1----:R-:W-:Y:S05]  /*f0d0*/  @!P0 BRA `(.L_x_1280) ;  /* 0x0000000000208947 */ /* 0x002fea0003800000 */
[----:B------:R-:W-:-:S04]  /*f0e0*/  MOV R4, R12 ;  /* 0x0000000c00047202 */ /* 0x000fc80000000f00 */
[----:B------:R-:W-:Y:S02]  /*f0f0*/  MOV R4, R4 ;  /* 0x0000000400047202 */ /* 0x000fe40000000f00 */
[----:B------:R-:W-:-:S07]  /*f100*/  MOV R5, R2 ;  /* 0x0000000200057202 */ /* 0x000fce0000000f00 */
.L_x_1281:
[----:B------:R-:W0:Y:S02]  /*f110*/  LDS R2, [R4+0x4] ;  /* 0x0000040004027984 */ /* 0x000e240000000800 */
[----:B0-----:R-:W-:-:S05]  /*f120*/  HFMA2 R3, R2, 1, 1, R5 ;  /* 0x3c003c0002037831 */ /* 0x001fca0000000005 */
[----:B------:R-:W0:Y:S02]  /*f130*/  ATOMS.CAST.SPIN P0, [R4+0x4], R2, R3 ;  /* 0x000004020400758d */ /* 0x000e240001800003 */
[----:B0-----:R-:W-:Y:S05]  /*f140*/  @!P0 BRA `(.L_x_1281) ;  /* 0xfffffffc00f08947 */ /* 0x001fea000383ffff */
[----:B------:R-:W-:Y:S05]  /*f150*/  EXIT ;  /* 0x000000000000794d */ /* 0x000fea0003800000 */
.L_x_1280:
[----:B------:R-:W0:Y:S02]  /*f160*/  LD.E R0, desc[UR10][R12.64+0x4] ;  /* 0x0000040a0c007980 */ /* 0x000e24000c101900 */
[----:B0-----:R-:W-:-:S05]  /*f170*/  IADD3 R3, PT, PT, R2, R0, RZ ;  /* 0x0000000002037210 */ /* 0x001fca0007ffe0ff */
[----:B------:R-:W-:Y:S01]  /*f180*/  ST.E desc[UR10][R12.64+0x4], R3 ;  /* 0x000004030c007985 */ /* 0x000fe2000c10190a */
[----:B------:R-:W-:Y:S05]  /*f190*/  EXIT ;  /* 0x000000000000794d */ /* 0x000fea0003800000 */
.L_x_1282:
        /* <DEDUP_REMOVED lines=14> */
.L_x_4488:


//--------------------- .text._Z23gemm_half_q_half_kernelILi4ELi20ELb0ELb0ELi32EEvPK6__halfPKjS4_S2_PS0_iiiiPKtS7_iiiiiibS2_i --------------------------
	.section	.text._Z23gemm_half_q_half_kernelILi4ELi20ELb0ELb0ELi32EEvPK6__halfPKjS4_S2_PS0_iiiiPKtS7_iiiiiibS2_i,"ax",@progbits
	.align	128
        .global         _Z23gemm_half_q_half_kernelILi4ELi20ELb0ELb0ELi32EEvPK6__halfPKjS4_S2_PS0_iiiiPKtS7_iiiiiibS2_i
        .type           _Z23gemm_half_q_half_kernelILi4ELi20ELb0ELb0ELi32EEvPK6__halfPKjS4_S2_PS0_iiiiPKtS7_iiiiiibS2_i,@function
        .size           _Z23gemm_half_q_half_kernelILi4ELi20ELb0ELb0ELi32EEvPK6__halfPKjS4_S2_PS0_iiiiPKtS7_iiiiiibS2_i,(.L_x_4489 - _Z23gemm_half_q_half_kernelILi4ELi20ELb0ELb0ELi32EEvPK6__halfPKjS4_S2_PS0_iiiiPKtS7_iiiiiibS2_i)
        .other          _Z23gemm_half_q_half_kernelILi4ELi20ELb0ELb0ELi32EEvPK6__halfPKjS4_S2_PS0_iiiiPKtS7_iiiiiibS2_i,@"STO_CUDA_ENTRY STV_DEFAULT"
_Z23gemm_half_q_half_kernelILi4ELi20ELb0ELb0ELi32EEvPK6__halfPKjS4_S2_PS0_iiiiPKtS7_iiiiiibS2_i:
.text._Z23gemm_half_q_half_kernelILi4ELi20ELb0ELb0ELi32EEvPK6__halfPKjS4_S2_PS0_iiiiPKtS7_iiiiiibS2_i:
[----:B------:R-:W-:Y:S08]  /*0000*/  LDC R1, c[0x0][0x37c] ;  /* 0x0000df00ff017b82 */ /* 0x000ff00000000800 */
[----:B------:R-:W0:Y:S01]  /*0010*/  S2UR UR7, SR_CTAID.Z ;  /* 0x00000000000779c3 */ /* 0x000e220000002700 */
[----:B------:R-:W1:Y:S01]  /*0020*/  S2R R3, SR_TID.X ;  /* 0x0000000000037919 */ /* 0x000e620000002100 */
[----:B------:R-:W2:Y:S01]  /*0030*/  LDCU UR6, c[0x0][0x3a8] ;  /* 0x00007500ff0677ac */ /* 0x000ea20008000800 */
[----:B------:R-:W-:Y:S01]  /*0040*/  BSSY.RECONVERGENT B0, `(.L_x_1283) ;  /* 0x00000c7000007945 */ /* 0x000fe20003800200 */
[----:B------:R-:W3:Y:S04]  /*0050*/  LDCU.64 UR12, c[0x0][0x358] ;  /* 0x00006b00ff0c77ac */ /* 0x000ee80008000a00 */
[----:B------:R-:W4:Y:S08]  /*0060*/  LDC R2, c[0x0][0x3b0] ;  /* 0x0000ec00ff027b82 */ /* 0x000f300000000800 */
[----:B------:R-:W2:Y:S01]  /*0070*/  S2UR UR17, SR_CTAID.Y ;  /* 0x00000000001179c3 */ /* 0x000ea20000002600 */
[----:B0-----:R-:W-:-:S07]  /*0080*/  USHF.L.U32 UR5, UR7, 0x5, URZ ;  /* 0x0000000507057899 */ /* 0x001fce00080006ff */
[----:B------:R-:W0:Y:S01]  /*0090*/  S2UR UR4, SR_CTAID.X ;  /* 0x00000000000479c3 */ /* 0x000e220000002500 */
[----:B------:R-:W-:Y:S02]  /*00a0*/  MOV R5, UR5 ;  /* 0x0000000500057c02 */ /* 0x000fe40008000f00 */
[----:B-1----:R-:W-:Y:S02]  /*00b0*/  IADD3 R12, PT, PT, R3, UR5, RZ ;  /* 0x00000005030c7c10 */ /* 0x002fe4000fffe0ff */
[----:B----4-:R-:W-:-:S04]  /*00c0*/  VIADDMNMX R5, R5, 0x20, R2, PT ;  /* 0x0000002005057846 */ /* 0x010fc80003800102 */
[----:B------:R-:W-:Y:S01]  /*00d0*/  R2UR UR18, R5 ;  /* 0x00000000051272ca */ /* 0x000fe200000e0000 */
[----:B--2---:R-:W-:-:S04]  /*00e0*/  UIMAD UR6, UR17, -0x4, UR6 ;  /* 0xfffffffc110678a4 */ /* 0x004fc8000f8e0206 */
[----:B------:R-:W-:Y:S02]  /*00f0*/  UISETP.GE.AND UP0, UPT, UR6, 0x1, UPT ;  /* 0x000000010600788c */ /* 0x000fe4000bf06270 */
[----:B0-----:R-:W-:-:S04]  /*0100*/  USHF.L.U32 UR4, UR4, 0x7, URZ ;  /* 0x0000000704047899 */ /* 0x001fc800080006ff */
[----:B------:R-:W-:Y:S01]  /*0110*/  PLOP3.LUT P0, PT, PT, PT, UP0, 0x80, 0x8 ;  /* 0x000000000008781c */ /* 0x000fe20003f0f008 */
[----:B------:R-:W-:-:S03]  /*0120*/  UISETP.LT.AND UP0, UPT, UR6, 0x4, UPT ;  /* 0x000000040600788c */ /* 0x000fc6000bf01270 */
[----:B------:R-:W-:Y:S01]  /*0130*/  ISETP.GE.OR P0, PT, R12, UR18, !P0 ;  /* 0x000000120c007c0c */ /* 0x000fe2000c706670 */
[----:B------:R-:W-:Y:S01]  /*0140*/  USEL UR10, UR6, 0x4, UP0 ;  /* 0x00000004060a7887 */ /* 0x000fe20008000000 */
[----:B------:R-:W-:-:S11]  /*0150*/  LEA R0, R3, UR4, 0x2 ;  /* 0x0000000403007c11 */ /* 0x000fd6000f8e10ff */
        /* <DEDUP_REMOVED lines=32> */
.L_x_1288:
        /* <DEDUP_REMOVED lines=32> */
.L_x_1287:
        /* <DEDUP_REMOVED lines=20> */
.L_x_1289:
[----:B------:R-:W-:-:S13]  /*06a0*/  ISETP.EQ.AND P1, PT, RZ, UR8, PT ;  /* 0x00000008ff007c0c */ /* 0x000fda000bf22270 */
[----:B------:R-:W-:Y:S05]  /*06b0*/  @!P0 BRA P1, `(.L_x_1284) ;  /* 0x00000004007c8947 */ /* 0x000fea0000800000 */
.L_x_1286:
        /* <DEDUP_REMOVED lines=12> */
.L_x_1285:
        /* <DEDUP_REMOVED lines=17> */
.L_x_1292:
        /* <DEDUP_REMOVED lines=32> */
.L_x_1291:
        /* <DEDUP_REMOVED lines=21> */
.L_x_1293:
[----:B------:R-:W-:-:S09]  /*0be0*/  UISETP.NE.OR UP0, UPT, UR8, URZ, UP0 ;  /* 0x000000ff0800728c */ /* 0x000fd20008705670 */
[----:B------:R-:W-:Y:S05]  /*0bf0*/  BRA.U !UP0, `(.L_x_1284) ;  /* 0x00000001082c7547 */ /* 0x000fea000b800000 */
.L_x_1290:
        /* <DEDUP_REMOVED lines=11> */
.L_x_1284:
[----:B------:R-:W-:Y:S05]  /*0cb0*/  BSYNC.RECONVERGENT B0 ;  /* 0x0000000000007941 */ /* 0x000fea0003800200 */
.L_x_1283:
        /* <DEDUP_REMOVED lines=23> */
.L_x_1297:
        /* <DEDUP_REMOVED lines=15> */
.L_x_1296:
        /* <DEDUP_REMOVED lines=12> */
.L_x_1298:
[----:B------:R-:W-:-:S09]  /*0fe0*/  UISETP.NE.OR UP0, UPT, UR9, URZ, UP0 ;  /* 0x000000ff0900728c */ /* 0x000fd20008705670 */
[----:B------:R-:W-:Y:S05]  /*0ff0*/  BRA.U !UP0, `(.L_x_1294) ;  /* 0x00000001081c7547 */ /* 0x000fea000b800000 */
.L_x_1295:
[----:B012---:R-:W0:Y:S02]  /*1000*/  LDC.64 R4, c[0x0][0x3a0] ;  /* 0x0000e800ff047b82 */ /* 0x007e240000000a00 */
.L_x_1299:
[C---:B0-----:R-:W-:Y:S01]  /*1010*/  IMAD.WIDE R6, R15.reuse, 0x2, R4 ;  /* 0x000000020f067825 */ /* 0x041fe200078e0204 */
[----:B------:R-:W-:Y:S01]  /*1020*/  UIADD3 UR9, UPT, UPT, UR9, 0x1, URZ ;  /* 0x0000000109097890 */ /* 0x000fe2000fffe0ff */
[----:B------:R-:W-:-:S03]  /*1030*/  IADD3 R15, PT, PT, R15, UR14, RZ ;  /* 0x0000000e0f0f7c10 */ /* 0x000fc6000fffe0ff */
[----:B------:R3:W-:Y:S01]  /*1040*/  STG.E.64 desc[UR12][R6.64], RZ ;  /* 0x000000ff06007986 */ /* 0x0007e2000c101b0c */
[----:B------:R-:W-:-:S09]  /*1050*/  UISETP.NE.AND UP0, UPT, UR9, URZ, UPT ;  /* 0x000000ff0900728c */ /* 0x000fd2000bf05270 */
[----:B---3--:R-:W-:Y:S05]  /*1060*/  BRA.U UP0, `(.L_x_1299) ;  /* 0xfffffffd00e87547 */ /* 0x008fea000b83ffff */
.L_x_1294:
[----:B------:R-:W3:Y:S01]  /*1070*/  LDCU UR15, c[0x0][0x3c8] ;  /* 0x00007900ff0f77ac */ /* 0x000ee20008000800 */
[----:B------:R-:W-:Y:S01]  /*1080*/  BAR.SYNC.DEFER_BLOCKING 0x0 ;  /* 0x0000000000007b1d */ /* 0x000fe20000010000 */
[----:B------:R-:W-:-:S05]  /*1090*/  ISETP.LE.AND P0, PT, R2, UR5, PT ;  /* 0x0000000502007c0c */ /* 0x000fca000bf03270 */
[----:B------:R-:W4:Y:S01]  /*10a0*/  LDCU UR19, c[0x0][0x3cc] ;  /* 0x00007980ff1377ac */ /* 0x000f220008000800 */
[----:B------:R-:W0:Y:S01]  /*10b0*/  LDCU UR22, c[0x0][0x3d0] ;  /* 0x00007a00ff1677ac */ /* 0x000e220008000800 */
[----:B------:R-:W1:Y:S01]  /*10c0*/  LDCU UR23, c[0x0][0x3d4] ;  /* 0x00007a80ff1777ac */ /* 0x000e620008000800 */
[----:B------:R-:W2:Y:S01]  /*10d0*/  LDCU UR16, c[0x0][0x3d8] ;  /* 0x00007b00ff1077ac */ /* 0x000ea20008000800 */
[----:B---3--:R-:W-:-:S04]  /*10e0*/  UISETP.LT.AND UP0, UPT, UR5, UR15, UPT ;  /* 0x0000000f0500728c */ /* 0x008fc8000bf01270 */
[----:B------:R-:W-:Y:S02]  /*10f0*/  USEL UR4, UR5, UR15, UP0 ;  /* 0x0000000f05047287 */ /* 0x000fe40008000000 */
[----:B----4-:R-:W-:Y:S02]  /*1100*/  UISETP.GT.AND UP0, UPT, UR5, UR19, UPT ;  /* 0x000000130500728c */ /* 0x010fe4000bf04270 */
[----:B------:R-:W-:Y:S02]  /*1110*/  USHF.R.S32.HI UR8, URZ, 0x1f, UR4 ;  /* 0x0000001fff087899 */ /* 0x000fe40008011404 */
[----:B0-----:R-:W-:Y:S02]  /*1120*/  UISETP.GT.AND UP1, UPT, UR5, UR22, UPT ;  /* 0x000000160500728c */ /* 0x001fe4000bf24270 */
[----:B-1----:R-:W-:Y:S02]  /*1130*/  UISETP.GT.AND UP2, UPT, UR5, UR23, UPT ;  /* 0x000000170500728c */ /* 0x002fe4000bf44270 */
[----:B------:R-:W-:-:S02]  /*1140*/  ULEA.HI UR11, UR8, UR4, URZ, 0x5 ;  /* 0x00000004080b7291 */ /* 0x000fc4000f8f28ff */
[----:B--2---:R-:W-:Y:S01]  /*1150*/  UISETP.GT.AND UP3, UPT, UR5, UR16, UPT ;  /* 0x000000100500728c */ /* 0x004fe2000bf64270 */
[----:B------:R-:W-:Y:S10]  /*1160*/  @P0 BRA `(.L_x_1300) ;  /* 0x0000000000e80947 */ /* 0x000ff40003800000 */
        /* <DEDUP_REMOVED lines=15> */
.L_x_1301:
[----:B-----5:R-:W-:-:S05]  /*1260*/  IADD3 R7, PT, PT, R14, UR4, RZ ;  /* 0x000000040e077c10 */ /* 0x020fca000fffe0ff */
[----:B0-----:R-:W-:-:S05]  /*1270*/  IMAD R4, R7, UR14, RZ ;  /* 0x0000000e07047c24 */ /* 0x001fca000f8e02ff */
[----:B------:R-:W-:-:S04]  /*1280*/  SHF.R.S32.HI R5, RZ, 0x1f, R4 ;  /* 0x0000001fff057819 */ /* 0x000fc80000011404 */
[----:B------:R-:W-:-:S04]  /*1290*/  LEA.HI R4, R5, R4, RZ, 0x3 ;  /* 0x0000000405047211 */ /* 0x000fc800078f18ff */
[----:B------:R-:W-:-:S05]  /*12a0*/  LEA.HI.SX32 R5, R4, R15, 0x1d ;  /* 0x0000000f04057211 */ /* 0x000fca00078feaff */
[----:B-1----:R-:W-:Y:S01]  /*12b0*/  IMAD.WIDE R4, R5, 0x4, R8 ;  /* 0x0000000405047825 */ /* 0x002fe200078e0208 */
[----:B------:R-:W-:-:S05]  /*12c0*/  USHF.L.U32 UR8, UR10, 0x1, URZ ;  /* 0x000000010a087899 */ /* 0x000fca00080006ff */
[----:B------:R-:W3:Y:S01]  /*12d0*/  LDG.E.CONSTANT R4, desc[UR12][R4.64] ;  /* 0x0000000c04047981 */ /* 0x000ee2000c1e9900 */
[----:B------:R-:W-:-:S06]  /*12e0*/  UIMAD.WIDE.U32 UR8, UR8, 0x2, UR20 ;  /* 0x00000002080878a5 */ /* 0x000fcc000f8e0014 */
[----:B------:R-:W-:Y:S02]  /*12f0*/  MOV R12, UR8 ;  /* 0x00000008000c7c02 */ /* 0x000fe40008000f00 */
[----:B------:R-:W-:-:S05]  /*1300*/  MOV R13, UR9 ;  /* 0x00000009000d7c02 */ /* 0x000fca0008000f00 */
[----:B------:R-:W4:Y:S01]  /*1310*/  LDG.E.U16.CONSTANT R12, desc[UR12][R12.64+0x2] ;  /* 0x0000020c0c0c7981 */ /* 0x000f22000c1e9500 */
[----:B--2---:R-:W-:-:S06]  /*1320*/  IMAD.WIDE.U32 R6, R7, 0x2, R10 ;  /* 0x0000000207067825 */ /* 0x004fcc00078e000a */
[----:B------:R-:W2:Y:S01]  /*1330*/  LDG.E.U16.CONSTANT R6, desc[UR12][R6.64] ;  /* 0x0000000c06067981 */ /* 0x000ea2000c1e9500 */
[----:B------:R-:W-:Y:S01]  /*1340*/  UIADD3 UR4, UPT, UPT, UR4, 0x1, URZ ;  /* 0x0000000104047890 */ /* 0x000fe2000fffe0ff */
[----:B---3--:R-:W-:-:S04]  /*1350*/  SHF.R.U32.HI R16, RZ, R3, R4 ;  /* 0x00000003ff107219 */ /* 0x008fc80000011604 */
[--C-:B------:R-:W-:Y:S02]  /*1360*/  SHF.R.U32.HI R18, RZ, 0x4, R16.reuse ;  /* 0x00000004ff127819 */ /* 0x100fe40000011610 */
[----:B------:R-:W-:Y:S02]  /*1370*/  SHF.R.U32.HI R4, RZ, 0x8, R16 ;  /* 0x00000008ff047819 */ /* 0x000fe40000011610 */
[----:B------:R-:W-:Y:S02]  /*1380*/  LOP3.LUT R18, R18, 0xf, RZ, 0xc0, !PT ;  /* 0x0000000f12127812 */ /* 0x000fe400078ec0ff */
[----:B------:R-:W-:Y:S02]  /*1390*/  LOP3.LUT R4, R4, 0xf, RZ, 0xc0, !PT ;  /* 0x0000000f04047812 */ /* 0x000fe400078ec0ff */
[----:B------:R-:W-:Y:S01]  /*13a0*/  LOP3.LUT R17, R16, 0xf, RZ, 0xc0, !PT ;  /* 0x0000000f10117812 */ /* 0x000fe200078ec0ff */
[----:B------:R-:W-:Y:S01]  /*13b0*/  IMAD R5, R18, R18, R18 ;  /* 0x0000001212057224 */ /* 0x000fe200078e0212 */
[----:B------:R-:W-:-:S02]  /*13c0*/  SHF.R.U32.HI R16, RZ, 0xc, R16 ;  /* 0x0000000cff107819 */ /* 0x000fc40000011610 */
[----:B----4-:R-:W-:Y:S01]  /*13d0*/  R2UR UR8, R12 ;  /* 0x000000000c0872ca */ /* 0x010fe200000e0000 */
[C---:B------:R-:W-:Y:S01]  /*13e0*/  IMAD R20, R17.reuse, R17, R17 ;  /* 0x0000001111147224 */ /* 0x040fe200078e0211 */
[----:B------:R-:W-:Y:S01]  /*13f0*/  IADD3 R18, PT, PT, R18, 0x1, R5 ;  /* 0x0000000112127810 */ /* 0x000fe20007ffe005 */
[----:B------:R-:W-:Y:S01]  /*1400*/  IMAD R5, R4, R4, R4 ;  /* 0x0000000404057224 */ /* 0x000fe200078e0204 */
[----:B------:R-:W-:Y:S02]  /*1410*/  LOP3.LUT R16, R16, 0xf, RZ, 0xc0, !PT ;  /* 0x0000000f10107812 */ /* 0x000fe400078ec0ff */
[----:B------:R-:W-:Y:S01]  /*1420*/  IADD3 R20, PT, PT, R17, 0x1, R20 ;  /* 0x0000000111147810 */ /* 0x000fe20007ffe014 */
[----:B------:R-:W2:Y:S01]  /*1430*/  I2F.F16 R59, R18 ;  /* 0x00000012003b7306 */ /* 0x000ea20000200c00 */
[----:B------:R-:W-:Y:S01]  /*1440*/  IADD3 R4, PT, PT, R4, 0x1, R5 ;  /* 0x0000000104047810 */ /* 0x000fe20007ffe005 */
[----:B------:R-:W-:-:S04]  /*1450*/  IMAD R5, R16, R16, R16 ;  /* 0x0000001010057224 */ /* 0x000fc800078e0210 */
[----:B------:R-:W-:Y:S01]  /*1460*/  UIADD3 UR10, UPT, UPT, UR8, UR10, URZ ;  /* 0x0000000a080a7290 */ /* 0x000fe2000fffe0ff */
[----:B------:R-:W-:Y:S01]  /*1470*/  IADD3 R5, PT, PT, R16, 0x1, R5 ;  /* 0x0000000110057810 */ /* 0x000fe20007ffe005 */
[----:B------:R-:W0:Y:S02]  /*1480*/  I2F.F16 R13, R20 ;  /* 0x00000014000d7306 */ /* 0x000e240000200c00 */
[----:B------:R-:W-:Y:S01]  /*1490*/  UISETP.GE.AND UP4, UPT, UR10, UR18, UPT ;  /* 0x000000120a00728c */ /* 0x000fe2000bf86270 */
[----:B--2---:R-:W-:-:S05]  /*14a0*/  HMUL2 R59, R59.H0_H0, R6.H0_H0 ;  /* 0x200000063b3b7232 */ /* 0x004fca0000000800 */
[----:B------:R-:W1:Y:S01]  /*14b0*/  I2F.F16 R7, R4 ;  /* 0x0000000400077306 */ /* 0x000e620000200c00 */
[----:B0-----:R-:W-:-:S07]  /*14c0*/  HMUL2 R60, R13.H0_H0, R6.H0_H0 ;  /* 0x200000060d3c7232 */ /* 0x001fce0000000800 */
[----:B------:R-:W0:Y:S01]  /*14d0*/  I2F.F16 R57, R5 ;  /* 0x0000000500397306 */ /* 0x000e220000200c00 */
[-C--:B-1----:R-:W-:Y:S02]  /*14e0*/  HMUL2 R58, R7.H0_H0, R6.reuse.H0_H0 ;  /* 0x20000006073a7232 */ /* 0x082fe40000000800 */
[----:B0-----:R-:W-:Y:S01]  /*14f0*/  HMUL2 R57, R57.H0_H0, R6.H0_H0 ;  /* 0x2000000639397232 */ /* 0x001fe20000000800 */
[----:B------:R-:W-:Y:S06]  /*1500*/  BRA.U !UP4, `(.L_x_1301) ;  /* 0xfffffffd0c547547 */ /* 0x000fec000b83ffff */
.L_x_1300:
[----:B------:R-:W-:Y:S01]  /*1510*/  UISETP.GT.AND UP4, UPT, UR5, UR15, UPT ;  /* 0x0000000f0500728c */ /* 0x000fe2000bf84270 */
[----:B------:R-:W-:Y:S01]  /*1520*/  HFMA2 R3, -RZ, RZ, 0, 0 ;  /* 0x00000000ff037431 */ /* 0x000fe200000001ff */
[----:B------:R-:W-:Y:S02]  /*1530*/  CS2R R6, SRZ ;  /* 0x0000000000067805 */ /* 0x000fe4000001ff00 */
[----:B------:R-:W-:Y:S01]  /*1540*/  MOV R8, RZ ;  /* 0x000000ff00087202 */ /* 0x000fe20000000f00 */
[----:B------:R-:W-:Y:S01]  /*1550*/  USHF.R.S32.HI UR11, URZ, 0x5, UR11 ;  /* 0x00000005ff0b7899 */ /* 0x000fe2000801140b */
[----:B------:R-:W-:-:S03]  /*1560*/  UMOV UR4, URZ ;  /* 0x000000ff00047c82 */ /* 0x000fc60008000000 */
[----:B------:R-:W-:Y:S08]  /*1570*/  BRA.U !UP4, `(.L_x_1302) ;  /* 0x000000010c207547 */ /* 0x000ff0000b800000 */
        /* <DEDUP_REMOVED lines=8> */
.L_x_1302:
        /* <DEDUP_REMOVED lines=8> */
.L_x_1303:
        /* <DEDUP_REMOVED lines=8> */
.L_x_1304:
        /* <DEDUP_REMOVED lines=8> */
.L_x_1305:
        /* <DEDUP_REMOVED lines=8> */
.L_x_1306:
[----:B------:R-:W-:Y:S01]  /*1800*/  ULEA UR4, UR11, UR4, 0x3 ;  /* 0x000000040b047291 */ /* 0x000fe2000f8e18ff */
[----:B------:R-:W0:Y:S01]  /*1810*/  S2UR UR8, SR_CgaCtaId ;  /* 0x00000000000879c3 */ /* 0x000e220000008800 */
[----:B------:R-:W1:Y:S01]  /*1820*/  LDCU.64 UR10, c[0x0][0x388] ;  /* 0x00007100ff0a77ac */ /* 0x000e620008000a00 */
[----:B------:R-:W-:Y:S02]  /*1830*/  SHF.R.S32.HI R4, RZ, 0x1f, R0 ;  /* 0x0000001fff047819 */ /* 0x000fe40000011400 */
[----:B------:R-:W-:Y:S02]  /*1840*/  PRMT R56, RZ, 0x5410, RZ ;  /* 0x00005410ff387816 */ /* 0x000fe400000000ff */
[----:B------:R-:W-:Y:S01]  /*1850*/  IADD3 R3, PT, PT, R6, UR4, R3 ;  /* 0x0000000406037c10 */ /* 0x000fe2000fffe003 */
[----:B------:R-:W-:Y:S01]  /*1860*/  UMOV UR4, 0x400 ;  /* 0x0000040000047882 */ /* 0x000fe20000000000 */
[----:B------:R-:W-:Y:S02]  /*1870*/  PRMT R55, RZ, 0x5410, RZ ;  /* 0x00005410ff377816 */ /* 0x000fe400000000ff */
[----:B------:R-:W-:-:S02]  /*1880*/  IADD3 R3, PT, PT, R8, R3, R7 ;  /* 0x0000000308037210 */ /* 0x000fc40007ffe007 */
[----:B------:R-:W-:Y:S02]  /*1890*/  PRMT R54, RZ, 0x5410, RZ ;  /* 0x00005410ff367816 */ /* 0x000fe400000000ff */
[----:B------:R-:W-:Y:S01]  /*18a0*/  PRMT R53, RZ, 0x5410, RZ ;  /* 0x00005410ff357816 */ /* 0x000fe200000000ff */
[----:B------:R-:W-:Y:S01]  /*18b0*/  IMAD R3, R3, UR14, RZ ;  /* 0x0000000e03037c24 */ /* 0x000fe2000f8e02ff */
[----:B------:R-:W-:Y:S02]  /*18c0*/  PRMT R52, RZ, 0x5410, RZ ;  /* 0x00005410ff347816 */ /* 0x000fe400000000ff */
[----:B------:R-:W-:Y:S02]  /*18d0*/  PRMT R51, RZ, 0x5410, RZ ;  /* 0x00005410ff337816 */ /* 0x000fe400000000ff */
[----:B------:R-:W-:Y:S02]  /*18e0*/  IADD3 R5, P0, PT, R0, R3, RZ ;  /* 0x0000000300057210 */ /* 0x000fe40007f1e0ff */
[----:B------:R-:W-:-:S02]  /*18f0*/  VIMNMX R0, PT, PT, R2, UR22, PT ;  /* 0x0000001602007c48 */ /* 0x000fc4000bfe0100 */
[----:B------:R-:W-:Y:S01]  /*1900*/  LEA.HI.X.SX32 R4, R3, R4, 0x1, P0 ;  /* 0x0000000403047211 */ /* 0x000fe200000f0eff */
[----:B0-----:R-:W-:Y:S01]  /*1910*/  ULEA UR8, UR8, UR4, 0x18 ;  /* 0x0000000408087291 */ /* 0x001fe2000f8ec0ff */
[----:B------:R-:W-:Y:S02]  /*1920*/  ISETP.GT.AND P0, PT, R0, UR5, PT ;  /* 0x0000000500007c0c */ /* 0x000fe4000bf04270 */
[C---:B-1----:R-:W-:Y:S02]  /*1930*/  LEA R2, P1, R5.reuse, UR10, 0x2 ;  /* 0x0000000a05027c11 */ /* 0x042fe4000f8210ff */
[----:B------:R-:W-:Y:S02]  /*1940*/  PRMT R50, RZ, 0x5410, RZ ;  /* 0x00005410ff327816 */ /* 0x000fe400000000ff */
[----:B------:R-:W-:Y:S01]  /*1950*/  LEA.HI.X R3, R5, UR11, R4, 0x2, P1 ;  /* 0x0000000b05037c11 */ /* 0x000fe200088f1404 */
[----:B------:R-:W-:Y:S01]  /*1960*/  UMOV UR4, UR8 ;  /* 0x0000000800047c82 */ /* 0x000fe20008000000 */
[----:B------:R-:W-:-:S05]  /*1970*/  PRMT R48, RZ, 0x5410, RZ ;  /* 0x00005410ff307816 */ /* 0x000fca00000000ff */
[----:B------:R-:W-:Y:S05]  /*1980*/  @!P0 BRA `(.L_x_1307) ;  /* 0x0000002400708947 */ /* 0x000fea0003800000 */
[----:B------:R-:W-:Y:S01]  /*1990*/  MOV R25, UR14 ;  /* 0x0000000e00197c02 */ /* 0x000fe20008000f00 */
[----:B------:R0:W2:Y:S04]  /*19a0*/  LDG.E.128.CONSTANT R20, desc[UR12][R2.64] ;  /* 0x0000000c02147981 */ /* 0x0000a8000c1e9d00 */
[----:B------:R-:W-:Y:S01]  /*19b0*/  IMAD.WIDE R24, R25, 0x4, R2 ;  /* 0x0000000419187825 */ /* 0x000fe200078e0202 */
[----:B------:R-:W-:-:S04]  /*19c0*/  MOV R27, UR14 ;  /* 0x0000000e001b7c02 */ /* 0x000fc80008000f00 */
[----:B------:R2:W3:Y:S01]  /*19d0*/  LDG.E.128.CONSTANT R16, desc[UR12][R24.64] ;  /* 0x0000000c18107981 */ /* 0x0004e2000c1e9d00 */
[----:B------:R-:W-:Y:S01]  /*19e0*/  IMAD.WIDE R26, R27, 0x4, R24 ;  /* 0x000000041b1a7825 */ /* 0x000fe200078e0218 */
[----:B------:R-:W-:-:S04]  /*19f0*/  MOV R29, UR14 ;  /* 0x0000000e001d7c02 */ /* 0x000fc80008000f00 */
[----:B-----5:R1:W4:Y:S01]  /*1a00*/  LDG.E.128.CONSTANT R12, desc[UR12][R26.64] ;  /* 0x0000000c1a0c7981 */ /* 0x020322000c1e9d00 */
[----:B------:R-:W-:Y:S01]  /*1a10*/  IMAD.WIDE R28, R29, 0x4, R26 ;  /* 0x000000041d1c7825 */ /* 0x000fe200078e021a */
[----:B------:R-:W-:-:S04]  /*1a20*/  MOV R31, UR14 ;  /* 0x0000000e001f7c02 */ /* 0x000fc80008000f00 */
[----:B------:R3:W4:Y:S01]  /*1a30*/  LDG.E.128.CONSTANT R8, desc[UR12][R28.64] ;  /* 0x0000000c1c087981 */ /* 0x000722000c1e9d00 */
[----:B------:R-:W-:-:S05]  /*1a40*/  IMAD.WIDE R30, R31, 0x4, R28 ;  /* 0x000000041f1e7825 */ /* 0x000fca00078e021c */
[----:B------:R4:W4:Y:S01]  /*1a50*/  LDG.E.128.CONSTANT R4, desc[UR12][R30.64] ;  /* 0x0000000c1e047981 */ /* 0x000922000c1e9d00 */
[----:B0-----:R-:W-:Y:S01]  /*1a60*/  MOV R3, UR14 ;  /* 0x0000000e00037c02 */ /* 0x001fe20008000f00 */
[----:B------:R-:W-:Y:S01]  /*1a70*/  HFMA2 R0, -RZ, RZ, 0, 0.03125 ;  /* 0x00002800ff007431 */ /* 0x000fe200000001ff */
[----:B------:R-:W-:Y:S02]  /*1a80*/  UISETP.GT.AND UP0, UPT, UR6, URZ, UPT ;  /* 0x000000ff0600728c */ /* 0x000fe4000bf04270 */
[----:B------:R-:W-:Y:S01]  /*1a90*/  ULEA UR5, UR7, 0x20, 0x5 ;  /* 0x0000002007057891 */ /* 0x000fe2000f8e28ff */
[----:B------:R-:W-:Y:S01]  /*1aa0*/  IMAD.WIDE R2, R3, 0x4, R30 ;  /* 0x0000000403027825 */ /* 0x000fe200078e021e */
[----:B------:R-:W-:Y:S01]  /*1ab0*/  UIADD3 UR4, UPT, UPT, UR8, 0x40, URZ ;  /* 0x0000004008047890 */ /* 0x000fe2000fffe0ff */
[----:B--2---:R-:W-:Y:S02]  /*1ac0*/  SHF.R.U32.HI R24, RZ, 0xf, R20 ;  /* 0x0000000fff187819 */ /* 0x004fe40000011614 */
[----:B-1----:R-:W-:-:S02]  /*1ad0*/  SHF.R.U32.HI R26, RZ, 0xf, R22 ;  /* 0x0000000fff1a7819 */ /* 0x002fc40000011616 */
[----:B------:R-:W-:Y:S02]  /*1ae0*/  LOP3.LUT R24, R24, 0x10001, RZ, 0xc0, !PT ;  /* 0x0001000118187812 */ /* 0x000fe400078ec0ff */
[----:B------:R-:W-:Y:S02]  /*1af0*/  SHF.R.U32.HI R32, RZ, 0xf, R21 ;  /* 0x0000000fff207819 */ /* 0x000fe40000011615 */
[----:B------:R-:W-:Y:S02]  /*1b00*/  LOP3.LUT R26, R26, 0x10001, RZ, 0xc0, !PT ;  /* 0x000100011a1a7812 */ /* 0x000fe400078ec0ff */
[----:B---3--:R-:W-:Y:S02]  /*1b10*/  SHF.R.U32.HI R25, RZ, 0xe, R16 ;  /* 0x0000000eff197819 */ /* 0x008fe40000011610 */
[----:B------:R-:W-:Y:S02]  /*1b20*/  SHF.R.U32.HI R29, RZ, 0xe, R18 ;  /* 0x0000000eff1d7819 */ /* 0x000fe40000011612 */
[----:B------:R-:W-:-:S02]  /*1b30*/  LOP3.LUT R25, R24, 0x20002, R25, 0xf8, !PT ;  /* 0x0002000218197812 */ /* 0x000fc400078ef819 */
[----:B------:R-:W-:Y:S02]  /*1b40*/  SHF.R.U32.HI R24, RZ, 0xf, R23 ;  /* 0x0000000fff187819 */ /* 0x000fe40000011617 */
[----:B------:R-:W-:Y:S02]  /*1b50*/  LOP3.LUT R32, R32, 0x10001, RZ, 0xc0, !PT ;  /* 0x0001000120207812 */ /* 0x000fe400078ec0ff */
[----:B------:R-:W-:Y:S02]  /*1b60*/  SHF.R.U32.HI R27, RZ, 0xe, R17 ;  /* 0x0000000eff1b7819 */ /* 0x000fe40000011611 */
[----:B------:R-:W-:Y:S02]  /*1b70*/  LOP3.LUT R28, R24, 0x10001, RZ, 0xc0, !PT ;  /* 0x00010001181c7812 */ /* 0x000fe400078ec0ff */
[----:B----4-:R-:W-:Y:S02]  /*1b80*/  SHF.R.U32.HI R24, RZ, 0xd, R12 ;  /* 0x0000000dff187819 */ /* 0x010fe4000001160c */
[----:B------:R-:W-:-:S02]  /*1b90*/  LOP3.LUT R29, R26, 0x20002, R29, 0xf8, !PT ;  /* 0x000200021a1d7812 */ /* 0x000fc400078ef81d */
[----:B------:R-:W-:Y:S02]  /*1ba0*/  LOP3.LUT R27, R32, 0x20002, R27, 0xf8, !PT ;  /* 0x00020002201b7812 */ /* 0x000fe400078ef81b */
[----:B------:R-:W-:Y:S02]  /*1bb0*/  SHF.R.U32.HI R31, RZ, 0xe, R19 ;  /* 0x0000000eff1f7819 */ /* 0x000fe40000011613 */
[----:B------:R-:W-:Y:S02]  /*1bc0*/  SHF.R.U32.HI R26, RZ, 0xd, R13 ;  /* 0x0000000dff1a7819 */ /* 0x000fe4000001160d */
[----:B------:R-:W-:Y:S02]  /*1bd0*/  LOP3.LUT R25, R25, 0x40004, R24, 0xf8, !PT ;  /* 0x0004000419197812 */ /* 0x000fe400078ef818 */
[----:B------:R-:W-:Y:S02]  /*1be0*/  LOP3.LUT R31, R28, 0x20002, R31, 0xf8, !PT ;  /* 0x000200021c1f7812 */ /* 0x000fe400078ef81f */
[----:B------:R-:W-:-:S02]  /*1bf0*/  LOP3.LUT R27, R27, 0x40004, R26, 0xf8, !PT ;  /* 0x000400041b1b7812 */ /* 0x000fc400078ef81a */
[----:B------:R-:W-:Y:S02]  /*1c00*/  SHF.R.U32.HI R24, RZ, 0xc, R8 ;  /* 0x0000000cff187819 */ /* 0x000fe40000011608 */
[----:B------:R-:W-:Y:S02]  /*1c10*/  SHF.R.U32.HI R28, RZ, 0xd, R14 ;  /* 0x0000000dff1c7819 */ /* 0x000fe4000001160e */
[----:B------:R-:W-:Y:S02]  /*1c20*/  SHF.R.U32.HI R26, RZ, 0xc, R9 ;  /* 0x0000000cff1a7819 */ /* 0x000fe40000011609 */
[----:B------:R-:W-:Y:S02]  /*1c30*/  SHF.R.U32.HI R30, RZ, 0xd, R15 ;  /* 0x0000000dff1e7819 */ /* 0x000fe4000001160f */
[----:B------:R-:W-:Y:S02]  /*1c40*/  LOP3.LUT R25, R25, 0x80008, R24, 0xf8, !PT ;  /* 0x0008000819197812 */ /* 0x000fe400078ef818 */
[----:B------:R-:W-:-:S02]  /*1c50*/  LOP3.LUT R29, R29, 0x40004, R28, 0xf8, !PT ;  /* 0x000400041d1d7812 */ /* 0x000fc400078ef81c */
[----:B------:R-:W-:Y:S02]  /*1c60*/  SHF.R.U32.HI R24, RZ, 0xc, R10 ;  /* 0x0000000cff187819 */ /* 0x000fe4000001160a */
[----:B------:R-:W-:Y:S02]  /*1c70*/  LOP3.LUT R27, R27, 0x80008, R26, 0xf8, !PT ;  /* 0x000800081b1b7812 */ /* 0x000fe400078ef81a */
[----:B------:R-:W-:Y:S02]  /*1c80*/  LOP3.LUT R31, R31, 0x40004, R30, 0xf8, !PT ;  /* 0x000400041f1f7812 */ /* 0x000fe400078ef81e */
[----:B------:R-:W-:Y:S02]  /*1c90*/  SHF.R.U32.HI R26, RZ, 0xc, R11 ;  /* 0x0000000cff1a7819 */ /* 0x000fe4000001160b */
[----:B------:R-:W-:Y:S02]  /*1ca0*/  LOP3.LUT R24, R29, 0x80008, R24, 0xf8, !PT ;  /* 0x000800081d187812 */ /* 0x000fe400078ef818 */
[----:B------:R-:W-:-:S02]  /*1cb0*/  SHF.R.U32.HI R45, RZ, 0xb, R6 ;  /* 0x0000000bff2d7819 */ /* 0x000fc40000011606 */
[----:B------:R-:W-:Y:S02]  /*1cc0*/  LOP3.LUT R26, R31, 0x80008, R26, 0xf8, !PT ;  /* 0x000800081f1a7812 */ /* 0x000fe400078ef81a */
[----:B------:R-:W-:Y:S02]  /*1cd0*/  SHF.R.U32.HI R87, RZ, 0xb, R7 ;  /* 0x0000000bff577819 */ /* 0x000fe40000011607 */
[----:B------:R-:W-:Y:S02]  /*1ce0*/  SHF.R.U32.HI R88, RZ, 0xb, R4 ;  /* 0x0000000bff587819 */ /* 0x000fe40000011604 */
[----:B------:R-:W-:Y:S02]  /*1cf0*/  LOP3.LUT R45, R24, 0x100010, R45, 0xf8, !PT ;  /* 0x00100010182d7812 */ /* 0x000fe400078ef82d */
[----:B------:R-:W-:Y:S02]  /*1d00*/  SHF.R.U32.HI R86, RZ, 0xb, R5 ;  /* 0x0000000bff567819 */ /* 0x000fe40000011605 */
[----:B------:R-:W-:-:S02]  /*1d10*/  LOP3.LUT R87, R26, 0x100010, R87, 0xf8, !PT ;  /* 0x001000101a577812 */ /* 0x000fc400078ef857 */
[----:B------:R-:W-:Y:S02]  /*1d20*/  LOP3.LUT R24, R20, 0x3e003e0, RZ, 0xc0, !PT ;  /* 0x03e003e014187812 */ /* 0x000fe400078ec0ff */
[----:B------:R-:W-:Y:S02]  /*1d30*/  LOP3.LUT R26, R21, 0x3e003e0, RZ, 0xc0, !PT ;  /* 0x03e003e0151a7812 */ /* 0x000fe400078ec0ff */
[----:B------:R-:W-:Y:S02]  /*1d40*/  LOP3.LUT R28, R23, 0x3e003e0, RZ, 0xc0, !PT ;  /* 0x03e003e0171c7812 */ /* 0x000fe400078ec0ff */
[----:B------:R-:W-:Y:S02]  /*1d50*/  LOP3.LUT R88, R25, 0x100010, R88, 0xf8, !PT ;  /* 0x0010001019587812 */ /* 0x000fe400078ef858 */
[----:B------:R-:W-:Y:S02]  /*1d60*/  LOP3.LUT R86, R27, 0x100010, R86, 0xf8, !PT ;  /* 0x001000101b567812 */ /* 0x000fe400078ef856 */
        /* <DEDUP_REMOVED lines=53> */
[----:B------:R-:W-:-:S02]  /*20c0*/  HFMA2 R30, R63, R0.H0_H0, -48, -48 ;  /* 0xd200d2003f1e7431 */ /* 0x000fc40000040000 */
[-C--:B------:R-:W-:Y:S02]  /*20d0*/  HFMA2 R29, R29, R0.reuse.H0_H0, -48, -48 ;  /* 0xd200d2001d1d7431 */ /* 0x080fe40000040000 */
[-C--:B------:R-:W-:Y:S02]  /*20e0*/  HFMA2 R28, R49, R0.reuse.H0_H0, -48, -48 ;  /* 0xd200d200311c7431 */ /* 0x080fe40000040000 */
[----:B------:R-:W-:Y:S01]  /*20f0*/  HFMA2 R0, R65, R0.H0_H0, -48, -48 ;  /* 0xd200d20041007431 */ /* 0x000fe20000040000 */
[----:B------:R-:W-:Y:S06]  /*2100*/  BRA.U !UP0, `(.L_x_1307) ;  /* 0x0000001d08907547 */ /* 0x000fec000b800000 */
[----:B------:R-:W0:Y:S01]  /*2110*/  LDS.128 R24, [UR8] ;  /* 0x00000008ff187984 */ /* 0x000e220008000c00 */
[----:B------:R-:W-:Y:S01]  /*2120*/  LOP3.LUT R52, R21, 0x1f001f, RZ, 0xc0, !PT ;  /* 0x001f001f15347812 */ /* 0x000fe200078ec0ff */
[----:B------:R-:W-:Y:S01]  /*2130*/  UISETP.NE.AND UP0, UPT, UR6, 0x1, UPT ;  /* 0x000000010600788c */ /* 0x000fe2000bf05270 */
[----:B------:R-:W-:Y:S02]  /*2140*/  LOP3.LUT R54, R22, 0x1f001f, RZ, 0xc0, !PT ;  /* 0x001f001f16367812 */ /* 0x000fe400078ec0ff */
[----:B------:R-:W-:Y:S02]  /*2150*/  LOP3.LUT R84, R52, 0x64006400, RZ, 0xfc, !PT ;  /* 0x6400640034547812 */ /* 0x000fe400078efcff */
[----:B------:R-:W-:Y:S02]  /*2160*/  LOP3.LUT R54, R54, 0x64006400, RZ, 0xfc, !PT ;  /* 0x6400640036367812 */ /* 0x000fe400078efcff */
[----:B------:R-:W-:Y:S01]  /*2170*/  LOP3.LUT R76, R20, 0x1f001f, RZ, 0xc0, !PT ;  /* 0x001f001f144c7812 */ /* 0x000fe200078ec0ff */
[----:B------:R-:W-:Y:S01]  /*2180*/  HADD2 R84, R84, -1040, -1040 ;  /* 0xe410e41054547430 */ /* 0x000fe20000000000 */
[----:B------:R-:W-:Y:S01]  /*2190*/  SHF.R.U32.HI R49, RZ, 0xa, R20 ;  /* 0x0000000aff317819 */ /* 0x000fe20000011614 */
[----:B------:R-:W-:Y:S01]  /*21a0*/  HADD2 R83, R54, -1040, -1040 ;  /* 0xe410e41036537430 */ /* 0x000fe20000000000 */
[----:B------:R-:W-:-:S02]  /*21b0*/  LOP3.LUT R20, R12, 0x1f001f, RZ, 0xc0, !PT ;  /* 0x001f001f0c147812 */ /* 0x000fc400078ec0ff */
[----:B------:R-:W-:Y:S02]  /*21c0*/  SHF.R.U32.HI R62, RZ, 0xa, R12 ;  /* 0x0000000aff3e7819 */ /* 0x000fe4000001160c */
[----:B------:R-:W-:Y:S02]  /*21d0*/  LOP3.LUT R68, R14, 0x1f001f, RZ, 0xc0, !PT ;  /* 0x001f001f0e447812 */ /* 0x000fe400078ec0ff */
[----:B------:R-:W-:Y:S02]  /*21e0*/  SHF.R.U32.HI R75, RZ, 0xa, R14 ;  /* 0x0000000aff4b7819 */ /* 0x000fe4000001160e */
[----:B------:R-:W-:Y:S02]  /*21f0*/  LOP3.LUT R50, R4, 0x1f001f, RZ, 0xc0, !PT ;  /* 0x001f001f04327812 */ /* 0x000fe400078ec0ff */
[----:B------:R-:W-:Y:S02]  /*2200*/  SHF.R.U32.HI R12, RZ, 0xa, R4 ;  /* 0x0000000aff0c7819 */ /* 0x000fe40000011604 */
[----:B------:R-:W-:-:S02]  /*2210*/  LOP3.LUT R52, R5, 0x1f001f, RZ, 0xc0, !PT ;  /* 0x001f001f05347812 */ /* 0x000fc400078ec0ff */
[----:B------:R-:W-:Y:S02]  /*2220*/  SHF.R.U32.HI R14, RZ, 0xa, R5 ;  /* 0x0000000aff0e7819 */ /* 0x000fe40000011605 */
[----:B------:R-:W-:Y:S02]  /*2230*/  SHF.R.U32.HI R77, RZ, 0xa, R21 ;  /* 0x0000000aff4d7819 */ /* 0x000fe40000011615 */
[----:B------:R-:W-:Y:S02]  /*2240*/  SHF.R.U32.HI R78, RZ, 0xa, R22 ;  /* 0x0000000aff4e7819 */ /* 0x000fe40000011616 */
[----:B------:R-:W-:Y:S02]  /*2250*/  LOP3.LUT R79, R23, 0x1f001f, RZ, 0xc0, !PT ;  /* 0x001f001f174f7812 */ /* 0x000fe400078ec0ff */
[----:B------:R-:W-:Y:S02]  /*2260*/  SHF.R.U32.HI R80, RZ, 0xa, R23 ;  /* 0x0000000aff507819 */ /* 0x000fe40000011617 */
[----:B------:R-:W-:-:S02]  /*2270*/  LOP3.LUT R65, R18, 0x1f001f, RZ, 0xc0, !PT ;  /* 0x001f001f12417812 */ /* 0x000fc400078ec0ff */
[----:B------:R-:W-:Y:S01]  /*2280*/  SHF.R.U32.HI R21, RZ, 0xa, R18 ;  /* 0x0000000aff157819 */ /* 0x000fe20000011612 */
[-C--:B0-----:R-:W-:Y:S02]  /*2290*/  HFMA2 R4, R84, R24.reuse, RZ ;  /* 0x0000001854047231 */ /* 0x081fe400000000ff */
[----:B------:R-:W-:Y:S01]  /*22a0*/  HFMA2 R5, R83, R24, RZ.H0_H0 ;  /* 0x0000001853057231 */ /* 0x000fe200000400ff */
[----:B------:R-:W-:Y:S02]  /*22b0*/  LOP3.LUT R18, R19, 0x1f001f, RZ, 0xc0, !PT ;  /* 0x001f001f13127812 */ /* 0x000fe400078ec0ff */
[----:B------:R-:W-:Y:S01]  /*22c0*/  SHF.R.U32.HI R71, RZ, 0xa, R19 ;  /* 0x0000000aff477819 */ /* 0x000fe20000011613 */
[----:B------:R-:W-:Y:S01]  /*22d0*/  HFMA2 R19, R40, R25, R5 ;  /* 0x0000001928137231 */ /* 0x000fe20000000005 */
[----:B------:R-:W-:Y:S02]  /*22e0*/  LOP3.LUT R69, R13, 0x1f001f, RZ, 0xc0, !PT ;  /* 0x001f001f0d457812 */ /* 0x000fe400078ec0ff */
[----:B------:R-:W-:-:S02]  /*22f0*/  SHF.R.U32.HI R22, RZ, 0xa, R13 ;  /* 0x0000000aff167819 */ /* 0x000fc4000001160d */
[----:B------:R-:W-:Y:S02]  /*2300*/  LOP3.LUT R23, R15, 0x1f001f, RZ, 0xc0, !PT ;  /* 0x001f001f0f177812 */ /* 0x000fe400078ec0ff */
[----:B------:R-:W-:Y:S02]  /*2310*/  SHF.R.U32.HI R63, RZ, 0xa, R15 ;  /* 0x0000000aff3f7819 */ /* 0x000fe4000001160f */
[----:B------:R-:W-:Y:S02]  /*2320*/  LOP3.LUT R74, R9, 0x1f001f, RZ, 0xc0, !PT ;  /* 0x001f001f094a7812 */ /* 0x000fe400078ec0ff */
[----:B------:R-:W-:Y:S01]  /*2330*/  SHF.R.U32.HI R53, RZ, 0xa, R9 ;  /* 0x0000000aff357819 */ /* 0x000fe20000011609 */
[----:B------:R-:W-:Y:S01]  /*2340*/  HFMA2 R9, R41, R25, R4 ;  /* 0x0000001929097231 */ /* 0x000fe20000000004 */
[----:B------:R-:W-:Y:S02]  /*2350*/  LOP3.LUT R55, R6, 0x1f001f, RZ, 0xc0, !PT ;  /* 0x001f001f06377812 */ /* 0x000fe400078ec0ff */
[----:B------:R-:W-:-:S02]  /*2360*/  SHF.R.U32.HI R15, RZ, 0xa, R6 ;  /* 0x0000000aff0f7819 */ /* 0x000fc40000011606 */
[----:B------:R-:W-:Y:S02]  /*2370*/  LOP3.LUT R54, R7, 0x1f001f, RZ, 0xc0, !PT ;  /* 0x001f001f07367812 */ /* 0x000fe400078ec0ff */
[----:B------:R-:W-:Y:S02]  /*2380*/  SHF.R.U32.HI R13, RZ, 0xa, R7 ;  /* 0x0000000aff0d7819 */ /* 0x000fe40000011607 */
[----:B------:R-:W0:Y:S01]  /*2390*/  LDS.128 R4, [UR8+0x10] ;  /* 0x00001008ff047984 */ /* 0x000e220008000c00 */
[----:B------:R-:W-:Y:S02]  /*23a0*/  LOP3.LUT R73, R17, 0x1f001f, RZ, 0xc0, !PT ;  /* 0x001f001f11497812 */ /* 0x000fe400078ec0ff */
[----:B------:R-:W-:Y:S02]  /*23b0*/  SHF.R.U32.HI R64, RZ, 0xa, R17 ;  /* 0x0000000aff407819 */ /* 0x000fe40000011611 */
        /* <DEDUP_REMOVED lines=8> */
[----:B------:R-:W-:Y:S01]  /*2440*/  LOP3.LUT R46, R16, 0x1f001f, RZ, 0xc0, !PT ;  /* 0x001f001f102e7812 */ /* 0x000fe200078ec0ff */
[----:B------:R-:W-:Y:S01]  /*2450*/  HADD2 R78, R77, -1040, -1040 ;  /* 0xe410e4104d4e7430 */ /* 0x000fe20000000000 */
[----:B------:R-:W-:Y:S01]  /*2460*/  SHF.R.U32.HI R70, RZ, 0xa, R16 ;  /* 0x0000000aff467819 */ /* 0x000fe20000011610 */
[----:B------:R-:W-:Y:S01]  /*2470*/  HADD2 R79, R79, -1040, -1040 ;  /* 0xe410e4104f4f7430 */ /* 0x000fe20000000000 */
[----:B------:R-:W-:-:S02]  /*2480*/  LOP3.LUT R66, R8, 0x1f001f, RZ, 0xc0, !PT ;  /* 0x001f001f08427812 */ /* 0x000fc400078ec0ff */
[----:B------:R-:W-:Y:S01]  /*2490*/  SHF.R.U32.HI R48, RZ, 0xa, R8 ;  /* 0x0000000aff307819 */ /* 0x000fe20000011608 */
[-C--:B------:R-:W-:Y:S01]  /*24a0*/  HFMA2 R8, R17, R24.reuse, RZ.H0_H0 ;  /* 0x0000001811087231 */ /* 0x080fe200000400ff */
[----:B------:R-:W-:Y:S02]  /*24b0*/  MOV R16, R44 ;  /* 0x0000002c00107202 */ /* 0x000fe40000000f00 */
[----:B------:R-:W-:Y:S02]  /*24c0*/  LOP3.LUT R67, R11, 0x1f001f, RZ, 0xc0, !PT ;  /* 0x001f001f0b437812 */ /* 0x000fe400078ec0ff */
[----:B------:R-:W-:Y:S01]  /*24d0*/  SHF.R.U32.HI R51, RZ, 0xa, R11 ;  /* 0x0000000aff337819 */ /* 0x000fe2000001160b */
[----:B------:R-:W-:Y:S01]  /*24e0*/  HFMA2 R11, R81, R24, RZ ;  /* 0x00000018510b7231 */ /* 0x000fe200000000ff */
[----:B------:R-:W-:Y:S01]  /*24f0*/  LOP3.LUT R72, R10, 0x1f001f, RZ, 0xc0, !PT ;  /* 0x001f001f0a487812 */ /* 0x000fe200078ec0ff */
[----:B------:R-:W-:Y:S01]  /*2500*/  HFMA2 R24, R79, R26, R19 ;  /* 0x0000001a4f187231 */ /* 0x000fe20000000013 */
[----:B------:R-:W-:Y:S01]  /*2510*/  SHF.R.U32.HI R56, RZ, 0xa, R10 ;  /* 0x0000000aff387819 */ /* 0x000fe2000001160a */
[-C--:B------:R-:W-:Y:S01]  /*2520*/  HFMA2 R10, R16, R25.reuse, R8 ;  /* 0x00000019100a7231 */ /* 0x080fe20000000008 */
[----:B------:R-:W-:Y:S01]  /*2530*/  LOP3.LUT R49, R49, 0x1f001f, RZ, 0xc0, !PT ;  /* 0x001f001f31317812 */ /* 0x000fe200078ec0ff */
[----:B------:R-:W-:-:S02]  /*2540*/  HFMA2 R25, R39, R25, R11 ;  /* 0x0000001927197231 */ /* 0x000fc4000000000b */
[-C--:B------:R-:W-:Y:S01]  /*2550*/  HFMA2 R11, R78, R26.reuse, R9 ;  /* 0x0000001a4e0b7231 */ /* 0x080fe20000000009 */
        /* <DEDUP_REMOVED lines=14> */
[----:B------:R-:W-:Y:S02]  /*2640*/  HADD2 R18, R8, -1040, -1040 ;  /* 0xe410e41008127430 */ /* 0x000fe40000000000 */
[-C--:B------:R-:W-:Y:S01]  /*2650*/  HFMA2 R11, R46, R27.reuse, R11 ;  /* 0x0000001b2e0b7231 */ /* 0x080fe2000000000b */
[----:B------:R-:W-:Y:S01]  /*2660*/  LOP3.LUT R64, R64, 0x64006400, RZ, 0xfc, !PT ;  /* 0x6400640040407812 */ /* 0x000fe200078efcff */
[----:B------:R-:W-:Y:S01]  /*2670*/  HADD2 R44, R44, -1040, -1040 ;  /* 0xe410e4102c2c7430 */ /* 0x000fe20000000000 */
[----:B------:R-:W-:Y:S01]  /*2680*/  LOP3.LUT R8, R21, 0x64006400, RZ, 0xfc, !PT ;  /* 0x6400640015087812 */ /* 0x000fe200078efcff */
[----:B------:R-:W-:Y:S02]  /*2690*/  HFMA2 R25, R73, R26, R25 ;  /* 0x0000001a49197231 */ /* 0x000fe40000000019 */
[----:B------:R-:W-:Y:S01]  /*26a0*/  HFMA2 R9, R18, R27, R9 ;  /* 0x0000001b12097231 */ /* 0x000fe20000000009 */
[----:B------:R-:W-:Y:S01]  /*26b0*/  MOV R21, R61 ;  /* 0x0000003d00157202 */ /* 0x000fe20000000f00 */
[----:B0-----:R-:W-:-:S02]  /*26c0*/  HFMA2 R11, R38, R4, R11 ;  /* 0x00000004260b7231 */ /* 0x001fc4000000000b */
[----:B------:R-:W-:Y:S01]  /*26d0*/  HADD2 R65, R64, -1040, -1040 ;  /* 0xe410e41040417430 */ /* 0x000fe20000000000 */
[----:B------:R-:W-:Y:S01]  /*26e0*/  LOP3.LUT R70, R70, 0x1f001f, RZ, 0xc0, !PT ;  /* 0x001f001f46467812 */ /* 0x000fe200078ec0ff */
[-C--:B------:R-:W-:Y:S01]  /*26f0*/  HFMA2 R24, R44, R27.reuse, R24 ;  /* 0x0000001b2c187231 */ /* 0x080fe20000000018 */
[----:B------:R-:W-:Y:S01]  /*2700*/  LOP3.LUT R71, R71, 0x1f001f, RZ, 0xc0, !PT ;  /* 0x001f001f47477812 */ /* 0x000fe200078ec0ff */
[----:B------:R-:W-:Y:S02]  /*2710*/  HFMA2 R27, R49, R27, R25 ;  /* 0x0000001b311b7231 */ /* 0x000fe40000000019 */
[----:B------:R-:W-:Y:S02]  /*2720*/  HFMA2 R25, R21, R4, R9 ;  /* 0x0000000415197231 */ /* 0x000fe40000000009 */
[----:B------:R-:W-:Y:S02]  /*2730*/  HADD2 R64, R8, -1040, -1040 ;  /* 0xe410e41008407430 */ /* 0x000fe40000000000 */
[----:B------:R-:W-:-:S02]  /*2740*/  HFMA2 R26, R65, R5, R11 ;  /* 0x00000005411a7231 */ /* 0x000fc4000000000b */
[-C--:B------:R-:W-:Y:S01]  /*2750*/  HFMA2 R24, R37, R4.reuse, R24 ;  /* 0x0000000425187231 */ /* 0x080fe20000000018 */
[----:B------:R-:W0:Y:S01]  /*2760*/  LDS.128 R8, [UR8+0x20] ;  /* 0x00002008ff087984 */ /* 0x000e220008000c00 */
[----:B------:R-:W-:Y:S01]  /*2770*/  HFMA2 R61, R36, R4, R27 ;  /* 0x00000004243d7231 */ /* 0x000fe2000000001b */
[----:B------:R-:W-:Y:S01]  /*2780*/  LOP3.LUT R4, R70, 0x64006400, RZ, 0xfc, !PT ;  /* 0x6400640046047812 */ /* 0x000fe200078efcff */
[-C--:B------:R-:W-:Y:S01]  /*2790*/  HFMA2 R27, R64, R5.reuse, R24 ;  /* 0x00000005401b7231 */ /* 0x080fe20000000018 */
        /* <DEDUP_REMOVED lines=15> */
[----:B------:R-:W-:Y:S01]  /*2890*/  MOV R22, R47 ;  /* 0x0000002f00167202 */ /* 0x000fe20000000f00 */
[----:B------:R-:W-:Y:S02]  /*28a0*/  HADD2 R68, R68, -1040, -1040 ;  /* 0xe410e41044447430 */ /* 0x000fe40000000000 */
[-C--:B------:R-:W-:Y:S01]  /*28b0*/  HFMA2 R25, R23, R6.reuse, R25 ;  /* 0x0000000617197231 */ /* 0x080fe20000000019 */
[----:B------:R-:W-:Y:S01]  /*28c0*/  LOP3.LUT R5, R63, 0x1f001f, RZ, 0xc0, !PT ;  /* 0x001f001f3f057812 */ /* 0x000fe200078ec0ff */
[-C--:B------:R-:W-:Y:S01]  /*28d0*/  HFMA2 R61, R71, R6.reuse, R61 ;  /* 0x00000006473d7231 */ /* 0x080fe2000000003d */
[----:B------:R-:W-:Y:S01]  /*28e0*/  LOP3.LUT R62, R62, 0x1f001f, RZ, 0xc0, !PT ;  /* 0x001f001f3e3e7812 */ /* 0x000fe200078ec0ff */
[----:B------:R-:W-:-:S02]  /*28f0*/  HFMA2 R26, R69, R6, R26 ;  /* 0x00000006451a7231 */ /* 0x000fc4000000001a */
[----:B------:R-:W-:Y:S02]  /*2900*/  HFMA2 R27, R68, R6, R27 ;  /* 0x00000006441b7231 */ /* 0x000fe4000000001b */
[-C--:B------:R-:W-:Y:S01]  /*2910*/  HFMA2 R6, R22, R7.reuse, R25 ;  /* 0x0000000716067231 */ /* 0x080fe20000000019 */
        /* <DEDUP_REMOVED lines=9> */
[----:B------:R-:W-:-:S02]  /*29b0*/  HADD2 R62, R5, -1040, -1040 ;  /* 0xe410e410053e7430 */ /* 0x000fc40000000000 */
[-C--:B0-----:R-:W-:Y:S02]  /*29c0*/  HFMA2 R7, R47, R8.reuse, R26 ;  /* 0x000000082f077231 */ /* 0x081fe4000000001a */
[----:B------:R-:W-:Y:S01]  /*29d0*/  HADD2 R63, R63, -1040, -1040 ;  /* 0xe410e4103f3f7430 */ /* 0x000fe20000000000 */
[----:B------:R-:W-:Y:S01]  /*29e0*/  LOP3.LUT R72, R72, 0x64006400, RZ, 0xfc, !PT ;  /* 0x6400640048487812 */ /* 0x000fe200078efcff */
[----:B------:R-:W-:Y:S01]  /*29f0*/  HADD2 R25, R25, -1040, -1040 ;  /* 0xe410e41019197430 */ /* 0x000fe20000000000 */
[----:B------:R-:W-:Y:S01]  /*2a00*/  LOP3.LUT R53, R53, 0x1f001f, RZ, 0xc0, !PT ;  /* 0x001f001f35357812 */ /* 0x000fe200078ec0ff */
[----:B------:R-:W-:Y:S01]  /*2a10*/  HADD2 R61, R61, -1040, -1040 ;  /* 0xe410e4103d3d7430 */ /* 0x000fe20000000000 */
[----:B------:R-:W-:Y:S01]  /*2a20*/  LOP3.LUT R56, R56, 0x1f001f, RZ, 0xc0, !PT ;  /* 0x001f001f38387812 */ /* 0x000fe200078ec0ff */
[-C--:B------:R-:W-:Y:S02]  /*2a30*/  HFMA2 R74, R62, R8.reuse, R24 ;  /* 0x000000083e4a7231 */ /* 0x080fe40000000018 */
[----:B------:R-:W-:-:S02]  /*2a40*/  HFMA2 R26, R25, R8, R6 ;  /* 0x00000008191a7231 */ /* 0x000fc40000000006 */
[----:B------:R-:W-:Y:S01]  /*2a50*/  HFMA2 R27, R63, R8, R27 ;  /* 0x000000083f1b7231 */ /* 0x000fe2000000001b */
[----:B------:R-:W-:Y:S01]  /*2a60*/  LOP3.LUT R24, R66, 0x64006400, RZ, 0xfc, !PT ;  /* 0x6400640042187812 */ /* 0x000fe200078efcff */
[----:B------:R-:W-:Y:S02]  /*2a70*/  HADD2 R66, R4, -1040, -1040 ;  /* 0xe410e41004427430 */ /* 0x000fe40000000000 */
[-C--:B------:R-:W-:Y:S02]  /*2a80*/  HFMA2 R8, R61, R9.reuse, R7 ;  /* 0x000000093d087231 */ /* 0x080fe40000000007 */
[----:B------:R-:W-:Y:S01]  /*2a90*/  HADD2 R67, R72, -1040, -1040 ;  /* 0xe410e41048437430 */ /* 0x000fe20000000000 */
[----:B------:R-:W0:Y:S01]  /*2aa0*/  LDS.128 R4, [UR8+0x30] ;  /* 0x00003008ff047984 */ /* 0x000e220008000c00 */
[----:B------:R-:W-:Y:S01]  /*2ab0*/  HADD2 R24, R24, -1040, -1040 ;  /* 0xe410e41018187430 */ /* 0x000fe20000000000 */
[----:B------:R-:W-:Y:S01]  /*2ac0*/  LOP3.LUT R53, R53, 0x64006400, RZ, 0xfc, !PT ;  /* 0x6400640035357812 */ /* 0x000fe200078efcff */
[-C--:B------:R-:W-:Y:S01]  /*2ad0*/  HFMA2 R27, R67, R9.reuse, R27 ;  /* 0x00000009431b7231 */ /* 0x080fe2000000001b */
[----:B------:R-:W-:Y:S01]  /*2ae0*/  LOP3.LUT R48, R48, 0x1f001f, RZ, 0xc0, !PT ;  /* 0x001f001f30307812 */ /* 0x000fe200078ec0ff */
[----:B------:R-:W-:-:S02]  /*2af0*/  HFMA2 R26, R24, R9, R26 ;  /* 0x00000009181a7231 */ /* 0x000fc4000000001a */
[----:B------:R-:W-:Y:S01]  /*2b00*/  HFMA2 R74, R66, R9, R74 ;  /* 0x00000009424a7231 */ /* 0x000fe2000000004a */
[----:B------:R-:W-:Y:S01]  /*2b10*/  LOP3.LUT R56, R56, 0x64006400, RZ, 0xfc, !PT ;  /* 0x6400640038387812 */ /* 0x000fe200078efcff */
[-C--:B------:R-:W-:Y:S01]  /*2b20*/  HFMA2 R75, R31, R10.reuse, R27 ;  /* 0x0000000a1f4b7231 */ /* 0x080fe2000000001b */
[----:B------:R-:W-:Y:S01]  /*2b30*/  MOV R27, R43 ;  /* 0x0000002b001b7202 */ /* 0x000fe20000000f00 */
        /* <DEDUP_REMOVED lines=19> */
[-C--:B------:R-:W-:Y:S02]  /*2c70*/  HFMA2 R8, R26, R11.reuse, R8 ;  /* 0x0000000b1a087231 */ /* 0x080fe40000000008 */
[----:B------:R-:W-:Y:S01]  /*2c80*/  HADD2 R43, R43, -1040, -1040 ;  /* 0xe410e4102b2b7430 */ /* 0x000fe20000000000 */
        /* <DEDUP_REMOVED lines=8> */
[-C--:B0-----:R-:W-:Y:S01]  /*2d10*/  HFMA2 R9, R76, R4.reuse, R9 ;  /* 0x000000044c097231 */ /* 0x081fe20000000009 */
        /* <DEDUP_REMOVED lines=16> */
[----:B------:R-:W-:Y:S01]  /*2e20*/  HADD2 R85, R15, -1040, -1040 ;  /* 0xe410e4100f557430 */ /* 0x000fe20000000000 */
[----:B------:R-:W-:Y:S01]  /*2e30*/  PRMT R60, R60, 0x5410, R59 ;  /* 0x000054103c3c7816 */ /* 0x000fe2000000003b */
[----:B------:R-:W-:Y:S01]  /*2e40*/  HADD2 R86, R13, -1040, -1040 ;  /* 0xe410e4100d567430 */ /* 0x000fe20000000000 */
[----:B------:R-:W-:Y:S01]  /*2e50*/  PRMT R58, R58, 0x5410, R57 ;  /* 0x000054103a3a7816 */ /* 0x000fe20000000039 */
[----:B------:R-:W-:Y:S01]  /*2e60*/  HADD2 R88, R88, -1040, -1040 ;  /* 0xe410e41058587430 */ /* 0x000fe20000000000 */
[----:B------:R-:W-:Y:S01]  /*2e70*/  PRMT R54, RZ, 0x5410, RZ ;  /* 0x00005410ff367816 */ /* 0x000fe200000000ff */
[----:B------:R-:W-:Y:S01]  /*2e80*/  HADD2 R87, R4, -1040, -1040 ;  /* 0xe410e41004577430 */ /* 0x000fe20000000000 */
[----:B------:R-:W-:Y:S01]  /*2e90*/  PRMT R52, RZ, 0x5410, RZ ;  /* 0x00005410ff347816 */ /* 0x000fe200000000ff */
[----:B------:R-:W-:-:S02]  /*2ea0*/  HFMA2 R10, R85, R6, R10 ;  /* 0x00000006550a7231 */ /* 0x000fc4000000000a */
[-C--:B------:R-:W-:Y:S02]  /*2eb0*/  HFMA2 R8, R88, R7.reuse, R8 ;  /* 0x0000000758087231 */ /* 0x080fe40000000008 */
[----:B------:R-:W-:Y:S01]  /*2ec0*/  HFMA2 R53, R86, R6, R53 ;  /* 0x0000000656357231 */ /* 0x000fe20000000035 */
[----:B------:R-:W-:Y:S01]  /*2ed0*/  PRMT R51, RZ, 0x5410, RZ ;  /* 0x00005410ff337816 */ /* 0x000fe200000000ff */
[----:B------:R-:W-:Y:S01]  /*2ee0*/  HADD2 R90, R90, -1040, -1040 ;  /* 0xe410e4105a5a7430 */ /* 0x000fe20000000000 */
[----:B------:R-:W-:Y:S01]  /*2ef0*/  PRMT R50, RZ, 0x5410, RZ ;  /* 0x00005410ff327816 */ /* 0x000fe200000000ff */
[----:B------:R-:W-:Y:S01]  /*2f00*/  HADD2 R89, R89, -1040, -1040 ;  /* 0xe410e41059597430 */ /* 0x000fe20000000000 */
[----:B------:R-:W-:Y:S01]  /*2f10*/  PRMT R48, RZ, 0x5410, RZ ;  /* 0x00005410ff307816 */ /* 0x000fe200000000ff */
[-C--:B------:R-:W-:Y:S02]  /*2f20*/  HFMA2 R9, R87, R7.reuse, R9 ;  /* 0x0000000757097231 */ /* 0x080fe40000000009 */
[----:B------:R-:W-:-:S02]  /*2f30*/  HFMA2 R10, R90, R7, R10 ;  /* 0x000000075a0a7231 */ /* 0x000fc4000000000a */
[----:B------:R-:W-:Y:S02]  /*2f40*/  HFMA2 R53, R89, R7, R53 ;  /* 0x0000000759357231 */ /* 0x000fe40000000035 */
[----:B------:R-:W-:Y:S02]  /*2f50*/  HADD2 R8, R8.H0_H0, R8.H1_H1 ;  /* 0x3000000808087230 */ /* 0x000fe40000000800 */
[----:B------:R-:W-:Y:S02]  /*2f60*/  HADD2 R4, R9.H0_H0, R9.H1_H1 ;  /* 0x3000000909047230 */ /* 0x000fe40000000800 */
[----:B------:R-:W-:Y:S02]  /*2f70*/  HADD2 R10, R10.H0_H0, R10.H1_H1 ;  /* 0x3000000a0a0a7230 */ /* 0x000fe40000000800 */
[----:B------:R-:W-:Y:S01]  /*2f80*/  HADD2 R5, R53.H0_H0, R53.H1_H1 ;  /* 0x3000003535057230 */ /* 0x000fe20000000800 */
[----:B------:R-:W-:Y:S02]  /*2f90*/  PRMT R8, R8, 0x5410, R4 ;  /* 0x0000541008087816 */ /* 0x000fe40000000004 */
[----:B------:R-:W-:-:S02]  /*2fa0*/  PRMT R53, RZ, 0x5410, RZ ;  /* 0x00005410ff357816 */ /* 0x000fc400000000ff */
[----:B------:R-:W-:Y:S01]  /*2fb0*/  PRMT R10, R10, 0x5410, R5 ;  /* 0x000054100a0a7816 */ /* 0x000fe20000000005 */
[----:B------:R-:W-:-:S04]  /*2fc0*/  HFMA2 R56, R8, R60, RZ ;  /* 0x0000003c08387231 */ /* 0x000fc800000000ff */
[----:B------:R-:W-:Y:S01]  /*2fd0*/  HFMA2 R55, R10, R58, RZ.H0_H0 ;  /* 0x0000003a0a377231 */ /* 0x000fe200000400ff */
[----:B------:R-:W-:Y:S06]  /*2fe0*/  BRA.U !UP0, `(.L_x_1307) ;  /* 0x0000000d08d87547 */ /* 0x000fec000b800000 */
[----:B------:R-:W0:Y:S01]  /*2ff0*/  LDS.128 R12, [UR8+0x40] ;  /* 0x00004008ff0c7984 */ /* 0x000e220008000c00 */
[----:B------:R-:W-:Y:S01]  /*3000*/  UISETP.NE.AND UP0, UPT, UR6, 0x2, UPT ;  /* 0x000000020600788c */ /* 0x000fe2000bf05270 */
[----:B------:R-:W-:Y:S02]  /*3010*/  PRMT R60, R60, 0x5410, R59 ;  /* 0x000054103c3c7816 */ /* 0x000fe4000000003b */
[----:B------:R-:W1:Y:S01]  /*3020*/  LDS.128 R4, [UR8+0x50] ;  /* 0x00005008ff047984 */ /* 0x000e620008000c00 */
[----:B------:R-:W-:Y:S02]  /*3030*/  PRMT R58, R58, 0x5410, R57 ;  /* 0x000054103a3a7816 */ /* 0x000fe40000000039 */
[----:B------:R-:W-:Y:S02]  /*3040*/  PRMT R52, RZ, 0x5410, RZ ;  /* 0x00005410ff347816 */ /* 0x000fe400000000ff */
[----:B------:R-:W-:Y:S01]  /*3050*/  PRMT R51, RZ, 0x5410, RZ ;  /* 0x00005410ff337816 */ /* 0x000fe200000000ff */
[----:B0-----:R-:W-:-:S02]  /*3060*/  HFMA2 R8, R84, R12, RZ ;  /* 0x0000000c54087231 */ /* 0x001fc400000000ff */
[-C--:B------:R-:W-:Y:S02]  /*3070*/  HFMA2 R11, R81, R12.reuse, RZ.H0_H0 ;  /* 0x0000000c510b7231 */ /* 0x080fe400000400ff */
[-C--:B------:R-:W-:Y:S02]  /*3080*/  HFMA2 R10, R83, R12.reuse, RZ ;  /* 0x0000000c530a7231 */ /* 0x080fe400000000ff */
[-C--:B------:R-:W-:Y:S02]  /*3090*/  HFMA2 R9, R41, R13.reuse, R8 ;  /* 0x0000000d29097231 */ /* 0x080fe40000000008 */
[----:B------:R-:W-:Y:S02]  /*30a0*/  HFMA2 R8, R17, R12, RZ ;  /* 0x0000000c11087231 */ /* 0x000fe400000000ff */
[-C--:B------:R-:W-:Y:S02]  /*30b0*/  HFMA2 R10, R40, R13.reuse, R10 ;  /* 0x0000000d280a7231 */ /* 0x080fe4000000000a */
[----:B------:R-:W-:-:S02]  /*30c0*/  HFMA2 R50, R39, R13, R11 ;  /* 0x0000000d27327231 */ /* 0x000fc4000000000b */
[----:B------:R-:W-:Y:S02]  /*30d0*/  HFMA2 R13, R16, R13, R8 ;  /* 0x0000000d100d7231 */ /* 0x000fe40000000008 */
[-C--:B------:R-:W-:Y:S02]  /*30e0*/  HFMA2 R12, R78, R14.reuse, R9 ;  /* 0x0000000e4e0c7231 */ /* 0x080fe40000000009 */
[-C--:B------:R-:W-:Y:S02]  /*30f0*/  HFMA2 R48, R79, R14.reuse, R10 ;  /* 0x0000000e4f307231 */ /* 0x080fe4000000000a */
[-C--:B------:R-:W-:Y:S01]  /*3100*/  HFMA2 R50, R73, R14.reuse, R50 ;  /* 0x0000000e49327231 */ /* 0x080fe20000000032 */
[----:B------:R-:W0:Y:S01]  /*3110*/  LDS.128 R8, [UR8+0x60] ;  /* 0x00006008ff087984 */ /* 0x000e220008000c00 */
        /* <DEDUP_REMOVED lines=14> */
[-C--:B------:R-:W-:Y:S01]  /*3200*/  HFMA2 R48, R68, R6.reuse, R48 ;  /* 0x0000000644307231 */ /* 0x080fe20000000030 */
[----:B------:R-:W1:Y:S01]  /*3210*/  LDS.128 R12, [UR8+0x70] ;  /* 0x00007008ff0c7984 */ /* 0x000e620008000c00 */
[-C--:B------:R-:W-:Y:S02]  /*3220*/  HFMA2 R5, R23, R6.reuse, R5 ;  /* 0x0000000617057231 */ /* 0x080fe40000000005 */
[----:B------:R-:W-:Y:S02]  /*3230*/  HFMA2 R50, R71, R6, R50 ;  /* 0x0000000647327231 */ /* 0x000fe40000000032 */
[-C--:B------:R-:W-:Y:S02]  /*3240*/  HFMA2 R48, R34, R7.reuse, R48 ;  /* 0x0000000722307231 */ /* 0x080fe40000000030 */
[-C--:B------:R-:W-:Y:S02]  /*3250*/  HFMA2 R6, R35, R7.reuse, R4 ;  /* 0x0000000723067231 */ /* 0x080fe40000000004 */
[----:B------:R-:W-:-:S02]  /*3260*/  HFMA2 R4, R22, R7, R5 ;  /* 0x0000000716047231 */ /* 0x000fc40000000005 */
[----:B------:R-:W-:Y:S02]  /*3270*/  HFMA2 R50, R33, R7, R50 ;  /* 0x0000000721327231 */ /* 0x000fe40000000032 */
[-C--:B0-----:R-:W-:Y:S02]  /*3280*/  HFMA2 R6, R47, R8.reuse, R6 ;  /* 0x000000082f067231 */ /* 0x081fe40000000006 */
        /* <DEDUP_REMOVED lines=37> */
[----:B------:R-:W-:Y:S01]  /*34e0*/  HFMA2 R54, R7, R60, RZ ;  /* 0x0000003c07367231 */ /* 0x000fe200000000ff */
[----:B------:R-:W-:-:S03]  /*34f0*/  PRMT R50, RZ, 0x5410, RZ ;  /* 0x00005410ff327816 */ /* 0x000fc600000000ff */
[----:B------:R-:W-:Y:S01]  /*3500*/  HFMA2 R53, R48, R58, RZ.H0_H0 ;  /* 0x0000003a30357231 */ /* 0x000fe200000400ff */
[----:B------:R-:W-:Y:S01]  /*3510*/  PRMT R48, RZ, 0x5410, RZ ;  /* 0x00005410ff307816 */ /* 0x000fe200000000ff */
[----:B------:R-:W-:Y:S06]  /*3520*/  BRA.U !UP0, `(.L_x_1307) ;  /* 0x0000000908887547 */ /* 0x000fec000b800000 */
[----:B------:R-:W0:Y:S01]  /*3530*/  LDS.128 R8, [UR8+0x80] ;  /* 0x00008008ff087984 */ /* 0x000e220008000c00 */
[----:B------:R-:W-:Y:S01]  /*3540*/  MOV R91, R31 ;  /* 0x0000001f005b7202 */ /* 0x000fe20000000f00 */
[----:B------:R-:W-:Y:S01]  /*3550*/  UISETP.NE.AND UP0, UPT, UR6, 0x3, UPT ;  /* 0x000000030600788c */ /* 0x000fe2000bf05270 */
[----:B------:R-:W-:Y:S01]  /*3560*/  MOV R93, R30 ;  /* 0x0000001e005d7202 */ /* 0x000fe20000000f00 */
[----:B------:R-:W1:Y:S01]  /*3570*/  LDS.128 R4, [UR8+0x90] ;  /* 0x00009008ff047984 */ /* 0x000e620008000c00 */
[----:B------:R-:W-:Y:S02]  /*3580*/  MOV R92, R29 ;  /* 0x0000001d005c7202 */ /* 0x000fe40000000f00 */
[----:B------:R-:W-:Y:S02]  /*3590*/  MOV R94, R28 ;  /* 0x0000001c005e7202 */ /* 0x000fe40000000f00 */
[----:B------:R-:W-:Y:S02]  /*35a0*/  PRMT R60, R60, 0x5410, R59 ;  /* 0x000054103c3c7816 */ /* 0x000fe4000000003b */
[----:B------:R-:W-:Y:S01]  /*35b0*/  PRMT R58, R58, 0x5410, R57 ;  /* 0x000054103a3a7816 */ /* 0x000fe20000000039 */
        /* <DEDUP_REMOVED lines=25> */
[-C--:B------:R-:W-:Y:S01]  /*3750*/  HFMA2 R4, R23, R6.reuse, R4 ;  /* 0x0000000617047231 */ /* 0x080fe20000000004 */
[----:B------:R-:W1:Y:S01]  /*3760*/  LDS.128 R8, [UR8+0xb0] ;  /* 0x0000b008ff087984 */ /* 0x000e620008000c00 */
[----:B------:R-:W-:-:S02]  /*3770*/  HFMA2 R48, R69, R6, R48 ;  /* 0x0000000645307231 */ /* 0x000fc40000000030 */
[-C--:B------:R-:W-:Y:S02]  /*3780*/  HFMA2 R50, R68, R6.reuse, R50 ;  /* 0x0000000644327231 */ /* 0x080fe40000000032 */
[----:B------:R-:W-:Y:S02]  /*3790*/  HFMA2 R5, R71, R6, R5 ;  /* 0x0000000647057231 */ /* 0x000fe40000000005 */
[-C--:B------:R-:W-:Y:S02]  /*37a0*/  HFMA2 R6, R22, R7.reuse, R4 ;  /* 0x0000000716067231 */ /* 0x080fe40000000004 */
[-C--:B------:R-:W-:Y:S02]  /*37b0*/  HFMA2 R48, R35, R7.reuse, R48 ;  /* 0x0000000723307231 */ /* 0x080fe40000000030 */
[-C--:B------:R-:W-:Y:S02]  /*37c0*/  HFMA2 R50, R34, R7.reuse, R50 ;  /* 0x0000000722327231 */ /* 0x080fe40000000032 */
[----:B------:R-:W-:-:S02]  /*37d0*/  HFMA2 R5, R33, R7, R5 ;  /* 0x0000000721057231 */ /* 0x000fc40000000005 */
        /* <DEDUP_REMOVED lines=36> */
[----:B------:R-:W-:-:S02]  /*3a20*/  PRMT R5, R5, 0x5410, R48 ;  /* 0x0000541005057816 */ /* 0x000fc40000000030 */
[----:B------:R-:W-:Y:S02]  /*3a30*/  PRMT R48, RZ, 0x5410, RZ ;  /* 0x00005410ff307816 */ /* 0x000fe400000000ff */
[----:B------:R-:W-:Y:S01]  /*3a40*/  PRMT R51, R50, 0x5410, R8 ;  /* 0x0000541032337816 */ /* 0x000fe20000000008 */
[----:B------:R-:W-:Y:S01]  /*3a50*/  HFMA2 R52, R5, R60, RZ ;  /* 0x0000003c05347231 */ /* 0x000fe200000000ff */
[----:B------:R-:W-:-:S03]  /*3a60*/  PRMT R50, RZ, 0x5410, RZ ;  /* 0x00005410ff327816 */ /* 0x000fc600000000ff */
[----:B------:R-:W-:Y:S01]  /*3a70*/  HFMA2 R51, R51, R58, RZ.H0_H0 ;  /* 0x0000003a33337231 */ /* 0x000fe200000400ff */
        /* <DEDUP_REMOVED lines=75> */
[----:B------:R-:W-:-:S04]  /*3f30*/  HFMA2 R50, R44, R60, RZ ;  /* 0x0000003c2c327231 */ /* 0x000fc800000000ff */
[----:B------:R-:W-:-:S07]  /*3f40*/  HFMA2 R48, R45, R58, RZ.H0_H0 ;  /* 0x0000003a2d307231 */ /* 0x000fce00000400ff */
.L_x_1307:
[----:B------:R-:W-:-:S04]  /*3f50*/  UISETP.LT.AND UP0, UPT, UR18, UR16, UPT ;  /* 0x000000101200728c */ /* 0x000fc8000bf01270 */
[----:B------:R-:W-:-:S04]  /*3f60*/  USEL UR7, UR18, UR16, UP0 ;  /* 0x0000001012077287 */ /* 0x000fc80008000000 */
[----:B------:R-:W-:-:S09]  /*3f70*/  UISETP.GT.AND UP0, UPT, UR7, UR5, UPT ;  /* 0x000000050700728c */ /* 0x000fd2000bf04270 */
[----:B------:R-:W-:Y:S05]  /*3f80*/  BRA.U !UP0, `(.L_x_1308) ;  /* 0x0000002108bc7547 */ /* 0x000fea000b800000 */
[----:B------:R-:W-:Y:S02]  /*3f90*/  UISETP.LT.U32.AND UP0, UPT, UR18, UR16, UPT ;  /* 0x000000101200728c */ /* 0x000fe4000bf01070 */
[----:B------:R-:W-:Y:S01]  /*3fa0*/  UIADD3 UR7, UPT, UPT, UR4, 0x80, URZ ;  /* 0x0000008004077890 */ /* 0x000fe2000fffe0ff */
[----:B------:R-:W0:Y:S01]  /*3fb0*/  LDCU.64 UR8, c[0x0][0x3a8] ;  /* 0x00007500ff0877ac */ /* 0x000e220008000a00 */
[----:B------:R-:W-:-:S12]  /*3fc0*/  USEL UR4, UR18, UR16, UP0 ;  /* 0x0000001012047287 */ /* 0x000fd80008000000 */
.L_x_1310:
[----:B0-----:R-:W-:Y:S01]  /*3fd0*/  UMOV UR14, UR9 ;  /* 0x00000009000e7c82 */ /* 0x001fe20008000000 */
[----:B-----5:R0:W5:Y:S01]  /*3fe0*/  LDG.E.128.CONSTANT R64, desc[UR12][R2.64] ;  /* 0x0000000c02407981 */ /* 0x020162000c1e9d00 */
[----:B------:R-:W-:-:S05]  /*3ff0*/  MOV R5, UR14 ;  /* 0x0000000e00057c02 */ /* 0x000fca0008000f00 */
[----:B------:R-:W-:-:S05]  /*4000*/  IMAD.WIDE R4, R5, 0x4, R2 ;  /* 0x0000000405047825 */ /* 0x000fca00078e0202 */
[----:B------:R0:W5:Y:S01]  /*4010*/  LDG.E.128.CONSTANT R8, desc[UR12][R4.64] ;  /* 0x0000000c04087981 */ /* 0x000162000c1e9d00 */
[----:B------:R-:W-:-:S04]  /*4020*/  UIMAD UR6, UR17, -0x4, UR8 ;  /* 0xfffffffc110678a4 */ /* 0x000fc8000f8e0208 */
[----:B------:R-:W-:Y:S01]  /*4030*/  UISETP.GE.AND UP0, UPT, UR6, 0x1, UPT ;  /* 0x000000010600788c */ /* 0x000fe2000bf06270 */
[----:B------:R-:W-:-:S05]  /*4040*/  MOV R95, UR14 ;  /* 0x0000000e005f7c02 */ /* 0x000fca0008000f00 */
[----:B------:R-:W-:-:S03]  /*4050*/  IMAD.WIDE R94, R95, 0x4, R4 ;  /* 0x000000045f5e7825 */ /* 0x000fc600078e0204 */
[----:B0-----:R-:W-:Y:S05]  /*4060*/  BRA.U !UP0, `(.L_x_1309) ;  /* 0x00000021086c7547 */ /* 0x001fea000b800000 */
[----:B------:R-:W2:Y:S01]  /*4070*/  LDG.E.128.CONSTANT R4, desc[UR12][R94.64] ;  /* 0x0000000c5e047981 */ /* 0x000ea2000c1e9d00 */
[----:B-----5:R-:W-:Y:S01]  /*4080*/  SHF.R.U32.HI R23, RZ, 0xf, R67 ;  /* 0x0000000fff177819 */ /* 0x020fe20000011643 */
[----:B------:R-:W-:Y:S01]  /*4090*/  UISETP.NE.AND UP0, UPT, UR6, 0x1, UPT ;  /* 0x000000010600788c */ /* 0x000fe2000bf05270 */
[--C-:B------:R-:W-:Y:S01]  /*40a0*/  SHF.R.U32.HI R22, RZ, 0xe, R10.reuse ;  /* 0x0000000eff167819 */ /* 0x100fe2000001160a */
[----:B------:R-:W0:Y:S01]  /*40b0*/  LDS.128 R40, [UR7+-0x80] ;  /* 0xffff8007ff287984 */ /* 0x000e220008000c00 */
        /* <DEDUP_REMOVED lines=27> */
[C---:B------:R-:W-:Y:S02]  /*4270*/  LOP3.LUT R17, R66.reuse, 0x380038, RZ, 0xc0, !PT ;  /* 0x0038003842117812 */ /* 0x040fe400078ec0ff */
[----:B------:R-:W-:-:S02]  /*4280*/  LOP3.LUT R63, R66, 0x70007, RZ, 0xc0, !PT ;  /* 0x00070007423f7812 */ /* 0x000fc400078ec0ff */
[C---:B------:R-:W-:Y:S02]  /*4290*/  LOP3.LUT R24, R11.reuse, 0x380038, RZ, 0xc0, !PT ;  /* 0x003800380b187812 */ /* 0x040fe400078ec0ff */
[----:B------:R-:W-:Y:S02]  /*42a0*/  SHF.R.U32.HI R84, RZ, 0x6, R11 ;  /* 0x00000006ff547819 */ /* 0x000fe4000001160b */
[----:B------:R-:W-:Y:S02]  /*42b0*/  LOP3.LUT R76, R11, 0x70007, RZ, 0xc0, !PT ;  /* 0x000700070b4c7812 */ /* 0x000fe400078ec0ff */
[----:B------:R-:W-:Y:S02]  /*42c0*/  LOP3.LUT R19, R19, 0x10001, RZ, 0xc0, !PT ;  /* 0x0001000113137812 */ /* 0x000fe400078ec0ff */
[----:B------:R-:W-:Y:S02]  /*42d0*/  LOP3.LUT R15, R15, 0x20002, R18, 0xf8, !PT ;  /* 0x000200020f0f7812 */ /* 0x000fe400078ef812 */
[----:B------:R-:W-:-:S02]  /*42e0*/  LOP3.LUT R11, R38, 0x380038, RZ, 0xc0, !PT ;  /* 0x00380038260b7812 */ /* 0x000fc400078ec0ff */
[----:B------:R-:W-:Y:S02]  /*42f0*/  SHF.R.U32.HI R39, RZ, 0x6, R67 ;  /* 0x00000006ff277819 */ /* 0x000fe40000011643 */
[----:B------:R-:W-:Y:S02]  /*4300*/  LOP3.LUT R25, R2, 0x64006400, RZ, 0xfc, !PT ;  /* 0x6400640002197812 */ /* 0x000fe400078efcff */
[----:B------:R-:W-:Y:S02]  /*4310*/  LOP3.LUT R21, R67, 0x380038, RZ, 0xc0, !PT ;  /* 0x0038003843157812 */ /* 0x000fe400078ec0ff */
[----:B------:R-:W-:Y:S01]  /*4320*/  LOP3.LUT R22, R19, 0x20002, R22, 0xf8, !PT ;  /* 0x0002000213167812 */ /* 0x000fe200078ef816 */
        /* <DEDUP_REMOVED lines=152> */
[----:B------:R-:W1:Y:S01]  /*4cb0*/  LDS.128 R36, [UR7+-0x60] ;  /* 0xffffa007ff247984 */ /* 0x000e620008000c00 */
        /* <DEDUP_REMOVED lines=342> */
.L_x_1309:
[----:B------:R-:W-:Y:S01]  /*6220*/  UIADD3 UR5, UPT, UPT, UR5, 0x20, URZ ;  /* 0x0000002005057890 */ /* 0x000fe2000fffe0ff */
[----:B------:R-:W-:Y:S01]  /*6230*/  MOV R3, UR14 ;  /* 0x0000000e00037c02 */ /* 0x000fe20008000f00 */
[----:B------:R-:W-:Y:S02]  /*6240*/  UIADD3 UR7, UPT, UPT, UR7, 0x40, URZ ;  /* 0x0000004007077890 */ /* 0x000fe4000fffe0ff */
[----:B------:R-:W-:Y:S02]  /*6250*/  UISETP.GE.AND UP0, UPT, UR5, UR4, UPT ;  /* 0x000000040500728c */ /* 0x000fe4000bf06270 */
[----:B------:R-:W-:-:S07]  /*6260*/  IMAD.WIDE R2, R3, 0x4, R94 ;  /* 0x0000000403027825 */ /* 0x000fce00078e025e */
[----:B------:R-:W-:Y:S05]  /*6270*/  BRA.U !UP0, `(.L_x_1310) ;  /* 0xffffffdd08547547 */ /* 0x000fea000b83ffff */
.L_x_1308:
[----:B------:R-:W-:-:S13]  /*6280*/  ISETP.LT.AND P0, PT, RZ, UR6, PT ;  /* 0x00000006ff007c0c */ /* 0x000fda000bf01270 */
[----:B------:R-:W-:Y:S05]  /*6290*/  @!P0 EXIT ;  /* 0x000000000000894d */ /* 0x000fea0003800000 */
[----:B------:R-:W0:Y:S01]  /*62a0*/  S2R R0, SR_CTAID.X ;  /* 0x0000000000007919 */ /* 0x000e220000002500 */
[----:B------:R-:W1:Y:S01]  /*62b0*/  LDC.64 R4, c[0x0][0x3a0] ;  /* 0x0000e800ff047b82 */ /* 0x000e620000000a00 */
[----:B------:R-:W0:Y:S01]  /*62c0*/  S2R R3, SR_TID.X ;  /* 0x0000000000037919 */ /* 0x000e220000002100 */
[----:B------:R-:W2:Y:S01]  /*62d0*/  S2R R7, SR_CTAID.Y ;  /* 0x0000000000077919 */ /* 0x000ea20000002600 */
[----:B0-----:R-:W-:-:S05]  /*62e0*/  LEA R0, R0, R3, 0x5 ;  /* 0x0000000300007211 */ /* 0x001fca00078e28ff */
[----:B--2---:R-:W-:-:S05]  /*62f0*/  IMAD R0, R7, UR14, R0 ;  /* 0x0000000e07007c24 */ /* 0x004fca000f8e0200 */
        /* <DEDUP_REMOVED lines=9> */
.L_x_1314:
[----:B------:R-:W0:Y:S02]  /*6390*/  LDS R2, [R0] ;  /* 0x0000000000027984 */ /* 0x000e240000000800 */
[----:B0-----:R-:W-:-:S05]  /*63a0*/  HADD2 R3, R2, R56 ;  /* 0x0000003802037230 */ /* 0x001fca0000000000 */
[----:B------:R-:W0:Y:S02]  /*63b0*/  ATOMS.CAST.SPIN P0, [R0], R2, R3 ;  /* 0x000000020000758d */ /* 0x000e240001800003 */
[----:B0-----:R-:W-:Y:S05]  /*63c0*/  @!P0 BRA `(.L_x_1314) ;  /* 0xfffffffc00f08947 */ /* 0x001fea000383ffff */
[----:B------:R-:W-:Y:S05]  /*63d0*/  BRA `(.L_x_1312) ;  /* 0x00000000000c7947 */ /* 0x000fea0003800000 */
.L_x_1313:
[----:B------:R-:W2:Y:S02]  /*63e0*/  LD.E R0, desc[UR12][R4.64] ;  /* 0x0000000c04007980 */ /* 0x000ea4000c101900 */
[----:B--2---:R-:W-:-:S05]  /*63f0*/  IADD3 R3, PT, PT, R56, R0, RZ ;  /* 0x0000000038037210 */ /* 0x004fca0007ffe0ff */
[----:B------:R0:W-:Y:S02]  /*6400*/  ST.E desc[UR12][R4.64], R3 ;  /* 0x0000000304007985 */ /* 0x0001e4000c10190c */
.L_x_1312:
[----:B------:R-:W-:Y:S05]  /*6410*/  BSYNC.RECONVERGENT B0 ;  /* 0x0000000000007941 */ /* 0x000fea0003800200 */
.L_x_1311:
[----:B------:R1:W-:Y:S01]  /*6420*/  ATOM.E.ADD.F16x2.RN.STRONG.GPU P0, RZ, desc[UR12][R4.64+0x4], R55 ;  /* 0x8000043704ff79a2 */ /* 0x0003e2000c10e10c */
[----:B------:R-:W-:Y:S04]  /*6430*/  BSSY.RECONVERGENT B0, `(.L_x_1315) ;  /* 0x000000e000007945 */ /* 0x000fe80003800200 */
[----:B-1----:R-:W-:Y:S05]  /*6440*/  @P0 BRA `(.L_x_1316) ;  /* 0x0000000000300947 */ /* 0x002fea0003800000 */
[----:B------:R-:W1:Y:S02]  /*6450*/  QSPC.E.S P0, RZ, [R4+0x4] ;  /* 0x0000040004ff73aa */ /* 0x000e640000000500 */
[----:B-1----:R-:W-:Y:S05]  /*6460*/  @!P0 BRA `(.L_x_1317) ;  /* 0x00000000001c8947 */ /* 0x002fea0003800000 */
[----:B------:R-:W-:-:S04]  /*6470*/  MOV R2, R4 ;  /* 0x0000000400027202 */ /* 0x000fc80000000f00 */
[----:B------:R-:W-:-:S07]  /*6480*/  MOV R0, R2 ;  /* 0x0000000200007202 */ /* 0x000fce0000000f00 */
.L_x_1318:
[----:B------:R-:W0:Y:S02]  /*6490*/  LDS R2, [R0+0x4] ;  /* 0x0000040000027984 */ /* 0x000e240000000800 */
[----:B0-----:R-:W-:-:S05]  /*64a0*/  HFMA2 R3, R2, 1, 1, R55 ;  /* 0x3c003c0002037831 */ /* 0x001fca0000000037 */
[----:B------:R-:W0:Y:S02]  /*64b0*/  ATOMS.CAST.SPIN P0, [R0+0x4], R2, R3 ;  /* 0x000004020000758d */ /* 0x000e240001800003 */
[----:B0-----:R-:W-:Y:S05]  /*64c0*/  @!P0 BRA `(.L_x_1318) ;  /* 0xfffffffc00f08947 */ /* 0x001fea000383ffff */
[----:B------:R-:W-:Y:S05]  /*64d0*/  BRA `(.L_x_1316) ;  /* 0x00000000000c7947 */ /* 0x000fea0003800000 */
.L_x_1317:
[----:B------:R-:W0:Y:S02]  /*64e0*/  LD.E R0, desc[UR12][R4.64+0x4] ;  /* 0x0000040c04007980 */ /* 0x000e24000c101900 */
[----:B0-----:R-:W-:-:S05]  /*64f0*/  IADD3 R3, PT, PT, R55, R0, RZ ;  /* 0x0000000037037210 */ /* 0x001fca0007ffe0ff */
[----:B------:R1:W-:Y:S02]  /*6500*/  ST.E desc[UR12][R4.64+0x4], R3 ;  /* 0x0000040304007985 */ /* 0x0003e4000c10190c */
.L_x_1316:
[----:B------:R-:W-:Y:S05]  /*6510*/  BSYNC.RECONVERGENT B0 ;  /* 0x0000000000007941 */ /* 0x000fea0003800200 */
.L_x_1315:
        /* <DEDUP_REMOVED lines=12> */
.L_x_1322:
[----:B------:R-:W0:Y:S02]  /*65e0*/  LDS R2, [R0] ;  /* 0x0000000000027984 */ /* 0x000e240000000800 */
[----:B0-----:R-:W-:-:S05]  /*65f0*/  HADD2 R3, R2, R54 ;  /* 0x0000003602037230 */ /* 0x001fca0000000000 */
[----:B------:R-:W0:Y:S02]  /*6600*/  ATOMS.CAST.SPIN P0, [R0], R2, R3 ;  /* 0x000000020000758d */ /* 0x000e240001800003 */
[----:B0-----:R-:W-:Y:S05]  /*6610*/  @!P0 BRA `(.L_x_1322) ;  /* 0xfffffffc00f08947 */ /* 0x001fea000383ffff */
[----:B------:R-:W-:Y:S05]  /*6620*/  BRA `(.L_x_1320) ;  /* 0x00000000000c7947 */ /* 0x000fea0003800000 */
.L_x_1321:
[----:B------:R-:W2:Y:S02]  /*6630*/  LD.E R0, desc[UR12][R4.64] ;  /* 0x0000000c04007980 */ /* 0x000ea4000c101900 */
[----:B--2---:R-:W-:-:S05]  /*6640*/  IADD3 R3, PT, PT, R54, R0, RZ ;  /* 0x0000000036037210 */ /* 0x004fca0007ffe0ff */
[----:B------:R0:W-:Y:S02]  /*6650*/  ST.E desc[UR12][R4.64], R3 ;  /* 0x0000000304007985 */ /* 0x0001e4000c10190c */
.L_x_1320:
[----:B------:R-:W-:Y:S05]  /*6660*/  BSYNC.RECONVERGENT B0 ;  /* 0x0000000000007941 */ /* 0x000fea0003800200 */
.L_x_1319:
[----:B------:R1:W-:Y:S01]  /*6670*/  ATOM.E.ADD.F16x2.RN.STRONG.GPU P0, RZ, desc[UR12][R4.64+0x4], R53 ;  /* 0x8000043504ff79a2 */ /* 0x0003e2000c10e10c */
[----:B------:R-:W-:Y:S04]  /*6680*/  BSSY.RECONVERGENT B0, `(.L_x_1323) ;  /* 0x000000e000007945 */ /* 0x000fe80003800200 */
[----:B-1----:R-:W-:Y:S05]  /*6690*/  @P0 BRA `(.L_x_1324) ;  /* 0x0000000000300947 */ /* 0x002fea0003800000 */
[----:B------:R-:W1:Y:S02]  /*66a0*/  QSPC.E.S P0, RZ, [R4+0x4] ;  /* 0x0000040004ff73aa */ /* 0x000e640000000500 */
[----:B-1----:R-:W-:Y:S05]  /*66b0*/  @!P0 BRA `(.L_x_1325) ;  /* 0x00000000001c8947 */ /* 0x002fea0003800000 */
[----:B------:R-:W-:-:S04]  /*66c0*/  MOV R2, R4 ;  /* 0x0000000400027202 */ /* 0x000fc80000000f00 */
[----:B------:R-:W-:-:S07]  /*66d0*/  MOV R0, R2 ;  /* 0x0000000200007202 */ /* 0x000fce0000000f00 */
.L_x_1326:
[----:B------:R-:W0:Y:S02]  /*66e0*/  LDS R2, [R0+0x4] ;  /* 0x0000040000027984 */ /* 0x000e240000000800 */
[----:B0-----:R-:W-:-:S05]  /*66f0*/  HFMA2 R3, R2, 1, 1, R53 ;  /* 0x3c003c0002037831 */ /* 0x001fca0000000035 */
[----:B------:R-:W0:Y:S02]  /*6700*/  ATOMS.CAST.SPIN P0, [R0+0x4], R2, R3 ;  /* 0x000004020000758d */ /* 0x000e240001800003 */
[----:B0-----:R-:W-:Y:S05]  /*6710*/  @!P0 BRA `(.L_x_1326) ;  /* 0xfffffffc00f08947 */ /* 0x001fea000383ffff */
[----:B------:R-:W-:Y:S05]  /*6720*/  BRA `(.L_x_1324) ;  /* 0x00000000000c7947 */ /* 0x000fea0003800000 */
.L_x_1325:
[----:B------:R-:W0:Y:S02]  /*6730*/  LD.E R0, desc[UR12][R4.64+0x4] ;  /* 0x0000040c04007980 */ /* 0x000e24000c101900 */
[----:B0-----:R-:W-:-:S05]  /*6740*/  IADD3 R3, PT, PT, R53, R0, RZ ;  /* 0x0000000035037210 */ /* 0x001fca0007ffe0ff */
[----:B------:R1:W-:Y:S02]  /*6750*/  ST.E desc[UR12][R4.64+0x4], R3 ;  /* 0x0000040304007985 */ /* 0x0003e4000c10190c */
.L_x_1324:
[----:B------:R-:W-:Y:S05]  /*6760*/  BSYNC.RECONVERGENT B0 ;  /* 0x0000000000007941 */ /* 0x000fea0003800200 */
.L_x_1323:
        /* <DEDUP_REMOVED lines=12> */
.L_x_1330:
[----:B------:R-:W0:Y:S02]  /*6830*/  LDS R2, [R0] ;  /* 0x0000000000027984 */ /* 0x000e240000000800 */
[----:B0-----:R-:W-:-:S05]  /*6840*/  HADD2 R3, R2, R52 ;  /* 0x0000003402037230 */ /* 0x001fca0000000000 */
[----:B------:R-:W0:Y:S02]  /*6850*/  ATOMS.CAST.SPIN P0, [R0], R2, R3 ;  /* 0x000000020000758d */ /* 0x000e240001800003 */
[----:B0-----:R-:W-:Y:S05]  /*6860*/  @!P0 BRA `(.L_x_1330) ;  /* 0xfffffffc00f08947 */ /* 0x001fea000383ffff */
[----:B------:R-:W-:Y:S05]  /*6870*/  BRA `(.L_x_1328) ;  /* 0x00000000000c7947 */ /* 0x000fea0003800000 */
.L_x_1329:
[----:B------:R-:W2:Y:S02]  /*6880*/  LD.E R0, desc[UR12][R4.64] ;  /* 0x0000000c04007980 */ /* 0x000ea4000c101900 */
[----:B--2---:R-:W-:-:S05]  /*6890*/  IADD3 R3, PT, PT, R52, R0, RZ ;  /* 0x0000000034037210 */ /* 0x004fca0007ffe0ff */
[----:B------:R0:W-:Y:S02]  /*68a0*/  ST.E desc[UR12][R4.64], R3 ;  /* 0x0000000304007985 */ /* 0x0001e4000c10190c */
.L_x_1328:
[----:B------:R-:W-:Y:S05]  /*68b0*/  BSYNC.RECONVERGENT B0 ;  /* 0x0000000000007941 */ /* 0x000fea0003800200 */
.L_x_1327:
[----:B------:R1:W-:Y:S01]  /*68c0*/  ATOM.E.ADD.F16x2.RN.STRONG.GPU P0, RZ, desc[UR12][R4.64+0x4], R51 ;  /* 0x8000043304ff79a2 */ /* 0x0003e2000c10e10c */
[----:B------:R-:W-:Y:S04]  /*68d0*/  BSSY.RECONVERGENT B0, `(.L_x_1331) ;  /* 0x000000e000007945 */ /* 0x000fe80003800200 */
[----:B-1----:R-:W-:Y:S05]  /*68e0*/  @P0 BRA `(.L_x_1332) ;  /* 0x0000000000300947 */ /* 0x002fea0003800000 */
[----:B------:R-:W1:Y:S02]  /*68f0*/  QSPC.E.S P0, RZ, [R4+0x4] ;  /* 0x0000040004ff73aa */ /* 0x000e640000000500 */
[----:B-1----:R-:W-:Y:S05]  /*6900*/  @!P0 BRA `(.L_x_1333) ;  /* 0x00000000001c8947 */ /* 0x002fea0003800000 */
[----:B------:R-:W-:-:S04]  /*6910*/  MOV R2, R4 ;  /* 0x0000000400027202 */ /* 0x000fc80000000f00 */
[----:B------:R-:W-:-:S07]  /*6920*/  MOV R0, R2 ;  /* 0x0000000200007202 */ /* 0x000fce0000000f00 */
.L_x_1334:
[----:B------:R-:W0:Y:S02]  /*6930*/  LDS R2, [R0+0x4] ;  /* 0x0000040000027984 */ /* 0x000e240000000800 */
[----:B0-----:R-:W-:-:S05]  /*6940*/  HFMA2 R3, R2, 1, 1, R51 ;  /* 0x3c003c0002037831 */ /* 0x001fca0000000033 */
[----:B------:R-:W0:Y:S02]  /*6950*/  ATOMS.CAST.SPIN P0, [R0+0x4], R2, R3 ;  /* 0x000004020000758d */ /* 0x000e240001800003 */
[----:B0-----:R-:W-:Y:S05]  /*6960*/  @!P0 BRA `(.L_x_1334) ;  /* 0xfffffffc00f08947 */ /* 0x001fea000383ffff */
[----:B------:R-:W-:Y:S05]  /*6970*/  BRA `(.L_x_1332) ;  /* 0x00000000000c7947 */ /* 0x000fea0003800000 */
.L_x_1333:
[----:B------:R-:W0:Y:S02]  /*6980*/  LD.E R0, desc[UR12][R4.64+0x4] ;  /* 0x0000040c04007980 */ /* 0x000e24000c101900 */
[----:B0-----:R-:W-:-:S05]  /*6990*/  IADD3 R3, PT, PT, R51, R0, RZ ;  /* 0x0000000033037210 */ /* 0x001fca0007ffe0ff */
[----:B------:R1:W-:Y:S02]  /*69a0*/  ST.E desc[UR12][R4.64+0x4], R3 ;  /* 0x0000040304007985 */ /* 0x0003e4000c10190c */
.L_x_1332:
[----:B------:R-:W-:Y:S05]  /*69b0*/  BSYNC.RECONVERGENT B0 ;  /* 0x0000000000007941 */ /* 0x000fea0003800200 */
.L_x_1331:
        /* <DEDUP_REMOVED lines=12> */
.L_x_1338:
[----:B------:R-:W0:Y:S02]  /*6a80*/  LDS R2, [R0] ;  /* 0x0000000000027984 */ /* 0x000e240000000800 */
[----:B0-----:R-:W-:-:S05]  /*6a90*/  HADD2 R3, R2, R50 ;  /* 0x0000003202037230 */ /* 0x001fca0000000000 */
[----:B------:R-:W0:Y:S02]  /*6aa0*/  ATOMS.CAST.SPIN P0, [R0], R2, R3 ;  /* 0x000000020000758d */ /* 0x000e240001800003 */
[----:B0-----:R-:W-:Y:S05]  /*6ab0*/  @!P0 BRA `(.L_x_1338) ;  /* 0xfffffffc00f08947 */ /* 0x001fea000383ffff */
[----:B------:R-:W-:Y:S05]  /*6ac0*/  BRA `(.L_x_1336) ;  /* 0x00000000000c7947 */ /* 0x000fea0003800000 */
.L_x_1337:
[----:B------:R-:W2:Y:S02]  /*6ad0*/  LD.E R0, desc[UR12][R4.64] ;  /* 0x0000000c04007980 */ /* 0x000ea4000c101900 */
[----:B--2---:R-:W-:-:S05]  /*6ae0*/  IADD3 R3, PT, PT, R50, R0, RZ ;  /* 0x0000000032037210 */ /* 0x004fca0007ffe0ff */
[----:B------:R0:W-:Y:S02]  /*6af0*/  ST.E desc[UR12][R4.64], R3 ;  /* 0x0000000304007985 */ /* 0x0001e4000c10190c */
.L_x_1336:
[----:B------:R-:W-:Y:S05]  /*6b00*/  BSYNC.RECONVERGENT B0 ;  /* 0x0000000000007941 */ /* 0x000fea0003800200 */
.L_x_1335:
[----:B------:R1:W-:Y:S02]  /*6b10*/  ATOM.E.ADD.F16x2.RN.STRONG.GPU P0, RZ, desc[UR12][R4.64+0x4], R48 ;  /* 0x8000043004ff79a2 */ /* 0x0003e4000c10e10c */
[----:B-1----:R-:W-:Y:S05]  /*6b20*/  @P0 EXIT ;  /* 0x000000000000094d */ /* 0x002fea0003800000 */
[----:B------:R-:W1:Y:S02]  /*6b30*/  QSPC.E.S P0, RZ, [R4+0x4] ;  /* 0x0000040004ff73aa */ /* 0x000e640000000500 */
[----:B-1----:R-:W-:Y:S05]  /*6b40*/  @!P0 BRA `(.L_x_1339) ;  /* 0x00000000001c8947 */ /* 0x002fea0003800000 */
[----:B------:R-:W-:-:S04]  /*6b50*/  MOV R2, R4 ;  /* 0x0000000400027202 */ /* 0x000fc80000000f00 */
[----:B------:R-:W-:-:S07]  /*6b60*/  MOV R0, R2 ;  /* 0x0000000200007202 */ /* 0x000fce0000000f00 */
.L_x_1340:
[----:B------:R-:W0:Y:S02]  /*6b70*/  LDS R2, [R0+0x4] ;  /* 0x0000040000027984 */ /* 0x000e240000000800 */
[----:B0-----:R-:W-:-:S05]  /*6b80*/  HFMA2 R3, R2, 1, 1, R48 ;  /* 0x3c003c0002037831 */ /* 0x001fca0000000030 */
[----:B------:R-:W0:Y:S02]  /*6b90*/  ATOMS.CAST.SPIN P0, [R0+0x4], R2, R3 ;  /* 0x000004020000758d */ /* 0x000e240001800003 */
[----:B0-----:R-:W-:Y:S05]  /*6ba0*/  @!P0 BRA `(.L_x_1340) ;  /* 0xfffffffc00f08947 */ /* 0x001fea000383ffff */
[----:B------:R-:W-:Y:S05]  /*6bb0*/  EXIT ;  /* 0x000000000000794d */ /* 0x000fea0003800000 */
.L_x_1339:
[----:B------:R-:W0:Y:S02]  /*6bc0*/  LD.E R0, desc[UR12][R4.64+0x4] ;  /* 0x0000040c04007980 */ /* 0x000e24000c101900 */
[----:B0-----:R-:W-:-:S05]  /*6bd0*/  IADD3 R3, PT, PT, R48, R0, RZ ;  /* 0x0000000030037210 */ /* 0x001fca0007ffe0ff */
[----:B------:R-:W-:Y:S01]  /*6be0*/  ST.E desc[UR12][R4.64+0x4], R3 ;  /* 0x0000040304007985 */ /* 0x000fe2000c10190c */
[----:B------:R-:W-:Y:S05]  /*6bf0*/  EXIT ;  /* 0x000000000000794d */ /* 0x000fea0003800000 */
.L_x_1341:
        /* <DEDUP_REMOVED lines=16> */
.L_x_4489:


//--------------------- .text._Z23gemm_half_q_half_kernelILi4ELi38ELb0ELb0ELi32EEvPK6__halfPKjS4_S2_PS0_iiiiPKtS7_iiiiiibS2_i --------------------------
	.section	.text._Z23gemm_half_q_half_kernelILi4ELi38ELb0ELb0ELi32EEvPK6__halfPKjS4_S2_PS0_iiiiPKtS7_iiiiiibS2_i,"ax",@progbits
	.align	128
        .global         _Z23gemm_half_q_half_kernelILi4ELi38ELb0ELb0ELi32EEvPK6__halfPKjS4_S2_PS0_iiiiPKtS7_iiiiiibS2_i
        .type           _Z23gemm_half_q_half_kernelILi4ELi38ELb0ELb0ELi32EEvPK6__halfPKjS4_S2_PS0_iiiiPKtS7_iiiiiibS2_i,@function
        .size           _Z23gemm_half_q_half_kernelILi4ELi38ELb0ELb0ELi32EEvPK6__halfPKjS4_S2_PS0_iiiiPKtS7_iiiiiibS2_i,(.L_x_4490 - _Z23gemm_half_q_half_kernelILi4ELi38ELb0ELb0ELi32EEvPK6__halfPKjS4_S2_PS0_iiiiPKtS7_iiiiiibS2_i)
        .other          _Z23gemm_half_q_half_kernelILi4ELi38ELb0ELb0ELi32EEvPK6__halfPKjS4_S2_PS0_iiiiPKtS7_iiiiiibS2_i,@"STO_CUDA_ENTRY STV_DEFAULT"
_Z23gemm_half_q_half_kernelILi4ELi38ELb0ELb0ELi32EEvPK6__halfPKjS4_S2_PS0_iiiiPKtS7_iiiiiibS2_i:
.text._Z23gemm_half_q_half_kernelILi4ELi38ELb0ELb0ELi32EEvPK6__halfPKjS4_S2_PS0_iiiiPKtS7_iiiiiibS2_i:
        /* <DEDUP_REMOVED lines=16> */
[----:B------:R-:W-:-:S02]  /*0100*/  UISETP.LT.AND UP0, UPT, UR6, 0x4, UPT ;  /* 0x000000040600788c */ /* 0x000fc4000bf01270 */
[----:B------:R-:W-:Y:S01]  /*0110*/  PLOP3.LUT P0, PT, PT, PT, UP1, 0x80, 0x8 ;  /* 0x000000000008781c */ /* 0x000fe20003f0f018 */
[----:B-----5:R-:W-:Y:S02]  /*0120*/  USHF.L.U32 UR4, UR4, 0x7, URZ ;  /* 0x0000000704047899 */ /* 0x020fe400080006ff */
[----:B------:R-:W-:Y:S01]  /*0130*/  USEL UR13, UR6, 0x4, UP0 ;  /* 0x00000004060d7887 */ /* 0x000fe20008000000 */
[----:B------:R-:W-:-:S03]  /*0140*/  ISETP.GE.OR P0, PT, R3, UR7, !P0 ;  /* 0x0000000703007c0c */ /* 0x000fc6000c706670 */
[----:B------:R-:W-:-:S10]  /*0150*/  LEA R0, R2, UR4, 0x2 ;  /* 0x0000000402007c11 */ /* 0x000fd4000f8e10ff */
        /* <DEDUP_REMOVED lines=34> */
.L_x_1347:
        /* <DEDUP_REMOVED lines=32> */
.L_x_1346:
        /* <DEDUP_REMOVED lines=20> */
.L_x_1348:
[----:B------:R-:W-:-:S13]  /*06c0*/  ISETP.EQ.AND P1, PT, RZ, UR10, PT ;  /* 0x0000000aff007c0c */ /* 0x000fda000bf22270 */
[----:B------:R-:W-:Y:S05]  /*06d0*/  @!P0 BRA P1, `(.L_x_1343) ;  /* 0x0000000400808947 */ /* 0x000fea0000800000 */
.L_x_1345:
        /* <DEDUP_REMOVED lines=12> */
.L_x_1344:
        /* <DEDUP_REMOVED lines=18> */
.L_x_1351:
        /* <DEDUP_REMOVED lines=32> */
.L_x_1350:
        /* <DEDUP_REMOVED lines=21> */
.L_x_1352:
[----:B------:R-:W-:-:S09]  /*0c10*/  UISETP.NE.OR UP0, UPT, UR10, URZ, UP0 ;  /* 0x000000ff0a00728c */ /* 0x000fd20008705670 */
[----:B------:R-:W-:Y:S05]  /*0c20*/  BRA.U !UP0, `(.L_x_1343) ;  /* 0x00000001082c7547 */ /* 0x000fea000b800000 */
.L_x_1349:
        /* <DEDUP_REMOVED lines=11> */
.L_x_1343:
[----:B------:R-:W-:Y:S05]  /*0ce0*/  BSYNC.RECONVERGENT B0 ;  /* 0x0000000000007941 */ /* 0x000fea0003800200 */
.L_x_1342:
        /* <DEDUP_REMOVED lines=15> */
[----:B-----5:R-:W-:-:S08]  /*0de0*/  LEA R3, R2, UR10, 0x2 ;  /* 0x0000000a02037c11 */ /* 0x020fd0000f8e10ff */
[----:B------:R-:W-:Y:S05]  /*0df0*/  BRA.U UP0, `(.L_x_1354) ;  /* 0x00000001008c7547 */ /* 0x000fea000b800000 */
[----:B------:R-:W-:Y:S02]  /*0e00*/  UIADD3 UR4, UPT, UPT, URZ, -UR11, URZ ;  /* 0x8000000bff047290 */ /* 0x000fe4000fffe0ff */
[----:B------:R-:W-:Y:S02]  /*0e10*/  UPLOP3.LUT UP0, UPT, UPT, UPT, UPT, 0x80, 0x8 ;  /* 0x000000000008789c */ /* 0x000fe40003f0f070 */
[----:B------:R-:W-:-:S09]  /*0e20*/  UISETP.GT.AND UP2, UPT, UR4, 0x3, UPT ;  /* 0x000000030400788c */ /* 0x000fd2000bf44270 */
[----:B------:R-:W-:Y:S05]  /*0e30*/  BRA.U !UP2, `(.L_x_1355) ;  /* 0x000000010a447547 */ /* 0x000fea000b800000 */
[----:B0-----:R-:W0:Y:S01]  /*0e40*/  LDC.64 R12, c[0x0][0x3a0] ;  /* 0x0000e800ff0c7b82 */ /* 0x001e220000000a00 */
[----:B------:R-:W-:-:S11]  /*0e50*/  UPLOP3.LUT UP0, UPT, UPT, UPT, UPT, 0x40, 0x4 ;  /* 0x000000000004789c */ /* 0x000fd60003f0e870 */
.L_x_1356:
        /* <DEDUP_REMOVED lines=15> */
.L_x_1355:
        /* <DEDUP_REMOVED lines=12> */
.L_x_1357:
[----:B------:R-:W-:-:S09]  /*1010*/  UISETP.NE.OR UP0, UPT, UR11, URZ, UP0 ;  /* 0x000000ff0b00728c */ /* 0x000fd20008705670 */
[----:B------:R-:W-:Y:S05]  /*1020*/  BRA.U !UP0, `(.L_x_1353) ;  /* 0x00000001081c7547 */ /* 0x000fea000b800000 */
.L_x_1354:
[----:B012---:R-:W0:Y:S02]  /*1030*/  LDC.64 R4, c[0x0][0x3a0] ;  /* 0x0000e800ff047b82 */ /* 0x007e240000000a00 */
.L_x_1358:
[C---:B0-----:R-:W-:Y:S01]  /*1040*/  IMAD.WIDE R6, R3.reuse, 0x2, R4 ;  /* 0x0000000203067825 */ /* 0x041fe200078e0204 */
[----:B------:R-:W-:Y:S01]  /*1050*/  UIADD3 UR11, UPT, UPT, UR11, 0x1, URZ ;  /* 0x000000010b0b7890 */ /* 0x000fe2000fffe0ff */
[----:B------:R-:W-:-:S03]  /*1060*/  IADD3 R3, PT, PT, R3, UR16, RZ ;  /* 0x0000001003037c10 */ /* 0x000fc6000fffe0ff */
[----:B------:R3:W-:Y:S01]  /*1070*/  STG.E.64 desc[UR14][R6.64], RZ ;  /* 0x000000ff06007986 */ /* 0x0007e2000c101b0e */
[----:B------:R-:W-:-:S09]  /*1080*/  UISETP.NE.AND UP0, UPT, UR11, URZ, UPT ;  /* 0x000000ff0b00728c */ /* 0x000fd2000bf05270 */
[----:B---3--:R-:W-:Y:S05]  /*1090*/  BRA.U UP0, `(.L_x_1358) ;  /* 0xfffffffd00e87547 */ /* 0x008fea000b83ffff */
.L_x_1353:
[----:B------:R-:W3:Y:S01]  /*10a0*/  LDCU UR17, c[0x0][0x3c8] ;  /* 0x00007900ff1177ac */ /* 0x000ee20008000800 */
[----:B------:R-:W4:Y:S01]  /*10b0*/  LDCU UR18, c[0x0][0x3cc] ;  /* 0x00007980ff1277ac */ /* 0x000f220008000800 */
[----:B------:R-:W0:Y:S01]  /*10c0*/  LDCU UR21, c[0x0][0x3d0] ;  /* 0x00007a00ff1577ac */ /* 0x000e220008000800 */
[----:B------:R-:W1:Y:S01]  /*10d0*/  LDCU UR24, c[0x0][0x3d4] ;  /* 0x00007a80ff1877ac */ /* 0x000e620008000800 */
[----:B------:R-:W2:Y:S01]  /*10e0*/  LDCU UR19, c[0x0][0x3d8] ;  /* 0x00007b00ff1377ac */ /* 0x000ea20008000800 */
[----:B------:R-:W-:Y:S02]  /*10f0*/  UISETP.GE.AND UP5, UPT, UR5, UR9, UPT ;  /* 0x000000090500728c */ /* 0x000fe4000bfa6270 */
[----:B---3--:R-:W-:-:S04]  /*1100*/  UISETP.LT.AND UP0, UPT, UR5, UR17, UPT ;  /* 0x000000110500728c */ /* 0x008fc8000bf01270 */
[----:B------:R-:W-:Y:S02]  /*1110*/  USEL UR4, UR5, UR17, UP0 ;  /* 0x0000001105047287 */ /* 0x000fe40008000000 */
[----:B----4-:R-:W-:Y:S02]  /*1120*/  UISETP.GT.AND UP0, UPT, UR5, UR18, UPT ;  /* 0x000000120500728c */ /* 0x010fe4000bf04270 */
[----:B------:R-:W-:Y:S02]  /*1130*/  USHF.R.S32.HI UR10, URZ, 0x1f, UR4 ;  /* 0x0000001fff0a7899 */ /* 0x000fe40008011404 */
[----:B0-----:R-:W-:Y:S02]  /*1140*/  UISETP.GT.AND UP2, UPT, UR5, UR21, UPT ;  /* 0x000000150500728c */ /* 0x001fe4000bf44270 */
[----:B-1----:R-:W-:Y:S02]  /*1150*/  UISETP.GT.AND UP3, UPT, UR5, UR24, UPT ;  /* 0x000000180500728c */ /* 0x002fe4000bf64270 */
[----:B--2---:R-:W-:-:S02]  /*1160*/  UISETP.GT.AND UP4, UPT, UR5, UR19, UPT ;  /* 0x000000130500728c */ /* 0x004fc4000bf84270 */
[----:B------:R-:W-:Y:S01]  /*1170*/  ULEA.HI UR13, UR10, UR4, URZ, 0x5 ;  /* 0x000000040a0d7291 */ /* 0x000fe2000f8f28ff */
[----:B------:R-:W-:Y:S06]  /*1180*/  BAR.SYNC.DEFER_BLOCKING 0x0 ;  /* 0x0000000000007b1d */ /* 0x000fec0000010000 */
[----:B------:R-:W-:Y:S05]  /*1190*/  BRA.U UP5, `(.L_x_1359) ;  /* 0x0000000105e87547 */ /* 0x000fea000b800000 */
[----:B------:R-:W0:Y:S01]  /*11a0*/  LDCU.64 UR22, c[0x0][0x3b8] ;  /* 0x00007700ff1677ac */ /* 0x000e220008000a00 */
[----:B------:R-:W1:Y:S01]  /*11b0*/  LDC.64 R6, c[0x0][0x390] ;  /* 0x0000e400ff067b82 */ /* 0x000e620000000a00 */
[----:B------:R-:W-:-:S07]  /*11c0*/  USHF.L.U32 UR10, UR12, 0x6, URZ ;  /* 0x000000060c0a7899 */ /* 0x000fce00080006ff */
[----:B------:R-:W2:Y:S01]  /*11d0*/  LDC.64 R8, c[0x0][0x398] ;  /* 0x0000e600ff087b82 */ /* 0x000ea20000000a00 */
[----:B0-----:R-:W-:-:S06]  /*11e0*/  UIMAD.WIDE.U32 UR10, UR10, 0x2, UR22 ;  /* 0x000000020a0a78a5 */ /* 0x001fcc000f8e0016 */
[----:B------:R-:W-:Y:S02]  /*11f0*/  MOV R4, UR10 ;  /* 0x0000000a00047c02 */ /* 0x000fe40008000f00 */
[----:B------:R-:W-:-:S05]  /*1200*/  MOV R5, UR11 ;  /* 0x0000000b00057c02 */ /* 0x000fca0008000f00 */
[----:B------:R0:W5:Y:S02]  /*1210*/  LDG.E.U16.CONSTANT R12, desc[UR14][R4.64] ;  /* 0x0000000e040c7981 */ /* 0x000164000c1e9500 */
[----:B-----5:R-:W-:Y:S01]  /*1220*/  SHF.R.S32.HI R3, RZ, 0x1f, R0 ;  /* 0x0000001fff037819 */ /* 0x020fe20000011400 */
[----:B------:R-:W-:Y:S01]  /*1230*/  UMOV UR4, URZ ;  /* 0x000000ff00047c82 */ /* 0x000fe20008000000 */
[----:B------:R-:W-:Y:S01]  /*1240*/  SHF.L.U32 R2, R2, 0x4, RZ ;  /* 0x0000000402027819 */ /* 0x000fe200000006ff */
[----:B------:R-:W-:Y:S01]  /*1250*/  UMOV UR12, UR5 ;  /* 0x00000005000c7c82 */ /* 0x000fe20008000000 */
[----:B------:R-:W-:Y:S02]  /*1260*/  LEA.HI R3, R3, R0, RZ, 0x3 ;  /* 0x0000000003037211 */ /* 0x000fe400078f18ff */
[----:B------:R-:W-:Y:S02]  /*1270*/  LOP3.LUT R13, R2, 0x10, RZ, 0xc0, !PT ;  /* 0x00000010020d7812 */ /* 0x000fe400078ec0ff */
[----:B------:R-:W-:-:S07]  /*1280*/  SHF.R.S32.HI R14, RZ, 0x3, R3 ;  /* 0x00000003ff0e7819 */ /* 0x000fce0000011403 */
.L_x_1360:
[----:B0-----:R-:W-:-:S05]  /*1290*/  IADD3 R5, PT, PT, R12, UR4, RZ ;  /* 0x000000040c057c10 */ /* 0x001fca000fffe0ff */
[----:B------:R-:W-:-:S05]  /*12a0*/  IMAD R2, R5, UR16, RZ ;  /* 0x0000001005027c24 */ /* 0x000fca000f8e02ff */
        /* <DEDUP_REMOVED lines=15> */
[----:B------:R-:W-:Y:S02]  /*13a0*/  LOP3.LUT R16, R15, 0xf, RZ, 0xc0, !PT ;  /* 0x0000000f0f107812 */ /* 0x000fe400078ec0ff */
[----:B------:R-:W-:Y:S02]  /*13b0*/  LOP3.LUT R2, R2, 0xf, RZ, 0xc0, !PT ;  /* 0x0000000f02027812 */ /* 0x000fe400078ec0ff */
[--C-:B------:R-:W-:Y:S01]  /*13c0*/  SHF.R.U32.HI R17, RZ, 0x4, R15.reuse ;  /* 0x00000004ff117819 */ /* 0x100fe2000001160f */
[----:B------:R-:W-:Y:S01]  /*13d0*/  IMAD R19, R16, R16, R16 ;  /* 0x0000001010137224 */ /* 0x000fe200078e0210 */
[----:B------:R-:W-:Y:S01]  /*13e0*/  SHF.R.U32.HI R15, RZ, 0xc, R15 ;  /* 0x0000000cff0f7819 */ /* 0x000fe2000001160f */
[----:B------:R-:W-:Y:S01]  /*13f0*/  IMAD R3, R2, R2, R2 ;  /* 0x0000000202037224 */ /* 0x000fe200078e0202 */
[----:B------:R-:W-:-:S02]  /*1400*/  LOP3.LUT R17, R17, 0xf, RZ, 0xc0, !PT ;  /* 0x0000000f11117812 */ /* 0x000fc400078ec0ff */
[----:B------:R-:W-:Y:S02]  /*1410*/  LOP3.LUT R15, R15, 0xf, RZ, 0xc0, !PT ;  /* 0x0000000f0f0f7812 */ /* 0x000fe400078ec0ff */
[----:B----4-:R-:W-:Y:S02]  /*1420*/  R2UR UR10, R10 ;  /* 0x000000000a0a72ca */ /* 0x010fe400000e0000 */
[----:B------:R-:W-:Y:S01]  /*1430*/  IADD3 R19, PT, PT, R16, 0x1, R19 ;  /* 0x0000000110137810 */ /* 0x000fe20007ffe013 */
[----:B------:R-:W-:Y:S01]  /*1440*/  IMAD R16, R17, R17, R17 ;  /* 0x0000001111107224 */ /* 0x000fe200078e0211 */
[----:B------:R-:W-:Y:S01]  /*1450*/  IADD3 R3, PT, PT, R2, 0x1, R3 ;  /* 0x0000000102037810 */ /* 0x000fe20007ffe003 */
[----:B------:R-:W-:-:S03]  /*1460*/  IMAD R2, R15, R15, R15 ;  /* 0x0000000f0f027224 */ /* 0x000fc600078e020f */
[----:B------:R-:W-:Y:S01]  /*1470*/  IADD3 R16, PT, PT, R17, 0x1, R16 ;  /* 0x0000000111107810 */ /* 0x000fe20007ffe010 */
[----:B------:R-:W2:Y:S01]  /*1480*/  I2F.F16 R19, R19 ;  /* 0x0000001300137306 */ /* 0x000ea20000200c00 */
[----:B------:R-:W-:-:S03]  /*1490*/  IADD3 R2, PT, PT, R15, 0x1, R2 ;  /* 0x000000010f027810 */ /* 0x000fc60007ffe002 */
[----:B------:R-:W-:-:S04]  /*14a0*/  UIADD3 UR12, UPT, UPT, UR10, UR12, URZ ;  /* 0x0000000c0a0c7290 */ /* 0x000fc8000fffe0ff */
[----:B------:R-:W0:Y:S01]  /*14b0*/  I2F.F16 R59, R16 ;  /* 0x00000010003b7306 */ /* 0x000e220000200c00 */
[----:B------:R-:W-:Y:S01]  /*14c0*/  UISETP.GE.AND UP5, UPT, UR12, UR7, UPT ;  /* 0x000000070c00728c */ /* 0x000fe2000bfa6270 */
[----:B--2---:R-:W-:-:S06]  /*14d0*/  HMUL2 R60, R19.H0_H0, R4.H0_H0 ;  /* 0x20000004133c7232 */ /* 0x004fcc0000000800 */
[----:B------:R-:W1:Y:S01]  /*14e0*/  I2F.F16 R3, R3 ;  /* 0x0000000300037306 */ /* 0x000e620000200c00 */
[----:B0-----:R-:W-:-:S07]  /*14f0*/  HMUL2 R59, R59.H0_H0, R4.H0_H0 ;  /* 0x200000043b3b7232 */ /* 0x001fce0000000800 */
[----:B------:R-:W0:Y:S01]  /*1500*/  I2F.F16 R57, R2 ;  /* 0x0000000200397306 */ /* 0x000e220000200c00 */
[-C--:B-1----:R-:W-:Y:S02]  /*1510*/  HMUL2 R58, R3.H0_H0, R4.reuse.H0_H0 ;  /* 0x20000004033a7232 */ /* 0x082fe40000000800 */
[----:B0-----:R-:W-:Y:S01]  /*1520*/  HMUL2 R57, R57.H0_H0, R4.H0_H0 ;  /* 0x2000000439397232 */ /* 0x001fe20000000800 */
[----:B------:R-:W-:Y:S06]  /*1530*/  BRA.U !UP5, `(.L_x_1360) ;  /* 0xfffffffd0d547547 */ /* 0x000fec000b83ffff */
.L_x_1359:
[----:B------:R-:W-:Y:S01]  /*1540*/  UISETP.GT.AND UP5, UPT, UR5, UR17, UPT ;  /* 0x000000110500728c */ /* 0x000fe2000bfa4270 */
[----:B------:R-:W-:Y:S01]  /*1550*/  HFMA2 R2, -RZ, RZ, 0, 0 ;  /* 0x00000000ff027431 */ /* 0x000fe200000001ff */
[----:B------:R-:W-:Y:S02]  /*1560*/  MOV R5, RZ ;  /* 0x000000ff00057202 */ /* 0x000fe40000000f00 */
[----:B------:R-:W-:Y:S01]  /*1570*/  CS2R R6, SRZ ;  /* 0x0000000000067805 */ /* 0x000fe2000001ff00 */
        /* <DEDUP_REMOVED lines=11> */
.L_x_1361:
        /* <DEDUP_REMOVED lines=8> */
.L_x_1362:
        /* <DEDUP_REMOVED lines=8> */
.L_x_1363:
        /* <DEDUP_REMOVED lines=8> */
.L_x_1364:
        /* <DEDUP_REMOVED lines=8> */
.L_x_1365:
[----:B------:R-:W-:Y:S01]  /*1830*/  ULEA UR4, UR13, UR4, 0x3 ;  /* 0x000000040d047291 */ /* 0x000fe2000f8e18ff */
[----:B------:R-:W0:Y:S01]  /*1840*/  S2UR UR10, SR_CgaCtaId ;  /* 0x00000000000a79c3 */ /* 0x000e220000008800 */
[----:B------:R-:W1:Y:S01]  /*1850*/  LDCU.64 UR12, c[0x0][0x388] ;  /* 0x00007100ff0c77ac */ /* 0x000e620008000a00 */
[----:B------:R-:W-:Y:S02]  /*1860*/  PRMT R56, RZ, 0x5410, RZ ;  /* 0x00005410ff387816 */ /* 0x000fe400000000ff */
[----:B------:R-:W-:Y:S01]  /*1870*/  PRMT R55, RZ, 0x5410, RZ ;  /* 0x00005410ff377816 */ /* 0x000fe200000000ff */
[----:B------:R-:W-:Y:S01]  /*1880*/  UISETP.LT.AND UP0, UPT, UR9, UR18, UPT ;  /* 0x000000120900728c */ /* 0x000fe2000bf01270 */
[----:B------:R-:W-:Y:S01]  /*1890*/  IADD3 R2, PT, PT, R5, UR4, R2 ;  /* 0x0000000405027c10 */ /* 0x000fe2000fffe002 */
[----:B------:R-:W-:Y:S01]  /*18a0*/  UMOV UR4, 0x400 ;  /* 0x0000040000047882 */ /* 0x000fe20000000000 */
[----:B------:R-:W-:Y:S01]  /*18b0*/  PRMT R54, RZ, 0x5410, RZ ;  /* 0x00005410ff367816 */ /* 0x000fe200000000ff */
[----:B------:R-:W-:Y:S01]  /*18c0*/  USEL UR9, UR9, UR18, UP0 ;  /* 0x0000001209097287 */ /* 0x000fe20008000000 */
[----:B------:R-:W-:-:S02]  /*18d0*/  IADD3 R2, PT, PT, R7, R2, R6 ;  /* 0x0000000207027210 */ /* 0x000fc40007ffe006 */
[----:B------:R-:W-:Y:S01]  /*18e0*/  PRMT R53, RZ, 0x5410, RZ ;  /* 0x00005410ff357816 */ /* 0x000fe200000000ff */
[----:B------:R-:W-:Y:S01]  /*18f0*/  UISETP.GT.AND UP0, UPT, UR9, UR5, UPT ;  /* 0x000000050900728c */ /* 0x000fe2000bf04270 */
[----:B------:R-:W-:Y:S01]  /*1900*/  PRMT R52, RZ, 0x5410, RZ ;  /* 0x00005410ff347816 */ /* 0x000fe200000000ff */
[----:B-----5:R-:W-:Y:S01]  /*1910*/  IMAD R3, R2, UR16, RZ ;  /* 0x0000001002037c24 */ /* 0x020fe2000f8e02ff */
[----:B------:R-:W-:Y:S02]  /*1920*/  SHF.R.S32.HI R2, RZ, 0x1f, R0 ;  /* 0x0000001fff027819 */ /* 0x000fe40000011400 */
[----:B------:R-:W-:Y:S02]  /*1930*/  PRMT R51, RZ, 0x5410, RZ ;  /* 0x00005410ff337816 */ /* 0x000fe400000000ff */
[----:B------:R-:W-:Y:S02]  /*1940*/  IADD3 R0, P0, PT, R0, R3, RZ ;  /* 0x0000000300007210 */ /* 0x000fe40007f1e0ff */
[----:B------:R-:W-:-:S02]  /*1950*/  PRMT R50, RZ, 0x5410, RZ ;  /* 0x00005410ff327816 */ /* 0x000fc400000000ff */
[----:B------:R-:W-:Y:S01]  /*1960*/  LEA.HI.X.SX32 R3, R3, R2, 0x1, P0 ;  /* 0x0000000203037211 */ /* 0x000fe200000f0eff */
[----:B0-----:R-:W-:Y:S01]  /*1970*/  ULEA UR10, UR10, UR4, 0x18 ;  /* 0x000000040a0a7291 */ /* 0x001fe2000f8ec0ff */
[C---:B-1----:R-:W-:Y:S02]  /*1980*/  LEA R96, P0, R0.reuse, UR12, 0x2 ;  /* 0x0000000c00607c11 */ /* 0x042fe4000f8010ff */
[----:B------:R-:W-:Y:S02]  /*1990*/  PRMT R48, RZ, 0x5410, RZ ;  /* 0x00005410ff307816 */ /* 0x000fe400000000ff */
[----:B------:R-:W-:Y:S02]  /*19a0*/  LEA.HI.X R97, R0, UR13, R3, 0x2, P0 ;  /* 0x0000000d00617c11 */ /* 0x000fe400080f1403 */
[----:B------:R-:W-:Y:S01]  /*19b0*/  UMOV UR4, UR10 ;  /* 0x0000000a00047c82 */ /* 0x000fe20008000000 */
[----:B------:R-:W-:Y:S06]  /*19c0*/  BRA.U !UP0, `(.L_x_1366) ;  /* 0x0000002908947547 */ /* 0x000fec000b800000 */
[----:B------:R-:W-:Y:S02]  /*19d0*/  MOV R13, UR16 ;  /* 0x00000010000d7c02 */ /* 0x000fe40008000f00 */
[----:B------:R-:W-:-:S03]  /*19e0*/  MOV R5, UR16 ;  /* 0x0000001000057c02 */ /* 0x000fc60008000f00 */
[----:B------:R-:W-:Y:S02]  /*19f0*/  IMAD.WIDE R12, R13, 0x4, R96 ;  /* 0x000000040d0c7825 */ /* 0x000fe400078e0260 */
[----:B------:R-:W2:Y:S02]  /*1a00*/  LDG.E.128.CONSTANT R96, desc[UR14][R96.64] ;  /* 0x0000000e60607981 */ /* 0x000ea4000c1e9d00 */
[----:B------:R-:W-:Y:S02]  /*1a10*/  IMAD.WIDE R4, R5, 0x4, R12 ;  /* 0x0000000405047825 */ /* 0x000fe400078e020c */
[----:B------:R-:W3:Y:S04]  /*1a20*/  LDG.E.128.CONSTANT R12, desc[UR14][R12.64] ;  /* 0x0000000e0c0c7981 */ /* 0x000ee8000c1e9d00 */
[----:B------:R-:W4:Y:S01]  /*1a30*/  LDG.E.128.CONSTANT R8, desc[UR14][R4.64] ;  /* 0x0000000e04087981 */ /* 0x000f22000c1e9d00 */
[----:B------:R-:W-:Y:S01]  /*1a40*/  MOV R3, UR16 ;  /* 0x0000001000037c02 */ /* 0x000fe20008000f00 */
[----:B------:R-:W-:-:S04]  /*1a50*/  UISETP.GT.AND UP0, UPT, UR6, URZ, UPT ;  /* 0x000000ff0600728c */ /* 0x000fc8000bf04270 */
[----:B------:R-:W-:Y:S01]  /*1a60*/  IMAD.WIDE R2, R3, 0x4, R4 ;  /* 0x0000000403027825 */ /* 0x000fe200078e0204 */
[----:B------:R-:W-:Y:S02]  /*1a70*/  PRMT R56, RZ, 0x7610, R56 ;  /* 0x00007610ff387816 */ /* 0x000fe40000000038 */
[----:B--2---:R-:W-:Y:S02]  /*1a80*/  SHF.R.U32.HI R0, RZ, 0xc, R96 ;  /* 0x0000000cff007819 */ /* 0x004fe40000011660 */
[----:B------:R-:W-:Y:S02]  /*1a90*/  SHF.R.U32.HI R6, RZ, 0xc, R97 ;  /* 0x0000000cff067819 */ /* 0x000fe40000011661 */
[----:B------:R-:W-:Y:S02]  /*1aa0*/  LOP3.LUT R7, R0, 0xf000f, RZ, 0xc0, !PT ;  /* 0x000f000f00077812 */ /* 0x000fe400078ec0ff */
[----:B------:R-:W-:Y:S02]  /*1ab0*/  SHF.R.U32.HI R16, RZ, 0xc, R98 ;  /* 0x0000000cff107819 */ /* 0x000fe40000011662 */
[----:B------:R-:W-:-:S02]  /*1ac0*/  SHF.R.U32.HI R18, RZ, 0xc, R99 ;  /* 0x0000000cff127819 */ /* 0x000fc40000011663 */
[----:B----4-:R-:W-:Y:S02]  /*1ad0*/  SHF.R.U32.HI R0, RZ, 0x8, R8 ;  /* 0x00000008ff007819 */ /* 0x010fe40000011608 */
[----:B------:R-:W-:Y:S02]  /*1ae0*/  LOP3.LUT R17, R16, 0xf000f, RZ, 0xc0, !PT ;  /* 0x000f000f10117812 */ /* 0x000fe400078ec0ff */
[----:B------:R-:W-:Y:S02]  /*1af0*/  LOP3.LUT R0, R7, 0x300030, R0, 0xf8, !PT ;  /* 0x0030003007007812 */ /* 0x000fe400078ef800 */
[----:B------:R-:W-:Y:S02]  /*1b00*/  LOP3.LUT R7, R6, 0xf000f, RZ, 0xc0, !PT ;  /* 0x000f000f06077812 */ /* 0x000fe400078ec0ff */
[----:B---3--:R-:W-:Y:S02]  /*1b10*/  SHF.R.U32.HI R4, RZ, 0xc, R12 ;  /* 0x0000000cff047819 */ /* 0x008fe4000001160c */
[----:B------:R-:W-:-:S02]  /*1b20*/  SHF.R.U32.HI R28, RZ, 0x8, R10 ;  /* 0x00000008ff1c7819 */ /* 0x000fc4000001160a */
[----:B------:R-:W-:Y:S02]  /*1b30*/  LOP3.LUT R19, R18, 0xf000f, RZ, 0xc0, !PT ;  /* 0x000f000f12137812 */ /* 0x000fe400078ec0ff */
[----:B------:R-:W-:Y:S02]  /*1b40*/  SHF.R.U32.HI R16, RZ, 0x8, R9 ;  /* 0x00000008ff107819 */ /* 0x000fe40000011609 */
[----:B------:R-:W-:Y:S02]  /*1b50*/  SHF.R.U32.HI R6, RZ, 0x8, R11 ;  /* 0x00000008ff067819 */ /* 0x000fe4000001160b */
[----:B------:R-:W-:Y:S02]  /*1b60*/  SHF.R.U32.HI R18, RZ, 0xa, R8 ;  /* 0x0000000aff127819 */ /* 0x000fe40000011608 */
[----:B------:R-:W-:Y:S02]  /*1b70*/  LOP3.LUT R5, R4, 0xf000f, RZ, 0xc0, !PT ;  /* 0x000f000f04057812 */ /* 0x000fe400078ec0ff */
[----:B------:R-:W-:-:S02]  /*1b80*/  LOP3.LUT R28, R17, 0x300030, R28, 0xf8, !PT ;  /* 0x00300030111c7812 */ /* 0x000fc400078ef81c */
[----:B------:R-:W-:Y:S02]  /*1b90*/  LOP3.LUT R16, R7, 0x300030, R16, 0xf8, !PT ;  /* 0x0030003007107812 */ /* 0x000fe400078ef810 */
[----:B------:R-:W-:Y:S02]  /*1ba0*/  LOP3.LUT R17, R19, 0x300030, R6, 0xf8, !PT ;  /* 0x0030003013117812 */ /* 0x000fe400078ef806 */
[----:B------:R-:W-:Y:S02]  /*1bb0*/  SHF.R.U32.HI R4, RZ, 0xc, R13 ;  /* 0x0000000cff047819 */ /* 0x000fe4000001160d */
[----:B------:R-:W-:Y:S02]  /*1bc0*/  SHF.R.U32.HI R6, RZ, 0xc, R14 ;  /* 0x0000000cff067819 */ /* 0x000fe4000001160e */
[----:B------:R-:W-:Y:S02]  /*1bd0*/  SHF.R.U32.HI R7, RZ, 0xc, R15 ;  /* 0x0000000cff077819 */ /* 0x000fe4000001160f */
[----:B------:R-:W-:-:S02]  /*1be0*/  LOP3.LUT R18, R5, 0x300030, R18, 0xf8, !PT ;  /* 0x0030003005127812 */ /* 0x000fc400078ef812 */
[----:B------:R-:W-:Y:S02]  /*1bf0*/  LOP3.LUT R5, R4, 0xf000f, RZ, 0xc0, !PT ;  /* 0x000f000f04057812 */ /* 0x000fe400078ec0ff */
[----:B------:R-:W-:Y:S02]  /*1c00*/  SHF.R.U32.HI R20, RZ, 0xa, R9 ;  /* 0x0000000aff147819 */ /* 0x000fe40000011609 */
[----:B------:R-:W-:Y:S02]  /*1c10*/  SHF.R.U32.HI R21, RZ, 0xa, R10 ;  /* 0x0000000aff157819 */ /* 0x000fe4000001160a */
[----:B------:R-:W-:Y:S02]  /*1c20*/  SHF.R.U32.HI R19, RZ, 0xa, R11 ;  /* 0x0000000aff137819 */ /* 0x000fe4000001160b */
[----:B------:R-:W-:Y:S02]  /*1c30*/  LOP3.LUT R6, R6, 0xf000f, RZ, 0xc0, !PT ;  /* 0x000f000f06067812 */ /* 0x000fe400078ec0ff */
[----:B------:R-:W-:-:S02]  /*1c40*/  LOP3.LUT R4, R7, 0xf000f, RZ, 0xc0, !PT ;  /* 0x000f000f07047812 */ /* 0x000fc400078ec0ff */
[----:B------:R-:W-:Y:S02]  /*1c50*/  LOP3.LUT R20, R5, 0x300030, R20, 0xf8, !PT ;  /* 0x0030003005147812 */ /* 0x000fe400078ef814 */
[----:B------:R-:W-:Y:S02]  /*1c60*/  LOP3.LUT R21, R6, 0x300030, R21, 0xf8, !PT ;  /* 0x0030003006157812 */ /* 0x000fe400078ef815 */
[----:B------:R-:W-:Y:S01]  /*1c70*/  LOP3.LUT R19, R4, 0x300030, R19, 0xf8, !PT ;  /* 0x0030003004137812 */ /* 0x000fe200078ef813 */
[----:B------:R-:W-:Y:S06]  /*1c80*/  BRA.U !UP0, `(.L_x_1367) ;  /* 0x0000001108ac7547 */ /* 0x000fec000b800000 */
[----:B------:R-:W0:Y:S01]  /*1c90*/  LDS.128 R4, [UR10] ;  /* 0x0000000aff047984 */ /* 0x000e220008000c00 */
[----:B------:R-:W-:Y:S01]  /*1ca0*/  LOP3.LUT R38, R9, 0x3f003f, RZ, 0xc0, !PT ;  /* 0x003f003f09267812 */ /* 0x000fe200078ec0ff */
[----:B------:R-:W-:Y:S01]  /*1cb0*/  UISETP.NE.AND UP0, UPT, UR6, 0x1, UPT ;  /* 0x000000010600788c */ /* 0x000fe2000bf05270 */
        /* <DEDUP_REMOVED lines=9> */
[----:B------:R-:W-:Y:S02]  /*1d50*/  LOP3.LUT R23, R97, 0x3f003f, RZ, 0xc0, !PT ;  /* 0x003f003f61177812 */ /* 0x000fe400078ec0ff */
[----:B------:R-:W-:Y:S02]  /*1d60*/  LOP3.LUT R24, R98, 0x3f003f, RZ, 0xc0, !PT ;  /* 0x003f003f62187812 */ /* 0x000fe400078ec0ff */
[----:B------:R-:W-:-:S02]  /*1d70*/  LOP3.LUT R26, R99, 0x3f003f, RZ, 0xc0, !PT ;  /* 0x003f003f631a7812 */ /* 0x000fc400078ec0ff */
[----:B------:R-:W-:Y:S02]  /*1d80*/  SHF.R.U32.HI R97, RZ, 0x6, R97 ;  /* 0x00000006ff617819 */ /* 0x000fe40000011661 */
[----:B------:R-:W-:Y:S02]  /*1d90*/  SHF.R.U32.HI R98, RZ, 0x6, R98 ;  /* 0x00000006ff627819 */ /* 0x000fe40000011662 */
[----:B------:R-:W-:Y:S02]  /*1da0*/  SHF.R.U32.HI R96, RZ, 0x6, R96 ;  /* 0x00000006ff607819 */ /* 0x000fe40000011660 */
[----:B------:R-:W-:Y:S02]  /*1db0*/  LOP3.LUT R30, R13, 0x3f003f, RZ, 0xc0, !PT ;  /* 0x003f003f0d1e7812 */ /* 0x000fe400078ec0ff */
[----:B------:R-:W-:Y:S02]  /*1dc0*/  SHF.R.U32.HI R31, RZ, 0x6, R13 ;  /* 0x00000006ff1f7819 */ /* 0x000fe4000001160d */
[----:B------:R-:W-:-:S02]  /*1dd0*/  LOP3.LUT R34, R15, 0x3f003f, RZ, 0xc0, !PT ;  /* 0x003f003f0f227812 */ /* 0x000fc400078ec0ff */
        /* <DEDUP_REMOVED lines=9> */
[-C--:B0-----:R-:W-:Y:S01]  /*1e70*/  HFMA2 R41, R13, R4.reuse, RZ ;  /* 0x000000040d297231 */ /* 0x081fe200000000ff */
[----:B------:R-:W-:Y:S01]  /*1e80*/  LOP3.LUT R97, R97, 0x3f003f, RZ, 0xc0, !PT ;  /* 0x003f003f61617812 */ /* 0x000fe200078ec0ff */
[----:B------:R-:W-:Y:S01]  /*1e90*/  HADD2 R22, R22, -1056, -1056 ;  /* 0xe420e42016167430 */ /* 0x000fe20000000000 */
[----:B------:R-:W-:Y:S01]  /*1ea0*/  LOP3.LUT R98, R98, 0x3f003f, RZ, 0xc0, !PT ;  /* 0x003f003f62627812 */ /* 0x000fe200078ec0ff */
[----:B------:R-:W-:Y:S01]  /*1eb0*/  HADD2 R23, R23, -1056, -1056 ;  /* 0xe420e42017177430 */ /* 0x000fe20000000000 */
[----:B------:R-:W-:Y:S01]  /*1ec0*/  LOP3.LUT R96, R96, 0x3f003f, RZ, 0xc0, !PT ;  /* 0x003f003f60607812 */ /* 0x000fe200078ec0ff */
[-C--:B------:R-:W-:Y:S01]  /*1ed0*/  HFMA2 R42, R22, R4.reuse, RZ.H0_H0 ;  /* 0x00000004162a7231 */ /* 0x080fe200000400ff */
[----:B------:R-:W-:Y:S01]  /*1ee0*/  LOP3.LUT R99, R99, 0x3f003f, RZ, 0xc0, !PT ;  /* 0x003f003f63637812 */ /* 0x000fe200078ec0ff */
[-C--:B------:R-:W-:Y:S01]  /*1ef0*/  HFMA2 R47, R23, R4.reuse, RZ ;  /* 0x00000004172f7231 */ /* 0x080fe200000000ff */
[----:B------:R-:W-:Y:S01]  /*1f00*/  SHF.R.U32.HI R32, RZ, 0x6, R14 ;  /* 0x00000006ff207819 */ /* 0x000fe2000001160e */
[----:B------:R-:W-:Y:S01]  /*1f10*/  HFMA2 R4, R15, R4, RZ.H0_H0 ;  /* 0x000000040f047231 */ /* 0x000fe200000400ff */
[----:B------:R-:W-:-:S02]  /*1f20*/  LOP3.LUT R24, R25, 0x64006400, RZ, 0xfc, !PT ;  /* 0x6400640019187812 */ /* 0x000fc400078efcff */
[----:B------:R-:W-:Y:S02]  /*1f30*/  LOP3.LUT R27, R12, 0x3f003f, RZ, 0xc0, !PT ;  /* 0x003f003f0c1b7812 */ /* 0x000fe400078ec0ff */
[----:B------:R-:W-:Y:S01]  /*1f40*/  SHF.R.U32.HI R29, RZ, 0x6, R12 ;  /* 0x00000006ff1d7819 */ /* 0x000fe2000001160c */
[----:B------:R-:W-:Y:S01]  /*1f50*/  HADD2 R24, R24, -1056, -1056 ;  /* 0xe420e42018187430 */ /* 0x000fe20000000000 */
        /* <DEDUP_REMOVED lines=15> */
[----:B------:R-:W-:Y:S01]  /*2050*/  HFMA2 R46, R24, R6, R46 ;  /* 0x00000006182e7231 */ /* 0x000fe2000000002e */
[----:B------:R-:W-:-:S02]  /*2060*/  LOP3.LUT R29, R29, 0x3f003f, RZ, 0xc0, !PT ;  /* 0x003f003f1d1d7812 */ /* 0x000fc400078ec0ff */
[----:B------:R-:W-:Y:S01]  /*2070*/  LOP3.LUT R30, R34, 0x64006400, RZ, 0xfc, !PT ;  /* 0x64006400221e7812 */ /* 0x000fe200078efcff */
[----:B------:R-:W-:Y:S01]  /*2080*/  HADD2 R27, R27, -1056, -1056 ;  /* 0xe420e4201b1b7430 */ /* 0x000fe20000000000 */
        /* <DEDUP_REMOVED lines=23> */
[----:B------:R-:W-:Y:S02]  /*2200*/  HFMA2 R47, R33, R7, R47 ;  /* 0x00000007212f7231 */ /* 0x000fe4000000002f */
[-C--:B-1----:R-:W-:Y:S01]  /*2210*/  HFMA2 R7, R35, R8.reuse, R4 ;  /* 0x0000000823077231 */ /* 0x082fe20000000004 */
[----:B------:R-:W-:Y:S01]  /*2220*/  LOP3.LUT R4, R37, 0x3f003f, RZ, 0xc0, !PT ;  /* 0x003f003f25047812 */ /* 0x000fe200078ec0ff */
[----:B------:R-:W-:Y:S01]  /*2230*/  HADD2 R37, R38, -1056, -1056 ;  /* 0xe420e42026257430 */ /* 0x000fe20000000000 */
[----:B------:R-:W-:Y:S02]  /*2240*/  LOP3.LUT R38, R40, 0x64006400, RZ, 0xfc, !PT ;  /* 0x6400640028267812 */ /* 0x000fe400078efcff */
        /* <DEDUP_REMOVED lines=15> */
[----:B------:R-:W-:-:S02]  /*2340*/  HADD2 R40, R4, -1056, -1056 ;  /* 0xe420e42004287430 */ /* 0x000fc40000000000 */
        /* <DEDUP_REMOVED lines=13> */
[----:B------:R-:W-:Y:S01]  /*2420*/  PRMT R60, R60, 0x5410, R59 ;  /* 0x000054103c3c7816 */ /* 0x000fe2000000003b */
[----:B------:R-:W-:Y:S01]  /*2430*/  HADD2 R19, R16, -1056, -1056 ;  /* 0xe420e42010137430 */ /* 0x000fe20000000000 */
[----:B------:R-:W-:Y:S01]  /*2440*/  PRMT R58, R58, 0x5410, R57 ;  /* 0x000054103a3a7816 */ /* 0x000fe20000000039 */
[----:B------:R-:W-:-:S02]  /*2450*/  HFMA2 R47, R41, R9, R47 ;  /* 0x00000009292f7231 */ /* 0x000fc4000000002f */
[-C--:B------:R-:W-:Y:S02]  /*2460*/  HFMA2 R8, R17, R10.reuse, R6 ;  /* 0x0000000a11087231 */ /* 0x080fe40000000006 */
[----:B------:R-:W-:Y:S01]  /*2470*/  HADD2 R0, R0, -1056, -1056 ;  /* 0xe420e42000007430 */ /* 0x000fe20000000000 */
[----:B------:R-:W-:Y:S01]  /*2480*/  PRMT R54, RZ, 0x5410, RZ ;  /* 0x00005410ff367816 */ /* 0x000fe200000000ff */
[----:B------:R-:W-:Y:S01]  /*2490*/  HADD2 R18, R18, -1056, -1056 ;  /* 0xe420e42012127430 */ /* 0x000fe20000000000 */
[----:B------:R-:W-:Y:S01]  /*24a0*/  PRMT R53, RZ, 0x5410, RZ ;  /* 0x00005410ff357816 */ /* 0x000fe200000000ff */
[----:B------:R-:W-:Y:S01]  /*24b0*/  HFMA2 R45, R19, R10, R45 ;  /* 0x0000000a132d7231 */ /* 0x000fe2000000002d */
[----:B------:R-:W-:Y:S01]  /*24c0*/  PRMT R52, RZ, 0x5410, RZ ;  /* 0x00005410ff347816 */ /* 0x000fe200000000ff */
[----:B------:R-:W-:Y:S01]  /*24d0*/  HADD2 R16, R5, -1056, -1056 ;  /* 0xe420e42005107430 */ /* 0x000fe20000000000 */
[----:B------:R-:W-:Y:S01]  /*24e0*/  PRMT R51, RZ, 0x5410, RZ ;  /* 0x00005410ff337816 */ /* 0x000fe200000000ff */
[----:B------:R-:W-:-:S02]  /*24f0*/  HADD2 R20, R20, -1056, -1056 ;  /* 0xe420e42014147430 */ /* 0x000fc40000000000 */
[-C--:B------:R-:W-:Y:S02]  /*2500*/  HFMA2 R45, R18, R11.reuse, R45 ;  /* 0x0000000b122d7231 */ /* 0x080fe4000000002d */
[----:B------:R-:W-:Y:S02]  /*2510*/  HFMA2 R47, R0, R10, R47 ;  /* 0x0000000a002f7231 */ /* 0x000fe4000000002f */
[-C--:B------:R-:W-:Y:S02]  /*2520*/  HFMA2 R8, R16, R11.reuse, R8 ;  /* 0x0000000b10087231 */ /* 0x080fe40000000008 */
[----:B------:R-:W-:Y:S01]  /*2530*/  HADD2 R21, R21, -1056, -1056 ;  /* 0xe420e42015157430 */ /* 0x000fe20000000000 */
[----:B------:R-:W-:Y:S01]  /*2540*/  PRMT R50, RZ, 0x5410, RZ ;  /* 0x00005410ff327816 */ /* 0x000fe200000000ff */
[-C--:B------:R-:W-:Y:S01]  /*2550*/  HFMA2 R7, R20, R11.reuse, R7 ;  /* 0x0000000b14077231 */ /* 0x080fe20000000007 */
[----:B------:R-:W-:Y:S01]  /*2560*/  PRMT R48, RZ, 0x5410, RZ ;  /* 0x00005410ff307816 */ /* 0x000fe200000000ff */
        /* <DEDUP_REMOVED lines=16> */
[----:B------:R-:W-:Y:S02]  /*2670*/  PRMT R51, RZ, 0x5410, RZ ;  /* 0x00005410ff337816 */ /* 0x000fe400000000ff */
[----:B------:R-:W-:-:S02]  /*2680*/  PRMT R50, RZ, 0x5410, RZ ;  /* 0x00005410ff327816 */ /* 0x000fc400000000ff */
[----:B------:R-:W-:Y:S01]  /*2690*/  PRMT R48, RZ, 0x5410, RZ ;  /* 0x00005410ff307816 */ /* 0x000fe200000000ff */
[-C--:B0-----:R-:W-:Y:S02]  /*26a0*/  HFMA2 R43, R22, R4.reuse, RZ ;  /* 0x00000004162b7231 */ /* 0x081fe400000000ff */
[-C--:B------:R-:W-:Y:S02]  /*26b0*/  HFMA2 R45, R23, R4.reuse, RZ.H0_H0 ;  /* 0x00000004172d7231 */ /* 0x080fe400000400ff */
[-C--:B------:R-:W-:Y:S02]  /*26c0*/  HFMA2 R44, R25, R5.reuse, R43 ;  /* 0x00000005192c7231 */ /* 0x080fe4000000002b */
[-C--:B------:R-:W-:Y:S02]  /*26d0*/  HFMA2 R43, R13, R4.reuse, RZ.H0_H0 ;  /* 0x000000040d2b7231 */ /* 0x080fe400000400ff */
[----:B------:R-:W-:Y:S02]  /*26e0*/  HFMA2 R4, R15, R4, RZ ;  /* 0x000000040f047231 */ /* 0x000fe400000000ff */
        /* <DEDUP_REMOVED lines=9> */
[----:B-1----:R-:W-:Y:S02]  /*2780*/  HFMA2 R44, R35, R8, R44 ;  /* 0x00000008232c7231 */ /* 0x002fe4000000002c */
[-C--:B------:R-:W-:Y:S02]  /*2790*/  HFMA2 R5, R34, R7.reuse, R4 ;  /* 0x0000000722057231 */ /* 0x080fe40000000004 */
[----:B------:R-:W-:Y:S02]  /*27a0*/  HFMA2 R4, R32, R7, R43 ;  /* 0x0000000720047231 */ /* 0x000fe4000000002b */
        /* <DEDUP_REMOVED lines=31> */
[----:B------:R-:W-:Y:S02]  /*29a0*/  MOV R49, R0 ;  /* 0x0000000000317202 */ /* 0x000fe40000000f00 */
[----:B------:R-:W-:-:S02]  /*29b0*/  MOV R26, R20 ;  /* 0x00000014001a7202 */ /* 0x000fc40000000f00 */
[----:B------:R-:W-:Y:S02]  /*29c0*/  PRMT R60, R60, 0x5410, R59 ;  /* 0x000054103c3c7816 */ /* 0x000fe4000000003b */
[----:B------:R-:W-:Y:S02]  /*29d0*/  PRMT R58, R58, 0x5410, R57 ;  /* 0x000054103a3a7816 */ /* 0x000fe40000000039 */
[----:B------:R-:W-:Y:S02]  /*29e0*/  PRMT R50, RZ, 0x5410, RZ ;  /* 0x00005410ff327816 */ /* 0x000fe400000000ff */
[----:B------:R-:W-:Y:S01]  /*29f0*/  PRMT R48, RZ, 0x5410, RZ ;  /* 0x00005410ff307816 */ /* 0x000fe200000000ff */
        /* <DEDUP_REMOVED lines=23> */
[----:B------:R-:W-:Y:S01]  /*2b70*/  HFMA2 R6, R41, R9, R6 ;  /* 0x0000000929067231 */ /* 0x000fe20000000006 */
[----:B------:R-:W-:Y:S01]  /*2b80*/  MOV R22, R18 ;  /* 0x0000001200167202 */ /* 0x000fe20000000f00 */
        /* <DEDUP_REMOVED lines=59> */
.L_x_1367:
[----:B------:R-:W-:Y:S01]  /*2f40*/  MOV R13, UR16 ;  /* 0x00000010000d7c02 */ /* 0x000fe20008000f00 */
[----:B------:R-:W2:Y:S01]  /*2f50*/  LDG.E.128.CONSTANT R4, desc[UR14][R2.64] ;  /* 0x0000000e02047981 */ /* 0x000ea2000c1e9d00 */
[----:B------:R-:W-:-:S03]  /*2f60*/  MOV R17, UR16 ;  /* 0x0000001000117c02 */ /* 0x000fc60008000f00 */
[----:B------:R-:W-:-:S04]  /*2f70*/  IMAD.WIDE R12, R13, 0x4, R2 ;  /* 0x000000040d0c7825 */ /* 0x000fc800078e0202 */
[----:B------:R-:W-:Y:S02]  /*2f80*/  IMAD.WIDE R16, R17, 0x4, R12 ;  /* 0x0000000411107825 */ /* 0x000fe400078e020c */
[----:B------:R-:W3:Y:S04]  /*2f90*/  LDG.E.128.CONSTANT R12, desc[UR14][R12.64] ;  /* 0x0000000e0c0c7981 */ /* 0x000ee8000c1e9d00 */
[----:B------:R-:W4:Y:S01]  /*2fa0*/  LDG.E.128.CONSTANT R8, desc[UR14][R16.64] ;  /* 0x0000000e10087981 */ /* 0x000f22000c1e9d00 */
[----:B------:R-:W-:-:S05]  /*2fb0*/  MOV R97, UR16 ;  /* 0x0000001000617c02 */ /* 0x000fca0008000f00 */
[----:B------:R-:W-:Y:S01]  /*2fc0*/  IMAD.WIDE R96, R97, 0x4, R16 ;  /* 0x0000000461607825 */ /* 0x000fe200078e0210 */
[----:B------:R-:W-:Y:S01]  /*2fd0*/  UIADD3 UR4, UPT, UPT, UR10, 0x40, URZ ;  /* 0x000000400a047890 */ /* 0x000fe2000fffe0ff */
[----:B------:R-:W-:Y:S01]  /*2fe0*/  UMOV UR5, UR8 ;  /* 0x0000000800057c82 */ /* 0x000fe20008000000 */
[----:B--2---:R-:W-:Y:S02]  /*2ff0*/  SHF.R.U32.HI R0, RZ, 0xc, R4 ;  /* 0x0000000cff007819 */ /* 0x004fe40000011604 */
[----:B------:R-:W-:Y:S02]  /*3000*/  SHF.R.U32.HI R18, RZ, 0xc, R5 ;  /* 0x0000000cff127819 */ /* 0x000fe40000011605 */
[----:B------:R-:W-:Y:S02]  /*3010*/  SHF.R.U32.HI R21, RZ, 0xc, R7 ;  /* 0x0000000cff157819 */ /* 0x000fe40000011607 */
[----:B------:R-:W-:Y:S02]  /*3020*/  LOP3.LUT R19, R0, 0xf000f, RZ, 0xc0, !PT ;  /* 0x000f000f00137812 */ /* 0x000fe400078ec0ff */
[----:B------:R-:W-:-:S02]  /*3030*/  LOP3.LUT R3, R18, 0xf000f, RZ, 0xc0, !PT ;  /* 0x000f000f12037812 */ /* 0x000fc400078ec0ff */
[----:B------:R-:W-:Y:S02]  /*3040*/  SHF.R.U32.HI R20, RZ, 0xc, R6 ;  /* 0x0000000cff147819 */ /* 0x000fe40000011606 */
[----:B------:R-:W-:Y:S02]  /*3050*/  LOP3.LUT R21, R21, 0xf000f, RZ, 0xc0, !PT ;  /* 0x000f000f15157812 */ /* 0x000fe400078ec0ff */
[----:B----4-:R-:W-:Y:S02]  /*3060*/  SHF.R.U32.HI R0, RZ, 0x8, R9 ;  /* 0x00000008ff007819 */ /* 0x010fe40000011609 */
[----:B------:R-:W-:Y:S02]  /*3070*/  SHF.R.U32.HI R16, RZ, 0x8, R11 ;  /* 0x00000008ff107819 */ /* 0x000fe4000001160b */
[----:B------:R-:W-:Y:S02]  /*3080*/  SHF.R.U32.HI R2, RZ, 0x8, R8 ;  /* 0x00000008ff027819 */ /* 0x000fe40000011608 */
[----:B------:R-:W-:-:S02]  /*3090*/  LOP3.LUT R0, R3, 0x300030, R0, 0xf8, !PT ;  /* 0x0030003003007812 */ /* 0x000fc400078ef800 */
[----:B------:R-:W-:Y:S02]  /*30a0*/  LOP3.LUT R20, R20, 0xf000f, RZ, 0xc0, !PT ;  /* 0x000f000f14147812 */ /* 0x000fe400078ec0ff */
[----:B------:R-:W-:Y:S02]  /*30b0*/  SHF.R.U32.HI R25, RZ, 0x8, R10 ;  /* 0x00000008ff197819 */ /* 0x000fe4000001160a */
[----:B---3--:R-:W-:Y:S02]  /*30c0*/  SHF.R.U32.HI R3, RZ, 0xc, R12 ;  /* 0x0000000cff037819 */ /* 0x008fe4000001160c */
[----:B------:R-:W-:Y:S02]  /*30d0*/  LOP3.LUT R16, R21, 0x300030, R16, 0xf8, !PT ;  /* 0x0030003015107812 */ /* 0x000fe400078ef810 */
[----:B------:R-:W-:Y:S02]  /*30e0*/  SHF.R.U32.HI R17, RZ, 0xc, R13 ;  /* 0x0000000cff117819 */ /* 0x000fe4000001160d */
[----:B------:R-:W-:-:S02]  /*30f0*/  SHF.R.U32.HI R21, RZ, 0xc, R14 ;  /* 0x0000000cff157819 */ /* 0x000fc4000001160e */
[----:B------:R-:W-:Y:S02]  /*3100*/  SHF.R.U32.HI R23, RZ, 0xc, R15 ;  /* 0x0000000cff177819 */ /* 0x000fe4000001160f */
[----:B------:R-:W-:Y:S02]  /*3110*/  LOP3.LUT R2, R19, 0x300030, R2, 0xf8, !PT ;  /* 0x0030003013027812 */ /* 0x000fe400078ef802 */
[----:B------:R-:W-:Y:S02]  /*3120*/  LOP3.LUT R25, R20, 0x300030, R25, 0xf8, !PT ;  /* 0x0030003014197812 */ /* 0x000fe400078ef819 */
[----:B------:R-:W-:Y:S02]  /*3130*/  SHF.R.U32.HI R19, RZ, 0xa, R8 ;  /* 0x0000000aff137819 */ /* 0x000fe40000011608 */
[----:B------:R-:W-:Y:S02]  /*3140*/  LOP3.LUT R18, R3, 0xf000f, RZ, 0xc0, !PT ;  /* 0x000f000f03127812 */ /* 0x000fe400078ec0ff */
[----:B------:R-:W-:-:S02]  /*3150*/  SHF.R.U32.HI R20, RZ, 0xa, R9 ;  /* 0x0000000aff147819 */ /* 0x000fc40000011609 */
[----:B------:R-:W-:Y:S02]  /*3160*/  LOP3.LUT R17, R17, 0xf000f, RZ, 0xc0, !PT ;  /* 0x000f000f11117812 */ /* 0x000fe400078ec0ff */
[----:B------:R-:W-:Y:S02]  /*3170*/  SHF.R.U32.HI R22, RZ, 0xa, R10 ;  /* 0x0000000aff167819 */ /* 0x000fe4000001160a */
[----:B------:R-:W-:Y:S02]  /*3180*/  SHF.R.U32.HI R24, RZ, 0xa, R11 ;  /* 0x0000000aff187819 */ /* 0x000fe4000001160b */
[----:B------:R-:W-:Y:S02]  /*3190*/  LOP3.LUT R21, R21, 0xf000f, RZ, 0xc0, !PT ;  /* 0x000f000f15157812 */ /* 0x000fe400078ec0ff */
[----:B------:R-:W-:Y:S02]  /*31a0*/  LOP3.LUT R23, R23, 0xf000f, RZ, 0xc0, !PT ;  /* 0x000f000f17177812 */ /* 0x000fe400078ec0ff */
[----:B------:R-:W-:-:S02]  /*31b0*/  LOP3.LUT R19, R18, 0x300030, R19, 0xf8, !PT ;  /* 0x0030003012137812 */ /* 0x000fc400078ef813 */
[----:B------:R-:W-:Y:S02]  /*31c0*/  LOP3.LUT R18, R17, 0x300030, R20, 0xf8, !PT ;  /* 0x0030003011127812 */ /* 0x000fe400078ef814 */
[----:B------:R-:W-:Y:S02]  /*31d0*/  LOP3.LUT R20, R21, 0x300030, R22, 0xf8, !PT ;  /* 0x0030003015147812 */ /* 0x000fe400078ef816 */
[----:B------:R-:W-:Y:S01]  /*31e0*/  LOP3.LUT R17, R23, 0x300030, R24, 0xf8, !PT ;  /* 0x0030003017117812 */ /* 0x000fe200078ef818 */
[----:B------:R-:W-:Y:S06]  /*31f0*/  BRA.U !UP1, `(.L_x_1366) ;  /* 0x0000001109887547 */ /* 0x000fec000b800000 */
[----:B------:R-:W-:Y:S01]  /*3200*/  LOP3.LUT R3, R4, 0x3f003f, RZ, 0xc0, !PT ;  /* 0x003f003f04037812 */ /* 0x000fe200078ec0ff */
[----:B------:R-:W-:Y:S01]  /*3210*/  UISETP.NE.AND UP0, UPT, UR6, 0x1, UPT ;  /* 0x000000010600788c */ /* 0x000fe2000bf05270 */
[----:B------:R-:W-:Y:S01]  /*3220*/  SHF.R.U32.HI R21, RZ, 0x6, R4 ;  /* 0x00000006ff157819 */ /* 0x000fe20000011604 */
[----:B------:R-:W-:Y:S01]  /*3230*/  UMOV UR5, UR8 ;  /* 0x0000000800057c82 */ /* 0x000fe20008000000 */
[----:B------:R-:W-:Y:S02]  /*3240*/  LOP3.LUT R22, R5, 0x3f003f, RZ, 0xc0, !PT ;  /* 0x003f003f05167812 */ /* 0x000fe400078ec0ff */
[----:B------:R-:W-:Y:S02]  /*3250*/  SHF.R.U32.HI R23, RZ, 0x6, R5 ;  /* 0x00000006ff177819 */ /* 0x000fe40000011605 */
        /* <DEDUP_REMOVED lines=8> */
[----:B------:R-:W-:-:S02]  /*32e0*/  SHF.R.U32.HI R36, RZ, 0x6, R8 ;  /* 0x00000006ff247819 */ /* 0x000fc40000011608 */
[----:B------:R-:W-:Y:S02]  /*32f0*/  LOP3.LUT R33, R10, 0x3f003f, RZ, 0xc0, !PT ;  /* 0x003f003f0a217812 */ /* 0x000fe400078ec0ff */
[----:B------:R-:W-:Y:S02]  /*3300*/  SHF.R.U32.HI R34, RZ, 0x6, R10 ;  /* 0x00000006ff227819 */ /* 0x000fe4000001160a */
[----:B------:R-:W-:Y:S02]  /*3310*/  LOP3.LUT R40, R11, 0x3f003f, RZ, 0xc0, !PT ;  /* 0x003f003f0b287812 */ /* 0x000fe400078ec0ff */
[----:B------:R-:W-:Y:S02]  /*3320*/  SHF.R.U32.HI R35, RZ, 0x6, R11 ;  /* 0x00000006ff237819 */ /* 0x000fe4000001160b */
[----:B------:R-:W1:Y:S01]  /*3330*/  LDS.128 R8, [UR10+0x30] ;  /* 0x0000300aff087984 */ /* 0x000e620008000c00 */
[----:B------:R-:W-:Y:S02]  /*3340*/  LOP3.LUT R43, R15, 0x3f003f, RZ, 0xc0, !PT ;  /* 0x003f003f0f2b7812 */ /* 0x000fe400078ec0ff */
[----:B------:R-:W-:-:S02]  /*3350*/  SHF.R.U32.HI R44, RZ, 0x6, R15 ;  /* 0x00000006ff2c7819 */ /* 0x000fc4000001160f */
[----:B------:R-:W-:Y:S02]  /*3360*/  LOP3.LUT R3, R3, 0x64006400, RZ, 0xfc, !PT ;  /* 0x6400640003037812 */ /* 0x000fe400078efcff */
[----:B------:R-:W-:Y:S02]  /*3370*/  LOP3.LUT R21, R21, 0x3f003f, RZ, 0xc0, !PT ;  /* 0x003f003f15157812 */ /* 0x000fe400078ec0ff */
[----:B------:R-:W-:Y:S01]  /*3380*/  LOP3.LUT R23, R23, 0x3f003f, RZ, 0xc0, !PT ;  /* 0x003f003f17177812 */ /* 0x000fe200078ec0ff */
[----:B------:R-:W-:Y:S01]  /*3390*/  HADD2 R3, R3, -1056, -1056 ;  /* 0xe420e42003037430 */ /* 0x000fe20000000000 */
[----:B------:R-:W-:Y:S02]  /*33a0*/  LOP3.LUT R29, R13, 0x3f003f, RZ, 0xc0, !PT ;  /* 0x003f003f0d1d7812 */ /* 0x000fe400078ec0ff */
[----:B------:R-:W-:Y:S02]  /*33b0*/  SHF.R.U32.HI R30, RZ, 0x6, R13 ;  /* 0x00000006ff1e7819 */ /* 0x000fe4000001160d */
[----:B------:R-:W-:-:S02]  /*33c0*/  LOP3.LUT R15, R24, 0x64006400, RZ, 0xfc, !PT ;  /* 0x64006400180f7812 */ /* 0x000fc400078efcff */
[----:B------:R-:W-:Y:S02]  /*33d0*/  LOP3.LUT R27, R27, 0x3f003f, RZ, 0xc0, !PT ;  /* 0x003f003f1b1b7812 */ /* 0x000fe400078ec0ff */
[----:B------:R-:W-:Y:S01]  /*33e0*/  LOP3.LUT R13, R22, 0x64006400, RZ, 0xfc, !PT ;  /* 0x64006400160d7812 */ /* 0x000fe200078efcff */
[----:B------:R-:W-:Y:S01]  /*33f0*/  HADD2 R15, R15, -1056, -1056 ;  /* 0xe420e4200f0f7430 */ /* 0x000fe20000000000 */
[----:B------:R-:W-:Y:S02]  /*3400*/  LOP3.LUT R31, R14, 0x3f003f, RZ, 0xc0, !PT ;  /* 0x003f003f0e1f7812 */ /* 0x000fe400078ec0ff */
[----:B------:R-:W-:Y:S01]  /*3410*/  SHF.R.U32.HI R32, RZ, 0x6, R14 ;  /* 0x00000006ff207819 */ /* 0x000fe2000001160e */
[----:B------:R-:W-:Y:S01]  /*3420*/  HADD2 R13, R13, -1056, -1056 ;  /* 0xe420e4200d0d7430 */ /* 0x000fe20000000000 */
[----:B------:R-:W-:Y:S02]  /*3430*/  LOP3.LUT R26, R12, 0x3f003f, RZ, 0xc0, !PT ;  /* 0x003f003f0c1a7812 */ /* 0x000fe400078ec0ff */
[----:B------:R-:W-:-:S02]  /*3440*/  SHF.R.U32.HI R28, RZ, 0x6, R12 ;  /* 0x00000006ff1c7819 */ /* 0x000fc4000001160c */
        /* <DEDUP_REMOVED lines=11> */
[----:B------:R-:W-:-:S02]  /*3500*/  HFMA2 R41, R15, R4, RZ.H0_H0 ;  /* 0x000000040f297231 */ /* 0x000fc400000400ff */
[-C--:B------:R-:W-:Y:S02]  /*3510*/  HFMA2 R45, R21, R4.reuse, RZ ;  /* 0x00000004152d7231 */ /* 0x080fe400000000ff */
[----:B------:R-:W-:Y:S01]  /*3520*/  HADD2 R14, R14, -1056, -1056 ;  /* 0xe420e4200e0e7430 */ /* 0x000fe20000000000 */
        /* <DEDUP_REMOVED lines=17> */
[----:B------:R-:W-:-:S02]  /*3640*/  HADD2 R26, R26, -1056, -1056 ;  /* 0xe420e4201a1a7430 */ /* 0x000fc40000000000 */
[-C--:B------:R-:W-:Y:S02]  /*3650*/  HFMA2 R42, R22, R6.reuse, R42 ;  /* 0x00000006162a7231 */ /* 0x080fe4000000002a */
[----:B------:R-:W-:Y:S02]  /*3660*/  HADD2 R27, R27, -1056, -1056 ;  /* 0xe420e4201b1b7430 */ /* 0x000fe40000000000 */
[-C--:B------:R-:W-:Y:S02]  /*3670*/  HFMA2 R5, R29, R6.reuse, R41 ;  /* 0x000000061d057231 */ /* 0x080fe40000000029 */
[----:B------:R-:W-:Y:S01]  /*3680*/  HADD2 R31, R31, -1056, -1056 ;  /* 0xe420e4201f1f7430 */ /* 0x000fe20000000000 */
[----:B------:R-:W-:Y:S01]  /*3690*/  LOP3.LUT R28, R28, 0x64006400, RZ, 0xfc, !PT ;  /* 0x640064001c1c7812 */ /* 0x000fe200078efcff */
[----:B------:R-:W-:Y:S01]  /*36a0*/  HADD2 R30, R30, -1056, -1056 ;  /* 0xe420e4201e1e7430 */ /* 0x000fe20000000000 */
[----:B------:R-:W-:Y:S01]  /*36b0*/  LOP3.LUT R32, R44, 0x64006400, RZ, 0xfc, !PT ;  /* 0x640064002c207812 */ /* 0x000fe200078efcff */
[-C--:B------:R-:W-:Y:S01]  /*36c0*/  HFMA2 R4, R27, R6.reuse, R4 ;  /* 0x000000061b047231 */ /* 0x080fe20000000004 */
[----:B------:R-:W-:Y:S01]  /*36d0*/  LOP3.LUT R33, R33, 0x64006400, RZ, 0xfc, !PT ;  /* 0x6400640021217812 */ /* 0x000fe200078efcff */
[----:B------:R-:W-:-:S02]  /*36e0*/  HFMA2 R45, R26, R6, R45 ;  /* 0x000000061a2d7231 */ /* 0x000fc4000000002d */
[-C--:B------:R-:W-:Y:S02]  /*36f0*/  HFMA2 R6, R31, R7.reuse, R42 ;  /* 0x000000071f067231 */ /* 0x080fe4000000002a */
[----:B------:R-:W-:Y:S02]  /*3700*/  HADD2 R32, R32, -1056, -1056 ;  /* 0xe420e42020207430 */ /* 0x000fe40000000000 */
        /* <DEDUP_REMOVED lines=9> */
[----:B-1----:R-:W-:Y:S01]  /*37a0*/  HFMA2 R43, R33, R8, R6 ;  /* 0x00000008212b7231 */ /* 0x002fe20000000006 */
        /* <DEDUP_REMOVED lines=16> */
[----:B------:R-:W-:Y:S01]  /*38b0*/  HFMA2 R6, R40, R10, R5 ;  /* 0x0000000a28067231 */ /* 0x000fe20000000005 */
[----:B------:R-:W-:Y:S01]  /*38c0*/  LOP3.LUT R2, R2, 0x64006400, RZ, 0xfc, !PT ;  /* 0x6400640002027812 */ /* 0x000fe200078efcff */
[-C--:B------:R-:W-:Y:S01]  /*38d0*/  HFMA2 R42, R25, R8.reuse, R42 ;  /* 0x00000008192a7231 */ /* 0x080fe2000000002a */
        /* <DEDUP_REMOVED lines=10> */
[-C--:B------:R-:W-:Y:S02]  /*3980*/  HFMA2 R41, R38, R9.reuse, R41 ;  /* 0x0000000926297231 */ /* 0x080fe40000000029 */
[----:B------:R-:W-:Y:S01]  /*3990*/  HADD2 R17, R2, -1056, -1056 ;  /* 0xe420e42002117430 */ /* 0x000fe20000000000 */
[----:B------:R-:W-:Y:S01]  /*39a0*/  PRMT R60, R60, 0x5410, R59 ;  /* 0x000054103c3c7816 */ /* 0x000fe2000000003b */
[----:B------:R-:W-:Y:S01]  /*39b0*/  HADD2 R19, R19, -1056, -1056 ;  /* 0xe420e42013137430 */ /* 0x000fe20000000000 */
[----:B------:R-:W-:Y:S01]  /*39c0*/  PRMT R58, R58, 0x5410, R57 ;  /* 0x000054103a3a7816 */ /* 0x000fe20000000039 */
[----:B------:R-:W-:-:S02]  /*39d0*/  HFMA2 R45, R39, R9, R45 ;  /* 0x00000009272d7231 */ /* 0x000fc4000000002d */
[-C--:B------:R-:W-:Y:S02]  /*39e0*/  HFMA2 R41, R17, R10.reuse, R41 ;  /* 0x0000000a11297231 */ /* 0x080fe40000000029 */
[----:B------:R-:W-:Y:S02]  /*39f0*/  HADD2 R0, R5, -1056, -1056 ;  /* 0xe420e42005007430 */ /* 0x000fe40000000000 */
[----:B------:R-:W-:Y:S02]  /*3a00*/  HADD2 R16, R16, -1056, -1056 ;  /* 0xe420e42010107430 */ /* 0x000fe40000000000 */
[----:B------:R-:W-:Y:S02]  /*3a10*/  HFMA2 R42, R19, R10, R42 ;  /* 0x0000000a132a7231 */ /* 0x000fe4000000002a */
[----:B------:R-:W-:Y:S02]  /*3a20*/  HADD2 R2, R4, -1056, -1056 ;  /* 0xe420e42004027430 */ /* 0x000fe40000000000 */
[----:B------:R-:W-:-:S02]  /*3a30*/  HADD2 R18, R18, -1056, -1056 ;  /* 0xe420e42012127430 */ /* 0x000fc40000000000 */
[-C--:B------:R-:W-:Y:S02]  /*3a40*/  HFMA2 R42, R16, R11.reuse, R42 ;  /* 0x0000000b102a7231 */ /* 0x080fe4000000002a */
[----:B------:R-:W-:Y:S02]  /*3a50*/  HFMA2 R45, R0, R10, R45 ;  /* 0x0000000a002d7231 */ /* 0x000fe4000000002d */
[-C--:B------:R-:W-:Y:S02]  /*3a60*/  HFMA2 R41, R2, R11.reuse, R41 ;  /* 0x0000000b02297231 */ /* 0x080fe40000000029 */
[----:B------:R-:W-:Y:S02]  /*3a70*/  HADD2 R20, R20, -1056, -1056 ;  /* 0xe420e42014147430 */ /* 0x000fe40000000000 */
        /* <DEDUP_REMOVED lines=12> */
[----:B------:R-:W-:Y:S01]  /*3b40*/  UISETP.NE.AND UP0, UPT, UR6, 0x2, UPT ;  /* 0x000000020600788c */ /* 0x000fe2000bf05270 */
[----:B------:R-:W-:Y:S01]  /*3b50*/  PRMT R60, R60, 0x5410, R59 ;  /* 0x000054103c3c7816 */ /* 0x000fe2000000003b */
[----:B------:R-:W-:Y:S01]  /*3b60*/  UMOV UR5, UR8 ;  /* 0x0000000800057c82 */ /* 0x000fe20008000000 */
        /* <DEDUP_REMOVED lines=15> */
[----:B------:R-:W-:Y:S02]  /*3c60*/  HFMA2 R43, R32, R7, R43 ;  /* 0x00000007202b7231 */ /* 0x000fe4000000002b */
[----:B-1----:R-:W-:-:S02]  /*3c70*/  HFMA2 R42, R33, R8, R42 ;  /* 0x00000008212a7231 */ /* 0x002fc4000000002a */
        /* <DEDUP_REMOVED lines=27> */
[----:B------:R-:W-:Y:S01]  /*3e30*/  MOV R41, R15 ;  /* 0x0000000f00297202 */ /* 0x000fe20000000f00 */
[----:B------:R-:W-:Y:S01]  /*3e40*/  UISETP.NE.AND UP0, UPT, UR6, 0x3, UPT ;  /* 0x000000030600788c */ /* 0x000fe2000bf05270 */
[----:B------:R-:W-:Y:S01]  /*3e50*/  MOV R43, R21 ;  /* 0x00000015002b7202 */ /* 0x000fe20000000f00 */
[----:B------:R-:W1:Y:S01]  /*3e60*/  LDS.128 R8, [UR10+0xb0] ;  /* 0x0000b00aff087984 */ /* 0x000e620008000c00 */
[----:B------:R-:W-:Y:S01]  /*3e70*/  MOV R42, R23 ;  /* 0x00000017002a7202 */ /* 0x000fe20000000f00 */
[----:B------:R-:W-:Y:S01]  /*3e80*/  UMOV UR5, UR8 ;  /* 0x0000000800057c82 */ /* 0x000fe20008000000 */
[----:B------:R-:W-:Y:S02]  /*3e90*/  MOV R45, R24 ;  /* 0x00000018002d7202 */ /* 0x000fe40000000f00 */
[----:B------:R-:W-:Y:S02]  /*3ea0*/  MOV R47, R0 ;  /* 0x00000000002f7202 */ /* 0x000fe40000000f00 */
[----:B------:R-:W-:-:S02]  /*3eb0*/  MOV R24, R18 ;  /* 0x0000001200187202 */ /* 0x000fc40000000f00 */
[----:B------:R-:W-:Y:S02]  /*3ec0*/  PRMT R60, R60, 0x5410, R59 ;  /* 0x000054103c3c7816 */ /* 0x000fe4000000003b */
[----:B------:R-:W-:Y:S01]  /*3ed0*/  PRMT R58, R58, 0x5410, R57 ;  /* 0x000054103a3a7816 */ /* 0x000fe20000000039 */
        /* <DEDUP_REMOVED lines=42> */
[----:B------:R-:W-:-:S03]  /*4180*/  UMOV UR5, UR8 ;  /* 0x0000000800057c82 */ /* 0x000fc60008000000 */
        /* <DEDUP_REMOVED lines=41> */
.L_x_1366:
[----:B------:R-:W-:-:S04]  /*4420*/  UISETP.LT.AND UP0, UPT, UR7, UR19, UPT ;  /* 0x000000130700728c */ /* 0x000fc8000bf01270 */
[----:B------:R-:W-:-:S04]  /*4430*/  USEL UR8, UR7, UR19, UP0 ;  /* 0x0000001307087287 */ /* 0x000fc80008000000 */
[----:B------:R-:W-:-:S09]  /*4440*/  UISETP.GT.AND UP0, UPT, UR8, UR5, UPT ;  /* 0x000000050800728c */ /* 0x000fd2000bf04270 */
[----:B------:R-:W-:Y:S05]  /*4450*/  BRA.U !UP0, `(.L_x_1368) ;  /* 0x0000002108d07547 */ /* 0x000fea000b800000 */
[----:B------:R-:W-:Y:S01]  /*4460*/  UISETP.LT.U32.AND UP0, UPT, UR7, UR19, UPT ;  /* 0x000000130700728c */ /* 0x000fe2000bf01070 */
[----:B------:R-:W-:Y:S01]  /*4470*/  MOV R2, R96 ;  /* 0x0000006000027202 */ /* 0x000fe20000000f00 */
[----:B------:R-:W0:Y:S01]  /*4480*/  LDCU.64 UR10, c[0x0][0x3a8] ;  /* 0x00007500ff0a77ac */ /* 0x000e220008000a00 */
[----:B------:R-:W-:Y:S01]  /*4490*/  MOV R3, R97 ;  /* 0x0000006100037202 */ /* 0x000fe20000000f00 */
[----:B------:R-:W-:-:S12]  /*44a0*/  USEL UR8, UR7, UR19, UP0 ;  /* 0x0000001307087287 */ /* 0x000fd80008000000 */
.L_x_1370:
[----:B0-----:R-:W-:Y:S01]  /*44b0*/  UMOV UR16, UR11 ;  /* 0x0000000b00107c82 */ /* 0x001fe20008000000 */
[----:B-----5:R0:W5:Y:S01]  /*44c0*/  LDG.E.128.CONSTANT R64, desc[UR14][R2.64] ;  /* 0x0000000e02407981 */ /* 0x020162000c1e9d00 */
[----:B------:R-:W-:-:S05]  /*44d0*/  MOV R5, UR16 ;  /* 0x0000001000057c02 */ /* 0x000fca0008000f00 */
[----:B------:R-:W-:-:S05]  /*44e0*/  IMAD.WIDE R4, R5, 0x4, R2 ;  /* 0x0000000405047825 */ /* 0x000fca00078e0202 */
[----:B------:R0:W5:Y:S01]  /*44f0*/  LDG.E.128.CONSTANT R8, desc[UR14][R4.64] ;  /* 0x0000000e04087981 */ /* 0x000162000c1e9d00 */
[----:B------:R-:W-:-:S04]  /*4500*/  UIMAD UR6, UR20, -0x4, UR10 ;  /* 0xfffffffc140678a4 */ /* 0x000fc8000f8e020a */
[----:B------:R-:W-:Y:S01]  /*4510*/  UISETP.GE.AND UP0, UPT, UR6, 0x1, UPT ;  /* 0x000000010600788c */ /* 0x000fe2000bf06270 */
[----:B------:R-:W-:Y:S02]  /*4520*/  MOV R95, UR16 ;  /* 0x00000010005f7c02 */ /* 0x000fe40008000f00 */
[----:B------:R-:W-:Y:S02]  /*4530*/  MOV R96, R2 ;  /* 0x0000000200607202 */ /* 0x000fe40000000f00 */
[----:B------:R-:W-:Y:S01]  /*4540*/  MOV R97, R3 ;  /* 0x0000000300617202 */ /* 0x000fe20000000f00 */
[----:B------:R-:W-:-:S03]  /*4550*/  IMAD.WIDE R94, R95, 0x4, R4 ;  /* 0x000000045f5e7825 */ /* 0x000fc600078e0204 */
[----:B0-----:R-:W-:Y:S05]  /*4560*/  BRA.U !UP0, `(.L_x_1369) ;  /* 0x00000021086c7547 */ /* 0x001fea000b800000 */
        /* <DEDUP_REMOVED lines=539> */
.L_x_1369:
[----:B------:R-:W-:Y:S01]  /*6720*/  UIADD3 UR5, UPT, UPT, UR5, 0x20, URZ ;  /* 0x0000002005057890 */ /* 0x000fe2000fffe0ff */
[----:B------:R-:W-:Y:S01]  /*6730*/  MOV R3, UR16 ;  /* 0x0000001000037c02 */ /* 0x000fe20008000f00 */
[----:B------:R-:W-:Y:S02]  /*6740*/  UIADD3 UR4, UPT, UPT, UR4, 0x40, URZ ;  /* 0x0000004004047890 */ /* 0x000fe4000fffe0ff */
[----:B------:R-:W-:Y:S02]  /*6750*/  UISETP.GE.AND UP0, UPT, UR5, UR8, UPT ;  /* 0x000000080500728c */ /* 0x000fe4000bf06270 */
[----:B------:R-:W-:-:S07]  /*6760*/  IMAD.WIDE R2, R3, 0x4, R94 ;  /* 0x0000000403027825 */ /* 0x000fce00078e025e */
[----:B------:R-:W-:Y:S05]  /*6770*/  BRA.U !UP0, `(.L_x_1370) ;  /* 0xffffffdd084c7547 */ /* 0x000fea000b83ffff */
[----:B------:R-:W-:-:S05]  /*6780*/  MOV R3, UR16 ;  /* 0x0000001000037c02 */ /* 0x000fca0008000f00 */
[----:B------:R-:W-:-:S07]  /*6790*/  IMAD.WIDE R96, R3, 0xc, R96 ;  /* 0x0000000c03607825 */ /* 0x000fce00078e0260 */
.L_x_1368:
[----:B------:R-:W0:Y:S02]  /*67a0*/  LDCU UR8, c[0x0][0x3dc] ;  /* 0x00007b80ff0877ac */ /* 0x000e240008000800 */
[----:B0-----:R-:W-:-:S04]  /*67b0*/  UISETP.LT.AND UP0, UPT, UR7, UR8, UPT ;  /* 0x000000080700728c */ /* 0x001fc8000bf01270 */
[----:B------:R-:W-:-:S04]  /*67c0*/  USEL UR7, UR7, UR8, UP0 ;  /* 0x0000000807077287 */ /* 0x000fc80008000000 */
[----:B------:R-:W-:-:S09]  /*67d0*/  UISETP.GT.AND UP0, UPT, UR7, UR5, UPT ;  /* 0x000000050700728c */ /* 0x000fd2000bf04270 */
[----:B------:R-:W-:Y:S05]  /*67e0*/  BRA.U !UP0, `(.L_x_1371) ;  /* 0x00000011089c7547 */ /* 0x000fea000b800000 */
[----:B------:R-:W0:Y:S01]  /*67f0*/  S2UR UR6, SR_CTAID.Y ;  /* 0x00000000000679c3 */ /* 0x000e220000002600 */
[----:B------:R-:W0:Y:S01]  /*6800*/  LDCU UR8, c[0x0][0x3a8] ;  /* 0x00007500ff0877ac */ /* 0x000e220008000800 */
[----:B------:R-:W1:Y:S01]  /*6810*/  LDCU UR16, c[0x0][0x3ac] ;  /* 0x00007580ff1077ac */ /* 0x000e620008000800 */
[----:B------:R-:W-:Y:S02]  /*6820*/  UIADD3 UR4, UPT, UPT, UR4, 0x80, URZ ;  /* 0x0000008004047890 */ /* 0x000fe4000fffe0ff */
[----:B01----:R-:W-:-:S12]  /*6830*/  UIMAD UR6, UR6, -0x4, UR8 ;  /* 0xfffffffc060678a4 */ /* 0x003fd8000f8e0208 */
.L_x_1373:
[----:B------:R-:W-:-:S09]  /*6840*/  UISETP.GE.AND UP0, UPT, UR6, 0x1, UPT ;  /* 0x000000010600788c */ /* 0x000fd2000bf06270 */
[----:B------:R-:W-:Y:S05]  /*6850*/  BRA.U !UP0, `(.L_x_1372) ;  /* 0x0000001108687547 */ /* 0x000fea000b800000 */
[----:B------:R-:W2:Y:S01]  /*6860*/  LDG.E.128.CONSTANT R4, desc[UR14][R96.64] ;  /* 0x0000000e60047981 */ /* 0x000ea2000c1e9d00 */
        /* <DEDUP_REMOVED lines=8> */
[C---:B--2---:R-:W-:Y:S02]  /*68f0*/  LOP3.LUT R2, R5.reuse, 0xc000c, RZ, 0xc0, !PT ;  /* 0x000c000c05027812 */ /* 0x044fe400078ec0ff */
[----:B------:R-:W-:Y:S02]  /*6900*/  SHF.R.U32.HI R31, RZ, 0x8, R5 ;  /* 0x00000008ff1f7819 */ /* 0x000fe40000011605 */
[C---:B-----5:R-:W-:Y:S02]  /*6910*/  LOP3.LUT R8, R5.reuse, 0x300030, RZ, 0xc0, !PT ;  /* 0x0030003005087812 */ /* 0x060fe400078ec0ff */
        /* <DEDUP_REMOVED lines=270> */
.L_x_1372:
[----:B------:R-:W-:Y:S01]  /*7a00*/  UIADD3 UR5, UPT, UPT, UR5, 0x10, URZ ;  /* 0x0000001005057890 */ /* 0x000fe2000fffe0ff */
[----:B------:R-:W-:Y:S01]  /*7a10*/  MOV R3, UR16 ;  /* 0x0000001000037c02 */ /* 0x000fe20008000f00 */
[----:B------:R-:W-:Y:S02]  /*7a20*/  UIADD3 UR4, UPT, UPT, UR4, 0x20, URZ ;  /* 0x0000002004047890 */ /* 0x000fe4000fffe0ff */
[----:B------:R-:W-:Y:S02]  /*7a30*/  UISETP.GE.AND UP0, UPT, UR5, UR7, UPT ;  /* 0x000000070500728c */ /* 0x000fe4000bf06270 */
[----:B------:R-:W-:-:S07]  /*7a40*/  IMAD.WIDE R96, R3, 0x4, R96 ;  /* 0x0000000403607825 */ /* 0x000fce00078e0260 */
[----:B------:R-:W-:Y:S05]  /*7a50*/  BRA.U !UP0, `(.L_x_1373) ;  /* 0xffffffed08787547 */ /* 0x000fea000b83ffff */
.L_x_1371:
        /* <DEDUP_REMOVED lines=17> */
.L_x_1377:
[----:B------:R-:W0:Y:S02]  /*7b70*/  LDS R2, [R0] ;  /* 0x0000000000027984 */ /* 0x000e240000000800 */
[----:B0-----:R-:W-:-:S05]  /*7b80*/  HADD2 R3, R2, R56 ;  /* 0x0000003802037230 */ /* 0x001fca0000000000 */
[----:B------:R-:W0:Y:S02]  /*7b90*/  ATOMS.CAST.SPIN P0, [R0], R2, R3 ;  /* 0x000000020000758d */ /* 0x000e240001800003 */
[----:B0-----:R-:W-:Y:S05]  /*7ba0*/  @!P0 BRA `(.L_x_1377) ;  /* 0xfffffffc00f08947 */ /* 0x001fea000383ffff */
[----:B------:R-:W-:Y:S05]  /*7bb0*/  BRA `(.L_x_1375) ;  /* 0x00000000000c7947 */ /* 0x000fea0003800000 */
.L_x_1376:
[----:B------:R-:W2:Y:S02]  /*7bc0*/  LD.E R0, desc[UR14][R4.64] ;  /* 0x0000000e04007980 */ /* 0x000ea4000c101900 */
[----:B--2---:R-:W-:-:S05]  /*7bd0*/  IADD3 R3, PT, PT, R56, R0, RZ ;  /* 0x0000000038037210 */ /* 0x004fca0007ffe0ff */
[----:B------:R0:W-:Y:S02]  /*7be0*/  ST.E desc[UR14][R4.64], R3 ;  /* 0x0000000304007985 */ /* 0x0001e4000c10190e */
.L_x_1375:
[----:B------:R-:W-:Y:S05]  /*7bf0*/  BSYNC.RECONVERGENT B0 ;  /* 0x0000000000007941 */ /* 0x000fea0003800200 */
.L_x_1374:
[----:B------:R1:W-:Y:S01]  /*7c00*/  ATOM.E.ADD.F16x2.RN.STRONG.GPU P0, RZ, desc[UR14][R4.64+0x4], R55 ;  /* 0x8000043704ff79a2 */ /* 0x0003e2000c10e10e */
[----:B------:R-:W-:Y:S04]  /*7c10*/  BSSY.RECONVERGENT B0, `(.L_x_1378) ;  /* 0x000000e000007945 */ /* 0x000fe80003800200 */
[----:B-1----:R-:W-:Y:S05]  /*7c20*/  @P0 BRA `(.L_x_1379) ;  /* 0x0000000000300947 */ /* 0x002fea0003800000 */
[----:B------:R-:W1:Y:S02]  /*7c30*/  QSPC.E.S P0, RZ, [R4+0x4] ;  /* 0x0000040004ff73aa */ /* 0x000e640000000500 */
[----:B-1----:R-:W-:Y:S05]  /*7c40*/  @!P0 BRA `(.L_x_1380) ;  /* 0x00000000001c8947 */ /* 0x002fea0003800000 */
[----:B------:R-:W-:-:S04]  /*7c50*/  MOV R2, R4 ;  /* 0x0000000400027202 */ /* 0x000fc80000000f00 */
[----:B------:R-:W-:-:S07]  /*7c60*/  MOV R0, R2 ;  /* 0x0000000200007202 */ /* 0x000fce0000000f00 */
.L_x_1381:
[----:B------:R-:W0:Y:S02]  /*7c70*/  LDS R2, [R0+0x4] ;  /* 0x0000040000027984 */ /* 0x000e240000000800 */
[----:B0-----:R-:W-:-:S05]  /*7c80*/  HFMA2 R3, R2, 1, 1, R55 ;  /* 0x3c003c0002037831 */ /* 0x001fca0000000037 */
[----:B------:R-:W0:Y:S02]  /*7c90*/  ATOMS.CAST.SPIN P0, [R0+0x4], R2, R3 ;  /* 0x000004020000758d */ /* 0x000e240001800003 */
[----:B0-----:R-:W-:Y:S05]  /*7ca0*/  @!P0 BRA `(.L_x_1381) ;  /* 0xfffffffc00f08947 */ /* 0x001fea000383ffff */
[----:B------:R-:W-:Y:S05]  /*7cb0*/  BRA `(.L_x_1379) ;  /* 0x00000000000c7947 */ /* 0x000fea0003800000 */
.L_x_1380:
[----:B------:R-:W0:Y:S02]  /*7cc0*/  LD.E R0, desc[UR14][R4.64+0x4] ;  /* 0x0000040e04007980 */ /* 0x000e24000c101900 */
[----:B0-----:R-:W-:-:S05]  /*7cd0*/  IADD3 R3, PT, PT, R55, R0, RZ ;  /* 0x0000000037037210 */ /* 0x001fca0007ffe0ff */
[----:B------:R1:W-:Y:S02]  /*7ce0*/  ST.E desc[UR14][R4.64+0x4], R3 ;  /* 0x0000040304007985 */ /* 0x0003e4000c10190e */
.L_x_1379:
[----:B------:R-:W-:Y:S05]  /*7cf0*/  BSYNC.RECONVERGENT B0 ;  /* 0x0000000000007941 */ /* 0x000fea0003800200 */
.L_x_1378:
        /* <DEDUP_REMOVED lines=12> */
.L_x_1385:
[----:B------:R-:W0:Y:S02]  /*7dc0*/  LDS R2, [R0] ;  /* 0x0000000000027984 */ /* 0x000e240000000800 */
[----:B0-----:R-:W-:-:S05]  /*7dd0*/  HADD2 R3, R2, R54 ;  /* 0x0000003602037230 */ /* 0x001fca0000000000 */
[----:B------:R-:W0:Y:S02]  /*7de0*/  ATOMS.CAST.SPIN P0, [R0], R2, R3 ;  /* 0x000000020000758d */ /* 0x000e240001800003 */
[----:B0-----:R-:W-:Y:S05]  /*7df0*/  @!P0 BRA `(.L_x_1385) ;  /* 0xfffffffc00f08947 */ /* 0x001fea000383ffff */
[----:B------:R-:W-:Y:S05]  /*7e00*/  BRA `(.L_x_1383) ;  /* 0x00000000000c7947 */ /* 0x000fea0003800000 */
.L_x_1384:
[----:B------:R-:W2:Y:S02]  /*7e10*/  LD.E R0, desc[UR14][R4.64] ;  /* 0x0000000e04007980 */ /* 0x000ea4000c101900 */
[----:B--2---:R-:W-:-:S05]  /*7e20*/  IADD3 R3, PT, PT, R54, R0, RZ ;  /* 0x0000000036037210 */ /* 0x004fca0007ffe0ff */
[----:B------:R0:W-:Y:S02]  /*7e30*/  ST.E desc[UR14][R4.64], R3 ;  /* 0x0000000304007985 */ /* 0x0001e4000c10190e */
.L_x_1383:
[----:B------:R-:W-:Y:S05]  /*7e40*/  BSYNC.RECONVERGENT B0 ;  /* 0x0000000000007941 */ /* 0x000fea0003800200 */
.L_x_1382:
[----:B------:R1:W-:Y:S01]  /*7e50*/  ATOM.E.ADD.F16x2.RN.STRONG.GPU P0, RZ, desc[UR14][R4.64+0x4], R53 ;  /* 0x8000043504ff79a2 */ /* 0x0003e2000c10e10e */
[----:B------:R-:W-:Y:S04]  /*7e60*/  BSSY.RECONVERGENT B0, `(.L_x_1386) ;  /* 0x000000e000007945 */ /* 0x000fe80003800200 */
[----:B-1----:R-:W-:Y:S05]  /*7e70*/  @P0 BRA `(.L_x_1387) ;  /* 0x0000000000300947 */ /* 0x002fea0003800000 */
[----:B------:R-:W1:Y:S02]  /*7e80*/  QSPC.E.S P0, RZ, [R4+0x4] ;  /* 0x0000040004ff73aa */ /* 0x000e640000000500 */
[----:B-1----:R-:W-:Y:S05]  /*7e90*/  @!P0 BRA `(.L_x_1388) ;  /* 0x00000000001c8947 */ /* 0x002fea0003800000 */
[----:B------:R-:W-:-:S04]  /*7ea0*/  MOV R2, R4 ;  /* 0x0000000400027202 */ /* 0x000fc80000000f00 */
[----:B------:R-:W-:-:S07]  /*7eb0*/  MOV R0, R2 ;  /* 0x0000000200007202 */ /* 0x000fce0000000f00 */
.L_x_1389:
[----:B------:R-:W0:Y:S02]  /*7ec0*/  LDS R2, [R0+0x4] ;  /* 0x0000040000027984 */ /* 0x000e240000000800 */
[----:B0-----:R-:W-:-:S05]  /*7ed0*/  HFMA2 R3, R2, 1, 1, R53 ;  /* 0x3c003c0002037831 */ /* 0x001fca0000000035 */
[----:B------:R-:W0:Y:S02]  /*7ee0*/  ATOMS.CAST.SPIN P0, [R0+0x4], R2, R3 ;  /* 0x000004020000758d */ /* 0x000e240001800003 */
[----:B0-----:R-:W-:Y:S05]  /*7ef0*/  @!P0 BRA `(.L_x_1389) ;  /* 0xfffffffc00f08947 */ /* 0x001fea000383ffff */
[----:B------:R-:W-:Y:S05]  /*7f00*/  BRA `(.L_x_1387) ;  /* 0x00000000000c7947 */ /* 0x000fea0003800000 */
.L_x_1388:
[----:B------:R-:W0:Y:S02]  /*7f10*/  LD.E R0, desc[UR14][R4.64+0x4] ;  /* 0x0000040e04007980 */ /* 0x000e24000c101900 */
[----:B0-----:R-:W-:-:S05]  /*7f20*/  IADD3 R3, PT, PT, R53, R0, RZ ;  /* 0x0000000035037210 */ /* 0x001fca0007ffe0ff */
[----:B------:R1:W-:Y:S02]  /*7f30*/  ST.E desc[UR14][R4.64+0x4], R3 ;  /* 0x0000040304007985 */ /* 0x0003e4000c10190e */
.L_x_1387:
[----:B------:R-:W-:Y:S05]  /*7f40*/  BSYNC.RECONVERGENT B0 ;  /* 0x0000000000007941 */ /* 0x000fea0003800200 */
.L_x_1386:
        /* <DEDUP_REMOVED lines=12> */
.L_x_1393:
[----:B------:R-:W0:Y:S02]  /*8010*/  LDS R2, [R0] ;  /* 0x0000000000027984 */ /* 0x000e240000000800 */
[----:B0-----:R-:W-:-:S05]  /*8020*/  HADD2 R3, R2, R52 ;  /* 0x0000003402037230 */ /* 0x001fca0000000000 */
[----:B------:R-:W0:Y:S02]  /*8030*/  ATOMS.CAST.SPIN P0, [R0], R2, R3 ;  /* 0x000000020000758d */ /* 0x000e240001800003 */
[----:B0-----:R-:W-:Y:S05]  /*8040*/  @!P0 BRA `(.L_x_1393) ;  /* 0xfffffffc00f08947 */ /* 0x001fea000383ffff */
[----:B------:R-:W-:Y:S05]  /*8050*/  BRA `(.L_x_1391) ;  /* 0x00000000000c7947 */ /* 0x000fea0003800000 */
.L_x_1392:
[----:B------:R-:W2:Y:S02]  /*8060*/  LD.E R0, desc[UR14][R4.64] ;  /* 0x0000000e04007980 */ /* 0x000ea4000c101900 */
[----:B--2---:R-:W-:-:S05]  /*8070*/  IADD3 R3, PT, PT, R52, R0, RZ ;  /* 0x0000000034037210 */ /* 0x004fca0007ffe0ff */
[----:B------:R0:W-:Y:S02]  /*8080*/  ST.E desc[UR14][R4.64], R3 ;  /* 0x0000000304007985 */ /* 0x0001e4000c10190e */
.L_x_1391:
[----:B------:R-:W-:Y:S05]  /*8090*/  BSYNC.RECONVERGENT B0 ;  /* 0x0000000000007941 */ /* 0x000fea0003800200 */
.L_x_1390:
[----:B------:R1:W-:Y:S01]  /*80a0*/  ATOM.E.ADD.F16x2.RN.STRONG.GPU P0, RZ, desc[UR14][R4.64+0x4], R51 ;  /* 0x8000043304ff79a2 */ /* 0x0003e2000c10e10e */
[----:B------:R-:W-:Y:S04]  /*80b0*/  BSSY.RECONVERGENT B0, `(.L_x_1394) ;  /* 0x000000e000007945 */ /* 0x000fe80003800200 */
[----:B-1----:R-:W-:Y:S05]  /*80c0*/  @P0 BRA `(.L_x_1395) ;  /* 0x0000000000300947 */ /* 0x002fea0003800000 */
[----:B------:R-:W1:Y:S02]  /*80d0*/  QSPC.E.S P0, RZ, [R4+0x4] ;  /* 0x0000040004ff73aa */ /* 0x000e640000000500 */
[----:B-1----:R-:W-:Y:S05]  /*80e0*/  @!P0 BRA `(.L_x_1396) ;  /* 0x00000000001c8947 */ /* 0x002fea0003800000 */
[----:B------:R-:W-:-:S04]  /*80f0*/  MOV R2, R4 ;  /* 0x0000000400027202 */ /* 0x000fc80000000f00 */
[----:B------:R-:W-:-:S07]  /*8100*/  MOV R0, R2 ;  /* 0x0000000200007202 */ /* 0x000fce0000000f00 */
.L_x_1397:
[----:B------:R-:W0:Y:S02]  /*8110*/  LDS R2, [R0+0x4] ;  /* 0x0000040000027984 */ /* 0x000e240000000800 */
[----:B0-----:R-:W-:-:S05]  /*8120*/  HFMA2 R3, R2, 1, 1, R51 ;  /* 0x3c003c0002037831 */ /* 0x001fca0000000033 */
[----:B------:R-:W0:Y:S02]  /*8130*/  ATOMS.CAST.SPIN P0, [R0+0x4], R2, R3 ;  /* 0x000004020000758d */ /* 0x000e240001800003 */
[----:B0-----:R-:W-:Y:S05]  /*8140*/  @!P0 BRA `(.L_x_1397) ;  /* 0xfffffffc00f08947 */ /* 0x001fea000383ffff */
[----:B------:R-:W-:Y:S05]  /*8150*/  BRA `(.L_x_1395) ;  /* 0x00000000000c7947 */ /* 0x000fea0003800000 */
.L_x_1396:
[----:B------:R-:W0:Y:S02]  /*8160*/  LD.E R0, desc[UR14][R4.64+0x4] ;  /* 0x0000040e04007980 */ /* 0x000e24000c101900 */
[----:B0-----:R-:W-:-:S05]  /*8170*/  IADD3 R3, PT, PT, R51, R0, RZ ;  /* 0x0000000033037210 */ /* 0x001fca0007ffe0ff */
[----:B------:R1:W-:Y:S02]  /*8180*/  ST.E desc[UR14][R4.64+0x4], R3 ;  /* 0x0000040304007985 */ /* 0x0003e4000c10190e */
.L_x_1395:
[----:B------:R-:W-:Y:S05]  /*8190*/  BSYNC.RECONVERGENT B0 ;  /* 0x0000000000007941 */ /* 0x000fea0003800200 */
.L_x_1394:
        /* <DEDUP_REMOVED lines=12> */
.L_x_1401:
[----:B------:R-:W0:Y:S02]  /*8260*/  LDS R2, [R0] ;  /* 0x0000000000027984 */ /* 0x000e240000000800 */
[----:B0-----:R-:W-:-:S05]  /*8270*/  HADD2 R3, R2, R50 ;  /* 0x0000003202037230 */ /* 0x001fca0000000000 */
[----:B------:R-:W0:Y:S02]  /*8280*/  ATOMS.CAST.SPIN P0, [R0], R2, R3 ;  /* 0x000000020000758d */ /* 0x000e240001800003 */
[----:B0-----:R-:W-:Y:S05]  /*8290*/  @!P0 BRA `(.L_x_1401) ;  /* 0xfffffffc00f08947 */ /* 0x001fea000383ffff */
[----:B------:R-:W-:Y:S05]  /*82a0*/  BRA `(.L_x_1399) ;  /* 0x00000000000c7947 */ /* 0x000fea0003800000 */
.L_x_1400:
[----:B------:R-:W2:Y:S02]  /*82b0*/  LD.E R0, desc[UR14][R4.64] ;  /* 0x0000000e04007980 */ /* 0x000ea4000c101900 */
[----:B--2---:R-:W-:-:S05]  /*82c0*/  IADD3 R3, PT, PT, R50, R0, RZ ;  /* 0x0000000032037210 */ /* 0x004fca0007ffe0ff */
[----:B------:R0:W-:Y:S02]  /*82d0*/  ST.E desc[UR14][R4.64], R3 ;  /* 0x0000000304007985 */ /* 0x0001e4000c10190e */
.L_x_1399:
[----:B------:R-:W-:Y:S05]  /*82e0*/  BSYNC.RECONVERGENT B0 ;  /* 0x0000000000007941 */ /* 0x000fea0003800200 */
.L_x_1398:
[----:B------:R1:W-:Y:S02]  /*82f0*/  ATOM.E.ADD.F16x2.RN.STRONG.GPU P0, RZ, desc[UR14][R4.64+0x4], R48 ;  /* 0x8000043004ff79a2 */ /* 0x0003e4000c10e10e */
[----:B-1----:R-:W-:Y:S05]  /*8300*/  @P0 EXIT ;  /* 0x000000000000094d */ /* 0x002fea0003800000 */
[----:B------:R-:W1:Y:S02]  /*8310*/  QSPC.E.S P0, RZ, [R4+0x4] ;  /* 0x0000040004ff73aa */ /* 0x000e640000000500 */
[----:B-1----:R-:W-:Y:S05]  /*8320*/  @!P0 BRA `(.L_x_1402) ;  /* 0x00000000001c8947 */ /* 0x002fea0003800000 */
[----:B------:R-:W-:-:S04]  /*8330*/  MOV R2, R4 ;  /* 0x0000000400027202 */ /* 0x000fc80000000f00 */
[----:B------:R-:W-:-:S07]  /*8340*/  MOV R0, R2 ;  /* 0x0000000200007202 */ /* 0x000fce0000000f00 */
.L_x_1403:
[----:B------:R-:W0:Y:S02]  /*8350*/  LDS R2, [R0+0x4] ;  /* 0x0000040000027984 */ /* 0x000e240000000800 */
[----:B0-----:R-:W-:-:S05]  /*8360*/  HFMA2 R3, R2, 1, 1, R48 ;  /* 0x3c003c0002037831 */ /* 0x001fca0000000030 */
[----:B------:R-:W0:Y:S02]  /*8370*/  ATOMS.CAST.SPIN P0, [R0+0x4], R2, R3 ;  /* 0x000004020000758d */ /* 0x000e240001800003 */
[----:B0-----:R-:W-:Y:S05]  /*8380*/  @!P0 BRA `(.L_x_1403) ;  /* 0xfffffffc00f08947 */ /* 0x001fea000383ffff */
[----:B------:R-:W-:Y:S05]  /*8390*/  EXIT ;  /* 0x000000000000794d */ /* 0x000fea0003800000 */
.L_x_1402:
[----:B------:R-:W0:Y:S02]  /*83a0*/  LD.E R0, desc[UR14][R4.64+0x4] ;  /* 0x0000040e04007980 */ /* 0x000e24000c101900 */
[----:B0-----:R-:W-:-:S05]  /*83b0*/  IADD3 R3, PT, PT, R48, R0, RZ ;  /* 0x0000000030037210 */ /* 0x001fca0007ffe0ff */
[----:B------:R-:W-:Y:S01]  /*83c0*/  ST.E desc[UR14][R4.64+0x4], R3 ;  /* 0x0000040304007985 */ /* 0x000fe2000c10190e */
[----:B------:R-:W-:Y:S05]  /*83d0*/  EXIT ;  /* 0x000000000000794d */ /* 0x000fea0003800000 */
.L_x_1404:
        /* <DEDUP_REMOVED lines=10> */
.L_x_4490:


//--------------------- .text._Z23gemm_half_q_half_kernelILi4ELi128ELb0ELb0ELi32EEvPK6__halfPKjS4_S2_PS0_iiiiPKtS7_iiiiiibS2_i --------------------------
	.section	.text._Z23gemm_half_q_half_kernelILi4ELi128ELb0ELb0ELi32EEvPK6__halfPKjS4_S2_PS0_iiiiPKtS7_iiiiiibS2_i,"ax",@progbits
	.align	128
        .global         _Z23gemm_half_q_half_kernelILi4ELi128ELb0ELb0ELi32EEvPK6__halfPKjS4_S2_PS0_iiiiPKtS7_iiiiiibS2_i
        .type           _Z23gemm_half_q_half_kernelILi4ELi128ELb0ELb0ELi32EEvPK6__halfPKjS4_S2_PS0_iiiiPKtS7_iiiiiibS2_i,@function
        .size           _Z23gemm_half_q_half_kernelILi4ELi128ELb0ELb0ELi32EEvPK6__halfPKjS4_S2_PS0_iiiiPKtS7_iiiiiibS2_i,(.L_x_4491 - _Z23gemm_half_q_half_kernelILi4ELi128ELb0ELb0ELi32EEvPK6__halfPKjS4_S2_PS0_iiiiPKtS7_iiiiiibS2_i)
        .other          _Z23gemm_half_q_half_kernelILi4ELi128ELb0ELb0ELi32EEvPK6__halfPKjS4_S2_PS0_iiiiPKtS7_iiiiiibS2_i,@"STO_CUDA_ENTRY STV_DEFAULT"
_Z23gemm_half_q_half_kernelILi4ELi128ELb0ELb0ELi32EEvPK6__halfPKjS4_S2_PS0_iiiiPKtS7_iiiiiibS2_i:
.text._Z23gemm_half_q_half_kernelILi4ELi128ELb0ELb0ELi32EEvPK6__halfPKjS4_S2_PS0_iiiiPKtS7_iiiiiibS2_i:
[----:B------:R-:W-:Y:S08]  /*0000*/  LDC R1, c[0x0][0x37c] ;  /* 0x0000df00ff017b82 */ /* 0x000ff00000000800 */
[----:B------:R-:W0:Y:S01]  /*0010*/  S2UR UR14, SR_CTAID.Y ;  /* 0x00000000000e79c3 */ /* 0x000e220000002600 */
[----:B------:R-:W1:Y:S01]  /*0020*/  S2R R4, SR_TID.X ;  /* 0x0000000000047919 */ /* 0x000e620000002100 */
[----:B------:R-:W0:Y:S01]  /*0030*/  LDCU UR5, c[0x0][0x3a8] ;  /* 0x00007500ff0577ac */ /* 0x000e220008000800 */
[----:B------:R-:W-:Y:S01]  /*0040*/  BSSY.RECONVERGENT B0, `(.L_x_1405) ;  /* 0x00000c6000007945 */ /* 0x000fe20003800200 */
[----:B------:R-:W2:Y:S04]  /*0050*/  LDCU.64 UR12, c[0x0][0x358] ;  /* 0x00006b00ff0c77ac */ /* 0x000ea80008000a00 */
[----:B------:R-:W3:Y:S08]  /*0060*/  S2UR UR11, SR_CTAID.Z ;  /* 0x00000000000b79c3 */ /* 0x000ef00000002700 */
[----:B------:R-:W4:Y:S08]  /*0070*/  LDC R0, c[0x0][0x3b0] ;  /* 0x0000ec00ff007b82 */ /* 0x000f300000000800 */
[----:B------:R-:W5:Y:S01]  /*0080*/  S2UR UR15, SR_CTAID.X ;  /* 0x00000000000f79c3 */ /* 0x000f620000002500 */
[----:B0-----:R-:W-:-:S04]  /*0090*/  UIMAD UR5, UR14, -0x4, UR5 ;  /* 0xfffffffc0e0578a4 */ /* 0x001fc8000f8e0205 */
[----:B------:R-:W-:Y:S02]  /*00a0*/  UISETP.GE.AND UP1, UPT, UR5, 0x1, UPT ;  /* 0x000000010500788c */ /* 0x000fe4000bf26270 */
[----:B------:R-:W-:Y:S02]  /*00b0*/  UISETP.LT.AND UP0, UPT, UR5, 0x4, UPT ;  /* 0x000000040500788c */ /* 0x000fe4000bf01270 */
[----:B---3--:R-:W-:Y:S02]  /*00c0*/  USHF.L.U32 UR8, UR11, 0x5, URZ ;  /* 0x000000050b087899 */ /* 0x008fe400080006ff */
[----:B------:R-:W-:Y:S01]  /*00d0*/  PLOP3.LUT P0, PT, PT, PT, UP1, 0x80, 0x8 ;  /* 0x000000000008781c */ /* 0x000fe20003f0f018 */
[----:B------:R-:W-:-:S03]  /*00e0*/  USEL UR6, UR5, 0x4, UP0 ;  /* 0x0000000405067887 */ /* 0x000fc60008000000 */
[----:B------:R-:W-:Y:S02]  /*00f0*/  MOV R3, UR8 ;  /* 0x0000000800037c02 */ /* 0x000fe40008000f00 */
[----:B-1----:R-:W-:Y:S02]  /*0100*/  IADD3 R5, PT, PT, R4, UR8, RZ ;  /* 0x0000000804057c10 */ /* 0x002fe4000fffe0ff */
[----:B----4-:R-:W-:-:S04]  /*0110*/  VIADDMNMX R2, R3, 0x20, R0, PT ;  /* 0x0000002003027846 */ /* 0x010fc80003800100 */
[----:B------:R-:W-:Y:S01]  /*0120*/  ISETP.GE.OR P0, PT, R5, R2, !P0 ;  /* 0x000000020500720c */ /* 0x000fe20004706670 */
[----:B-----5:R-:W-:-:S06]  /*0130*/  USHF.L.U32 UR4, UR15, 0x7, URZ ;  /* 0x000000070f047899 */ /* 0x020fcc00080006ff */
[----:B------:R-:W-:-:S06]  /*0140*/  LEA R3, R4, UR4, 0x2 ;  /* 0x0000000404037c11 */ /* 0x000fcc000f8e10ff */
[----:B--2---:R-:W-:Y:S05]  /*0150*/  @P0 BRA `(.L_x_1406) ;  /* 0x0000000800d00947 */ /* 0x004fea0003800000 */
        /* <DEDUP_REMOVED lines=31> */
.L_x_1410:
        /* <DEDUP_REMOVED lines=32> */
.L_x_1409:
        /* <DEDUP_REMOVED lines=20> */
.L_x_1411:
[----:B------:R-:W-:-:S13]  /*0690*/  ISETP.EQ.AND P1, PT, RZ, UR7, PT ;  /* 0x00000007ff007c0c */ /* 0x000fda000bf22270 */
[----:B------:R-:W-:Y:S05]  /*06a0*/  @!P0 BRA P1, `(.L_x_1406) ;  /* 0x00000004007c8947 */ /* 0x000fea0000800000 */
.L_x_1408:
        /* <DEDUP_REMOVED lines=12> */
.L_x_1407:
        /* <DEDUP_REMOVED lines=17> */
.L_x_1414:
        /* <DEDUP_REMOVED lines=32> */
.L_x_1413:
        /* <DEDUP_REMOVED lines=21> */
.L_x_1415:
[----:B------:R-:W-:-:S09]  /*0bd0*/  UISETP.NE.OR UP0, UPT, UR7, URZ, UP0 ;  /* 0x000000ff0700728c */ /* 0x000fd20008705670 */
[----:B------:R-:W-:Y:S05]  /*0be0*/  BRA.U !UP0, `(.L_x_1406) ;  /* 0x00000001082c7547 */ /* 0x000fea000b800000 */
.L_x_1412:
        /* <DEDUP_REMOVED lines=11> */
.L_x_1406:
[----:B------:R-:W-:Y:S05]  /*0ca0*/  BSYNC.RECONVERGENT B0 ;  /* 0x0000000000007941 */ /* 0x000fea0003800200 */
.L_x_1405:
        /* <DEDUP_REMOVED lines=23> */
.L_x_1419:
        /* <DEDUP_REMOVED lines=15> */
.L_x_1418:
        /* <DEDUP_REMOVED lines=12> */
.L_x_1420:
[----:B------:R-:W-:-:S09]  /*0fd0*/  UISETP.NE.OR UP0, UPT, UR7, URZ, UP0 ;  /* 0x000000ff0700728c */ /* 0x000fd20008705670 */
[----:B------:R-:W-:Y:S05]  /*0fe0*/  BRA.U !UP0, `(.L_x_1416) ;  /* 0x00000001081c7547 */ /* 0x000fea000b800000 */
.L_x_1417:
[----:B012---:R-:W0:Y:S02]  /*0ff0*/  LDC.64 R6, c[0x0][0x3a0] ;  /* 0x0000e800ff067b82 */ /* 0x007e240000000a00 */
.L_x_1421:
[C---:B0-----:R-:W-:Y:S01]  /*1000*/  IMAD.WIDE R8, R5.reuse, 0x2, R6 ;  /* 0x0000000205087825 */ /* 0x041fe200078e0206 */
[----:B------:R-:W-:Y:S01]  /*1010*/  UIADD3 UR7, UPT, UPT, UR7, 0x1, URZ ;  /* 0x0000000107077890 */ /* 0x000fe2000fffe0ff */
[----:B------:R-:W-:-:S03]  /*1020*/  IADD3 R5, PT, PT, R5, UR16, RZ ;  /* 0x0000001005057c10 */ /* 0x000fc6000fffe0ff */
[----:B------:R3:W-:Y:S01]  /*1030*/  STG.E.64 desc[UR12][R8.64], RZ ;  /* 0x000000ff08007986 */ /* 0x0007e2000c101b0c */
[----:B------:R-:W-:-:S09]  /*1040*/  UISETP.NE.AND UP0, UPT, UR7, URZ, UPT ;  /* 0x000000ff0700728c */ /* 0x000fd2000bf05270 */
[----:B---3--:R-:W-:Y:S05]  /*1050*/  BRA.U UP0, `(.L_x_1421) ;  /* 0xfffffffd00e87547 */ /* 0x008fea000b83ffff */
.L_x_1416:
        /* <DEDUP_REMOVED lines=31> */
.L_x_1423:
[----:B0----5:R-:W-:-:S05]  /*1250*/  IADD3 R11, PT, PT, R14, UR4, RZ ;  /* 0x000000040e0b7c10 */ /* 0x021fca000fffe0ff */
[----:B------:R-:W-:-:S05]  /*1260*/  IMAD R4, R11, UR16, RZ ;  /* 0x000000100b047c24 */ /* 0x000fca000f8e02ff */
[----:B------:R-:W-:-:S04]  /*1270*/  SHF.R.S32.HI R5, RZ, 0x1f, R4 ;  /* 0x0000001fff057819 */ /* 0x000fc80000011404 */
[----:B------:R-:W-:-:S04]  /*1280*/  LEA.HI R5, R5, R4, RZ, 0x3 ;  /* 0x0000000405057211 */ /* 0x000fc800078f18ff */
[----:B------:R-:W-:Y:S01]  /*1290*/  LEA.HI.SX32 R5, R5, R16, 0x1d ;  /* 0x0000001005057211 */ /* 0x000fe200078feaff */
[----:B------:R-:W-:-:S04]  /*12a0*/  USHF.L.U32 UR6, UR9, 0x1, URZ ;  /* 0x0000000109067899 */ /* 0x000fc800080006ff */
[----:B-1----:R-:W-:Y:S01]  /*12b0*/  IMAD.WIDE R4, R5, 0x4, R6 ;  /* 0x0000000405047825 */ /* 0x002fe200078e0206 */
[----:B------:R-:W-:-:S05]  /*12c0*/  UIMAD.WIDE.U32 UR6, UR6, 0x2, UR18 ;  /* 0x00000002060678a5 */ /* 0x000fca000f8e0012 */
[----:B------:R-:W3:Y:S01]  /*12d0*/  LDG.E.CONSTANT R4, desc[UR12][R4.64] ;  /* 0x0000000c04047981 */ /* 0x000ee2000c1e9900 */
        /* <DEDUP_REMOVED lines=12> */
[----:B----4-:R-:W-:Y:S01]  /*13a0*/  R2UR UR6, R12 ;  /* 0x000000000c0672ca */ /* 0x010fe200000e0000 */
[----:B------:R-:W-:Y:S01]  /*13b0*/  IMAD R5, R4, R4, R4 ;  /* 0x0000000404057224 */ /* 0x000fe200078e0204 */
[----:B------:R-:W-:-:S02]  /*13c0*/  SHF.R.U32.HI R17, RZ, 0xc, R17 ;  /* 0x0000000cff117819 */ /* 0x000fc40000011611 */
[----:B------:R-:W-:Y:S02]  /*13d0*/  LOP3.LUT R19, R19, 0xf, RZ, 0xc0, !PT ;  /* 0x0000000f13137812 */ /* 0x000fe400078ec0ff */
[----:B------:R-:W-:Y:S02]  /*13e0*/  LOP3.LUT R17, R17, 0xf, RZ, 0xc0, !PT ;  /* 0x0000000f11117812 */ /* 0x000fe400078ec0ff */
[----:B------:R-:W-:Y:S01]  /*13f0*/  IADD3 R21, PT, PT, R18, 0x1, R21 ;  /* 0x0000000112157810 */ /* 0x000fe20007ffe015 */
[----:B------:R-:W-:Y:S01]  /*1400*/  IMAD R18, R19, R19, R19 ;  /* 0x0000001313127224 */ /* 0x000fe200078e0213 */
[----:B------:R-:W-:Y:S01]  /*1410*/  IADD3 R5, PT, PT, R4, 0x1, R5 ;  /* 0x0000000104057810 */ /* 0x000fe20007ffe005 */
[----:B------:R-:W-:Y:S02]  /*1420*/  IMAD R4, R17, R17, R17 ;  /* 0x0000001111047224 */ /* 0x000fe400078e0211 */
[----:B------:R-:W-:Y:S01]  /*1430*/  UIADD3 UR9, UPT, UPT, UR6, UR9, URZ ;  /* 0x0000000906097290 */ /* 0x000fe2000fffe0ff */
[----:B------:R-:W-:Y:S01]  /*1440*/  IADD3 R18, PT, PT, R19, 0x1, R18 ;  /* 0x0000000113127810 */ /* 0x000fe20007ffe012 */
[----:B------:R-:W2:Y:S01]  /*1450*/  I2F.F16 R21, R21 ;  /* 0x0000001500157306 */ /* 0x000ea20000200c00 */
[----:B------:R-:W-:-:S03]  /*1460*/  IADD3 R4, PT, PT, R17, 0x1, R4 ;  /* 0x0000000111047810 */ /* 0x000fc60007ffe004 */
[----:B------:R-:W-:-:S04]  /*1470*/  ISETP.LE.AND P0, PT, R2, UR9, PT ;  /* 0x0000000902007c0c */ /* 0x000fc8000bf03270 */
        /* <DEDUP_REMOVED lines=8> */
.L_x_1422:
        /* <DEDUP_REMOVED lines=15> */
.L_x_1424:
        /* <DEDUP_REMOVED lines=8> */
.L_x_1425:
[----:B------:R-:W-:Y:S05]  /*1670*/  BRA.U !UP2, `(.L_x_1426) ;  /* 0x000000010a1c7547 */ /* 0x000fea000b800000 */
[----:B------:R-:W0:Y:S02]  /*1680*/  LDC R4, c[0x0][0x3d4] ;  /* 0x0000f500ff047b82 */ /* 0x000e240000000800 */
[----:B0-----:R-:W-:-:S04]  /*1690*/  VIMNMX R4, PT, PT, R4, UR8, PT ;  /* 0x0000000804047c48 */ /* 0x001fc8000bfe0100 */
[----:B------:R-:W-:-:S04]  /*16a0*/  IADD3 R4, PT, PT, R4, -UR21, RZ ;  /* 0x8000001504047c10 */ /* 0x000fc8000fffe0ff */
[----:B-----5:R-:W-:-:S04]  /*16b0*/  SHF.R.S32.HI R5, RZ, 0x1f, R4 ;  /* 0x0000001fff057819 */ /* 0x020fc80000011404 */
[----:B------:R-:W-:-:S04]  /*16c0*/  LEA.HI R5, R5, R4, RZ, 0x5 ;  /* 0x0000000405057211 */ /* 0x000fc800078f28ff */
[----:B------:R-:W-:-:S04]  /*16d0*/  SHF.R.S32.HI R5, RZ, 0x5, R5 ;  /* 0x00000005ff057819 */ /* 0x000fc80000011405 */
[----:B------:R-:W-:-:S07]  /*16e0*/  SHF.L.U32 R7, R5, 0x2, RZ ;  /* 0x0000000205077819 */ /* 0x000fce00000006ff */
.L_x_1426:
        /* <DEDUP_REMOVED lines=8> */
.L_x_1427:
        /* <DEDUP_REMOVED lines=8> */
.L_x_1428:
[----:B------:R-:W-:Y:S01]  /*17f0*/  ULEA UR4, UR10, UR4, 0x3 ;  /* 0x000000040a047291 */ /* 0x000fe2000f8e18ff */
[----:B-----5:R-:W-:Y:S01]  /*1800*/  SHF.R.S32.HI R5, RZ, 0x1f, R3 ;  /* 0x0000001fff057819 */ /* 0x020fe20000011403 */
[----:B------:R-:W0:Y:S01]  /*1810*/  LDCU.64 UR6, c[0x0][0x388] ;  /* 0x00007100ff0677ac */ /* 0x000e220008000a00 */
[----:B------:R-:W-:Y:S02]  /*1820*/  VIMNMX R0, PT, PT, R0, UR17, PT ;  /* 0x0000001100007c48 */ /* 0x000fe4000bfe0100 */
[----:B------:R-:W-:Y:S02]  /*1830*/  PRMT R24, RZ, 0x5410, RZ ;  /* 0x00005410ff187816 */ /* 0x000fe400000000ff */
[----:B------:R-:W-:Y:S02]  /*1840*/  IADD3 R2, PT, PT, R7, UR4, R2 ;  /* 0x0000000407027c10 */ /* 0x000fe4000fffe002 */
        /* <DEDUP_REMOVED lines=9> */
[----:B------:R-:W-:Y:S02]  /*18e0*/  LEA.HI.X.SX32 R2, R2, R5, 0x1, P0 ;  /* 0x0000000502027211 */ /* 0x000fe400000f0eff */
[----:B------:R-:W-:Y:S02]  /*18f0*/  ISETP.GT.AND P0, PT, R0, UR8, PT ;  /* 0x0000000800007c0c */ /* 0x000fe4000bf04270 */
[C---:B0-----:R-:W-:Y:S02]  /*1900*/  LEA R8, P1, R3.reuse, UR6, 0x2 ;  /* 0x0000000603087c11 */ /* 0x041fe4000f8210ff */
[----:B------:R-:W-:Y:S02]  /*1910*/  PRMT R17, RZ, 0x5410, RZ ;  /* 0x00005410ff117816 */ /* 0x000fe400000000ff */
[----:B------:R-:W-:-:S07]  /*1920*/  LEA.HI.X R9, R3, UR7, R2, 0x2, P1 ;  /* 0x0000000703097c11 */ /* 0x000fce00088f1402 */
[----:B------:R-:W-:Y:S05]  /*1930*/  @!P0 BRA `(.L_x_1429) ;  /* 0x0000005c006c8947 */ /* 0x000fea0003800000 */
[----:B------:R-:W-:-:S05]  /*1940*/  MOV R3, UR16 ;  /* 0x0000001000037c02 */ /* 0x000fca0008000f00 */
[----:B------:R-:W-:Y:S02]  /*1950*/  IMAD.WIDE R2, R3, 0x4, R8 ;  /* 0x0000000403027825 */ /* 0x000fe400078e0208 */
[----:B------:R-:W2:Y:S04]  /*1960*/  LDG.E.128.CONSTANT R8, desc[UR12][R8.64] ;  /* 0x0000000c08087981 */ /* 0x000ea8000c1e9d00 */
[----:B------:R-:W3:Y:S01]  /*1970*/  LDG.E.128.CONSTANT R4, desc[UR12][R2.64] ;  /* 0x0000000c02047981 */ /* 0x000ee2000c1e9d00 */
[----:B------:R-:W-:Y:S01]  /*1980*/  UISETP.GT.AND UP0, UPT, UR5, URZ, UPT ;  /* 0x000000ff0500728c */ /* 0x000fe2000bf04270 */
[----:B------:R-:W-:Y:S02]  /*1990*/  MOV R55, UR16 ;  /* 0x0000001000377c02 */ /* 0x000fe40008000f00 */
[----:B------:R-:W-:-:S03]  /*19a0*/  PRMT R24, R24, 0x5410, RZ ;  /* 0x0000541018187816 */ /* 0x000fc600000000ff */
        /* <DEDUP_REMOVED lines=11> */
[----:B------:R-:W0:Y:S01]  /*1a60*/  S2UR UR6, SR_CgaCtaId ;  /* 0x00000000000679c3 */ /* 0x000e220000008800 */
[----:B------:R-:W-:Y:S01]  /*1a70*/  LOP3.LUT R3, R10, 0xff, RZ, 0xc0, !PT ;  /* 0x000000ff0a037812 */ /* 0x000fe200078ec0ff */
[----:B------:R-:W-:Y:S01]  /*1a80*/  UMOV UR4, 0x400 ;  /* 0x0000040000047882 */ /* 0x000fe20000000000 */
[----:B------:R-:W-:Y:S01]  /*1a90*/  IADD3 R12, PT, PT, R2, -0x80, RZ ;  /* 0xffffff80020c7810 */ /* 0x000fe20007ffe0ff */
[----:B------:R-:W1:Y:S01]  /*1aa0*/  I2F.F16 R13, R13 ;  /* 0x0000000d000d7306 */ /* 0x000e620000200c00 */
[----:B------:R-:W-:Y:S01]  /*1ab0*/  LOP3.LUT R2, R8, 0xff, RZ, 0xc0, !PT ;  /* 0x000000ff08027812 */ /* 0x000fe200078ec0ff */
[----:B------:R-:W-:Y:S01]  /*1ac0*/  HADD2.F32 R47, -RZ, R27.H0_H0 ;  /* 0x2000001bff2f7230 */ /* 0x000fe20000004100 */
[----:B------:R-:W-:Y:S01]  /*1ad0*/  IADD3 R21, PT, PT, R3, -0x80, RZ ;  /* 0xffffff8003157810 */ /* 0x000fe20007ffe0ff */
[----:B------:R-:W-:Y:S01]  /*1ae0*/  UISETP.NE.AND UP0, UPT, UR5, 0x1, UPT ;  /* 0x000000010500788c */ /* 0x000fe2000bf05270 */
[----:B------:R-:W-:-:S02]  /*1af0*/  IADD3 R2, PT, PT, R2, -0x80, RZ ;  /* 0xffffff8002027810 */ /* 0x000fc40007ffe0ff */
[----:B------:R-:W-:Y:S01]  /*1b00*/  LOP3.LUT R3, R4, 0xff, RZ, 0xc0, !PT ;  /* 0x000000ff04037812 */ /* 0x000fe200078ec0ff */
[----:B------:R-:W-:Y:S01]  /*1b10*/  I2F.F16 R12, R12 ;  /* 0x0000000c000c7306 */ /* 0x000fe20000200c00 */
[----:B------:R-:W-:Y:S02]  /*1b20*/  LOP3.LUT R17, R5, 0xff, RZ, 0xc0, !PT ;  /* 0x000000ff05117812 */ /* 0x000fe400078ec0ff */
[----:B------:R-:W-:Y:S02]  /*1b30*/  IADD3 R3, PT, PT, R3, -0x80, RZ ;  /* 0xffffff8003037810 */ /* 0x000fe40007ffe0ff */
[----:B------:R-:W-:Y:S02]  /*1b40*/  IADD3 R17, PT, PT, R17, -0x80, RZ ;  /* 0xffffff8011117810 */ /* 0x000fe40007ffe0ff */
[----:B------:R-:W-:Y:S01]  /*1b50*/  LOP3.LUT R18, R6, 0xff, RZ, 0xc0, !PT ;  /* 0x000000ff06127812 */ /* 0x000fe200078ec0ff */
[----:B------:R2:W-:Y:S01]  /*1b60*/  I2F.F16 R22, R2 ;  /* 0x0000000200167306 */ /* 0x0005e20000200c00 */
[----:B------:R-:W-:Y:S01]  /*1b70*/  LOP3.LUT R0, R9, 0xff, RZ, 0xc0, !PT ;  /* 0x000000ff09007812 */ /* 0x000fe200078ec0ff */
[----:B-1----:R-:W-:Y:S01]  /*1b80*/  HADD2.F32 R13, -RZ, R13.H0_H0 ;  /* 0x2000000dff0d7230 */ /* 0x002fe20000004100 */
[----:B------:R-:W-:Y:S01]  /*1b90*/  IADD3 R18, PT, PT, R18, -0x80, RZ ;  /* 0xffffff8012127810 */ /* 0x000fe20007ffe0ff */
[----:B0-----:R-:W-:Y:S01]  /*1ba0*/  ULEA UR4, UR6, UR4, 0x18 ;  /* 0x0000000406047291 */ /* 0x001fe2000f8ec0ff */
[----:B------:R-:W-:-:S02]  /*1bb0*/  IADD3 R0, PT, PT, R0, -0x80, RZ ;  /* 0xffffff8000007810 */ /* 0x000fc40007ffe0ff */
[----:B------:R-:W-:Y:S01]  /*1bc0*/  LOP3.LUT R19, R7, 0xff, RZ, 0xc0, !PT ;  /* 0x000000ff07137812 */ /* 0x000fe200078ec0ff */
[----:B------:R0:W1:Y:S01]  /*1bd0*/  I2F.F16 R28, R3 ;  /* 0x00000003001c7306 */ /* 0x0000620000200c00 */
[--C-:B--2---:R-:W-:Y:S02]  /*1be0*/  SHF.R.U32.HI R2, RZ, 0x8, R8.reuse ;  /* 0x00000008ff027819 */ /* 0x104fe40000011608 */
[----:B------:R-:W-:Y:S02]  /*1bf0*/  SHF.R.U32.HI R8, RZ, 0x10, R8 ;  /* 0x00000010ff087819 */ /* 0x000fe40000011608 */
[----:B------:R-:W-:Y:S02]  /*1c00*/  LOP3.LUT R2, R2, 0xff, RZ, 0xc0, !PT ;  /* 0x000000ff02027812 */ /* 0x000fe400078ec0ff */
[----:B------:R-:W-:Y:S01]  /*1c10*/  IADD3 R19, PT, PT, R19, -0x80, RZ ;  /* 0xffffff8013137810 */ /* 0x000fe20007ffe0ff */
[----:B------:R2:W3:Y:S01]  /*1c20*/  I2F.F16 R29, R17 ;  /* 0x00000011001d7306 */ /* 0x0004e20000200c00 */
[----:B------:R-:W-:-:S02]  /*1c30*/  IADD3 R2, PT, PT, R2, -0x80, RZ ;  /* 0xffffff8002027810 */ /* 0x000fc40007ffe0ff */
[----:B0-----:R-:W-:Y:S02]  /*1c40*/  LOP3.LUT R3, R8, 0xff, RZ, 0xc0, !PT ;  /* 0x000000ff08037812 */ /* 0x001fe400078ec0ff */
[----:B------:R-:W-:Y:S02]  /*1c50*/  SHF.R.U32.HI R39, RZ, 0x8, R7 ;  /* 0x00000008ff277819 */ /* 0x000fe40000011607 */
[----:B------:R-:W-:Y:S01]  /*1c60*/  IADD3 R3, PT, PT, R3, -0x80, RZ ;  /* 0xffffff8003037810 */ /* 0x000fe20007ffe0ff */
[----:B------:R0:W-:Y:S01]  /*1c70*/  I2F.F16 R8, R2 ;  /* 0x0000000200087306 */ /* 0x0001e20000200c00 */
[--C-:B--2---:R-:W-:Y:S01]  /*1c80*/  SHF.R.U32.HI R17, RZ, 0x8, R9.reuse ;  /* 0x00000008ff117819 */ /* 0x104fe20000011609 */
[----:B-1----:R-:W-:Y:S01]  /*1c90*/  HADD2.F32 R28, -RZ, R28.H0_H0 ;  /* 0x2000001cff1c7230 */ /* 0x002fe20000004100 */
[----:B------:R-:W-:Y:S02]  /*1ca0*/  SHF.R.U32.HI R9, RZ, 0x10, R9 ;  /* 0x00000010ff097819 */ /* 0x000fe40000011609 */
[----:B------:R-:W-:-:S02]  /*1cb0*/  LOP3.LUT R17, R17, 0xff, RZ, 0xc0, !PT ;  /* 0x000000ff11117812 */ /* 0x000fc400078ec0ff */
[----:B------:R-:W-:Y:S01]  /*1cc0*/  LOP3.LUT R9, R9, 0xff, RZ, 0xc0, !PT ;  /* 0x000000ff09097812 */ /* 0x000fe200078ec0ff */
[----:B------:R1:W-:Y:S01]  /*1cd0*/  I2F.F16 R31, R3 ;  /* 0x00000003001f7306 */ /* 0x0003e20000200c00 */
[----:B0-----:R-:W-:Y:S01]  /*1ce0*/  SHF.R.U32.HI R2, RZ, 0x10, R10 ;  /* 0x00000010ff027819 */ /* 0x001fe2000001160a */
[----:B---3--:R-:W-:Y:S01]  /*1cf0*/  HADD2.F32 R29, -RZ, R29.H0_H0 ;  /* 0x2000001dff1d7230 */ /* 0x008fe20000004100 */
[----:B------:R-:W-:Y:S02]  /*1d00*/  IADD3 R17, PT, PT, R17, -0x80, RZ ;  /* 0xffffff8011117810 */ /* 0x000fe40007ffe0ff */
[----:B------:R-:W-:Y:S02]  /*1d10*/  LOP3.LUT R2, R2, 0xff, RZ, 0xc0, !PT ;  /* 0x000000ff02027812 */ /* 0x000fe400078ec0ff */
[----:B------:R-:W-:Y:S01]  /*1d20*/  IADD3 R9, PT, PT, R9, -0x80, RZ ;  /* 0xffffff8009097810 */ /* 0x000fe20007ffe0ff */
[----:B------:R0:W2:Y:S01]  /*1d30*/  I2F.F16 R33, R18 ;  /* 0x0000001200217306 */ /* 0x0000a20000200c00 */
[----:B------:R-:W-:-:S02]  /*1d40*/  IADD3 R24, PT, PT, R2, -0x80, RZ ;  /* 0xffffff8002187810 */ /* 0x000fc40007ffe0ff */
[----:B-1----:R-:W1:Y:S01]  /*1d50*/  LDS.64 R2, [UR4] ;  /* 0x00000004ff027984 */ /* 0x002e620008000a00 */
[----:B------:R-:W-:-:S04]  /*1d60*/  SHF.R.U32.HI R45, RZ, 0x10, R6 ;  /* 0x00000010ff2d7819 */ /* 0x000fc80000011606 */
[----:B------:R3:W4:Y:S01]  /*1d70*/  I2F.F16 R35, R17 ;  /* 0x0000001100237306 */ /* 0x0007220000200c00 */
[----:B0-----:R-:W-:Y:S02]  /*1d80*/  SHF.R.U32.HI R18, RZ, 0x8, R10 ;  /* 0x00000008ff127819 */ /* 0x001fe4000001160a */
[----:B------:R-:W-:Y:S02]  /*1d90*/  LOP3.LUT R45, R45, 0xff, RZ, 0xc0, !PT ;  /* 0x000000ff2d2d7812 */ /* 0x000fe400078ec0ff */
[----:B------:R-:W-:Y:S01]  /*1da0*/  LOP3.LUT R18, R18, 0xff, RZ, 0xc0, !PT ;  /* 0x000000ff12127812 */ /* 0x000fe200078ec0ff */
[----:B--2---:R-:W-:Y:S02]  /*1db0*/  HADD2.F32 R33, -RZ, R33.H0_H0 ;  /* 0x20000021ff217230 */ /* 0x004fe40000004100 */
[----:B------:R0:W-:Y:S01]  /*1dc0*/  I2F.F16 R23, R9 ;  /* 0x0000000900177306 */ /* 0x0001e20000200c00 */
[----:B---3--:R-:W-:Y:S02]  /*1dd0*/  SHF.R.U32.HI R17, RZ, 0x8, R11 ;  /* 0x00000008ff117819 */ /* 0x008fe4000001160b */
[----:B------:R-:W-:-:S02]  /*1de0*/  IADD3 R10, PT, PT, R18, -0x80, RZ ;  /* 0xffffff80120a7810 */ /* 0x000fc40007ffe0ff */
[----:B------:R-:W-:Y:S02]  /*1df0*/  LOP3.LUT R17, R17, 0xff, RZ, 0xc0, !PT ;  /* 0x000000ff11117812 */ /* 0x000fe400078ec0ff */
[----:B------:R-:W-:Y:S01]  /*1e00*/  SHF.R.U32.HI R18, RZ, 0x8, R6 ;  /* 0x00000008ff127819 */ /* 0x000fe20000011606 */
[----:B------:R-:W2:Y:S01]  /*1e10*/  I2F.F16 R0, R0 ;  /* 0x0000000000007306 */ /* 0x000ea20000200c00 */
[----:B0-----:R-:W-:Y:S01]  /*1e20*/  SHF.R.U32.HI R9, RZ, 0x10, R11 ;  /* 0x00000010ff097819 */ /* 0x001fe2000001160b */
[----:B----4-:R-:W-:Y:S01]  /*1e30*/  HADD2.F32 R6, -RZ, R35.H0_H0 ;  /* 0x20000023ff067230 */ /* 0x010fe20000004100 */
[----:B------:R-:W-:Y:S02]  /*1e40*/  IADD3 R11, PT, PT, R17, -0x80, RZ ;  /* 0xffffff80110b7810 */ /* 0x000fe40007ffe0ff */
[----:B------:R-:W-:Y:S02]  /*1e50*/  LOP3.LUT R17, R9, 0xff, RZ, 0xc0, !PT ;  /* 0x000000ff09117812 */ /* 0x000fe400078ec0ff */
[----:B------:R-:W-:Y:S01]  /*1e60*/  LOP3.LUT R18, R18, 0xff, RZ, 0xc0, !PT ;  /* 0x000000ff12127812 */ /* 0x000fe200078ec0ff */
[----:B------:R-:W-:Y:S01]  /*1e70*/  I2F.F16 R21, R21 ;  /* 0x0000001500157306 */ /* 0x000fe20000200c00 */
[----:B------:R-:W-:-:S02]  /*1e80*/  SHF.R.U32.HI R9, RZ, 0x8, R4 ;  /* 0x00000008ff097819 */ /* 0x000fc40000011604 */
[----:B------:R-:W-:Y:S02]  /*1e90*/  SHF.R.U32.HI R4, RZ, 0x10, R4 ;  /* 0x00000010ff047819 */ /* 0x000fe40000011604 */
[----:B------:R-:W-:Y:S02]  /*1ea0*/  IADD3 R34, PT, PT, R17, -0x80, RZ ;  /* 0xffffff8011227810 */ /* 0x000fe40007ffe0ff */
[----:B------:R-:W-:Y:S01]  /*1eb0*/  IADD3 R42, PT, PT, R18, -0x80, RZ ;  /* 0xffffff80122a7810 */ /* 0x000fe20007ffe0ff */
[----:B------:R-:W0:Y:S01]  /*1ec0*/  I2F.F16 R10, R10 ;  /* 0x0000000a000a7306 */ /* 0x000e220000200c00 */
[----:B------:R-:W-:Y:S01]  /*1ed0*/  LOP3.LUT R9, R9, 0xff, RZ, 0xc0, !PT ;  /* 0x000000ff09097812 */ /* 0x000fe200078ec0ff */
[----:B--2---:R-:W-:Y:S01]  /*1ee0*/  HADD2.F32 R0, -RZ, R0.H0_H0 ;  /* 0x20000000ff007230 */ /* 0x004fe20000004100 */
[----:B------:R-:W-:Y:S01]  /*1ef0*/  LOP3.LUT R4, R4, 0xff, RZ, 0xc0, !PT ;  /* 0x000000ff04047812 */ /* 0x000fe200078ec0ff */
[--C-:B-1----:R-:W-:Y:S01]  /*1f00*/  HADD2.F32 R43, -RZ, R3.reuse.H0_H0 ;  /* 0x20000003ff2b7230 */ /* 0x102fe20000004100 */
[--C-:B------:R-:W-:Y:S01]  /*1f10*/  SHF.R.U32.HI R17, RZ, 0x8, R5.reuse ;  /* 0x00000008ff117819 */ /* 0x100fe20000011605 */
[----:B------:R-:W-:Y:S01]  /*1f20*/  HADD2.F32 R20, -RZ, R3.H1_H1 ;  /* 0x30000003ff147230 */ /* 0x000fe20000004100 */
[----:B------:R-:W-:Y:S01]  /*1f30*/  SHF.R.U32.HI R5, RZ, 0x10, R5 ;  /* 0x00000010ff057819 */ /* 0x000fe20000011605 */
[----:B------:R-:W1:Y:S01]  /*1f40*/  I2F.F16 R11, R11 ;  /* 0x0000000b000b7306 */ /* 0x000e620000200c00 */
[----:B------:R-:W-:Y:S01]  /*1f50*/  IADD3 R9, PT, PT, R9, -0x80, RZ ;  /* 0xffffff8009097810 */ /* 0x000fe20007ffe0ff */
[----:B------:R-:W-:Y:S01]  /*1f60*/  HADD2.F32 R44, -RZ, R2.H1_H1 ;  /* 0x30000002ff2c7230 */ /* 0x000fe20000004100 */
[----:B------:R-:W-:Y:S01]  /*1f70*/  IADD3 R4, PT, PT, R4, -0x80, RZ ;  /* 0xffffff8004047810 */ /* 0x000fe20007ffe0ff */
[----:B------:R-:W-:Y:S01]  /*1f80*/  HADD2.F32 R3, -RZ, R22.H0_H0 ;  /* 0x20000016ff037230 */ /* 0x000fe20000004100 */
[----:B------:R-:W-:-:S02]  /*1f90*/  LOP3.LUT R17, R17, 0xff, RZ, 0xc0, !PT ;  /* 0x000000ff11117812 */ /* 0x000fc400078ec0ff */
[----:B------:R-:W-:Y:S01]  /*1fa0*/  LOP3.LUT R5, R5, 0xff, RZ, 0xc0, !PT ;  /* 0x000000ff05057812 */ /* 0x000fe200078ec0ff */
[----:B------:R2:W3:Y:S01]  /*1fb0*/  I2F.F16 R36, R19 ;  /* 0x0000001300247306 */ /* 0x0004e20000200c00 */
[----:B------:R-:W-:Y:S02]  /*1fc0*/  IADD3 R41, PT, PT, R17, -0x80, RZ ;  /* 0xffffff8011297810 */ /* 0x000fe40007ffe0ff */
[----:B------:R-:W-:Y:S01]  /*1fd0*/  IADD3 R38, PT, PT, R5, -0x80, RZ ;  /* 0xffffff8005267810 */ /* 0x000fe20007ffe0ff */
[----:B------:R-:W-:Y:S01]  /*1fe0*/  HADD2.F32 R5, -RZ, R8.H0_H0 ;  /* 0x20000008ff057230 */ /* 0x000fe20000004100 */
[----:B------:R-:W-:Y:S01]  /*1ff0*/  SHF.R.U32.HI R17, RZ, 0x10, R7 ;  /* 0x00000010ff117819 */ /* 0x000fe20000011607 */
[----:B0-----:R-:W-:Y:S02]  /*2000*/  HADD2.F32 R7, -RZ, R10.H0_H0 ;  /* 0x2000000aff077230 */ /* 0x001fe40000004100 */
[----:B------:R-:W0:Y:S01]  /*2010*/  I2F.F16 R24, R24 ;  /* 0x0000001800187306 */ /* 0x000e220000200c00 */
[----:B--2---:R-:W2:Y:S01]  /*2020*/  LDS.64 R18, [UR4+0x8] ;  /* 0x00000804ff127984 */ /* 0x004ea20008000a00 */
[----:B-1----:R-:W-:Y:S01]  /*2030*/  HADD2.F32 R8, -RZ, R11.H0_H0 ;  /* 0x2000000bff087230 */ /* 0x002fe20000004100 */
[----:B------:R-:W-:Y:S01]  /*2040*/  LOP3.LUT R17, R17, 0xff, RZ, 0xc0, !PT ;  /* 0x000000ff11117812 */ /* 0x000fe200078ec0ff */
[----:B---3--:R-:W-:-:S04]  /*2050*/  HADD2.F32 R36, -RZ, R36.H0_H0 ;  /* 0x20000024ff247230 */ /* 0x008fc80000004100 */
[----:B------:R-:W1:Y:S08]  /*2060*/  I2F.F16 R34, R34 ;  /* 0x0000002200227306 */ /* 0x000e700000200c00 */
[----:B------:R3:W-:Y:S08]  /*2070*/  I2F.F16 R40, R9 ;  /* 0x0000000900287306 */ /* 0x0007f00000200c00 */
[----:B------:R4:W-:Y:S01]  /*2080*/  I2F.F16 R37, R4 ;  /* 0x0000000400257306 */ /* 0x0009e20000200c00 */
[----:B---3--:R-:W-:-:S02]  /*2090*/  HADD2.F32 R9, -RZ, R2.H0_H0 ;  /* 0x20000002ff097230 */ /* 0x008fc40000004100 */
[----:B------:R-:W-:-:S03]  /*20a0*/  HADD2.F32 R2, -RZ, R12.H0_H0 ;  /* 0x2000000cff027230 */ /* 0x000fc60000004100 */
[----:B------:R-:W-:Y:S01]  /*20b0*/  FFMA.FTZ R10, R3, R9, RZ ;  /* 0x00000009030a7223 */ /* 0x000fe200000100ff */
[----:B------:R-:W-:Y:S01]  /*20c0*/  FFMA.FTZ R11, R9, R0, RZ ;  /* 0x00000000090b7223 */ /* 0x000fe200000100ff */
[----:B------:R-:W3:Y:S01]  /*20d0*/  I2F.F16 R14, R14 ;  /* 0x0000000e000e7306 */ /* 0x000ee20000200c00 */
[----:B----4-:R-:W-:Y:S02]  /*20e0*/  HADD2.F32 R4, -RZ, R21.H0_H0 ;  /* 0x20000015ff047230 */ /* 0x010fe40000004100 */
[----:B------:R-:W-:Y:S01]  /*20f0*/  FFMA.FTZ R22, R5, R44, R10 ;  /* 0x0000002c05167223 */ /* 0x000fe2000001000a */
[----:B------:R-:W-:Y:S01]  /*2100*/  FFMA.FTZ R46, R44, R6, R11 ;  /* 0x000000062c2e7223 */ /* 0x000fe2000001000b */
[----:B------:R-:W-:Y:S01]  /*2110*/  HADD2.F32 R10, -RZ, R23.H0_H0 ;  /* 0x20000017ff0a7230 */ /* 0x000fe20000004100 */
[----:B------:R-:W-:Y:S01]  /*2120*/  LOP3.LUT R21, R39, 0xff, RZ, 0xc0, !PT ;  /* 0x000000ff27157812 */ /* 0x000fe200078ec0ff */
[C---:B------:R-:W-:Y:S01]  /*2130*/  FFMA.FTZ R12, R9.reuse, R4, RZ ;  /* 0x00000004090c7223 */ /* 0x040fe200000100ff */
[----:B------:R-:W-:Y:S01]  /*2140*/  FFMA.FTZ R9, R9, R2, RZ ;  /* 0x0000000209097223 */ /* 0x000fe200000100ff */
[----:B------:R-:W4:Y:S01]  /*2150*/  I2F.F16 R15, R15 ;  /* 0x0000000f000f7306 */ /* 0x000f220000200c00 */
[----:B0-----:R-:W-:-:S02]  /*2160*/  HADD2.F32 R11, -RZ, R24.H0_H0 ;  /* 0x20000018ff0b7230 */ /* 0x001fc40000004100 */
[C---:B------:R-:W-:Y:S01]  /*2170*/  FFMA.FTZ R52, R44.reuse, R7, R12 ;  /* 0x000000072c347223 */ /* 0x040fe2000001000c */
[----:B------:R-:W-:Y:S01]  /*2180*/  FFMA.FTZ R35, R44, R8, R9 ;  /* 0x000000082c237223 */ /* 0x000fe20000010009 */
[----:B------:R-:W-:Y:S02]  /*2190*/  HADD2.F32 R9, -RZ, R31.H0_H0 ;  /* 0x2000001fff097230 */ /* 0x000fe40000004100 */
[C---:B------:R-:W-:Y:S01]  /*21a0*/  FFMA.FTZ R31, R43.reuse, R10, R46 ;  /* 0x0000000a2b1f7223 */ /* 0x040fe2000001002e */
[----:B-1----:R-:W-:Y:S02]  /*21b0*/  HADD2.F32 R12, -RZ, R34.H0_H0 ;  /* 0x20000022ff0c7230 */ /* 0x002fe40000004100 */
[----:B------:R-:W-:Y:S01]  /*21c0*/  FFMA.FTZ R52, R43, R11, R52 ;  /* 0x0000000b2b347223 */ /* 0x000fe20000010034 */
[----:B------:R-:W0:Y:S01]  /*21d0*/  I2F.F16 R16, R16 ;  /* 0x0000001000107306 */ /* 0x000e220000200c00 */
[----:B---3--:R-:W-:Y:S02]  /*21e0*/  HADD2.F32 R14, -RZ, R14.H0_H0 ;  /* 0x2000000eff0e7230 */ /* 0x008fe40000004100 */
[----:B------:R-:W-:Y:S01]  /*21f0*/  FFMA.FTZ R22, R9, R43, R22 ;  /* 0x0000002b09167223 */ /* 0x000fe20000010016 */
[----:B------:R-:W-:Y:S01]  /*2200*/  FFMA.FTZ R35, R43, R12, R35 ;  /* 0x0000000c2b237223 */ /* 0x000fe20000010023 */
[----:B------:R-:W-:Y:S01]  /*2210*/  IADD3 R21, PT, PT, R21, -0x80, RZ ;  /* 0xffffff8015157810 */ /* 0x000fe20007ffe0ff */
[----:B------:R-:W-:-:S02]  /*2220*/  HADD2.F32 R40, -RZ, R40.H0_H0 ;  /* 0x20000028ff287230 */ /* 0x000fc40000004100 */
[----:B------:R-:W-:Y:S01]  /*2230*/  FFMA.FTZ R23, R13, R20, R22 ;  /* 0x000000140d177223 */ /* 0x000fe20000010016 */
[----:B----4-:R-:W-:Y:S01]  /*2240*/  HADD2.F32 R15, -RZ, R15.H0_H0 ;  /* 0x2000000fff0f7230 */ /* 0x010fe20000004100 */
[----:B------:R-:W1:Y:S01]  /*2250*/  I2F.F16 R41, R41 ;  /* 0x0000002900297306 */ /* 0x000e620000200c00 */
[C---:B------:R-:W-:Y:S01]  /*2260*/  FFMA.FTZ R31, R20.reuse, R14, R31 ;  /* 0x0000000e141f7223 */ /* 0x040fe2000001001f */
[----:B------:R-:W-:Y:S01]  /*2270*/  IADD3 R39, PT, PT, R45, -0x80, RZ ;  /* 0xffffff802d277810 */ /* 0x000fe20007ffe0ff */
[--C-:B--2---:R-:W-:Y:S02]  /*2280*/  HADD2.F32 R22, -RZ, R18.reuse.H0_H0 ;  /* 0x20000012ff167230 */ /* 0x104fe40000004100 */
[----:B------:R-:W-:Y:S01]  /*2290*/  FFMA.FTZ R52, R20, R15, R52 ;  /* 0x0000000f14347223 */ /* 0x000fe20000010034 */
[----:B------:R-:W-:Y:S02]  /*22a0*/  HADD2.F32 R18, -RZ, R18.H1_H1 ;  /* 0x30000012ff127230 */ /* 0x000fe40000004100 */
[----:B0-----:R-:W-:Y:S01]  /*22b0*/  HADD2.F32 R16, -RZ, R16.H0_H0 ;  /* 0x20000010ff107230 */ /* 0x001fe20000004100 */
[----:B------:R-:W0:Y:S01]  /*22c0*/  I2F.F16 R38, R38 ;  /* 0x0000002600267306 */ /* 0x000e220000200c00 */
[----:B------:R-:W-:Y:S01]  /*22d0*/  FFMA.FTZ R31, R22, R29, R31 ;  /* 0x0000001d161f7223 */ /* 0x000fe2000001001f */
[----:B------:R-:W-:Y:S01]  /*22e0*/  FFMA.FTZ R23, R28, R22, R23 ;  /* 0x000000161c177223 */ /* 0x000fe20000010017 */
[----:B------:R-:W-:-:S02]  /*22f0*/  HADD2.F32 R37, -RZ, R37.H0_H0 ;  /* 0x20000025ff257230 */ /* 0x000fc40000004100 */
[----:B------:R-:W-:Y:S01]  /*2300*/  FFMA.FTZ R35, R20, R16, R35 ;  /* 0x0000001014237223 */ /* 0x000fe20000010023 */
[----:B------:R-:W-:Y:S01]  /*2310*/  IADD3 R20, PT, PT, R17, -0x80, RZ ;  /* 0xffffff8011147810 */ /* 0x000fe20007ffe0ff */
[----:B------:R-:W-:Y:S01]  /*2320*/  HADD2.F32 R17, -RZ, R19.H0_H0 ;  /* 0x20000013ff117230 */ /* 0x000fe20000004100 */
[----:B------:R-:W2:Y:S01]  /*2330*/  I2F.F16 R42, R42 ;  /* 0x0000002a002a7306 */ /* 0x000ea20000200c00 */
[----:B-1----:R-:W-:Y:S02]  /*2340*/  HADD2.F32 R41, -RZ, R41.H0_H0 ;  /* 0x20000029ff297230 */ /* 0x002fe40000004100 */
[----:B------:R-:W-:Y:S01]  /*2350*/  FFMA.FTZ R34, R22, R36, R35 ;  /* 0x0000002416227223 */ /* 0x000fe20000010023 */
[----:B------:R-:W-:Y:S02]  /*2360*/  HADD2.F32 R19, -RZ, R19.H1_H1 ;  /* 0x30000013ff137230 */ /* 0x000fe40000004100 */
[----:B------:R-:W-:Y:S02]  /*2370*/  HADD2.F32 R45, -RZ, R32.H0_H0 ;  /* 0x20000020ff2d7230 */ /* 0x000fe40000004100 */
[----:B0-----:R-:W-:Y:S01]  /*2380*/  HADD2.F32 R38, -RZ, R38.H0_H0 ;  /* 0x20000026ff267230 */ /* 0x001fe20000004100 */
[----:B------:R0:W1:Y:S01]  /*2390*/  I2F.F16 R43, R21 ;  /* 0x00000015002b7306 */ /* 0x0000620000200c00 */
[----:B------:R-:W-:-:S02]  /*23a0*/  HADD2.F32 R46, -RZ, R26.H0_H0 ;  /* 0x2000001aff2e7230 */ /* 0x000fc40000004100 */
[----:B--2---:R-:W-:-:S05]  /*23b0*/  HADD2.F32 R42, -RZ, R42.H0_H0 ;  /* 0x2000002aff2a7230 */ /* 0x004fca0000004100 */
[----:B------:R-:W2:Y:S01]  /*23c0*/  I2F.F16 R20, R20 ;  /* 0x0000001400147306 */ /* 0x000ea20000200c00 */
[----:B0-----:R-:W-:Y:S01]  /*23d0*/  FFMA.FTZ R21, R22, R33, R52 ;  /* 0x0000002116157223 */ /* 0x001fe20000010034 */
[C---:B------:R-:W-:Y:S01]  /*23e0*/  FFMA.FTZ R22, R18.reuse, R41, R31 ;  /* 0x0000002912167223 */ /* 0x040fe2000001001f */
[----:B------:R-:W-:Y:S02]  /*23f0*/  HADD2.F32 R52, -RZ, R25.H0_H0 ;  /* 0x20000019ff347230 */ /* 0x000fe40000004100 */
[C---:B------:R-:W-:Y:S01]  /*2400*/  FFMA.FTZ R24, R18.reuse, R42, R21 ;  /* 0x0000002a12187223 */ /* 0x040fe20000010015 */
[----:B-1----:R-:W-:Y:S02]  /*2410*/  HADD2.F32 R43, -RZ, R43.H0_H0 ;  /* 0x2000002bff2b7230 */ /* 0x002fe40000004100 */
[----:B------:R-:W0:Y:S03]  /*2420*/  I2F.F16 R50, R50 ;  /* 0x0000003200327306 */ /* 0x000e260000200c00 */
[----:B------:R-:W-:Y:S01]  /*2430*/  FFMA.FTZ R31, R18, R43, R34 ;  /* 0x0000002b121f7223 */ /* 0x000fe20000010022 */
[----:B--2---:R-:W-:-:S04]  /*2440*/  HADD2.F32 R44, -RZ, R20.H0_H0 ;  /* 0x20000014ff2c7230 */ /* 0x004fc80000004100 */
[----:B------:R-:W1:Y:S01]  /*2450*/  I2F.F16 R39, R39 ;  /* 0x0000002700277306 */ /* 0x000e620000200c00 */
[----:B------:R-:W-:Y:S01]  /*2460*/  FFMA.FTZ R20, R40, R18, R23 ;  /* 0x0000001228147223 */ /* 0x000fe20000010017 */
[C---:B------:R-:W-:Y:S01]  /*2470*/  FFMA.FTZ R23, R17.reuse, R38, R22 ;  /* 0x0000002611177223 */ /* 0x040fe20000010016 */
[----:B------:R-:W-:Y:S02]  /*2480*/  FFMA.FTZ R22, R17, R44, R31 ;  /* 0x0000002c11167223 */ /* 0x000fe4000001001f */
[----:B------:R-:W-:Y:S01]  /*2490*/  FFMA.FTZ R21, R37, R17, R20 ;  /* 0x0000001125157223 */ /* 0x000fe20000010014 */
[----:B0-----:R-:W-:Y:S02]  /*24a0*/  HADD2.F32 R50, -RZ, R50.H0_H0 ;  /* 0x20000032ff327230 */ /* 0x001fe40000004100 */
[----:B------:R-:W0:Y:S03]  /*24b0*/  I2F.F16 R48, R48 ;  /* 0x0000003000307306 */ /* 0x000e260000200c00 */
[----:B------:R-:W-:Y:S01]  /*24c0*/  FFMA.FTZ R20, R19, R50, R23 ;  /* 0x0000003213147223 */ /* 0x000fe20000010017 */
[----:B------:R-:W-:Y:S01]  /*24d0*/  PRMT R23, RZ, 0x5410, RZ ;  /* 0x00005410ff177816 */ /* 0x000fe200000000ff */
[----:B-1----:R-:W-:-:S03]  /*24e0*/  HADD2.F32 R39, -RZ, R39.H0_H0 ;  /* 0x20000027ff277230 */ /* 0x002fc60000004100 */
[----:B------:R-:W1:Y:S01]  /*24f0*/  I2F.F16 R49, R49 ;  /* 0x0000003100317306 */ /* 0x000e620000200c00 */
[----:B------:R-:W-:Y:S01]  /*2500*/  FMUL.FTZ R20, R47, R20 ;  /* 0x000000142f147220 */ /* 0x000fe20000410000 */
[----:B------:R-:W-:-:S04]  /*2510*/  FFMA.FTZ R24, R17, R39, R24 ;  /* 0x0000002711187223 */ /* 0x000fc80000010018 */
[----:B------:R-:W-:Y:S01]  /*2520*/  F2FP.F16.F32.PACK_AB R20, RZ, R20 ;  /* 0x00000014ff14723e */ /* 0x000fe200000000ff */
[----:B0-----:R-:W-:Y:S01]  /*2530*/  HADD2.F32 R48, -RZ, R48.H0_H0 ;  /* 0x20000030ff307230 */ /* 0x001fe20000004100 */
[----:B------:R-:W0:Y:S02]  /*2540*/  I2F.F16 R30, R30 ;  /* 0x0000001e001e7306 */ /* 0x000e240000200c00 */
[----:B------:R-:W-:Y:S02]  /*2550*/  PRMT R20, R20, 0x5410, RZ ;  /* 0x0000541014147816 */ /* 0x000fe400000000ff */
[----:B------:R-:W-:Y:S01]  /*2560*/  FFMA.FTZ R18, R48, R19, R21 ;  /* 0x0000001330127223 */ /* 0x000fe20000010015 */
[----:B------:R-:W-:Y:S01]  /*2570*/  PRMT R21, RZ, 0x5410, RZ ;  /* 0x00005410ff157816 */ /* 0x000fe200000000ff */
[----:B-1----:R-:W-:Y:S02]  /*2580*/  HADD2.F32 R49, -RZ, R49.H0_H0 ;  /* 0x20000031ff317230 */ /* 0x002fe40000004100 */
[----:B------:R-:W-:-:S03]  /*2590*/  FMUL.FTZ R18, R45, R18 ;  /* 0x000000122d127220 */ /* 0x000fc60000410000 */
[C---:B------:R-:W-:Y:S02]  /*25a0*/  FFMA.FTZ R17, R19.reuse, R49, R24 ;  /* 0x0000003113117223 */ /* 0x040fe40000010018 */
[----:B------:R-:W-:Y:S01]  /*25b0*/  F2FP.F16.F32.PACK_AB R18, RZ, R18 ;  /* 0x00000012ff12723e */ /* 0x000fe200000000ff */
[----:B0-----:R-:W-:Y:S02]  /*25c0*/  HADD2.F32 R51, -RZ, R30.H0_H0 ;  /* 0x2000001eff337230 */ /* 0x001fe40000004100 */
[----:B------:R-:W-:Y:S01]  /*25d0*/  FMUL.FTZ R17, R46, R17 ;  /* 0x000000112e117220 */ /* 0x000fe20000410000 */
[----:B------:R-:W-:Y:S02]  /*25e0*/  PRMT R18, R18, 0x5410, R20 ;  /* 0x0000541012127816 */ /* 0x000fe40000000014 */
[----:B------:R-:W-:Y:S01]  /*25f0*/  PRMT R24, RZ, 0x5410, RZ ;  /* 0x00005410ff187816 */ /* 0x000fe200000000ff */
[----:B------:R-:W-:Y:S01]  /*2600*/  FFMA.FTZ R19, R19, R51, R22 ;  /* 0x0000003313137223 */ /* 0x000fe20000010016 */
[----:B------:R-:W-:-:S02]  /*2610*/  F2FP.F16.F32.PACK_AB R17, RZ, R17 ;  /* 0x00000011ff11723e */ /* 0x000fc400000000ff */
[----:B------:R-:W-:Y:S01]  /*2620*/  PRMT R22, RZ, 0x5410, RZ ;  /* 0x00005410ff167816 */ /* 0x000fe200000000ff */
[----:B------:R-:W-:Y:S01]  /*2630*/  FMUL.FTZ R19, R52, R19 ;  /* 0x0000001334137220 */ /* 0x000fe20000410000 */
[----:B------:R-:W-:-:S04]  /*2640*/  PRMT R20, RZ, 0x7610, R20 ;  /* 0x00007610ff147816 */ /* 0x000fc80000000014 */
[----:B------:R-:W-:-:S04]  /*2650*/  F2FP.F16.F32.PACK_AB R19, RZ, R19 ;  /* 0x00000013ff13723e */ /* 0x000fc800000000ff */
[----:B------:R-:W-:Y:S01]  /*2660*/  PRMT R30, R17, 0x5410, R19 ;  /* 0x00005410111e7816 */ /* 0x000fe20000000013 */
[----:B------:R-:W-:Y:S01]  /*2670*/  HFMA2 R17, R18, 1, 1, RZ ;  /* 0x3c003c0012117831 */ /* 0x000fe200000000ff */
[----:B------:R-:W-:-:S03]  /*2680*/  PRMT R19, RZ, 0x5410, RZ ;  /* 0x00005410ff137816 */ /* 0x000fc600000000ff */
[----:B------:R-:W-:Y:S01]  /*2690*/  HADD2 R18, R30, RZ.H0_H0 ;  /* 0x200000ff1e127230 */ /* 0x000fe20000000000 */
[----:B------:R-:W-:Y:S06]  /*26a0*/  BRA.U !UP0, `(.L_x_1430) ;  /* 0x0000000908a87547 */ /* 0x000fec000b800000 */
[----:B------:R-:W0:Y:S01]  /*26b0*/  LDS.64 R30, [UR4+0x40] ;  /* 0x00004004ff1e7984 */ /* 0x000e220008000a00 */
[----:B------:R-:W-:Y:S01]  /*26c0*/  UISETP.NE.AND UP0, UPT, UR5, 0x2, UPT ;  /* 0x000000020500788c */ /* 0x000fe2000bf05270 */
[----:B------:R-:W-:Y:S02]  /*26d0*/  PRMT R24, R24, 0x5410, RZ ;  /* 0x0000541018187816 */ /* 0x000fe400000000ff */
        /* <DEDUP_REMOVED lines=76> */
[----:B------:R-:W-:Y:S01]  /*2ba0*/  FFMA.FTZ R56, R15, R23, R34 ;  /* 0x000000170f387223 */ /* 0x000fe20000010022 */
[----:B------:R-:W-:-:S02]  /*2bb0*/  HADD2.F32 R30, -RZ, R30.H1_H1 ;  /* 0x3000001eff1e7230 */ /* 0x000fc40000004100 */
[----:B------:R-:W-:Y:S01]  /*2bc0*/  FFMA.FTZ R57, R16, R23, R57 ;  /* 0x0000001710397223 */ /* 0x000fe20000010039 */
[-C--:B------:R-:W-:Y:S01]  /*2bd0*/  FFMA.FTZ R34, R29, R21.reuse, R24 ;  /* 0x000000151d227223 */ /* 0x080fe20000010018 */
[--C-:B------:R-:W-:Y:S02]  /*2be0*/  HADD2.F32 R22, -RZ, R31.reuse.H0_H0 ;  /* 0x2000001fff167230 */ /* 0x100fe40000004100 */
[-C--:B------:R-:W-:Y:S01]  /*2bf0*/  FFMA.FTZ R35, R28, R21.reuse, R35 ;  /* 0x000000151c237223 */ /* 0x080fe20000010023 */
[-C--:B------:R-:W-:Y:S01]  /*2c00*/  FFMA.FTZ R53, R33, R21.reuse, R56 ;  /* 0x0000001521357223 */ /* 0x080fe20000010038 */
[-C--:B------:R-:W-:Y:S01]  /*2c10*/  FFMA.FTZ R23, R41, R30.reuse, R34 ;  /* 0x0000001e29177223 */ /* 0x080fe20000010022 */
[----:B------:R-:W-:Y:S01]  /*2c20*/  FFMA.FTZ R56, R36, R21, R57 ;  /* 0x0000001524387223 */ /* 0x000fe20000010039 */
[----:B------:R-:W-:Y:S02]  /*2c30*/  HADD2.F32 R31, -RZ, R31.H1_H1 ;  /* 0x3000001fff1f7230 */ /* 0x000fe40000004100 */
[-C--:B------:R-:W-:Y:S01]  /*2c40*/  FFMA.FTZ R24, R40, R30.reuse, R35 ;  /* 0x0000001e28187223 */ /* 0x080fe20000010023 */
[----:B------:R-:W-:Y:S01]  /*2c50*/  FFMA.FTZ R34, R42, R30, R53 ;  /* 0x0000001e2a227223 */ /* 0x000fe20000010035 */
[----:B------:R-:W-:Y:S01]  /*2c60*/  FFMA.FTZ R23, R38, R22, R23 ;  /* 0x0000001626177223 */ /* 0x000fe20000010017 */
[----:B------:R-:W-:Y:S01]  /*2c70*/  FFMA.FTZ R35, R43, R30, R56 ;  /* 0x0000001e2b237223 */ /* 0x000fe20000010038 */
[-C--:B------:R-:W-:Y:S01]  /*2c80*/  FFMA.FTZ R21, R37, R22.reuse, R24 ;  /* 0x0000001625157223 */ /* 0x080fe20000010018 */
[-C--:B------:R-:W-:Y:S01]  /*2c90*/  FFMA.FTZ R34, R39, R22.reuse, R34 ;  /* 0x0000001627227223 */ /* 0x080fe20000010022 */
[-C--:B------:R-:W-:Y:S01]  /*2ca0*/  FFMA.FTZ R24, R50, R31.reuse, R23 ;  /* 0x0000001f32187223 */ /* 0x080fe20000010017 */
[----:B------:R-:W-:Y:S01]  /*2cb0*/  FFMA.FTZ R30, R44, R22, R35 ;  /* 0x000000162c1e7223 */ /* 0x000fe20000010023 */
[-C--:B------:R-:W-:Y:S01]  /*2cc0*/  FFMA.FTZ R22, R48, R31.reuse, R21 ;  /* 0x0000001f30167223 */ /* 0x080fe20000010015 */
[-C--:B------:R-:W-:Y:S01]  /*2cd0*/  FFMA.FTZ R21, R49, R31.reuse, R34 ;  /* 0x0000001f31157223 */ /* 0x080fe20000010022 */
[----:B------:R-:W-:Y:S01]  /*2ce0*/  FMUL.FTZ R24, R47, R24 ;  /* 0x000000182f187220 */ /* 0x000fe20000410000 */
[----:B------:R-:W-:Y:S01]  /*2cf0*/  FFMA.FTZ R31, R51, R31, R30 ;  /* 0x0000001f331f7223 */ /* 0x000fe2000001001e */
[----:B------:R-:W-:Y:S01]  /*2d00*/  FMUL.FTZ R22, R45, R22 ;  /* 0x000000162d167220 */ /* 0x000fe20000410000 */
[----:B------:R-:W-:Y:S01]  /*2d10*/  FMUL.FTZ R21, R46, R21 ;  /* 0x000000152e157220 */ /* 0x000fe20000410000 */
[----:B------:R-:W-:Y:S01]  /*2d20*/  PRMT R23, RZ, 0x5410, RZ ;  /* 0x00005410ff177816 */ /* 0x000fe200000000ff */
[----:B------:R-:W-:Y:S01]  /*2d30*/  FMUL.FTZ R31, R52, R31 ;  /* 0x0000001f341f7220 */ /* 0x000fe20000410000 */
[----:B------:R-:W-:-:S02]  /*2d40*/  F2FP.F16.F32.PACK_AB R24, RZ, R24 ;  /* 0x00000018ff18723e */ /* 0x000fc400000000ff */
[----:B------:R-:W-:Y:S02]  /*2d50*/  F2FP.F16.F32.PACK_AB R22, RZ, R22 ;  /* 0x00000016ff16723e */ /* 0x000fe400000000ff */
[----:B------:R-:W-:Y:S02]  /*2d60*/  PRMT R24, R24, 0x5410, RZ ;  /* 0x0000541018187816 */ /* 0x000fe400000000ff */
[----:B------:R-:W-:Y:S02]  /*2d70*/  F2FP.F16.F32.PACK_AB R21, RZ, R21 ;  /* 0x00000015ff15723e */ /* 0x000fe400000000ff */
[----:B------:R-:W-:Y:S02]  /*2d80*/  F2FP.F16.F32.PACK_AB R31, RZ, R31 ;  /* 0x0000001fff1f723e */ /* 0x000fe400000000ff */
[----:B------:R-:W-:Y:S02]  /*2d90*/  PRMT R22, R22, 0x5410, R24 ;  /* 0x0000541016167816 */ /* 0x000fe40000000018 */
[----:B------:R-:W-:-:S02]  /*2da0*/  PRMT R30, R21, 0x5410, R31 ;  /* 0x00005410151e7816 */ /* 0x000fc4000000001f */
[----:B------:R-:W-:Y:S01]  /*2db0*/  PRMT R24, RZ, 0x7610, R24 ;  /* 0x00007610ff187816 */ /* 0x000fe20000000018 */
        /* <DEDUP_REMOVED lines=57> */
.L_x_1430:
[----:B------:R-:W-:Y:S01]  /*3150*/  MOV R3, UR16 ;  /* 0x0000001000037c02 */ /* 0x000fe20008000f00 */
[----:B------:R0:W5:Y:S04]  /*3160*/  LDG.E.128.CONSTANT R8, desc[UR12][R54.64] ;  /* 0x0000000c36087981 */ /* 0x000168000c1e9d00 */
[----:B------:R-:W-:-:S05]  /*3170*/  IMAD.WIDE R2, R3, 0x4, R54 ;  /* 0x0000000403027825 */ /* 0x000fca00078e0236 */
[----:B------:R0:W5:Y:S01]  /*3180*/  LDG.E.128.CONSTANT R4, desc[UR12][R2.64] ;  /* 0x0000000c02047981 */ /* 0x000162000c1e9d00 */
[----:B------:R-:W-:-:S05]  /*3190*/  MOV R57, UR16 ;  /* 0x0000001000397c02 */ /* 0x000fca0008000f00 */
[----:B------:R-:W-:Y:S01]  /*31a0*/  IMAD.WIDE R56, R57, 0x4, R2 ;  /* 0x0000000439387825 */ /* 0x000fe200078e0202 */
[----:B------:R-:W-:Y:S06]  /*31b0*/  BRA.U !UP1, `(.L_x_1431) ;  /* 0x0000001509b47547 */ /* 0x000fec000b800000 */
[----:B------:R-:W1:Y:S01]  /*31c0*/  S2UR UR6, SR_CgaCtaId ;  /* 0x00000000000679c3 */ /* 0x000e620000008800 */
[----:B0----5:R-:W-:Y:S01]  /*31d0*/  LOP3.LUT R2, R4, 0xff, RZ, 0xc0, !PT ;  /* 0x000000ff04027812 */ /* 0x021fe200078ec0ff */
[----:B------:R-:W-:Y:S01]  /*31e0*/  UMOV UR4, 0x400 ;  /* 0x0000040000047882 */ /* 0x000fe20000000000 */
[----:B------:R-:W-:Y:S01]  /*31f0*/  LOP3.LUT R3, R7, 0xff, RZ, 0xc0, !PT ;  /* 0x000000ff07037812 */ /* 0x000fe200078ec0ff */
[----:B------:R-:W-:Y:S01]  /*3200*/  UISETP.NE.AND UP0, UPT, UR5, 0x1, UPT ;  /* 0x000000010500788c */ /* 0x000fe2000bf05270 */
[----:B------:R-:W-:Y:S02]  /*3210*/  IADD3 R33, PT, PT, R2, -0x80, RZ ;  /* 0xffffff8002217810 */ /* 0x000fe40007ffe0ff */
[----:B------:R-:W-:Y:S02]  /*3220*/  LOP3.LUT R2, R5, 0xff, RZ, 0xc0, !PT ;  /* 0x000000ff05027812 */ /* 0x000fe400078ec0ff */
[----:B------:R-:W-:Y:S02]  /*3230*/  IADD3 R36, PT, PT, R3, -0x80, RZ ;  /* 0xffffff8003247810 */ /* 0x000fe40007ffe0ff */
[----:B------:R-:W-:Y:S01]  /*3240*/  IADD3 R34, PT, PT, R2, -0x80, RZ ;  /* 0xffffff8002227810 */ /* 0x000fe20007ffe0ff */
[----:B------:R-:W0:Y:S01]  /*3250*/  I2F.F16 R33, R33 ;  /* 0x0000002100217306 */ /* 0x000e220000200c00 */
[----:B------:R-:W-:-:S02]  /*3260*/  LOP3.LUT R2, R6, 0xff, RZ, 0xc0, !PT ;  /* 0x000000ff06027812 */ /* 0x000fc400078ec0ff */
[----:B------:R-:W-:Y:S02]  /*3270*/  SHF.R.U32.HI R3, RZ, 0x8, R9 ;  /* 0x00000008ff037819 */ /* 0x000fe40000011609 */
[----:B------:R-:W-:Y:S02]  /*3280*/  IADD3 R35, PT, PT, R2, -0x80, RZ ;  /* 0xffffff8002237810 */ /* 0x000fe40007ffe0ff */
[----:B------:R-:W-:Y:S01]  /*3290*/  SHF.R.U32.HI R2, RZ, 0x8, R8 ;  /* 0x00000008ff027819 */ /* 0x000fe20000011608 */
[----:B------:R-:W2:Y:S01]  /*32a0*/  I2F.F16 R34, R34 ;  /* 0x0000002200227306 */ /* 0x000ea20000200c00 */
[----:B------:R-:W-:Y:S02]  /*32b0*/  LOP3.LUT R0, R9, 0xff, RZ, 0xc0, !PT ;  /* 0x000000ff09007812 */ /* 0x000fe400078ec0ff */
[----:B------:R-:W-:Y:S01]  /*32c0*/  LOP3.LUT R2, R2, 0xff, RZ, 0xc0, !PT ;  /* 0x000000ff02027812 */ /* 0x000fe200078ec0ff */
[----:B-1----:R-:W-:Y:S01]  /*32d0*/  ULEA UR4, UR6, UR4, 0x18 ;  /* 0x0000000406047291 */ /* 0x002fe2000f8ec0ff */
[----:B------:R-:W-:-:S02]  /*32e0*/  LOP3.LUT R3, R3, 0xff, RZ, 0xc0, !PT ;  /* 0x000000ff03037812 */ /* 0x000fc400078ec0ff */
[----:B------:R-:W-:Y:S01]  /*32f0*/  IADD3 R52, PT, PT, R0, -0x80, RZ ;  /* 0xffffff8000347810 */ /* 0x000fe20007ffe0ff */
[----:B------:R-:W1:Y:S01]  /*3300*/  I2F.F16 R35, R35 ;  /* 0x0000002300237306 */ /* 0x000e620000200c00 */
[----:B------:R-:W-:Y:S01]  /*3310*/  LOP3.LUT R0, R11, 0xff, RZ, 0xc0, !PT ;  /* 0x000000ff0b007812 */ /* 0x000fe200078ec0ff */
[----:B0-----:R-:W-:Y:S01]  /*3320*/  HADD2.F32 R33, -RZ, R33.H0_H0 ;  /* 0x20000021ff217230 */ /* 0x001fe20000004100 */
[----:B------:R-:W-:Y:S02]  /*3330*/  IADD3 R2, PT, PT, R2, -0x80, RZ ;  /* 0xffffff8002027810 */ /* 0x000fe40007ffe0ff */
[----:B------:R-:W-:Y:S02]  /*3340*/  IADD3 R3, PT, PT, R3, -0x80, RZ ;  /* 0xffffff8003037810 */ /* 0x000fe40007ffe0ff */
[----:B------:R-:W-:Y:S01]  /*3350*/  IADD3 R47, PT, PT, R0, -0x80, RZ ;  /* 0xffffff80002f7810 */ /* 0x000fe20007ffe0ff */
[----:B------:R-:W0:Y:S01]  /*3360*/  I2F.F16 R16, R2 ;  /* 0x0000000200107306 */ /* 0x000e220000200c00 */
[C---:B------:R-:W-:Y:S01]  /*3370*/  LEA.HI R44, R8.reuse, 0xffffff80, RZ, 0x8 ;  /* 0xffffff80082c7811 */ /* 0x040fe200078f40ff */
[----:B--2---:R-:W-:Y:S01]  /*3380*/  HADD2.F32 R34, -RZ, R34.H0_H0 ;  /* 0x20000022ff227230 */ /* 0x004fe20000004100 */
[----:B------:R-:W-:-:S02]  /*3390*/  LOP3.LUT R0, R8, 0xff, RZ, 0xc0, !PT ;  /* 0x000000ff08007812 */ /* 0x000fc400078ec0ff */
[----:B------:R-:W-:Y:S02]  /*33a0*/  LEA.HI R43, R9, 0xffffff80, RZ, 0x8 ;  /* 0xffffff80092b7811 */ /* 0x000fe400078f40ff */
[----:B------:R-:W-:Y:S01]  /*33b0*/  SHF.R.U32.HI R8, RZ, 0x10, R8 ;  /* 0x00000010ff087819 */ /* 0x000fe20000011608 */
[----:B------:R2:W3:Y:S01]  /*33c0*/  I2F.F16 R15, R3 ;  /* 0x00000003000f7306 */ /* 0x0004e20000200c00 */
[----:B------:R-:W-:Y:S01]  /*33d0*/  SHF.R.U32.HI R9, RZ, 0x10, R9 ;  /* 0x00000010ff097819 */ /* 0x000fe20000011609 */
[----:B-1----:R-:W-:Y:S01]  /*33e0*/  HADD2.F32 R35, -RZ, R35.H0_H0 ;  /* 0x20000023ff237230 */ /* 0x002fe20000004100 */
[----:B------:R-:W-:Y:S02]  /*33f0*/  LOP3.LUT R8, R8, 0xff, RZ, 0xc0, !PT ;  /* 0x000000ff08087812 */ /* 0x000fe400078ec0ff */
[----:B------:R-:W-:Y:S02]  /*3400*/  LOP3.LUT R9, R9, 0xff, RZ, 0xc0, !PT ;  /* 0x000000ff09097812 */ /* 0x000fe400078ec0ff */
[----:B------:R-:W-:Y:S01]  /*3410*/  IADD3 R12, PT, PT, R8, -0x80, RZ ;  /* 0xffffff80080c7810 */ /* 0x000fe20007ffe0ff */
[----:B------:R-:W-:Y:S01]  /*3420*/  I2F.F16 R52, R52 ;  /* 0x0000003400347306 */ /* 0x000fe20000200c00 */
[----:B--2---:R-:W1:Y:S01]  /*3430*/  LDS.64 R2, [UR4+0x10] ;  /* 0x00001004ff027984 */ /* 0x004e620008000a00 */
[----:B------:R-:W-:Y:S01]  /*3440*/  SHF.R.U32.HI R13, RZ, 0x8, R10 ;  /* 0x00000008ff0d7819 */ /* 0x000fe2000001160a */
[----:B0-----:R-:W-:Y:S01]  /*3450*/  HADD2.F32 R16, -RZ, R16.H0_H0 ;  /* 0x20000010ff107230 */ /* 0x001fe20000004100 */
[----:B------:R-:W-:-:S02]  /*3460*/  IADD3 R8, PT, PT, R9, -0x80, RZ ;  /* 0xffffff8009087810 */ /* 0x000fc40007ffe0ff */
[--C-:B------:R-:W-:Y:S01]  /*3470*/  SHF.R.U32.HI R9, RZ, 0x8, R11.reuse ;  /* 0x00000008ff097819 */ /* 0x100fe2000001160b */
[----:B---3--:R-:W-:Y:S01]  /*3480*/  HADD2.F32 R15, -RZ, R15.H0_H0 ;  /* 0x2000000fff0f7230 */ /* 0x008fe20000004100 */
[----:B------:R-:W-:Y:S01]  /*3490*/  LEA.HI R30, R11, 0xffffff80, RZ, 0x8 ;  /* 0xffffff800b1e7811 */ /* 0x000fe200078f40ff */
[----:B------:R-:W-:Y:S01]  /*34a0*/  I2F.F16 R47, R47 ;  /* 0x0000002f002f7306 */ /* 0x000fe20000200c00 */
[----:B------:R-:W-:Y:S02]  /*34b0*/  SHF.R.U32.HI R11, RZ, 0x10, R11 ;  /* 0x00000010ff0b7819 */ /* 0x000fe4000001160b */
[----:B------:R-:W-:Y:S02]  /*34c0*/  SHF.R.U32.HI R28, RZ, 0x8, R5 ;  /* 0x00000008ff1c7819 */ /* 0x000fe40000011605 */
[----:B------:R-:W-:Y:S02]  /*34d0*/  LOP3.LUT R13, R13, 0xff, RZ, 0xc0, !PT ;  /* 0x000000ff0d0d7812 */ /* 0x000fe400078ec0ff */
[----:B------:R-:W-:Y:S01]  /*34e0*/  LOP3.LUT R9, R9, 0xff, RZ, 0xc0, !PT ;  /* 0x000000ff09097812 */ /* 0x000fe200078ec0ff */
[----:B------:R-:W-:Y:S01]  /*34f0*/  I2F.F16 R8, R8 ;  /* 0x0000000800087306 */ /* 0x000fe20000200c00 */
[----:B------:R-:W-:-:S02]  /*3500*/  IADD3 R41, PT, PT, R0, -0x80, RZ ;  /* 0xffffff8000297810 */ /* 0x000fc40007ffe0ff */
[----:B------:R-:W-:Y:S02]  /*3510*/  LOP3.LUT R0, R10, 0xff, RZ, 0xc0, !PT ;  /* 0x000000ff0a007812 */ /* 0x000fe400078ec0ff */
[----:B------:R-:W-:Y:S02]  /*3520*/  LOP3.LUT R11, R11, 0xff, RZ, 0xc0, !PT ;  /* 0x000000ff0b0b7812 */ /* 0x000fe400078ec0ff */
[----:B------:R-:W-:Y:S01]  /*3530*/  LOP3.LUT R28, R28, 0xff, RZ, 0xc0, !PT ;  /* 0x000000ff1c1c7812 */ /* 0x000fe200078ec0ff */
[----:B------:R-:W-:Y:S01]  /*3540*/  I2F.F16 R41, R41 ;  /* 0x0000002900297306 */ /* 0x000fe20000200c00 */
[----:B------:R-:W-:Y:S02]  /*3550*/  IADD3 R14, PT, PT, R13, -0x80, RZ ;  /* 0xffffff800d0e7810 */ /* 0x000fe40007ffe0ff */
[----:B------:R-:W-:Y:S02]  /*3560*/  IADD3 R13, PT, PT, R9, -0x80, RZ ;  /* 0xffffff80090d7810 */ /* 0x000fe40007ffe0ff */
[----:B------:R-:W-:-:S02]  /*3570*/  SHF.R.U32.HI R9, RZ, 0x8, R4 ;  /* 0x00000008ff097819 */ /* 0x000fc40000011604 */
[----:B------:R-:W-:Y:S01]  /*3580*/  IADD3 R0, PT, PT, R0, -0x80, RZ ;  /* 0xffffff8000007810 */ /* 0x000fe20007ffe0ff */
[----:B------:R-:W0:Y:S01]  /*3590*/  I2F.F16 R14, R14 ;  /* 0x0000000e000e7306 */ /* 0x000e220000200c00 */
[----:B------:R-:W-:Y:S02]  /*35a0*/  IADD3 R29, PT, PT, R11, -0x80, RZ ;  /* 0xffffff800b1d7810 */ /* 0x000fe40007ffe0ff */
[----:B------:R-:W-:Y:S02]  /*35b0*/  IADD3 R28, PT, PT, R28, -0x80, RZ ;  /* 0xffffff801c1c7810 */ /* 0x000fe40007ffe0ff */
[----:B------:R-:W-:Y:S02]  /*35c0*/  LEA.HI R31, R10, 0xffffff80, RZ, 0x8 ;  /* 0xffffff800a1f7811 */ /* 0x000fe400078f40ff */
[----:B------:R-:W-:Y:S01]  /*35d0*/  SHF.R.U32.HI R10, RZ, 0x10, R10 ;  /* 0x00000010ff0a7819 */ /* 0x000fe2000001160a */
[----:B------:R-:W2:Y:S01]  /*35e0*/  I2F.F16 R38, R28 ;  /* 0x0000001c00267306 */ /* 0x000ea20000200c00 */
[----:B------:R-:W-:Y:S01]  /*35f0*/  LOP3.LUT R11, R9, 0xff, RZ, 0xc0, !PT ;  /* 0x000000ff090b7812 */ /* 0x000fe200078ec0ff */
[----:B-1----:R-:W-:Y:S01]  /*3600*/  HADD2.F32 R46, -RZ, R2.H1_H1 ;  /* 0x30000002ff2e7230 */ /* 0x002fe20000004100 */
[----:B------:R-:W-:Y:S01]  /*3610*/  LOP3.LUT R10, R10, 0xff, RZ, 0xc0, !PT ;  /* 0x000000ff0a0a7812 */ /* 0x000fe200078ec0ff */
[----:B------:R-:W-:Y:S01]  /*3620*/  HADD2.F32 R45, -RZ, R3.H1_H1 ;  /* 0x30000003ff2d7230 */ /* 0x000fe20000004100 */
[----:B------:R-:W-:-:S02]  /*3630*/  IADD3 R37, PT, PT, R11, -0x80, RZ ;  /* 0xffffff800b257810 */ /* 0x000fc40007ffe0ff */
[----:B------:R-:W-:Y:S01]  /*3640*/  LEA.HI R48, R4, 0xffffff80, RZ, 0x8 ;  /* 0xffffff8004307811 */ /* 0x000fe200078f40ff */
[----:B------:R1:W3:Y:S01]  /*3650*/  I2F.F16 R9, R29 ;  /* 0x0000001d00097306 */ /* 0x0002e20000200c00 */
[----:B------:R-:W-:Y:S01]  /*3660*/  LEA.HI R49, R5, 0xffffff80, RZ, 0x8 ;  /* 0xffffff8005317811 */ /* 0x000fe200078f40ff */
[----:B0-----:R-:W-:Y:S01]  /*3670*/  HADD2.F32 R14, -RZ, R14.H0_H0 ;  /* 0x2000000eff0e7230 */ /* 0x001fe20000004100 */
[----:B------:R-:W-:Y:S02]  /*3680*/  SHF.R.U32.HI R11, RZ, 0x8, R6 ;  /* 0x00000008ff0b7819 */ /* 0x000fe40000011606 */
[----:B------:R-:W-:Y:S02]  /*3690*/  SHF.R.U32.HI R42, RZ, 0x10, R5 ;  /* 0x00000010ff2a7819 */ /* 0x000fe40000011605 */
[----:B------:R-:W-:Y:S01]  /*36a0*/  SHF.R.U32.HI R4, RZ, 0x10, R4 ;  /* 0x00000010ff047819 */ /* 0x000fe20000011604 */
[----:B------:R-:W0:Y:S01]  /*36b0*/  I2F.F16 R0, R0 ;  /* 0x0000000000007306 */ /* 0x000e220000200c00 */
[----:B-1----:R-:W1:Y:S01]  /*36c0*/  LDS.64 R28, [UR4+0x18] ;  /* 0x00001804ff1c7984 */ /* 0x002e620008000a00 */
[----:B------:R-:W-:Y:S01]  /*36d0*/  SHF.R.U32.HI R5, RZ, 0x8, R7 ;  /* 0x00000008ff057819 */ /* 0x000fe20000011607 */
[----:B--2---:R-:W-:Y:S01]  /*36e0*/  HADD2.F32 R38, -RZ, R38.H0_H0 ;  /* 0x20000026ff267230 */ /* 0x004fe20000004100 */
[----:B------:R-:W-:-:S02]  /*36f0*/  IADD3 R10, PT, PT, R10, -0x80, RZ ;  /* 0xffffff800a0a7810 */ /* 0x000fc40007ffe0ff */
[----:B------:R-:W-:Y:S01]  /*3700*/  LOP3.LUT R11, R11, 0xff, RZ, 0xc0, !PT ;  /* 0x000000ff0b0b7812 */ /* 0x000fe200078ec0ff */
[----:B---3--:R-:W-:Y:S01]  /*3710*/  HADD2.F32 R9, -RZ, R9.H0_H0 ;  /* 0x20000009ff097230 */ /* 0x008fe20000004100 */
[----:B------:R-:W2:Y:S01]  /*3720*/  I2F.F16 R13, R13 ;  /* 0x0000000d000d7306 */ /* 0x000ea20000200c00 */
[----:B------:R-:W-:Y:S02]  /*3730*/  LOP3.LUT R5, R5, 0xff, RZ, 0xc0, !PT ;  /* 0x000000ff05057812 */ /* 0x000fe400078ec0ff */
[----:B------:R-:W-:Y:S02]  /*3740*/  LOP3.LUT R4, R4, 0xff, RZ, 0xc0, !PT ;  /* 0x000000ff04047812 */ /* 0x000fe400078ec0ff */
[----:B------:R-:W-:Y:S02]  /*3750*/  IADD3 R39, PT, PT, R11, -0x80, RZ ;  /* 0xffffff800b277810 */ /* 0x000fe40007ffe0ff */
[----:B------:R-:W-:Y:S01]  /*3760*/  LEA.HI R50, R6, 0xffffff80, RZ, 0x8 ;  /* 0xffffff8006327811 */ /* 0x000fe200078f40ff */
[----:B------:R-:W3:Y:S01]  /*3770*/  I2F.F16 R12, R12 ;  /* 0x0000000c000c7306 */ /* 0x000ee20000200c00 */
[----:B------:R-:W-:Y:S01]  /*3780*/  SHF.R.U32.HI R11, RZ, 0x10, R6 ;  /* 0x00000010ff0b7819 */ /* 0x000fe20000011606 */
[----:B------:R-:W-:Y:S01]  /*3790*/  HADD2.F32 R6, -RZ, R3.H0_H0 ;  /* 0x20000003ff067230 */ /* 0x000fe20000004100 */
[----:B------:R-:W-:Y:S01]  /*37a0*/  IADD3 R40, PT, PT, R5, -0x80, RZ ;  /* 0xffffff8005287810 */ /* 0x000fe20007ffe0ff */
[----:B------:R-:W-:Y:S01]  /*37b0*/  HADD2.F32 R5, -RZ, R2.H0_H0 ;  /* 0x20000002ff057230 */ /* 0x000fe20000004100 */
[----:B------:R-:W-:Y:S01]  /*37c0*/  IADD3 R54, PT, PT, R4, -0x80, RZ ;  /* 0xffffff8004367810 */ /* 0x000fe20007ffe0ff */
[----:B------:R-:W-:Y:S01]  /*37d0*/  HADD2.F32 R4, -RZ, R52.H0_H0 ;  /* 0x20000034ff047230 */ /* 0x000fe20000004100 */
[----:B------:R-:W-:Y:S01]  /*37e0*/  LEA.HI R51, R7, 0xffffff80, RZ, 0x8 ;  /* 0xffffff8007337811 */ /* 0x000fe200078f40ff */
[----:B------:R-:W4:Y:S01]  /*37f0*/  I2F.F16 R10, R10 ;  /* 0x0000000a000a7306 */ /* 0x000f220000200c00 */
[----:B------:R-:W-:Y:S01]  /*3800*/  HADD2.F32 R3, -RZ, R47.H0_H0 ;  /* 0x2000002fff037230 */ /* 0x000fe20000004100 */
[----:B------:R-:W-:Y:S01]  /*3810*/  SHF.R.U32.HI R7, RZ, 0x10, R7 ;  /* 0x00000010ff077819 */ /* 0x000fe20000011607 */
[----:B------:R-:W-:-:S02]  /*3820*/  HADD2.F32 R2, -RZ, R41.H0_H0 ;  /* 0x20000029ff027230 */ /* 0x000fc40000004100 */
[C---:B------:R-:W-:Y:S01]  /*3830*/  FFMA.FTZ R53, R5.reuse, R4, RZ ;  /* 0x0000000405357223 */ /* 0x040fe200000100ff */
[----:B0-----:R-:W-:Y:S02]  /*3840*/  HADD2.F32 R0, -RZ, R0.H0_H0 ;  /* 0x20000000ff007230 */ /* 0x001fe40000004100 */
[C---:B------:R-:W-:Y:S01]  /*3850*/  FFMA.FTZ R52, R5.reuse, R3, RZ ;  /* 0x0000000305347223 */ /* 0x040fe200000100ff */
[----:B--2---:R-:W-:Y:S01]  /*3860*/  HADD2.F32 R13, -RZ, R13.H0_H0 ;  /* 0x2000000dff0d7230 */ /* 0x004fe20000004100 */
[----:B------:R-:W0:Y:S01]  /*3870*/  I2F.F16 R44, R44 ;  /* 0x0000002c002c7306 */ /* 0x000e220000200c00 */
[----:B------:R-:W-:Y:S01]  /*3880*/  FFMA.FTZ R55, R2, R5, RZ ;  /* 0x0000000502377223 */ /* 0x000fe200000100ff */
[----:B------:R-:W-:Y:S01]  /*3890*/  FFMA.FTZ R47, R5, R0, RZ ;  /* 0x00000000052f7223 */ /* 0x000fe200000100ff */
[----:B------:R-:W-:Y:S01]  /*38a0*/  LOP3.LUT R5, R11, 0xff, RZ, 0xc0, !PT ;  /* 0x000000ff0b057812 */ /* 0x000fe200078ec0ff */
[----:B------:R-:W-:Y:S02]  /*38b0*/  HADD2.F32 R11, -RZ, R8.H0_H0 ;  /* 0x20000008ff0b7230 */ /* 0x000fe40000004100 */
[----:B------:R-:W-:Y:S01]  /*38c0*/  FFMA.FTZ R53, R46, R15, R53 ;  /* 0x0000000f2e357223 */ /* 0x000fe20000010035 */
[----:B------:R-:W-:Y:S01]  /*38d0*/  LOP3.LUT R42, R42, 0xff, RZ, 0xc0, !PT ;  /* 0x000000ff2a2a7812 */ /* 0x000fe200078ec0ff */
[----:B---3--:R-:W-:Y:S01]  /*38e0*/  HADD2.F32 R12, -RZ, R12.H0_H0 ;  /* 0x2000000cff0c7230 */ /* 0x008fe20000004100 */
[----:B------:R-:W-:Y:S01]  /*38f0*/  I2F.F16 R43, R43 ;  /* 0x0000002b002b7306 */ /* 0x000fe20000200c00 */
[----:B----4-:R-:W-:-:S02]  /*3900*/  HADD2.F32 R10, -RZ, R10.H0_H0 ;  /* 0x2000000aff0a7230 */ /* 0x010fc40000004100 */
[----:B------:R-:W-:Y:S01]  /*3910*/  FFMA.FTZ R55, R16, R46, R55 ;  /* 0x0000002e10377223 */ /* 0x000fe20000010037 */
[----:B------:R-:W-:Y:S01]  /*3920*/  FFMA.FTZ R47, R46, R14, R47 ;  /* 0x0000000e2e2f7223 */ /* 0x000fe2000001002f */
[----:B------:R-:W-:Y:S02]  /*3930*/  IADD3 R42, PT, PT, R42, -0x80, RZ ;  /* 0xffffff802a2a7810 */ /* 0x000fe40007ffe0ff */
[----:B------:R-:W-:Y:S01]  /*3940*/  FFMA.FTZ R55, R12, R6, R55 ;  /* 0x000000060c377223 */ /* 0x000fe20000010037 */
[----:B0-----:R-:W-:Y:S01]  /*3950*/  HADD2.F32 R8, -RZ, R44.H0_H0 ;  /* 0x2000002cff087230 */ /* 0x001fe20000004100 */
[----:B------:R-:W-:Y:S01]  /*3960*/  I2F.F16 R31, R31 ;  /* 0x0000001f001f7306 */ /* 0x000fe20000200c00 */
[----:B------:R-:W-:Y:S01]  /*3970*/  IADD3 R44, PT, PT, R5, -0x80, RZ ;  /* 0xffffff80052c7810 */ /* 0x000fe20007ffe0ff */
[----:B------:R-:W-:-:S06]  /*3980*/  FFMA.FTZ R47, R6, R10, R47 ;  /* 0x0000000a062f7223 */ /* 0x000fcc000001002f */
[----:B------:R-:W0:Y:S08]  /*3990*/  I2F.F16 R30, R30 ;  /* 0x0000001e001e7306 */ /* 0x000e300000200c00 */
[----:B------:R2:W-:Y:S01]  /*39a0*/  I2F.F16 R41, R54 ;  /* 0x0000003600297306 */ /* 0x0005e20000200c00 */
[----:B0-----:R-:W-:-:S07]  /*39b0*/  HADD2.F32 R5, -RZ, R30.H0_H0 ;  /* 0x2000001eff057230 */ /* 0x001fce0000004100 */
[----:B------:R-:W0:Y:S01]  /*39c0*/  I2F.F16 R36, R36 ;  /* 0x0000002400247306 */ /* 0x000e220000200c00 */
[----:B--2---:R-:W-:Y:S01]  /*39d0*/  FFMA.FTZ R54, R46, R13, R52 ;  /* 0x0000000d2e367223 */ /* 0x004fe20000010034 */
[C---:B------:R-:W-:Y:S01]  /*39e0*/  FFMA.FTZ R52, R6.reuse, R11, R53 ;  /* 0x0000000b06347223 */ /* 0x040fe20000010035 */
[----:B------:R-:W-:Y:S01]  /*39f0*/  LOP3.LUT R53, R7, 0xff, RZ, 0xc0, !PT ;  /* 0x000000ff07357812 */ /* 0x000fe200078ec0ff */
[----:B------:R-:W-:Y:S02]  /*3a00*/  HADD2.F32 R7, -RZ, R43.H0_H0 ;  /* 0x2000002bff077230 */ /* 0x000fe40000004100 */
[----:B------:R-:W-:Y:S01]  /*3a10*/  FFMA.FTZ R54, R6, R9, R54 ;  /* 0x0000000906367223 */ /* 0x000fe20000010036 */
[----:B------:R-:W-:Y:S01]  /*3a20*/  HADD2.F32 R6, -RZ, R31.H0_H0 ;  /* 0x2000001fff067230 */ /* 0x000fe20000004100 */
[----:B------:R-:W-:Y:S01]  /*3a30*/  IADD3 R53, PT, PT, R53, -0x80, RZ ;  /* 0xffffff8035357810 */ /* 0x000fe20007ffe0ff */
[----:B------:R-:W2:Y:S01]  /*3a40*/  I2F.F16 R37, R37 ;  /* 0x0000002500257306 */ /* 0x000ea20000200c00 */
[C---:B------:R-:W-:Y:S01]  /*3a50*/  FFMA.FTZ R31, R45.reuse, R7, R52 ;  /* 0x000000072d1f7223 */ /* 0x040fe20000010034 */
[----:B------:R-:W-:Y:S01]  /*3a60*/  FFMA.FTZ R46, R8, R45, R55 ;  /* 0x0000002d082e7223 */ /* 0x000fe20000010037 */
[C---:B------:R-:W-:Y:S01]  /*3a70*/  FFMA.FTZ R52, R45.reuse, R6, R47 ;  /* 0x000000062d347223 */ /* 0x040fe2000001002f */
[----:B------:R-:W-:Y:S01]  /*3a80*/  FFMA.FTZ R45, R45, R5, R54 ;  /* 0x000000052d2d7223 */ /* 0x000fe20000010036 */
[----:B-1----:R-:W-:-:S02]  /*3a90*/  HADD2.F32 R54, -RZ, R28.H0_H0 ;  /* 0x2000001cff367230 */ /* 0x002fc40000004100 */
[----:B0-----:R-:W-:Y:S01]  /*3aa0*/  HADD2.F32 R36, -RZ, R36.H0_H0 ;  /* 0x20000024ff247230 */ /* 0x001fe20000004100 */
[----:B------:R-:W0:Y:S01]  /*3ab0*/  I2F.F16 R39, R39 ;  /* 0x0000002700277306 */ /* 0x000e220000200c00 */
[----:B------:R-:W-:Y:S02]  /*3ac0*/  HADD2.F32 R30, -RZ, R28.H1_H1 ;  /* 0x3000001cff1e7230 */ /* 0x000fe40000004100 */
[----:B------:R-:W-:Y:S01]  /*3ad0*/  FFMA.FTZ R46, R33, R54, R46 ;  /* 0x00000036212e7223 */ /* 0x000fe2000001002e */
[C---:B------:R-:W-:Y:S01]  /*3ae0*/  FFMA.FTZ R31, R54.reuse, R34, R31 ;  /* 0x00000022361f7223 */ /* 0x040fe2000001001f */
[C---:B------:R-:W-:Y:S01]  /*3af0*/  FFMA.FTZ R52, R54.reuse, R35, R52 ;  /* 0x0000002336347223 */ /* 0x040fe20000010034 */
[----:B------:R-:W-:Y:S02]  /*3b00*/  HADD2.F32 R28, -RZ, R29.H0_H0 ;  /* 0x2000001dff1c7230 */ /* 0x000fe40000004100 */
[----:B------:R-:W-:Y:S01]  /*3b10*/  FFMA.FTZ R45, R54, R36, R45 ;  /* 0x00000024362d7223 */ /* 0x000fe2000001002d */
[----:B--2---:R-:W-:Y:S01]  /*3b20*/  HADD2.F32 R37, -RZ, R37.H0_H0 ;  /* 0x20000025ff257230 */ /* 0x004fe20000004100 */
[----:B------:R-:W1:Y:S01]  /*3b30*/  I2F.F16 R40, R40 ;  /* 0x0000002800287306 */ /* 0x000e620000200c00 */
[----:B------:R-:W-:-:S02]  /*3b40*/  HADD2.F32 R41, -RZ, R41.H0_H0 ;  /* 0x20000029ff297230 */ /* 0x000fc40000004100 */
[C---:B------:R-:W-:Y:S01]  /*3b50*/  FFMA.FTZ R31, R30.reuse, R38, R31 ;  /* 0x000000261e1f7223 */ /* 0x040fe2000001001f */
[----:B------:R-:W-:Y:S02]  /*3b60*/  HADD2.F32 R29, -RZ, R29.H1_H1 ;  /* 0x3000001dff1d7230 */ /* 0x000fe40000004100 */
[----:B------:R-:W-:Y:S01]  /*3b70*/  FFMA.FTZ R46, R37, R30, R46 ;  /* 0x0000001e252e7223 */ /* 0x000fe2000001002e */
[----:B------:R-:W-:Y:S02]  /*3b80*/  HADD2.F32 R47, -RZ, R26.H0_H0 ;  /* 0x2000001aff2f7230 */ /* 0x000fe40000004100 */
[----:B0-----:R-:W-:Y:S01]  /*3b90*/  HADD2.F32 R39, -RZ, R39.H0_H0 ;  /* 0x20000027ff277230 */ /* 0x001fe20000004100 */
[----:B------:R-:W0:Y:S04]  /*3ba0*/  I2F.F16 R42, R42 ;  /* 0x0000002a002a7306 */ /* 0x000e280000200c00 */
[----:B------:R-:W-:Y:S01]  /*3bb0*/  FFMA.FTZ R52, R30, R39, R52 ;  /* 0x000000271e347223 */ /* 0x000fe20000010034 */
[----:B-1----:R-:W-:-:S03]  /*3bc0*/  HADD2.F32 R40, -RZ, R40.H0_H0 ;  /* 0x20000028ff287230 */ /* 0x002fc60000004100 */
[----:B------:R-:W1:Y:S02]  /*3bd0*/  I2F.F16 R43, R44 ;  /* 0x0000002c002b7306 */ /* 0x000e640000200c00 */
[----:B------:R-:W-:Y:S01]  /*3be0*/  FFMA.FTZ R45, R30, R40, R45 ;  /* 0x000000281e2d7223 */ /* 0x000fe2000001002d */
[----:B0-----:R-:W-:-:S05]  /*3bf0*/  HADD2.F32 R42, -RZ, R42.H0_H0 ;  /* 0x2000002aff2a7230 */ /* 0x001fca0000004100 */
[----:B------:R0:W2:Y:S01]  /*3c00*/  I2F.F16 R44, R53 ;  /* 0x00000035002c7306 */ /* 0x0000a20000200c00 */
[----:B------:R-:W-:Y:S01]  /*3c10*/  FFMA.FTZ R30, R28, R42, R31 ;  /* 0x0000002a1c1e7223 */ /* 0x000fe2000001001f */
[----:B-1----:R-:W-:-:S06]  /*3c20*/  HADD2.F32 R43, -RZ, R43.H0_H0 ;  /* 0x2000002bff2b7230 */ /* 0x002fcc0000004100 */
[----:B------:R-:W1:Y:S01]  /*3c30*/  I2F.F16 R48, R48 ;  /* 0x0000003000307306 */ /* 0x000e620000200c00 */
[----:B0-----:R-:W-:Y:S01]  /*3c40*/  FFMA.FTZ R53, R41, R28, R46 ;  /* 0x0000001c29357223 */ /* 0x001fe2000001002e */
[----:B------:R-:W-:Y:S02]  /*3c50*/  HADD2.F32 R46, -RZ, R27.H0_H0 ;  /* 0x2000001bff2e7230 */ /* 0x000fe40000004100 */
[C---:B------:R-:W-:Y:S01]  /*3c60*/  FFMA.FTZ R31, R28.reuse, R43, R52 ;  /* 0x0000002b1c1f7223 */ /* 0x040fe20000010034 */
[----:B------:R-:W-:Y:S02]  /*3c70*/  HADD2.F32 R52, -RZ, R25.H0_H0 ;  /* 0x20000019ff347230 */ /* 0x000fe40000004100 */
[----:B--2---:R-:W-:Y:S01]  /*3c80*/  HADD2.F32 R44, -RZ, R44.H0_H0 ;  /* 0x2000002cff2c7230 */ /* 0x004fe20000004100 */
[----:B------:R-:W0:Y:S04]  /*3c90*/  I2F.F16 R49, R49 ;  /* 0x0000003100317306 */ /* 0x000e280000200c00 */
[----:B------:R-:W-:Y:S01]  /*3ca0*/  FFMA.FTZ R28, R28, R44, R45 ;  /* 0x0000002c1c1c7223 */ /* 0x000fe2000001002d */
[----:B------:R-:W-:-:S02]  /*3cb0*/  HADD2.F32 R45, -RZ, R32.H0_H0 ;  /* 0x20000020ff2d7230 */ /* 0x000fc40000004100 */
[----:B-1----:R-:W-:Y:S01]  /*3cc0*/  HADD2.F32 R48, -RZ, R48.H0_H0 ;  /* 0x20000030ff307230 */ /* 0x002fe20000004100 */
[----:B------:R-:W1:Y:S04]  /*3cd0*/  I2F.F16 R50, R50 ;  /* 0x0000003200327306 */ /* 0x000e680000200c00 */
[----:B------:R-:W-:Y:S01]  /*3ce0*/  FFMA.FTZ R54, R48, R29, R53 ;  /* 0x0000001d30367223 */ /* 0x000fe20000010035 */
[----:B0-----:R-:W-:-:S03]  /*3cf0*/  HADD2.F32 R49, -RZ, R49.H0_H0 ;  /* 0x20000031ff317230 */ /* 0x001fc60000004100 */
        /* <DEDUP_REMOVED lines=185> */
.L_x_1431:
[----:B0-----:R-:W-:Y:S01]  /*4890*/  MOV R3, UR16 ;  /* 0x0000001000037c02 */ /* 0x001fe20008000f00 */
[----:B-----5:R0:W5:Y:S04]  /*48a0*/  LDG.E.128.CONSTANT R8, desc[UR12][R56.64] ;  /* 0x0000000c38087981 */ /* 0x020168000c1e9d00 */
        /* <DEDUP_REMOVED lines=370> */
.L_x_1432:
[----:B------:R-:W-:Y:S05]  /*5fd0*/  BRA.U !UP1, `(.L_x_1429) ;  /* 0x0000001509c47547 */ /* 0x000fea000b800000 */
[----:B-----5:R-:W0:Y:S01]  /*5fe0*/  LDG.E.128.CONSTANT R4, desc[UR12][R54.64] ;  /* 0x0000000c36047981 */ /* 0x020e22000c1e9d00 */
[----:B------:R-:W-:-:S05]  /*5ff0*/  MOV R9, UR16 ;  /* 0x0000001000097c02 */ /* 0x000fca0008000f00 */
[----:B------:R-:W-:-:S06]  /*6000*/  IMAD.WIDE R8, R9, 0x4, R54 ;  /* 0x0000000409087825 */ /* 0x000fcc00078e0236 */
[----:B------:R-:W2:Y:S01]  /*6010*/  LDG.E.128.CONSTANT R8, desc[UR12][R8.64] ;  /* 0x0000000c08087981 */ /* 0x000ea2000c1e9d00 */
[----:B------:R-:W1:Y:S01]  /*6020*/  S2UR UR6, SR_CgaCtaId ;  /* 0x00000000000679c3 */ /* 0x000e620000008800 */
[----:B------:R-:W-:Y:S01]  /*6030*/  UMOV UR4, 0x400 ;  /* 0x0000040000047882 */ /* 0x000fe20000000000 */
[----:B------:R-:W-:Y:S01]  /*6040*/  HADD2.F32 R32, -RZ, R32.H0_H0 ;  /* 0x20000020ff207230 */ /* 0x000fe20000004100 */
[----:B------:R-:W-:Y:S01]  /*6050*/  UISETP.NE.AND UP0, UPT, UR5, 0x1, UPT ;  /* 0x000000010500788c */ /* 0x000fe2000bf05270 */
[----:B------:R-:W-:Y:S02]  /*6060*/  HADD2.F32 R27, -RZ, R27.H0_H0 ;  /* 0x2000001bff1b7230 */ /* 0x000fe40000004100 */
[----:B------:R-:W-:Y:S02]  /*6070*/  HADD2.F32 R26, -RZ, R26.H0_H0 ;  /* 0x2000001aff1a7230 */ /* 0x000fe40000004100 */
[----:B------:R-:W-:Y:S01]  /*6080*/  HADD2.F32 R25, -RZ, R25.H0_H0 ;  /* 0x20000019ff197230 */ /* 0x000fe20000004100 */
[----:B-1----:R-:W-:Y:S01]  /*6090*/  ULEA UR4, UR6, UR4, 0x18 ;  /* 0x0000000406047291 */ /* 0x002fe2000f8ec0ff */
[----:B0-----:R-:W-:-:S02]  /*60a0*/  LOP3.LUT R2, R4, 0xff, RZ, 0xc0, !PT ;  /* 0x000000ff04027812 */ /* 0x001fc400078ec0ff */
[----:B------:R-:W-:Y:S02]  /*60b0*/  LEA.HI R28, R4, 0xffffff80, RZ, 0x8 ;  /* 0xffffff80041c7811 */ /* 0x000fe400078f40ff */
[----:B------:R-:W-:Y:S02]  /*60c0*/  IADD3 R2, PT, PT, R2, -0x80, RZ ;  /* 0xffffff8002027810 */ /* 0x000fe40007ffe0ff */
[--C-:B------:R-:W-:Y:S02]  /*60d0*/  SHF.R.U32.HI R3, RZ, 0x8, R4.reuse ;  /* 0x00000008ff037819 */ /* 0x100fe40000011604 */
[----:B------:R0:W-:Y:S01]  /*60e0*/  I2F.F16 R12, R2 ;  /* 0x00000002000c7306 */ /* 0x0001e20000200c00 */
[----:B------:R-:W-:Y:S02]  /*60f0*/  SHF.R.U32.HI R4, RZ, 0x10, R4 ;  /* 0x00000010ff047819 */ /* 0x000fe40000011604 */
[----:B------:R-:W-:Y:S02]  /*6100*/  LOP3.LUT R3, R3, 0xff, RZ, 0xc0, !PT ;  /* 0x000000ff03037812 */ /* 0x000fe400078ec0ff */
[----:B------:R-:W-:-:S02]  /*6110*/  LOP3.LUT R4, R4, 0xff, RZ, 0xc0, !PT ;  /* 0x000000ff04047812 */ /* 0x000fc400078ec0ff */
[----:B------:R-:W-:Y:S01]  /*6120*/  IADD3 R3, PT, PT, R3, -0x80, RZ ;  /* 0xffffff8003037810 */ /* 0x000fe20007ffe0ff */
[----:B------:R-:W1:Y:S01]  /*6130*/  I2F.F16 R28, R28 ;  /* 0x0000001c001c7306 */ /* 0x000e620000200c00 */
[----:B0-----:R-:W-:Y:S02]  /*6140*/  SHF.R.U32.HI R2, RZ, 0x8, R6 ;  /* 0x00000008ff027819 */ /* 0x001fe40000011606 */
[----:B------:R-:W-:Y:S02]  /*6150*/  IADD3 R4, PT, PT, R4, -0x80, RZ ;  /* 0xffffff8004047810 */ /* 0x000fe40007ffe0ff */
[----:B------:R-:W-:Y:S02]  /*6160*/  LOP3.LUT R2, R2, 0xff, RZ, 0xc0, !PT ;  /* 0x000000ff02027812 */ /* 0x000fe400078ec0ff */
[----:B------:R-:W-:Y:S01]  /*6170*/  LOP3.LUT R0, R5, 0xff, RZ, 0xc0, !PT ;  /* 0x000000ff05007812 */ /* 0x000fe200078ec0ff */
[----:B------:R0:W3:Y:S01]  /*6180*/  I2F.F16 R33, R4 ;  /* 0x0000000400217306 */ /* 0x0000e20000200c00 */
[----:B------:R-:W-:-:S02]  /*6190*/  IADD3 R48, PT, PT, R2, -0x80, RZ ;  /* 0xffffff8002307810 */ /* 0x000fc40007ffe0ff */
[----:B------:R-:W-:Y:S02]  /*61a0*/  SHF.R.U32.HI R2, RZ, 0x8, R7 ;  /* 0x00000008ff027819 */ /* 0x000fe40000011607 */
[----:B------:R-:W-:Y:S02]  /*61b0*/  IADD3 R13, PT, PT, R0, -0x80, RZ ;  /* 0xffffff80000d7810 */ /* 0x000fe40007ffe0ff */
[----:B------:R-:W-:Y:S01]  /*61c0*/  LOP3.LUT R0, R7, 0xff, RZ, 0xc0, !PT ;  /* 0x000000ff07007812 */ /* 0x000fe200078ec0ff */
[----:B------:R4:W2:Y:S01]  /*61d0*/  I2F.F16 R15, R3 ;  /* 0x00000003000f7306 */ /* 0x0008a20000200c00 */
[----:B0-----:R-:W-:Y:S01]  /*61e0*/  LOP3.LUT R4, R2, 0xff, RZ, 0xc0, !PT ;  /* 0x000000ff02047812 */ /* 0x001fe200078ec0ff */
[----:B-1----:R-:W-:Y:S01]  /*61f0*/  HADD2.F32 R28, -RZ, R28.H0_H0 ;  /* 0x2000001cff1c7230 */ /* 0x002fe20000004100 */
[----:B------:R-:W-:Y:S02]  /*6200*/  LEA.HI R16, R5, 0xffffff80, RZ, 0x8 ;  /* 0xffffff8005107811 */ /* 0x000fe400078f40ff */
[----:B------:R-:W-:-:S02]  /*6210*/  LOP3.LUT R14, R6, 0xff, RZ, 0xc0, !PT ;  /* 0x000000ff060e7812 */ /* 0x000fc400078ec0ff */
[--C-:B------:R-:W-:Y:S01]  /*6220*/  SHF.R.U32.HI R29, RZ, 0x8, R5.reuse ;  /* 0x00000008ff1d7819 */ /* 0x100fe20000011605 */
[----:B------:R-:W-:Y:S01]  /*6230*/  I2F.F16 R13, R13 ;  /* 0x0000000d000d7306 */ /* 0x000fe20000200c00 */
[----:B----4-:R-:W0:Y:S01]  /*6240*/  LDS.64 R2, [UR4+0x30] ;  /* 0x00003004ff027984 */ /* 0x010e220008000a00 */
[----:B------:R-:W-:Y:S01]  /*6250*/  SHF.R.U32.HI R5, RZ, 0x10, R5 ;  /* 0x00000010ff057819 */ /* 0x000fe20000011605 */
[----:B---3--:R-:W-:Y:S01]  /*6260*/  HADD2.F32 R33, -RZ, R33.H0_H0 ;  /* 0x20000021ff217230 */ /* 0x008fe20000004100 */
[----:B------:R-:W-:Y:S02]  /*6270*/  LEA.HI R45, R6, 0xffffff80, RZ, 0x8 ;  /* 0xffffff80062d7811 */ /* 0x000fe400078f40ff */
[----:B------:R-:W-:Y:S01]  /*6280*/  IADD3 R0, PT, PT, R0, -0x80, RZ ;  /* 0xffffff8000007810 */ /* 0x000fe20007ffe0ff */
[----:B--2---:R-:W-:Y:S01]  /*6290*/  HADD2.F32 R15, -RZ, R15.H0_H0 ;  /* 0x2000000fff0f7230 */ /* 0x004fe20000004100 */
[----:B------:R-:W-:Y:S01]  /*62a0*/  SHF.R.U32.HI R6, RZ, 0x10, R6 ;  /* 0x00000010ff067819 */ /* 0x000fe20000011606 */
[----:B------:R-:W-:Y:S01]  /*62b0*/  I2F.F16 R48, R48 ;  /* 0x0000003000307306 */ /* 0x000fe20000200c00 */
[----:B------:R-:W-:-:S02]  /*62c0*/  IADD3 R14, PT, PT, R14, -0x80, RZ ;  /* 0xffffff800e0e7810 */ /* 0x000fc40007ffe0ff */
[----:B------:R-:W-:Y:S02]  /*62d0*/  LOP3.LUT R5, R5, 0xff, RZ, 0xc0, !PT ;  /* 0x000000ff05057812 */ /* 0x000fe400078ec0ff */
[----:B------:R-:W-:Y:S02]  /*62e0*/  LOP3.LUT R29, R29, 0xff, RZ, 0xc0, !PT ;  /* 0x000000ff1d1d7812 */ /* 0x000fe400078ec0ff */
[----:B------:R-:W-:Y:S01]  /*62f0*/  LEA.HI R44, R7, 0xffffff80, RZ, 0x8 ;  /* 0xffffff80072c7811 */ /* 0x000fe200078f40ff */
[----:B------:R-:W-:Y:S01]  /*6300*/  I2F.F16 R0, R0 ;  /* 0x0000000000007306 */ /* 0x000fe20000200c00 */
[----:B------:R-:W-:Y:S02]  /*6310*/  LOP3.LUT R6, R6, 0xff, RZ, 0xc0, !PT ;  /* 0x000000ff06067812 */ /* 0x000fe400078ec0ff */
[----:B------:R-:W-:Y:S02]  /*6320*/  SHF.R.U32.HI R7, RZ, 0x10, R7 ;  /* 0x00000010ff077819 */ /* 0x000fe40000011607 */
[----:B------:R-:W-:-:S02]  /*6330*/  IADD3 R5, PT, PT, R5, -0x80, RZ ;  /* 0xffffff8005057810 */ /* 0x000fc40007ffe0ff */
[----:B------:R-:W-:Y:S01]  /*6340*/  IADD3 R29, PT, PT, R29, -0x80, RZ ;  /* 0xffffff801d1d7810 */ /* 0x000fe20007ffe0ff */
[----:B------:R-:W-:Y:S01]  /*6350*/  I2F.F16 R14, R14 ;  /* 0x0000000e000e7306 */ /* 0x000fe20000200c00 */
[----:B------:R-:W-:Y:S02]  /*6360*/  IADD3 R43, PT, PT, R4, -0x80, RZ ;  /* 0xffffff80042b7810 */ /* 0x000fe40007ffe0ff */
[----:B------:R-:W-:Y:S02]  /*6370*/  IADD3 R6, PT, PT, R6, -0x80, RZ ;  /* 0xffffff8006067810 */ /* 0x000fe40007ffe0ff */
[----:B------:R-:W-:Y:S02]  /*6380*/  LOP3.LUT R7, R7, 0xff, RZ, 0xc0, !PT ;  /* 0x000000ff07077812 */ /* 0x000fe400078ec0ff */
[----:B------:R-:W-:Y:S01]  /*6390*/  LOP3.LUT R4, R8, 0xff, RZ, 0xc0, !PT ;  /* 0x000000ff08047812 */ /* 0x000fe200078ec0ff */
[----:B------:R1:W2:Y:S01]  /*63a0*/  I2F.F16 R31, R5 ;  /* 0x00000005001f7306 */ /* 0x0002a20000200c00 */
[----:B------:R-:W-:-:S02]  /*63b0*/  IADD3 R7, PT, PT, R7, -0x80, RZ ;  /* 0xffffff8007077810 */ /* 0x000fc40007ffe0ff */
[----:B------:R-:W-:Y:S02]  /*63c0*/  IADD3 R4, PT, PT, R4, -0x80, RZ ;  /* 0xffffff8004047810 */ /* 0x000fe40007ffe0ff */
[--C-:B------:R-:W-:Y:S02]  /*63d0*/  SHF.R.U32.HI R49, RZ, 0x10, R8.reuse ;  /* 0x00000010ff317819 */ /* 0x100fe40000011608 */
[--C-:B------:R-:W-:Y:S01]  /*63e0*/  SHF.R.U32.HI R50, RZ, 0x8, R9.reuse ;  /* 0x00000008ff327819 */ /* 0x100fe20000011609 */
[----:B------:R-:W3:Y:S01]  /*63f0*/  I2F.F16 R40, R29 ;  /* 0x0000001d00287306 */ /* 0x000ee20000200c00 */
[----:B-1----:R-:W-:Y:S01]  /*6400*/  LOP3.LUT R5, R9, 0xff, RZ, 0xc0, !PT ;  /* 0x000000ff09057812 */ /* 0x002fe200078ec0ff */
[--C-:B0-----:R-:W-:Y:S01]  /*6410*/  HADD2.F32 R46, -RZ, R3.reuse.H0_H0 ;  /* 0x20000003ff2e7230 */ /* 0x101fe20000004100 */
[----:B------:R-:W-:Y:S01]  /*6420*/  SHF.R.U32.HI R51, RZ, 0x10, R9 ;  /* 0x00000010ff337819 */ /* 0x000fe20000011609 */
[----:B------:R-:W-:Y:S01]  /*6430*/  HADD2.F32 R47, -RZ, R3.H1_H1 ;  /* 0x30000003ff2f7230 */ /* 0x000fe20000004100 */
[----:B------:R-:W-:Y:S01]  /*6440*/  IADD3 R34, PT, PT, R5, -0x80, RZ ;  /* 0xffffff8005227810 */ /* 0x000fe20007ffe0ff */
[--C-:B------:R-:W-:Y:S01]  /*6450*/  HADD2.F32 R5, -RZ, R2.reuse.H0_H0 ;  /* 0x20000002ff057230 */ /* 0x100fe20000004100 */
[----:B------:R-:W-:Y:S01]  /*6460*/  LOP3.LUT R3, R11, 0xff, RZ, 0xc0, !PT ;  /* 0x000000ff0b037812 */ /* 0x000fe200078ec0ff */
[----:B------:R0:W1:Y:S01]  /*6470*/  I2F.F16 R30, R6 ;  /* 0x00000006001e7306 */ /* 0x0000620000200c00 */
[----:B------:R-:W-:Y:S01]  /*6480*/  HADD2.F32 R41, -RZ, R2.H1_H1 ;  /* 0x30000002ff297230 */ /* 0x000fe20000004100 */
[----:B------:R-:W-:Y:S01]  /*6490*/  SHF.R.U32.HI R2, RZ, 0x8, R8 ;  /* 0x00000008ff027819 */ /* 0x000fe20000011608 */
[----:B--2---:R-:W-:Y:S01]  /*64a0*/  HADD2.F32 R31, -RZ, R31.H0_H0 ;  /* 0x2000001fff1f7230 */ /* 0x004fe20000004100 */
[----:B------:R-:W-:Y:S01]  /*64b0*/  IADD3 R52, PT, PT, R3, -0x80, RZ ;  /* 0xffffff8003347810 */ /* 0x000fe20007ffe0ff */
[----:B------:R-:W-:Y:S01]  /*64c0*/  HADD2.F32 R3, -RZ, R0.H0_H0 ;  /* 0x20000000ff037230 */ /* 0x000fe20000004100 */
[----:B------:R-:W-:Y:S01]  /*64d0*/  LOP3.LUT R42, R2, 0xff, RZ, 0xc0, !PT ;  /* 0x000000ff022a7812 */ /* 0x000fe200078ec0ff */
[----:B------:R-:W-:Y:S01]  /*64e0*/  HADD2.F32 R2, -RZ, R12.H0_H0 ;  /* 0x2000000cff027230 */ /* 0x000fe20000004100 */
[----:B------:R-:W2:Y:S01]  /*64f0*/  I2F.F16 R43, R43 ;  /* 0x0000002b002b7306 */ /* 0x000ea20000200c00 */
[----:B0-----:R-:W-:Y:S01]  /*6500*/  LOP3.LUT R6, R10, 0xff, RZ, 0xc0, !PT ;  /* 0x000000ff0a067812 */ /* 0x001fe200078ec0ff */
[----:B------:R-:W-:Y:S01]  /*6510*/  HADD2.F32 R0, -RZ, R14.H0_H0 ;  /* 0x2000000eff007230 */ /* 0x000fe20000004100 */
[----:B------:R-:W-:Y:S01]  /*6520*/  LOP3.LUT R12, R49, 0xff, RZ, 0xc0, !PT ;  /* 0x000000ff310c7812 */ /* 0x000fe200078ec0ff */
[----:B---3--:R-:W-:Y:S01]  /*6530*/  HADD2.F32 R14, -RZ, R40.H0_H0 ;  /* 0x20000028ff0e7230 */ /* 0x008fe20000004100 */
[----:B------:R-:W-:Y:S01]  /*6540*/  IADD3 R35, PT, PT, R6, -0x80, RZ ;  /* 0xffffff8006237810 */ /* 0x000fe20007ffe0ff */
[----:B------:R-:W-:Y:S01]  /*6550*/  FFMA.FTZ R53, R5, R3, RZ ;  /* 0x0000000305357223 */ /* 0x000fe200000100ff */
[----:B------:R-:W-:Y:S01]  /*6560*/  LEA.HI R37, R9, 0xffffff80, RZ, 0x8 ;  /* 0xffffff8009257811 */ /* 0x000fe200078f40ff */
[----:B------:R0:W3:Y:S01]  /*6570*/  I2F.F16 R29, R7 ;  /* 0x00000007001d7306 */ /* 0x0000e20000200c00 */
[----:B------:R-:W-:Y:S01]  /*6580*/  LOP3.LUT R50, R50, 0xff, RZ, 0xc0, !PT ;  /* 0x000000ff32327812 */ /* 0x000fe200078ec0ff */
[----:B------:R-:W-:Y:S01]  /*6590*/  FFMA.FTZ R54, R5, R0, RZ ;  /* 0x0000000005367223 */ /* 0x000fe200000100ff */
[----:B------:R-:W-:Y:S01]  /*65a0*/  IADD3 R40, PT, PT, R12, -0x80, RZ ;  /* 0xffffff800c287810 */ /* 0x000fe20007ffe0ff */
[----:B-1----:R-:W-:Y:S01]  /*65b0*/  HADD2.F32 R30, -RZ, R30.H0_H0 ;  /* 0x2000001eff1e7230 */ /* 0x002fe20000004100 */
[----:B------:R-:W-:Y:S01]  /*65c0*/  LEA.HI R36, R8, 0xffffff80, RZ, 0x8 ;  /* 0xffffff8008247811 */ /* 0x000fe200078f40ff */
[----:B--2---:R-:W-:-:S02]  /*65d0*/  HADD2.F32 R12, -RZ, R43.H0_H0 ;  /* 0x2000002bff0c7230 */ /* 0x004fc40000004100 */
[----:B------:R1:W-:Y:S01]  /*65e0*/  I2F.F16 R39, R4 ;  /* 0x0000000400277306 */ /* 0x0003e20000200c00 */
[----:B0-----:R-:W0:Y:S01]  /*65f0*/  LDS.64 R6, [UR4+0x38] ;  /* 0x00003804ff067984 */ /* 0x001e220008000a00 */
[----:B------:R-:W-:Y:S02]  /*6600*/  LEA.HI R38, R10, 0xffffff80, RZ, 0x8 ;  /* 0xffffff800a267811 */ /* 0x000fe400078f40ff */
[--C-:B------:R-:W-:Y:S02]  /*6610*/  SHF.R.U32.HI R8, RZ, 0x8, R10.reuse ;  /* 0x00000008ff087819 */ /* 0x100fe4000001160a */
[----:B------:R-:W-:Y:S01]  /*6620*/  LOP3.LUT R49, R51, 0xff, RZ, 0xc0, !PT ;  /* 0x000000ff33317812 */ /* 0x000fe200078ec0ff */
[----:B---3--:R-:W-:Y:S01]  /*6630*/  HADD2.F32 R29, -RZ, R29.H0_H0 ;  /* 0x2000001dff1d7230 */ /* 0x008fe20000004100 */
[----:B------:R-:W-:Y:S01]  /*6640*/  I2F.F16 R45, R45 ;  /* 0x0000002d002d7306 */ /* 0x000fe20000200c00 */
[----:B-1----:R-:W-:Y:S01]  /*6650*/  HADD2.F32 R4, -RZ, R13.H0_H0 ;  /* 0x2000000dff047230 */ /* 0x002fe20000004100 */
[----:B------:R-:W-:Y:S01]  /*6660*/  SHF.R.U32.HI R10, RZ, 0x10, R10 ;  /* 0x00000010ff0a7819 */ /* 0x000fe2000001160a */
[----:B------:R-:W-:-:S02]  /*6670*/  HADD2.F32 R13, -RZ, R48.H0_H0 ;  /* 0x20000030ff0d7230 */ /* 0x000fc40000004100 */
[----:B------:R-:W-:Y:S01]  /*6680*/  FFMA.FTZ R48, R2, R5, RZ ;  /* 0x0000000502307223 */ /* 0x000fe200000100ff */
[----:B------:R-:W-:Y:S02]  /*6690*/  IADD3 R43, PT, PT, R50, -0x80, RZ ;  /* 0xffffff80322b7810 */ /* 0x000fe40007ffe0ff */
[----:B------:R-:W-:Y:S01]  /*66a0*/  LOP3.LUT R10, R10, 0xff, RZ, 0xc0, !PT ;  /* 0x000000ff0a0a7812 */ /* 0x000fe200078ec0ff */
[----:B------:R-:W1:Y:S01]  /*66b0*/  I2F.F16 R16, R16 ;  /* 0x0000001000107306 */ /* 0x000e620000200c00 */
[----:B------:R-:W-:Y:S01]  /*66c0*/  FFMA.FTZ R50, R15, R41, R48 ;  /* 0x000000290f327223 */ /* 0x000fe20000010030 */
[----:B------:R-:W-:Y:S01]  /*66d0*/  FFMA.FTZ R48, R41, R12, R53 ;  /* 0x0000000c29307223 */ /* 0x000fe20000010035 */
[----:B------:R-:W-:Y:S02]  /*66e0*/  LOP3.LUT R8, R8, 0xff, RZ, 0xc0, !PT ;  /* 0x000000ff08087812 */ /* 0x000fe400078ec0ff */
[----:B------:R-:W-:Y:S01]  /*66f0*/  SHF.R.U32.HI R55, RZ, 0x10, R11 ;  /* 0x00000010ff377819 */ /* 0x000fe2000001160b */
[----:B------:R-:W-:Y:S01]  /*6700*/  FFMA.FTZ R53, R33, R46, R50 ;  /* 0x0000002e21357223 */ /* 0x000fe20000010032 */
[----:B------:R-:W-:Y:S01]  /*6710*/  FFMA.FTZ R48, R46, R29, R48 ;  /* 0x0000001d2e307223 */ /* 0x000fe20000010030 */
[----:B------:R-:W2:Y:S01]  /*6720*/  I2F.F16 R44, R44 ;  /* 0x0000002c002c7306 */ /* 0x000ea20000200c00 */
[----:B------:R-:W-:Y:S01]  /*6730*/  IADD3 R42, PT, PT, R42, -0x80, RZ ;  /* 0xffffff802a2a7810 */ /* 0x000fe20007ffe0ff */
[----:B------:R-:W-:Y:S01]  /*6740*/  FFMA.FTZ R50, R28, R47, R53 ;  /* 0x0000002f1c327223 */ /* 0x000fe20000010035 */
[----:B------:R-:W-:-:S02]  /*6750*/  IADD3 R8, PT, PT, R8, -0x80, RZ ;  /* 0xffffff8008087810 */ /* 0x000fc40007ffe0ff */
[----:B------:R-:W-:Y:S01]  /*6760*/  LOP3.LUT R55, R55, 0xff, RZ, 0xc0, !PT ;  /* 0x000000ff37377812 */ /* 0x000fe200078ec0ff */
[----:B-1----:R-:W-:Y:S02]  /*6770*/  HADD2.F32 R16, -RZ, R16.H0_H0 ;  /* 0x20000010ff107230 */ /* 0x002fe40000004100 */
[----:B------:R1:W-:Y:S08]  /*6780*/  I2F.F16 R9, R52 ;  /* 0x0000003400097306 */ /* 0x0003f00000200c00 */
[----:B------:R-:W3:Y:S01]  /*6790*/  I2F.F16 R34, R34 ;  /* 0x0000002200227306 */ /* 0x000ee20000200c00 */
[----:B-1----:R-:W-:Y:S01]  /*67a0*/  FFMA.FTZ R52, R5, R4, RZ ;  /* 0x0000000405347223 */ /* 0x002fe200000100ff */
[----:B------:R-:W-:Y:S01]  /*67b0*/  FFMA.FTZ R5, R41, R13, R54 ;  /* 0x0000000d29057223 */ /* 0x000fe20000010036 */
[----:B0-----:R-:W-:-:S02]  /*67c0*/  HADD2.F32 R56, -RZ, R6.H0_H0 ;  /* 0x20000006ff387230 */ /* 0x001fc40000004100 */
[----:B------:R-:W-:Y:S01]  /*67d0*/  FFMA.FTZ R51, R41, R14, R52 ;  /* 0x0000000e29337223 */ /* 0x000fe20000010034 */
[----:B------:R-:W-:Y:S01]  /*67e0*/  IADD3 R41, PT, PT, R49, -0x80, RZ ;  /* 0xffffff8031297810 */ /* 0x000fe20007ffe0ff */
[C---:B------:R-:W-:Y:S01]  /*67f0*/  FFMA.FTZ R49, R46.reuse, R30, R5 ;  /* 0x0000001e2e317223 */ /* 0x040fe20000010005 */
[----:B------:R-:W-:Y:S01]  /*6800*/  SHF.R.U32.HI R5, RZ, 0x8, R11 ;  /* 0x00000008ff057819 */ /* 0x000fe2000001160b */
[----:B------:R-:W-:Y:S01]  /*6810*/  FFMA.FTZ R52, R46, R31, R51 ;  /* 0x0000001f2e347223 */ /* 0x000fe20000010033 */
[----:B------:R-:W-:Y:S01]  /*6820*/  IADD3 R51, PT, PT, R10, -0x80, RZ ;  /* 0xffffff800a337810 */ /* 0x000fe20007ffe0ff */
[----:B------:R-:W-:Y:S01]  /*6830*/  HADD2.F32 R10, -RZ, R45.H0_H0 ;  /* 0x2000002dff0a7230 */ /* 0x000fe20000004100 */
[----:B------:R-:W-:Y:S01]  /*6840*/  LOP3.LUT R45, R5, 0xff, RZ, 0xc0, !PT ;  /* 0x000000ff052d7812 */ /* 0x000fe200078ec0ff */
[----:B--2---:R-:W-:Y:S01]  /*6850*/  HADD2.F32 R5, -RZ, R44.H0_H0 ;  /* 0x2000002cff057230 */ /* 0x004fe20000004100 */
[----:B------:R-:W0:Y:S01]  /*6860*/  I2F.F16 R35, R35 ;  /* 0x0000002300237306 */ /* 0x000e220000200c00 */
[----:B---3--:R-:W-:Y:S01]  /*6870*/  HADD2.F32 R34, -RZ, R34.H0_H0 ;  /* 0x20000022ff227230 */ /* 0x008fe20000004100 */
[----:B------:R-:W-:Y:S01]  /*6880*/  IADD3 R46, PT, PT, R45, -0x80, RZ ;  /* 0xffffff802d2e7810 */ /* 0x000fe20007ffe0ff */
[C---:B------:R-:W-:Y:S01]  /*6890*/  FFMA.FTZ R45, R47.reuse, R16, R52 ;  /* 0x000000102f2d7223 */ /* 0x040fe20000010034 */
[C---:B------:R-:W-:Y:S01]  /*68a0*/  FFMA.FTZ R52, R47.reuse, R10, R49 ;  /* 0x0000000a2f347223 */ /* 0x040fe20000010031 */
[----:B------:R-:W-:Y:S01]  /*68b0*/  FFMA.FTZ R54, R47, R5, R48 ;  /* 0x000000052f367223 */ /* 0x000fe20000010030 */
[----:B------:R-:W-:Y:S01]  /*68c0*/  IADD3 R47, PT, PT, R55, -0x80, RZ ;  /* 0xffffff80372f7810 */ /* 0x000fe20007ffe0ff */
[----:B------:R-:W-:Y:S01]  /*68d0*/  HADD2.F32 R6, -RZ, R6.H1_H1 ;  /* 0x30000006ff067230 */ /* 0x000fe20000004100 */
[----:B------:R-:W1:Y:S01]  /*68e0*/  I2F.F16 R43, R43 ;  /* 0x0000002b002b7306 */ /* 0x000e620000200c00 */
[----:B------:R-:W-:Y:S01]  /*68f0*/  LEA.HI R49, R11, 0xffffff80, RZ, 0x8 ;  /* 0xffffff800b317811 */ /* 0x000fe200078f40ff */
[----:B------:R-:W-:-:S02]  /*6900*/  HADD2.F32 R11, -RZ, R39.H0_H0 ;  /* 0x20000027ff0b7230 */ /* 0x000fc40000004100 */
[----:B------:R-:W-:Y:S02]  /*6910*/  HADD2.F32 R39, -RZ, R9.H0_H0 ;  /* 0x20000009ff277230 */ /* 0x000fe40000004100 */
[----:B------:R-:W-:Y:S02]  /*6920*/  HADD2.F32 R48, -RZ, R7.H0_H0 ;  /* 0x20000007ff307230 */ /* 0x000fe40000004100 */
[----:B------:R-:W-:Y:S01]  /*6930*/  FFMA.FTZ R9, R11, R56, R50 ;  /* 0x000000380b097223 */ /* 0x000fe20000010032 */
[----:B------:R-:W2:Y:S01]  /*6940*/  I2F.F16 R42, R42 ;  /* 0x0000002a002a7306 */ /* 0x000ea20000200c00 */
[----:B0-----:R-:W-:Y:S02]  /*6950*/  HADD2.F32 R35, -RZ, R35.H0_H0 ;  /* 0x20000023ff237230 */ /* 0x001fe40000004100 */
[C---:B------:R-:W-:Y:S01]  /*6960*/  FFMA.FTZ R53, R56.reuse, R39, R54 ;  /* 0x0000002738357223 */ /* 0x040fe20000010036 */
[----:B------:R-:W-:Y:S02]  /*6970*/  HADD2.F32 R7, -RZ, R7.H1_H1 ;  /* 0x30000007ff077230 */ /* 0x000fe40000004100 */
[----:B------:R-:W-:Y:S01]  /*6980*/  FFMA.FTZ R52, R56, R35, R52 ;  /* 0x0000002338347223 */ /* 0x000fe20000010034 */
[----:B-1----:R-:W-:Y:S01]  /*6990*/  HADD2.F32 R43, -RZ, R43.H0_H0 ;  /* 0x2000002bff2b7230 */ /* 0x002fe20000004100 */
[----:B------:R-:W-:Y:S01]  /*69a0*/  I2F.F16 R8, R8 ;  /* 0x0000000800087306 */ /* 0x000fe20000200c00 */
[----:B--2---:R-:W-:-:S07]  /*69b0*/  HADD2.F32 R42, -RZ, R42.H0_H0 ;  /* 0x2000002aff2a7230 */ /* 0x004fce0000004100 */
[----:B------:R-:W0:Y:S01]  /*69c0*/  I2F.F16 R46, R46 ;  /* 0x0000002e002e7306 */ /* 0x000e220000200c00 */
[----:B------:R-:W-:-:S07]  /*69d0*/  FFMA.FTZ R9, R42, R6, R9 ;  /* 0x000000062a097223 */ /* 0x000fce0000010009 */
[----:B------:R-:W1:Y:S01]  /*69e0*/  I2F.F16 R41, R41 ;  /* 0x0000002900297306 */ /* 0x000e620000200c00 */
[----:B0-----:R-:W-:-:S07]  /*69f0*/  HADD2.F32 R46, -RZ, R46.H0_H0 ;  /* 0x2000002eff2e7230 */ /* 0x001fce0000004100 */
[----:B------:R-:W0:Y:S01]  /*6a00*/  I2F.F16 R40, R40 ;  /* 0x0000002800287306 */ /* 0x000e220000200c00 */
[----:B-1----:R-:W-:-:S07]  /*6a10*/  HADD2.F32 R41, -RZ, R41.H0_H0 ;  /* 0x20000029ff297230 */ /* 0x002fce0000004100 */
[----:B------:R1:W2:Y:S01]  /*6a20*/  I2F.F16 R44, R51 ;  /* 0x00000033002c7306 */ /* 0x0002a20000200c00 */
[----:B0-----:R-:W-:-:S07]  /*6a30*/  HADD2.F32 R40, -RZ, R40.H0_H0 ;  /* 0x20000028ff287230 */ /* 0x001fce0000004100 */
[----:B------:R-:W0:Y:S01]  /*6a40*/  I2F.F16 R47, R47 ;  /* 0x0000002f002f7306 */ /* 0x000e220000200c00 */
[----:B-1----:R-:W-:Y:S01]  /*6a50*/  FFMA.FTZ R51, R56, R34, R45 ;  /* 0x0000002238337223 */ /* 0x002fe2000001002d */
[----:B------:R-:W-:Y:S02]  /*6a60*/  HADD2.F32 R45, -RZ, R8.H0_H0 ;  /* 0x20000008ff2d7230 */ /* 0x000fe40000004100 */
[----:B------:R-:W-:Y:S01]  /*6a70*/  FFMA.FTZ R8, R6, R46, R53 ;  /* 0x0000002e06087223 */ /* 0x000fe20000010035 */
[----:B------:R-:W-:Y:S01]  /*6a80*/  FFMA.FTZ R9, R40, R48, R9 ;  /* 0x0000003028097223 */ /* 0x000fe20000010009 */
[C---:B------:R-:W-:Y:S01]  /*6a90*/  FFMA.FTZ R51, R6.reuse, R43, R51 ;  /* 0x0000002b06337223 */ /* 0x040fe20000010033 */
[----:B--2---:R-:W-:Y:S01]  /*6aa0*/  HADD2.F32 R44, -RZ, R44.H0_H0 ;  /* 0x2000002cff2c7230 */ /* 0x004fe20000004100 */
[----:B------:R-:W1:Y:S01]  /*6ab0*/  I2F.F16 R36, R36 ;  /* 0x0000002400247306 */ /* 0x000e620000200c00 */
[----:B------:R-:W-:Y:S01]  /*6ac0*/  FFMA.FTZ R55, R6, R45, R52 ;  /* 0x0000002d06377223 */ /* 0x000fe20000010034 */
[----:B------:R-:W-:-:S03]  /*6ad0*/  FFMA.FTZ R6, R48, R41, R51 ;  /* 0x0000002930067223 */ /* 0x000fc60000010033 */
[C---:B------:R-:W-:Y:S01]  /*6ae0*/  FFMA.FTZ R55, R48.reuse, R44, R55 ;  /* 0x0000002c30377223 */ /* 0x040fe20000010037 */
        /* <DEDUP_REMOVED lines=192> */
.L_x_1429:
[----:B------:R-:W-:-:S13]  /*76f0*/  ISETP.LT.AND P0, PT, RZ, UR5, PT ;  /* 0x00000005ff007c0c */ /* 0x000fda000bf01270 */
[----:B------:R-:W-:Y:S05]  /*7700*/  @!P0 EXIT ;  /* 0x000000000000894d */ /* 0x000fea0003800000 */
[----:B------:R-:W1:Y:S01]  /*7710*/  S2R R0, SR_TID.X ;  /* 0x0000000000007919 */ /* 0x000e620000002100 */
[----:B0-----:R-:W0:Y:S01]  /*7720*/  LDC.64 R2, c[0x0][0x3a0] ;  /* 0x0000e800ff027b82 */ /* 0x001e220000000a00 */
[----:B-----5:R-:W-:Y:S02]  /*7730*/  MOV R5, UR15 ;  /* 0x0000000f00057c02 */ /* 0x020fe40008000f00 */
[----:B------:R-:W-:Y:S02]  /*7740*/  MOV R7, UR14 ;  /* 0x0000000e00077c02 */ /* 0x000fe40008000f00 */
[----:B-1----:R-:W-:-:S05]  /*7750*/  LEA R0, R5, R0, 0x5 ;  /* 0x0000000005007211 */ /* 0x002fca00078e28ff */
[----:B------:R-:W-:-:S05]  /*7760*/  IMAD R0, R7, UR16, R0 ;  /* 0x0000001007007c24 */ /* 0x000fca000f8e0200 */
        /* <DEDUP_REMOVED lines=9> */
.L_x_1436:
[----:B------:R-:W0:Y:S02]  /*7800*/  LDS R6, [R4] ;  /* 0x0000000004067984 */ /* 0x000e240000000800 */
[----:B0-----:R-:W-:-:S05]  /*7810*/  HFMA2 R7, R6, 1, 1, R17 ;  /* 0x3c003c0006077831 */ /* 0x001fca0000000011 */
[----:B------:R-:W0:Y:S02]  /*7820*/  ATOMS.CAST.SPIN P0, [R4], R6, R7 ;  /* 0x000000060400758d */ /* 0x000e240001800007 */
[----:B0-----:R-:W-:Y:S05]  /*7830*/  @!P0 BRA `(.L_x_1436) ;  /* 0xfffffffc00f08947 */ /* 0x001fea000383ffff */
[----:B------:R-:W-:Y:S05]  /*7840*/  BRA `(.L_x_1434) ;  /* 0x00000000000c7947 */ /* 0x000fea0003800000 */
.L_x_1435:
[----:B------:R-:W2:Y:S02]  /*7850*/  LD.E R0, desc[UR12][R2.64] ;  /* 0x0000000c02007980 */ /* 0x000ea4000c101900 */
[----:B--2---:R-:W-:-:S05]  /*7860*/  IADD3 R5, PT, PT, R17, R0, RZ ;  /* 0x0000000011057210 */ /* 0x004fca0007ffe0ff */
[----:B------:R0:W-:Y:S02]  /*7870*/  ST.E desc[UR12][R2.64], R5 ;  /* 0x0000000502007985 */ /* 0x0001e4000c10190c */
.L_x_1434:
[----:B------:R-:W-:Y:S05]  /*7880*/  BSYNC.RECONVERGENT B0 ;  /* 0x0000000000007941 */ /* 0x000fea0003800200 */
.L_x_1433:
[----:B------:R1:W-:Y:S01]  /*7890*/  ATOM.E.ADD.F16x2.RN.STRONG.GPU P0, RZ, desc[UR12][R2.64+0x4], R18 ;  /* 0x8000041202ff79a2 */ /* 0x0003e2000c10e10c */
[----:B------:R-:W-:Y:S04]  /*78a0*/  BSSY.RECONVERGENT B0, `(.L_x_1437) ;  /* 0x000000e000007945 */ /* 0x000fe80003800200 */
[----:B-1----:R-:W-:Y:S05]  /*78b0*/  @P0 BRA `(.L_x_1438) ;  /* 0x0000000000300947 */ /* 0x002fea0003800000 */
[----:B------:R-:W1:Y:S02]  /*78c0*/  QSPC.E.S P0, RZ, [R2+0x4] ;  /* 0x0000040002ff73aa */ /* 0x000e640000000500 */
[----:B-1----:R-:W-:Y:S05]  /*78d0*/  @!P0 BRA `(.L_x_1439) ;  /* 0x00000000001c8947 */ /* 0x002fea0003800000 */
[----:B------:R-:W-:-:S04]  /*78e0*/  MOV R4, R2 ;  /* 0x0000000200047202 */ /* 0x000fc80000000f00 */
[----:B------:R-:W-:-:S07]  /*78f0*/  MOV R4, R4 ;  /* 0x0000000400047202 */ /* 0x000fce0000000f00 */
.L_x_1440:
[----:B------:R-:W1:Y:S02]  /*7900*/  LDS R6, [R4+0x4] ;  /* 0x0000040004067984 */ /* 0x000e640000000800 */
[----:B-1----:R-:W-:-:S05]  /*7910*/  HADD2 R7, R6, R18 ;  /* 0x0000001206077230 */ /* 0x002fca0000000000 */
[----:B------:R-:W1:Y:S02]  /*7920*/  ATOMS.CAST.SPIN P0, [R4+0x4], R6, R7 ;  /* 0x000004060400758d */ /* 0x000e640001800007 */
[----:B-1----:R-:W-:Y:S05]  /*7930*/  @!P0 BRA `(.L_x_1440) ;  /* 0xfffffffc00f08947 */ /* 0x002fea000383ffff */
[----:B------:R-:W-:Y:S05]  /*7940*/  BRA `(.L_x_1438) ;  /* 0x00000000000c7947 */ /* 0x000fea0003800000 */
.L_x_1439:
[----:B------:R-:W0:Y:S02]  /*7950*/  LD.E R0, desc[UR12][R2.64+0x4] ;  /* 0x0000040c02007980 */ /* 0x000e24000c101900 */
[----:B0-----:R-:W-:-:S05]  /*7960*/  IADD3 R5, PT, PT, R18, R0, RZ ;  /* 0x0000000012057210 */ /* 0x001fca0007ffe0ff */
[----:B------:R1:W-:Y:S02]  /*7970*/  ST.E desc[UR12][R2.64+0x4], R5 ;  /* 0x0000040502007985 */ /* 0x0003e4000c10190c */
.L_x_1438:
[----:B------:R-:W-:Y:S05]  /*7980*/  BSYNC.RECONVERGENT B0 ;  /* 0x0000000000007941 */ /* 0x000fea0003800200 */
.L_x_1437:
        /* <DEDUP_REMOVED lines=12> */
.L_x_1444:
[----:B------:R-:W0:Y:S02]  /*7a50*/  LDS R6, [R4] ;  /* 0x0000000004067984 */ /* 0x000e240000000800 */
[----:B0-----:R-:W-:-:S05]  /*7a60*/  HFMA2 R7, R6, 1, 1, R19 ;  /* 0x3c003c0006077831 */ /* 0x001fca0000000013 */
[----:B------:R-:W0:Y:S02]  /*7a70*/  ATOMS.CAST.SPIN P0, [R4], R6, R7 ;  /* 0x000000060400758d */ /* 0x000e240001800007 */
[----:B0-----:R-:W-:Y:S05]  /*7a80*/  @!P0 BRA `(.L_x_1444) ;  /* 0xfffffffc00f08947 */ /* 0x001fea000383ffff */
[----:B------:R-:W-:Y:S05]  /*7a90*/  BRA `(.L_x_1442) ;  /* 0x00000000000c7947 */ /* 0x000fea0003800000 */
.L_x_1443:
[----:B------:R-:W2:Y:S02]  /*7aa0*/  LD.E R0, desc[UR12][R2.64] ;  /* 0x0000000c02007980 */ /* 0x000ea4000c101900 */
[----:B--2---:R-:W-:-:S05]  /*7ab0*/  IADD3 R5, PT, PT, R19, R0, RZ ;  /* 0x0000000013057210 */ /* 0x004fca0007ffe0ff */
[----:B------:R0:W-:Y:S02]  /*7ac0*/  ST.E desc[UR12][R2.64], R5 ;  /* 0x0000000502007985 */ /* 0x0001e4000c10190c */
.L_x_1442:
[----:B------:R-:W-:Y:S05]  /*7ad0*/  BSYNC.RECONVERGENT B0 ;  /* 0x0000000000007941 */ /* 0x000fea0003800200 */
.L_x_1441:
[----:B------:R1:W-:Y:S01]  /*7ae0*/  ATOM.E.ADD.F16x2.RN.STRONG.GPU P0, RZ, desc[UR12][R2.64+0x4], R20 ;  /* 0x8000041402ff79a2 */ /* 0x0003e2000c10e10c */
[----:B------:R-:W-:Y:S04]  /*7af0*/  BSSY.RECONVERGENT B0, `(.L_x_1445) ;  /* 0x000000e000007945 */ /* 0x000fe80003800200 */
[----:B-1----:R-:W-:Y:S05]  /*7b00*/  @P0 BRA `(.L_x_1446) ;  /* 0x0000000000300947 */ /* 0x002fea0003800000 */
[----:B------:R-:W1:Y:S02]  /*7b10*/  QSPC.E.S P0, RZ, [R2+0x4] ;  /* 0x0000040002ff73aa */ /* 0x000e640000000500 */
[----:B-1----:R-:W-:Y:S05]  /*7b20*/  @!P0 BRA `(.L_x_1447) ;  /* 0x00000000001c8947 */ /* 0x002fea0003800000 */
[----:B------:R-:W-:-:S04]  /*7b30*/  MOV R4, R2 ;  /* 0x0000000200047202 */ /* 0x000fc80000000f00 */
[----:B------:R-:W-:-:S07]  /*7b40*/  MOV R4, R4 ;  /* 0x0000000400047202 */ /* 0x000fce0000000f00 */
.L_x_1448:
[----:B------:R-:W1:Y:S02]  /*7b50*/  LDS R6, [R4+0x4] ;  /* 0x0000040004067984 */ /* 0x000e640000000800 */
[----:B-1----:R-:W-:-:S05]  /*7b60*/  HADD2 R7, R6, R20 ;  /* 0x0000001406077230 */ /* 0x002fca0000000000 */
[----:B------:R-:W1:Y:S02]  /*7b70*/  ATOMS.CAST.SPIN P0, [R4+0x4], R6, R7 ;  /* 0x000004060400758d */ /* 0x000e640001800007 */
[----:B-1----:R-:W-:Y:S05]  /*7b80*/  @!P0 BRA `(.L_x_1448) ;  /* 0xfffffffc00f08947 */ /* 0x002fea000383ffff */
[----:B------:R-:W-:Y:S05]  /*7b90*/  BRA `(.L_x_1446) ;  /* 0x00000000000c7947 */ /* 0x000fea0003800000 */
.L_x_1447:
[----:B------:R-:W0:Y:S02]  /*7ba0*/  LD.E R0, desc[UR12][R2.64+0x4] ;  /* 0x0000040c02007980 */ /* 0x000e24000c101900 */
[----:B0-----:R-:W-:-:S05]  /*7bb0*/  IADD3 R5, PT, PT, R20, R0, RZ ;  /* 0x0000000014057210 */ /* 0x001fca0007ffe0ff */
[----:B------:R1:W-:Y:S02]  /*7bc0*/  ST.E desc[UR12][R2.64+0x4], R5 ;  /* 0x0000040502007985 */ /* 0x0003e4000c10190c */
.L_x_1446:
[----:B------:R-:W-:Y:S05]  /*7bd0*/  BSYNC.RECONVERGENT B0 ;  /* 0x0000000000007941 */ /* 0x000fea0003800200 */
.L_x_1445:
        /* <DEDUP_REMOVED lines=12> */
.L_x_1452:
[----:B------:R-:W0:Y:S02]  /*7ca0*/  LDS R6, [R4] ;  /* 0x0000000004067984 */ /* 0x000e240000000800 */
[----:B0-----:R-:W-:-:S05]  /*7cb0*/  HFMA2 R7, R6, 1, 1, R21 ;  /* 0x3c003c0006077831 */ /* 0x001fca0000000015 */
[----:B------:R-:W0:Y:S02]  /*7cc0*/  ATOMS.CAST.SPIN P0, [R4], R6, R7 ;  /* 0x000000060400758d */ /* 0x000e240001800007 */
[----:B0-----:R-:W-:Y:S05]  /*7cd0*/  @!P0 BRA `(.L_x_1452) ;  /* 0xfffffffc00f08947 */ /* 0x001fea000383ffff */
[----:B------:R-:W-:Y:S05]  /*7ce0*/  BRA `(.L_x_1450) ;  /* 0x00000000000c7947 */ /* 0x000fea0003800000 */
.L_x_1451:
[----:B------:R-:W2:Y:S02]  /*7cf0*/  LD.E R0, desc[UR12][R2.64] ;  /* 0x0000000c02007980 */ /* 0x000ea4000c101900 */
[----:B--2---:R-:W-:-:S05]  /*7d00*/  IADD3 R5, PT, PT, R21, R0, RZ ;  /* 0x0000000015057210 */ /* 0x004fca0007ffe0ff */
[----:B------:R0:W-:Y:S02]  /*7d10*/  ST.E desc[UR12][R2.64], R5 ;  /* 0x0000000502007985 */ /* 0x0001e4000c10190c */
.L_x_1450:
[----:B------:R-:W-:Y:S05]  /*7d20*/  BSYNC.RECONVERGENT B0 ;  /* 0x0000000000007941 */ /* 0x000fea0003800200 */
.L_x_1449:
[----:B------:R1:W-:Y:S01]  /*7d30*/  ATOM.E.ADD.F16x2.RN.STRONG.GPU P0, RZ, desc[UR12][R2.64+0x4], R22 ;  /* 0x8000041602ff79a2 */ /* 0x0003e2000c10e10c */
[----:B------:R-:W-:Y:S04]  /*7d40*/  BSSY.RECONVERGENT B0, `(.L_x_1453) ;  /* 0x000000e000007945 */ /* 0x000fe80003800200 */
[----:B-1----:R-:W-:Y:S05]  /*7d50*/  @P0 BRA `(.L_x_1454) ;  /* 0x0000000000300947 */ /* 0x002fea0003800000 */
[----:B------:R-:W1:Y:S02]  /*7d60*/  QSPC.E.S P0, RZ, [R2+0x4] ;  /* 0x0000040002ff73aa */ /* 0x000e640000000500 */
[----:B-1----:R-:W-:Y:S05]  /*7d70*/  @!P0 BRA `(.L_x_1455) ;  /* 0x00000000001c8947 */ /* 0x002fea0003800000 */
[----:B------:R-:W-:-:S04]  /*7d80*/  MOV R4, R2 ;  /* 0x0000000200047202 */ /* 0x000fc80000000f00 */
[----:B------:R-:W-:-:S07]  /*7d90*/  MOV R4, R4 ;  /* 0x0000000400047202 */ /* 0x000fce0000000f00 */
.L_x_1456:
[----:B------:R-:W1:Y:S02]  /*7da0*/  LDS R6, [R4+0x4] ;  /* 0x0000040004067984 */ /* 0x000e640000000800 */
[----:B-1----:R-:W-:-:S05]  /*7db0*/  HADD2 R7, R6, R22 ;  /* 0x0000001606077230 */ /* 0x002fca0000000000 */
[----:B------:R-:W1:Y:S02]  /*7dc0*/  ATOMS.CAST.SPIN P0, [R4+0x4], R6, R7 ;  /* 0x000004060400758d */ /* 0x000e640001800007 */
[----:B-1----:R-:W-:Y:S05]  /*7dd0*/  @!P0 BRA `(.L_x_1456) ;  /* 0xfffffffc00f08947 */ /* 0x002fea000383ffff */
[----:B------:R-:W-:Y:S05]  /*7de0*/  BRA `(.L_x_1454) ;  /* 0x00000000000c7947 */ /* 0x000fea0003800000 */
.L_x_1455:
[----:B------:R-:W0:Y:S02]  /*7df0*/  LD.E R0, desc[UR12][R2.64+0x4] ;  /* 0x0000040c02007980 */ /* 0x000e24000c101900 */
[----:B0-----:R-:W-:-:S05]  /*7e00*/  IADD3 R5, PT, PT, R22, R0, RZ ;  /* 0x0000000016057210 */ /* 0x001fca0007ffe0ff */
[----:B------:R1:W-:Y:S02]  /*7e10*/  ST.E desc[UR12][R2.64+0x4], R5 ;  /* 0x0000040502007985 */ /* 0x0003e4000c10190c */
.L_x_1454:
[----:B------:R-:W-:Y:S05]  /*7e20*/  BSYNC.RECONVERGENT B0 ;  /* 0x0000000000007941 */ /* 0x000fea0003800200 */
.L_x_1453:
        /* <DEDUP_REMOVED lines=12> */
.L_x_1460:
[----:B------:R-:W0:Y:S02]  /*7ef0*/  LDS R6, [R4] ;  /* 0x0000000004067984 */ /* 0x000e240000000800 */
[----:B0-----:R-:W-:-:S05]  /*7f00*/  HFMA2 R7, R6, 1, 1, R23 ;  /* 0x3c003c0006077831 */ /* 0x001fca0000000017 */
[----:B------:R-:W0:Y:S02]  /*7f10*/  ATOMS.CAST.SPIN P0, [R4], R6, R7 ;  /* 0x000000060400758d */ /* 0x000e240001800007 */
[----:B0-----:R-:W-:Y:S05]  /*7f20*/  @!P0 BRA `(.L_x_1460) ;  /* 0xfffffffc00f08947 */ /* 0x001fea000383ffff */
[----:B------:R-:W-:Y:S05]  /*7f30*/  BRA `(.L_x_1458) ;  /* 0x00000000000c7947 */ /* 0x000fea0003800000 */
.L_x_1459:
[----:B------:R-:W2:Y:S02]  /*7f40*/  LD.E R0, desc[UR12][R2.64] ;  /* 0x0000000c02007980 */ /* 0x000ea4000c101900 */
[----:B--2---:R-:W-:-:S05]  /*7f50*/  IADD3 R5, PT, PT, R23, R0, RZ ;  /* 0x0000000017057210 */ /* 0x004fca0007ffe0ff */
[----:B------:R0:W-:Y:S02]  /*7f60*/  ST.E desc[UR12][R2.64], R5 ;  /* 0x0000000502007985 */ /* 0x0001e4000c10190c */
.L_x_1458:
[----:B------:R-:W-:Y:S05]  /*7f70*/  BSYNC.RECONVERGENT B0 ;  /* 0x0000000000007941 */ /* 0x000fea0003800200 */
.L_x_1457:
[----:B------:R1:W-:Y:S02]  /*7f80*/  ATOM.E.ADD.F16x2.RN.STRONG.GPU P0, RZ, desc[UR12][R2.64+0x4], R24 ;  /* 0x8000041802ff79a2 */ /* 0x0003e4000c10e10c */
[----:B-1----:R-:W-:Y:S05]  /*7f90*/  @P0 EXIT ;  /* 0x000000000000094d */ /* 0x002fea0003800000 */
[----:B------:R-:W1:Y:S02]  /*7fa0*/  QSPC.E.S P0, RZ, [R2+0x4] ;  /* 0x0000040002ff73aa */ /* 0x000e640000000500 */
[----:B-1----:R-:W-:Y:S05]  /*7fb0*/  @!P0 BRA `(.L_x_1461) ;  /* 0x0000000000188947 */ /* 0x002fea0003800000 */
[----:B0-----:R-:W-:-:S07]  /*7fc0*/  MOV R2, R2 ;  /* 0x0000000200027202 */ /* 0x001fce0000000f00 */
.L_x_1462:
[----:B------:R-:W0:Y:S02]  /*7fd0*/  LDS R4, [R2+0x4] ;  /* 0x0000040002047984 */ /* 0x000e240000000800 */
[----:B0-----:R-:W-:-:S05]  /*7fe0*/  HADD2 R5, R4, R24 ;  /* 0x0000001804057230 */ /* 0x001fca0000000000 */
[----:B------:R-:W0:Y:S02]  /*7ff0*/  ATOMS.CAST.SPIN P0, [R2+0x4], R4, R5 ;  /* 0x000004040200758d */ /* 0x000e240001800005 */
[----:B0-----:R-:W-:Y:S05]  /*8000*/  @!P0 BRA `(.L_x_1462) ;  /* 0xfffffffc00f08947 */ /* 0x001fea000383ffff */
[----:B------:R-:W-:Y:S05]  /*8010*/  EXIT ;  /* 0x000000000000794d */ /* 0x000fea0003800000 */
.L_x_1461:
[----:B------:R-:W0:Y:S02]  /*8020*/  LD.E R0, desc[UR12][R2.64+0x4] ;  /* 0x0000040c02007980 */ /* 0x000e24000c101900 */
[----:B0-----:R-:W-:-:S05]  /*8030*/  IADD3 R5, PT, PT, R24, R0, RZ ;  /* 0x0000000018057210 */ /* 0x001fca0007ffe0ff */
[----:B------:R-:W-:Y:S01]  /*8040*/  ST.E desc[UR12][R2.64+0x4], R5 ;  /* 0x0000040502007985 */ /* 0x000fe2000c10190c */
[----:B------:R-:W-:Y:S05]  /*8050*/  EXIT ;  /* 0x000000000000794d */ /* 0x000fea0003800000 */
.L_x_1463:
        /* <DEDUP_REMOVED lines=10> */
.L_x_4491:


//--------------------- .text._Z23gemm_half_q_half_kernelILi3ELi190ELb0ELb0ELi64EEvPK6__halfPKjS4_S2_PS0_iiiiPKtS7_iiiiiibS2_i --------------------------
	.section	.text._Z23gemm_half_q_half_kernelILi3ELi190ELb0ELb0ELi64EEvPK6__halfPKjS4_S2_PS0_iiiiPKtS7_iiiiiibS2_i,"ax",@progbits
	.align	128
        .global         _Z23gemm_half_q_half_kernelILi3ELi190ELb0ELb0ELi64EEvPK6__halfPKjS4_S2_PS0_iiiiPKtS7_iiiiiibS2_i
        .type           _Z23gemm_half_q_half_kernelILi3ELi190ELb0ELb0ELi64EEvPK6__halfPKjS4_S2_PS0_iiiiPKtS7_iiiiiibS2_i,@function
        .size           _Z23gemm_half_q_half_kernelILi3ELi190ELb0ELb0ELi64EEvPK6__halfPKjS4_S2_PS0_iiiiPKtS7_iiiiiibS2_i,(.L_x_4492 - _Z23gemm_half_q_half_kernelILi3ELi190ELb0ELb0ELi64EEvPK6__halfPKjS4_S2_PS0_iiiiPKtS7_iiiiiibS2_i)
        .other          _Z23gemm_half_q_half_kernelILi3ELi190ELb0ELb0ELi64EEvPK6__halfPKjS4_S2_PS0_iiiiPKtS7_iiiiiibS2_i,@"STO_CUDA_ENTRY STV_DEFAULT"
_Z23gemm_half_q_half_kernelILi3ELi190ELb0ELb0ELi64EEvPK6__halfPKjS4_S2_PS0_iiiiPKtS7_iiiiiibS2_i:
.text._Z23gemm_half_q_half_kernelILi3ELi190ELb0ELb0ELi64EEvPK6__halfPKjS4_S2_PS0_iiiiPKtS7_iiiiiibS2_i:
[----:B------:R-:W0:Y:S08]  /*0000*/  LDC R1, c[0x0][0x37c] ;  /* 0x0000df00ff017b82 */ /* 0x000e300000000800 */
[----:B------:R-:W1:Y:S01]  /*0010*/  S2UR UR14, SR_CTAID.Z ;  /* 0x00000000000e79c3 */ /* 0x000e620000002700 */
[----:B------:R-:W2:Y:S01]  /*0020*/  S2R R2, SR_TID.X ;  /* 0x0000000000027919 */ /* 0x000ea20000002100 */
[----:B------:R-:W3:Y:S01]  /*0030*/  LDCU UR6, c[0x0][0x3a8] ;  /* 0x00007500ff0677ac */ /* 0x000ee20008000800 */
[----:B------:R-:W-:Y:S01]  /*0040*/  BSSY.RECONVERGENT B0, `(.L_x_1464) ;  /* 0x00000c9000007945 */ /* 0x000fe20003800200 */
[----:B0-----:R-:W-:Y:S01]  /*0050*/  IADD3 R1, PT, PT, R1, -0x10, RZ ;  /* 0xfffffff001017810 */ /* 0x001fe20007ffe0ff */
[----:B------:R-:W0:Y:S01]  /*0060*/  S2R R3, SR_CTAID.X ;  /* 0x0000000000037919 */ /* 0x000e220000002500 */
[----:B------:R-:W4:Y:S02]  /*0070*/  LDCU.64 UR12, c[0x0][0x358] ;  /* 0x00006b00ff0c77ac */ /* 0x000f240008000a00 */
[----:B------:R-:W5:Y:S08]  /*0080*/  S2UR UR10, SR_CTAID.Y ;  /* 0x00000000000a79c3 */ /* 0x000f700000002600 */
[----:B------:R-:W4:Y:S01]  /*0090*/  LDC R0, c[0x0][0x3b0] ;  /* 0x0000ec00ff007b82 */ /* 0x000f220000000800 */
[----:B-1----:R-:W-:-:S06]  /*00a0*/  USHF.L.U32 UR5, UR14, 0x6, URZ ;  /* 0x000000060e057899 */ /* 0x002fcc00080006ff */
[----:B------:R-:W-:Y:S01]  /*00b0*/  MOV R5, UR5 ;  /* 0x0000000500057c02 */ /* 0x000fe20008000f00 */
[----:B-----5:R-:W-:Y:S01]  /*00c0*/  UIMAD UR16, UR10, 0x3, URZ ;  /* 0x000000030a1078a4 */ /* 0x020fe2000f8e02ff */
[----:B--2---:R-:W-:-:S03]  /*00d0*/  IADD3 R12, PT, PT, R2, UR5, RZ ;  /* 0x00000005020c7c10 */ /* 0x004fc6000fffe0ff */
[----:B---3--:R-:W-:Y:S01]  /*00e0*/  UIADD3 UR6, UPT, UPT, -UR16, UR6, URZ ;  /* 0x0000000610067290 */ /* 0x008fe2000fffe1ff */
[----:B0-----:R-:W-:Y:S02]  /*00f0*/  SHF.L.U32 R3, R3, 0x8, RZ ;  /* 0x0000000803037819 */ /* 0x001fe400000006ff */
[----:B----4-:R-:W-:Y:S01]  /*0100*/  VIADDMNMX R5, R5, 0x40, R0, PT ;  /* 0x0000004005057846 */ /* 0x010fe20003800100 */
[----:B------:R-:W-:Y:S01]  /*0110*/  UISETP.GE.AND UP0, UPT, UR6, 0x1, UPT ;  /* 0x000000010600788c */ /* 0x000fe2000bf06270 */
[----:B------:R-:W-:Y:S02]  /*0120*/  LEA R31, R2, R3, 0x2 ;  /* 0x00000003021f7211 */ /* 0x000fe400078e10ff */
[----:B------:R-:W-:-:S03]  /*0130*/  R2UR UR7, R5 ;  /* 0x00000000050772ca */ /* 0x000fc600000e0000 */
[----:B------:R-:W-:Y:S01]  /*0140*/  PLOP3.LUT P0, PT, PT, PT, UP0, 0x80, 0x8 ;  /* 0x000000000008781c */ /* 0x000fe20003f0f008 */
[----:B------:R-:W-:-:S04]  /*0150*/  UISETP.LT.AND UP0, UPT, UR6, 0x3, UPT ;  /* 0x000000030600788c */ /* 0x000fc8000bf01270 */
[----:B------:R-:W-:-:S05]  /*0160*/  USEL UR4, UR6, 0x3, UP0 ;  /* 0x0000000306047887 */ /* 0x000fca0008000000 */
[----:B------:R-:W-:-:S13]  /*0170*/  ISETP.GE.OR P0, PT, R12, UR7, !P0 ;  /* 0x000000070c007c0c */ /* 0x000fda000c706670 */
        /* <DEDUP_REMOVED lines=11> */
[----:B------:R-:W-:-:S04]  /*0230*/  LEA R7, R4, R4, 0x1 ;  /* 0x0000000404077211 */ /* 0x000fc800078e08ff */
        /* <DEDUP_REMOVED lines=20> */
.L_x_1469:
        /* <DEDUP_REMOVED lines=32> */
.L_x_1468:
        /* <DEDUP_REMOVED lines=20> */
.L_x_1470:
[----:B------:R-:W-:-:S13]  /*06c0*/  ISETP.EQ.AND P1, PT, RZ, UR8, PT ;  /* 0x00000008ff007c0c */ /* 0x000fda000bf22270 */
[----:B------:R-:W-:Y:S05]  /*06d0*/  @!P0 BRA P1, `(.L_x_1465) ;  /* 0x00000004007c8947 */ /* 0x000fea0000800000 */
.L_x_1467:
        /* <DEDUP_REMOVED lines=12> */
.L_x_1466:
        /* <DEDUP_REMOVED lines=8> */
[----:B------:R-:W-:Y:S02]  /*0820*/  LEA R15, R15, R15, 0x1 ;  /* 0x0000000f0f0f7211 */ /* 0x000fe400078e08ff */
        /* <DEDUP_REMOVED lines=8> */
.L_x_1473:
        /* <DEDUP_REMOVED lines=32> */
.L_x_1472:
        /* <DEDUP_REMOVED lines=21> */
.L_x_1474:
[----:B------:R-:W-:-:S09]  /*0c00*/  UISETP.NE.OR UP0, UPT, UR8, URZ, UP0 ;  /* 0x000000ff0800728c */ /* 0x000fd20008705670 */
[----:B------:R-:W-:Y:S05]  /*0c10*/  BRA.U !UP0, `(.L_x_1465) ;  /* 0x00000001082c7547 */ /* 0x000fea000b800000 */
.L_x_1471:
        /* <DEDUP_REMOVED lines=11> */
.L_x_1465:
[----:B------:R-:W-:Y:S05]  /*0cd0*/  BSYNC.RECONVERGENT B0 ;  /* 0x0000000000007941 */ /* 0x000fea0003800200 */
.L_x_1464:
[----:B------:R-:W1:Y:S02]  /*0ce0*/  LDC R33, c[0x0][0x3ac] ;  /* 0x0000eb00ff217b82 */ /* 0x000e640000000800 */
[----:B-1----:R-:W-:-:S13]  /*0cf0*/  ISETP.GE.AND P0, PT, R31, R33, PT ;  /* 0x000000211f00720c */ /* 0x002fda0003f06270 */
        /* <DEDUP_REMOVED lines=9> */
[----:B------:R-:W-:Y:S01]  /*0d90*/  USEL UR4, UR4, 0x1, !UP0 ;  /* 0x0000000104047887 */ /* 0x000fe2000c000000 */
[----:B------:R-:W-:-:S03]  /*0da0*/  IMAD R3, R4, 0x3, R3 ;  /* 0x0000000304037824 */ /* 0x000fc600078e0203 */
        /* <DEDUP_REMOVED lines=8> */
[----:B-----5:R-:W0:Y:S01]  /*0e30*/  LDC.64 R12, c[0x0][0x3a0] ;  /* 0x0000e800ff0c7b82 */ /* 0x020e220000000a00 */
[----:B------:R-:W-:-:S11]  /*0e40*/  UPLOP3.LUT UP0, UPT, UPT, UPT, UPT, 0x40, 0x4 ;  /* 0x000000000004789c */ /* 0x000fd60003f0e870 */
.L_x_1478:
        /* <DEDUP_REMOVED lines=15> */
.L_x_1477:
        /* <DEDUP_REMOVED lines=12> */
.L_x_1479:
[----:B------:R-:W-:-:S09]  /*1000*/  UISETP.NE.OR UP0, UPT, UR4, URZ, UP0 ;  /* 0x000000ff0400728c */ /* 0x000fd20008705670 */
[----:B------:R-:W-:Y:S05]  /*1010*/  BRA.U !UP0, `(.L_x_1475) ;  /* 0x00000001081c7547 */ /* 0x000fea000b800000 */
.L_x_1476:
[----:B01----:R-:W0:Y:S02]  /*1020*/  LDC.64 R4, c[0x0][0x3a0] ;  /* 0x0000e800ff047b82 */ /* 0x003e240000000a00 */
.L_x_1480:
[C---:B0-----:R-:W-:Y:S01]  /*1030*/  IMAD.WIDE R6, R3.reuse, 0x2, R4 ;  /* 0x0000000203067825 */ /* 0x041fe200078e0204 */
[----:B------:R-:W-:Y:S01]  /*1040*/  UIADD3 UR4, UPT, UPT, UR4, 0x1, URZ ;  /* 0x0000000104047890 */ /* 0x000fe2000fffe0ff */
[----:B------:R-:W-:-:S03]  /*1050*/  IADD3 R3, PT, PT, R3, R33, RZ ;  /* 0x0000002103037210 */ /* 0x000fc60007ffe0ff */
[----:B------:R2:W-:Y:S01]  /*1060*/  STG.E.64 desc[UR12][R6.64], RZ ;  /* 0x000000ff06007986 */ /* 0x0005e2000c101b0c */
[----:B------:R-:W-:-:S09]  /*1070*/  UISETP.NE.AND UP0, UPT, UR4, URZ, UPT ;  /* 0x000000ff0400728c */ /* 0x000fd2000bf05270 */
[----:B--2---:R-:W-:Y:S05]  /*1080*/  BRA.U UP0, `(.L_x_1480) ;  /* 0xfffffffd00e87547 */ /* 0x004fea000b83ffff */
.L_x_1475:
[----:B------:R-:W2:Y:S01]  /*1090*/  LDCU.64 UR10, c[0x0][0x3b8] ;  /* 0x00007700ff0a77ac */ /* 0x000ea20008000a00 */
[----:B------:R-:W-:Y:S01]  /*10a0*/  BAR.SYNC.DEFER_BLOCKING 0x0 ;  /* 0x0000000000007b1d */ /* 0x000fe20000010000 */
[----:B------:R-:W-:Y:S01]  /*10b0*/  ISETP.LE.AND P0, PT, R0, UR5, PT ;  /* 0x0000000500007c0c */ /* 0x000fe2000bf03270 */
[----:B------:R-:W-:-:S04]  /*10c0*/  USHF.L.U32 UR8, UR14, 0x7, URZ ;  /* 0x000000070e087899 */ /* 0x000fc800080006ff */
[----:B--2---:R-:W-:-:S06]  /*10d0*/  UIMAD.WIDE.U32 UR8, UR8, 0x2, UR10 ;  /* 0x00000002080878a5 */ /* 0x004fcc000f8e000a */
[----:B-----5:R-:W-:Y:S02]  /*10e0*/  MOV R12, UR8 ;  /* 0x00000008000c7c02 */ /* 0x020fe40008000f00 */
[----:B0-----:R-:W-:Y:S01]  /*10f0*/  MOV R13, UR9 ;  /* 0x00000009000d7c02 */ /* 0x001fe20008000f00 */
[----:B------:R-:W-:Y:S06]  /*1100*/  @P0 BRA `(.L_x_1481) ;  /* 0x0000000000e40947 */ /* 0x000fec0003800000 */
[----:B-1----:R-:W-:Y:S01]  /*1110*/  MOV R4, UR8 ;  /* 0x0000000800047c02 */ /* 0x002fe20008000f00 */
        /* <DEDUP_REMOVED lines=11> */
.L_x_1482:
        /* <DEDUP_REMOVED lines=45> */
.L_x_1481:
[----:B------:R0:W5:Y:S01]  /*14a0*/  LDG.E.U16.CONSTANT R12, desc[UR12][R12.64+0x2] ;  /* 0x0000020c0c0c7981 */ /* 0x000162000c1e9500 */
[----:B------:R-:W2:Y:S03]  /*14b0*/  LDCU UR15, c[0x0][0x3c8] ;  /* 0x00007900ff0f77ac */ /* 0x000ea60008000800 */
[----:B-1----:R0:W5:Y:S01]  /*14c0*/  LDL.64 R8, [R1] ;  /* 0x0000000001087983 */ /* 0x0021620000100a00 */
[----:B------:R-:W1:Y:S01]  /*14d0*/  LDCU UR17, c[0x0][0x3cc] ;  /* 0x00007980ff1177ac */ /* 0x000e620008000800 */
[----:B------:R-:W-:Y:S01]  /*14e0*/  HFMA2 R2, -RZ, RZ, 0, 0 ;  /* 0x00000000ff027431 */ /* 0x000fe200000001ff */
[----:B------:R-:W-:Y:S02]  /*14f0*/  MOV R5, RZ ;  /* 0x000000ff00057202 */ /* 0x000fe40000000f00 */
[----:B------:R-:W-:Y:S01]  /*1500*/  CS2R R6, SRZ ;  /* 0x0000000000067805 */ /* 0x000fe2000001ff00 */
[----:B------:R-:W3:Y:S01]  /*1510*/  LDCU UR18, c[0x0][0x3d0] ;  /* 0x00007a00ff1277ac */ /* 0x000ee20008000800 */
[----:B------:R-:W4:Y:S01]  /*1520*/  LDCU UR19, c[0x0][0x3d4] ;  /* 0x00007a80ff1377ac */ /* 0x000f220008000800 */
[----:B------:R-:W0:Y:S01]  /*1530*/  LDCU UR20, c[0x0][0x3d8] ;  /* 0x00007b00ff1477ac */ /* 0x000e220008000800 */
[----:B--2---:R-:W-:-:S02]  /*1540*/  UISETP.LT.AND UP0, UPT, UR5, UR15, UPT ;  /* 0x0000000f0500728c */ /* 0x004fc4000bf01270 */
[----:B------:R-:W-:Y:S02]  /*1550*/  UISETP.GT.AND UP4, UPT, UR5, UR15, UPT ;  /* 0x0000000f0500728c */ /* 0x000fe4000bf84270 */
[----:B------:R-:W-:Y:S02]  /*1560*/  USEL UR4, UR5, UR15, UP0 ;  /* 0x0000000f05047287 */ /* 0x000fe40008000000 */
[----:B-1----:R-:W-:Y:S02]  /*1570*/  UISETP.GT.AND UP0, UPT, UR5, UR17, UPT ;  /* 0x000000110500728c */ /* 0x002fe4000bf04270 */
        /* <DEDUP_REMOVED lines=16> */
.L_x_1483:
        /* <DEDUP_REMOVED lines=8> */
.L_x_1484:
        /* <DEDUP_REMOVED lines=8> */
.L_x_1485:
        /* <DEDUP_REMOVED lines=8> */
.L_x_1486:
        /* <DEDUP_REMOVED lines=8> */
.L_x_1487:
        /* <DEDUP_REMOVED lines=8> */
[----:B------:R-:W-:Y:S02]  /*1900*/  PRMT R30, RZ, 0x5410, RZ ;  /* 0x00005410ff1e7816 */ /* 0x000fe400000000ff */
[----:B------:R-:W-:-:S02]  /*1910*/  IADD3 R2, PT, PT, R7, R2, R6 ;  /* 0x0000000207027210 */ /* 0x000fc40007ffe006 */
[----:B-----5:R-:W-:Y:S02]  /*1920*/  PRMT R7, R8, 0x7610, R8 ;  /* 0x0000761008077816 */ /* 0x020fe40000000008 */
[----:B------:R-:W-:Y:S01]  /*1930*/  PRMT R6, R9, 0x7610, R9 ;  /* 0x0000761009067816 */ /* 0x000fe20000000009 */
[----:B------:R-:W-:Y:S01]  /*1940*/  IMAD R2, R2, R33, RZ ;  /* 0x0000002102027224 */ /* 0x000fe200078e02ff */
        /* <DEDUP_REMOVED lines=20> */
[----:B------:R-:W-:Y:S01]  /*1a90*/  PRMT R30, RZ, 0x7610, R30 ;  /* 0x00007610ff1e7816 */ /* 0x000fe2000000001e */
[----:B------:R-:W-:Y:S02]  /*1aa0*/  UIADD3 UR10, UP0, UPT, UR8, 0x2, URZ ;  /* 0x00000002080a7890 */ /* 0x000fe4000ff1e0ff */
[----:B------:R-:W-:Y:S02]  /*1ab0*/  USEL UR8, UR7, UR15, UP1 ;  /* 0x0000000f07087287 */ /* 0x000fe40008800000 */
[----:B------:R-:W-:Y:S02]  /*1ac0*/  UIADD3.X UR9, UPT, UPT, URZ, UR9, URZ, UP0, !UPT ;  /* 0x00000009ff097290 */ /* 0x000fe400087fe4ff */
[----:B------:R-:W-:-:S04]  /*1ad0*/  MOV R16, UR10 ;  /* 0x0000000a00107c02 */ /* 0x000fc80008000f00 */
[----:B------:R-:W-:-:S07]  /*1ae0*/  MOV R17, UR9 ;  /* 0x0000000900117c02 */ /* 0x000fce0008000f00 */
.L_x_1493:
[----:B------:R-:W-:Y:S01]  /*1af0*/  ISETP.NE.AND P0, PT, R24, UR5, PT ;  /* 0x0000000518007c0c */ /* 0x000fe2000bf05270 */
[----:B0-----:R-:W0:Y:S01]  /*1b00*/  LDC R33, c[0x0][0x3ac] ;  /* 0x0000eb00ff217b82 */ /* 0x001e220000000800 */
[----:B------:R-:W-:Y:S02]  /*1b10*/  MOV R12, R14 ;  /* 0x0000000e000c7202 */ /* 0x000fe40000000f00 */
[----:B------:R-:W-:-:S05]  /*1b20*/  MOV R13, R15 ;  /* 0x0000000f000d7202 */ /* 0x000fca0000000f00 */
[----:B-----5:R1:W5:Y:S04]  /*1b30*/  LDG.E.128.CONSTANT R20, desc[UR12][R12.64] ;  /* 0x0000000c0c147981 */ /* 0x020368000c1e9d00 */
[C---:B------:R-:W-:Y:S01]  /*1b40*/  @!P0 LEA R2, R32.reuse, R1, 0x3 ;  /* 0x0000000120028211 */ /* 0x040fe200078e18ff */
[----:B------:R-:W2:Y:S04]  /*1b50*/  @!P0 LDG.E.U16.CONSTANT R3, desc[UR12][R16.64] ;  /* 0x0000000c10038981 */ /* 0x000ea8000c1e9500 */
[----:B------:R-:W3:Y:S01]  /*1b60*/  @!P0 LDL.64 R4, [R2+0x8] ;  /* 0x0000080002048983 */ /* 0x000ee20000100a00 */
[----:B------:R-:W-:Y:S01]  /*1b70*/  UISETP.GE.AND UP0, UPT, UR6, 0x1, UPT ;  /* 0x000000010600788c */ /* 0x000fe2000bf06270 */
[----:B------:R-:W-:-:S04]  /*1b80*/  @!P0 IADD3 R0, PT, PT, R32, 0x1, RZ ;  /* 0x0000000120008810 */ /* 0x000fc80007ffe0ff */
[----:B------:R-:W-:Y:S01]  /*1b90*/  @!P0 MOV R32, R0 ;  /* 0x0000000000208202 */ /* 0x000fe20000000f00 */
[----:B0-----:R-:W-:Y:S01]  /*1ba0*/  IMAD.WIDE R14, R33, 0x4, R12 ;  /* 0x00000004210e7825 */ /* 0x001fe200078e020c */
[----:B--2---:R-:W-:Y:S02]  /*1bb0*/  @!P0 IADD3 R24, PT, PT, R3, UR5, RZ ;  /* 0x0000000503188c10 */ /* 0x004fe4000fffe0ff */
[----:B---3--:R-:W-:Y:S02]  /*1bc0*/  @!P0 PRMT R7, R4, 0x7610, R7 ;  /* 0x0000761004078816 */ /* 0x008fe40000000007 */
[----:B------:R-:W-:Y:S02]  /*1bd0*/  @!P0 PRMT R6, R5, 0x7610, R6 ;  /* 0x0000761005068816 */ /* 0x000fe40000000006 */
[----:B------:R-:W-:Y:S02]  /*1be0*/  @!P0 PRMT R7, R7, 0x7610, R4 ;  /* 0x0000761007078816 */ /* 0x000fe40000000004 */
[----:B------:R-:W-:Y:S01]  /*1bf0*/  @!P0 PRMT R6, R6, 0x7610, R5 ;  /* 0x0000761006068816 */ /* 0x000fe20000000005 */
[----:B-1----:R-:W-:Y:S06]  /*1c00*/  BRA.U !UP0, `(.L_x_1489) ;  /* 0x0000001108cc7547 */ /* 0x002fec000b800000 */
[----:B------:R-:W2:Y:S01]  /*1c10*/  LDG.E.128.CONSTANT R8, desc[UR12][R14.64] ;  /* 0x0000000c0e087981 */ /* 0x000ea2000c1e9d00 */
[----:B-----5:R-:W-:Y:S01]  /*1c20*/  LOP3.LUT R0, R21, 0xff, RZ, 0xc0, !PT ;  /* 0x000000ff15007812 */ /* 0x020fe200078ec0ff */
[----:B------:R-:W-:Y:S01]  /*1c30*/  UISETP.NE.AND UP1, UPT, UR6, 0x1, UPT ;  /* 0x000000010600788c */ /* 0x000fe2000bf25270 */
[----:B------:R-:W-:Y:S02]  /*1c40*/  LOP3.LUT R3, R22, 0xff, RZ, 0xc0, !PT ;  /* 0x000000ff16037812 */ /* 0x000fe400078ec0ff */
[----:B------:R-:W-:Y:S02]  /*1c50*/  IADD3 R2, PT, PT, R0, -0x80, RZ ;  /* 0xffffff8000027810 */ /* 0x000fe40007ffe0ff */
[----:B------:R-:W-:Y:S02]  /*1c60*/  IADD3 R3, PT, PT, R3, -0x80, RZ ;  /* 0xffffff8003037810 */ /* 0x000fe40007ffe0ff */
[----:B------:R0:W-:Y:S01]  /*1c70*/  I2F.F16 R47, R2 ;  /* 0x00000002002f7306 */ /* 0x0001e20000200c00 */
[----:B------:R-:W-:-:S02]  /*1c80*/  LOP3.LUT R0, R23, 0xff, RZ, 0xc0, !PT ;  /* 0x000000ff17007812 */ /* 0x000fc400078ec0ff */
[----:B------:R-:W-:Y:S02]  /*1c90*/  SHF.R.U32.HI R5, RZ, 0x8, R23 ;  /* 0x00000008ff057819 */ /* 0x000fe40000011617 */
[----:B------:R-:W-:Y:S02]  /*1ca0*/  IADD3 R4, PT, PT, R0, -0x80, RZ ;  /* 0xffffff8000047810 */ /* 0x000fe40007ffe0ff */
[----:B------:R-:W-:Y:S01]  /*1cb0*/  LOP3.LUT R0, R20, 0xff, RZ, 0xc0, !PT ;  /* 0x000000ff14007812 */ /* 0x000fe200078ec0ff */
[----:B------:R-:W-:Y:S01]  /*1cc0*/  I2F.F16 R50, R3 ;  /* 0x0000000300327306 */ /* 0x000fe20000200c00 */
[----:B0-----:R-:W-:Y:S02]  /*1cd0*/  SHF.R.U32.HI R2, RZ, 0x8, R20 ;  /* 0x00000008ff027819 */ /* 0x001fe40000011614 */
[----:B------:R-:W-:Y:S02]  /*1ce0*/  IADD3 R0, PT, PT, R0, -0x80, RZ ;  /* 0xffffff8000007810 */ /* 0x000fe40007ffe0ff */
[----:B------:R-:W-:-:S02]  /*1cf0*/  LOP3.LUT R2, R2, 0xff, RZ, 0xc0, !PT ;  /* 0x000000ff02027812 */ /* 0x000fc400078ec0ff */
[----:B------:R-:W-:Y:S01]  /*1d00*/  LOP3.LUT R5, R5, 0xff, RZ, 0xc0, !PT ;  /* 0x000000ff05057812 */ /* 0x000fe200078ec0ff */
[----:B------:R0:W-:Y:S01]  /*1d10*/  I2F.F16 R41, R0 ;  /* 0x0000000000297306 */ /* 0x0001e20000200c00 */
[----:B------:R-:W-:Y:S02]  /*1d20*/  IADD3 R2, PT, PT, R2, -0x80, RZ ;  /* 0xffffff8002027810 */ /* 0x000fe40007ffe0ff */
[----:B------:R-:W-:Y:S02]  /*1d30*/  LEA.HI R40, R20, 0xffffff80, RZ, 0x8 ;  /* 0xffffff8014287811 */ /* 0x000fe400078f40ff */
        /* <DEDUP_REMOVED lines=12> */
[----:B------:R-:W-:Y:S01]  /*1e00*/  I2F.F16 R49, R0 ;  /* 0x0000000000317306 */ /* 0x000fe20000200c00 */
[----:B0-----:R-:W-:Y:S02]  /*1e10*/  SHF.R.U32.HI R4, RZ, 0x8, R22 ;  /* 0x00000008ff047819 */ /* 0x001fe40000011616 */
[----:B------:R-:W-:Y:S02]  /*1e20*/  LEA.HI R37, R22, 0xffffff80, RZ, 0x8 ;  /* 0xffffff8016257811 */ /* 0x000fe400078f40ff */
[----:B------:R-:W-:Y:S02]  /*1e30*/  LOP3.LUT R4, R4, 0xff, RZ, 0xc0, !PT ;  /* 0x000000ff04047812 */ /* 0x000fe400078ec0ff */
[----:B------:R-:W-:Y:S01]  /*1e40*/  IADD3 R20, PT, PT, R20, -0x80, RZ ;  /* 0xffffff8014147810 */ /* 0x000fe20007ffe0ff */
[----:B------:R0:W-:Y:S01]  /*1e50*/  I2F.F16 R56, R18 ;  /* 0x0000001200387306 */ /* 0x0001e20000200c00 */
[----:B------:R-:W-:Y:S02]  /*1e60*/  IADD3 R4, PT, PT, R4, -0x80, RZ ;  /* 0xffffff8004047810 */ /* 0x000fe40007ffe0ff */
[----:B------:R-:W-:-:S02]  /*1e70*/  SHF.R.U32.HI R21, RZ, 0x10, R21 ;  /* 0x00000010ff157819 */ /* 0x000fc40000011615 */
[----:B------:R-:W-:Y:S02]  /*1e80*/  SHF.R.U32.HI R22, RZ, 0x10, R22 ;  /* 0x00000010ff167819 */ /* 0x000fe40000011616 */
[----:B------:R-:W-:Y:S01]  /*1e90*/  LOP3.LUT R23, R23, 0xff, RZ, 0xc0, !PT ;  /* 0x000000ff17177812 */ /* 0x000fe200078ec0ff */
[----:B------:R-:W-:Y:S01]  /*1ea0*/  I2F.F16 R53, R4 ;  /* 0x0000000400357306 */ /* 0x000fe20000200c00 */
[----:B0-----:R-:W0:Y:S01]  /*1eb0*/  LDS.64 R18, [UR4+0x8] ;  /* 0x00000804ff127984 */ /* 0x001e220008000a00 */
[----:B------:R-:W-:Y:S02]  /*1ec0*/  LOP3.LUT R21, R21, 0xff, RZ, 0xc0, !PT ;  /* 0x000000ff15157812 */ /* 0x000fe400078ec0ff */
[----:B------:R-:W-:Y:S02]  /*1ed0*/  LOP3.LUT R22, R22, 0xff, RZ, 0xc0, !PT ;  /* 0x000000ff16167812 */ /* 0x000fe400078ec0ff */
[----:B------:R-:W-:Y:S02]  /*1ee0*/  IADD3 R23, PT, PT, R23, -0x80, RZ ;  /* 0xffffff8017177810 */ /* 0x000fe40007ffe0ff */
[----:B------:R-:W-:Y:S01]  /*1ef0*/  I2F.F16 R55, R20 ;  /* 0x0000001400377306 */ /* 0x000fe20000200c00 */
[----:B------:R-:W-:-:S02]  /*1f00*/  IADD3 R21, PT, PT, R21, -0x80, RZ ;  /* 0xffffff8015157810 */ /* 0x000fc40007ffe0ff */
[----:B------:R-:W-:-:S05]  /*1f10*/  IADD3 R22, PT, PT, R22, -0x80, RZ ;  /* 0xffffff8016167810 */ /* 0x000fca0007ffe0ff */
[----:B------:R-:W-:Y:S01]  /*1f20*/  I2F.F16 R60, R23 ;  /* 0x00000017003c7306 */ /* 0x000fe20000200c00 */
[----:B-1----:R-:W-:Y:S02]  /*1f30*/  HADD2.F32 R45, -RZ, R2.H1_H1 ;  /* 0x30000002ff2d7230 */ /* 0x002fe40000004100 */
[--C-:B------:R-:W-:Y:S02]  /*1f40*/  HADD2.F32 R52, -RZ, R3.reuse.H0_H0 ;  /* 0x20000003ff347230 */ /* 0x100fe40000004100 */
[----:B------:R-:W-:-:S03]  /*1f50*/  HADD2.F32 R51, -RZ, R3.H1_H1 ;  /* 0x30000003ff337230 */ /* 0x000fc60000004100 */
[----:B------:R-:W-:Y:S08]  /*1f60*/  I2F.F16 R57, R21 ;  /* 0x0000001500397306 */ /* 0x000ff00000200c00 */
        /* <DEDUP_REMOVED lines=11> */
[----:B------:R-:W-:Y:S01]  /*2020*/  IADD3 R44, PT, PT, R5, -0x80, RZ ;  /* 0xffffff80052c7810 */ /* 0x000fe20007ffe0ff */
[----:B------:R-:W-:Y:S01]  /*2030*/  HADD2.F32 R5, -RZ, R2.H0_H0 ;  /* 0x20000002ff057230 */ /* 0x000fe20000004100 */
[----:B------:R-:W-:-:S02]  /*2040*/  IADD3 R0, PT, PT, R0, -0x80, RZ ;  /* 0xffffff8000007810 */ /* 0x000fc40007ffe0ff */
[----:B------:R-:W-:Y:S02]  /*2050*/  LOP3.LUT R4, R9, 0xff, RZ, 0xc0, !PT ;  /* 0x000000ff09047812 */ /* 0x000fe400078ec0ff */
[----:B------:R-:W-:Y:S01]  /*2060*/  LOP3.LUT R2, R11, 0xff, RZ, 0xc0, !PT ;  /* 0x000000ff0b027812 */ /* 0x000fe200078ec0ff */
[----:B------:R1:W-:Y:S01]  /*2070*/  I2F.F16 R42, R0 ;  /* 0x00000000002a7306 */ /* 0x0003e20000200c00 */
[----:B------:R-:W-:Y:S02]  /*2080*/  IADD3 R4, PT, PT, R4, -0x80, RZ ;  /* 0xffffff8004047810 */ /* 0x000fe40007ffe0ff */
[----:B------:R-:W-:Y:S02]  /*2090*/  IADD3 R20, PT, PT, R2, -0x80, RZ ;  /* 0xffffff8002147810 */ /* 0x000fe40007ffe0ff */
[----:B------:R-:W-:Y:S02]  /*20a0*/  SHF.R.U32.HI R2, RZ, 0x8, R9 ;  /* 0x00000008ff027819 */ /* 0x000fe40000011609 */
[----:B------:R-:W-:Y:S01]  /*20b0*/  SHF.R.U32.HI R3, RZ, 0x8, R10 ;  /* 0x00000008ff037819 */ /* 0x000fe2000001160a */
[----:B------:R2:W-:Y:S01]  /*20c0*/  I2F.F16 R43, R4 ;  /* 0x00000004002b7306 */ /* 0x0005e20000200c00 */
[----:B-1----:R-:W-:-:S02]  /*20d0*/  SHF.R.U32.HI R0, RZ, 0x8, R8 ;  /* 0x00000008ff007819 */ /* 0x002fc40000011608 */
[----:B------:R-:W-:Y:S02]  /*20e0*/  LEA.HI R35, R8, 0xffffff80, RZ, 0x8 ;  /* 0xffffff8008237811 */ /* 0x000fe400078f40ff */
[----:B------:R-:W-:Y:S02]  /*20f0*/  LOP3.LUT R0, R0, 0xff, RZ, 0xc0, !PT ;  /* 0x000000ff00007812 */ /* 0x000fe400078ec0ff */
[----:B------:R-:W-:Y:S01]  /*2100*/  SHF.R.U32.HI R23, RZ, 0x10, R8 ;  /* 0x00000010ff177819 */ /* 0x000fe20000011608 */
[----:B------:R1:W-:Y:S01]  /*2110*/  I2F.F16 R64, R20 ;  /* 0x0000001400407306 */ /* 0x0003e20000200c00 */
[----:B--2---:R-:W-:Y:S01]  /*2120*/  LOP3.LUT R4, R2, 0xff, RZ, 0xc0, !PT ;  /* 0x000000ff02047812 */ /* 0x004fe200078ec0ff */
        /* <DEDUP_REMOVED lines=8> */
[----:B------:R2:W3:Y:S01]  /*21b0*/  I2F.F16 R58, R22 ;  /* 0x00000016003a7306 */ /* 0x0004e20000200c00 */
[----:B------:R-:W-:Y:S01]  /*21c0*/  IADD3 R47, PT, PT, R8, -0x80, RZ ;  /* 0xffffff80082f7810 */ /* 0x000fe20007ffe0ff */
[----:B------:R-:W-:Y:S01]  /*21d0*/  HADD2.F32 R8, -RZ, R46.H0_H0 ;  /* 0x2000002eff087230 */ /* 0x000fe20000004100 */
[----:B------:R-:W-:Y:S01]  /*21e0*/  LOP3.LUT R48, R21, 0xff, RZ, 0xc0, !PT ;  /* 0x000000ff15307812 */ /* 0x000fe200078ec0ff */
[----:B-1----:R-:W-:-:S02]  /*21f0*/  HADD2.F32 R20, -RZ, R49.H0_H0 ;  /* 0x20000031ff147230 */ /* 0x002fc40000004100 */
[----:B------:R-:W-:Y:S01]  /*2200*/  FFMA.FTZ R49, R3, R5, RZ ;  /* 0x0000000503317223 */ /* 0x000fe200000100ff */
[C---:B------:R-:W-:Y:S01]  /*2210*/  FFMA.FTZ R46, R5.reuse, R0, RZ ;  /* 0x00000000052e7223 */ /* 0x040fe200000100ff */
[C---:B------:R-:W-:Y:S01]  /*2220*/  FFMA.FTZ R54, R5.reuse, R4, RZ ;  /* 0x0000000405367223 */ /* 0x040fe200000100ff */
[----:B------:R-:W-:Y:S02]  /*2230*/  HADD2.F32 R21, -RZ, R53.H0_H0 ;  /* 0x20000035ff157230 */ /* 0x000fe40000004100 */
[----:B------:R-:W-:Y:S01]  /*2240*/  FFMA.FTZ R5, R5, R2, RZ ;  /* 0x0000000205057223 */ /* 0x000fe200000100ff */
[----:B--2---:R-:W-:Y:S01]  /*2250*/  HADD2.F32 R22, -RZ, R56.H0_H0 ;  /* 0x20000038ff167230 */ /* 0x004fe20000004100 */
[----:B------:R-:W-:Y:S01]  /*2260*/  LEA.HI R36, R10, 0xffffff80, RZ, 0x8 ;  /* 0xffffff800a247811 */ /* 0x000fe200078f40ff */
[----:B------:R-:W-:Y:S01]  /*2270*/  FFMA.FTZ R53, R45, R20, R46 ;  /* 0x000000142d357223 */ /* 0x000fe2000001002e */
[----:B------:R-:W-:Y:S01]  /*2280*/  LEA.HI R34, R9, 0xffffff80, RZ, 0x8 ;  /* 0xffffff8009227811 */ /* 0x000fe200078f40ff */
[----:B------:R1:W-:Y:S01]  /*2290*/  I2F.F16 R63, R47 ;  /* 0x0000002f003f7306 */ /* 0x0003e20000200c00 */
[C---:B------:R-:W-:Y:S01]  /*22a0*/  FFMA.FTZ R56, R45.reuse, R22, R5 ;  /* 0x000000162d387223 */ /* 0x040fe20000010005 */
[----:B------:R-:W-:Y:S01]  /*22b0*/  FFMA.FTZ R50, R8, R45, R49 ;  /* 0x0000002d08327223 */ /* 0x000fe20000010031 */
[----:B------:R-:W-:Y:S01]  /*22c0*/  FFMA.FTZ R54, R45, R21, R54 ;  /* 0x000000152d367223 */ /* 0x000fe20000010036 */
[----:B------:R-:W-:Y:S01]  /*22d0*/  SHF.R.U32.HI R46, RZ, 0x10, R9 ;  /* 0x00000010ff2e7819 */ /* 0x000fe20000011609 */
[----:B------:R-:W-:Y:S01]  /*22e0*/  HADD2.F32 R5, -RZ, R55.H0_H0 ;  /* 0x20000037ff057230 */ /* 0x000fe20000004100 */
[----:B------:R-:W-:Y:S01]  /*22f0*/  SHF.R.U32.HI R10, RZ, 0x10, R10 ;  /* 0x00000010ff0a7819 */ /* 0x000fe2000001160a */
[----:B------:R-:W-:Y:S01]  /*2300*/  HADD2.F32 R9, -RZ, R57.H0_H0 ;  /* 0x20000039ff097230 */ /* 0x000fe20000004100 */
[----:B------:R2:W-:Y:S01]  /*2310*/  I2F.F16 R61, R41 ;  /* 0x00000029003d7306 */ /* 0x0005e20000200c00 */
[----:B------:R-:W-:Y:S01]  /*2320*/  LOP3.LUT R45, R23, 0xff, RZ, 0xc0, !PT ;  /* 0x000000ff172d7812 */ /* 0x000fe200078ec0ff */
[----:B------:R-:W-:Y:S01]  /*2330*/  HADD2.F32 R23, -RZ, R59.H0_H0 ;  /* 0x2000003bff177230 */ /* 0x000fe20000004100 */
[----:B-1----:R-:W-:Y:S01]  /*2340*/  SHF.R.U32.HI R47, RZ, 0x10, R11 ;  /* 0x00000010ff2f7819 */ /* 0x002fe2000001160b */
[----:B------:R-:W-:Y:S01]  /*2350*/  FFMA.FTZ R49, R5, R52, R50 ;  /* 0x0000003405317223 */ /* 0x000fe20000010032 */
[----:B------:R-:W-:Y:S01]  /*2360*/  LOP3.LUT R10, R10, 0xff, RZ, 0xc0, !PT ;  /* 0x000000ff0a0a7812 */ /* 0x000fe200078ec0ff */
[----:B------:R-:W-:Y:S01]  /*2370*/  FFMA.FTZ R50, R52, R9, R53 ;  /* 0x0000000934327223 */ /* 0x000fe20000010035 */
[----:B------:R-:W-:Y:S01]  /*2380*/  IADD3 R48, PT, PT, R48, -0x80, RZ ;  /* 0xffffff8030307810 */ /* 0x000fe20007ffe0ff */
[----:B------:R-:W-:Y:S01]  /*2390*/  I2F.F16 R44, R44 ;  /* 0x0000002c002c7306 */ /* 0x000fe20000200c00 */
[----:B--2---:R-:W-:Y:S01]  /*23a0*/  HADD2.F32 R41, -RZ, R60.H0_H0 ;  /* 0x2000003cff297230 */ /* 0x004fe20000004100 */
[----:B------:R-:W-:Y:S01]  /*23b0*/  LOP3.LUT R47, R47, 0xff, RZ, 0xc0, !PT ;  /* 0x000000ff2f2f7812 */ /* 0x000fe200078ec0ff */
[----:B------:R-:W-:Y:S01]  /*23c0*/  FFMA.FTZ R54, R52, R23, R54 ;  /* 0x0000001734367223 */ /* 0x000fe20000010036 */
[----:B------:R-:W-:Y:S01]  /*23d0*/  LOP3.LUT R46, R46, 0xff, RZ, 0xc0, !PT ;  /* 0x000000ff2e2e7812 */ /* 0x000fe200078ec0ff */
[----:B------:R-:W-:Y:S01]  /*23e0*/  FFMA.FTZ R49, R40, R51, R49 ;  /* 0x0000003328317223 */ /* 0x000fe20000010031 */
[----:B------:R-:W-:Y:S01]  /*23f0*/  FFMA.FTZ R53, R52, R41, R56 ;  /* 0x0000002934357223 */ /* 0x000fe20000010038 */
[----:B------:R-:W-:Y:S01]  /*2400*/  IADD3 R10, PT, PT, R10, -0x80, RZ ;  /* 0xffffff800a0a7810 */ /* 0x000fe20007ffe0ff */
[----:B------:R1:W2:Y:S01]  /*2410*/  I2F.F16 R65, R48 ;  /* 0x0000003000417306 */ /* 0x0002a20000200c00 */
[----:B------:R-:W-:Y:S01]  /*2420*/  IADD3 R47, PT, PT, R47, -0x80, RZ ;  /* 0xffffff802f2f7810 */ /* 0x000fe20007ffe0ff */
[----:B------:R-:W-:Y:S01]  /*2430*/  FFMA.FTZ R50, R51, R39, R50 ;  /* 0x0000002733327223 */ /* 0x000fe20000010032 */
[----:B------:R-:W-:Y:S01]  /*2440*/  IADD3 R45, PT, PT, R45, -0x80, RZ ;  /* 0xffffff802d2d7810 */ /* 0x000fe20007ffe0ff */
[----:B------:R-:W-:Y:S01]  /*2450*/  FFMA.FTZ R53, R51, R38, R53 ;  /* 0x0000002633357223 */ /* 0x000fe20000010035 */
[----:B------:R-:W-:Y:S01]  /*2460*/  IADD3 R46, PT, PT, R46, -0x80, RZ ;  /* 0xffffff802e2e7810 */ /* 0x000fe20007ffe0ff */
[----:B0-----:R-:W-:Y:S01]  /*2470*/  HADD2.F32 R52, -RZ, R18.H1_H1 ;  /* 0x30000012ff347230 */ /* 0x001fe20000004100 */
[----:B------:R-:W-:Y:S01]  /*2480*/  LEA.HI R11, R11, 0xffffff80, RZ, 0x8 ;  /* 0xffffff800b0b7811 */ /* 0x000fe200078f40ff */
[----:B------:R2:W-:Y:S01]  /*2490*/  I2F.F16 R66, R47 ;  /* 0x0000002f00427306 */ /* 0x0005e20000200c00 */
[----:B-1----:R-:W-:Y:S01]  /*24a0*/  FFMA.FTZ R48, R51, R37, R54 ;  /* 0x0000002533307223 */ /* 0x002fe20000010036 */
[----:B------:R-:W-:-:S02]  /*24b0*/  HADD2.F32 R54, -RZ, R19.H0_H0 ;  /* 0x20000013ff367230 */ /* 0x000fc40000004100 */
[----:B------:R-:W-:Y:S02]  /*24c0*/  HADD2.F32 R57, -RZ, R19.H1_H1 ;  /* 0x30000013ff397230 */ /* 0x000fe40000004100 */
[----:B---3--:R-:W-:Y:S02]  /*24d0*/  HADD2.F32 R19, -RZ, R58.H0_H0 ;  /* 0x2000003aff137230 */ /* 0x008fe40000004100 */
[----:B------:R-:W0:Y:S01]  /*24e0*/  I2F.F16 R51, R10 ;  /* 0x0000000a00337306 */ /* 0x000e220000200c00 */
[----:B--2---:R-:W-:-:S07]  /*24f0*/  HADD2.F32 R47, -RZ, R65.H0_H0 ;  /* 0x20000041ff2f7230 */ /* 0x004fce0000004100 */
[----:B------:R1:W2:Y:S08]  /*2500*/  I2F.F16 R60, R45 ;  /* 0x0000002d003c7306 */ /* 0x0002b00000200c00 */
[----:B------:R3:W4:Y:S01]  /*2510*/  I2F.F16 R62, R46 ;  /* 0x0000002e003e7306 */ /* 0x0007220000200c00 */
[----:B-1----:R-:W-:Y:S02]  /*2520*/  HADD2.F32 R45, -RZ, R18.H0_H0 ;  /* 0x20000012ff2d7230 */ /* 0x002fe40000004100 */
[----:B------:R-:W-:-:S02]  /*2530*/  HADD2.F32 R18, -RZ, R42.H0_H0 ;  /* 0x2000002aff127230 */ /* 0x000fc40000004100 */
[----:B------:R-:W-:Y:S02]  /*2540*/  HADD2.F32 R42, -RZ, R43.H0_H0 ;  /* 0x2000002bff2a7230 */ /* 0x000fe40000004100 */
[----:B------:R-:W-:Y:S01]  /*2550*/  HADD2.F32 R43, -RZ, R44.H0_H0 ;  /* 0x2000002cff2b7230 */ /* 0x000fe20000004100 */
[----:B------:R-:W1:Y:S01]  /*2560*/  I2F.F16 R35, R35 ;  /* 0x0000002300237306 */ /* 0x000e620000200c00 */
[----:B------:R-:W-:Y:S02]  /*2570*/  HADD2.F32 R44, -RZ, R64.H0_H0 ;  /* 0x20000040ff2c7230 */ /* 0x000fe40000004100 */
[----:B------:R-:W-:Y:S01]  /*2580*/  FFMA.FTZ R10, R18, R45, R49 ;  /* 0x0000002d120a7223 */ /* 0x000fe20000010031 */
[C---:B------:R-:W-:Y:S01]  /*2590*/  FFMA.FTZ R55, R45.reuse, R42, R50 ;  /* 0x0000002a2d377223 */ /* 0x040fe20000010032 */
[C---:B------:R-:W-:Y:S01]  /*25a0*/  FFMA.FTZ R59, R45.reuse, R43, R48 ;  /* 0x0000002b2d3b7223 */ /* 0x040fe20000010030 */
[----:B---3--:R-:W-:Y:S02]  /*25b0*/  HADD2.F32 R46, -RZ, R63.H0_H0 ;  /* 0x2000003fff2e7230 */ /* 0x008fe40000004100 */
[----:B------:R-:W-:Y:S01]  /*25c0*/  FFMA.FTZ R56, R45, R44, R53 ;  /* 0x0000002c2d387223 */ /* 0x000fe20000010035 */
[----:B------:R-:W-:Y:S01]  /*25d0*/  HADD2.F32 R45, -RZ, R61.H0_H0 ;  /* 0x2000003dff2d7230 */ /* 0x000fe20000004100 */
[----:B------:R-:W3:Y:S01]  /*25e0*/  I2F.F16 R34, R34 ;  /* 0x0000002200227306 */ /* 0x000ee20000200c00 */
[----:B0-----:R-:W-:-:S02]  /*25f0*/  HADD2.F32 R50, -RZ, R51.H0_H0 ;  /* 0x20000033ff327230 */ /* 0x001fc40000004100 */
[C---:B------:R-:W-:Y:S01]  /*2600*/  FFMA.FTZ R56, R52.reuse, R47, R56 ;  /* 0x0000002f34387223 */ /* 0x040fe20000010038 */
[----:B------:R-:W-:Y:S02]  /*2610*/  HADD2.F32 R51, -RZ, R66.H0_H0 ;  /* 0x20000042ff337230 */ /* 0x000fe40000004100 */
[----:B------:R-:W-:Y:S01]  /*2620*/  FFMA.FTZ R53, R19, R52, R10 ;  /* 0x0000003413357223 */ /* 0x000fe2000001000a */
[----:B--2---:R-:W-:Y:S02]  /*2630*/  HADD2.F32 R48, -RZ, R60.H0_H0 ;  /* 0x2000003cff307230 */ /* 0x004fe40000004100 */
[C---:B------:R-:W-:Y:S01]  /*2640*/  FFMA.FTZ R55, R52.reuse, R45, R55 ;  /* 0x0000002d34377223 */ /* 0x040fe20000010037 */
[----:B----4-:R-:W-:Y:S01]  /*2650*/  HADD2.F32 R49, -RZ, R62.H0_H0 ;  /* 0x2000003eff317230 */ /* 0x010fe20000004100 */
[----:B------:R-:W0:Y:S01]  /*2660*/  I2F.F16 R36, R36 ;  /* 0x0000002400247306 */ /* 0x000e220000200c00 */
[----:B------:R-:W-:Y:S01]  /*2670*/  FFMA.FTZ R59, R52, R46, R59 ;  /* 0x0000002e343b7223 */ /* 0x000fe2000001003b */
[----:B------:R-:W-:Y:S01]  /*2680*/  FFMA.FTZ R60, R54, R51, R56 ;  /* 0x00000033363c7223 */ /* 0x000fe20000010038 */
[----:B-1----:R-:W-:-:S02]  /*2690*/  HADD2.F32 R35, -RZ, R35.H0_H0 ;  /* 0x20000023ff237230 */ /* 0x002fc40000004100 */
[----:B------:R-:W-:Y:S01]  /*26a0*/  FFMA.FTZ R10, R48, R54, R53 ;  /* 0x00000036300a7223 */ /* 0x000fe20000010035 */
[C---:B------:R-:W-:Y:S01]  /*26b0*/  FFMA.FTZ R58, R54.reuse, R49, R55 ;  /* 0x00000031363a7223 */ /* 0x040fe20000010037 */
[----:B------:R-:W-:Y:S01]  /*26c0*/  FFMA.FTZ R59, R54, R50, R59 ;  /* 0x00000032363b7223 */ /* 0x000fe2000001003b */
[----:B---3--:R-:W-:Y:S01]  /*26d0*/  HADD2.F32 R34, -RZ, R34.H0_H0 ;  /* 0x20000022ff227230 */ /* 0x008fe20000004100 */
[----:B------:R-:W1:Y:S01]  /*26e0*/  I2F.F16 R11, R11 ;  /* 0x0000000b000b7306 */ /* 0x000e620000200c00 */
[--C-:B------:R-:W-:Y:S02]  /*26f0*/  HADD2.F32 R52, -RZ, R7.reuse.H0_H0 ;  /* 0x20000007ff347230 */ /* 0x100fe40000004100 */
[----:B------:R-:W-:Y:S02]  /*2700*/  HADD2.F32 R53, -RZ, R7.H1_H1 ;  /* 0x30000007ff357230 */ /* 0x000fe40000004100 */
[----:B------:R-:W-:Y:S01]  /*2710*/  FFMA.FTZ R58, R57, R34, R58 ;  /* 0x00000022393a7223 */ /* 0x000fe2000001003a */
[----:B------:R-:W-:-:S02]  /*2720*/  HADD2.F32 R54, -RZ, R6.H0_H0 ;  /* 0x20000006ff367230 */ /* 0x000fc40000004100 */
[----:B0-----:R-:W-:Y:S02]  /*2730*/  HADD2.F32 R56, -RZ, R36.H0_H0 ;  /* 0x20000024ff387230 */ /* 0x001fe40000004100 */
[----:B------:R-:W-:Y:S01]  /*2740*/  FMUL.FTZ R58, R53, R58 ;  /* 0x0000003a353a7220 */ /* 0x000fe20000410000 */
[----:B------:R-:W-:Y:S02]  /*2750*/  HADD2.F32 R36, -RZ, R6.H1_H1 ;  /* 0x30000006ff247230 */ /* 0x000fe40000004100 */
[----:B------:R-:W-:Y:S02]  /*2760*/  FFMA.FTZ R59, R57, R56, R59 ;  /* 0x00000038393b7223 */ /* 0x000fe4000001003b */
[----:B------:R-:W-:Y:S01]  /*2770*/  F2FP.F16.F32.PACK_AB R58, RZ, R58 ;  /* 0x0000003aff3a723e */ /* 0x000fe200000000ff */
[----:B-1----:R-:W-:Y:S02]  /*2780*/  HADD2.F32 R55, -RZ, R11.H0_H0 ;  /* 0x2000000bff377230 */ /* 0x002fe40000004100 */
[----:B------:R-:W-:Y:S01]  /*2790*/  FFMA.FTZ R11, R35, R57, R10 ;  /* 0x00000039230b7223 */ /* 0x000fe2000001000a */
[----:B------:R-:W-:-:S02]  /*27a0*/  FMUL.FTZ R59, R54, R59 ;  /* 0x0000003b363b7220 */ /* 0x000fc40000410000 */
[----:B------:R-:W-:Y:S01]  /*27b0*/  FFMA.FTZ R57, R57, R55, R60 ;  /* 0x0000003739397223 */ /* 0x000fe2000001003c */
        /* <DEDUP_REMOVED lines=120> */
.L_x_1489:
[----:B------:R-:W-:-:S05]  /*2f40*/  IMAD.WIDE R2, R33, 0x4, R14 ;  /* 0x0000000421027825 */ /* 0x000fca00078e020e */
[----:B-----5:R0:W5:Y:S01]  /*2f50*/  LDG.E.128.CONSTANT R20, desc[UR12][R2.64] ;  /* 0x0000000c02147981 */ /* 0x020162000c1e9d00 */
[----:B------:R-:W-:Y:S01]  /*2f60*/  IMAD.WIDE R14, R33, 0x4, R2 ;  /* 0x00000004210e7825 */ /* 0x000fe200078e0202 */
[----:B------:R-:W-:Y:S06]  /*2f70*/  BRA.U !UP0, `(.L_x_1490) ;  /* 0x0000001108cc7547 */ /* 0x000fec000b800000 */
[----:B------:R-:W2:Y:S01]  /*2f80*/  LDG.E.128.CONSTANT R8, desc[UR12][R14.64] ;  /* 0x0000000c0e087981 */ /* 0x000ea2000c1e9d00 */
[----:B-----5:R-:W-:Y:S01]  /*2f90*/  LOP3.LUT R0, R21, 0xff, RZ, 0xc0, !PT ;  /* 0x000000ff15007812 */ /* 0x020fe200078ec0ff */
[----:B------:R-:W-:Y:S01]  /*2fa0*/  UISETP.NE.AND UP1, UPT, UR6, 0x1, UPT ;  /* 0x000000010600788c */ /* 0x000fe2000bf25270 */
[----:B0-----:R-:W-:Y:S02]  /*2fb0*/  LOP3.LUT R3, R22, 0xff, RZ, 0xc0, !PT ;  /* 0x000000ff16037812 */ /* 0x001fe400078ec0ff */
        /* <DEDUP_REMOVED lines=303> */
.L_x_1490:
[----:B0-----:R-:W-:-:S05]  /*42b0*/  IMAD.WIDE R2, R33, 0x4, R14 ;  /* 0x0000000421027825 */ /* 0x001fca00078e020e */
        /* <DEDUP_REMOVED lines=310> */
.L_x_1491:
        /* <DEDUP_REMOVED lines=311> */
.L_x_1492:
[----:B------:R-:W-:Y:S01]  /*6990*/  UIADD3 UR5, UPT, UPT, UR5, 0x20, URZ ;  /* 0x0000002005057890 */ /* 0x000fe2000fffe0ff */
[----:B------:R-:W-:Y:S01]  /*69a0*/  IADD3 R16, P0, PT, R16, 0x80, RZ ;  /* 0x0000008010107810 */ /* 0x000fe20007f1e0ff */
[----:B------:R-:W-:Y:S01]  /*69b0*/  IMAD.WIDE R14, R33, 0x4, R14 ;  /* 0x00000004210e7825 */ /* 0x000fe200078e020e */
[----:B------:R-:W-:Y:S02]  /*69c0*/  UIADD3 UR4, UPT, UPT, UR4, 0x40, URZ ;  /* 0x0000004004047890 */ /* 0x000fe4000fffe0ff */
[----:B------:R-:W-:Y:S01]  /*69d0*/  UISETP.GE.AND UP0, UPT, UR5, UR8, UPT ;  /* 0x000000080500728c */ /* 0x000fe2000bf06270 */
[----:B------:R-:W-:-:S08]  /*69e0*/  IADD3.X R17, PT, PT, RZ, R17, RZ, P0, !PT ;  /* 0x00000011ff117210 */ /* 0x000fd000007fe4ff */
[----:B------:R-:W-:Y:S05]  /*69f0*/  BRA.U !UP0, `(.L_x_1493) ;  /* 0xffffffb1083c7547 */ /* 0x000fea000b83ffff */
[----:B------:R-:W-:-:S07]  /*6a00*/  IMAD.WIDE R4, R33, 0x20, R12 ;  /* 0x0000002021047825 */ /* 0x000fce00078e020c */
.L_x_1488:
[----:B------:R-:W1:Y:S02]  /*6a10*/  LDCU UR10, c[0x0][0x3cc] ;  /* 0x00007980ff0a77ac */ /* 0x000e640008000800 */
[----:B-1----:R-:W-:-:S04]  /*6a20*/  UISETP.LT.AND UP0, UPT, UR7, UR10, UPT ;  /* 0x0000000a0700728c */ /* 0x002fc8000bf01270 */
[----:B------:R-:W-:-:S04]  /*6a30*/  USEL UR10, UR7, UR10, UP0 ;  /* 0x0000000a070a7287 */ /* 0x000fc80008000000 */
[----:B------:R-:W-:-:S09]  /*6a40*/  UISETP.GT.AND UP0, UPT, UR10, UR5, UPT ;  /* 0x000000050a00728c */ /* 0x000fd2000bf04270 */
[----:B------:R-:W-:Y:S05]  /*6a50*/  BRA.U !UP0, `(.L_x_1494) ;  /* 0x0000002108d87547 */ /* 0x000fea000b800000 */
[----:B------:R-:W1:Y:S02]  /*6a60*/  LDCU.64 UR8, c[0x0][0x3b8] ;  /* 0x00007700ff0877ac */ /* 0x000e640008000a00 */
[----:B-1----:R-:W-:-:S04]  /*6a70*/  UIMAD.WIDE.U32 UR8, UR5, 0x4, UR8 ;  /* 0x00000004050878a5 */ /* 0x002fc8000f8e0008 */
[----:B------:R-:W-:-:S04]  /*6a80*/  UIADD3 UR11, UP0, UPT, UR8, 0x2, URZ ;  /* 0x00000002080b7890 */ /* 0x000fc8000ff1e0ff */
[----:B------:R-:W-:Y:S02]  /*6a90*/  UIADD3.X UR8, UPT, UPT, URZ, UR9, URZ, UP0, !UPT ;  /* 0x00000009ff087290 */ /* 0x000fe400087fe4ff */
[----:B------:R-:W-:-:S04]  /*6aa0*/  MOV R16, UR11 ;  /* 0x0000000b00107c02 */ /* 0x000fc80008000f00 */
[----:B------:R-:W-:-:S07]  /*6ab0*/  MOV R17, UR8 ;  /* 0x0000000800117c02 */ /* 0x000fce0008000f00 */
.L_x_1497:
[----:B------:R-:W-:Y:S01]  /*6ac0*/  ISETP.NE.AND P0, PT, R24, UR5, PT ;  /* 0x0000000518007c0c */ /* 0x000fe2000bf05270 */
[----:B------:R-:W1:Y:S01]  /*6ad0*/  LDC R33, c[0x0][0x3ac] ;  /* 0x0000eb00ff217b82 */ /* 0x000e620000000800 */
[----:B-----5:R2:W5:Y:S11]  /*6ae0*/  LDG.E.128.CONSTANT R20, desc[UR12][R4.64] ;  /* 0x0000000c04147981 */ /* 0x020576000c1e9d00 */
[----:B0-----:R-:W-:Y:S01]  /*6af0*/  @!P0 LEA R2, R32, R1, 0x3 ;  /* 0x0000000120028211 */ /* 0x001fe200078e18ff */
[----:B------:R-:W3:Y:S05]  /*6b00*/  @!P0 LDG.E.U16.CONSTANT R0, desc[UR12][R16.64] ;  /* 0x0000000c10008981 */ /* 0x000eea000c1e9500 */
[----:B------:R-:W4:Y:S01]  /*6b10*/  @!P0 LDL.64 R2, [R2+0x8] ;  /* 0x0000080002028983 */ /* 0x000f220000100a00 */
[----:B-1----:R-:W-:-:S05]  /*6b20*/  IMAD.WIDE R12, R33, 0x4, R4 ;  /* 0x00000004210c7825 */ /* 0x002fca00078e0204 */
[----:B------:R0:W5:Y:S01]  /*6b30*/  LDG.E.128.CONSTANT R8, desc[UR12][R12.64] ;  /* 0x0000000c0c087981 */ /* 0x000162000c1e9d00 */
[----:B------:R-:W-:Y:S01]  /*6b40*/  UISETP.GE.AND UP0, UPT, UR6, 0x1, UPT ;  /* 0x000000010600788c */ /* 0x000fe2000bf06270 */
[----:B------:R-:W-:-:S04]  /*6b50*/  @!P0 IADD3 R14, PT, PT, R32, 0x1, RZ ;  /* 0x00000001200e8810 */ /* 0x000fc80007ffe0ff */
[----:B------:R-:W-:Y:S02]  /*6b60*/  @!P0 MOV R32, R14 ;  /* 0x0000000e00208202 */ /* 0x000fe40000000f00 */
[----:B----4-:R-:W-:Y:S02]  /*6b70*/  @!P0 PRMT R7, R2, 0x7610, R7 ;  /* 0x0000761002078816 */ /* 0x010fe40000000007 */
[----:B------:R-:W-:Y:S02]  /*6b80*/  @!P0 PRMT R6, R3, 0x7610, R6 ;  /* 0x0000761003068816 */ /* 0x000fe40000000006 */
[----:B------:R-:W-:Y:S02]  /*6b90*/  @!P0 PRMT R7, R7, 0x7610, R2 ;  /* 0x0000761007078816 */ /* 0x000fe40000000002 */
[----:B------:R-:W-:Y:S02]  /*6ba0*/  @!P0 PRMT R6, R6, 0x7610, R3 ;  /* 0x0000761006068816 */ /* 0x000fe40000000003 */
[----:B------:R-:W-:-:S02]  /*6bb0*/  MOV R2, R4 ;  /* 0x0000000400027202 */ /* 0x000fc40000000f00 */
[----:B------:R-:W-:Y:S01]  /*6bc0*/  MOV R3, R5 ;  /* 0x0000000500037202 */ /* 0x000fe20000000f00 */
[----:B--2---:R-:W-:Y:S01]  /*6bd0*/  IMAD.WIDE R4, R33, 0x4, R12 ;  /* 0x0000000421047825 */ /* 0x004fe200078e020c */
[----:B---3--:R-:W-:Y:S01]  /*6be0*/  @!P0 IADD3 R24, PT, PT, R0, UR5, RZ ;  /* 0x0000000500188c10 */ /* 0x008fe2000fffe0ff */
[----:B0-----:R-:W-:Y:S06]  /*6bf0*/  BRA.U !UP0, `(.L_x_1495) ;  /* 0x00000011081c7547 */ /* 0x001fec000b800000 */
        /* <DEDUP_REMOVED lines=24> */
[----:B------:R-:W-:Y:S02]  /*6d80*/  LOP3.LUT R23, R23, 0xf000f, RZ, 0xc0, !PT ;  /* 0x000f000f17177812 */ /* 0x000fe400078ec0ff */
[----:B------:R-:W-:Y:S02]  /*6d90*/  SHF.R.U32.HI R20, RZ, 0x6, R20 ;  /* 0x00000006ff147819 */ /* 0x000fe40000011614 */
[----:B------:R-:W-:-:S02]  /*6da0*/  LOP3.LUT R55, R22, 0x3f003f, RZ, 0xc0, !PT ;  /* 0x003f003f16377812 */ /* 0x000fc400078ec0ff */
[--C-:B------:R-:W-:Y:S02]  /*6db0*/  SHF.R.U32.HI R56, RZ, 0x6, R22.reuse ;  /* 0x00000006ff387819 */ /* 0x100fe40000011616 */
        /* <DEDUP_REMOVED lines=22> */
[----:B------:R-:W-:Y:S02]  /*6f20*/  LOP3.LUT R52, R52, 0x64006400, RZ, 0xfc, !PT ;  /* 0x6400640034347812 */ /* 0x000fe400078efcff */
[----:B------:R-:W-:-:S03]  /*6f30*/  LOP3.LUT R54, R54, 0x64006400, RZ, 0xfc, !PT ;  /* 0x6400640036367812 */ /* 0x000fc600078efcff */
[----:B------:R-:W-:Y:S02]  /*6f40*/  HADD2 R52, R52, -1056, -1056 ;  /* 0xe420e42034347430 */ /* 0x000fe40000000000 */
[----:B------:R-:W-:Y:S01]  /*6f50*/  HADD2 R54, R54, -1056, -1056 ;  /* 0xe420e42036367430 */ /* 0x000fe20000000000 */
[----:B--2---:R-:W-:Y:S02]  /*6f60*/  SHF.R.U32.HI R38, RZ, 0xa, R13 ;  /* 0x0000000aff267819 */ /* 0x004fe4000001160d */
[----:B------:R-:W-:Y:S02]  /*6f70*/  SHF.R.U32.HI R48, RZ, 0xa, R14 ;  /* 0x0000000aff307819 */ /* 0x000fe4000001160e */
[----:B------:R-:W-:Y:S02]  /*6f80*/  LOP3.LUT R38, R21, 0x300030, R38, 0xf8, !PT ;  /* 0x0030003015267812 */ /* 0x000fe400078ef826 */
[----:B------:R-:W-:Y:S02]  /*6f90*/  LOP3.LUT R48, R23, 0x300030, R48, 0xf8, !PT ;  /* 0x0030003017307812 */ /* 0x000fe400078ef830 */
[----:B------:R-:W-:-:S02]  /*6fa0*/  SHF.R.U32.HI R36, RZ, 0xa, R12 ;  /* 0x0000000aff247819 */ /* 0x000fc4000001160c */
[----:B------:R-:W-:Y:S02]  /*6fb0*/  LOP3.LUT R21, R34, 0x64006400, RZ, 0xfc, !PT ;  /* 0x6400640022157812 */ /* 0x000fe400078efcff */
[----:B------:R-:W-:Y:S02]  /*6fc0*/  LOP3.LUT R23, R55, 0x64006400, RZ, 0xfc, !PT ;  /* 0x6400640037177812 */ /* 0x000fe400078efcff */
[--C-:B------:R-:W-:Y:S01]  /*6fd0*/  SHF.R.U32.HI R22, RZ, 0x8, R12.reuse ;  /* 0x00000008ff167819 */ /* 0x100fe2000001160c */
[----:B------:R-:W-:Y:S01]  /*6fe0*/  HADD2 R21, R21, -1056, -1056 ;  /* 0xe420e42015157430 */ /* 0x000fe20000000000 */
[----:B------:R-:W-:Y:S01]  /*6ff0*/  LOP3.LUT R49, R12, 0x3f003f, RZ, 0xc0, !PT ;  /* 0x003f003f0c317812 */ /* 0x000fe200078ec0ff */
[----:B------:R-:W-:Y:S01]  /*7000*/  HADD2 R23, R23, -1056, -1056 ;  /* 0xe420e42017177430 */ /* 0x000fe20000000000 */
[----:B------:R-:W-:Y:S02]  /*7010*/  SHF.R.U32.HI R50, RZ, 0x6, R12 ;  /* 0x00000006ff327819 */ /* 0x000fe4000001160c */
[----:B------:R-:W-:-:S02]  /*7020*/  SHF.R.U32.HI R12, RZ, 0x8, R13 ;  /* 0x00000008ff0c7819 */ /* 0x000fc4000001160d */
[----:B------:R-:W-:Y:S02]  /*7030*/  LOP3.LUT R43, R13, 0x3f003f, RZ, 0xc0, !PT ;  /* 0x003f003f0d2b7812 */ /* 0x000fe400078ec0ff */
[----:B------:R-:W-:Y:S02]  /*7040*/  SHF.R.U32.HI R44, RZ, 0x6, R13 ;  /* 0x00000006ff2c7819 */ /* 0x000fe4000001160d */
[--C-:B------:R-:W-:Y:S02]  /*7050*/  SHF.R.U32.HI R46, RZ, 0x8, R14.reuse ;  /* 0x00000008ff2e7819 */ /* 0x100fe4000001160e */
[----:B------:R-:W-:Y:S02]  /*7060*/  LOP3.LUT R40, R14, 0x3f003f, RZ, 0xc0, !PT ;  /* 0x003f003f0e287812 */ /* 0x000fe400078ec0ff */
[----:B------:R-:W-:Y:S02]  /*7070*/  SHF.R.U32.HI R42, RZ, 0x6, R14 ;  /* 0x00000006ff2a7819 */ /* 0x000fe4000001160e */
[----:B------:R-:W-:-:S02]  /*7080*/  LOP3.LUT R13, R18, 0xf000f, RZ, 0xc0, !PT ;  /* 0x000f000f120d7812 */ /* 0x000fc400078ec0ff */
[--C-:B------:R-:W-:Y:S02]  /*7090*/  SHF.R.U32.HI R14, RZ, 0x8, R15.reuse ;  /* 0x00000008ff0e7819 */ /* 0x100fe4000001160f */
[----:B------:R-:W-:Y:S01]  /*70a0*/  LOP3.LUT R36, R19, 0x300030, R36, 0xf8, !PT ;  /* 0x0030003013247812 */ /* 0x000fe200078ef824 */
[----:B------:R-:W-:Y:S01]  /*70b0*/  HADD2 R19, R0, -1056, -1056 ;  /* 0xe420e42000137430 */ /* 0x000fe20000000000 */
[----:B------:R-:W-:Y:S01]  /*70c0*/  LOP3.LUT R18, R35, 0x64006400, RZ, 0xfc, !PT ;  /* 0x6400640023127812 */ /* 0x000fe200078efcff */
[----:B------:R-:W-:Y:S01]  /*70d0*/  HADD2 R35, R59, -1056, -1056 ;  /* 0xe420e4203b237430 */ /* 0x000fe20000000000 */
[----:B------:R-:W-:Y:S01]  /*70e0*/  LOP3.LUT R34, R60, 0x64006400, RZ, 0xfc, !PT ;  /* 0x640064003c227812 */ /* 0x000fe200078efcff */
[----:B------:R-:W-:Y:S01]  /*70f0*/  HADD2 R0, R20, -1056, -1056 ;  /* 0xe420e42014007430 */ /* 0x000fe20000000000 */
[----:B------:R-:W-:Y:S01]  /*7100*/  LOP3.LUT R39, R15, 0x3f003f, RZ, 0xc0, !PT ;  /* 0x003f003f0f277812 */ /* 0x000fe200078ec0ff */
[----:B------:R-:W-:Y:S01]  /*7110*/  HADD2 R18, R18, -1056, -1056 ;  /* 0xe420e42012127430 */ /* 0x000fe20000000000 */
[--C-:B------:R-:W-:Y:S01]  /*7120*/  SHF.R.U32.HI R64, RZ, 0xa, R15.reuse ;  /* 0x0000000aff407819 */ /* 0x100fe2000001160f */
[----:B------:R-:W-:Y:S01]  /*7130*/  HADD2 R20, R56, -1056, -1056 ;  /* 0xe420e42038147430 */ /* 0x000fe20000000000 */
[----:B------:R-:W-:Y:S01]  /*7140*/  SHF.R.U32.HI R41, RZ, 0x6, R15 ;  /* 0x00000006ff297819 */ /* 0x000fe2000001160f */
[-C--:B0-----:R-:W-:Y:S01]  /*7150*/  HFMA2 R15, R35, R8.reuse, RZ.H0_H0 ;  /* 0x00000008230f7231 */ /* 0x081fe200000400ff */
[----:B------:R-:W-:Y:S01]  /*7160*/  LOP3.LUT R22, R13, 0x300030, R22, 0xf8, !PT ;  /* 0x003000300d167812 */ /* 0x000fe200078ef816 */
[-C--:B------:R-:W-:Y:S01]  /*7170*/  HFMA2 R13, R21, R8.reuse, RZ.H0_H0 ;  /* 0x00000008150d7231 */ /* 0x080fe200000400ff */
[----:B------:R-:W-:Y:S01]  /*7180*/  LOP3.LUT R37, R37, 0x300030, R12, 0xf8, !PT ;  /* 0x0030003025257812 */ /* 0x000fe200078ef80c */
[-C--:B------:R-:W-:Y:S01]  /*7190*/  HFMA2 R12, R19, R8.reuse, RZ ;  /* 0x00000008130c7231 */ /* 0x080fe200000000ff */
[----:B------:R-:W-:Y:S01]  /*71a0*/  LOP3.LUT R47, R47, 0x300030, R14, 0xf8, !PT ;  /* 0x003000302f2f7812 */ /* 0x000fe200078ef80e */
[----:B------:R-:W-:-:S02]  /*71b0*/  HFMA2 R14, R23, R8, RZ ;  /* 0x00000008170e7231 */ /* 0x000fc400000000ff */
[----:B------:R-:W-:Y:S01]  /*71c0*/  HADD2 R34, R34, -1056, -1056 ;  /* 0xe420e42022227430 */ /* 0x000fe20000000000 */
[----:B------:R-:W-:Y:S01]  /*71d0*/  LOP3.LUT R46, R45, 0x300030, R46, 0xf8, !PT ;  /* 0x003000302d2e7812 */ /* 0x000fe200078ef82e */
[-C--:B------:R-:W-:Y:S01]  /*71e0*/  HFMA2 R8, R0, R9.reuse, R12 ;  /* 0x0000000900087231 */ /* 0x080fe2000000000c */
[----:B------:R-:W-:Y:S01]  /*71f0*/  LOP3.LUT R45, R63, 0x300030, R64, 0xf8, !PT ;  /* 0x003000303f2d7812 */ /* 0x000fe200078ef840 */
[-C--:B------:R-:W-:Y:S02]  /*7200*/  HFMA2 R59, R18, R9.reuse, R13 ;  /* 0x00000009123b7231 */ /* 0x080fe4000000000d */
[-C--:B------:R-:W-:Y:S02]  /*7210*/  HFMA2 R60, R20, R9.reuse, R14 ;  /* 0x00000009143c7231 */ /* 0x080fe4000000000e */
[----:B------:R-:W-:Y:S01]  /*7220*/  HFMA2 R63, R34, R9, R15 ;  /* 0x00000009223f7231 */ /* 0x000fe2000000000f */
[----:B------:R-:W-:Y:S01]  /*7230*/  LOP3.LUT R55, R57, 0x64006400, RZ, 0xfc, !PT ;  /* 0x6400640039377812 */ /* 0x000fe200078efcff */
[----:B------:R-:W0:Y:S01]  /*7240*/  LDS.128 R12, [UR4+0x10] ;  /* 0x00001004ff0c7984 */ /* 0x000e220008000c00 */
        /* <DEDUP_REMOVED lines=55> */
[----:B------:R-:W-:Y:S02]  /*75c0*/  HADD2 R59, R59, -1056, -1056 ;  /* 0xe420e4203b3b7430 */ /* 0x000fe40000000000 */
[----:B------:R-:W-:Y:S02]  /*75d0*/  HADD2 R22, R36, -1056, -1056 ;  /* 0xe420e42024167430 */ /* 0x000fe40000000000 */
        /* <DEDUP_REMOVED lines=105> */
.L_x_1495:
        /* <DEDUP_REMOVED lines=269> */
.L_x_1496:
        /* <DEDUP_REMOVED lines=8> */
.L_x_1494:
[----:B------:R-:W1:Y:S02]  /*8dc0*/  LDCU UR10, c[0x0][0x3d0] ;  /* 0x00007a00ff0a77ac */ /* 0x000e640008000800 */
[----:B-1----:R-:W-:-:S04]  /*8dd0*/  UISETP.LT.AND UP0, UPT, UR7, UR10, UPT ;  /* 0x0000000a0700728c */ /* 0x002fc8000bf01270 */
[----:B------:R-:W-:-:S04]  /*8de0*/  USEL UR10, UR7, UR10, UP0 ;  /* 0x0000000a070a7287 */ /* 0x000fc80008000000 */
[----:B------:R-:W-:-:S09]  /*8df0*/  UISETP.GT.AND UP0, UPT, UR10, UR5, UPT ;  /* 0x000000050a00728c */ /* 0x000fd2000bf04270 */
[----:B------:R-:W-:Y:S05]  /*8e00*/  BRA.U !UP0, `(.L_x_1498) ;  /* 0x0000002108287547 */ /* 0x000fea000b800000 */
[----:B------:R-:W1:Y:S01]  /*8e10*/  LDCU.64 UR8, c[0x0][0x3b8] ;  /* 0x00007700ff0877ac */ /* 0x000e620008000a00 */
[----:B0-----:R-:W-:Y:S02]  /*8e20*/  MOV R2, R4 ;  /* 0x0000000400027202 */ /* 0x001fe40000000f00 */
[----:B------:R-:W-:Y:S01]  /*8e30*/  MOV R3, R5 ;  /* 0x0000000500037202 */ /* 0x000fe20000000f00 */
[----:B-1----:R-:W-:-:S04]  /*8e40*/  UIMAD.WIDE.U32 UR8, UR5, 0x4, UR8 ;  /* 0x00000004050878a5 */ /* 0x002fc8000f8e0008 */
[----:B------:R-:W-:-:S04]  /*8e50*/  UIADD3 UR11, UP0, UPT, UR8, 0x2, URZ ;  /* 0x00000002080b7890 */ /* 0x000fc8000ff1e0ff */
[----:B------:R-:W-:Y:S02]  /*8e60*/  UIADD3.X UR8, UPT, UPT, URZ, UR9, URZ, UP0, !UPT ;  /* 0x00000009ff087290 */ /* 0x000fe400087fe4ff */
[----:B------:R-:W-:-:S04]  /*8e70*/  MOV R34, UR11 ;  /* 0x0000000b00227c02 */ /* 0x000fc80008000f00 */
[----:B------:R-:W-:-:S07]  /*8e80*/  MOV R35, UR8 ;  /* 0x0000000800237c02 */ /* 0x000fce0008000f00 */
.L_x_1500:
[----:B------:R-:W0:Y:S01]  /*8e90*/  LDC R33, c[0x0][0x3ac] ;  /* 0x0000eb00ff217b82 */ /* 0x000e220000000800 */
[----:B------:R-:W-:Y:S01]  /*8ea0*/  ISETP.NE.AND P0, PT, R24, UR5, PT ;  /* 0x0000000518007c0c */ /* 0x000fe2000bf05270 */
        /* <DEDUP_REMOVED lines=10> */
[----:B------:R-:W-:Y:S01]  /*8f50*/  UISETP.GE.AND UP0, UPT, UR6, 0x1, UPT ;  /* 0x000000010600788c */ /* 0x000fe2000bf06270 */
[----:B------:R-:W-:-:S04]  /*8f60*/  @!P0 IADD3 R10, PT, PT, R32, 0x1, RZ ;  /* 0x00000001200a8810 */ /* 0x000fc80007ffe0ff */
[----:B------:R-:W-:Y:S02]  /*8f70*/  @!P0 MOV R32, R10 ;  /* 0x0000000a00208202 */ /* 0x000fe40000000f00 */
[----:B---3--:R-:W-:Y:S02]  /*8f80*/  @!P0 PRMT R7, R4, 0x7610, R7 ;  /* 0x0000761004078816 */ /* 0x008fe40000000007 */
[----:B------:R-:W-:Y:S02]  /*8f90*/  @!P0 PRMT R6, R5, 0x7610, R6 ;  /* 0x0000761005068816 */ /* 0x000fe40000000006 */
[----:B------:R-:W-:Y:S02]  /*8fa0*/  @!P0 PRMT R7, R7, 0x7610, R4 ;  /* 0x0000761007078816 */ /* 0x000fe40000000004 */
[----:B------:R-:W-:Y:S02]  /*8fb0*/  @!P0 PRMT R6, R6, 0x7610, R5 ;  /* 0x0000761006068816 */ /* 0x000fe40000000005 */
[----:B------:R-:W-:-:S02]  /*8fc0*/  MOV R4, R2 ;  /* 0x0000000200047202 */ /* 0x000fc40000000f00 */
[----:B------:R-:W-:Y:S01]  /*8fd0*/  MOV R5, R3 ;  /* 0x0000000300057202 */ /* 0x000fe20000000f00 */
[----:B-1----:R-:W-:Y:S01]  /*8fe0*/  IMAD.WIDE R2, R33, 0x4, R8 ;  /* 0x0000000421027825 */ /* 0x002fe200078e0208 */
[----:B--2---:R-:W-:Y:S01]  /*8ff0*/  @!P0 IADD3 R24, PT, PT, R0, UR5, RZ ;  /* 0x0000000500188c10 */ /* 0x004fe2000fffe0ff */
[----:B0-----:R-:W-:Y:S06]  /*9000*/  BRA.U !UP0, `(.L_x_1499) ;  /* 0x0000001d08887547 */ /* 0x001fec000b800000 */
[----:B------:R-:W2:Y:S01]  /*9010*/  LDG.E.128.CONSTANT R8, desc[UR12][R2.64] ;  /* 0x0000000c02087981 */ /* 0x000ea2000c1e9d00 */
[----:B-----5:R-:W-:Y:S01]  /*9020*/  SHF.R.U32.HI R62, RZ, 0xf, R37 ;  /* 0x0000000fff3e7819 */ /* 0x020fe20000011625 */
[----:B------:R-:W-:Y:S01]  /*9030*/  HFMA2 R0, -RZ, RZ, 0, 0.03125 ;  /* 0x00002800ff007431 */ /* 0x000fe200000001ff */
[----:B------:R-:W-:Y:S01]  /*9040*/  SHF.R.U32.HI R82, RZ, 0xf, R39 ;  /* 0x0000000fff527819 */ /* 0x000fe20000011627 */
[----:B------:R-:W-:Y:S01]  /*9050*/  UISETP.NE.AND UP0, UPT, UR6, 0x1, UPT ;  /* 0x000000010600788c */ /* 0x000fe2000bf05270 */
[----:B------:R-:W-:Y:S02]  /*9060*/  SHF.R.U32.HI R87, RZ, 0xe, R21 ;  /* 0x0000000eff577819 */ /* 0x000fe40000011615 */
[----:B------:R-:W-:Y:S02]  /*9070*/  SHF.R.U32.HI R93, RZ, 0xe, R23 ;  /* 0x0000000eff5d7819 */ /* 0x000fe40000011617 */
[----:B------:R-:W-:Y:S02]  /*9080*/  LOP3.LUT R62, R62, 0x10001, RZ, 0xc0, !PT ;  /* 0x000100013e3e7812 */ /* 0x000fe400078ec0ff */
[----:B------:R-:W-:-:S02]  /*9090*/  LOP3.LUT R82, R82, 0x10001, RZ, 0xc0, !PT ;  /* 0x0001000152527812 */ /* 0x000fc400078ec0ff */
[C---:B------:R-:W-:Y:S02]  /*90a0*/  LOP3.LUT R61, R37.reuse, 0x1f001f, RZ, 0xc0, !PT ;  /* 0x001f001f253d7812 */ /* 0x040fe400078ec0ff */
[----:B------:R-:W-:Y:S02]  /*90b0*/  LOP3.LUT R40, R37, 0x3e003e0, RZ, 0xc0, !PT ;  /* 0x03e003e025287812 */ /* 0x000fe400078ec0ff */
[----:B------:R-:W-:Y:S02]  /*90c0*/  SHF.R.U32.HI R52, RZ, 0xa, R37 ;  /* 0x0000000aff347819 */ /* 0x000fe40000011625 */
[C---:B------:R-:W-:Y:S02]  /*90d0*/  LOP3.LUT R65, R39.reuse, 0x1f001f, RZ, 0xc0, !PT ;  /* 0x001f001f27417812 */ /* 0x040fe400078ec0ff */
[----:B------:R-:W-:Y:S02]  /*90e0*/  LOP3.LUT R37, R39, 0x3e003e0, RZ, 0xc0, !PT ;  /* 0x03e003e027257812 */ /* 0x000fe400078ec0ff */
[----:B------:R-:W-:-:S02]  /*90f0*/  SHF.R.U32.HI R54, RZ, 0xa, R39 ;  /* 0x0000000aff367819 */ /* 0x000fc40000011627 */
[----:B------:R-:W-:Y:S02]  /*9100*/  SHF.R.U32.HI R60, RZ, 0xf, R36 ;  /* 0x0000000fff3c7819 */ /* 0x000fe40000011624 */
[C---:B------:R-:W-:Y:S02]  /*9110*/  LOP3.LUT R56, R21.reuse, 0x1f001f, RZ, 0xc0, !PT ;  /* 0x001f001f15387812 */ /* 0x040fe400078ec0ff */
[----:B------:R-:W-:Y:S02]  /*9120*/  LOP3.LUT R39, R21, 0x3e003e0, RZ, 0xc0, !PT ;  /* 0x03e003e015277812 */ /* 0x000fe400078ec0ff */
[----:B------:R-:W-:Y:S02]  /*9130*/  SHF.R.U32.HI R67, RZ, 0xa, R21 ;  /* 0x0000000aff437819 */ /* 0x000fe40000011615 */
[C---:B------:R-:W-:Y:S02]  /*9140*/  LOP3.LUT R75, R23.reuse, 0x1f001f, RZ, 0xc0, !PT ;  /* 0x001f001f174b7812 */ /* 0x040fe400078ec0ff */
[----:B------:R-:W-:-:S02]  /*9150*/  LOP3.LUT R43, R23, 0x3e003e0, RZ, 0xc0, !PT ;  /* 0x03e003e0172b7812 */ /* 0x000fc400078ec0ff */
[----:B------:R-:W-:Y:S02]  /*9160*/  SHF.R.U32.HI R69, RZ, 0xa, R23 ;  /* 0x0000000aff457819 */ /* 0x000fe40000011617 */
[--C-:B------:R-:W-:Y:S02]  /*9170*/  SHF.R.U32.HI R21, RZ, 0xd, R16.reuse ;  /* 0x0000000dff157819 */ /* 0x100fe40000011610 */
[C---:B------:R-:W-:Y:S02]  /*9180*/  LOP3.LUT R70, R16.reuse, 0x1f001f, RZ, 0xc0, !PT ;  /* 0x001f001f10467812 */ /* 0x040fe400078ec0ff */
[----:B------:R-:W-:Y:S02]  /*9190*/  LOP3.LUT R44, R16, 0x3e003e0, RZ, 0xc0, !PT ;  /* 0x03e003e0102c7812 */ /* 0x000fe400078ec0ff */
[----:B------:R-:W-:Y:S02]  /*91a0*/  SHF.R.U32.HI R74, RZ, 0xa, R16 ;  /* 0x0000000aff4a7819 */ /* 0x000fe40000011610 */
[----:B------:R-:W-:-:S02]  /*91b0*/  SHF.R.U32.HI R23, RZ, 0xd, R17 ;  /* 0x0000000dff177819 */ /* 0x000fc40000011611 */
[C---:B------:R-:W-:Y:S02]  /*91c0*/  LOP3.LUT R71, R17.reuse, 0x1f001f, RZ, 0xc0, !PT ;  /* 0x001f001f11477812 */ /* 0x040fe400078ec0ff */
[----:B------:R-:W-:Y:S02]  /*91d0*/  LOP3.LUT R45, R17, 0x3e003e0, RZ, 0xc0, !PT ;  /* 0x03e003e0112d7812 */ /* 0x000fe400078ec0ff */
[----:B------:R-:W-:Y:S02]  /*91e0*/  SHF.R.U32.HI R76, RZ, 0xa, R17 ;  /* 0x0000000aff4c7819 */ /* 0x000fe40000011611 */
[----:B------:R-:W-:Y:S02]  /*91f0*/  SHF.R.U32.HI R84, RZ, 0xd, R19 ;  /* 0x0000000dff547819 */ /* 0x000fe40000011613 */
[----:B------:R-:W-:Y:S02]  /*9200*/  LOP3.LUT R62, R62, 0x20002, R87, 0xf8, !PT ;  /* 0x000200023e3e7812 */ /* 0x000fe400078ef857 */
[----:B------:R-:W-:-:S02]  /*9210*/  LOP3.LUT R93, R82, 0x20002, R93, 0xf8, !PT ;  /* 0x00020002525d7812 */ /* 0x000fc400078ef85d */
[--C-:B------:R-:W-:Y:S02]  /*9220*/  SHF.R.U32.HI R17, RZ, 0xd, R18.reuse ;  /* 0x0000000dff117819 */ /* 0x100fe40000011612 */
        /* <DEDUP_REMOVED lines=9> */
[C---:B------:R-:W-:Y:S02]  /*92c0*/  LOP3.LUT R49, R13.reuse, 0x3e003e0, RZ, 0xc0, !PT ;  /* 0x03e003e00d317812 */ /* 0x040fe400078ec0ff */
[----:B------:R-:W-:-:S02]  /*92d0*/  LOP3.LUT R80, R13, 0x1f001f, RZ, 0xc0, !PT ;  /* 0x001f001f0d507812 */ /* 0x000fc400078ec0ff */
[----:B------:R-:W-:Y:S02]  /*92e0*/  SHF.R.U32.HI R18, RZ, 0xa, R13 ;  /* 0x0000000aff127819 */ /* 0x000fe4000001160d */
[----:B------:R-:W-:Y:S02]  /*92f0*/  SHF.R.U32.HI R85, RZ, 0xe, R20 ;  /* 0x0000000eff557819 */ /* 0x000fe40000011614 */
[----:B------:R-:W-:Y:S02]  /*9300*/  SHF.R.U32.HI R13, RZ, 0xc, R15 ;  /* 0x0000000cff0d7819 */ /* 0x000fe4000001160f */
[----:B------:R-:W-:Y:S02]  /*9310*/  LOP3.LUT R60, R60, 0x10001, RZ, 0xc0, !PT ;  /* 0x000100013c3c7812 */ /* 0x000fe400078ec0ff */
[----:B------:R-:W-:Y:S02]  /*9320*/  LOP3.LUT R23, R62, 0x40004, R23, 0xf8, !PT ;  /* 0x000400043e177812 */ /* 0x000fe400078ef817 */
[----:B------:R-:W-:-:S02]  /*9330*/  LOP3.LUT R84, R93, 0x40004, R84, 0xf8, !PT ;  /* 0x000400045d547812 */ /* 0x000fc400078ef854 */
[C---:B------:R-:W-:Y:S02]  /*9340*/  LOP3.LUT R59, R36.reuse, 0x1f001f, RZ, 0xc0, !PT ;  /* 0x001f001f243b7812 */ /* 0x040fe400078ec0ff */
[----:B------:R-:W-:Y:S02]  /*9350*/  LOP3.LUT R41, R36, 0x3e003e0, RZ, 0xc0, !PT ;  /* 0x03e003e024297812 */ /* 0x000fe400078ec0ff */
[----:B------:R-:W-:Y:S02]  /*9360*/  SHF.R.U32.HI R50, RZ, 0xa, R36 ;  /* 0x0000000aff327819 */ /* 0x000fe40000011624 */
[C---:B------:R-:W-:Y:S02]  /*9370*/  LOP3.LUT R63, R38.reuse, 0x1f001f, RZ, 0xc0, !PT ;  /* 0x001f001f263f7812 */ /* 0x040fe400078ec0ff */
[----:B------:R-:W-:Y:S02]  /*9380*/  LOP3.LUT R36, R38, 0x3e003e0, RZ, 0xc0, !PT ;  /* 0x03e003e026247812 */ /* 0x000fe400078ec0ff */
[----:B------:R-:W-:-:S02]  /*9390*/  SHF.R.U32.HI R53, RZ, 0xa, R38 ;  /* 0x0000000aff357819 */ /* 0x000fc40000011626 */
        /* <DEDUP_REMOVED lines=8> */
[----:B------:R-:W-:Y:S02]  /*9420*/  LOP3.LUT R60, R60, 0x20002, R85, 0xf8, !PT ;  /* 0x000200023c3c7812 */ /* 0x000fe400078ef855 */
[----:B------:R-:W-:Y:S02]  /*9430*/  SHF.R.U32.HI R86, RZ, 0xc, R14 ;  /* 0x0000000cff567819 */ /* 0x000fe4000001160e */
[C---:B------:R-:W-:Y:S02]  /*9440*/  LOP3.LUT R51, R14.reuse, 0x3e003e0, RZ, 0xc0, !PT ;  /* 0x03e003e00e337812 */ /* 0x040fe400078ec0ff */
[----:B------:R-:W-:-:S02]  /*9450*/  LOP3.LUT R81, R14, 0x1f001f, RZ, 0xc0, !PT ;  /* 0x001f001f0e517812 */ /* 0x000fc400078ec0ff */
[----:B------:R-:W-:Y:S02]  /*9460*/  SHF.R.U32.HI R20, RZ, 0xa, R14 ;  /* 0x0000000aff147819 */ /* 0x000fe4000001160e */
[C---:B------:R-:W-:Y:S02]  /*9470*/  LOP3.LUT R58, R15.reuse, 0x3e003e0, RZ, 0xc0, !PT ;  /* 0x03e003e00f3a7812 */ /* 0x040fe400078ec0ff */
[----:B------:R-:W-:Y:S02]  /*9480*/  LOP3.LUT R83, R15, 0x1f001f, RZ, 0xc0, !PT ;  /* 0x001f001f0f537812 */ /* 0x000fe400078ec0ff */
[----:B------:R-:W-:Y:S02]  /*9490*/  SHF.R.U32.HI R22, RZ, 0xa, R15 ;  /* 0x0000000aff167819 */ /* 0x000fe4000001160f */
[----:B------:R-:W-:Y:S02]  /*94a0*/  LOP3.LUT R85, R23, 0x80008, R12, 0xf8, !PT ;  /* 0x0008000817557812 */ /* 0x000fe400078ef80c */
[----:B------:R-:W-:-:S02]  /*94b0*/  LOP3.LUT R87, R84, 0x80008, R13, 0xf8, !PT ;  /* 0x0008000854577812 */ /* 0x000fc400078ef80d */
[----:B------:R-:W0:Y:S01]  /*94c0*/  LDS.128 R12, [UR4] ;  /* 0x00000004ff0c7984 */ /* 0x000e220008000c00 */
[----:B------:R-:W-:Y:S02]  /*94d0*/  LOP3.LUT R64, R64, 0x20002, R89, 0xf8, !PT ;  /* 0x0002000240407812 */ /* 0x000fe400078ef859 */
[C---:B------:R-:W-:Y:S02]  /*94e0*/  LOP3.LUT R73, R19.reuse, 0x1f001f, RZ, 0xc0, !PT ;  /* 0x001f001f13497812 */ /* 0x040fe400078ec0ff */
[----:B------:R-:W-:Y:S02]  /*94f0*/  LOP3.LUT R17, R64, 0x40004, R17, 0xf8, !PT ;  /* 0x0004000440117812 */ /* 0x000fe400078ef811 */
[----:B------:R-:W-:Y:S02]  /*9500*/  LOP3.LUT R47, R19, 0x3e003e0, RZ, 0xc0, !PT ;  /* 0x03e003e0132f7812 */ /* 0x000fe400078ec0ff */
[----:B------:R-:W-:Y:S02]  /*9510*/  LOP3.LUT R86, R17, 0x80008, R86, 0xf8, !PT ;  /* 0x0008000811567812 */ /* 0x000fe400078ef856 */
[----:B------:R-:W-:-:S02]  /*9520*/  SHF.R.U32.HI R78, RZ, 0xa, R19 ;  /* 0x0000000aff4e7819 */ /* 0x000fc40000011613 */
[----:B------:R-:W-:Y:S02]  /*9530*/  LOP3.LUT R60, R60, 0x40004, R21, 0xf8, !PT ;  /* 0x000400043c3c7812 */ /* 0x000fe400078ef815 */
[----:B------:R-:W-:Y:S02]  /*9540*/  LOP3.LUT R109, R51, 0x64006400, RZ, 0xfc, !PT ;  /* 0x64006400336d7812 */ /* 0x000fe400078efcff */
[----:B------:R-:W-:Y:S02]  /*9550*/  LOP3.LUT R97, R40, 0x64006400, RZ, 0xfc, !PT ;  /* 0x6400640028617812 */ /* 0x000fe400078efcff */
[----:B------:R-:W-:Y:S02]  /*9560*/  LOP3.LUT R91, R60, 0x80008, R91, 0xf8, !PT ;  /* 0x000800083c5b7812 */ /* 0x000fe400078ef85b */
[----:B------:R-:W-:Y:S01]  /*9570*/  LOP3.LUT R59, R59, 0x64006400, RZ, 0xfc, !PT ;  /* 0x640064003b3b7812 */ /* 0x000fe200078efcff */
[----:B------:R-:W-:Y:S01]  /*9580*/  HFMA2 R60, R97, R0.H0_H0, -48, -48 ;  /* 0xd200d200613c7431 */ /* 0x000fe20000040000 */
[----:B------:R-:W-:-:S02]  /*9590*/  LOP3.LUT R61, R61, 0x64006400, RZ, 0xfc, !PT ;  /* 0x640064003d3d7812 */ /* 0x000fc400078efcff */
        /* <DEDUP_REMOVED lines=54> */
[----:B--2---:R-:W-:Y:S02]  /*9900*/  SHF.R.U32.HI R84, RZ, 0xb, R8 ;  /* 0x0000000bff547819 */ /* 0x004fe40000011608 */
        /* <DEDUP_REMOVED lines=16> */
[----:B------:R-:W-:Y:S02]  /*9a10*/  LOP3.LUT R85, R85, 0x100010, R8, 0xf8, !PT ;  /* 0x0010001055557812 */ /* 0x000fe400078ef808 */
[----:B------:R-:W-:Y:S01]  /*9a20*/  LOP3.LUT R86, R86, 0x100010, R9, 0xf8, !PT ;  /* 0x0010001056567812 */ /* 0x000fe200078ef809 */
[----:B------:R-:W-:Y:S01]  /*9a30*/  HFMA2 R51, R11, R0.H0_H0, -48, -48 ;  /* 0xd200d2000b337431 */ /* 0x000fe20000040000 */
[----:B------:R-:W-:Y:S02]  /*9a40*/  LOP3.LUT R11, R92, 0x64006400, RZ, 0xfc, !PT ;  /* 0x640064005c0b7812 */ /* 0x000fe400078efcff */
[----:B------:R-:W-:-:S02]  /*9a50*/  LOP3.LUT R87, R87, 0x100010, R10, 0xf8, !PT ;  /* 0x0010001057577812 */ /* 0x000fc400078ef80a */
[----:B------:R-:W-:Y:S01]  /*9a60*/  LOP3.LUT R84, R91, 0x100010, R84, 0xf8, !PT ;  /* 0x001000105b547812 */ /* 0x000fe200078ef854 */
[----:B------:R-:W-:Y:S01]  /*9a70*/  HFMA2 R40, R11, R0.H0_H0, -48, -48 ;  /* 0xd200d2000b287431 */ /* 0x000fe20000040000 */
        /* <DEDUP_REMOVED lines=9> */
[----:B0-----:R-:W-:-:S02]  /*9b10*/  HFMA2 R91, R65, R12, RZ ;  /* 0x0000000c415b7231 */ /* 0x001fc400000000ff */
[-C--:B------:R-:W-:Y:S01]  /*9b20*/  HFMA2 R38, R93, R0.reuse.H0_H0, -48, -48 ;  /* 0xd200d2005d267431 */ /* 0x080fe20000040000 */
[----:B------:R-:W-:Y:S01]  /*9b30*/  LOP3.LUT R23, R23, 0x64006400, RZ, 0xfc, !PT ;  /* 0x6400640017177812 */ /* 0x000fe200078efcff */
[----:B------:R-:W-:Y:S02]  /*9b40*/  HADD2 R59, R92, -1040, -1040 ;  /* 0xe410e4105c3b7430 */ /* 0x000fe40000000000 */
[----:B------:R-:W-:Y:S02]  /*9b50*/  HFMA2 R93, R58, R13, R91 ;  /* 0x0000000d3a5d7231 */ /* 0x000fe4000000005b */
[-C--:B------:R-:W-:Y:S01]  /*9b60*/  HFMA2 R36, R97, R0.reuse.H0_H0, -48, -48 ;  /* 0xd200d20061247431 */ /* 0x080fe20000040000 */
        /* <DEDUP_REMOVED lines=37> */
[-C--:B------:R-:W-:Y:S02]  /*9dc0*/  HFMA2 R95, R47, R8.reuse, R95 ;  /* 0x000000082f5f7231 */ /* 0x080fe4000000005f */
[----:B------:R-:W-:Y:S01]  /*9dd0*/  HFMA2 R96, R45, R8, R96 ;  /* 0x000000082d607231 */ /* 0x000fe20000000060 */
[----:B------:R-:W0:Y:S01]  /*9de0*/  LDS.128 R12, [UR4+0x20] ;  /* 0x00002004ff0c7984 */ /* 0x000e220008000c00 */
        /* <DEDUP_REMOVED lines=41> */
[----:B------:R-:W-:Y:S02]  /*a080*/  HADD2 R78, R78, -1040, -1040 ;  /* 0xe410e4104e4e7430 */ /* 0x000fe40000000000 */
[----:B------:R-:W-:Y:S02]  /*a090*/  HFMA2 R94, R80, R13, R94 ;  /* 0x0000000d505e7231 */ /* 0x000fe4000000005e */
[----:B------:R-:W-:Y:S01]  /*a0a0*/  HADD2 R76, R92, -1040, -1040 ;  /* 0xe410e4105c4c7430 */ /* 0x000fe20000000000 */
[----:B------:R-:W-:Y:S01]  /*a0b0*/  LOP3.LUT R17, R17, 0x64006400, RZ, 0xfc, !PT ;  /* 0x6400640011117812 */ /* 0x000fe200078efcff */
[----:B------:R-:W-:Y:S01]  /*a0c0*/  HFMA2 R97, R77, R12, R97 ;  /* 0x0000000c4d617231 */ /* 0x000fe20000000061 */
[----:B------:R-:W-:Y:S01]  /*a0d0*/  LOP3.LUT R12, R90, 0x64006400, RZ, 0xfc, !PT ;  /* 0x640064005a0c7812 */ /* 0x000fe200078efcff */
[----:B------:R-:W-:-:S02]  /*a0e0*/  HADD2 R74, R91, -1040, -1040 ;  /* 0xe410e4105b4a7430 */ /* 0x000fc40000000000 */
[-C--:B------:R-:W-:Y:S02]  /*a0f0*/  HFMA2 R96, R76, R13.reuse, R96 ;  /* 0x0000000d4c607231 */ /* 0x080fe40000000060 */
[-C--:B------:R-:W-:Y:S01]  /*a100*/  HFMA2 R95, R78, R13.reuse, R95 ;  /* 0x0000000d4e5f7231 */ /* 0x080fe2000000005f */
[----:B------:R-:W-:Y:S01]  /*a110*/  LOP3.LUT R19, R19, 0x64006400, RZ, 0xfc, !PT ;  /* 0x6400640013137812 */ /* 0x000fe200078efcff */
[----:B------:R-:W-:Y:S02]  /*a120*/  HFMA2 R97, R74, R13, R97 ;  /* 0x0000000d4a617231 */ /* 0x000fe40000000061 */
[-C--:B------:R-:W-:Y:S02]  /*a130*/  HFMA2 R13, R43, R14.reuse, R94 ;  /* 0x0000000e2b0d7231 */ /* 0x080fe4000000005e */
[-C--:B------:R-:W-:Y:S02]  /*a140*/  HFMA2 R95, R41, R14.reuse, R95 ;  /* 0x0000000e295f7231 */ /* 0x080fe4000000005f */
[----:B------:R-:W-:-:S02]  /*a150*/  HFMA2 R96, R39, R14, R96 ;  /* 0x0000000e27607231 */ /* 0x000fc40000000060 */
[----:B------:R-:W-:Y:S01]  /*a160*/  HADD2 R92, R18, -1040, -1040 ;  /* 0xe410e410125c7430 */ /* 0x000fe20000000000 */
[----:B------:R-:W-:Y:S01]  /*a170*/  LOP3.LUT R21, R21, 0x64006400, RZ, 0xfc, !PT ;  /* 0x6400640015157812 */ /* 0x000fe200078efcff */
        /* <DEDUP_REMOVED lines=8> */
[----:B------:R-:W-:Y:S02]  /*a200*/  HFMA2 R14, R92, R15, R95 ;  /* 0x0000000f5c0e7231 */ /* 0x000fe4000000005f */
[----:B------:R-:W-:Y:S02]  /*a210*/  HADD2 R95, R23, -1040, -1040 ;  /* 0xe410e410175f7430 */ /* 0x000fe40000000000 */
        /* <DEDUP_REMOVED lines=10> */
[----:B------:R-:W-:Y:S01]  /*a2c0*/  HADD2 R103, R82, -1040, -1040 ;  /* 0xe410e41052677430 */ /* 0x000fe20000000000 */
[----:B------:R-:W-:Y:S01]  /*a2d0*/  LOP3.LUT R82, R84, 0x64006400, RZ, 0xfc, !PT ;  /* 0x6400640054527812 */ /* 0x000fe200078efcff */
[-C--:B------:R-:W-:Y:S01]  /*a2e0*/  HFMA2 R14, R38, R9.reuse, R14 ;  /* 0x00000009260e7231 */ /* 0x080fe2000000000e */
[----:B------:R-:W-:Y:S01]  /*a2f0*/  LOP3.LUT R84, R85, 0x64006400, RZ, 0xfc, !PT ;  /* 0x6400640055547812 */ /* 0x000fe200078efcff */
        /* <DEDUP_REMOVED lines=179> */
.L_x_1499:
        /* <DEDUP_REMOVED lines=8> */
.L_x_1498:
[----:B------:R-:W1:Y:S02]  /*aeb0*/  LDCU UR10, c[0x0][0x3d4] ;  /* 0x00007a80ff0a77ac */ /* 0x000e640008000800 */
[----:B-1----:R-:W-:-:S04]  /*aec0*/  UISETP.LT.AND UP0, UPT, UR7, UR10, UPT ;  /* 0x0000000a0700728c */ /* 0x002fc8000bf01270 */
[----:B------:R-:W-:-:S04]  /*aed0*/  USEL UR10, UR7, UR10, UP0 ;  /* 0x0000000a070a7287 */ /* 0x000fc80008000000 */
[----:B------:R-:W-:-:S09]  /*aee0*/  UISETP.GT.AND UP0, UPT, UR10, UR5, UPT ;  /* 0x000000050a00728c */ /* 0x000fd2000bf04270 */
[----:B------:R-:W-:Y:S05]  /*aef0*/  BRA.U !UP0, `(.L_x_1501) ;  /* 0x0000004108907547 */ /* 0x000fea000b800000 */
[----:B------:R-:W1:Y:S01]  /*af00*/  LDCU.64 UR8, c[0x0][0x3b8] ;  /* 0x00007700ff0877ac */ /* 0x000e620008000a00 */
[----:B-----5:R-:W-:Y:S02]  /*af10*/  MOV R14, R4 ;  /* 0x00000004000e7202 */ /* 0x020fe40000000f00 */
[----:B------:R-:W-:Y:S01]  /*af20*/  MOV R15, R5 ;  /* 0x00000005000f7202 */ /* 0x000fe20000000f00 */
[----:B-1----:R-:W-:-:S04]  /*af30*/  UIMAD.WIDE.U32 UR8, UR5, 0x4, UR8 ;  /* 0x00000004050878a5 */ /* 0x002fc8000f8e0008 */
[----:B------:R-:W-:-:S04]  /*af40*/  UIADD3 UR11, UP0, UPT, UR8, 0x2, URZ ;  /* 0x00000002080b7890 */ /* 0x000fc8000ff1e0ff */
[----:B------:R-:W-:Y:S02]  /*af50*/  UIADD3.X UR8, UPT, UPT, URZ, UR9, URZ, UP0, !UPT ;  /* 0x00000009ff087290 */ /* 0x000fe400087fe4ff */
[----:B0-----:R-:W-:-:S04]  /*af60*/  MOV R12, UR11 ;  /* 0x0000000b000c7c02 */ /* 0x001fc80008000f00 */
[----:B------:R-:W-:-:S07]  /*af70*/  MOV R11, UR8 ;  /* 0x00000008000b7c02 */ /* 0x000fce0008000f00 */
.L_x_1506:
[----:B------:R-:W-:-:S13]  /*af80*/  ISETP.NE.AND P0, PT, R24, UR5, PT ;  /* 0x0000000518007c0c */ /* 0x000fda000bf05270 */
[----:B------:R-:W-:Y:S02]  /*af90*/  @!P0 LEA R2, R32, R1, 0x3 ;  /* 0x0000000120028211 */ /* 0x000fe400078e18ff */
[----:B------:R-:W-:-:S04]  /*afa0*/  @!P0 MOV R13, R11 ;  /* 0x0000000b000d8202 */ /* 0x000fc80000000f00 */
[----:B------:R-:W2:Y:S04]  /*afb0*/  @!P0 LDL.64 R2, [R2+0x8] ;  /* 0x0000080002028983 */ /* 0x000ea80000100a00 */
[----:B------:R-:W3:Y:S01]  /*afc0*/  @!P0 LDG.E.U16.CONSTANT R0, desc[UR12][R12.64] ;  /* 0x0000000c0c008981 */ /* 0x000ee2000c1e9500 */
[----:B------:R-:W-:Y:S01]  /*afd0*/  UISETP.GE.AND UP0, UPT, UR6, 0x1, UPT ;  /* 0x000000010600788c */ /* 0x000fe2000bf06270 */
[----:B------:R-:W-:Y:S01]  /*afe0*/  @!P0 IADD3 R4, PT, PT, R32, 0x1, RZ ;  /* 0x0000000120048810 */ /* 0x000fe20007ffe0ff */
[----:B------:R-:W-:Y:S01]  /*aff0*/  HFMA2 R10, -RZ, RZ, 0, 0.0625 ;  /* 0x00002c00ff0a7431 */ /* 0x000fe200000001ff */
[----:B------:R-:W-:Y:S02]  /*b000*/  MOV R8, R14 ;  /* 0x0000000e00087202 */ /* 0x000fe40000000f00 */
[----:B------:R-:W-:-:S02]  /*b010*/  @!P0 MOV R32, R4 ;  /* 0x0000000400208202 */ /* 0x000fc40000000f00 */
[----:B------:R-:W-:Y:S02]  /*b020*/  MOV R9, R15 ;  /* 0x0000000f00097202 */ /* 0x000fe40000000f00 */
[----:B--2---:R-:W-:Y:S02]  /*b030*/  @!P0 PRMT R7, R2, 0x7610, R7 ;  /* 0x0000761002078816 */ /* 0x004fe40000000007 */
[----:B------:R-:W-:Y:S02]  /*b040*/  @!P0 PRMT R6, R3, 0x7610, R6 ;  /* 0x0000761003068816 */ /* 0x000fe40000000006 */
[----:B------:R-:W-:Y:S02]  /*b050*/  @!P0 PRMT R7, R7, 0x7610, R2 ;  /* 0x0000761007078816 */ /* 0x000fe40000000002 */
[----:B------:R-:W-:Y:S02]  /*b060*/  @!P0 PRMT R6, R6, 0x7610, R3 ;  /* 0x0000761006068816 */ /* 0x000fe40000000003 */
[----:B---3--:R-:W-:Y:S01]  /*b070*/  @!P0 IADD3 R24, PT, PT, R0, UR5, RZ ;  /* 0x0000000500188c10 */ /* 0x008fe2000fffe0ff */
[----:B------:R-:W-:Y:S06]  /*b080*/  BRA.U !UP0, `(.L_x_1502) ;  /* 0x0000000d08fc7547 */ /* 0x000fec000b800000 */
        /* <DEDUP_REMOVED lines=34> */
[----:B------:R-:W-:Y:S02]  /*b2b0*/  HFMA2 R21, R21, R10.H0_H0, -72, -72 ;  /* 0xd480d48015157431 */ /* 0x000fe4000004000a */
        /* <DEDUP_REMOVED lines=10> */
[----:B------:R-:W-:-:S02]  /*b360*/  FFMA.FTZ R42, R35, R19, R42 ;  /* 0x00000013232a7223 */ /* 0x000fc4000001002a */
        /* <DEDUP_REMOVED lines=8> */
[--C-:B------:R-:W-:Y:S02]  /*b3f0*/  HADD2.F32 R22, -RZ, R23.reuse.H0_H0 ;  /* 0x20000017ff167230 */ /* 0x100fe40000004100 */
        /* <DEDUP_REMOVED lines=43> */
[----:B------:R-:W-:Y:S01]  /*b6b0*/  LOP3.LUT R17, R43, 0x64006400, RZ, 0xfc, !PT ;  /* 0x640064002b117812 */ /* 0x000fe200078efcff */
[----:B------:R-:W-:Y:S01]  /*b6c0*/  HADD2.F32 R43, -RZ, R58.H1_H1 ;  /* 0x3000003aff2b7230 */ /* 0x000fe20000004100 */
[----:B------:R-:W-:Y:S01]  /*b6d0*/  LOP3.LUT R45, R44, 0x64006400, RZ, 0xfc, !PT ;  /* 0x640064002c2d7812 */ /* 0x000fe200078efcff */
[----:B------:R-:W-:Y:S01]  /*b6e0*/  HADD2.F32 R44, -RZ, R60.H1_H1 ;  /* 0x3000003cff2c7230 */ /* 0x000fe20000004100 */
[----:B------:R-:W-:Y:S01]  /*b6f0*/  LOP3.LUT R47, R16, 0x64006400, RZ, 0xfc, !PT ;  /* 0x64006400102f7812 */ /* 0x000fe200078efcff */
[-C--:B------:R-:W-:Y:S01]  /*b700*/  HFMA2 R17, R17, R10.reuse.H0_H0, -72, -72 ;  /* 0xd480d48011117431 */ /* 0x080fe2000004000a */
[----:B------:R-:W-:Y:S01]  /*b710*/  LOP3.LUT R49, R46, 0x64006400, RZ, 0xfc, !PT ;  /* 0x640064002e317812 */ /* 0x000fe200078efcff */
        /* <DEDUP_REMOVED lines=150> */
.L_x_1502:
[----:B------:R-:W0:Y:S02]  /*c080*/  LDC R33, c[0x0][0x3ac] ;  /* 0x0000eb00ff217b82 */ /* 0x000e240000000800 */
[----:B0-----:R-:W-:Y:S01]  /*c090*/  IMAD.WIDE R14, R33, 0x4, R14 ;  /* 0x00000004210e7825 */ /* 0x001fe200078e020e */
[----:B------:R-:W-:Y:S06]  /*c0a0*/  BRA.U !UP0, `(.L_x_1503) ;  /* 0x0000000d08fc7547 */ /* 0x000fec000b800000 */
        /* <DEDUP_REMOVED lines=255> */
.L_x_1503:
[----:B------:R-:W-:Y:S01]  /*d0a0*/  IMAD.WIDE R14, R33, 0x4, R14 ;  /* 0x00000004210e7825 */ /* 0x000fe200078e020e */
        /* <DEDUP_REMOVED lines=256> */
.L_x_1504:
        /* <DEDUP_REMOVED lines=127> */
[--C-:B------:R-:W-:Y:S02]  /*e8a0*/  HADD2.F32 R55, -RZ, R7.reuse.H0_H0 ;  /* 0x20000007ff377230 */ /* 0x100fe40000004100 */
[----:B------:R-:W-:Y:S01]  /*e8b0*/  FFMA.FTZ R17, R57, R52, R58 ;  /* 0x0000003439117223 */ /* 0x000fe2000001003a */
[----:B------:R-:W-:-:S02]  /*e8c0*/  HADD2.F32 R56, -RZ, R7.H1_H1 ;  /* 0x30000007ff387230 */ /* 0x000fc40000004100 */
[C---:B------:R-:W-:Y:S01]  /*e8d0*/  FFMA.FTZ R59, R57.reuse, R53, R60 ;  /* 0x00000035393b7223 */ /* 0x040fe2000001003c */
[--C-:B------:R-:W-:Y:S02]  /*e8e0*/  HADD2.F32 R50, -RZ, R6.reuse.H0_H0 ;  /* 0x20000006ff327230 */ /* 0x100fe40000004100 */
[----:B------:R-:W-:Y:S01]  /*e8f0*/  FFMA.FTZ R58, R57, R54, R61 ;  /* 0x00000036393a7223 */ /* 0x000fe2000001003d */
[----:B------:R-:W-:Y:S02]  /*e900*/  HADD2.F32 R49, -RZ, R6.H1_H1 ;  /* 0x30000006ff317230 */ /* 0x000fe40000004100 */
        /* <DEDUP_REMOVED lines=123> */
.L_x_1505:
        /* <DEDUP_REMOVED lines=8> */
.L_x_1501:
        /* <DEDUP_REMOVED lines=13> */
.L_x_1509:
[----:B------:R-:W0:Y:S01]  /*f210*/  LDC R33, c[0x0][0x3ac] ;  /* 0x0000eb00ff217b82 */ /* 0x000e220000000800 */
[----:B------:R-:W-:Y:S01]  /*f220*/  ISETP.NE.AND P0, PT, R24, UR5, PT ;  /* 0x0000000518007c0c */ /* 0x000fe2000bf05270 */
[----:B-----5:R1:W5:-:S12]  /*f230*/  LDG.E.128.CONSTANT R16, desc[UR12][R2.64] ;  /* 0x0000000c02107981 */ /* 0x020358000c1e9d00 */
[----:B------:R-:W-:Y:S02]  /*f240*/  @!P0 LEA R10, R32, R1, 0x3 ;  /* 0x00000001200a8211 */ /* 0x000fe400078e18ff */
[----:B------:R-:W-:-:S04]  /*f250*/  @!P0 MOV R34, R0 ;  /* 0x0000000000228202 */ /* 0x000fc80000000f00 */
[----:B------:R-:W2:Y:S04]  /*f260*/  @!P0 LDL.64 R10, [R10+0x8] ;  /* 0x000008000a0a8983 */ /* 0x000ea80000100a00 */
[----:B------:R-:W3:Y:S01]  /*f270*/  @!P0 LDG.E.U16.CONSTANT R4, desc[UR12][R34.64] ;  /* 0x0000000c22048981 */ /* 0x000ee2000c1e9500 */
[----:B0-----:R-:W-:-:S05]  /*f280*/  IMAD.WIDE R8, R33, 0x4, R2 ;  /* 0x0000000421087825 */ /* 0x001fca00078e0202 */
[----:B------:R0:W5:Y:S01]  /*f290*/  LDG.E.128.CONSTANT R12, desc[UR12][R8.64] ;  /* 0x0000000c080c7981 */ /* 0x000162000c1e9d00 */
[----:B------:R-:W-:Y:S01]  /*f2a0*/  UISETP.GE.AND UP0, UPT, UR6, 0x1, UPT ;  /* 0x000000010600788c */ /* 0x000fe2000bf06270 */
[----:B------:R-:W-:-:S04]  /*f2b0*/  @!P0 IADD3 R5, PT, PT, R32, 0x1, RZ ;  /* 0x0000000120058810 */ /* 0x000fc80007ffe0ff */
[----:B------:R-:W-:Y:S02]  /*f2c0*/  @!P0 MOV R32, R5 ;  /* 0x0000000500208202 */ /* 0x000fe40000000f00 */
[----:B------:R-:W-:Y:S02]  /*f2d0*/  MOV R5, R3 ;  /* 0x0000000300057202 */ /* 0x000fe40000000f00 */
[----:B--2---:R-:W-:Y:S02]  /*f2e0*/  @!P0 PRMT R7, R10, 0x7610, R7 ;  /* 0x000076100a078816 */ /* 0x004fe40000000007 */
[----:B------:R-:W-:Y:S02]  /*f2f0*/  @!P0 PRMT R6, R11, 0x7610, R6 ;  /* 0x000076100b068816 */ /* 0x000fe40000000006 */
[----:B---3--:R-:W-:Y:S02]  /*f300*/  @!P0 IADD3 R24, PT, PT, R4, UR5, RZ ;  /* 0x0000000504188c10 */ /* 0x008fe4000fffe0ff */
[----:B------:R-:W-:Y:S01]  /*f310*/  MOV R4, R2 ;  /* 0x0000000200047202 */ /* 0x000fe20000000f00 */
[----:B-1----:R-:W-:Y:S01]  /*f320*/  IMAD.WIDE R2, R33, 0x4, R8 ;  /* 0x0000000421027825 */ /* 0x002fe200078e0208 */
[----:B------:R-:W-:-:S02]  /*f330*/  @!P0 PRMT R7, R7, 0x7610, R10 ;  /* 0x0000761007078816 */ /* 0x000fc4000000000a */
[----:B------:R-:W-:Y:S01]  /*f340*/  @!P0 PRMT R6, R6, 0x7610, R11 ;  /* 0x0000761006068816 */ /* 0x000fe2000000000b */
[----:B0-----:R-:W-:Y:S06]  /*f350*/  BRA.U !UP0, `(.L_x_1508) ;  /* 0x0000001d082c7547 */ /* 0x001fec000b800000 */
[----:B------:R-:W2:Y:S01]  /*f360*/  LDG.E.128.CONSTANT R8, desc[UR12][R2.64] ;  /* 0x0000000c02087981 */ /* 0x000ea2000c1e9d00 */
[----:B-----5:R-:W-:Y:S01]  /*f370*/  SHF.R.U32.HI R20, RZ, 0xf, R16 ;  /* 0x0000000fff147819 */ /* 0x020fe20000011610 */
[----:B------:R-:W-:Y:S01]  /*f380*/  HFMA2 R42, -RZ, RZ, 0, 0.125 ;  /* 0x00003000ff2a7431 */ /* 0x000fe200000001ff */
[----:B------:R-:W-:Y:S01]  /*f390*/  SHF.R.U32.HI R22, RZ, 0xf, R18 ;  /* 0x0000000fff167819 */ /* 0x000fe20000011612 */
[----:B------:R-:W-:Y:S01]  /*f3a0*/  UISETP.NE.AND UP0, UPT, UR6, 0x1, UPT ;  /* 0x000000010600788c */ /* 0x000fe2000bf05270 */
[----:B------:R-:W-:Y:S02]  /*f3b0*/  SHF.R.U32.HI R39, RZ, 0xf, R19 ;  /* 0x0000000fff277819 */ /* 0x000fe40000011613 */
[--C-:B------:R-:W-:Y:S02]  /*f3c0*/  SHF.R.U32.HI R21, RZ, 0xf, R17.reuse ;  /* 0x0000000fff157819 */ /* 0x100fe40000011611 */
[----:B------:R-:W-:Y:S02]  /*f3d0*/  LOP3.LUT R36, R17, 0x380038, RZ, 0xc0, !PT ;  /* 0x0038003811247812 */ /* 0x000fe400078ec0ff */
[----:B------:R-:W-:-:S02]  /*f3e0*/  SHF.R.U32.HI R71, RZ, 0x6, R17 ;  /* 0x00000006ff477819 */ /* 0x000fc40000011611 */
[----:B------:R-:W-:Y:S02]  /*f3f0*/  LOP3.LUT R77, R17, 0x70007, RZ, 0xc0, !PT ;  /* 0x00070007114d7812 */ /* 0x000fe400078ec0ff */
[----:B------:R-:W-:Y:S02]  /*f400*/  SHF.R.U32.HI R17, RZ, 0xe, R12 ;  /* 0x0000000eff117819 */ /* 0x000fe4000001160c */
[----:B------:R-:W-:Y:S02]  /*f410*/  LOP3.LUT R20, R20, 0x10001, RZ, 0xc0, !PT ;  /* 0x0001000114147812 */ /* 0x000fe400078ec0ff */
[C---:B------:R-:W-:Y:S02]  /*f420*/  LOP3.LUT R34, R16.reuse, 0x380038, RZ, 0xc0, !PT ;  /* 0x0038003810227812 */ /* 0x040fe400078ec0ff */
[----:B------:R-:W-:Y:S02]  /*f430*/  SHF.R.U32.HI R69, RZ, 0x6, R16 ;  /* 0x00000006ff457819 */ /* 0x000fe40000011610 */
[----:B------:R-:W-:-:S02]  /*f440*/  LOP3.LUT R79, R16, 0x70007, RZ, 0xc0, !PT ;  /* 0x00070007104f7812 */ /* 0x000fc400078ec0ff */
[----:B------:R-:W-:Y:S02]  /*f450*/  SHF.R.U32.HI R23, RZ, 0xe, R14 ;  /* 0x0000000eff177819 */ /* 0x000fe4000001160e */
        /* <DEDUP_REMOVED lines=14> */
[----:B------:R-:W-:Y:S02]  /*f540*/  LOP3.LUT R14, R20, 0x20002, R17, 0xf8, !PT ;  /* 0x00020002140e7812 */ /* 0x000fe400078ef811 */
[----:B------:R-:W-:Y:S02]  /*f550*/  LOP3.LUT R38, R18, 0x380038, RZ, 0xc0, !PT ;  /* 0x0038003812267812 */ /* 0x000fe400078ec0ff */
[----:B------:R-:W-:-:S02]  /*f560*/  SHF.R.U32.HI R73, RZ, 0x6, R18 ;  /* 0x00000006ff497819 */ /* 0x000fc40000011612 */
[----:B------:R-:W-:Y:S02]  /*f570*/  LOP3.LUT R81, R18, 0x70007, RZ, 0xc0, !PT ;  /* 0x0007000712517812 */ /* 0x000fe400078ec0ff */
[C---:B------:R-:W-:Y:S02]  /*f580*/  LOP3.LUT R43, R15.reuse, 0x380038, RZ, 0xc0, !PT ;  /* 0x003800380f2b7812 */ /* 0x040fe400078ec0ff */
[----:B------:R-:W-:Y:S02]  /*f590*/  SHF.R.U32.HI R88, RZ, 0x6, R15 ;  /* 0x00000006ff587819 */ /* 0x000fe4000001160f */
[----:B------:R-:W-:Y:S02]  /*f5a0*/  LOP3.LUT R80, R15, 0x70007, RZ, 0xc0, !PT ;  /* 0x000700070f507812 */ /* 0x000fe400078ec0ff */
[----:B------:R-:W-:Y:S02]  /*f5b0*/  LOP3.LUT R40, R22, 0x20002, R23, 0xf8, !PT ;  /* 0x0002000216287812 */ /* 0x000fe400078ef817 */
[----:B------:R-:W-:-:S02]  /*f5c0*/  LOP3.LUT R17, R39, 0x20002, R44, 0xf8, !PT ;  /* 0x0002000227117812 */ /* 0x000fc400078ef82c */
[C---:B------:R-:W-:Y:S02]  /*f5d0*/  LOP3.LUT R18, R13.reuse, 0x380038, RZ, 0xc0, !PT ;  /* 0x003800380d127812 */ /* 0x040fe400078ec0ff */
[----:B------:R-:W-:Y:S02]  /*f5e0*/  SHF.R.U32.HI R84, RZ, 0x6, R13 ;  /* 0x00000006ff547819 */ /* 0x000fe4000001160d */
        /* <DEDUP_REMOVED lines=8> */
[----:B------:R-:W-:Y:S02]  /*f670*/  LOP3.LUT R18, R86, 0x380038, RZ, 0xc0, !PT ;  /* 0x0038003856127812 */ /* 0x000fe400078ec0ff */
[----:B------:R-:W-:Y:S01]  /*f680*/  LOP3.LUT R41, R41, 0x64006400, RZ, 0xfc, !PT ;  /* 0x6400640029297812 */ /* 0x000fe200078efcff */
[-C--:B------:R-:W-:Y:S01]  /*f690*/  HFMA2 R65, R65, R42.reuse.H0_H0, -132, -132 ;  /* 0xd820d82041417431 */ /* 0x080fe2000004002a */
[----:B------:R-:W-:Y:S02]  /*f6a0*/  LOP3.LUT R55, R18, 0x64006400, RZ, 0xfc, !PT ;  /* 0x6400640012377812 */ /* 0x000fe400078efcff */
[----:B------:R-:W-:Y:S01]  /*f6b0*/  MOV R37, 0x2400 ;  /* 0x0000240000257802 */ /* 0x000fe20000000f00 */
        /* <DEDUP_REMOVED lines=9> */
[----:B--2---:R-:W-:Y:S02]  /*f750*/  SHF.R.U32.HI R90, RZ, 0xd, R11 ;  /* 0x0000000dff5a7819 */ /* 0x004fe4000001160b */
[----:B------:R-:W-:-:S02]  /*f760*/  SHF.R.U32.HI R22, RZ, 0xd, R9 ;  /* 0x0000000dff167819 */ /* 0x000fc40000011609 */
[C---:B------:R-:W-:Y:S02]  /*f770*/  LOP3.LUT R15, R9.reuse, 0x380038, RZ, 0xc0, !PT ;  /* 0x00380038090f7812 */ /* 0x040fe400078ec0ff */
[----:B------:R-:W-:Y:S02]  /*f780*/  SHF.R.U32.HI R92, RZ, 0x6, R9 ;  /* 0x00000006ff5c7819 */ /* 0x000fe40000011609 */
[----:B------:R-:W-:Y:S02]  /*f790*/  LOP3.LUT R87, R9, 0x70007, RZ, 0xc0, !PT ;  /* 0x0007000709577812 */ /* 0x000fe400078ec0ff */
[C---:B------:R-:W-:Y:S02]  /*f7a0*/  LOP3.LUT R44, R11.reuse, 0x380038, RZ, 0xc0, !PT ;  /* 0x003800380b2c7812 */ /* 0x040fe400078ec0ff */
[----:B------:R-:W-:Y:S02]  /*f7b0*/  SHF.R.U32.HI R94, RZ, 0x6, R11 ;  /* 0x00000006ff5e7819 */ /* 0x000fe4000001160b */
[----:B------:R-:W-:-:S02]  /*f7c0*/  LOP3.LUT R91, R11, 0x70007, RZ, 0xc0, !PT ;  /* 0x000700070b5b7812 */ /* 0x000fc400078ec0ff */
[----:B------:R-:W-:Y:S02]  /*f7d0*/  LOP3.LUT R9, R34, 0x64006400, RZ, 0xfc, !PT ;  /* 0x6400640022097812 */ /* 0x000fe400078efcff */
[----:B------:R-:W-:Y:S02]  /*f7e0*/  LOP3.LUT R11, R36, 0x64006400, RZ, 0xfc, !PT ;  /* 0x64006400240b7812 */ /* 0x000fe400078efcff */
[--C-:B------:R-:W-:Y:S01]  /*f7f0*/  SHF.R.U32.HI R21, RZ, 0xd, R8.reuse ;  /* 0x0000000dff157819 */ /* 0x100fe20000011608 */
[-C--:B------:R-:W-:Y:S01]  /*f800*/  HFMA2 R72, R9, R42.reuse.H0_H0, -132, -132 ;  /* 0xd820d82009487431 */ /* 0x080fe2000004002a */
[C---:B------:R-:W-:Y:S01]  /*f810*/  LOP3.LUT R12, R8.reuse, 0x380038, RZ, 0xc0, !PT ;  /* 0x00380038080c7812 */ /* 0x040fe200078ec0ff */
[----:B------:R-:W-:Y:S01]  /*f820*/  HFMA2 R70, R11, R42.H0_H0, -132, -132 ;  /* 0xd820d8200b467431 */ /* 0x000fe2000004002a */
[----:B------:R-:W-:Y:S02]  /*f830*/  SHF.R.U32.HI R20, RZ, 0x6, R8 ;  /* 0x00000006ff147819 */ /* 0x000fe40000011608 */
[----:B------:R-:W-:-:S02]  /*f840*/  LOP3.LUT R85, R8, 0x70007, RZ, 0xc0, !PT ;  /* 0x0007000708557812 */ /* 0x000fc400078ec0ff */
[--C-:B------:R-:W-:Y:S02]  /*f850*/  SHF.R.U32.HI R23, RZ, 0xd, R10.reuse ;  /* 0x0000000dff177819 */ /* 0x100fe4000001160a */
[C---:B------:R-:W-:Y:S02]  /*f860*/  LOP3.LUT R39, R10.reuse, 0x380038, RZ, 0xc0, !PT ;  /* 0x003800380a277812 */ /* 0x040fe400078ec0ff */
[----:B------:R-:W-:Y:S02]  /*f870*/  SHF.R.U32.HI R93, RZ, 0x6, R10 ;  /* 0x00000006ff5d7819 */ /* 0x000fe4000001160a */
[----:B------:R-:W-:Y:S02]  /*f880*/  LOP3.LUT R89, R10, 0x70007, RZ, 0xc0, !PT ;  /* 0x000700070a597812 */ /* 0x000fe400078ec0ff */
[----:B------:R-:W-:Y:S02]  /*f890*/  LOP3.LUT R90, R17, 0x40004, R90, 0xf8, !PT ;  /* 0x00040004115a7812 */ /* 0x000fe400078ef85a */
[----:B------:R-:W-:-:S02]  /*f8a0*/  LOP3.LUT R8, R69, 0x380038, RZ, 0xc0, !PT ;  /* 0x0038003845087812 */ /* 0x000fc400078ec0ff */
[----:B------:R-:W-:Y:S02]  /*f8b0*/  LOP3.LUT R17, R38, 0x64006400, RZ, 0xfc, !PT ;  /* 0x6400640026117812 */ /* 0x000fe400078efcff */
[----:B------:R-:W-:Y:S02]  /*f8c0*/  LOP3.LUT R10, R82, 0x380038, RZ, 0xc0, !PT ;  /* 0x00380038520a7812 */ /* 0x000fe400078ec0ff */
[----:B------:R-:W-:Y:S01]  /*f8d0*/  LOP3.LUT R34, R75, 0x380038, RZ, 0xc0, !PT ;  /* 0x003800384b227812 */ /* 0x000fe200078ec0ff */
[-C--:B------:R-:W-:Y:S01]  /*f8e0*/  HFMA2 R68, R17, R42.reuse.H0_H0, -132, -132 ;  /* 0xd820d82011447431 */ /* 0x080fe2000004002a */
        /* <DEDUP_REMOVED lines=14> */
[----:B------:R-:W-:Y:S01]  /*f9d0*/  LOP3.LUT R22, R13, 0x40004, R22, 0xf8, !PT ;  /* 0x000400040d167812 */ /* 0x000fe200078ef816 */
[----:B------:R-:W0:Y:S01]  /*f9e0*/  LDS.128 R16, [UR4] ;  /* 0x00000004ff107984 */ /* 0x000e220008000c00 */
        /* <DEDUP_REMOVED lines=8> */
[----:B------:R-:W-:Y:S02]  /*fa70*/  LOP3.LUT R23, R40, 0x40004, R23, 0xf8, !PT ;  /* 0x0004000428177812 */ /* 0x000fe400078ef817 */
        /* <DEDUP_REMOVED lines=27> */
[----:B------:R-:W1:Y:S01]  /*fc30*/  LDS.128 R8, [UR4+0x10] ;  /* 0x00001004ff087984 */ /* 0x000e620008000c00 */
        /* <DEDUP_REMOVED lines=27> */
[----:B------:R-:W-:Y:S01]  /*fdf0*/  HADD2 R77, R12, -1028, -1028 ;  /* 0xe404e4040c4d7430 */ /* 0x000fe20000000000 */
[----:B------:R-:W-:Y:S01]  /*fe00*/  LOP3.LUT R73, R73, 0x70007, RZ, 0xc0, !PT ;  /* 0x0007000749497812 */ /* 0x000fe200078ec0ff */
[-C--:B------:R-:W-:Y:S01]  /*fe10*/  HFMA2 R34, R34, R37.reuse.H0_H0, -20, -20 ;  /* 0xcd00cd0022227431 */ /* 0x080fe20000040025 */
[----:B------:R-:W-:Y:S01]  /*fe20*/  LOP3.LUT R71, R71, 0x70007, RZ, 0xc0, !PT ;  /* 0x0007000747477812 */ /* 0x000fe200078ec0ff */
[----:B------:R-:W-:Y:S01]  /*fe30*/  HFMA2 R37, R14, R37.H0_H0, -20, -20 ;  /* 0xcd00cd000e257431 */ /* 0x000fe20000040025 */
[----:B------:R-:W-:Y:S01]  /*fe40*/  LOP3.LUT R13, R75, 0x70007, RZ, 0xc0, !PT ;  /* 0x000700074b0d7812 */ /* 0x000fe200078ec0ff */
[----:B------:R-:W-:Y:S01]  /*fe50*/  HADD2 R75, R83, -1028, -1028 ;  /* 0xe404e404534b7430 */ /* 0x000fe20000000000 */
[----:B------:R-:W-:Y:S01]  /*fe60*/  LOP3.LUT R69, R69, 0x64006400, RZ, 0xfc, !PT ;  /* 0x6400640045457812 */ /* 0x000fe200078efcff */
[-C--:B0-----:R-:W-:Y:S01]  /*fe70*/  HFMA2 R14, R81, R16.reuse, RZ ;  /* 0x00000010510e7231 */ /* 0x081fe200000000ff */
[----:B------:R-:W-:Y:S01]  /*fe80*/  LOP3.LUT R12, R73, 0x64006400, RZ, 0xfc, !PT ;  /* 0x64006400490c7812 */ /* 0x000fe200078efcff */
[-C--:B------:R-:W-:Y:S01]  /*fe90*/  HFMA2 R73, R77, R16.reuse, RZ ;  /* 0x000000104d497231 */ /* 0x080fe200000000ff */
[----:B------:R-:W-:Y:S01]  /*fea0*/  LOP3.LUT R71, R71, 0x64006400, RZ, 0xfc, !PT ;  /* 0x6400640047477812 */ /* 0x000fe200078efcff */
[-C--:B------:R-:W-:Y:S01]  /*feb0*/  HFMA2 R15, R79, R16.reuse, RZ.H0_H0 ;  /* 0x000000104f0f7231 */ /* 0x080fe200000400ff */
[----:B------:R-:W-:Y:S01]  /*fec0*/  LOP3.LUT R13, R13, 0x64006400, RZ, 0xfc, !PT ;  /* 0x640064000d0d7812 */ /* 0x000fe200078efcff */
[----:B------:R-:W-:-:S02]  /*fed0*/  HFMA2 R16, R75, R16, RZ.H0_H0 ;  /* 0x000000104b107231 */ /* 0x000fc400000400ff */
[-C--:B------:R-:W-:Y:S02]  /*fee0*/  HFMA2 R14, R72, R17.reuse, R14 ;  /* 0x00000011480e7231 */ /* 0x080fe4000000000e */
[----:B------:R-:W-:Y:S02]  /*fef0*/  HADD2 R83, R69, -1028, -1028 ;  /* 0xe404e40445537430 */ /* 0x000fe40000000000 */
[-C--:B------:R-:W-:Y:S02]  /*ff00*/  HFMA2 R95, R68, R17.reuse, R73 ;  /* 0x00000011445f7231 */ /* 0x080fe40000000049 */
        /* <DEDUP_REMOVED lines=13> */
[----:B------:R-:W0:Y:S01]  /*ffe0*/  LDS.128 R12, [UR4+0x20] ;  /* 0x00002004ff0c7984 */ /* 0x000e220008000c00 */
[-C--:B------:R-:W-:Y:S01]  /*fff0*/  HFMA2 R18, R64, R19.reuse, R16 ;  /* 0x0000001340127231 */ /* 0x080fe20000000010 */
[----:B------:R-:W-:Y:S01]  /*10000*/  LOP3.LUT R16, R78, 0x64006400, RZ, 0xfc, !PT ;  /* 0x640064004e107812 */ /* 0x000fe200078efcff */
[----:B------:R-:W-:-:S02]  /*10010*/  HFMA2 R96, R60, R19, R96 ;  /* 0x000000133c607231 */ /* 0x000fc40000000060 */
[-C--:B------:R-:W-:Y:S01]  /*10020*/  HFMA2 R95, R62, R19.reuse, R17 ;  /* 0x000000133e5f7231 */ /* 0x080fe20000000011 */
[----:B------:R-:W-:Y:S01]  /*10030*/  LOP3.LUT R17, R80, 0x64006400, RZ, 0xfc, !PT ;  /* 0x6400640050117812 */ /* 0x000fe200078efcff */
[----:B------:R-:W-:Y:S02]  /*10040*/  HADD2 R78, R76, -1028, -1028 ;  /* 0xe404e4044c4e7430 */ /* 0x000fe40000000000 */
[-C--:B-1----:R-:W-:Y:S02]  /*10050*/  HFMA2 R18, R51, R8.reuse, R18 ;  /* 0x0000000833127231 */ /* 0x082fe40000000012 */
        /* <DEDUP_REMOVED lines=10> */
[----:B------:R-:W-:Y:S01]  /*10100*/  HADD2 R74, R17, -1028, -1028 ;  /* 0xe404e404114a7430 */ /* 0x000fe20000000000 */
[----:B------:R-:W-:Y:S01]  /*10110*/  LOP3.LUT R87, R87, 0x64006400, RZ, 0xfc, !PT ;  /* 0x6400640057577812 */ /* 0x000fe200078efcff */
[----:B------:R-:W-:Y:S02]  /*10120*/  HFMA2 R8, R78, R9, R95 ;  /* 0x000000094e087231 */ /* 0x000fe4000000005f */
[----:B------:R-:W-:-:S02]  /*10130*/  HFMA2 R95, R67, R10, R18 ;  /* 0x0000000a435f7231 */ /* 0x000fc40000000012 */
[----:B------:R-:W-:Y:S02]  /*10140*/  HFMA2 R9, R74, R9, R97 ;  /* 0x000000094a097231 */ /* 0x000fe40000000061 */
[-C--:B------:R-:W-:Y:S02]  /*10150*/  HFMA2 R97, R63, R10.reuse, R16 ;  /* 0x0000000a3f617231 */ /* 0x080fe40000000010 */
[-C--:B------:R-:W-:Y:S01]  /*10160*/  HFMA2 R96, R65, R10.reuse, R8 ;  /* 0x0000000a41607231 */ /* 0x080fe20000000008 */
[----:B------:R-:W1:Y:S01]  /*10170*/  LDS.128 R16, [UR4+0x30] ;  /* 0x00003004ff107984 */ /* 0x000e620008000c00 */
        /* <DEDUP_REMOVED lines=18> */
[----:B------:R-:W-:Y:S02]  /*102a0*/  HFMA2 R10, R53, R12, R10 ;  /* 0x0000000c350a7231 */ /* 0x000fe4000000000a */
        /* <DEDUP_REMOVED lines=12> */
[-C--:B------:R-:W-:Y:S01]  /*10370*/  HFMA2 R95, R91, R14.reuse, R95 ;  /* 0x0000000e5b5f7231 */ /* 0x080fe2000000005f */
[----:B------:R-:W-:Y:S01]  /*10380*/  LOP3.LUT R92, R92, 0x64006400, RZ, 0xfc, !PT ;  /* 0x640064005c5c7812 */ /* 0x000fe200078efcff */
[-C--:B------:R-:W-:Y:S02]  /*10390*/  HFMA2 R97, R87, R14.reuse, R97 ;  /* 0x0000000e57617231 */ /* 0x080fe40000000061 */
[-C--:B------:R-:W-:Y:S01]  /*103a0*/  HFMA2 R96, R89, R14.reuse, R96 ;  /* 0x0000000e59607231 */ /* 0x080fe20000000060 */
[----:B------:R-:W-:Y:S01]  /*103b0*/  LOP3.LUT R93, R93, 0x64006400, RZ, 0xfc, !PT ;  /* 0x640064005d5d7812 */ /* 0x000fe200078efcff */
[----:B------:R-:W-:Y:S01]  /*103c0*/  HFMA2 R10, R85, R14, R10 ;  /* 0x0000000e550a7231 */ /* 0x000fe2000000000a */
[----:B------:R-:W-:Y:S01]  /*103d0*/  LOP3.LUT R94, R94, 0x64006400, RZ, 0xfc, !PT ;  /* 0x640064005e5e7812 */ /* 0x000fe200078efcff */
[----:B------:R-:W-:Y:S02]  /*103e0*/  HFMA2 R8, R56, R15, R95 ;  /* 0x0000000f38087231 */ /* 0x000fe4000000005f */
[----:B------:R-:W-:-:S02]  /*103f0*/  HADD2 R99, R20, -1028, -1028 ;  /* 0xe404e40414637430 */ /* 0x000fc40000000000 */
[-C--:B------:R-:W-:Y:S02]  /*10400*/  HFMA2 R9, R52, R15.reuse, R97 ;  /* 0x0000000f34097231 */ /* 0x080fe40000000061 */
[-C--:B------:R-:W-:Y:S01]  /*10410*/  HFMA2 R96, R54, R15.reuse, R96 ;  /* 0x0000000f36607231 */ /* 0x080fe20000000060 */
[----:B------:R-:W-:Y:S01]  /*10420*/  LOP3.LUT R21, R21, 0x64006400, RZ, 0xfc, !PT ;  /* 0x6400640015157812 */ /* 0x000fe200078efcff */
[----:B------:R-:W-:Y:S02]  /*10430*/  HADD2 R97, R92, -1028, -1028 ;  /* 0xe404e4045c617430 */ /* 0x000fe40000000000 */
[----:B-1----:R-:W-:Y:S02]  /*10440*/  HFMA2 R8, R99, R16, R8 ;  /* 0x0000001063087231 */ /* 0x002fe40000000008 */
[----:B------:R-:W-:Y:S01]  /*10450*/  HADD2 R95, R93, -1028, -1028 ;  /* 0xe404e4045d5f7430 */ /* 0x000fe20000000000 */
[----:B------:R-:W-:Y:S01]  /*10460*/  LOP3.LUT R22, R22, 0x64006400, RZ, 0xfc, !PT ;  /* 0x6400640016167812 */ /* 0x000fe200078efcff */
[----:B------:R-:W-:Y:S01]  /*10470*/  HFMA2 R15, R50, R15, R10 ;  /* 0x0000000f320f7231 */ /* 0x000fe2000000000a */
[----:B------:R-:W-:Y:S01]  /*10480*/  LOP3.LUT R23, R23, 0x64006400, RZ, 0xfc, !PT ;  /* 0x6400640017177812 */ /* 0x000fe200078efcff */
[----:B------:R-:W-:-:S02]  /*10490*/  HADD2 R93, R94, -1028, -1028 ;  /* 0xe404e4045e5d7430 */ /* 0x000fc40000000000 */
[-C--:B------:R-:W-:Y:S02]  /*104a0*/  HFMA2 R10, R95, R16.reuse, R9 ;  /* 0x000000105f0a7231 */ /* 0x080fe40000000009 */
[-C--:B------:R-:W-:Y:S02]  /*104b0*/  HFMA2 R96, R97, R16.reuse, R96 ;  /* 0x0000001061607231 */ /* 0x080fe40000000060 */
[-C--:B------:R-:W-:Y:S02]  /*104c0*/  HFMA2 R9, R48, R17.reuse, R8 ;  /* 0x0000001130097231 */ /* 0x080fe40000000008 */
[----:B------:R-:W-:Y:S02]  /*104d0*/  HFMA2 R15, R93, R16, R15 ;  /* 0x000000105d0f7231 */ /* 0x000fe4000000000f */
[-C--:B------:R-:W-:Y:S02]  /*104e0*/  HFMA2 R10, R44, R17.reuse, R10 ;  /* 0x000000112c0a7231 */ /* 0x080fe4000000000a */
[-C--:B------:R-:W-:Y:S01]  /*104f0*/  HFMA2 R8, R46, R17.reuse, R96 ;  /* 0x000000112e087231 */ /* 0x080fe20000000060 */
[----:B------:R-:W-:Y:S01]  /*10500*/  LOP3.LUT R96, R90, 0x64006400, RZ, 0xfc, !PT ;  /* 0x640064005a607812 */ /* 0x000fe200078efcff */
        /* <DEDUP_REMOVED lines=176> */
.L_x_1508:
        /* <DEDUP_REMOVED lines=8> */
.L_x_1507:
[----:B------:R-:W1:Y:S02]  /*11090*/  LDCU UR8, c[0x0][0x3dc] ;  /* 0x00007b80ff0877ac */ /* 0x000e640008000800 */
[----:B-1----:R-:W-:-:S04]  /*110a0*/  UISETP.LT.AND UP0, UPT, UR7, UR8, UPT ;  /* 0x000000080700728c */ /* 0x002fc8000bf01270 */
[----:B------:R-:W-:-:S04]  /*110b0*/  USEL UR7, UR7, UR8, UP0 ;  /* 0x0000000807077287 */ /* 0x000fc80008000000 */
[----:B------:R-:W-:-:S09]  /*110c0*/  UISETP.GT.AND UP0, UPT, UR7, UR5, UPT ;  /* 0x000000050700728c */ /* 0x000fd2000bf04270 */
[----:B------:R-:W-:Y:S05]  /*110d0*/  BRA.U !UP0, `(.L_x_1510) ;  /* 0x0000001108247547 */ /* 0x000fea000b800000 */
[----:B------:R-:W1:Y:S01]  /*110e0*/  LDCU.64 UR8, c[0x0][0x3b8] ;  /* 0x00007700ff0877ac */ /* 0x000e620008000a00 */
[----:B------:R-:W-:Y:S02]  /*110f0*/  UIADD3 UR4, UPT, UPT, UR4, 0x90, URZ ;  /* 0x0000009004047890 */ /* 0x000fe4000fffe0ff */
[----:B-1----:R-:W-:-:S04]  /*11100*/  UIMAD.WIDE.U32 UR8, UR5, 0x4, UR8 ;  /* 0x00000004050878a5 */ /* 0x002fc8000f8e0008 */
[----:B------:R-:W-:-:S04]  /*11110*/  UIADD3 UR10, UP0, UPT, UR8, 0x2, URZ ;  /* 0x00000002080a7890 */ /* 0x000fc8000ff1e0ff */
[----:B------:R-:W-:Y:S02]  /*11120*/  UIADD3.X UR8, UPT, UPT, URZ, UR9, URZ, UP0, !UPT ;  /* 0x00000009ff087290 */ /* 0x000fe400087fe4ff */
[----:B------:R-:W-:-:S04]  /*11130*/  MOV R0, UR10 ;  /* 0x0000000a00007c02 */ /* 0x000fc80008000f00 */
[----:B0-----:R-:W-:-:S07]  /*11140*/  MOV R3, UR8 ;  /* 0x0000000800037c02 */ /* 0x001fce0008000f00 */
.L_x_1512:
[----:B------:R-:W-:-:S13]  /*11150*/  ISETP.NE.AND P0, PT, R24, UR5, PT ;  /* 0x0000000518007c0c */ /* 0x000fda000bf05270 */
[----:B-----5:R-:W-:Y:S02]  /*11160*/  @!P0 LEA R8, R32, R1, 0x3 ;  /* 0x0000000120088211 */ /* 0x020fe400078e18ff */
[----:B------:R-:W-:-:S04]  /*11170*/  @!P0 MOV R2, R0 ;  /* 0x0000000000028202 */ /* 0x000fc80000000f00 */
[----:B------:R-:W2:Y:S04]  /*11180*/  @!P0 LDL.64 R8, [R8+0x8] ;  /* 0x0000080008088983 */ /* 0x000ea80000100a00 */
[----:B------:R-:W3:Y:S01]  /*11190*/  @!P0 LDG.E.U16.CONSTANT R2, desc[UR12][R2.64] ;  /* 0x0000000c02028981 */ /* 0x000ee2000c1e9500 */
[----:B------:R-:W-:Y:S01]  /*111a0*/  UISETP.GE.AND UP0, UPT, UR6, 0x1, UPT ;  /* 0x000000010600788c */ /* 0x000fe2000bf06270 */
[----:B------:R-:W-:-:S04]  /*111b0*/  @!P0 IADD3 R10, PT, PT, R32, 0x1, RZ ;  /* 0x00000001200a8810 */ /* 0x000fc80007ffe0ff */
[----:B------:R-:W-:Y:S02]  /*111c0*/  @!P0 MOV R32, R10 ;  /* 0x0000000a00208202 */ /* 0x000fe40000000f00 */
[----:B--2---:R-:W-:Y:S02]  /*111d0*/  @!P0 PRMT R7, R8, 0x7610, R7 ;  /* 0x0000761008078816 */ /* 0x004fe40000000007 */
[----:B------:R-:W-:Y:S02]  /*111e0*/  @!P0 PRMT R6, R9, 0x7610, R6 ;  /* 0x0000761009068816 */ /* 0x000fe40000000006 */
[----:B------:R-:W-:Y:S02]  /*111f0*/  @!P0 PRMT R7, R7, 0x7610, R8 ;  /* 0x0000761007078816 */ /* 0x000fe40000000008 */
[----:B------:R-:W-:Y:S02]  /*11200*/  @!P0 PRMT R6, R6, 0x7610, R9 ;  /* 0x0000761006068816 */ /* 0x000fe40000000009 */
[----:B---3--:R-:W-:Y:S01]  /*11210*/  @!P0 IADD3 R24, PT, PT, R2, UR5, RZ ;  /* 0x0000000502188c10 */ /* 0x008fe2000fffe0ff */
[----:B------:R-:W-:Y:S06]  /*11220*/  BRA.U !UP0, `(.L_x_1511) ;  /* 0x0000000d08b07547 */ /* 0x000fec000b800000 */
[----:B------:R-:W2:Y:S01]  /*11230*/  LDG.E.128.CONSTANT R8, desc[UR12][R4.64] ;  /* 0x0000000c04087981 */ /* 0x000ea2000c1e9d00 */
[----:B------:R-:W-:Y:S01]  /*11240*/  HFMA2 R38, -RZ, RZ, 0, 0.25 ;  /* 0x00003400ff267431 */ /* 0x000fe200000001ff */
[----:B------:R-:W-:Y:S01]  /*11250*/  MOV R46, 0x2c00 ;  /* 0x00002c00002e7802 */ /* 0x000fe20000000f00 */
[----:B------:R-:W-:Y:S01]  /*11260*/  HFMA2 R58, -RZ, RZ, 0, 0.015625 ;  /* 0x00002400ff3a7431 */ /* 0x000fe200000001ff */
[----:B------:R-:W-:Y:S02]  /*11270*/  UISETP.NE.AND UP0, UPT, UR6, 0x1, UPT ;  /* 0x000000010600788c */ /* 0x000fe4000bf05270 */
        /* <DEDUP_REMOVED lines=18> */
[----:B------:R-:W-:Y:S02]  /*113a0*/  SHF.R.U32.HI R41, RZ, 0x8, R11 ;  /* 0x00000008ff297819 */ /* 0x000fe4000001160b */
[----:B------:R-:W-:Y:S02]  /*113b0*/  LOP3.LUT R16, R8, 0x64006400, RZ, 0xfc, !PT ;  /* 0x6400640008107812 */ /* 0x000fe400078efcff */
[----:B------:R-:W-:-:S02]  /*113c0*/  LOP3.LUT R18, R9, 0x64006400, RZ, 0xfc, !PT ;  /* 0x6400640009127812 */ /* 0x000fc400078efcff */
[----:B------:R-:W-:Y:S01]  /*113d0*/  LOP3.LUT R20, R10, 0x64006400, RZ, 0xfc, !PT ;  /* 0x640064000a147812 */ /* 0x000fe200078efcff */
[-C--:B------:R-:W-:Y:S01]  /*113e0*/  HFMA2 R16, R16, R38.reuse.H1_H1, -258, -258 ;  /* 0xdc08dc0810107431 */ /* 0x080fe20000060026 */
[C---:B------:R-:W-:Y:S01]  /*113f0*/  LOP3.LUT R15, R11.reuse, 0x300030, RZ, 0xc0, !PT ;  /* 0x003000300b0f7812 */ /* 0x040fe200078ec0ff */
[-C--:B------:R-:W-:Y:S01]  /*11400*/  HFMA2 R18, R18, R38.reuse.H1_H1, -258, -258 ;  /* 0xdc08dc0812127431 */ /* 0x080fe20000060026 */
[C---:B------:R-:W-:Y:S01]  /*11410*/  LOP3.LUT R54, R11.reuse, 0xc000c0, RZ, 0xc0, !PT ;  /* 0x00c000c00b367812 */ /* 0x040fe200078ec0ff */
[----:B------:R-:W-:Y:S01]  /*11420*/  HFMA2 R20, R20, R38.H1_H1, -258, -258 ;  /* 0xdc08dc0814147431 */ /* 0x000fe20000060026 */
        /* <DEDUP_REMOVED lines=38> */
[----:B------:R-:W1:Y:S01]  /*11690*/  LDS.128 R12, [UR4+-0x80] ;  /* 0xffff8004ff0c7984 */ /* 0x000e620008000c00 */
        /* <DEDUP_REMOVED lines=17> */
[----:B------:R-:W-:Y:S01]  /*117b0*/  HADD2 R47, R49, -1026, -1026 ;  /* 0xe402e402312f7430 */ /* 0x000fe20000000000 */
[----:B------:R-:W-:Y:S01]  /*117c0*/  LOP3.LUT R57, R57, 0x64006400, RZ, 0xfc, !PT ;  /* 0x6400640039397812 */ /* 0x000fe200078efcff */
[----:B------:R-:W-:Y:S01]  /*117d0*/  HADD2 R45, R45, -1026, -1026 ;  /* 0xe402e4022d2d7430 */ /* 0x000fe20000000000 */
[----:B------:R-:W-:Y:S01]  /*117e0*/  LOP3.LUT R43, R43, 0x30003, RZ, 0xc0, !PT ;  /* 0x000300032b2b7812 */ /* 0x000fe200078ec0ff */
[----:B------:R-:W-:Y:S01]  /*117f0*/  HADD2 R49, R51, -1026, -1026 ;  /* 0xe402e40233317430 */ /* 0x000fe20000000000 */
[----:B------:R-:W-:Y:S01]  /*11800*/  LOP3.LUT R42, R42, 0x30003, RZ, 0xc0, !PT ;  /* 0x000300032a2a7812 */ /* 0x000fe200078ec0ff */
[-C--:B------:R-:W-:Y:S01]  /*11810*/  HFMA2 R50, R56, R58.reuse.H1_H1, -18, -18 ;  /* 0xcc80cc8038327431 */ /* 0x080fe2000006003a */
[----:B------:R-:W-:Y:S01]  /*11820*/  LOP3.LUT R40, R40, 0x30003, RZ, 0xc0, !PT ;  /* 0x0003000328287812 */ /* 0x000fe200078ec0ff */
[----:B------:R-:W-:Y:S01]  /*11830*/  HADD2 R51, R55, -1026, -1026 ;  /* 0xe402e40237337430 */ /* 0x000fe20000000000 */
[----:B------:R-:W-:Y:S01]  /*11840*/  LOP3.LUT R42, R42, 0x64006400, RZ, 0xfc, !PT ;  /* 0x640064002a2a7812 */ /* 0x000fe200078efcff */
[-C--:B------:R-:W-:Y:S01]  /*11850*/  HFMA2 R54, R54, R58.reuse.H1_H1, -18, -18 ;  /* 0xcc80cc8036367431 */ /* 0x080fe2000006003a */
[----:B------:R-:W-:Y:S01]  /*11860*/  LOP3.LUT R40, R40, 0x64006400, RZ, 0xfc, !PT ;  /* 0x6400640028287812 */ /* 0x000fe200078efcff */
[----:B------:R-:W-:-:S02]  /*11870*/  HFMA2 R56, R53, R58.H1_H1, -18, -18 ;  /* 0xcc80cc8035387431 */ /* 0x000fc4000006003a */
[----:B0-----:R-:W-:Y:S02]  /*11880*/  HFMA2 R53, R45, R8, RZ ;  /* 0x000000082d357231 */ /* 0x001fe400000000ff */
[----:B------:R-:W-:Y:S02]  /*11890*/  HFMA2 R58, R57, R58.H1_H1, -18, -18 ;  /* 0xcc80cc80393a7431 */ /* 0x000fe4000006003a */
[-C--:B------:R-:W-:Y:S02]  /*118a0*/  HFMA2 R57, R49, R8.reuse, RZ ;  /* 0x0000000831397231 */ /* 0x080fe400000000ff */
[-C--:B------:R-:W-:Y:S02]  /*118b0*/  HFMA2 R55, R47, R8.reuse, RZ.H0_H0 ;  /* 0x000000082f377231 */ /* 0x080fe400000400ff */
[----:B------:R-:W-:Y:S02]  /*118c0*/  HFMA2 R53, R2, R9, R53 ;  /* 0x0000000902357231 */ /* 0x000fe40000000035 */
        /* <DEDUP_REMOVED lines=10> */
[-C--:B------:R-:W-:Y:S01]  /*11970*/  HFMA2 R10, R46, R11.reuse, R55 ;  /* 0x0000000b2e0a7231 */ /* 0x080fe20000000037 */
[----:B------:R-:W-:Y:S01]  /*11980*/  LOP3.LUT R41, R43, 0x64006400, RZ, 0xfc, !PT ;  /* 0x640064002b297812 */ /* 0x000fe200078efcff */
[----:B------:R-:W-:Y:S01]  /*11990*/  HADD2 R43, R42, -1026, -1026 ;  /* 0xe402e4022a2b7430 */ /* 0x000fe20000000000 */
[----:B------:R-:W-:Y:S01]  /*119a0*/  LOP3.LUT R8, R8, 0x64006400, RZ, 0xfc, !PT ;  /* 0x6400640008087812 */ /* 0x000fe200078efcff */
[-C--:B------:R-:W-:Y:S02]  /*119b0*/  HFMA2 R57, R48, R11.reuse, R57 ;  /* 0x0000000b30397231 */ /* 0x080fe40000000039 */
[----:B------:R-:W-:-:S02]  /*119c0*/  HFMA2 R59, R50, R11, R59 ;  /* 0x0000000b323b7231 */ /* 0x000fc4000000003b */
[----:B------:R-:W-:Y:S02]  /*119d0*/  HADD2 R41, R41, -1026, -1026 ;  /* 0xe402e40229297430 */ /* 0x000fe40000000000 */
[----:B------:R-:W-:Y:S02]  /*119e0*/  HADD2 R53, R40, -1026, -1026 ;  /* 0xe402e40228357430 */ /* 0x000fe40000000000 */
[----:B------:R-:W-:Y:S02]  /*119f0*/  HADD2 R55, R8, -1026, -1026 ;  /* 0xe402e40208377430 */ /* 0x000fe40000000000 */
        /* <DEDUP_REMOVED lines=27> */
[----:B------:R-:W1:Y:S01]  /*11bb0*/  LDS.128 R12, [UR4] ;  /* 0x00000004ff0c7984 */ /* 0x000e620008000c00 */
        /* <DEDUP_REMOVED lines=83> */
.L_x_1511:
[----:B------:R-:W0:Y:S01]  /*120f0*/  LDC R33, c[0x0][0x3ac] ;  /* 0x0000eb00ff217b82 */ /* 0x000e220000000800 */
[----:B------:R-:W-:Y:S01]  /*12100*/  UIADD3 UR5, UPT, UPT, UR5, 0x10, URZ ;  /* 0x0000001005057890 */ /* 0x000fe2000fffe0ff */
[----:B------:R-:W-:Y:S01]  /*12110*/  IADD3 R0, P0, PT, R0, 0x40, RZ ;  /* 0x0000004000007810 */ /* 0x000fe20007f1e0ff */
[----:B------:R-:W-:Y:S02]  /*12120*/  UIADD3 UR4, UPT, UPT, UR4, 0x20, URZ ;  /* 0x0000002004047890 */ /* 0x000fe4000fffe0ff */
[----:B------:R-:W-:Y:S01]  /*12130*/  UISETP.GE.AND UP0, UPT, UR5, UR7, UPT ;  /* 0x000000070500728c */ /* 0x000fe2000bf06270 */
[----:B------:R-:W-:Y:S01]  /*12140*/  IADD3.X R3, PT, PT, RZ, R3, RZ, P0, !PT ;  /* 0x00000003ff037210 */ /* 0x000fe200007fe4ff */
[----:B0-----:R-:W-:-:S07]  /*12150*/  IMAD.WIDE R4, R33, 0x4, R4 ;  /* 0x0000000421047825 */ /* 0x001fce00078e0204 */
[----:B------:R-:W-:Y:S05]  /*12160*/  BRA.U !UP0, `(.L_x_1512) ;  /* 0xffffffed08f87547 */ /* 0x000fea000b83ffff */
.L_x_1510:
[----:B------:R-:W-:-:S13]  /*12170*/  ISETP.LT.AND P0, PT, RZ, UR6, PT ;  /* 0x00000006ff007c0c */ /* 0x000fda000bf01270 */
        /* <DEDUP_REMOVED lines=9> */
[----:B0-----:R-:W-:-:S04]  /*12210*/  MOV R2, R4 ;  /* 0x0000000400027202 */ /* 0x001fc80000000f00 */
[----:B------:R-:W-:-:S07]  /*12220*/  MOV R0, R2 ;  /* 0x0000000200007202 */ /* 0x000fce0000000f00 */
.L_x_1516:
[----:B------:R-:W0:Y:S02]  /*12230*/  LDS R2, [R0] ;  /* 0x0000000000027984 */ /* 0x000e240000000800 */
[----:B0-----:R-:W-:-:S05]  /*12240*/  HADD2 R3, R2, R30 ;  /* 0x0000001e02037230 */ /* 0x001fca0000000000 */
[----:B------:R-:W0:Y:S02]  /*12250*/  ATOMS.CAST.SPIN P0, [R0], R2, R3 ;  /* 0x000000020000758d */ /* 0x000e240001800003 */
[----:B0-----:R-:W-:Y:S05]  /*12260*/  @!P0 BRA `(.L_x_1516) ;  /* 0xfffffffc00f08947 */ /* 0x001fea000383ffff */
[----:B------:R-:W-:Y:S05]  /*12270*/  BRA `(.L_x_1514) ;  /* 0x00000000000c7947 */ /* 0x000fea0003800000 */
.L_x_1515:
[----:B------:R-:W0:Y:S02]  /*12280*/  LD.E R0, desc[UR12][R4.64] ;  /* 0x0000000c04007980 */ /* 0x000e24000c101900 */
[----:B0-----:R-:W-:-:S05]  /*12290*/  IADD3 R3, PT, PT, R30, R0, RZ ;  /* 0x000000001e037210 */ /* 0x001fca0007ffe0ff */
[----:B------:R1:W-:Y:S02]  /*122a0*/  ST.E desc[UR12][R4.64], R3 ;  /* 0x0000000304007985 */ /* 0x0003e4000c10190c */
.L_x_1514:
[----:B------:R-:W-:Y:S05]  /*122b0*/  BSYNC.RECONVERGENT B0 ;  /* 0x0000000000007941 */ /* 0x000fea0003800200 */
.L_x_1513:
[----:B------:R2:W-:Y:S01]  /*122c0*/  ATOM.E.ADD.F16x2.RN.STRONG.GPU P0, RZ, desc[UR12][R4.64+0x4], R29 ;  /* 0x8000041d04ff79a2 */ /* 0x0005e2000c10e10c */
[----:B------:R-:W-:Y:S04]  /*122d0*/  BSSY.RECONVERGENT B0, `(.L_x_1517) ;  /* 0x000000e000007945 */ /* 0x000fe80003800200 */
[----:B--2---:R-:W-:Y:S05]  /*122e0*/  @P0 BRA `(.L_x_1518) ;  /* 0x0000000000300947 */ /* 0x004fea0003800000 */
[----:B------:R-:W2:Y:S02]  /*122f0*/  QSPC.E.S P0, RZ, [R4+0x4] ;  /* 0x0000040004ff73aa */ /* 0x000ea40000000500 */
[----:B--2---:R-:W-:Y:S05]  /*12300*/  @!P0 BRA `(.L_x_1519) ;  /* 0x00000000001c8947 */ /* 0x004fea0003800000 */
[----:B0-----:R-:W-:-:S04]  /*12310*/  MOV R2, R4 ;  /* 0x0000000400027202 */ /* 0x001fc80000000f00 */
[----:B------:R-:W-:-:S07]  /*12320*/  MOV R0, R2 ;  /* 0x0000000200007202 */ /* 0x000fce0000000f00 */
.L_x_1520:
[----:B------:R-:W1:Y:S02]  /*12330*/  LDS R2, [R0+0x4] ;  /* 0x0000040000027984 */ /* 0x000e640000000800 */
[----:B-1----:R-:W-:-:S05]  /*12340*/  HFMA2 R3, R2, 1, 1, R29 ;  /* 0x3c003c0002037831 */ /* 0x002fca000000001d */
[----:B------:R-:W0:Y:S02]  /*12350*/  ATOMS.CAST.SPIN P0, [R0+0x4], R2, R3 ;  /* 0x000004020000758d */ /* 0x000e240001800003 */
[----:B0-----:R-:W-:Y:S05]  /*12360*/  @!P0 BRA `(.L_x_1520) ;  /* 0xfffffffc00f08947 */ /* 0x001fea000383ffff */
[----:B------:R-:W-:Y:S05]  /*12370*/  BRA `(.L_x_1518) ;  /* 0x00000000000c7947 */ /* 0x000fea0003800000 */
.L_x_1519:
[----:B------:R-:W0:Y:S02]  /*12380*/  LD.E R0, desc[UR12][R4.64+0x4] ;  /* 0x0000040c04007980 */ /* 0x000e24000c101900 */
[----:B01----:R-:W-:-:S05]  /*12390*/  IADD3 R3, PT, PT, R29, R0, RZ ;  /* 0x000000001d037210 */ /* 0x003fca0007ffe0ff */
[----:B------:R2:W-:Y:S02]  /*123a0*/  ST.E desc[UR12][R4.64+0x4], R3 ;  /* 0x0000040304007985 */ /* 0x0005e4000c10190c */
.L_x_1518:
[----:B------:R-:W-:Y:S05]  /*123b0*/  BSYNC.RECONVERGENT B0 ;  /* 0x0000000000007941 */ /* 0x000fea0003800200 */
.L_x_1517:
        /* <DEDUP_REMOVED lines=9> */
[----:B0-----:R-:W-:-:S04]  /*12450*/  MOV R2, R4 ;  /* 0x0000000400027202 */ /* 0x001fc80000000f00 */
[----:B------:R-:W-:-:S07]  /*12460*/  MOV R0, R2 ;  /* 0x0000000200007202 */ /* 0x000fce0000000f00 */
.L_x_1524:
[----:B------:R-:W0:Y:S02]  /*12470*/  LDS R2, [R0] ;  /* 0x0000000000027984 */ /* 0x000e240000000800 */
[----:B0-----:R-:W-:-:S05]  /*12480*/  HADD2 R3, R2, R28 ;  /* 0x0000001c02037230 */ /* 0x001fca0000000000 */
[----:B------:R-:W0:Y:S02]  /*12490*/  ATOMS.CAST.SPIN P0, [R0], R2, R3 ;  /* 0x000000020000758d */ /* 0x000e240001800003 */
[----:B0-----:R-:W-:Y:S05]  /*124a0*/  @!P0 BRA `(.L_x_1524) ;  /* 0xfffffffc00f08947 */ /* 0x001fea000383ffff */
[----:B------:R-:W-:Y:S05]  /*124b0*/  BRA `(.L_x_1522) ;  /* 0x00000000000c7947 */ /* 0x000fea0003800000 */
.L_x_1523:
[----:B------:R-:W0:Y:S02]  /*124c0*/  LD.E R0, desc[UR12][R4.64] ;  /* 0x0000000c04007980 */ /* 0x000e24000c101900 */
[----:B0-----:R-:W-:-:S05]  /*124d0*/  IADD3 R3, PT, PT, R28, R0, RZ ;  /* 0x000000001c037210 */ /* 0x001fca0007ffe0ff */
[----:B------:R1:W-:Y:S02]  /*124e0*/  ST.E desc[UR12][R4.64], R3 ;  /* 0x0000000304007985 */ /* 0x0003e4000c10190c */
.L_x_1522:
[----:B------:R-:W-:Y:S05]  /*124f0*/  BSYNC.RECONVERGENT B0 ;  /* 0x0000000000007941 */ /* 0x000fea0003800200 */
.L_x_1521:
[----:B------:R2:W-:Y:S01]  /*12500*/  ATOM.E.ADD.F16x2.RN.STRONG.GPU P0, RZ, desc[UR12][R4.64+0x4], R27 ;  /* 0x8000041b04ff79a2 */ /* 0x0005e2000c10e10c */
[----:B------:R-:W-:Y:S04]  /*12510*/  BSSY.RECONVERGENT B0, `(.L_x_1525) ;  /* 0x000000e000007945 */ /* 0x000fe80003800200 */
[----:B--2---:R-:W-:Y:S05]  /*12520*/  @P0 BRA `(.L_x_1526) ;  /* 0x0000000000300947 */ /* 0x004fea0003800000 */
[----:B------:R-:W2:Y:S02]  /*12530*/  QSPC.E.S P0, RZ, [R4+0x4] ;  /* 0x0000040004ff73aa */ /* 0x000ea40000000500 */
[----:B--2---:R-:W-:Y:S05]  /*12540*/  @!P0 BRA `(.L_x_1527) ;  /* 0x00000000001c8947 */ /* 0x004fea0003800000 */
[----:B0-----:R-:W-:-:S04]  /*12550*/  MOV R2, R4 ;  /* 0x0000000400027202 */ /* 0x001fc80000000f00 */
[----:B------:R-:W-:-:S07]  /*12560*/  MOV R0, R2 ;  /* 0x0000000200007202 */ /* 0x000fce0000000f00 */
.L_x_1528:
[----:B------:R-:W1:Y:S02]  /*12570*/  LDS R2, [R0+0x4] ;  /* 0x0000040000027984 */ /* 0x000e640000000800 */
[----:B-1----:R-:W-:-:S05]  /*12580*/  HFMA2 R3, R2, 1, 1, R27 ;  /* 0x3c003c0002037831 */ /* 0x002fca000000001b */
[----:B------:R-:W0:Y:S02]  /*12590*/  ATOMS.CAST.SPIN P0, [R0+0x4], R2, R3 ;  /* 0x000004020000758d */ /* 0x000e240001800003 */
[----:B0-----:R-:W-:Y:S05]  /*125a0*/  @!P0 BRA `(.L_x_1528) ;  /* 0xfffffffc00f08947 */ /* 0x001fea000383ffff */
[----:B------:R-:W-:Y:S05]  /*125b0*/  BRA `(.L_x_1526) ;  /* 0x00000000000c7947 */ /* 0x000fea0003800000 */
.L_x_1527:
[----:B------:R-:W0:Y:S02]  /*125c0*/  LD.E R0, desc[UR12][R4.64+0x4] ;  /* 0x0000040c04007980 */ /* 0x000e24000c101900 */
[----:B01----:R-:W-:-:S05]  /*125d0*/  IADD3 R3, PT, PT, R27, R0, RZ ;  /* 0x000000001b037210 */ /* 0x003fca0007ffe0ff */
[----:B------:R2:W-:Y:S02]  /*125e0*/  ST.E desc[UR12][R4.64+0x4], R3 ;  /* 0x0000040304007985 */ /* 0x0005e4000c10190c */
.L_x_1526:
[----:B------:R-:W-:Y:S05]  /*125f0*/  BSYNC.RECONVERGENT B0 ;  /* 0x0000000000007941 */ /* 0x000fea0003800200 */
.L_x_1525:
        /* <DEDUP_REMOVED lines=11> */
.L_x_1532:
[----:B------:R-:W0:Y:S02]  /*126b0*/  LDS R2, [R0] ;  /* 0x0000000000027984 */ /* 0x000e240000000800 */
[----:B0-----:R-:W-:-:S05]  /*126c0*/  HADD2 R3, R2, R26 ;  /* 0x0000001a02037230 */ /* 0x001fca0000000000 */
[----:B------:R-:W0:Y:S02]  /*126d0*/  ATOMS.CAST.SPIN P0, [R0], R2, R3 ;  /* 0x000000020000758d */ /* 0x000e240001800003 */
[----:B0-----:R-:W-:Y:S05]  /*126e0*/  @!P0 BRA `(.L_x_1532) ;  /* 0xfffffffc00f08947 */ /* 0x001fea000383ffff */
[----:B------:R-:W-:Y:S05]  /*126f0*/  BRA `(.L_x_1530) ;  /* 0x00000000000c7947 */ /* 0x000fea0003800000 */
.L_x_1531:
[----:B------:R-:W0:Y:S02]  /*12700*/  LD.E R0, desc[UR12][R4.64] ;  /* 0x0000000c04007980 */ /* 0x000e24000c101900 */
[----:B0-----:R-:W-:-:S05]  /*12710*/  IADD3 R3, PT, PT, R26, R0, RZ ;  /* 0x000000001a037210 */ /* 0x001fca0007ffe0ff */
[----:B------:R1:W-:Y:S02]  /*12720*/  ST.E desc[UR12][R4.64], R3 ;  /* 0x0000000304007985 */ /* 0x0003e4000c10190c */
.L_x_1530:
[----:B------:R-:W-:Y:S05]  /*12730*/  BSYNC.RECONVERGENT B0 ;  /* 0x0000000000007941 */ /* 0x000fea0003800200 */
.L_x_1529:
[----:B------:R2:W-:Y:S02]  /*12740*/  ATOM.E.ADD.F16x2.RN.STRONG.GPU P0, RZ, desc[UR12][R4.64+0x4], R25 ;  /* 0x8000041904ff79a2 */ /* 0x0005e4000c10e10c */
[----:B--2---:R-:W-:Y:S05]  /*12750*/  @P0 EXIT ;  /* 0x000000000000094d */ /* 0x004fea0003800000 */
[----:B------:R-:W2:Y:S02]  /*12760*/  QSPC.E.S P0, RZ, [R4+0x4] ;  /* 0x0000040004ff73aa */ /* 0x000ea40000000500 */
[----:B--2---:R-:W-:Y:S05]  /*12770*/  @!P0 BRA `(.L_x_1533) ;  /* 0x00000000001c8947 */ /* 0x004fea0003800000 */
[----:B0-----:R-:W-:-:S04]  /*12780*/  MOV R2, R4 ;  /* 0x0000000400027202 */ /* 0x001fc80000000f00 */
[----:B------:R-:W-:-:S07]  /*12790*/  MOV R0, R2 ;  /* 0x0000000200007202 */ /* 0x000fce0000000f00 */
.L_x_1534:
[----:B------:R-:W1:Y:S02]  /*127a0*/  LDS R2, [R0+0x4] ;  /* 0x0000040000027984 */ /* 0x000e640000000800 */
[----:B-1----:R-:W-:-:S05]  /*127b0*/  HFMA2 R3, R2, 1, 1, R25 ;  /* 0x3c003c0002037831 */ /* 0x002fca0000000019 */
[----:B------:R-:W0:Y:S02]  /*127c0*/  ATOMS.CAST.SPIN P0, [R0+0x4], R2, R3 ;  /* 0x000004020000758d */ /* 0x000e240001800003 */
[----:B0-----:R-:W-:Y:S05]  /*127d0*/  @!P0 BRA `(.L_x_1534) ;  /* 0xfffffffc00f08947 */ /* 0x001fea000383ffff */
[----:B------:R-:W-:Y:S05]  /*127e0*/  EXIT ;  /* 0x000000000000794d */ /* 0x000fea0003800000 */
.L_x_1533:
[----:B------:R-:W0:Y:S02]  /*127f0*/  LD.E R0, desc[UR12][R4.64+0x4] ;  /* 0x0000040c04007980 */ /* 0x000e24000c101900 */
[----:B01----:R-:W-:-:S05]  /*12800*/  IADD3 R3, PT, PT, R25, R0, RZ ;  /* 0x0000000019037210 */ /* 0x003fca0007ffe0ff */
[----:B------:R-:W-:Y:S01]  /*12810*/  ST.E desc[UR12][R4.64+0x4], R3 ;  /* 0x0000040304007985 */ /* 0x000fe2000c10190c */
[----:B------:R-:W-:Y:S05]  /*12820*/  EXIT ;  /* 0x000000000000794d */ /* 0x000fea0003800000 */
.L_x_1535:
        /* <DEDUP_REMOVED lines=13> */
.L_x_4492:


//--------------------- .text._Z23gemm_half_q_half_kernelILi3ELi160ELb0ELb0ELi64EEvPK6__halfPKjS4_S2_PS0_iiiiPKtS7_iiiiiibS2_i --------------------------
	.section	.text._Z23gemm_half_q_half_kernelILi3ELi160ELb0ELb0ELi64EEvPK6__halfPKjS4_S2_PS0_iiiiPKtS7_iiiiiibS2_i,"ax",@progbits
	.align	128
        .global         _Z23gemm_half_q_half_kernelILi3ELi160ELb0ELb0ELi64EEvPK6__halfPKjS4_S2_PS0_iiiiPKtS7_iiiiiibS2_i
        .type           _Z23gemm_half_q_half_kernelILi3ELi160ELb0ELb0ELi64EEvPK6__halfPKjS4_S2_PS0_iiiiPKtS7_iiiiiibS2_i,@function
        .size           _Z23gemm_half_q_half_kernelILi3ELi160ELb0ELb0ELi64EEvPK6__halfPKjS4_S2_PS0_iiiiPKtS7_iiiiiibS2_i,(.L_x_4493 - _Z23gemm_half_q_half_kernelILi3ELi160ELb0ELb0ELi64EEvPK6__halfPKjS4_S2_PS0_iiiiPKtS7_iiiiiibS2_i)
        .other          _Z23gemm_half_q_half_kernelILi3ELi160ELb0ELb0ELi64EEvPK6__halfPKjS4_S2_PS0_iiiiPKtS7_iiiiiibS2_i,@"STO_CUDA_ENTRY STV_DEFAULT"
_Z23gemm_half_q_half_kernelILi3ELi160ELb0ELb0ELi64EEvPK6__halfPKjS4_S2_PS0_iiiiPKtS7_iiiiiibS2_i:
.text._Z23gemm_half_q_half_kernelILi3ELi160ELb0ELb0ELi64EEvPK6__halfPKjS4_S2_PS0_iiiiPKtS7_iiiiiibS2_i:
        /* <DEDUP_REMOVED lines=17> */
[----:B------:R-:W-:-:S03]  /*0110*/  UISETP.GE.AND UP0, UPT, UR6, 0x1, UPT ;  /* 0x000000010600788c */ /* 0x000fc6000bf06270 */
[----:B------:R-:W-:Y:S02]  /*0120*/  R2UR UR7, R3 ;  /* 0x00000000030772ca */ /* 0x000fe400000e0000 */
[----:B------:R-:W-:Y:S02]  /*0130*/  LEA R3, R2, R5, 0x2 ;  /* 0x0000000502037211 */ /* 0x000fe400078e10ff */
[----:B------:R-:W-:Y:S01]  /*0140*/  PLOP3.LUT P0, PT, PT, PT, UP0, 0x80, 0x8 ;  /* 0x000000000008781c */ /* 0x000fe20003f0f008 */
[----:B------:R-:W-:-:S04]  /*0150*/  UISETP.LT.AND UP0, UPT, UR6, 0x3, UPT ;  /* 0x000000030600788c */ /* 0x000fc8000bf01270 */
[----:B------:R-:W-:-:S04]  /*0160*/  USEL UR4, UR6, 0x3, UP0 ;  /* 0x0000000306047887 */ /* 0x000fc80008000000 */
        /* <DEDUP_REMOVED lines=25> */
[----:B0-----:R-:W-:Y:S02]  /*0300*/  IADD3 R14, PT, PT, R14, 0x80, RZ ;  /* 0x000000800e0e7810 */ /* 0x001fe40007ffe0ff */
[----:B------:R-:W-:-:S06]  /*0310*/  IADD3 R15, PT, PT, R9, R0, RZ ;  /* 0x00000000090f7210 */ /* 0x000fcc0007ffe0ff */
[----:B------:R-:W-:Y:S05]  /*0320*/  BRA.U UP0, `(.L_x_1539) ;  /* 0x0000000100ec7547 */ /* 0x000fea000b800000 */
[----:B------:R-:W-:Y:S01]  /*0330*/  UIADD3 UR9, UPT, UPT, URZ, -UR8, URZ ;  /* 0x80000008ff097290 */ /* 0x000fe2000fffe0ff */
[----:B------:R-:W-:-:S03]  /*0340*/  PLOP3.LUT P0, PT, PT, PT, PT, 0x80, 0x8 ;  /* 0x000000000008781c */ /* 0x000fc60003f0f070 */
[----:B------:R-:W-:-:S09]  /*0350*/  UISETP.GT.AND UP0, UPT, UR9, 0x3, UPT ;  /* 0x000000030900788c */ /* 0x000fd2000bf04270 */
[----:B------:R-:W-:Y:S05]  /*0360*/  BRA.U !UP0, `(.L_x_1540) ;  /* 0x0000000108847547 */ /* 0x000fea000b800000 */
[----:B------:R-:W-:-:S13]  /*0370*/  PLOP3.LUT P0, PT, PT, PT, PT, 0x8, 0x80 ;  /* 0x000000000080781c */ /* 0x000fda0003f0e170 */
.L_x_1541:
        /* <DEDUP_REMOVED lines=32> */
.L_x_1540:
        /* <DEDUP_REMOVED lines=20> */
.L_x_1542:
[----:B------:R-:W-:-:S13]  /*06c0*/  ISETP.EQ.AND P1, PT, RZ, UR8, PT ;  /* 0x00000008ff007c0c */ /* 0x000fda000bf22270 */
[----:B------:R-:W-:Y:S05]  /*06d0*/  @!P0 BRA P1, `(.L_x_1537) ;  /* 0x00000004007c8947 */ /* 0x000fea0000800000 */
.L_x_1539:
        /* <DEDUP_REMOVED lines=12> */
.L_x_1538:
        /* <DEDUP_REMOVED lines=17> */
.L_x_1545:
        /* <DEDUP_REMOVED lines=32> */
.L_x_1544:
        /* <DEDUP_REMOVED lines=21> */
.L_x_1546:
[----:B------:R-:W-:-:S09]  /*0c00*/  UISETP.NE.OR UP0, UPT, UR8, URZ, UP0 ;  /* 0x000000ff0800728c */ /* 0x000fd20008705670 */
[----:B------:R-:W-:Y:S05]  /*0c10*/  BRA.U !UP0, `(.L_x_1537) ;  /* 0x00000001082c7547 */ /* 0x000fea000b800000 */
.L_x_1543:
        /* <DEDUP_REMOVED lines=11> */
.L_x_1537:
[----:B------:R-:W-:Y:S05]  /*0cd0*/  BSYNC.RECONVERGENT B0 ;  /* 0x0000000000007941 */ /* 0x000fea0003800200 */
.L_x_1536:
        /* <DEDUP_REMOVED lines=10> */
[----:B-----5:R-:W-:-:S03]  /*0d80*/  IMAD R4, R18, UR10, RZ ;  /* 0x0000000a12047c24 */ /* 0x020fc6000f8e02ff */
        /* <DEDUP_REMOVED lines=10> */
[----:B------:R-:W1:Y:S01]  /*0e30*/  LDC.64 R12, c[0x0][0x3a0] ;  /* 0x0000e800ff0c7b82 */ /* 0x000e620000000a00 */
[----:B------:R-:W-:-:S11]  /*0e40*/  UPLOP3.LUT UP0, UPT, UPT, UPT, UPT, 0x40, 0x4 ;  /* 0x000000000004789c */ /* 0x000fd60003f0e870 */
.L_x_1550:
[CC--:B0-2---:R-:W-:Y:S01]  /*0e50*/  IADD3 R7, PT, PT, R15.reuse, R18.reuse, RZ ;  /* 0x000000120f077210 */ /* 0x0c5fe20007ffe0ff */
[--C-:B-1----:R-:W-:Y:S01]  /*0e60*/  IMAD.WIDE R4, R15, 0x2, R12.reuse ;  /* 0x000000020f047825 */ /* 0x102fe200078e020c */
        /* <DEDUP_REMOVED lines=13> */
.L_x_1549:
[----:B------:R-:W-:-:S04]  /*0f40*/  UIADD3 UR8, UPT, UPT, URZ, -UR4, URZ ;  /* 0x80000004ff087290 */ /* 0x000fc8000fffe0ff */
[----:B------:R-:W-:-:S09]  /*0f50*/  UISETP.GT.AND UP1, UPT, UR8, 0x1, UPT ;  /* 0x000000010800788c */ /* 0x000fd2000bf24270 */
[----:B------:R-:W-:Y:S05]  /*0f60*/  BRA.U !UP1, `(.L_x_1551) ;  /* 0x0000000109247547 */ /* 0x000fea000b800000 */
[----:B0-2---:R-:W0:Y:S01]  /*0f70*/  LDC.64 R6, c[0x0][0x3a0] ;  /* 0x0000e800ff067b82 */ /* 0x005e220000000a00 */
        /* <DEDUP_REMOVED lines=8> */
.L_x_1551:
[----:B------:R-:W-:-:S09]  /*1000*/  UISETP.NE.OR UP0, UPT, UR4, URZ, UP0 ;  /* 0x000000ff0400728c */ /* 0x000fd20008705670 */
[----:B------:R-:W-:Y:S05]  /*1010*/  BRA.U !UP0, `(.L_x_1547) ;  /* 0x00000001081c7547 */ /* 0x000fea000b800000 */
.L_x_1548:
[----:B-12---:R-:W1:Y:S02]  /*1020*/  LDC.64 R4, c[0x0][0x3a0] ;  /* 0x0000e800ff047b82 */ /* 0x006e640000000a00 */
.L_x_1552:
[C---:B01----:R-:W-:Y:S01]  /*1030*/  IMAD.WIDE R6, R15.reuse, 0x2, R4 ;  /* 0x000000020f067825 */ /* 0x043fe200078e0204 */
[----:B------:R-:W-:Y:S01]  /*1040*/  UIADD3 UR4, UPT, UPT, UR4, 0x1, URZ ;  /* 0x0000000104047890 */ /* 0x000fe2000fffe0ff */
[----:B------:R-:W-:-:S03]  /*1050*/  IADD3 R15, PT, PT, R15, R18, RZ ;  /* 0x000000120f0f7210 */ /* 0x000fc60007ffe0ff */
[----:B------:R3:W-:Y:S01]  /*1060*/  STG.E.64 desc[UR12][R6.64], RZ ;  /* 0x000000ff06007986 */ /* 0x0007e2000c101b0c */
[----:B------:R-:W-:-:S09]  /*1070*/  UISETP.NE.AND UP0, UPT, UR4, URZ, UPT ;  /* 0x000000ff0400728c */ /* 0x000fd2000bf05270 */
[----:B---3--:R-:W-:Y:S05]  /*1080*/  BRA.U UP0, `(.L_x_1552) ;  /* 0xfffffffd00e87547 */ /* 0x008fea000b83ffff */
.L_x_1547:
[----:B------:R-:W3:Y:S01]  /*1090*/  LDCU.64 UR10, c[0x0][0x3b8] ;  /* 0x00007700ff0a77ac */ /* 0x000ee20008000a00 */
[----:B------:R-:W-:Y:S01]  /*10a0*/  BAR.SYNC.DEFER_BLOCKING 0x0 ;  /* 0x0000000000007b1d */ /* 0x000fe20000010000 */
[----:B------:R-:W-:Y:S01]  /*10b0*/  ISETP.LE.AND P0, PT, R0, UR5, PT ;  /* 0x0000000500007c0c */ /* 0x000fe2000bf03270 */
[----:B------:R-:W-:-:S04]  /*10c0*/  USHF.L.U32 UR8, UR14, 0x7, URZ ;  /* 0x000000070e087899 */ /* 0x000fc800080006ff */
[----:B---3--:R-:W-:-:S06]  /*10d0*/  UIMAD.WIDE.U32 UR8, UR8, 0x2, UR10 ;  /* 0x00000002080878a5 */ /* 0x008fcc000f8e000a */
[----:B-12--5:R-:W-:Y:S02]  /*10e0*/  MOV R4, UR8 ;  /* 0x0000000800047c02 */ /* 0x026fe40008000f00 */
[----:B------:R-:W-:Y:S01]  /*10f0*/  MOV R5, UR9 ;  /* 0x0000000900057c02 */ /* 0x000fe20008000f00 */
[----:B------:R-:W-:Y:S06]  /*1100*/  @P0 BRA `(.L_x_1553) ;  /* 0x0000000000e40947 */ /* 0x000fec0003800000 */
[----:B------:R-:W-:Y:S01]  /*1110*/  MOV R10, UR8 ;  /* 0x00000008000a7c02 */ /* 0x000fe20008000f00 */
[----:B0-----:R-:W0:Y:S01]  /*1120*/  LDC.64 R6, c[0x0][0x390] ;  /* 0x0000e400ff067b82 */ /* 0x001e220000000a00 */
        /* <DEDUP_REMOVED lines=10> */
.L_x_1554:
[----:B-----5:R-:W-:-:S05]  /*11d0*/  IADD3 R13, PT, PT, R16, R19, RZ ;  /* 0x00000013100d7210 */ /* 0x020fca0007ffe0ff */
[----:B-1----:R-:W-:-:S05]  /*11e0*/  IMAD R10, R13, R18, RZ ;  /* 0x000000120d0a7224 */ /* 0x002fca00078e02ff */
        /* <DEDUP_REMOVED lines=43> */
.L_x_1553:
[----:B------:R1:W5:Y:S01]  /*14a0*/  LDG.E.U16.CONSTANT R25, desc[UR12][R4.64+0x2] ;  /* 0x0000020c04197981 */ /* 0x000362000c1e9500 */
[----:B------:R-:W2:Y:S03]  /*14b0*/  LDCU UR15, c[0x0][0x3c8] ;  /* 0x00007900ff0f77ac */ /* 0x000ea60008000800 */
[----:B------:R1:W5:Y:S01]  /*14c0*/  LDL.64 R16, [R1] ;  /* 0x0000000001107983 */ /* 0x0003620000100a00 */
[----:B------:R-:W3:Y:S01]  /*14d0*/  LDCU UR17, c[0x0][0x3cc] ;  /* 0x00007980ff1177ac */ /* 0x000ee20008000800 */
[----:B------:R-:W-:Y:S01]  /*14e0*/  HFMA2 R2, -RZ, RZ, 0, 0 ;  /* 0x00000000ff027431 */ /* 0x000fe200000001ff */
[----:B0-----:R-:W-:Y:S02]  /*14f0*/  CS2R R6, SRZ ;  /* 0x0000000000067805 */ /* 0x001fe4000001ff00 */
[----:B------:R-:W-:Y:S01]  /*1500*/  MOV R9, RZ ;  /* 0x000000ff00097202 */ /* 0x000fe20000000f00 */
[----:B------:R-:W0:Y:S01]  /*1510*/  LDCU UR18, c[0x0][0x3d0] ;  /* 0x00007a00ff1277ac */ /* 0x000e220008000800 */
[----:B------:R-:W4:Y:S01]  /*1520*/  LDCU UR19, c[0x0][0x3d4] ;  /* 0x00007a80ff1377ac */ /* 0x000f220008000800 */
[----:B------:R-:W1:Y:S01]  /*1530*/  LDCU UR20, c[0x0][0x3d8] ;  /* 0x00007b00ff1477ac */ /* 0x000e620008000800 */
[----:B--2---:R-:W-:-:S02]  /*1540*/  UISETP.LT.AND UP0, UPT, UR5, UR15, UPT ;  /* 0x0000000f0500728c */ /* 0x004fc4000bf01270 */
[----:B------:R-:W-:Y:S02]  /*1550*/  UISETP.GT.AND UP4, UPT, UR5, UR15, UPT ;  /* 0x0000000f0500728c */ /* 0x000fe4000bf84270 */
[----:B------:R-:W-:Y:S02]  /*1560*/  USEL UR4, UR5, UR15, UP0 ;  /* 0x0000000f05047287 */ /* 0x000fe40008000000 */
[----:B---3--:R-:W-:Y:S02]  /*1570*/  UISETP.GT.AND UP0, UPT, UR5, UR17, UPT ;  /* 0x000000110500728c */ /* 0x008fe4000bf04270 */
[----:B------:R-:W-:Y:S02]  /*1580*/  USHF.R.S32.HI UR8, URZ, 0x1f, UR4 ;  /* 0x0000001fff087899 */ /* 0x000fe40008011404 */
[----:B0-----:R-:W-:Y:S02]  /*1590*/  UISETP.GT.AND UP1, UPT, UR5, UR18, UPT ;  /* 0x000000120500728c */ /* 0x001fe4000bf24270 */
[----:B------:R-:W-:-:S02]  /*15a0*/  ULEA.HI UR8, UR8, UR4, URZ, 0x5 ;  /* 0x0000000408087291 */ /* 0x000fc4000f8f28ff */
[----:B----4-:R-:W-:Y:S02]  /*15b0*/  UISETP.GT.AND UP2, UPT, UR5, UR19, UPT ;  /* 0x000000130500728c */ /* 0x010fe4000bf44270 */
[----:B-1----:R-:W-:Y:S02]  /*15c0*/  UISETP.GT.AND UP3, UPT, UR5, UR20, UPT ;  /* 0x000000140500728c */ /* 0x002fe4000bf64270 */
        /* <DEDUP_REMOVED lines=11> */
.L_x_1555:
        /* <DEDUP_REMOVED lines=8> */
.L_x_1556:
        /* <DEDUP_REMOVED lines=8> */
.L_x_1557:
        /* <DEDUP_REMOVED lines=8> */
.L_x_1558:
        /* <DEDUP_REMOVED lines=8> */
.L_x_1559:
        /* <DEDUP_REMOVED lines=10> */
[----:B------:R-:W-:Y:S02]  /*1920*/  PRMT R21, RZ, 0x5410, RZ ;  /* 0x00005410ff157816 */ /* 0x000fe400000000ff */
[----:B------:R-:W-:Y:S01]  /*1930*/  PRMT R22, RZ, 0x5410, RZ ;  /* 0x00005410ff167816 */ /* 0x000fe200000000ff */
        /* <DEDUP_REMOVED lines=11> */
[----:B-----5:R-:W-:-:S02]  /*19f0*/  IADD3 R25, PT, PT, R25, UR5, RZ ;  /* 0x0000000519197c10 */ /* 0x020fc4000fffe0ff */
[----:B------:R-:W-:-:S03]  /*1a00*/  IADD3.X R5, PT, PT, R2, UR19, RZ, P1, !PT ;  /* 0x0000001302057c10 */ /* 0x000fc60008ffe4ff */
[----:B------:R-:W-:Y:S06]  /*1a10*/  @!P0 BRA `(.L_x_1560) ;  /* 0x0000004c00f48947 */ /* 0x000fec0003800000 */
[----:B------:R-:W-:Y:S01]  /*1a20*/  UIMAD.WIDE.U32 UR8, UR14, 0x100, UR10 ;  /* 0x000001000e0878a5 */ /* 0x000fe2000f8e000a */
[----:B------:R-:W-:Y:S01]  /*1a30*/  MOV R28, R4 ;  /* 0x00000004001c7202 */ /* 0x000fe20000000f00 */
[----:B------:R-:W-:Y:S01]  /*1a40*/  UISETP.LT.AND UP1, UPT, UR7, UR15, UPT ;  /* 0x0000000f0700728c */ /* 0x000fe2000bf21270 */
[----:B------:R-:W-:Y:S01]  /*1a50*/  MOV R29, R5 ;  /* 0x00000005001d7202 */ /* 0x000fe20000000f00 */
[----:B------:R-:W-:Y:S01]  /*1a60*/  UIADD3 UR10, UP0, UPT, UR8, 0x2, URZ ;  /* 0x00000002080a7890 */ /* 0x000fe2000ff1e0ff */
[----:B------:R-:W-:Y:S01]  /*1a70*/  MOV R20, RZ ;  /* 0x000000ff00147202 */ /* 0x000fe20000000f00 */
[----:B------:R-:W-:Y:S01]  /*1a80*/  USEL UR8, UR7, UR15, UP1 ;  /* 0x0000000f07087287 */ /* 0x000fe20008800000 */
[----:B------:R-:W-:Y:S01]  /*1a90*/  PRMT R19, R19, 0x5410, RZ ;  /* 0x0000541013137816 */ /* 0x000fe200000000ff */
[----:B------:R-:W-:Y:S02]  /*1aa0*/  UIADD3.X UR9, UPT, UPT, URZ, UR9, URZ, UP0, !UPT ;  /* 0x00000009ff097290 */ /* 0x000fe400087fe4ff */
[----:B------:R-:W-:-:S04]  /*1ab0*/  MOV R14, UR10 ;  /* 0x0000000a000e7c02 */ /* 0x000fc80008000f00 */
[----:B------:R-:W-:-:S07]  /*1ac0*/  MOV R15, UR9 ;  /* 0x00000009000f7c02 */ /* 0x000fce0008000f00 */
.L_x_1565:
        /* <DEDUP_REMOVED lines=26> */
[----:B------:R-:W-:-:S02]  /*1c70*/  LEA.HI R39, R8, 0xffffff80, RZ, 0x8 ;  /* 0xffffff8008277811 */ /* 0x000fc400078f40ff */
[----:B------:R-:W-:Y:S02]  /*1c80*/  LOP3.LUT R3, R3, 0xff, RZ, 0xc0, !PT ;  /* 0x000000ff03037812 */ /* 0x000fe400078ec0ff */
[----:B------:R-:W-:Y:S02]  /*1c90*/  SHF.R.U32.HI R8, RZ, 0x10, R8 ;  /* 0x00000010ff087819 */ /* 0x000fe40000011608 */
[----:B------:R-:W-:Y:S01]  /*1ca0*/  IADD3 R3, PT, PT, R3, -0x80, RZ ;  /* 0xffffff8003037810 */ /* 0x000fe20007ffe0ff */
[----:B------:R-:W-:Y:S01]  /*1cb0*/  I2F.F16 R27, R27 ;  /* 0x0000001b001b7306 */ /* 0x000fe20000200c00 */
[----:B0-----:R-:W-:Y:S02]  /*1cc0*/  SHF.R.U32.HI R2, RZ, 0x8, R9 ;  /* 0x00000008ff027819 */ /* 0x001fe40000011609 */
[----:B------:R-:W-:Y:S02]  /*1cd0*/  LOP3.LUT R8, R8, 0xff, RZ, 0xc0, !PT ;  /* 0x000000ff08087812 */ /* 0x000fe400078ec0ff */
[----:B------:R-:W-:-:S02]  /*1ce0*/  LOP3.LUT R2, R2, 0xff, RZ, 0xc0, !PT ;  /* 0x000000ff02027812 */ /* 0x000fc400078ec0ff */
[----:B------:R-:W-:Y:S01]  /*1cf0*/  LEA.HI R41, R10, 0xffffff80, RZ, 0x8 ;  /* 0xffffff800a297811 */ /* 0x000fe200078f40ff */
[----:B------:R0:W1:Y:S01]  /*1d00*/  I2F.F16 R32, R3 ;  /* 0x0000000300207306 */ /* 0x0000620000200c00 */
[----:B------:R-:W-:Y:S02]  /*1d10*/  IADD3 R56, PT, PT, R2, -0x80, RZ ;  /* 0xffffff8002387810 */ /* 0x000fe40007ffe0ff */
[----:B------:R-:W-:Y:S02]  /*1d20*/  LOP3.LUT R0, R9, 0xff, RZ, 0xc0, !PT ;  /* 0x000000ff09007812 */ /* 0x000fe400078ec0ff */
[----:B------:R-:W-:Y:S02]  /*1d30*/  IADD3 R8, PT, PT, R8, -0x80, RZ ;  /* 0xffffff8008087810 */ /* 0x000fe40007ffe0ff */
[--C-:B------:R-:W-:Y:S01]  /*1d40*/  SHF.R.U32.HI R36, RZ, 0x8, R10.reuse ;  /* 0x00000008ff247819 */ /* 0x100fe2000001160a */
[----:B------:R-:W-:Y:S01]  /*1d50*/  I2F.F16 R56, R56 ;  /* 0x0000003800387306 */ /* 0x000fe20000200c00 */
[----:B0-----:R-:W0:Y:S01]  /*1d60*/  LDS.64 R2, [UR4] ;  /* 0x00000004ff027984 */ /* 0x001e220008000a00 */
[----:B------:R-:W-:-:S02]  /*1d70*/  SHF.R.U32.HI R10, RZ, 0x10, R10 ;  /* 0x00000010ff0a7819 */ /* 0x000fc4000001160a */
[----:B------:R-:W-:Y:S02]  /*1d80*/  IADD3 R31, PT, PT, R0, -0x80, RZ ;  /* 0xffffff80001f7810 */ /* 0x000fe40007ffe0ff */
[C---:B------:R-:W-:Y:S01]  /*1d90*/  LEA.HI R42, R11.reuse, 0xffffff80, RZ, 0x8 ;  /* 0xffffff800b2a7811 */ /* 0x040fe200078f40ff */
[----:B-1----:R-:W-:Y:S01]  /*1da0*/  HADD2.F32 R32, -RZ, R32.H0_H0 ;  /* 0x20000020ff207230 */ /* 0x002fe20000004100 */
[----:B------:R1:W-:Y:S01]  /*1db0*/  I2F.F16 R44, R8 ;  /* 0x00000008002c7306 */ /* 0x0003e20000200c00 */
[----:B------:R-:W-:Y:S02]  /*1dc0*/  LOP3.LUT R0, R11, 0xff, RZ, 0xc0, !PT ;  /* 0x000000ff0b007812 */ /* 0x000fe400078ec0ff */
[----:B------:R-:W-:Y:S02]  /*1dd0*/  LOP3.LUT R10, R10, 0xff, RZ, 0xc0, !PT ;  /* 0x000000ff0a0a7812 */ /* 0x000fe400078ec0ff */
[----:B------:R-:W-:Y:S02]  /*1de0*/  LOP3.LUT R37, R36, 0xff, RZ, 0xc0, !PT ;  /* 0x000000ff24257812 */ /* 0x000fe400078ec0ff */
[----:B------:R-:W-:Y:S01]  /*1df0*/  IADD3 R10, PT, PT, R10, -0x80, RZ ;  /* 0xffffff800a0a7810 */ /* 0x000fe20007ffe0ff */
[----:B------:R-:W-:Y:S01]  /*1e00*/  I2F.F16 R31, R31 ;  /* 0x0000001f001f7306 */ /* 0x000fe20000200c00 */
[----:B-1----:R-:W-:-:S02]  /*1e10*/  SHF.R.U32.HI R8, RZ, 0x8, R11 ;  /* 0x00000008ff087819 */ /* 0x002fc4000001160b */
[----:B------:R-:W-:Y:S02]  /*1e20*/  SHF.R.U32.HI R11, RZ, 0x10, R11 ;  /* 0x00000010ff0b7819 */ /* 0x000fe4000001160b */
[----:B------:R-:W-:Y:S02]  /*1e30*/  LOP3.LUT R8, R8, 0xff, RZ, 0xc0, !PT ;  /* 0x000000ff08087812 */ /* 0x000fe400078ec0ff */
[----:B------:R-:W-:Y:S01]  /*1e40*/  LOP3.LUT R11, R11, 0xff, RZ, 0xc0, !PT ;  /* 0x000000ff0b0b7812 */ /* 0x000fe200078ec0ff */
[----:B------:R-:W1:Y:S01]  /*1e50*/  I2F.F16 R39, R39 ;  /* 0x0000002700277306 */ /* 0x000e620000200c00 */
[----:B------:R-:W-:Y:S02]  /*1e60*/  LEA.HI R40, R9, 0xffffff80, RZ, 0x8 ;  /* 0xffffff8009287811 */ /* 0x000fe400078f40ff */
[----:B------:R-:W-:Y:S02]  /*1e70*/  SHF.R.U32.HI R9, RZ, 0x10, R9 ;  /* 0x00000010ff097819 */ /* 0x000fe40000011609 */
[----:B------:R-:W-:-:S02]  /*1e80*/  IADD3 R54, PT, PT, R37, -0x80, RZ ;  /* 0xffffff8025367810 */ /* 0x000fc40007ffe0ff */
[----:B------:R-:W-:Y:S01]  /*1e90*/  IADD3 R55, PT, PT, R8, -0x80, RZ ;  /* 0xffffff8008377810 */ /* 0x000fe20007ffe0ff */
[----:B------:R-:W3:Y:S01]  /*1ea0*/  I2F.F16 R37, R10 ;  /* 0x0000000a00257306 */ /* 0x000ee20000200c00 */
[----:B------:R-:W-:Y:S02]  /*1eb0*/  IADD3 R11, PT, PT, R11, -0x80, RZ ;  /* 0xffffff800b0b7810 */ /* 0x000fe40007ffe0ff */
[----:B------:R-:W-:Y:S02]  /*1ec0*/  IADD3 R0, PT, PT, R0, -0x80, RZ ;  /* 0xffffff8000007810 */ /* 0x000fe40007ffe0ff */
[----:B------:R-:W-:Y:S01]  /*1ed0*/  LOP3.LUT R9, R9, 0xff, RZ, 0xc0, !PT ;  /* 0x000000ff09097812 */ /* 0x000fe200078ec0ff */
[----:B-1----:R-:W-:Y:S02]  /*1ee0*/  HADD2.F32 R39, -RZ, R39.H0_H0 ;  /* 0x20000027ff277230 */ /* 0x002fe40000004100 */
[----:B------:R-:W1:Y:S01]  /*1ef0*/  I2F.F16 R38, R11 ;  /* 0x0000000b00267306 */ /* 0x000e620000200c00 */
[----:B------:R-:W-:Y:S01]  /*1f00*/  IADD3 R9, PT, PT, R9, -0x80, RZ ;  /* 0xffffff8009097810 */ /* 0x000fe20007ffe0ff */
[----:B0-----:R-:W-:-:S02]  /*1f10*/  HADD2.F32 R53, -RZ, R2.H1_H1 ;  /* 0x30000002ff357230 */ /* 0x001fc40000004100 */
[----:B------:R-:W-:Y:S02]  /*1f20*/  HADD2.F32 R50, -RZ, R3.H1_H1 ;  /* 0x30000003ff327230 */ /* 0x000fe40000004100 */
[----:B---3--:R-:W-:Y:S02]  /*1f30*/  HADD2.F32 R37, -RZ, R37.H0_H0 ;  /* 0x20000025ff257230 */ /* 0x008fe40000004100 */
[----:B------:R-:W-:Y:S01]  /*1f40*/  I2F.F16 R0, R0 ;  /* 0x0000000000007306 */ /* 0x000fe20000200c00 */
[----:B-1----:R-:W-:-:S07]  /*1f50*/  HADD2.F32 R38, -RZ, R38.H0_H0 ;  /* 0x20000026ff267230 */ /* 0x002fce0000004100 */
[----:B------:R0:W1:Y:S08]  /*1f60*/  I2F.F16 R36, R9 ;  /* 0x0000000900247306 */ /* 0x0000700000200c00 */
[----:B------:R-:W-:Y:S01]  /*1f70*/  I2F.F16 R55, R55 ;  /* 0x0000003700377306 */ /* 0x000fe20000200c00 */
[----:B0-----:R-:W-:Y:S02]  /*1f80*/  HADD2.F32 R9, -RZ, R2.H0_H0 ;  /* 0x20000002ff097230 */ /* 0x001fe40000004100 */
[----:B-1----:R-:W-:-:S05]  /*1f90*/  HADD2.F32 R36, -RZ, R36.H0_H0 ;  /* 0x20000024ff247230 */ /* 0x002fca0000004100 */
[----:B------:R-:W-:Y:S08]  /*1fa0*/  I2F.F16 R54, R54 ;  /* 0x0000003600367306 */ /* 0x000ff00000200c00 */
[----:B------:R-:W0:Y:S08]  /*1fb0*/  I2F.F16 R40, R40 ;  /* 0x0000002800287306 */ /* 0x000e300000200c00 */
        /* <DEDUP_REMOVED lines=8> */
[----:B------:R-:W-:Y:S01]  /*2040*/  IADD3 R49, PT, PT, R8, -0x80, RZ ;  /* 0xffffff8008317810 */ /* 0x000fe20007ffe0ff */
[----:B------:R-:W0:Y:S01]  /*2050*/  LDS.64 R10, [UR4+0x8] ;  /* 0x00000804ff0a7984 */ /* 0x000e220008000a00 */
[----:B------:R-:W-:-:S02]  /*2060*/  LOP3.LUT R8, R5, 0xff, RZ, 0xc0, !PT ;  /* 0x000000ff05087812 */ /* 0x000fc400078ec0ff */
[--C-:B------:R-:W-:Y:S01]  /*2070*/  SHF.R.U32.HI R2, RZ, 0x8, R4.reuse ;  /* 0x00000008ff027819 */ /* 0x100fe20000011604 */
[----:B------:R-:W1:Y:S01]  /*2080*/  I2F.F16 R48, R48 ;  /* 0x0000003000307306 */ /* 0x000e620000200c00 */
[----:B------:R-:W-:Y:S02]  /*2090*/  IADD3 R45, PT, PT, R8, -0x80, RZ ;  /* 0xffffff80082d7810 */ /* 0x000fe40007ffe0ff */
[----:B------:R-:W-:Y:S02]  /*20a0*/  LOP3.LUT R8, R6, 0xff, RZ, 0xc0, !PT ;  /* 0x000000ff06087812 */ /* 0x000fe400078ec0ff */
[----:B------:R-:W-:Y:S02]  /*20b0*/  LEA.HI R33, R4, 0xffffff80, RZ, 0x8 ;  /* 0xffffff8004217811 */ /* 0x000fe400078f40ff */
[----:B------:R-:W-:Y:S01]  /*20c0*/  IADD3 R47, PT, PT, R8, -0x80, RZ ;  /* 0xffffff80082f7810 */ /* 0x000fe20007ffe0ff */
[----:B------:R-:W-:Y:S01]  /*20d0*/  HADD2.F32 R8, -RZ, R3.H0_H0 ;  /* 0x20000003ff087230 */ /* 0x000fe20000004100 */
[----:B------:R-:W-:Y:S01]  /*20e0*/  SHF.R.U32.HI R52, RZ, 0x10, R4 ;  /* 0x00000010ff347819 */ /* 0x000fe20000011604 */
[----:B------:R-:W-:Y:S01]  /*20f0*/  I2F.F16 R49, R49 ;  /* 0x0000003100317306 */ /* 0x000fe20000200c00 */
[----:B------:R-:W-:-:S02]  /*2100*/  LOP3.LUT R2, R2, 0xff, RZ, 0xc0, !PT ;  /* 0x000000ff02027812 */ /* 0x000fc400078ec0ff */
[----:B------:R-:W-:Y:S02]  /*2110*/  SHF.R.U32.HI R3, RZ, 0x8, R5 ;  /* 0x00000008ff037819 */ /* 0x000fe40000011605 */
[----:B------:R-:W-:Y:S01]  /*2120*/  SHF.R.U32.HI R4, RZ, 0x8, R6 ;  /* 0x00000008ff047819 */ /* 0x000fe20000011606 */
[----:B-1----:R-:W-:Y:S01]  /*2130*/  HADD2.F32 R48, -RZ, R48.H0_H0 ;  /* 0x20000030ff307230 */ /* 0x002fe20000004100 */
[----:B------:R-:W-:Y:S01]  /*2140*/  IADD3 R46, PT, PT, R2, -0x80, RZ ;  /* 0xffffff80022e7810 */ /* 0x000fe20007ffe0ff */
[----:B------:R-:W-:Y:S01]  /*2150*/  HADD2.F32 R2, -RZ, R30.H0_H0 ;  /* 0x2000001eff027230 */ /* 0x000fe20000004100 */
[----:B------:R-:W-:Y:S01]  /*2160*/  LOP3.LUT R43, R3, 0xff, RZ, 0xc0, !PT ;  /* 0x000000ff032b7812 */ /* 0x000fe200078ec0ff */
[----:B------:R-:W-:Y:S01]  /*2170*/  HADD2.F32 R3, -RZ, R0.H0_H0 ;  /* 0x20000000ff037230 */ /* 0x000fe20000004100 */
[----:B------:R-:W-:Y:S01]  /*2180*/  LOP3.LUT R57, R4, 0xff, RZ, 0xc0, !PT ;  /* 0x000000ff04397812 */ /* 0x000fe200078ec0ff */
[----:B------:R-:W-:Y:S01]  /*2190*/  HADD2.F32 R4, -RZ, R31.H0_H0 ;  /* 0x2000001fff047230 */ /* 0x000fe20000004100 */
[----:B------:R-:W-:Y:S01]  /*21a0*/  SHF.R.U32.HI R51, RZ, 0x8, R7 ;  /* 0x00000008ff337819 */ /* 0x000fe20000011607 */
[----:B------:R-:W-:-:S02]  /*21b0*/  HADD2.F32 R0, -RZ, R27.H0_H0 ;  /* 0x2000001bff007230 */ /* 0x000fc40000004100 */
[C---:B------:R-:W-:Y:S01]  /*21c0*/  FFMA.FTZ R60, R9.reuse, R3, RZ ;  /* 0x00000003093c7223 */ /* 0x040fe200000100ff */
[----:B------:R-:W-:Y:S02]  /*21d0*/  HADD2.F32 R27, -RZ, R55.H0_H0 ;  /* 0x20000037ff1b7230 */ /* 0x000fe40000004100 */
[----:B------:R-:W-:Y:S01]  /*21e0*/  FFMA.FTZ R55, R2, R9, RZ ;  /* 0x0000000902377223 */ /* 0x000fe200000100ff */
[----:B------:R-:W-:Y:S02]  /*21f0*/  HADD2.F32 R31, -RZ, R56.H0_H0 ;  /* 0x20000038ff1f7230 */ /* 0x000fe40000004100 */
[C---:B------:R-:W-:Y:S01]  /*2200*/  FFMA.FTZ R59, R9.reuse, R0, RZ ;  /* 0x00000000093b7223 */ /* 0x040fe200000100ff */
[----:B------:R-:W-:Y:S02]  /*2210*/  HADD2.F32 R30, -RZ, R54.H0_H0 ;  /* 0x20000036ff1e7230 */ /* 0x000fe40000004100 */
[----:B------:R-:W-:Y:S01]  /*2220*/  FFMA.FTZ R54, R9, R4, RZ ;  /* 0x0000000409367223 */ /* 0x000fe200000100ff */
[----:B------:R-:W-:Y:S01]  /*2230*/  IADD3 R58, PT, PT, R57, -0x80, RZ ;  /* 0xffffff80393a7810 */ /* 0x000fe20007ffe0ff */
[----:B------:R-:W-:Y:S01]  /*2240*/  FFMA.FTZ R56, R32, R53, R55 ;  /* 0x0000003520387223 */ /* 0x000fe20000010037 */
[----:B------:R-:W-:Y:S01]  /*2250*/  LEA.HI R34, R5, 0xffffff80, RZ, 0x8 ;  /* 0xffffff8005227811 */ /* 0x000fe200078f40ff */
[----:B------:R-:W-:Y:S01]  /*2260*/  FFMA.FTZ R57, R53, R31, R54 ;  /* 0x0000001f35397223 */ /* 0x000fe20000010036 */
[----:B------:R-:W-:Y:S01]  /*2270*/  LOP3.LUT R51, R51, 0xff, RZ, 0xc0, !PT ;  /* 0x000000ff33337812 */ /* 0x000fe200078ec0ff */
[----:B------:R-:W1:Y:S01]  /*2280*/  I2F.F16 R45, R45 ;  /* 0x0000002d002d7306 */ /* 0x000e620000200c00 */
[----:B------:R-:W-:Y:S01]  /*2290*/  SHF.R.U32.HI R55, RZ, 0x10, R5 ;  /* 0x00000010ff377819 */ /* 0x000fe20000011605 */
[----:B------:R-:W-:Y:S01]  /*22a0*/  FFMA.FTZ R54, R53, R30, R59 ;  /* 0x0000001e35367223 */ /* 0x000fe2000001003b */
[----:B------:R-:W-:Y:S01]  /*22b0*/  LOP3.LUT R52, R52, 0xff, RZ, 0xc0, !PT ;  /* 0x000000ff34347812 */ /* 0x000fe200078ec0ff */
[----:B------:R-:W-:-:S02]  /*22c0*/  HADD2.F32 R5, -RZ, R44.H0_H0 ;  /* 0x2000002cff057230 */ /* 0x000fc40000004100 */
[----:B------:R-:W-:Y:S01]  /*22d0*/  FFMA.FTZ R53, R53, R27, R60 ;  /* 0x0000001b35357223 */ /* 0x000fe2000001003c */
[----:B------:R-:W-:Y:S01]  /*22e0*/  IADD3 R59, PT, PT, R51, -0x80, RZ ;  /* 0xffffff80333b7810 */ /* 0x000fe20007ffe0ff */
[C---:B------:R-:W-:Y:S01]  /*22f0*/  FFMA.FTZ R51, R8.reuse, R36, R57 ;  /* 0x0000002408337223 */ /* 0x040fe20000010039 */
[----:B------:R-:W2:Y:S01]  /*2300*/  I2F.F16 R47, R47 ;  /* 0x0000002f002f7306 */ /* 0x000ea20000200c00 */
[----:B------:R-:W-:Y:S01]  /*2310*/  IADD3 R43, PT, PT, R43, -0x80, RZ ;  /* 0xffffff802b2b7810 */ /* 0x000fe20007ffe0ff */
[C---:B------:R-:W-:Y:S01]  /*2320*/  FFMA.FTZ R57, R8.reuse, R38, R53 ;  /* 0x0000002608397223 */ /* 0x040fe20000010035 */
[----:B------:R-:W-:Y:S01]  /*2330*/  LOP3.LUT R55, R55, 0xff, RZ, 0xc0, !PT ;  /* 0x000000ff37377812 */ /* 0x000fe200078ec0ff */
[----:B------:R-:W-:Y:S01]  /*2340*/  FFMA.FTZ R54, R8, R37, R54 ;  /* 0x0000002508367223 */ /* 0x000fe20000010036 */
[----:B------:R-:W-:Y:S01]  /*2350*/  SHF.R.U32.HI R53, RZ, 0x10, R6 ;  /* 0x00000010ff357819 */ /* 0x000fe20000011606 */
[----:B0-----:R-:W-:Y:S01]  /*2360*/  HADD2.F32 R61, -RZ, R10.H0_H0 ;  /* 0x2000000aff3d7230 */ /* 0x001fe20000004100 */
[----:B------:R-:W-:Y:S01]  /*2370*/  LEA.HI R35, R6, 0xffffff80, RZ, 0x8 ;  /* 0xffffff8006237811 */ /* 0x000fe200078f40ff */
[----:B------:R0:W-:Y:S01]  /*2380*/  I2F.F16 R9, R58 ;  /* 0x0000003a00097306 */ /* 0x0001e20000200c00 */
[----:B------:R-:W-:Y:S01]  /*2390*/  IADD3 R6, PT, PT, R55, -0x80, RZ ;  /* 0xffffff8037067810 */ /* 0x000fe20007ffe0ff */
[----:B-1----:R-:W-:Y:S01]  /*23a0*/  HADD2.F32 R45, -RZ, R45.H0_H0 ;  /* 0x2000002dff2d7230 */ /* 0x002fe20000004100 */
[----:B------:R-:W-:Y:S01]  /*23b0*/  LOP3.LUT R53, R53, 0xff, RZ, 0xc0, !PT ;  /* 0x000000ff35357812 */ /* 0x000fe200078ec0ff */
[C---:B------:R-:W-:Y:S01]  /*23c0*/  FFMA.FTZ R54, R50.reuse, R41, R54 ;  /* 0x0000002932367223 */ /* 0x040fe20000010036 */
[----:B------:R-:W-:-:S02]  /*23d0*/  FFMA.FTZ R55, R50, R42, R57 ;  /* 0x0000002a32377223 */ /* 0x000fc40000010039 */
[----:B------:R-:W-:Y:S01]  /*23e0*/  IADD3 R60, PT, PT, R53, -0x80, RZ ;  /* 0xffffff80353c7810 */ /* 0x000fe20007ffe0ff */
[----:B------:R-:W1:Y:S01]  /*23f0*/  I2F.F16 R43, R43 ;  /* 0x0000002b002b7306 */ /* 0x000e620000200c00 */
[----:B0-----:R-:W-:Y:S01]  /*2400*/  IADD3 R58, PT, PT, R52, -0x80, RZ ;  /* 0xffffff80343a7810 */ /* 0x001fe20007ffe0ff */
[----:B------:R-:W-:Y:S01]  /*2410*/  FFMA.FTZ R52, R5, R8, R56 ;  /* 0x0000000805347223 */ /* 0x000fe20000010038 */
[----:B------:R-:W-:Y:S01]  /*2420*/  SHF.R.U32.HI R56, RZ, 0x10, R7 ;  /* 0x00000010ff387819 */ /* 0x000fe20000011607 */
[----:B--2---:R-:W-:Y:S02]  /*2430*/  HADD2.F32 R47, -RZ, R47.H0_H0 ;  /* 0x2000002fff2f7230 */ /* 0x004fe40000004100 */
[----:B------:R-:W-:Y:S01]  /*2440*/  FFMA.FTZ R53, R39, R50, R52 ;  /* 0x0000003227357223 */ /* 0x000fe20000010034 */
[----:B------:R-:W-:Y:S01]  /*2450*/  LOP3.LUT R56, R56, 0xff, RZ, 0xc0, !PT ;  /* 0x000000ff38387812 */ /* 0x000fe200078ec0ff */
[----:B------:R-:W0:Y:S01]  /*2460*/  I2F.F16 R46, R46 ;  /* 0x0000002e002e7306 */ /* 0x000e220000200c00 */
[----:B------:R-:W-:Y:S01]  /*2470*/  FFMA.FTZ R52, R50, R40, R51 ;  /* 0x0000002832347223 */ /* 0x000fe20000010033 */
[----:B------:R-:W-:Y:S01]  /*2480*/  FFMA.FTZ R57, R61, R47, R54 ;  /* 0x0000002f3d397223 */ /* 0x000fe20000010036 */
[----:B------:R-:W-:Y:S01]  /*2490*/  IADD3 R56, PT, PT, R56, -0x80, RZ ;  /* 0xffffff8038387810 */ /* 0x000fe20007ffe0ff */
[----:B------:R-:W-:-:S02]  /*24a0*/  HADD2.F32 R51, -RZ, R11.H0_H0 ;  /* 0x2000000bff337230 */ /* 0x000fc40000004100 */
[----:B------:R-:W-:Y:S02]  /*24b0*/  HADD2.F32 R11, -RZ, R11.H1_H1 ;  /* 0x3000000bff0b7230 */ /* 0x000fe40000004100 */
[----:B------:R2:W3:Y:S01]  /*24c0*/  I2F.F16 R44, R59 ;  /* 0x0000003b002c7306 */ /* 0x0004e20000200c00 */
[----:B-1----:R-:W-:Y:S02]  /*24d0*/  HADD2.F32 R43, -RZ, R43.H0_H0 ;  /* 0x2000002bff2b7230 */ /* 0x002fe40000004100 */
[----:B0-----:R-:W-:-:S05]  /*24e0*/  HADD2.F32 R46, -RZ, R46.H0_H0 ;  /* 0x2000002eff2e7230 */ /* 0x001fca0000004100 */
[----:B------:R-:W-:Y:S01]  /*24f0*/  I2F.F16 R6, R6 ;  /* 0x0000000600067306 */ /* 0x000fe20000200c00 */
[----:B--2---:R-:W-:Y:S01]  /*2500*/  LEA.HI R59, R7, 0xffffff80, RZ, 0x8 ;  /* 0xffffff80073b7811 */ /* 0x004fe200078f40ff */
[----:B------:R-:W-:Y:S02]  /*2510*/  HADD2.F32 R7, -RZ, R10.H1_H1 ;  /* 0x3000000aff077230 */ /* 0x000fe40000004100 */
[----:B------:R-:W-:Y:S02]  /*2520*/  HADD2.F32 R10, -RZ, R49.H0_H0 ;  /* 0x20000031ff0a7230 */ /* 0x000fe40000004100 */
[----:B---3--:R-:W-:Y:S02]  /*2530*/  HADD2.F32 R44, -RZ, R44.H0_H0 ;  /* 0x2000002cff2c7230 */ /* 0x008fe40000004100 */
[----:B------:R-:W0:Y:S01]  /*2540*/  I2F.F16 R8, R58 ;  /* 0x0000003a00087306 */ /* 0x000e220000200c00 */
[----:B------:R-:W-:-:S04]  /*2550*/  FFMA.FTZ R53, R10, R61, R53 ;  /* 0x0000003d0a357223 */ /* 0x000fc80000010035 */
[----:B------:R-:W-:-:S03]  /*2560*/  FFMA.FTZ R53, R46, R7, R53 ;  /* 0x000000072e357223 */ /* 0x000fc60000010035 */
[----:B------:R1:W2:Y:S01]  /*2570*/  I2F.F16 R50, R60 ;  /* 0x0000003c00327306 */ /* 0x0002a20000200c00 */
[----:B0-----:R-:W-:-:S07]  /*2580*/  HADD2.F32 R54, -RZ, R8.H0_H0 ;  /* 0x20000008ff367230 */ /* 0x001fce0000004100 */
[----:B------:R0:W3:Y:S01]  /*2590*/  I2F.F16 R49, R56 ;  /* 0x0000003800317306 */ /* 0x0000e20000200c00 */
[C---:B-1----:R-:W-:Y:S01]  /*25a0*/  FFMA.FTZ R60, R61.reuse, R45, R52 ;  /* 0x0000002d3d3c7223 */ /* 0x042fe20000010034 */
[----:B------:R-:W-:Y:S01]  /*25b0*/  FFMA.FTZ R61, R61, R48, R55 ;  /* 0x000000303d3d7223 */ /* 0x000fe20000010037 */
[----:B------:R-:W-:Y:S02]  /*25c0*/  HADD2.F32 R52, -RZ, R9.H0_H0 ;  /* 0x20000009ff347230 */ /* 0x000fe40000004100 */
[C---:B------:R-:W-:Y:S01]  /*25d0*/  FFMA.FTZ R60, R7.reuse, R43, R60 ;  /* 0x0000002b073c7223 */ /* 0x040fe2000001003c */
[C---:B------:R-:W-:Y:S01]  /*25e0*/  FFMA.FTZ R61, R7.reuse, R44, R61 ;  /* 0x0000002c073d7223 */ /* 0x040fe2000001003d */
[----:B--2---:R-:W-:Y:S01]  /*25f0*/  HADD2.F32 R50, -RZ, R50.H0_H0 ;  /* 0x20000032ff327230 */ /* 0x004fe20000004100 */
[----:B------:R-:W1:Y:S01]  /*2600*/  I2F.F16 R33, R33 ;  /* 0x0000002100217306 */ /* 0x000e620000200c00 */
[----:B0-----:R-:W-:Y:S02]  /*2610*/  HADD2.F32 R56, -RZ, R6.H0_H0 ;  /* 0x20000006ff387230 */ /* 0x001fe40000004100 */
[----:B------:R-:W-:Y:S01]  /*2620*/  FFMA.FTZ R57, R7, R52, R57 ;  /* 0x0000003407397223 */ /* 0x000fe20000010039 */
[----:B------:R-:W-:Y:S01]  /*2630*/  FFMA.FTZ R7, R54, R51, R53 ;  /* 0x0000003336077223 */ /* 0x000fe20000010035 */
[----:B------:R-:W-:-:S02]  /*2640*/  HADD2.F32 R53, -RZ, R17.H0_H0 ;  /* 0x20000011ff357230 */ /* 0x000fc40000004100 */
[C---:B------:R-:W-:Y:S01]  /*2650*/  FFMA.FTZ R8, R51.reuse, R56, R60 ;  /* 0x0000003833087223 */ /* 0x040fe2000001003c */
[----:B---3--:R-:W-:Y:S01]  /*2660*/  HADD2.F32 R58, -RZ, R49.H0_H0 ;  /* 0x20000031ff3a7230 */ /* 0x008fe20000004100 */
[----:B------:R-:W0:Y:S01]  /*2670*/  I2F.F16 R34, R34 ;  /* 0x0000002200227306 */ /* 0x000e220000200c00 */
[C---:B------:R-:W-:Y:S01]  /*2680*/  FFMA.FTZ R57, R51.reuse, R50, R57 ;  /* 0x0000003233397223 */ /* 0x040fe20000010039 */
[--C-:B------:R-:W-:Y:S02]  /*2690*/  HADD2.F32 R49, -RZ, R16.reuse.H0_H0 ;  /* 0x20000010ff317230 */ /* 0x100fe40000004100 */
[----:B------:R-:W-:Y:S01]  /*26a0*/  FFMA.FTZ R61, R51, R58, R61 ;  /* 0x0000003a333d7223 */ /* 0x000fe2000001003d */
[----:B------:R-:W-:Y:S02]  /*26b0*/  HADD2.F32 R51, -RZ, R16.H1_H1 ;  /* 0x30000010ff337230 */ /* 0x000fe40000004100 */
[----:B-1----:R-:W-:Y:S01]  /*26c0*/  HADD2.F32 R60, -RZ, R33.H0_H0 ;  /* 0x20000021ff3c7230 */ /* 0x002fe20000004100 */
[----:B------:R-:W1:Y:S01]  /*26d0*/  I2F.F16 R35, R35 ;  /* 0x0000002300237306 */ /* 0x000e620000200c00 */
[----:B------:R-:W-:-:S03]  /*26e0*/  HADD2.F32 R33, -RZ, R17.H1_H1 ;  /* 0x30000011ff217230 */ /* 0x000fc60000004100 */
        /* <DEDUP_REMOVED lines=35> */
[----:B------:R-:W-:-:S02]  /*2920*/  HADD2.F32 R7, -RZ, R7.H1_H1 ;  /* 0x30000007ff077230 */ /* 0x000fc40000004100 */
[--C-:B-1----:R-:W-:Y:S02]  /*2930*/  HADD2.F32 R6, -RZ, R8.reuse.H0_H0 ;  /* 0x20000008ff067230 */ /* 0x102fe40000004100 */
        /* <DEDUP_REMOVED lines=94> */
.L_x_1561:
[----:B------:R-:W-:-:S05]  /*2f20*/  IMAD.WIDE R2, R18, 0x4, R28 ;  /* 0x0000000412027825 */ /* 0x000fca00078e021c */
[----:B------:R0:W5:Y:S01]  /*2f30*/  LDG.E.128.CONSTANT R4, desc[UR12][R2.64] ;  /* 0x0000000c02047981 */ /* 0x000162000c1e9d00 */
[----:B------:R-:W-:Y:S01]  /*2f40*/  IMAD.WIDE R28, R18, 0x4, R2 ;  /* 0x00000004121c7825 */ /* 0x000fe200078e0202 */
[----:B------:R-:W-:Y:S06]  /*2f50*/  BRA.U !UP0, `(.L_x_1562) ;  /* 0x0000001108cc7547 */ /* 0x000fec000b800000 */
[----:B-----5:R-:W2:Y:S01]  /*2f60*/  LDG.E.128.CONSTANT R8, desc[UR12][R28.64] ;  /* 0x0000000c1c087981 */ /* 0x020ea2000c1e9d00 */
[----:B0-----:R-:W-:Y:S01]  /*2f70*/  LOP3.LUT R2, R4, 0xff, RZ, 0xc0, !PT ;  /* 0x000000ff04027812 */ /* 0x001fe200078ec0ff */
        /* <DEDUP_REMOVED lines=17> */
[C---:B------:R-:W-:Y:S02]  /*3090*/  LOP3.LUT R0, R5.reuse, 0xff, RZ, 0xc0, !PT ;  /* 0x000000ff05007812 */ /* 0x040fe400078ec0ff */
[----:B------:R-:W-:Y:S02]  /*30a0*/  IADD3 R4, PT, PT, R4, -0x80, RZ ;  /* 0xffffff8004047810 */ /* 0x000fe40007ffe0ff */
[----:B------:R-:W-:Y:S01]  /*30b0*/  SHF.R.U32.HI R36, RZ, 0x8, R6 ;  /* 0x00000008ff247819 */ /* 0x000fe20000011606 */
[----:B------:R-:W-:Y:S01]  /*30c0*/  I2F.F16 R56, R56 ;  /* 0x0000003800387306 */ /* 0x000fe20000200c00 */
[----:B0-----:R-:W0:Y:S01]  /*30d0*/  LDS.64 R2, [UR4+0x10] ;  /* 0x00001004ff027984 */ /* 0x001e220008000a00 */
[----:B------:R-:W-:-:S02]  /*30e0*/  LEA.HI R39, R5, 0xffffff80, RZ, 0x8 ;  /* 0xffffff8005277811 */ /* 0x000fc400078f40ff */
[----:B------:R-:W-:Y:S02]  /*30f0*/  SHF.R.U32.HI R6, RZ, 0x10, R6 ;  /* 0x00000010ff067819 */ /* 0x000fe40000011606 */
[----:B------:R-:W-:Y:S01]  /*3100*/  SHF.R.U32.HI R5, RZ, 0x10, R5 ;  /* 0x00000010ff057819 */ /* 0x000fe20000011605 */
[----:B-1----:R-:W-:Y:S01]  /*3110*/  HADD2.F32 R32, -RZ, R32.H0_H0 ;  /* 0x20000020ff207230 */ /* 0x002fe20000004100 */
[----:B------:R-:W-:Y:S01]  /*3120*/  IADD3 R31, PT, PT, R0, -0x80, RZ ;  /* 0xffffff80001f7810 */ /* 0x000fe20007ffe0ff */
[----:B------:R1:W-:Y:S01]  /*3130*/  I2F.F16 R52, R4 ;  /* 0x0000000400347306 */ /* 0x0003e20000200c00 */
[C---:B------:R-:W-:Y:S02]  /*3140*/  LEA.HI R41, R7.reuse, 0xffffff80, RZ, 0x8 ;  /* 0xffffff8007297811 */ /* 0x040fe400078f40ff */
[----:B------:R-:W-:Y:S02]  /*3150*/  LOP3.LUT R0, R7, 0xff, RZ, 0xc0, !PT ;  /* 0x000000ff07007812 */ /* 0x000fe400078ec0ff */
[----:B------:R-:W-:-:S02]  /*3160*/  LOP3.LUT R6, R6, 0xff, RZ, 0xc0, !PT ;  /* 0x000000ff06067812 */ /* 0x000fc400078ec0ff */
[----:B------:R-:W-:Y:S01]  /*3170*/  LOP3.LUT R5, R5, 0xff, RZ, 0xc0, !PT ;  /* 0x000000ff05057812 */ /* 0x000fe200078ec0ff */
[----:B------:R-:W-:Y:S01]  /*3180*/  I2F.F16 R31, R31 ;  /* 0x0000001f001f7306 */ /* 0x000fe20000200c00 */
[--C-:B-1----:R-:W-:Y:S02]  /*3190*/  SHF.R.U32.HI R4, RZ, 0x8, R7.reuse ;  /* 0x00000008ff047819 */ /* 0x102fe40000011607 */
[----:B------:R-:W-:Y:S02]  /*31a0*/  SHF.R.U32.HI R7, RZ, 0x10, R7 ;  /* 0x00000010ff077819 */ /* 0x000fe40000011607 */
[----:B------:R-:W-:Y:S02]  /*31b0*/  LOP3.LUT R37, R36, 0xff, RZ, 0xc0, !PT ;  /* 0x000000ff24257812 */ /* 0x000fe400078ec0ff */
[----:B------:R-:W-:Y:S01]  /*31c0*/  IADD3 R6, PT, PT, R6, -0x80, RZ ;  /* 0xffffff8006067810 */ /* 0x000fe20007ffe0ff */
[----:B------:R-:W-:Y:S01]  /*31d0*/  I2F.F16 R48, R48 ;  /* 0x0000003000307306 */ /* 0x000fe20000200c00 */
[----:B------:R-:W-:-:S02]  /*31e0*/  IADD3 R5, PT, PT, R5, -0x80, RZ ;  /* 0xffffff8005057810 */ /* 0x000fc40007ffe0ff */
[----:B------:R-:W-:Y:S02]  /*31f0*/  LOP3.LUT R7, R7, 0xff, RZ, 0xc0, !PT ;  /* 0x000000ff07077812 */ /* 0x000fe400078ec0ff */
[----:B------:R-:W-:Y:S02]  /*3200*/  IADD3 R43, PT, PT, R37, -0x80, RZ ;  /* 0xffffff80252b7810 */ /* 0x000fe40007ffe0ff */
[----:B------:R-:W-:Y:S01]  /*3210*/  IADD3 R0, PT, PT, R0, -0x80, RZ ;  /* 0xffffff8000007810 */ /* 0x000fe20007ffe0ff */
[----:B------:R-:W1:Y:S01]  /*3220*/  I2F.F16 R37, R6 ;  /* 0x0000000600257306 */ /* 0x000e620000200c00 */
[----:B------:R-:W-:Y:S02]  /*3230*/  LOP3.LUT R4, R4, 0xff, RZ, 0xc0, !PT ;  /* 0x000000ff04047812 */ /* 0x000fe400078ec0ff */
[----:B------:R-:W-:Y:S02]  /*3240*/  IADD3 R7, PT, PT, R7, -0x80, RZ ;  /* 0xffffff8007077810 */ /* 0x000fe40007ffe0ff */
[----:B------:R-:W-:-:S03]  /*3250*/  IADD3 R55, PT, PT, R4, -0x80, RZ ;  /* 0xffffff8004377810 */ /* 0x000fc60007ffe0ff */
[----:B------:R-:W3:Y:S01]  /*3260*/  I2F.F16 R36, R5 ;  /* 0x0000000500247306 */ /* 0x000ee20000200c00 */
[----:B0-----:R-:W-:Y:S02]  /*3270*/  HADD2.F32 R54, -RZ, R2.H1_H1 ;  /* 0x30000002ff367230 */ /* 0x001fe40000004100 */
[--C-:B------:R-:W-:Y:S02]  /*3280*/  HADD2.F32 R51, -RZ, R3.reuse.H0_H0 ;  /* 0x20000003ff337230 */ /* 0x100fe40000004100 */
[----:B------:R-:W-:Y:S02]  /*3290*/  HADD2.F32 R50, -RZ, R3.H1_H1 ;  /* 0x30000003ff327230 */ /* 0x000fe40000004100 */
[----:B-1----:R-:W-:Y:S01]  /*32a0*/  HADD2.F32 R37, -RZ, R37.H0_H0 ;  /* 0x20000025ff257230 */ /* 0x002fe20000004100 */
[----:B------:R-:W-:Y:S01]  /*32b0*/  I2F.F16 R0, R0 ;  /* 0x0000000000007306 */ /* 0x000fe20000200c00 */
[----:B---3--:R-:W-:-:S07]  /*32c0*/  HADD2.F32 R36, -RZ, R36.H0_H0 ;  /* 0x20000024ff247230 */ /* 0x008fce0000004100 */
[----:B------:R-:W0:Y:S08]  /*32d0*/  I2F.F16 R38, R7 ;  /* 0x0000000700267306 */ /* 0x000e300000200c00 */
[----:B------:R-:W-:Y:S01]  /*32e0*/  I2F.F16 R43, R43 ;  /* 0x0000002b002b7306 */ /* 0x000fe20000200c00 */
[----:B0-----:R-:W-:-:S07]  /*32f0*/  HADD2.F32 R38, -RZ, R38.H0_H0 ;  /* 0x20000026ff267230 */ /* 0x001fce0000004100 */
        /* <DEDUP_REMOVED lines=13> */
[----:B------:R-:W-:Y:S01]  /*33d0*/  LOP3.LUT R4, R8, 0xff, RZ, 0xc0, !PT ;  /* 0x000000ff08047812 */ /* 0x000fe200078ec0ff */
[----:B------:R-:W1:Y:S01]  /*33e0*/  I2F.F16 R47, R47 ;  /* 0x0000002f002f7306 */ /* 0x000e620000200c00 */
[----:B------:R-:W-:Y:S01]  /*33f0*/  IADD3 R46, PT, PT, R5, -0x80, RZ ;  /* 0xffffff80052e7810 */ /* 0x000fe20007ffe0ff */
[----:B------:R-:W-:Y:S01]  /*3400*/  HADD2.F32 R5, -RZ, R2.H0_H0 ;  /* 0x20000002ff057230 */ /* 0x000fe20000004100 */
[----:B------:R-:W-:Y:S02]  /*3410*/  IADD3 R4, PT, PT, R4, -0x80, RZ ;  /* 0xffffff8004047810 */ /* 0x000fe40007ffe0ff */
[----:B------:R-:W-:Y:S02]  /*3420*/  SHF.R.U32.HI R2, RZ, 0x8, R8 ;  /* 0x00000008ff027819 */ /* 0x000fe40000011608 */
[----:B------:R-:W-:Y:S01]  /*3430*/  SHF.R.U32.HI R3, RZ, 0x8, R9 ;  /* 0x00000008ff037819 */ /* 0x000fe20000011609 */
[----:B------:R2:W-:Y:S01]  /*3440*/  I2F.F16 R49, R4 ;  /* 0x0000000400317306 */ /* 0x0005e20000200c00 */
[----:B------:R-:W-:-:S02]  /*3450*/  LOP3.LUT R2, R2, 0xff, RZ, 0xc0, !PT ;  /* 0x000000ff02027812 */ /* 0x000fc400078ec0ff */
[----:B------:R-:W-:Y:S01]  /*3460*/  LOP3.LUT R42, R3, 0xff, RZ, 0xc0, !PT ;  /* 0x000000ff032a7812 */ /* 0x000fe200078ec0ff */
[----:B------:R-:W-:Y:S01]  /*3470*/  HADD2.F32 R3, -RZ, R0.H0_H0 ;  /* 0x20000000ff037230 */ /* 0x000fe20000004100 */
[----:B------:R-:W-:Y:S01]  /*3480*/  IADD3 R45, PT, PT, R2, -0x80, RZ ;  /* 0xffffff80022d7810 */ /* 0x000fe20007ffe0ff */
[----:B------:R-:W-:Y:S01]  /*3490*/  HADD2.F32 R2, -RZ, R30.H0_H0 ;  /* 0x2000001eff027230 */ /* 0x000fe20000004100 */
[----:B------:R-:W-:Y:S01]  /*34a0*/  LEA.HI R33, R8, 0xffffff80, RZ, 0x8 ;  /* 0xffffff8008217811 */ /* 0x000fe200078f40ff */
[----:B------:R-:W-:Y:S01]  /*34b0*/  HADD2.F32 R0, -RZ, R27.H0_H0 ;  /* 0x2000001bff007230 */ /* 0x000fe20000004100 */
[----:B--2---:R-:W-:Y:S01]  /*34c0*/  SHF.R.U32.HI R4, RZ, 0x8, R10 ;  /* 0x00000008ff047819 */ /* 0x004fe2000001160a */
[----:B------:R-:W-:Y:S01]  /*34d0*/  HADD2.F32 R30, -RZ, R43.H0_H0 ;  /* 0x2000002bff1e7230 */ /* 0x000fe20000004100 */
[----:B------:R-:W-:Y:S01]  /*34e0*/  SHF.R.U32.HI R53, RZ, 0x10, R8 ;  /* 0x00000010ff357819 */ /* 0x000fe20000011608 */
[----:B------:R-:W-:Y:S01]  /*34f0*/  HADD2.F32 R27, -RZ, R55.H0_H0 ;  /* 0x20000037ff1b7230 */ /* 0x000fe20000004100 */
[----:B------:R-:W-:Y:S01]  /*3500*/  LOP3.LUT R57, R4, 0xff, RZ, 0xc0, !PT ;  /* 0x000000ff04397812 */ /* 0x000fe200078ec0ff */
[----:B------:R-:W-:Y:S01]  /*3510*/  HADD2.F32 R4, -RZ, R31.H0_H0 ;  /* 0x2000001fff047230 */ /* 0x000fe20000004100 */
[----:B------:R-:W-:Y:S01]  /*3520*/  SHF.R.U32.HI R8, RZ, 0x8, R11 ;  /* 0x00000008ff087819 */ /* 0x000fe2000001160b */
[----:B------:R-:W-:-:S02]  /*3530*/  HADD2.F32 R31, -RZ, R56.H0_H0 ;  /* 0x20000038ff1f7230 */ /* 0x000fc40000004100 */
[----:B------:R-:W-:Y:S01]  /*3540*/  FFMA.FTZ R55, R2, R5, RZ ;  /* 0x0000000502377223 */ /* 0x000fe200000100ff */
[C---:B------:R-:W-:Y:S01]  /*3550*/  FFMA.FTZ R61, R5.reuse, R0, RZ ;  /* 0x00000000053d7223 */ /* 0x040fe200000100ff */
[C---:B------:R-:W-:Y:S01]  /*3560*/  FFMA.FTZ R59, R5.reuse, R4, RZ ;  /* 0x00000004053b7223 */ /* 0x040fe200000100ff */
[----:B------:R-:W-:Y:S01]  /*3570*/  FFMA.FTZ R62, R5, R3, RZ ;  /* 0x00000003053e7223 */ /* 0x000fe200000100ff */
[----:B------:R-:W-:Y:S01]  /*3580*/  LOP3.LUT R8, R8, 0xff, RZ, 0xc0, !PT ;  /* 0x000000ff08087812 */ /* 0x000fe200078ec0ff */
[----:B------:R-:W-:Y:S01]  /*3590*/  FFMA.FTZ R60, R32, R54, R55 ;  /* 0x00000036203c7223 */ /* 0x000fe20000010037 */
[----:B------:R-:W-:Y:S01]  /*35a0*/  IADD3 R57, PT, PT, R57, -0x80, RZ ;  /* 0xffffff8039397810 */ /* 0x000fe20007ffe0ff */
[C---:B------:R-:W-:Y:S01]  /*35b0*/  FFMA.FTZ R56, R54.reuse, R30, R61 ;  /* 0x0000001e36387223 */ /* 0x040fe2000001003d */
[----:B------:R-:W-:Y:S01]  /*35c0*/  LOP3.LUT R53, R53, 0xff, RZ, 0xc0, !PT ;  /* 0x000000ff35357812 */ /* 0x000fe200078ec0ff */
[----:B------:R-:W-:Y:S01]  /*35d0*/  HADD2.F32 R5, -RZ, R52.H0_H0 ;  /* 0x20000034ff057230 */ /* 0x000fe20000004100 */
[----:B------:R-:W2:Y:S01]  /*35e0*/  I2F.F16 R46, R46 ;  /* 0x0000002e002e7306 */ /* 0x000ea20000200c00 */
[C---:B------:R-:W-:Y:S01]  /*35f0*/  FFMA.FTZ R58, R54.reuse, R31, R59 ;  /* 0x0000001f363a7223 */ /* 0x040fe2000001003b */
[----:B------:R-:W-:Y:S01]  /*3600*/  FFMA.FTZ R55, R54, R27, R62 ;  /* 0x0000001b36377223 */ /* 0x000fe2000001003e */
[----:B------:R-:W-:Y:S01]  /*3610*/  LEA.HI R34, R9, 0xffffff80, RZ, 0x8 ;  /* 0xffffff8009227811 */ /* 0x000fe200078f40ff */
[----:B------:R-:W-:Y:S01]  /*3620*/  FFMA.FTZ R59, R5, R51, R60 ;  /* 0x00000033053b7223 */ /* 0x000fe2000001003c */
[----:B------:R-:W-:Y:S01]  /*3630*/  SHF.R.U32.HI R54, RZ, 0x10, R9 ;  /* 0x00000010ff367819 */ /* 0x000fe20000011609 */
[----:B-1----:R-:W-:Y:S01]  /*3640*/  HADD2.F32 R47, -RZ, R47.H0_H0 ;  /* 0x2000002fff2f7230 */ /* 0x002fe20000004100 */
[----:B------:R-:W-:Y:S01]  /*3650*/  IADD3 R9, PT, PT, R8, -0x80, RZ ;  /* 0xffffff8008097810 */ /* 0x000fe20007ffe0ff */
[----:B------:R1:W-:Y:S01]  /*3660*/  I2F.F16 R43, R57 ;  /* 0x00000039002b7306 */ /* 0x0003e20000200c00 */
[----:B------:R-:W-:Y:S01]  /*3670*/  IADD3 R8, PT, PT, R53, -0x80, RZ ;  /* 0xffffff8035087810 */ /* 0x000fe20007ffe0ff */
[----:B------:R-:W-:Y:S01]  /*3680*/  FFMA.FTZ R53, R51, R36, R58 ;  /* 0x0000002433357223 */ /* 0x000fe2000001003a */
[----:B------:R-:W-:-:S02]  /*3690*/  IADD3 R42, PT, PT, R42, -0x80, RZ ;  /* 0xffffff802a2a7810 */ /* 0x000fc40007ffe0ff */
[----:B------:R-:W-:Y:S01]  /*36a0*/  LOP3.LUT R54, R54, 0xff, RZ, 0xc0, !PT ;  /* 0x000000ff36367812 */ /* 0x000fe200078ec0ff */
[----:B------:R-:W-:Y:S01]  /*36b0*/  FFMA.FTZ R53, R50, R39, R53 ;  /* 0x0000002732357223 */ /* 0x000fe20000010035 */
[----:B------:R-:W-:Y:S01]  /*36c0*/  SHF.R.U32.HI R52, RZ, 0x10, R10 ;  /* 0x00000010ff347819 */ /* 0x000fe2000001160a */
[----:B------:R-:W3:Y:S01]  /*36d0*/  I2F.F16 R44, R44 ;  /* 0x0000002c002c7306 */ /* 0x000ee20000200c00 */
[C---:B-1----:R-:W-:Y:S01]  /*36e0*/  FFMA.FTZ R57, R51.reuse, R37, R56 ;  /* 0x0000002533397223 */ /* 0x042fe20000010038 */
[----:B------:R-:W-:Y:S01]  /*36f0*/  FFMA.FTZ R56, R51, R38, R55 ;  /* 0x0000002633387223 */ /* 0x000fe20000010037 */
[----:B------:R-:W-:Y:S01]  /*3700*/  SHF.R.U32.HI R51, RZ, 0x10, R11 ;  /* 0x00000010ff337819 */ /* 0x000fe2000001160b */
[----:B--2---:R-:W-:Y:S01]  /*3710*/  HADD2.F32 R46, -RZ, R46.H0_H0 ;  /* 0x2000002eff2e7230 */ /* 0x004fe20000004100 */
[----:B------:R-:W-:Y:S01]  /*3720*/  LEA.HI R35, R10, 0xffffff80, RZ, 0x8 ;  /* 0xffffff800a237811 */ /* 0x000fe200078f40ff */
[----:B------:R-:W-:Y:S01]  /*3730*/  HADD2.F32 R10, -RZ, R48.H0_H0 ;  /* 0x20000030ff0a7230 */ /* 0x000fe20000004100 */
[----:B------:R-:W-:Y:S01]  /*3740*/  IADD3 R48, PT, PT, R54, -0x80, RZ ;  /* 0xffffff8036307810 */ /* 0x000fe20007ffe0ff */
[----:B------:R-:W1:Y:S01]  /*3750*/  I2F.F16 R45, R45 ;  /* 0x0000002d002d7306 */ /* 0x000e620000200c00 */
[----:B------:R-:W-:Y:S01]  /*3760*/  LOP3.LUT R52, R52, 0xff, RZ, 0xc0, !PT ;  /* 0x000000ff34347812 */ /* 0x000fe200078ec0ff */
[C---:B------:R-:W-:Y:S01]  /*3770*/  FFMA.FTZ R54, R50.reuse, R41, R56 ;  /* 0x0000002932367223 */ /* 0x040fe20000010038 */
[----:B------:R-:W-:Y:S01]  /*3780*/  LOP3.LUT R51, R51, 0xff, RZ, 0xc0, !PT ;  /* 0x000000ff33337812 */ /* 0x000fe200078ec0ff */
[----:B------:R-:W-:Y:S01]  /*3790*/  FFMA.FTZ R55, R50, R40, R57 ;  /* 0x0000002832377223 */ /* 0x000fe20000010039 */
[----:B------:R-:W-:Y:S01]  /*37a0*/  IADD3 R58, PT, PT, R52, -0x80, RZ ;  /* 0xffffff80343a7810 */ /* 0x000fe20007ffe0ff */
[----:B------:R-:W-:Y:S01]  /*37b0*/  FFMA.FTZ R52, R10, R50, R59 ;  /* 0x000000320a347223 */ /* 0x000fe2000001003b */
[----:B------:R-:W-:Y:S01]  /*37c0*/  IADD3 R61, PT, PT, R51, -0x80, RZ ;  /* 0xffffff80333d7810 */ /* 0x000fe20007ffe0ff */
[----:B------:R-:W2:Y:S01]  /*37d0*/  I2F.F16 R42, R42 ;  /* 0x0000002a002a7306 */ /* 0x000ea20000200c00 */
[----:B------:R-:W-:Y:S01]  /*37e0*/  LEA.HI R59, R11, 0xffffff80, RZ, 0x8 ;  /* 0xffffff800b3b7811 */ /* 0x000fe200078f40ff */
[----:B0-----:R-:W-:-:S02]  /*37f0*/  HADD2.F32 R56, -RZ, R6.H0_H0 ;  /* 0x20000006ff387230 */ /* 0x001fc40000004100 */
[----:B------:R-:W-:Y:S02]  /*3800*/  HADD2.F32 R11, -RZ, R49.H0_H0 ;  /* 0x20000031ff0b7230 */ /* 0x000fe40000004100 */
[----:B---3--:R-:W-:Y:S02]  /*3810*/  HADD2.F32 R44, -RZ, R44.H0_H0 ;  /* 0x2000002cff2c7230 */ /* 0x008fe40000004100 */
[C---:B------:R-:W-:Y:S01]  /*3820*/  FFMA.FTZ R60, R56.reuse, R47, R54 ;  /* 0x0000002f383c7223 */ /* 0x040fe20000010036 */
[----:B------:R-:W0:Y:S01]  /*3830*/  I2F.F16 R9, R9 ;  /* 0x0000000900097306 */ /* 0x000e220000200c00 */
[----:B------:R-:W-:Y:S02]  /*3840*/  HADD2.F32 R6, -RZ, R6.H1_H1 ;  /* 0x30000006ff067230 */ /* 0x000fe40000004100 */
[----:B------:R-:W-:Y:S01]  /*3850*/  FFMA.FTZ R52, R11, R56, R52 ;  /* 0x000000380b347223 */ /* 0x000fe20000010034 */
[----:B-1----:R-:W-:Y:S02]  /*3860*/  HADD2.F32 R45, -RZ, R45.H0_H0 ;  /* 0x2000002dff2d7230 */ /* 0x002fe40000004100 */
[----:B------:R-:W-:Y:S01]  /*3870*/  FFMA.FTZ R57, R56, R44, R53 ;  /* 0x0000002c38397223 */ /* 0x000fe20000010035 */
[----:B------:R-:W-:-:S02]  /*3880*/  HADD2.F32 R43, -RZ, R43.H0_H0 ;  /* 0x2000002bff2b7230 */ /* 0x000fc40000004100 */
[----:B--2---:R-:W-:Y:S01]  /*3890*/  HADD2.F32 R42, -RZ, R42.H0_H0 ;  /* 0x2000002aff2a7230 */ /* 0x004fe20000004100 */
[----:B------:R-:W1:Y:S01]  /*38a0*/  I2F.F16 R8, R8 ;  /* 0x0000000800087306 */ /* 0x000e620000200c00 */
[--C-:B------:R-:W-:Y:S02]  /*38b0*/  HADD2.F32 R51, -RZ, R7.reuse.H0_H0 ;  /* 0x20000007ff337230 */ /* 0x100fe40000004100 */
[----:B------:R-:W-:Y:S02]  /*38c0*/  HADD2.F32 R7, -RZ, R7.H1_H1 ;  /* 0x30000007ff077230 */ /* 0x000fe40000004100 */
[----:B0-----:R-:W-:-:S03]  /*38d0*/  HADD2.F32 R53, -RZ, R9.H0_H0 ;  /* 0x20000009ff357230 */ /* 0x001fc60000004100 */
[----:B------:R-:W0:Y:S01]  /*38e0*/  I2F.F16 R48, R48 ;  /* 0x0000003000307306 */ /* 0x000e220000200c00 */
[----:B------:R-:W-:Y:S01]  /*38f0*/  FFMA.FTZ R9, R45, R6, R52 ;  /* 0x000000062d097223 */ /* 0x000fe20000010034 */
[----:B------:R-:W-:Y:S02]  /*3900*/  HADD2.F32 R52, -RZ, R17.H0_H0 ;  /* 0x20000011ff347230 */ /* 0x000fe40000004100 */
[----:B-1----:R-:W-:-:S04]  /*3910*/  HADD2.F32 R54, -RZ, R8.H0_H0 ;  /* 0x20000008ff367230 */ /* 0x002fc80000004100 */
[----:B------:R1:W2:Y:S01]  /*3920*/  I2F.F16 R50, R58 ;  /* 0x0000003a00327306 */ /* 0x0002a20000200c00 */
[----:B------:R-:W-:Y:S01]  /*3930*/  FFMA.FTZ R8, R6, R42, R57 ;  /* 0x0000002a06087223 */ /* 0x000fe20000010039 */
[----:B------:R-:W-:Y:S01]  /*3940*/  FFMA.FTZ R9, R54, R51, R9 ;  /* 0x0000003336097223 */ /* 0x000fe20000010009 */
[----:B0-----:R-:W-:-:S05]  /*3950*/  HADD2.F32 R48, -RZ, R48.H0_H0 ;  /* 0x20000030ff307230 */ /* 0x001fca0000004100 */
[----:B------:R-:W0:Y:S01]  /*3960*/  I2F.F16 R49, R61 ;  /* 0x0000003d00317306 */ /* 0x000e220000200c00 */
[----:B-1----:R-:W-:Y:S01]  /*3970*/  FFMA.FTZ R58, R56, R46, R55 ;  /* 0x0000002e383a7223 */ /* 0x002fe20000010037 */
[----:B------:R-:W-:Y:S01]  /*3980*/  FFMA.FTZ R8, R51, R48, R8 ;  /* 0x0000003033087223 */ /* 0x000fe20000010008 */
[----:B--2---:R-:W-:-:S05]  /*3990*/  HADD2.F32 R50, -RZ, R50.H0_H0 ;  /* 0x20000032ff327230 */ /* 0x004fca0000004100 */
[----:B------:R-:W1:Y:S01]  /*39a0*/  I2F.F16 R33, R33 ;  /* 0x0000002100217306 */ /* 0x000e620000200c00 */
[----:B0-----:R-:W-:-:S07]  /*39b0*/  HADD2.F32 R56, -RZ, R49.H0_H0 ;  /* 0x20000031ff387230 */ /* 0x001fce0000004100 */
[----:B------:R-:W0:Y:S01]  /*39c0*/  I2F.F16 R34, R34 ;  /* 0x0000002200227306 */ /* 0x000e220000200c00 */
[----:B------:R-:W-:-:S04]  /*39d0*/  FFMA.FTZ R49, R6, R43, R58 ;  /* 0x0000002b06317223 */ /* 0x000fc8000001003a */
[----:B------:R-:W-:Y:S01]  /*39e0*/  FFMA.FTZ R57, R51, R50, R49 ;  /* 0x0000003233397223 */ /* 0x000fe20000010031 */
[----:B------:R-:W-:Y:S02]  /*39f0*/  HADD2.F32 R49, -RZ, R16.H0_H0 ;  /* 0x20000010ff317230 */ /* 0x000fe40000004100 */
[----:B------:R-:W2:Y:S01]  /*3a00*/  I2F.F16 R35, R35 ;  /* 0x0000002300237306 */ /* 0x000ea20000200c00 */
[----:B-1----:R-:W-:Y:S02]  /*3a10*/  HADD2.F32 R58, -RZ, R33.H0_H0 ;  /* 0x20000021ff3a7230 */ /* 0x002fe40000004100 */
[----:B------:R-:W-:Y:S02]  /*3a20*/  HADD2.F32 R33, -RZ, R17.H1_H1 ;  /* 0x30000011ff217230 */ /* 0x000fe40000004100 */
[----:B0-----:R-:W-:-:S03]  /*3a30*/  HADD2.F32 R34, -RZ, R34.H0_H0 ;  /* 0x20000022ff227230 */ /* 0x001fc60000004100 */
[----:B------:R0:W1:Y:S02]  /*3a40*/  I2F.F16 R55, R59 ;  /* 0x0000003b00377306 */ /* 0x0000640000200c00 */
[----:B------:R-:W-:Y:S01]  /*3a50*/  FFMA.FTZ R8, R7, R34, R8 ;  /* 0x0000002207087223 */ /* 0x000fe20000010008 */
[----:B0-----:R-:W-:Y:S01]  /*3a60*/  FFMA.FTZ R59, R6, R53, R60 ;  /* 0x00000035063b7223 */ /* 0x001fe2000001003c */
[----:B--2---:R-:W-:Y:S02]  /*3a70*/  HADD2.F32 R60, -RZ, R35.H0_H0 ;  /* 0x20000023ff3c7230 */ /* 0x004fe40000004100 */
[----:B------:R-:W-:Y:S01]  /*3a80*/  FFMA.FTZ R6, R58, R7, R9 ;  /* 0x000000073a067223 */ /* 0x000fe20000010009 */
[----:B------:R-:W-:Y:S01]  /*3a90*/  FFMA.FTZ R59, R51, R56, R59 ;  /* 0x00000038333b7223 */ /* 0x000fe2000001003b */
[----:B------:R-:W-:Y:S02]  /*3aa0*/  HADD2.F32 R51, -RZ, R16.H1_H1 ;  /* 0x30000010ff337230 */ /* 0x000fe40000004100 */
[----:B------:R-:W-:Y:S01]  /*3ab0*/  FFMA.FTZ R57, R7, R60, R57 ;  /* 0x0000003c07397223 */ /* 0x000fe20000010039 */
[----:B-1----:R-:W-:-:S02]  /*3ac0*/  HADD2.F32 R62, -RZ, R55.H0_H0 ;  /* 0x20000037ff3e7230 */ /* 0x002fc40000004100 */
[----:B------:R-:W-:Y:S01]  /*3ad0*/  FMUL.FTZ R6, R49, R6 ;  /* 0x0000000631067220 */ /* 0x000fe20000410000 */
[----:B------:R-:W-:Y:S01]  /*3ae0*/  FMUL.FTZ R8, R51, R8 ;  /* 0x0000000833087220 */ /* 0x000fe20000410000 */
[----:B------:R-:W-:Y:S01]  /*3af0*/  FMUL.FTZ R57, R52, R57 ;  /* 0x0000003934397220 */ /* 0x000fe20000410000 */
[----:B------:R-:W-:Y:S02]  /*3b00*/  FFMA.FTZ R64, R7, R62, R59 ;  /* 0x0000003e07407223 */ /* 0x000fe4000001003b */
[----:B------:R-:W-:Y:S02]  /*3b10*/  F2FP.F16.F32.PACK_AB R6, RZ, R6 ;  /* 0x00000006ff06723e */ /* 0x000fe400000000ff */
[----:B------:R-:W-:Y:S01]  /*3b20*/  F2FP.F16.F32.PACK_AB R8, RZ, R8 ;  /* 0x00000008ff08723e */ /* 0x000fe200000000ff */
[----:B------:R-:W-:Y:S01]  /*3b30*/  FMUL.FTZ R64, R33, R64 ;  /* 0x0000004021407220 */ /* 0x000fe20000410000 */
[----:B------:R-:W-:Y:S02]  /*3b40*/  F2FP.F16.F32.PACK_AB R57, RZ, R57 ;  /* 0x00000039ff39723e */ /* 0x000fe400000000ff */
[----:B------:R-:W-:-:S02]  /*3b50*/  PRMT R6, R6, 0x5410, R8 ;  /* 0x0000541006067816 */ /* 0x000fc40000000008 */
[----:B------:R-:W-:-:S03]  /*3b60*/  F2FP.F16.F32.PACK_AB R64, RZ, R64 ;  /* 0x00000040ff40723e */ /* 0x000fc600000000ff */
[----:B------:R-:W-:Y:S01]  /*3b70*/  HFMA2 R26, R6, 1, 1, R26 ;  /* 0x3c003c00061a7831 */ /* 0x000fe2000000001a */
        /* <DEDUP_REMOVED lines=17> */
[-C--:B------:R-:W-:Y:S01]  /*3c90*/  FFMA.FTZ R55, R5, R35.reuse, R64 ;  /* 0x0000002305377223 */ /* 0x080fe20000010040 */
[----:B------:R-:W-:Y:S01]  /*3ca0*/  FFMA.FTZ R64, R36, R35, R57 ;  /* 0x0000002324407223 */ /* 0x000fe20000010039 */
[----:B------:R-:W-:-:S02]  /*3cb0*/  HADD2.F32 R7, -RZ, R7.H1_H1 ;  /* 0x30000007ff077230 */ /* 0x000fc40000004100 */
[-C--:B------:R-:W-:Y:S01]  /*3cc0*/  FFMA.FTZ R57, R37, R35.reuse, R66 ;  /* 0x0000002325397223 */ /* 0x080fe20000010042 */
[----:B------:R-:W-:Y:S02]  /*3cd0*/  FFMA.FTZ R66, R38, R35, R59 ;  /* 0x0000002326427223 */ /* 0x000fe4000001003b */
        /* <DEDUP_REMOVED lines=91> */
.L_x_1562:
[----:B0-----:R-:W-:-:S05]  /*4290*/  IMAD.WIDE R2, R18, 0x4, R28 ;  /* 0x0000000412027825 */ /* 0x001fca00078e021c */
[----:B-----5:R0:W5:Y:S01]  /*42a0*/  LDG.E.128.CONSTANT R4, desc[UR12][R2.64] ;  /* 0x0000000c02047981 */ /* 0x020162000c1e9d00 */
        /* <DEDUP_REMOVED lines=309> */
.L_x_1563:
        /* <DEDUP_REMOVED lines=311> */
.L_x_1564:
        /* <DEDUP_REMOVED lines=8> */
.L_x_1560:
        /* <DEDUP_REMOVED lines=9> */
[----:B------:R-:W-:-:S12]  /*6a80*/  UIADD3.X UR8, UPT, UPT, URZ, UR9, URZ, UP0, !UPT ;  /* 0x00000009ff087290 */ /* 0x000fd800087fe4ff */
.L_x_1569:
[----:B------:R-:W1:Y:S01]  /*6a90*/  LDC R18, c[0x0][0x3ac] ;  /* 0x0000eb00ff127b82 */ /* 0x000e620000000800 */
[----:B------:R-:W-:Y:S02]  /*6aa0*/  ISETP.NE.AND P0, PT, R25, UR5, PT ;  /* 0x0000000519007c0c */ /* 0x000fe4000bf05270 */
[----:B0-----:R-:W-:Y:S02]  /*6ab0*/  MOV R2, UR10 ;  /* 0x0000000a00027c02 */ /* 0x001fe40008000f00 */
[----:B------:R-:W-:-:S09]  /*6ac0*/  MOV R3, UR8 ;  /* 0x0000000800037c02 */ /* 0x000fd20008000f00 */
[----:B------:R-:W-:Y:S01]  /*6ad0*/  @!P0 LEA R14, R20, R1, 0x3 ;  /* 0x00000001140e8211 */ /* 0x000fe200078e18ff */
[----:B------:R-:W2:Y:S05]  /*6ae0*/  @!P0 LDG.E.U16.CONSTANT R2, desc[UR12][R2.64] ;  /* 0x0000000c02028981 */ /* 0x000eaa000c1e9500 */
[----:B------:R-:W3:Y:S01]  /*6af0*/  @!P0 LDL.64 R14, [R14+0x8] ;  /* 0x000008000e0e8983 */ /* 0x000ee20000100a00 */
[----:B-1----:R-:W-:-:S03]  /*6b00*/  IMAD.WIDE R12, R18, 0x4, R4 ;  /* 0x00000004120c7825 */ /* 0x002fc600078e0204 */
[----:B------:R-:W5:Y:S04]  /*6b10*/  LDG.E.128.CONSTANT R4, desc[UR12][R4.64] ;  /* 0x0000000c04047981 */ /* 0x000f68000c1e9d00 */
[----:B------:R0:W5:Y:S01]  /*6b20*/  LDG.E.128.CONSTANT R8, desc[UR12][R12.64] ;  /* 0x0000000c0c087981 */ /* 0x000162000c1e9d00 */
[----:B------:R-:W-:Y:S01]  /*6b30*/  UISETP.GE.AND UP0, UPT, UR6, 0x1, UPT ;  /* 0x000000010600788c */ /* 0x000fe2000bf06270 */
[----:B------:R-:W-:-:S04]  /*6b40*/  @!P0 IADD3 R0, PT, PT, R20, 0x1, RZ ;  /* 0x0000000114008810 */ /* 0x000fc80007ffe0ff */
[----:B------:R-:W-:Y:S02]  /*6b50*/  @!P0 MOV R20, R0 ;  /* 0x0000000000148202 */ /* 0x000fe40000000f00 */
[----:B--2---:R-:W-:Y:S01]  /*6b60*/  @!P0 IADD3 R25, PT, PT, R2, UR5, RZ ;  /* 0x0000000502198c10 */ /* 0x004fe2000fffe0ff */
[----:B------:R-:W-:Y:S01]  /*6b70*/  IMAD.WIDE R2, R18, 0x4, R12 ;  /* 0x0000000412027825 */ /* 0x000fe200078e020c */
        /* <DEDUP_REMOVED lines=20> */
[--C-:B------:R-:W-:Y:S02]  /*6cc0*/  SHF.R.U32.HI R58, RZ, 0xc, R8.reuse ;  /* 0x0000000cff3a7819 */ /* 0x100fe40000011608 */
[--C-:B------:R-:W-:Y:S02]  /*6cd0*/  SHF.R.U32.HI R40, RZ, 0xc, R9.reuse ;  /* 0x0000000cff287819 */ /* 0x100fe40000011609 */
[----:B------:R-:W-:Y:S02]  /*6ce0*/  LOP3.LUT R30, R8, 0x3f003f, RZ, 0xc0, !PT ;  /* 0x003f003f081e7812 */ /* 0x000fe400078ec0ff */
[----:B------:R-:W-:Y:S02]  /*6cf0*/  SHF.R.U32.HI R31, RZ, 0x6, R8 ;  /* 0x00000006ff1f7819 */ /* 0x000fe40000011608 */
        /* <DEDUP_REMOVED lines=22> */
[----:B------:R-:W-:Y:S02]  /*6e60*/  LOP3.LUT R33, R33, 0x3f003f, RZ, 0xc0, !PT ;  /* 0x003f003f21217812 */ /* 0x000fe400078ec0ff */
[--C-:B--2---:R-:W-:Y:S02]  /*6e70*/  SHF.R.U32.HI R59, RZ, 0x8, R12.reuse ;  /* 0x00000008ff3b7819 */ /* 0x104fe4000001160c */
[--C-:B------:R-:W-:Y:S02]  /*6e80*/  SHF.R.U32.HI R60, RZ, 0xa, R12.reuse ;  /* 0x0000000aff3c7819 */ /* 0x100fe4000001160c */
[----:B------:R-:W-:Y:S02]  /*6e90*/  LOP3.LUT R46, R12, 0x3f003f, RZ, 0xc0, !PT ;  /* 0x003f003f0c2e7812 */ /* 0x000fe400078ec0ff */
[----:B------:R-:W-:Y:S02]  /*6ea0*/  SHF.R.U32.HI R47, RZ, 0x6, R12 ;  /* 0x00000006ff2f7819 */ /* 0x000fe4000001160c */
[----:B------:R-:W-:-:S02]  /*6eb0*/  SHF.R.U32.HI R12, RZ, 0x8, R13 ;  /* 0x00000008ff0c7819 */ /* 0x000fc4000001160d */
[--C-:B------:R-:W-:Y:S02]  /*6ec0*/  SHF.R.U32.HI R41, RZ, 0xa, R13.reuse ;  /* 0x0000000aff297819 */ /* 0x100fe4000001160d */
[----:B------:R-:W-:Y:S02]  /*6ed0*/  LOP3.LUT R48, R13, 0x3f003f, RZ, 0xc0, !PT ;  /* 0x003f003f0d307812 */ /* 0x000fe400078ec0ff */
[----:B------:R-:W-:Y:S02]  /*6ee0*/  SHF.R.U32.HI R49, RZ, 0x6, R13 ;  /* 0x00000006ff317819 */ /* 0x000fe4000001160d */
[----:B------:R-:W-:Y:S02]  /*6ef0*/  LOP3.LUT R52, R15, 0x3f003f, RZ, 0xc0, !PT ;  /* 0x003f003f0f347812 */ /* 0x000fe400078ec0ff */
[--C-:B------:R-:W-:Y:S02]  /*6f00*/  SHF.R.U32.HI R44, RZ, 0x8, R15.reuse ;  /* 0x00000008ff2c7819 */ /* 0x100fe4000001160f */
[----:B------:R-:W-:-:S02]  /*6f10*/  SHF.R.U32.HI R45, RZ, 0xa, R15 ;  /* 0x0000000aff2d7819 */ /* 0x000fc4000001160f */
[----:B------:R-:W-:Y:S02]  /*6f20*/  SHF.R.U32.HI R53, RZ, 0x6, R15 ;  /* 0x00000006ff357819 */ /* 0x000fe4000001160f */
[----:B------:R-:W-:Y:S02]  /*6f30*/  LOP3.LUT R13, R58, 0xf000f, RZ, 0xc0, !PT ;  /* 0x000f000f3a0d7812 */ /* 0x000fe400078ec0ff */
[----:B------:R-:W-:Y:S02]  /*6f40*/  LOP3.LUT R15, R39, 0xf000f, RZ, 0xc0, !PT ;  /* 0x000f000f270f7812 */ /* 0x000fe400078ec0ff */
[--C-:B------:R-:W-:Y:S02]  /*6f50*/  SHF.R.U32.HI R11, RZ, 0x8, R14.reuse ;  /* 0x00000008ff0b7819 */ /* 0x100fe4000001160e */
[----:B------:R-:W-:Y:S02]  /*6f60*/  SHF.R.U32.HI R10, RZ, 0xa, R14 ;  /* 0x0000000aff0a7819 */ /* 0x000fe4000001160e */
[----:B------:R-:W-:-:S02]  /*6f70*/  LOP3.LUT R50, R14, 0x3f003f, RZ, 0xc0, !PT ;  /* 0x003f003f0e327812 */ /* 0x000fc400078ec0ff */
[----:B------:R-:W-:Y:S02]  /*6f80*/  SHF.R.U32.HI R51, RZ, 0x6, R14 ;  /* 0x00000006ff337819 */ /* 0x000fe4000001160e */
[----:B------:R-:W-:Y:S02]  /*6f90*/  LOP3.LUT R14, R40, 0xf000f, RZ, 0xc0, !PT ;  /* 0x000f000f280e7812 */ /* 0x000fe400078ec0ff */
[----:B------:R-:W-:Y:S02]  /*6fa0*/  LOP3.LUT R39, R13, 0x300030, R60, 0xf8, !PT ;  /* 0x003000300d277812 */ /* 0x000fe400078ef83c */
[----:B------:R-:W-:Y:S02]  /*6fb0*/  LOP3.LUT R40, R15, 0x300030, R12, 0xf8, !PT ;  /* 0x003000300f287812 */ /* 0x000fe400078ef80c */
[----:B------:R-:W-:Y:S02]  /*6fc0*/  LOP3.LUT R13, R8, 0xf000f, RZ, 0xc0, !PT ;  /* 0x000f000f080d7812 */ /* 0x000fe400078ec0ff */
[----:B------:R-:W-:-:S02]  /*6fd0*/  LOP3.LUT R15, R43, 0xf000f, RZ, 0xc0, !PT ;  /* 0x000f000f2b0f7812 */ /* 0x000fc400078ec0ff */
[----:B------:R-:W-:Y:S02]  /*6fe0*/  LOP3.LUT R43, R13, 0x300030, R10, 0xf8, !PT ;  /* 0x003000300d2b7812 */ /* 0x000fe400078ef80a */
[----:B------:R-:W-:Y:S02]  /*6ff0*/  LOP3.LUT R44, R15, 0x300030, R44, 0xf8, !PT ;  /* 0x003000300f2c7812 */ /* 0x000fe400078ef82c */
[----:B------:R-:W-:Y:S01]  /*7000*/  LOP3.LUT R15, R29, 0x64006400, RZ, 0xfc, !PT ;  /* 0x640064001d0f7812 */ /* 0x000fe200078efcff */
[----:B------:R-:W-:Y:S01]  /*7010*/  HADD2 R29, R0, -1056, -1056 ;  /* 0xe420e420001d7430 */ /* 0x000fe20000000000 */
[----:B------:R-:W-:Y:S02]  /*7020*/  LOP3.LUT R13, R55, 0x64006400, RZ, 0xfc, !PT ;  /* 0x64006400370d7812 */ /* 0x000fe400078efcff */
[----:B------:R-:W-:Y:S01]  /*7030*/  LOP3.LUT R41, R14, 0x300030, R41, 0xf8, !PT ;  /* 0x003000300e297812 */ /* 0x000fe200078ef829 */
[----:B------:R-:W-:Y:S01]  /*7040*/  HADD2 R15, R15, -1056, -1056 ;  /* 0xe420e4200f0f7430 */ /* 0x000fe20000000000 */
[----:B------:R-:W-:Y:S01]  /*7050*/  LOP3.LUT R8, R9, 0xf000f, RZ, 0xc0, !PT ;  /* 0x000f000f09087812 */ /* 0x000fe200078ec0ff */
        /* <DEDUP_REMOVED lines=15> */
[----:B------:R-:W-:Y:S01]  /*7150*/  LOP3.LUT R38, R38, 0x300030, R59, 0xf8, !PT ;  /* 0x0030003026267812 */ /* 0x000fe200078ef83b */
        /* <DEDUP_REMOVED lines=44> */
[----:B------:R-:W-:Y:S02]  /*7420*/  HADD2 R50, R50, -1056, -1056 ;  /* 0xe420e42032327430 */ /* 0x000fe40000000000 */
        /* <DEDUP_REMOVED lines=15> */
[----:B------:R-:W-:Y:S02]  /*7520*/  LOP3.LUT R39, R44, 0x64006400, RZ, 0xfc, !PT ;  /* 0x640064002c277812 */ /* 0x000fe400078efcff */
        /* <DEDUP_REMOVED lines=113> */
.L_x_1567:
        /* <DEDUP_REMOVED lines=269> */
.L_x_1568:
[----:B------:R-:W-:Y:S01]  /*8d10*/  UIADD3 UR10, UP0, UPT, UR10, 0x80, URZ ;  /* 0x000000800a0a7890 */ /* 0x000fe2000ff1e0ff */
[----:B-----5:R-:W-:Y:S01]  /*8d20*/  IMAD.WIDE R4, R18, 0x4, R2 ;  /* 0x0000000412047825 */ /* 0x020fe200078e0202 */
[----:B------:R-:W-:Y:S02]  /*8d30*/  UIADD3 UR5, UPT, UPT, UR5, 0x20, URZ ;  /* 0x0000002005057890 */ /* 0x000fe4000fffe0ff */
[----:B------:R-:W-:Y:S02]  /*8d40*/  UIADD3.X UR8, UPT, UPT, URZ, UR8, URZ, UP0, !UPT ;  /* 0x00000008ff087290 */ /* 0x000fe400087fe4ff */
[----:B------:R-:W-:Y:S02]  /*8d50*/  UISETP.GE.AND UP0, UPT, UR5, UR7, UPT ;  /* 0x000000070500728c */ /* 0x000fe4000bf06270 */
[----:B------:R-:W-:-:S07]  /*8d60*/  UIADD3 UR4, UPT, UPT, UR4, 0x40, URZ ;  /* 0x0000004004047890 */ /* 0x000fce000fffe0ff */
[----:B------:R-:W-:Y:S05]  /*8d70*/  BRA.U !UP0, `(.L_x_1569) ;  /* 0xffffffdd08447547 */ /* 0x000fea000b83ffff */
.L_x_1566:
[----:B------:R-:W-:-:S13]  /*8d80*/  ISETP.LT.AND P0, PT, RZ, UR6, PT ;  /* 0x00000006ff007c0c */ /* 0x000fda000bf01270 */
[----:B------:R-:W-:Y:S05]  /*8d90*/  @!P0 EXIT ;  /* 0x000000000000894d */ /* 0x000fea0003800000 */
[----:B0-----:R-:W0:Y:S01]  /*8da0*/  S2R R3, SR_CTAID.X ;  /* 0x0000000000037919 */ /* 0x001e220000002500 */
[----:B------:R-:W1:Y:S01]  /*8db0*/  LDC.64 R4, c[0x0][0x3a0] ;  /* 0x0000e800ff047b82 */ /* 0x000e620000000a00 */
[----:B------:R-:W0:Y:S02]  /*8dc0*/  S2R R0, SR_TID.X ;  /* 0x0000000000007919 */ /* 0x000e240000002100 */
[----:B0-----:R-:W-:-:S04]  /*8dd0*/  LEA R3, R3, R0, 0x6 ;  /* 0x0000000003037211 */ /* 0x001fc800078e30ff */
[----:B------:R-:W-:-:S05]  /*8de0*/  SHF.L.U32 R3, R3, 0x2, RZ ;  /* 0x0000000203037819 */ /* 0x000fca00000006ff */
[----:B------:R-:W-:-:S04]  /*8df0*/  IMAD R3, R18, UR16, R3 ;  /* 0x0000001012037c24 */ /* 0x000fc8000f8e0203 */
        /* <DEDUP_REMOVED lines=8> */
.L_x_1573:
[----:B------:R-:W0:Y:S02]  /*8e80*/  LDS R2, [R0] ;  /* 0x0000000000027984 */ /* 0x000e240000000800 */
[----:B0-----:R-:W-:-:S05]  /*8e90*/  HADD2 R3, R2, R26 ;  /* 0x0000001a02037230 */ /* 0x001fca0000000000 */
[----:B------:R-:W0:Y:S02]  /*8ea0*/  ATOMS.CAST.SPIN P0, [R0], R2, R3 ;  /* 0x000000020000758d */ /* 0x000e240001800003 */
[----:B0-----:R-:W-:Y:S05]  /*8eb0*/  @!P0 BRA `(.L_x_1573) ;  /* 0xfffffffc00f08947 */ /* 0x001fea000383ffff */
[----:B------:R-:W-:Y:S05]  /*8ec0*/  BRA `(.L_x_1571) ;  /* 0x00000000000c7947 */ /* 0x000fea0003800000 */
.L_x_1572:
[----:B------:R-:W2:Y:S02]  /*8ed0*/  LD.E R0, desc[UR12][R4.64] ;  /* 0x0000000c04007980 */ /* 0x000ea4000c101900 */
[----:B--2---:R-:W-:-:S05]  /*8ee0*/  IADD3 R3, PT, PT, R26, R0, RZ ;  /* 0x000000001a037210 */ /* 0x004fca0007ffe0ff */
[----:B------:R0:W-:Y:S02]  /*8ef0*/  ST.E desc[UR12][R4.64], R3 ;  /* 0x0000000304007985 */ /* 0x0001e4000c10190c */
.L_x_1571:
[----:B------:R-:W-:Y:S05]  /*8f00*/  BSYNC.RECONVERGENT B0 ;  /* 0x0000000000007941 */ /* 0x000fea0003800200 */
.L_x_1570:
[----:B------:R1:W-:Y:S01]  /*8f10*/  ATOM.E.ADD.F16x2.RN.STRONG.GPU P0, RZ, desc[UR12][R4.64+0x4], R24 ;  /* 0x8000041804ff79a2 */ /* 0x0003e2000c10e10c */
[----:B------:R-:W-:Y:S04]  /*8f20*/  BSSY.RECONVERGENT B0, `(.L_x_1574) ;  /* 0x000000e000007945 */ /* 0x000fe80003800200 */
[----:B-1----:R-:W-:Y:S05]  /*8f30*/  @P0 BRA `(.L_x_1575) ;  /* 0x0000000000300947 */ /* 0x002fea0003800000 */
[----:B------:R-:W1:Y:S02]  /*8f40*/  QSPC.E.S P0, RZ, [R4+0x4] ;  /* 0x0000040004ff73aa */ /* 0x000e640000000500 */
[----:B-1----:R-:W-:Y:S05]  /*8f50*/  @!P0 BRA `(.L_x_1576) ;  /* 0x00000000001c8947 */ /* 0x002fea0003800000 */
[----:B------:R-:W-:-:S04]  /*8f60*/  MOV R2, R4 ;  /* 0x0000000400027202 */ /* 0x000fc80000000f00 */
[----:B------:R-:W-:-:S07]  /*8f70*/  MOV R0, R2 ;  /* 0x0000000200007202 */ /* 0x000fce0000000f00 */
.L_x_1577:
[----:B------:R-:W0:Y:S02]  /*8f80*/  LDS R2, [R0+0x4] ;  /* 0x0000040000027984 */ /* 0x000e240000000800 */
[----:B0-----:R-:W-:-:S05]  /*8f90*/  HFMA2 R3, R2, 1, 1, R24 ;  /* 0x3c003c0002037831 */ /* 0x001fca0000000018 */
[----:B------:R-:W0:Y:S02]  /*8fa0*/  ATOMS.CAST.SPIN P0, [R0+0x4], R2, R3 ;  /* 0x000004020000758d */ /* 0x000e240001800003 */
[----:B0-----:R-:W-:Y:S05]  /*8fb0*/  @!P0 BRA `(.L_x_1577) ;  /* 0xfffffffc00f08947 */ /* 0x001fea000383ffff */
[----:B------:R-:W-:Y:S05]  /*8fc0*/  BRA `(.L_x_1575) ;  /* 0x00000000000c7947 */ /* 0x000fea0003800000 */
.L_x_1576:
[----:B------:R-:W0:Y:S02]  /*8fd0*/  LD.E R0, desc[UR12][R4.64+0x4] ;  /* 0x0000040c04007980 */ /* 0x000e24000c101900 */
[----:B0-----:R-:W-:-:S05]  /*8fe0*/  IADD3 R3, PT, PT, R24, R0, RZ ;  /* 0x0000000018037210 */ /* 0x001fca0007ffe0ff */
[----:B------:R1:W-:Y:S02]  /*8ff0*/  ST.E desc[UR12][R4.64+0x4], R3 ;  /* 0x0000040304007985 */ /* 0x0003e4000c10190c */
.L_x_1575:
[----:B------:R-:W-:Y:S05]  /*9000*/  BSYNC.RECONVERGENT B0 ;  /* 0x0000000000007941 */ /* 0x000fea0003800200 */
.L_x_1574:
[----:B------:R-:W-:-:S06]  /*9010*/  UISETP.NE.AND UP0, UPT, UR6, 0x1, UPT ;  /* 0x000000010600788c */ /* 0x000fcc000bf05270 */
[----:B------:R-:W-:-:S13]  /*9020*/  PLOP3.LUT P0, PT, PT, PT, UP0, 0x80, 0x8 ;  /* 0x000000000008781c */ /* 0x000fda0003f0f008 */
        /* <DEDUP_REMOVED lines=9> */
.L_x_1581:
[----:B------:R-:W0:Y:S02]  /*90c0*/  LDS R2, [R0] ;  /* 0x0000000000027984 */ /* 0x000e240000000800 */
[----:B0-----:R-:W-:-:S05]  /*90d0*/  HADD2 R3, R2, R23 ;  /* 0x0000001702037230 */ /* 0x001fca0000000000 */
[----:B------:R-:W0:Y:S02]  /*90e0*/  ATOMS.CAST.SPIN P0, [R0], R2, R3 ;  /* 0x000000020000758d */ /* 0x000e240001800003 */
[----:B0-----:R-:W-:Y:S05]  /*90f0*/  @!P0 BRA `(.L_x_1581) ;  /* 0xfffffffc00f08947 */ /* 0x001fea000383ffff */
[----:B------:R-:W-:Y:S05]  /*9100*/  BRA `(.L_x_1579) ;  /* 0x00000000000c7947 */ /* 0x000fea0003800000 */
.L_x_1580:
[----:B------:R-:W2:Y:S02]  /*9110*/  LD.E R0, desc[UR12][R4.64] ;  /* 0x0000000c04007980 */ /* 0x000ea4000c101900 */
[----:B--2---:R-:W-:-:S05]  /*9120*/  IADD3 R3, PT, PT, R23, R0, RZ ;  /* 0x0000000017037210 */ /* 0x004fca0007ffe0ff */
[----:B------:R0:W-:Y:S02]  /*9130*/  ST.E desc[UR12][R4.64], R3 ;  /* 0x0000000304007985 */ /* 0x0001e4000c10190c */
.L_x_1579:
[----:B------:R-:W-:Y:S05]  /*9140*/  BSYNC.RECONVERGENT B0 ;  /* 0x0000000000007941 */ /* 0x000fea0003800200 */
.L_x_1578:
[----:B------:R1:W-:Y:S01]  /*9150*/  ATOM.E.ADD.F16x2.RN.STRONG.GPU P0, RZ, desc[UR12][R4.64+0x4], R22 ;  /* 0x8000041604ff79a2 */ /* 0x0003e2000c10e10c */
[----:B------:R-:W-:Y:S04]  /*9160*/  BSSY.RECONVERGENT B0, `(.L_x_1582) ;  /* 0x000000e000007945 */ /* 0x000fe80003800200 */
[----:B-1----:R-:W-:Y:S05]  /*9170*/  @P0 BRA `(.L_x_1583) ;  /* 0x0000000000300947 */ /* 0x002fea0003800000 */
[----:B------:R-:W1:Y:S02]  /*9180*/  QSPC.E.S P0, RZ, [R4+0x4] ;  /* 0x0000040004ff73aa */ /* 0x000e640000000500 */
[----:B-1----:R-:W-:Y:S05]  /*9190*/  @!P0 BRA `(.L_x_1584) ;  /* 0x00000000001c8947 */ /* 0x002fea0003800000 */
[----:B------:R-:W-:-:S04]  /*91a0*/  MOV R2, R4 ;  /* 0x0000000400027202 */ /* 0x000fc80000000f00 */
[----:B------:R-:W-:-:S07]  /*91b0*/  MOV R0, R2 ;  /* 0x0000000200007202 */ /* 0x000fce0000000f00 */
.L_x_1585:
[----:B------:R-:W0:Y:S02]  /*91c0*/  LDS R2, [R0+0x4] ;  /* 0x0000040000027984 */ /* 0x000e240000000800 */
[----:B0-----:R-:W-:-:S05]  /*91d0*/  HFMA2 R3, R2, 1, 1, R22 ;  /* 0x3c003c0002037831 */ /* 0x001fca0000000016 */
[----:B------:R-:W0:Y:S02]  /*91e0*/  ATOMS.CAST.SPIN P0, [R0+0x4], R2, R3 ;  /* 0x000004020000758d */ /* 0x000e240001800003 */
[----:B0-----:R-:W-:Y:S05]  /*91f0*/  @!P0 BRA `(.L_x_1585) ;  /* 0xfffffffc00f08947 */ /* 0x001fea000383ffff */
[----:B------:R-:W-:Y:S05]  /*9200*/  BRA `(.L_x_1583) ;  /* 0x00000000000c7947 */ /* 0x000fea0003800000 */
.L_x_1584:
[----:B------:R-:W0:Y:S02]  /*9210*/  LD.E R0, desc[UR12][R4.64+0x4] ;  /* 0x0000040c04007980 */ /* 0x000e24000c101900 */
[----:B0-----:R-:W-:-:S05]  /*9220*/  IADD3 R3, PT, PT, R22, R0, RZ ;  /* 0x0000000016037210 */ /* 0x001fca0007ffe0ff */
[----:B------:R1:W-:Y:S02]  /*9230*/  ST.E desc[UR12][R4.64+0x4], R3 ;  /* 0x0000040304007985 */ /* 0x0003e4000c10190c */
.L_x_1583:
[----:B------:R-:W-:Y:S05]  /*9240*/  BSYNC.RECONVERGENT B0 ;  /* 0x0000000000007941 */ /* 0x000fea0003800200 */
.L_x_1582:
        /* <DEDUP_REMOVED lines=11> */
.L_x_1589:
[----:B------:R-:W0:Y:S02]  /*9300*/  LDS R2, [R0] ;  /* 0x0000000000027984 */ /* 0x000e240000000800 */
[----:B0-----:R-:W-:-:S05]  /*9310*/  HADD2 R3, R2, R21 ;  /* 0x0000001502037230 */ /* 0x001fca0000000000 */
[----:B------:R-:W0:Y:S02]  /*9320*/  ATOMS.CAST.SPIN P0, [R0], R2, R3 ;  /* 0x000000020000758d */ /* 0x000e240001800003 */
[----:B0-----:R-:W-:Y:S05]  /*9330*/  @!P0 BRA `(.L_x_1589) ;  /* 0xfffffffc00f08947 */ /* 0x001fea000383ffff */
[----:B------:R-:W-:Y:S05]  /*9340*/  BRA `(.L_x_1587) ;  /* 0x00000000000c7947 */ /* 0x000fea0003800000 */
.L_x_1588:
[----:B------:R-:W2:Y:S02]  /*9350*/  LD.E R0, desc[UR12][R4.64] ;  /* 0x0000000c04007980 */ /* 0x000ea4000c101900 */
[----:B--2---:R-:W-:-:S05]  /*9360*/  IADD3 R3, PT, PT, R21, R0, RZ ;  /* 0x0000000015037210 */ /* 0x004fca0007ffe0ff */
[----:B------:R0:W-:Y:S02]  /*9370*/  ST.E desc[UR12][R4.64], R3 ;  /* 0x0000000304007985 */ /* 0x0001e4000c10190c */
.L_x_1587:
[----:B------:R-:W-:Y:S05]  /*9380*/  BSYNC.RECONVERGENT B0 ;  /* 0x0000000000007941 */ /* 0x000fea0003800200 */
.L_x_1586:
[----:B------:R1:W-:Y:S02]  /*9390*/  ATOM.E.ADD.F16x2.RN.STRONG.GPU P0, RZ, desc[UR12][R4.64+0x4], R19 ;  /* 0x8000041304ff79a2 */ /* 0x0003e4000c10e10c */
[----:B-1----:R-:W-:Y:S05]  /*93a0*/  @P0 EXIT ;  /* 0x000000000000094d */ /* 0x002fea0003800000 */
[----:B------:R-:W1:Y:S02]  /*93b0*/  QSPC.E.S P0, RZ, [R4+0x4] ;  /* 0x0000040004ff73aa */ /* 0x000e640000000500 */
[----:B-1----:R-:W-:Y:S05]  /*93c0*/  @!P0 BRA `(.L_x_1590) ;  /* 0x00000000001c8947 */ /* 0x002fea0003800000 */
[----:B------:R-:W-:-:S04]  /*93d0*/  MOV R2, R4 ;  /* 0x0000000400027202 */ /* 0x000fc80000000f00 */
[----:B------:R-:W-:-:S07]  /*93e0*/  MOV R0, R2 ;  /* 0x0000000200007202 */ /* 0x000fce0000000f00 */
.L_x_1591:
[----:B------:R-:W0:Y:S02]  /*93f0*/  LDS R2, [R0+0x4] ;  /* 0x0000040000027984 */ /* 0x000e240000000800 */
[----:B0-----:R-:W-:-:S05]  /*9400*/  HFMA2 R3, R2, 1, 1, R19 ;  /* 0x3c003c0002037831 */ /* 0x001fca0000000013 */
[----:B------:R-:W0:Y:S02]  /*9410*/  ATOMS.CAST.SPIN P0, [R0+0x4], R2, R3 ;  /* 0x000004020000758d */ /* 0x000e240001800003 */
[----:B0-----:R-:W-:Y:S05]  /*9420*/  @!P0 BRA `(.L_x_1591) ;  /* 0xfffffffc00f08947 */ /* 0x001fea000383ffff */
[----:B------:R-:W-:Y:S05]  /*9430*/  EXIT ;  /* 0x000000000000794d */ /* 0x000fea0003800000 */
.L_x_1590:
[----:B------:R-:W0:Y:S02]  /*9440*/  LD.E R0, desc[UR12][R4.64+0x4] ;  /* 0x0000040c04007980 */ /* 0x000e24000c101900 */
[----:B0-----:R-:W-:-:S05]  /*9450*/  IADD3 R3, PT, PT, R19, R0, RZ ;  /* 0x0000000013037210 */ /* 0x001fca0007ffe0ff */
[----:B------:R-:W-:Y:S01]  /*9460*/  ST.E desc[UR12][R4.64+0x4], R3 ;  /* 0x0000040304007985 */ /* 0x000fe2000c10190c */
[----:B------:R-:W-:Y:S05]  /*9470*/  EXIT ;  /* 0x000000000000794d */ /* 0x000fea0003800000 */
.L_x_1592:
        /* <DEDUP_REMOVED lines=16> */
.L_x_4493:


//--------------------- .text._Z23gemm_half_q_half_kernelILi3ELi40ELb0ELb0ELi64EEvPK6__halfPKjS4_S2_PS0_iiiiPKtS7_iiiiiibS2_i --------------------------
	.section	.text._Z23gemm_half_q_half_kernelILi3ELi40ELb0ELb0ELi64EEvPK6__halfPKjS4_S2_PS0_iiiiPKtS7_iiiiiibS2_i,"ax",@progbits
	.align	128
        .global         _Z23gemm_half_q_half_kernelILi3ELi40ELb0ELb0ELi64EEvPK6__halfPKjS4_S2_PS0_iiiiPKtS7_iiiiiibS2_i
        .type           _Z23gemm_half_q_half_kernelILi3ELi40ELb0ELb0ELi64EEvPK6__halfPKjS4_S2_PS0_iiiiPKtS7_iiiiiibS2_i,@function
        .size           _Z23gemm_half_q_half_kernelILi3ELi40ELb0ELb0ELi64EEvPK6__halfPKjS4_S2_PS0_iiiiPKtS7_iiiiiibS2_i,(.L_x_4494 - _Z23gemm_half_q_half_kernelILi3ELi40ELb0ELb0ELi64EEvPK6__halfPKjS4_S2_PS0_iiiiPKtS7_iiiiiibS2_i)
        .other          _Z23gemm_half_q_half_kernelILi3ELi40ELb0ELb0ELi64EEvPK6__halfPKjS4_S2_PS0_iiiiPKtS7_iiiiiibS2_i,@"STO_CUDA_ENTRY STV_DEFAULT"
_Z23gemm_half_q_half_kernelILi3ELi40ELb0ELb0ELi64EEvPK6__halfPKjS4_S2_PS0_iiiiPKtS7_iiiiiibS2_i:
.text._Z23gemm_half_q_half_kernelILi3ELi40ELb0ELb0ELi64EEvPK6__halfPKjS4_S2_PS0_iiiiPKtS7_iiiiiibS2_i:
        /* <DEDUP_REMOVED lines=12> */
[----:B----4-:R-:W-:-:S04]  /*00c0*/  UIMAD UR18, UR12, 0x3, URZ ;  /* 0x000000030c1278a4 */ /* 0x010fc8000f8e02ff */
        /* <DEDUP_REMOVED lines=43> */
.L_x_1598:
        /* <DEDUP_REMOVED lines=32> */
.L_x_1597:
        /* <DEDUP_REMOVED lines=20> */
.L_x_1599:
[----:B------:R-:W-:-:S13]  /*06c0*/  ISETP.EQ.AND P1, PT, RZ, UR10, PT ;  /* 0x0000000aff007c0c */ /* 0x000fda000bf22270 */
[----:B------:R-:W-:Y:S05]  /*06d0*/  @!P0 BRA P1, `(.L_x_1594) ;  /* 0x00000004007c8947 */ /* 0x000fea0000800000 */
.L_x_1596:
        /* <DEDUP_REMOVED lines=12> */
.L_x_1595:
        /* <DEDUP_REMOVED lines=17> */
.L_x_1602:
        /* <DEDUP_REMOVED lines=32> */
.L_x_1601:
        /* <DEDUP_REMOVED lines=21> */
.L_x_1603:
[----:B------:R-:W-:-:S09]  /*0c00*/  UISETP.NE.OR UP0, UPT, UR10, URZ, UP0 ;  /* 0x000000ff0a00728c */ /* 0x000fd20008705670 */
[----:B------:R-:W-:Y:S05]  /*0c10*/  BRA.U !UP0, `(.L_x_1594) ;  /* 0x00000001082c7547 */ /* 0x000fea000b800000 */
.L_x_1600:
        /* <DEDUP_REMOVED lines=11> */
.L_x_1594:
[----:B------:R-:W-:Y:S05]  /*0cd0*/  BSYNC.RECONVERGENT B0 ;  /* 0x0000000000007941 */ /* 0x000fea0003800200 */
.L_x_1593:
        /* <DEDUP_REMOVED lines=13> */
[----:B------:R-:W-:Y:S02]  /*0db0*/  UIMAD UR9, UR9, 0x3, UR4 ;  /* 0x00000003090978a4 */ /* 0x000fe4000f8e0204 */
        /* <DEDUP_REMOVED lines=9> */
.L_x_1607:
        /* <DEDUP_REMOVED lines=15> */
.L_x_1606:
        /* <DEDUP_REMOVED lines=12> */
.L_x_1608:
[----:B------:R-:W-:-:S09]  /*1000*/  UISETP.NE.OR UP0, UPT, UR10, URZ, UP0 ;  /* 0x000000ff0a00728c */ /* 0x000fd20008705670 */
[----:B------:R-:W-:Y:S05]  /*1010*/  BRA.U !UP0, `(.L_x_1604) ;  /* 0x00000001081c7547 */ /* 0x000fea000b800000 */
.L_x_1605:
[----:B012---:R-:W0:Y:S02]  /*1020*/  LDC.64 R4, c[0x0][0x3a0] ;  /* 0x0000e800ff047b82 */ /* 0x007e240000000a00 */
.L_x_1609:
[C---:B0-----:R-:W-:Y:S01]  /*1030*/  IMAD.WIDE R6, R3.reuse, 0x2, R4 ;  /* 0x0000000203067825 */ /* 0x041fe200078e0204 */
[----:B------:R-:W-:Y:S01]  /*1040*/  UIADD3 UR10, UPT, UPT, UR10, 0x1, URZ ;  /* 0x000000010a0a7890 */ /* 0x000fe2000fffe0ff */
[----:B------:R-:W-:-:S03]  /*1050*/  IADD3 R3, PT, PT, R3, UR16, RZ ;  /* 0x0000001003037c10 */ /* 0x000fc6000fffe0ff */
[----:B------:R3:W-:Y:S01]  /*1060*/  STG.E.64 desc[UR14][R6.64], RZ ;  /* 0x000000ff06007986 */ /* 0x0007e2000c101b0e */
[----:B------:R-:W-:-:S09]  /*1070*/  UISETP.NE.AND UP0, UPT, UR10, URZ, UPT ;  /* 0x000000ff0a00728c */ /* 0x000fd2000bf05270 */
[----:B---3--:R-:W-:Y:S05]  /*1080*/  BRA.U UP0, `(.L_x_1609) ;  /* 0xfffffffd00e87547 */ /* 0x008fea000b83ffff */
.L_x_1604:
[----:B------:R-:W3:Y:S01]  /*1090*/  LDCU.64 UR12, c[0x0][0x3b8] ;  /* 0x00007700ff0c77ac */ /* 0x000ee20008000a00 */
[----:B------:R-:W-:Y:S01]  /*10a0*/  BAR.SYNC.DEFER_BLOCKING 0x0 ;  /* 0x0000000000007b1d */ /* 0x000fe20000010000 */
[----:B------:R-:W-:Y:S01]  /*10b0*/  ISETP.LE.AND P0, PT, R0, UR5, PT ;  /* 0x0000000500007c0c */ /* 0x000fe2000bf03270 */
[----:B------:R-:W-:-:S04]  /*10c0*/  USHF.L.U32 UR10, UR8, 0x7, URZ ;  /* 0x00000007080a7899 */ /* 0x000fc800080006ff */
[----:B---3--:R-:W-:-:S06]  /*10d0*/  UIMAD.WIDE.U32 UR10, UR10, 0x2, UR12 ;  /* 0x000000020a0a78a5 */ /* 0x008fcc000f8e000c */
[----:B-12---:R-:W-:Y:S02]  /*10e0*/  MOV R4, UR10 ;  /* 0x0000000a00047c02 */ /* 0x006fe40008000f00 */
[----:B0-----:R-:W-:Y:S01]  /*10f0*/  MOV R5, UR11 ;  /* 0x0000000b00057c02 */ /* 0x001fe20008000f00 */
[----:B------:R-:W-:Y:S06]  /*1100*/  @P0 BRA `(.L_x_1610) ;  /* 0x0000000000e40947 */ /* 0x000fec0003800000 */
[----:B------:R-:W-:Y:S01]  /*1110*/  MOV R10, UR10 ;  /* 0x0000000a000a7c02 */ /* 0x000fe20008000f00 */
[----:B------:R-:W0:Y:S01]  /*1120*/  LDC.64 R6, c[0x0][0x390] ;  /* 0x0000e400ff067b82 */ /* 0x000e220000000a00 */
[----:B------:R-:W-:-:S05]  /*1130*/  MOV R11, UR11 ;  /* 0x0000000b000b7c02 */ /* 0x000fca0008000f00 */
[----:B------:R1:W5:Y:S02]  /*1140*/  LDG.E.U16.CONSTANT R14, desc[UR14][R10.64] ;  /* 0x0000000e0a0e7981 */ /* 0x000364000c1e9500 */
[----:B-----5:R-:W-:Y:S01]  /*1150*/  SHF.R.S32.HI R3, RZ, 0x1f, R16 ;  /* 0x0000001fff037819 */ /* 0x020fe20000011410 */
[----:B------:R-:W2:Y:S01]  /*1160*/  LDC.64 R8, c[0x0][0x398] ;  /* 0x0000e600ff087b82 */ /* 0x000ea20000000a00 */
[----:B------:R-:W-:Y:S01]  /*1170*/  SHF.L.U32 R2, R2, 0x4, RZ ;  /* 0x0000000402027819 */ /* 0x000fe200000006ff */
[----:B------:R-:W-:Y:S01]  /*1180*/  HFMA2 R18, -RZ, RZ, 0, 0 ;  /* 0x00000000ff127431 */ /* 0x000fe200000001ff */
[----:B------:R-:W-:Y:S01]  /*1190*/  LEA.HI R3, R3, R16, RZ, 0x3 ;  /* 0x0000001003037211 */ /* 0x000fe200078f18ff */
[----:B------:R-:W-:Y:S01]  /*11a0*/  UMOV UR4, UR5 ;  /* 0x0000000500047c82 */ /* 0x000fe20008000000 */
[----:B------:R-:W-:Y:S02]  /*11b0*/  LOP3.LUT R15, R2, 0x10, RZ, 0xc0, !PT ;  /* 0x00000010020f7812 */ /* 0x000fe400078ec0ff */
[----:B------:R-:W-:-:S07]  /*11c0*/  SHF.R.S32.HI R17, RZ, 0x3, R3 ;  /* 0x00000003ff117819 */ /* 0x000fce0000011403 */
.L_x_1611:
[----:B-1----:R-:W-:-:S05]  /*11d0*/  IADD3 R11, PT, PT, R14, R18, RZ ;  /* 0x000000120e0b7210 */ /* 0x002fca0007ffe0ff */
        /* <DEDUP_REMOVED lines=44> */
.L_x_1610:
[----:B-----5:R-:W5:Y:S01]  /*14a0*/  LDL.64 R2, [R1] ;  /* 0x0000000001027983 */ /* 0x020f620000100a00 */
        /* <DEDUP_REMOVED lines=29> */
.L_x_1612:
        /* <DEDUP_REMOVED lines=8> */
.L_x_1613:
        /* <DEDUP_REMOVED lines=8> */
.L_x_1614:
        /* <DEDUP_REMOVED lines=8> */
.L_x_1615:
        /* <DEDUP_REMOVED lines=8> */
.L_x_1616:
[----:B------:R-:W-:Y:S01]  /*1880*/  ULEA UR4, UR10, UR4, 0x3 ;  /* 0x000000040a047291 */ /* 0x000fe2000f8e18ff */
[----:B------:R-:W0:Y:S01]  /*1890*/  S2UR UR9, SR_CgaCtaId ;  /* 0x00000000000979c3 */ /* 0x000e220000008800 */
[----:B------:R-:W1:Y:S01]  /*18a0*/  LDCU.64 UR10, c[0x0][0x388] ;  /* 0x00007100ff0a77ac */ /* 0x000e620008000a00 */
[----:B------:R-:W-:Y:S01]  /*18b0*/  VIMNMX R0, PT, PT, R0, UR17, PT ;  /* 0x0000001100007c48 */ /* 0x000fe2000bfe0100 */
[----:B------:R-:W-:Y:S01]  /*18c0*/  HFMA2 R18, -RZ, RZ, 0, 0 ;  /* 0x00000000ff127431 */ /* 0x000fe200000001ff */
[----:B-----5:R-:W-:Y:S02]  /*18d0*/  PRMT R27, R2, 0x7610, R2 ;  /* 0x00007610021b7816 */ /* 0x020fe40000000002 */
[----:B------:R-:W-:Y:S01]  /*18e0*/  IADD3 R4, PT, PT, R7, UR4, R4 ;  /* 0x0000000407047c10 */ /* 0x000fe2000fffe004 */
[----:B------:R-:W-:Y:S01]  /*18f0*/  UMOV UR4, 0x400 ;  /* 0x0000040000047882 */ /* 0x000fe20000000000 */
[----:B------:R-:W-:Y:S02]  /*1900*/  PRMT R17, RZ, 0x5410, RZ ;  /* 0x00005410ff117816 */ /* 0x000fe400000000ff */
[----:B------:R-:W-:-:S02]  /*1910*/  IADD3 R4, PT, PT, R9, R4, R8 ;  /* 0x0000000409047210 */ /* 0x000fc40007ffe008 */
[----:B------:R-:W-:Y:S02]  /*1920*/  PRMT R19, RZ, 0x5410, RZ ;  /* 0x00005410ff137816 */ /* 0x000fe400000000ff */
[----:B------:R-:W-:Y:S01]  /*1930*/  PRMT R20, RZ, 0x5410, RZ ;  /* 0x00005410ff147816 */ /* 0x000fe200000000ff */
[----:B------:R-:W-:Y:S01]  /*1940*/  IMAD R5, R4, UR16, RZ ;  /* 0x0000001004057c24 */ /* 0x000fe2000f8e02ff */
[----:B------:R-:W-:Y:S02]  /*1950*/  SHF.R.S32.HI R4, RZ, 0x1f, R16 ;  /* 0x0000001fff047819 */ /* 0x000fe40000011410 */
        /* <DEDUP_REMOVED lines=9> */
[----:B------:R-:W-:-:S02]  /*19f0*/  PRMT R0, R3, 0x7610, R3 ;  /* 0x0000761003007816 */ /* 0x000fc40000000003 */
        /* <DEDUP_REMOVED lines=11> */
[----:B------:R-:W0:Y:S03]  /*1ab0*/  LDCU UR16, c[0x0][0x3ac] ;  /* 0x00007580ff1077ac */ /* 0x000e260008000800 */
[----:B------:R-:W-:Y:S02]  /*1ac0*/  UIADD3.X UR9, UPT, UPT, URZ, UR9, URZ, UP0, !UPT ;  /* 0x00000009ff097290 */ /* 0x000fe400087fe4ff */
[----:B------:R-:W-:Y:S01]  /*1ad0*/  MOV R24, UR10 ;  /* 0x0000000a00187c02 */ /* 0x000fe20008000f00 */
[----:B------:R-:W-:-:S03]  /*1ae0*/  USEL UR8, UR7, UR17, UP1 ;  /* 0x0000001107087287 */ /* 0x000fc60008800000 */
[----:B------:R-:W-:-:S09]  /*1af0*/  MOV R25, UR9 ;  /* 0x0000000900197c02 */ /* 0x000fd20008000f00 */
.L_x_1620:
[----:B------:R-:W-:Y:S02]  /*1b00*/  ISETP.NE.AND P0, PT, R22, UR5, PT ;  /* 0x0000000516007c0c */ /* 0x000fe4000bf05270 */
[----:B0----5:R-:W-:Y:S02]  /*1b10*/  MOV R9, UR16 ;  /* 0x0000001000097c02 */ /* 0x021fe40008000f00 */
[----:B------:R-:W-:-:S09]  /*1b20*/  MOV R3, R5 ;  /* 0x0000000500037202 */ /* 0x000fd20000000f00 */
[----:B------:R-:W-:Y:S01]  /*1b30*/  @!P0 LEA R2, R18, R1, 0x3 ;  /* 0x0000000112028211 */ /* 0x000fe200078e18ff */
[----:B------:R-:W2:Y:S04]  /*1b40*/  @!P0 LDG.E.U16.CONSTANT R7, desc[UR14][R24.64] ;  /* 0x0000000e18078981 */ /* 0x000ea8000c1e9500 */
[----:B------:R0:W3:Y:S02]  /*1b50*/  @!P0 LDL.64 R28, [R2+0x8] ;  /* 0x00000800021c8983 */ /* 0x0000e40000100a00 */
[----:B0-----:R-:W-:-:S05]  /*1b60*/  MOV R2, R4 ;  /* 0x0000000400027202 */ /* 0x001fca0000000f00 */
[----:B------:R-:W-:Y:S02]  /*1b70*/  IMAD.WIDE R4, R9, 0x4, R2 ;  /* 0x0000000409047825 */ /* 0x000fe400078e0202 */
[----:B------:R0:W5:Y:S04]  /*1b80*/  LDG.E.128.CONSTANT R8, desc[UR14][R2.64] ;  /* 0x0000000e02087981 */ /* 0x000168000c1e9d00 */
[----:B------:R0:W5:Y:S01]  /*1b90*/  LDG.E.128.CONSTANT R12, desc[UR14][R4.64] ;  /* 0x0000000e040c7981 */ /* 0x000162000c1e9d00 */
[----:B------:R-:W-:Y:S01]  /*1ba0*/  UISETP.GE.AND UP1, UPT, UR6, 0x1, UPT ;  /* 0x000000010600788c */ /* 0x000fe2000bf26270 */
[----:B------:R-:W-:Y:S02]  /*1bb0*/  MOV R57, UR16 ;  /* 0x0000001000397c02 */ /* 0x000fe40008000f00 */
        /* <DEDUP_REMOVED lines=14> */
[----:B------:R-:W-:Y:S02]  /*1ca0*/  SHF.R.U32.HI R8, RZ, 0xc, R12 ;  /* 0x0000000cff087819 */ /* 0x000fe4000001160c */
[----:B------:R-:W-:Y:S02]  /*1cb0*/  SHF.R.U32.HI R28, RZ, 0xc, R9 ;  /* 0x0000000cff1c7819 */ /* 0x000fe40000011609 */
[----:B------:R-:W-:-:S02]  /*1cc0*/  LOP3.LUT R31, R9, 0x3f003f, RZ, 0xc0, !PT ;  /* 0x003f003f091f7812 */ /* 0x000fc400078ec0ff */
        /* <DEDUP_REMOVED lines=8> */
[--C-:B------:R-:W-:Y:S02]  /*1d50*/  SHF.R.U32.HI R49, RZ, 0xc, R10.reuse ;  /* 0x0000000cff317819 */ /* 0x100fe4000001160a */
[----:B------:R-:W-:Y:S02]  /*1d60*/  LOP3.LUT R36, R10, 0x3f003f, RZ, 0xc0, !PT ;  /* 0x003f003f0a247812 */ /* 0x000fe400078ec0ff */
[----:B------:R-:W-:Y:S02]  /*1d70*/  SHF.R.U32.HI R58, RZ, 0x6, R10 ;  /* 0x00000006ff3a7819 */ /* 0x000fe4000001160a */
[----:B------:R-:W-:-:S02]  /*1d80*/  LOP3.LUT R38, R11, 0x3f003f, RZ, 0xc0, !PT ;  /* 0x003f003f0b267812 */ /* 0x000fc400078ec0ff */
[--C-:B------:R-:W-:Y:S02]  /*1d90*/  SHF.R.U32.HI R51, RZ, 0xc, R11.reuse ;  /* 0x0000000cff337819 */ /* 0x100fe4000001160b */
[----:B------:R-:W-:Y:S02]  /*1da0*/  SHF.R.U32.HI R59, RZ, 0x6, R11 ;  /* 0x00000006ff3b7819 */ /* 0x000fe4000001160b */
[----:B------:R-:W-:Y:S02]  /*1db0*/  LOP3.LUT R33, R12, 0x3f003f, RZ, 0xc0, !PT ;  /* 0x003f003f0c217812 */ /* 0x000fe400078ec0ff */
[----:B------:R-:W-:Y:S02]  /*1dc0*/  SHF.R.U32.HI R35, RZ, 0x6, R12 ;  /* 0x00000006ff237819 */ /* 0x000fe4000001160c */
[----:B------:R-:W-:Y:S02]  /*1dd0*/  LOP3.LUT R41, R41, 0xf000f, RZ, 0xc0, !PT ;  /* 0x000f000f29297812 */ /* 0x000fe400078ec0ff */
        /* <DEDUP_REMOVED lines=18> */
[----:B------:R-:W-:-:S03]  /*1f00*/  LOP3.LUT R42, R42, 0x3f003f, RZ, 0xc0, !PT ;  /* 0x003f003f2a2a7812 */ /* 0x000fc600078ec0ff */
[----:B------:R-:W-:Y:S01]  /*1f10*/  HADD2 R37, R37, -1056, -1056 ;  /* 0xe420e42025257430 */ /* 0x000fe20000000000 */
[----:B------:R-:W-:-:S05]  /*1f20*/  LOP3.LUT R42, R42, 0x64006400, RZ, 0xfc, !PT ;  /* 0x640064002a2a7812 */ /* 0x000fca00078efcff */
[----:B------:R-:W-:Y:S01]  /*1f30*/  HADD2 R42, R42, -1056, -1056 ;  /* 0xe420e4202a2a7430 */ /* 0x000fe20000000000 */
[--C-:B--2---:R-:W-:Y:S02]  /*1f40*/  SHF.R.U32.HI R14, RZ, 0xa, R4.reuse ;  /* 0x0000000aff0e7819 */ /* 0x104fe40000011604 */
[----:B------:R-:W-:Y:S02]  /*1f50*/  SHF.R.U32.HI R12, RZ, 0x8, R4 ;  /* 0x00000008ff0c7819 */ /* 0x000fe40000011604 */
[----:B------:R-:W-:Y:S02]  /*1f60*/  LOP3.LUT R14, R9, 0x300030, R14, 0xf8, !PT ;  /* 0x00300030090e7812 */ /* 0x000fe400078ef80e */
[----:B------:R-:W0:Y:S01]  /*1f70*/  LDS.128 R8, [UR4] ;  /* 0x00000004ff087984 */ /* 0x000e220008000c00 */
[----:B------:R-:W-:Y:S02]  /*1f80*/  LOP3.LUT R12, R41, 0x300030, R12, 0xf8, !PT ;  /* 0x00300030290c7812 */ /* 0x000fe400078ef80c */
[----:B------:R-:W-:-:S02]  /*1f90*/  LOP3.LUT R41, R4, 0x3f003f, RZ, 0xc0, !PT ;  /* 0x003f003f04297812 */ /* 0x000fc400078ec0ff */
[----:B------:R-:W-:Y:S02]  /*1fa0*/  SHF.R.U32.HI R43, RZ, 0x6, R4 ;  /* 0x00000006ff2b7819 */ /* 0x000fe40000011604 */
[--C-:B------:R-:W-:Y:S02]  /*1fb0*/  SHF.R.U32.HI R15, RZ, 0x8, R5.reuse ;  /* 0x00000008ff0f7819 */ /* 0x100fe40000011605 */
        /* <DEDUP_REMOVED lines=23> */
[----:B------:R-:W-:Y:S01]  /*2130*/  HADD2 R13, R13, -1056, -1056 ;  /* 0xe420e4200d0d7430 */ /* 0x000fe20000000000 */
[----:B------:R-:W-:Y:S01]  /*2140*/  LOP3.LUT R53, R7, 0x300030, R6, 0xf8, !PT ;  /* 0x0030003007357812 */ /* 0x000fe200078ef806 */
[----:B------:R-:W-:Y:S01]  /*2150*/  HADD2 R38, R32, -1056, -1056 ;  /* 0xe420e42020267430 */ /* 0x000fe20000000000 */
[----:B------:R-:W-:Y:S01]  /*2160*/  LOP3.LUT R49, R60, 0x300030, R5, 0xf8, !PT ;  /* 0x003000303c317812 */ /* 0x000fe200078ef805 */
[----:B------:R-:W-:-:S02]  /*2170*/  HADD2 R34, R58, -1056, -1056 ;  /* 0xe420e4203a227430 */ /* 0x000fc40000000000 */
[-C--:B0-----:R-:W-:Y:S02]  /*2180*/  HFMA2 R58, R15, R8.reuse, RZ ;  /* 0x000000080f3a7231 */ /* 0x081fe400000000ff */
[----:B------:R-:W-:Y:S02]  /*2190*/  HADD2 R32, R59, -1056, -1056 ;  /* 0xe420e4203b207430 */ /* 0x000fe40000000000 */
        /* <DEDUP_REMOVED lines=9> */
[----:B------:R-:W0:Y:S01]  /*2230*/  LDS.128 R4, [UR4+0x10] ;  /* 0x00001004ff047984 */ /* 0x000e220008000c00 */
[----:B------:R-:W-:Y:S01]  /*2240*/  LOP3.LUT R40, R44, 0x64006400, RZ, 0xfc, !PT ;  /* 0x640064002c287812 */ /* 0x000fe200078efcff */
[-C--:B------:R-:W-:Y:S01]  /*2250*/  HFMA2 R8, R37, R10.reuse, R8 ;  /* 0x0000000a25087231 */ /* 0x080fe20000000008 */
[----:B------:R-:W-:Y:S01]  /*2260*/  LOP3.LUT R55, R62, 0x300030, R55, 0xf8, !PT ;  /* 0x003000303e377812 */ /* 0x000fe200078ef837 */
        /* <DEDUP_REMOVED lines=26> */
[----:B------:R-:W-:-:S02]  /*2410*/  LOP3.LUT R59, R52, 0x64006400, RZ, 0xfc, !PT ;  /* 0x64006400343b7812 */ /* 0x000fc400078efcff */
[----:B------:R-:W-:Y:S02]  /*2420*/  LOP3.LUT R60, R54, 0x3f003f, RZ, 0xc0, !PT ;  /* 0x003f003f363c7812 */ /* 0x000fe400078ec0ff */
[----:B------:R-:W-:Y:S01]  /*2430*/  LOP3.LUT R54, R43, 0x64006400, RZ, 0xfc, !PT ;  /* 0x640064002b367812 */ /* 0x000fe200078efcff */
[----:B------:R-:W-:Y:S01]  /*2440*/  HADD2 R43, R48, -1056, -1056 ;  /* 0xe420e420302b7430 */ /* 0x000fe20000000000 */
[----:B------:R-:W-:Y:S01]  /*2450*/  LOP3.LUT R52, R58, 0x64006400, RZ, 0xfc, !PT ;  /* 0x640064003a347812 */ /* 0x000fe200078efcff */
[----:B------:R-:W-:Y:S01]  /*2460*/  HADD2 R41, R59, -1056, -1056 ;  /* 0xe420e4203b297430 */ /* 0x000fe20000000000 */
[----:B------:R-:W-:Y:S01]  /*2470*/  LOP3.LUT R50, R50, 0x64006400, RZ, 0xfc, !PT ;  /* 0x6400640032327812 */ /* 0x000fe200078efcff */
[-C--:B0-----:R-:W-:Y:S01]  /*2480*/  HFMA2 R10, R47, R4.reuse, R10 ;  /* 0x000000042f0a7231 */ /* 0x081fe2000000000a */
[----:B------:R-:W-:Y:S01]  /*2490*/  LOP3.LUT R48, R60, 0x64006400, RZ, 0xfc, !PT ;  /* 0x640064003c307812 */ /* 0x000fe200078efcff */
[-C--:B------:R-:W-:Y:S02]  /*24a0*/  HFMA2 R8, R45, R4.reuse, R8 ;  /* 0x000000042d087231 */ /* 0x080fe40000000008 */
[----:B------:R-:W-:-:S02]  /*24b0*/  HFMA2 R58, R43, R4, R9 ;  /* 0x000000042b3a7231 */ /* 0x000fc40000000009 */
[----:B------:R-:W-:Y:S01]  /*24c0*/  HADD2 R54, R54, -1056, -1056 ;  /* 0xe420e42036367430 */ /* 0x000fe20000000000 */
[----:B------:R-:W-:Y:S01]  /*24d0*/  LOP3.LUT R49, R49, 0x64006400, RZ, 0xfc, !PT ;  /* 0x6400640031317812 */ /* 0x000fe200078efcff */
[----:B------:R-:W-:Y:S02]  /*24e0*/  HADD2 R52, R52, -1056, -1056 ;  /* 0xe420e42034347430 */ /* 0x000fe40000000000 */
[----:B------:R-:W-:Y:S02]  /*24f0*/  HADD2 R50, R50, -1056, -1056 ;  /* 0xe420e42032327430 */ /* 0x000fe40000000000 */
[----:B------:R-:W-:Y:S02]  /*2500*/  HFMA2 R9, R54, R5, R10 ;  /* 0x0000000536097231 */ /* 0x000fe4000000000a */
[----:B------:R-:W-:Y:S01]  /*2510*/  HFMA2 R11, R41, R4, R11 ;  /* 0x00000004290b7231 */ /* 0x000fe2000000000b */
[----:B------:R-:W-:Y:S01]  /*2520*/  LOP3.LUT R10, R12, 0x64006400, RZ, 0xfc, !PT ;  /* 0x640064000c0a7812 */ /* 0x000fe200078efcff */
        /* <DEDUP_REMOVED lines=121> */
.L_x_1618:
        /* <DEDUP_REMOVED lines=18> */
[----:B------:R-:W-:Y:S02]  /*2de0*/  LOP3.LUT R9, R41, 0xf000f, RZ, 0xc0, !PT ;  /* 0x000f000f29097812 */ /* 0x000fe400078ec0ff */
[----:B------:R-:W-:Y:S02]  /*2df0*/  LOP3.LUT R8, R8, 0xf000f, RZ, 0xc0, !PT ;  /* 0x000f000f08087812 */ /* 0x000fe400078ec0ff */
        /* <DEDUP_REMOVED lines=9> */
[----:B------:R-:W-:Y:S02]  /*2e90*/  LOP3.LUT R34, R12, 0x3f003f, RZ, 0xc0, !PT ;  /* 0x003f003f0c227812 */ /* 0x000fe400078ec0ff */
[----:B------:R-:W-:Y:S02]  /*2ea0*/  SHF.R.U32.HI R35, RZ, 0x6, R12 ;  /* 0x00000006ff237819 */ /* 0x000fe4000001160c */
        /* <DEDUP_REMOVED lines=12> */
[----:B------:R-:W-:Y:S02]  /*2f70*/  SHF.R.U32.HI R39, RZ, 0x6, R14 ;  /* 0x00000006ff277819 */ /* 0x000fe4000001160e */
        /* <DEDUP_REMOVED lines=20> */
[----:B------:R-:W-:Y:S01]  /*30c0*/  HADD2 R34, R34, -1056, -1056 ;  /* 0xe420e42022227430 */ /* 0x000fe20000000000 */
[--C-:B--2---:R-:W-:Y:S02]  /*30d0*/  SHF.R.U32.HI R50, RZ, 0x8, R4.reuse ;  /* 0x00000008ff327819 */ /* 0x104fe40000011604 */
[----:B------:R-:W-:Y:S02]  /*30e0*/  SHF.R.U32.HI R51, RZ, 0xa, R4 ;  /* 0x0000000aff337819 */ /* 0x000fe40000011604 */
[----:B------:R-:W-:Y:S02]  /*30f0*/  LOP3.LUT R50, R9, 0x300030, R50, 0xf8, !PT ;  /* 0x0030003009327812 */ /* 0x000fe400078ef832 */
[----:B------:R-:W-:Y:S02]  /*3100*/  LOP3.LUT R51, R8, 0x300030, R51, 0xf8, !PT ;  /* 0x0030003008337812 */ /* 0x000fe400078ef833 */
[----:B------:R-:W0:Y:S01]  /*3110*/  LDS.128 R8, [UR4+0x20] ;  /* 0x00002004ff087984 */ /* 0x000e220008000c00 */
        /* <DEDUP_REMOVED lines=11> */
[----:B------:R-:W-:Y:S02]  /*31d0*/  LOP3.LUT R48, R7, 0x3f003f, RZ, 0xc0, !PT ;  /* 0x003f003f07307812 */ /* 0x000fe400078ec0ff */
[----:B------:R-:W-:-:S02]  /*31e0*/  SHF.R.U32.HI R56, RZ, 0x8, R7 ;  /* 0x00000008ff387819 */ /* 0x000fc40000011607 */
[--C-:B------:R-:W-:Y:S02]  /*31f0*/  SHF.R.U32.HI R57, RZ, 0xa, R7.reuse ;  /* 0x0000000aff397819 */ /* 0x100fe40000011607 */
[----:B------:R-:W-:Y:S02]  /*3200*/  SHF.R.U32.HI R49, RZ, 0x6, R7 ;  /* 0x00000006ff317819 */ /* 0x000fe40000011607 */
[----:B------:R-:W-:Y:S02]  /*3210*/  LOP3.LUT R52, R15, 0x300030, R52, 0xf8, !PT ;  /* 0x003000300f347812 */ /* 0x000fe400078ef834 */
[----:B------:R-:W-:Y:S02]  /*3220*/  LOP3.LUT R7, R12, 0xf000f, RZ, 0xc0, !PT ;  /* 0x000f000f0c077812 */ /* 0x000fe400078ec0ff */
[----:B------:R-:W-:Y:S02]  /*3230*/  LOP3.LUT R15, R55, 0xf000f, RZ, 0xc0, !PT ;  /* 0x000f000f370f7812 */ /* 0x000fe400078ec0ff */
[----:B------:R-:W-:-:S02]  /*3240*/  LOP3.LUT R53, R6, 0x300030, R53, 0xf8, !PT ;  /* 0x0030003006357812 */ /* 0x000fc400078ef835 */
[----:B------:R-:W-:Y:S02]  /*3250*/  LOP3.LUT R55, R7, 0x300030, R4, 0xf8, !PT ;  /* 0x0030003007377812 */ /* 0x000fe400078ef804 */
[----:B------:R-:W-:Y:S02]  /*3260*/  LOP3.LUT R6, R13, 0xf000f, RZ, 0xc0, !PT ;  /* 0x000f000f0d067812 */ /* 0x000fe400078ec0ff */
[----:B------:R-:W-:Y:S02]  /*3270*/  LOP3.LUT R56, R15, 0x300030, R56, 0xf8, !PT ;  /* 0x003000300f387812 */ /* 0x000fe400078ef838 */
[----:B------:R-:W-:Y:S01]  /*3280*/  LOP3.LUT R4, R33, 0x3f003f, RZ, 0xc0, !PT ;  /* 0x003f003f21047812 */ /* 0x000fe200078ec0ff */
[----:B------:R-:W-:Y:S01]  /*3290*/  HADD2 R33, R30, -1056, -1056 ;  /* 0xe420e4201e217430 */ /* 0x000fe20000000000 */
[----:B------:R-:W-:Y:S02]  /*32a0*/  LOP3.LUT R15, R58, 0x64006400, RZ, 0xfc, !PT ;  /* 0x640064003a0f7812 */ /* 0x000fe400078efcff */
[----:B------:R-:W-:Y:S01]  /*32b0*/  LOP3.LUT R13, R59, 0x64006400, RZ, 0xfc, !PT ;  /* 0x640064003b0d7812 */ /* 0x000fe200078efcff */
[----:B0-----:R-:W-:Y:S01]  /*32c0*/  HFMA2 R59, R33, R8, RZ ;  /* 0x00000008213b7231 */ /* 0x001fe200000000ff */
[----:B------:R-:W-:Y:S01]  /*32d0*/  LOP3.LUT R4, R4, 0x64006400, RZ, 0xfc, !PT ;  /* 0x6400640004047812 */ /* 0x000fe200078efcff */
[----:B------:R-:W-:Y:S01]  /*32e0*/  HADD2 R15, R15, -1056, -1056 ;  /* 0xe420e4200f0f7430 */ /* 0x000fe20000000000 */
[----:B------:R-:W-:Y:S01]  /*32f0*/  LOP3.LUT R12, R61, 0x64006400, RZ, 0xfc, !PT ;  /* 0x640064003d0c7812 */ /* 0x000fe200078efcff */
[----:B------:R-:W-:Y:S01]  /*3300*/  HADD2 R13, R13, -1056, -1056 ;  /* 0xe420e4200d0d7430 */ /* 0x000fe20000000000 */
[----:B------:R-:W-:Y:S01]  /*3310*/  LOP3.LUT R57, R6, 0x300030, R57, 0xf8, !PT ;  /* 0x0030003006397812 */ /* 0x000fe200078ef839 */
[----:B------:R-:W-:-:S02]  /*3320*/  HADD2 R30, R4, -1056, -1056 ;  /* 0xe420e420041e7430 */ /* 0x000fc40000000000 */
[-C--:B------:R-:W-:Y:S02]  /*3330*/  HFMA2 R7, R15, R8.reuse, RZ ;  /* 0x000000080f077231 */ /* 0x080fe400000000ff */
[-C--:B------:R-:W-:Y:S02]  /*3340*/  HFMA2 R4, R31, R8.reuse, RZ.H0_H0 ;  /* 0x000000081f047231 */ /* 0x080fe400000400ff */
[-C--:B------:R-:W-:Y:S02]  /*3350*/  HFMA2 R59, R32, R9.reuse, R59 ;  /* 0x00000009203b7231 */ /* 0x080fe4000000003b */
[----:B------:R-:W-:Y:S02]  /*3360*/  HFMA2 R6, R13, R8, RZ.H0_H0 ;  /* 0x000000080d067231 */ /* 0x000fe400000400ff */
[-C--:B------:R-:W-:Y:S02]  /*3370*/  HFMA2 R58, R14, R9.reuse, R7 ;  /* 0x000000090e3a7231 */ /* 0x080fe40000000007 */
[----:B------:R-:W-:Y:S01]  /*3380*/  HADD2 R12, R12, -1056, -1056 ;  /* 0xe420e4200c0c7430 */ /* 0x000fe20000000000 */
[----:B------:R-:W-:Y:S01]  /*3390*/  LOP3.LUT R54, R54, 0x300030, R5, 0xf8, !PT ;  /* 0x0030003036367812 */ /* 0x000fe200078ef805 */
[-C--:B------:R-:W-:Y:S01]  /*33a0*/  HFMA2 R8, R30, R9.reuse, R4 ;  /* 0x000000091e087231 */ /* 0x080fe20000000004 */
[----:B------:R-:W-:Y:S01]  /*33b0*/  LOP3.LUT R61, R39, 0x3f003f, RZ, 0xc0, !PT ;  /* 0x003f003f273d7812 */ /* 0x000fe200078ec0ff */
[----:B------:R-:W-:-:S02]  /*33c0*/  HFMA2 R9, R12, R9, R6 ;  /* 0x000000090c097231 */ /* 0x000fc40000000006 */
[-C--:B------:R-:W-:Y:S01]  /*33d0*/  HFMA2 R59, R41, R10.reuse, R59 ;  /* 0x0000000a293b7231 */ /* 0x080fe2000000003b */
[----:B------:R-:W0:Y:S01]  /*33e0*/  LDS.128 R4, [UR4+0x30] ;  /* 0x00003004ff047984 */ /* 0x000e220008000c00 */
[----:B------:R-:W-:Y:S01]  /*33f0*/  HADD2 R39, R36, -1056, -1056 ;  /* 0xe420e42024277430 */ /* 0x000fe20000000000 */
[----:B------:R-:W-:Y:S01]  /*3400*/  LOP3.LUT R36, R61, 0x64006400, RZ, 0xfc, !PT ;  /* 0x640064003d247812 */ /* 0x000fe200078efcff */
[-C--:B------:R-:W-:Y:S02]  /*3410*/  HFMA2 R58, R37, R10.reuse, R58 ;  /* 0x0000000a253a7231 */ /* 0x080fe4000000003a */
[-C--:B------:R-:W-:Y:S01]  /*3420*/  HFMA2 R60, R35, R10.reuse, R9 ;  /* 0x0000000a233c7231 */ /* 0x080fe20000000009 */
[----:B------:R-:W-:Y:S01]  /*3430*/  LOP3.LUT R44, R44, 0x64006400, RZ, 0xfc, !PT ;  /* 0x640064002c2c7812 */ /* 0x000fe200078efcff */
[----:B------:R-:W-:Y:S02]  /*3440*/  HFMA2 R8, R39, R10, R8 ;  /* 0x0000000a27087231 */ /* 0x000fe40000000008 */
[----:B------:R-:W-:-:S02]  /*3450*/  HFMA2 R10, R40, R11, R59 ;  /* 0x0000000b280a7231 */ /* 0x000fc4000000003b */
[----:B------:R-:W-:Y:S01]  /*3460*/  HADD2 R36, R36, -1056, -1056 ;  /* 0xe420e42024247430 */ /* 0x000fe20000000000 */
[----:B------:R-:W-:Y:S01]  /*3470*/  LOP3.LUT R42, R42, 0x64006400, RZ, 0xfc, !PT ;  /* 0x640064002a2a7812 */ /* 0x000fe200078efcff */
[-C--:B------:R-:W-:Y:S01]  /*3480*/  HFMA2 R8, R38, R11.reuse, R8 ;  /* 0x0000000b26087231 */ /* 0x080fe20000000008 */
[----:B------:R-:W-:Y:S01]  /*3490*/  LOP3.LUT R43, R43, 0x3f003f, RZ, 0xc0, !PT ;  /* 0x003f003f2b2b7812 */ /* 0x000fe200078ec0ff */
[-C--:B------:R-:W-:Y:S02]  /*34a0*/  HFMA2 R9, R36, R11.reuse, R58 ;  /* 0x0000000b24097231 */ /* 0x080fe4000000003a */
        /* <DEDUP_REMOVED lines=26> */
[-C--:B------:R-:W-:Y:S01]  /*3650*/  HFMA2 R4, R44, R5.reuse, R58 ;  /* 0x000000052c047231 */ /* 0x080fe2000000003a */
[----:B------:R-:W-:Y:S01]  /*3660*/  LOP3.LUT R10, R51, 0x64006400, RZ, 0xfc, !PT ;  /* 0x64006400330a7812 */ /* 0x000fe200078efcff */
[----:B------:R-:W-:Y:S01]  /*3670*/  HFMA2 R5, R42, R5, R11 ;  /* 0x000000052a057231 */ /* 0x000fe2000000000b */
        /* <DEDUP_REMOVED lines=116> */
.L_x_1619:
[----:B------:R-:W-:Y:S01]  /*3dc0*/  UIADD3 UR5, UPT, UPT, UR5, 0x20, URZ ;  /* 0x0000002005057890 */ /* 0x000fe2000fffe0ff */
[----:B0-----:R-:W-:Y:S01]  /*3dd0*/  MOV R5, UR16 ;  /* 0x0000001000057c02 */ /* 0x001fe20008000f00 */
[----:B------:R-:W-:Y:S01]  /*3de0*/  UIADD3 UR4, UPT, UPT, UR4, 0x40, URZ ;  /* 0x0000004004047890 */ /* 0x000fe2000fffe0ff */
[----:B------:R-:W-:Y:S01]  /*3df0*/  IADD3 R24, P0, PT, R24, 0x80, RZ ;  /* 0x0000008018187810 */ /* 0x000fe20007f1e0ff */
[----:B------:R-:W-:Y:S02]  /*3e00*/  UISETP.GE.AND UP0, UPT, UR5, UR8, UPT ;  /* 0x000000080500728c */ /* 0x000fe4000bf06270 */
[----:B------:R-:W-:Y:S01]  /*3e10*/  IMAD.WIDE R28, R5, 0x4, R28 ;  /* 0x00000004051c7825 */ /* 0x000fe200078e021c */
[----:B------:R-:W-:Y:S02]  /*3e20*/  IADD3.X R25, PT, PT, RZ, R25, RZ, P0, !PT ;  /* 0x00000019ff197210 */ /* 0x000fe400007fe4ff */
[----:B------:R-:W-:Y:S02]  /*3e30*/  MOV R4, R28 ;  /* 0x0000001c00047202 */ /* 0x000fe40000000f00 */
[----:B------:R-:W-:-:S02]  /*3e40*/  MOV R5, R29 ;  /* 0x0000001d00057202 */ /* 0x000fc40000000f00 */
[----:B------:R-:W-:Y:S05]  /*3e50*/  BRA.U !UP0, `(.L_x_1620) ;  /* 0xffffffdd08287547 */ /* 0x000fea000b83ffff */
[----:B-----5:R-:W-:-:S05]  /*3e60*/  MOV R11, UR16 ;  /* 0x00000010000b7c02 */ /* 0x020fca0008000f00 */
[----:B------:R-:W-:-:S07]  /*3e70*/  IMAD.WIDE R10, R11, 0x18, R2 ;  /* 0x000000180b0a7825 */ /* 0x000fce00078e0202 */
.L_x_1617:
        /* <DEDUP_REMOVED lines=11> */
.L_x_1626:
[----:B------:R-:W-:Y:S02]  /*3f30*/  ISETP.NE.AND P0, PT, R22, UR5, PT ;  /* 0x0000000516007c0c */ /* 0x000fe4000bf05270 */
[----:B------:R-:W-:Y:S02]  /*3f40*/  MOV R2, UR10 ;  /* 0x0000000a00027c02 */ /* 0x000fe40008000f00 */
[----:B------:R-:W-:-:S09]  /*3f50*/  MOV R3, UR8 ;  /* 0x0000000800037c02 */ /* 0x000fd20008000f00 */
[C---:B------:R-:W-:Y:S01]  /*3f60*/  @!P0 LEA R4, R18.reuse, R1, 0x3 ;  /* 0x0000000112048211 */ /* 0x040fe200078e18ff */
[----:B------:R-:W2:Y:S05]  /*3f70*/  @!P0 LDG.E.U16.CONSTANT R2, desc[UR14][R2.64] ;  /* 0x0000000e02028981 */ /* 0x000eaa000c1e9500 */
[----:B------:R-:W3:Y:S01]  /*3f80*/  @!P0 LDL.64 R4, [R4+0x8] ;  /* 0x0000080004048983 */ /* 0x000ee20000100a00 */
[----:B------:R-:W-:Y:S01]  /*3f90*/  UISETP.GE.AND UP0, UPT, UR6, 0x1, UPT ;  /* 0x000000010600788c */ /* 0x000fe2000bf06270 */
[----:B------:R-:W-:Y:S02]  /*3fa0*/  @!P0 IADD3 R6, PT, PT, R18, 0x1, RZ ;  /* 0x0000000112068810 */ /* 0x000fe40007ffe0ff */
[----:B------:R-:W-:-:S02]  /*3fb0*/  MOV R8, 0x2c00 ;  /* 0x00002c0000087802 */ /* 0x000fc40000000f00 */
[----:B------:R-:W-:Y:S02]  /*3fc0*/  @!P0 MOV R18, R6 ;  /* 0x0000000600128202 */ /* 0x000fe40000000f00 */
        /* <DEDUP_REMOVED lines=31> */
[----:B------:R-:W0:Y:S01]  /*41c0*/  LDS.64 R12, [UR4+-0x98] ;  /* 0xffff6804ff0c7984 */ /* 0x000e220008000a00 */
[----:B------:R-:W-:Y:S01]  /*41d0*/  HADD2 R2, R2, -1032, -1032 ;  /* 0xe408e40802027430 */ /* 0x000fe20000000000 */
[----:B------:R-:W-:Y:S01]  /*41e0*/  LOP3.LUT R25, R25, 0x64006400, RZ, 0xfc, !PT ;  /* 0x6400640019197812 */ /* 0x000fe200078efcff */
[----:B------:R-:W-:-:S02]  /*41f0*/  HADD2 R9, R3, -1032, -1032 ;  /* 0xe408e40803097430 */ /* 0x000fc40000000000 */
[--C-:B------:R-:W-:Y:S01]  /*4200*/  HADD2.F32 R4, -RZ, R14.reuse.H0_H0 ;  /* 0x2000000eff047230 */ /* 0x100fe20000004100 */
[----:B------:R-:W-:Y:S01]  /*4210*/  LOP3.LUT R29, R28, 0x64006400, RZ, 0xfc, !PT ;  /* 0x640064001c1d7812 */ /* 0x000fe200078efcff */
[----:B------:R-:W-:Y:S01]  /*4220*/  HADD2.F32 R15, -RZ, R14.H1_H1 ;  /* 0x3000000eff0f7230 */ /* 0x000fe20000004100 */
[----:B------:R-:W-:Y:S01]  /*4230*/  LOP3.LUT R31, R30, 0x64006400, RZ, 0xfc, !PT ;  /* 0x640064001e1f7812 */ /* 0x000fe200078efcff */
[--C-:B------:R-:W-:Y:S02]  /*4240*/  HADD2.F32 R3, -RZ, R2.reuse.H0_H0 ;  /* 0x20000002ff037230 */ /* 0x100fe40000004100 */
[----:B------:R-:W-:Y:S02]  /*4250*/  HFMA2 R34, R25, R8.H0_H0, -72, -72 ;  /* 0xd480d48019227431 */ /* 0x000fe40000040008 */
[----:B------:R-:W-:Y:S02]  /*4260*/  HADD2.F32 R14, -RZ, R2.H1_H1 ;  /* 0x30000002ff0e7230 */ /* 0x000fe40000004100 */
[----:B------:R-:W-:Y:S01]  /*4270*/  FFMA.FTZ R25, R5, R6, RZ ;  /* 0x0000000605197223 */ /* 0x000fe200000100ff */
[----:B------:R-:W-:-:S02]  /*4280*/  HADD2.F32 R2, -RZ, R9.H0_H0 ;  /* 0x20000009ff027230 */ /* 0x000fc40000004100 */
[C---:B------:R-:W-:Y:S01]  /*4290*/  FFMA.FTZ R28, R6.reuse, R4, RZ ;  /* 0x00000004061c7223 */ /* 0x040fe200000100ff */
[----:B------:R-:W-:Y:S02]  /*42a0*/  HADD2.F32 R9, -RZ, R9.H1_H1 ;  /* 0x30000009ff097230 */ /* 0x000fe40000004100 */
[C---:B------:R-:W-:Y:S01]  /*42b0*/  FFMA.FTZ R37, R6.reuse, R3, RZ ;  /* 0x0000000306257223 */ /* 0x040fe200000100ff */
[----:B------:R-:W-:Y:S01]  /*42c0*/  LOP3.LUT R32, R7, 0xf000f0, RZ, 0xc0, !PT ;  /* 0x00f000f007207812 */ /* 0x000fe200078ec0ff */
[----:B------:R-:W-:Y:S01]  /*42d0*/  FFMA.FTZ R30, R6, R2, RZ ;  /* 0x00000002061e7223 */ /* 0x000fe200000100ff */
[----:B------:R-:W-:Y:S01]  /*42e0*/  FFMA.FTZ R6, R24, R33, R25 ;  /* 0x0000002118067223 */ /* 0x000fe20000010019 */
[C---:B------:R-:W-:Y:S01]  /*42f0*/  FFMA.FTZ R39, R33.reuse, R15, R28 ;  /* 0x0000000f21277223 */ /* 0x040fe2000001001c */
[C---:B------:R-:W-:Y:S01]  /*4300*/  FFMA.FTZ R38, R33.reuse, R14, R37 ;  /* 0x0000000e21267223 */ /* 0x040fe20000010025 */
[----:B------:R-:W-:Y:S01]  /*4310*/  FFMA.FTZ R40, R33, R9, R30 ;  /* 0x0000000921287223 */ /* 0x000fe2000001001e */
[----:B------:R-:W-:Y:S01]  /*4320*/  LOP3.LUT R33, R32, 0x64006400, RZ, 0xfc, !PT ;  /* 0x6400640020217812 */ /* 0x000fe200078efcff */
[----:B------:R-:W-:-:S02]  /*4330*/  HFMA2 R30, R29, R8.H0_H0, -72, -72 ;  /* 0xd480d4801d1e7431 */ /* 0x000fc40000040008 */
[--C-:B------:R-:W-:Y:S02]  /*4340*/  HADD2.F32 R25, -RZ, R34.reuse.H0_H0 ;  /* 0x20000022ff197230 */ /* 0x100fe40000004100 */
[-C--:B------:R-:W-:Y:S02]  /*4350*/  HFMA2 R32, R31, R8.reuse.H0_H0, -72, -72 ;  /* 0xd480d4801f207431 */ /* 0x080fe40000040008 */
[----:B------:R-:W-:Y:S02]  /*4360*/  HADD2.F32 R28, -RZ, R34.H1_H1 ;  /* 0x30000022ff1c7230 */ /* 0x000fe40000004100 */
[----:B------:R-:W-:Y:S02]  /*4370*/  HFMA2 R34, R33, R8.H0_H0, -72, -72 ;  /* 0xd480d48021227431 */ /* 0x000fe40000040008 */
[----:B------:R-:W-:Y:S02]  /*4380*/  HADD2.F32 R29, -RZ, R30.H0_H0 ;  /* 0x2000001eff1d7230 */ /* 0x000fe40000004100 */
[----:B------:R-:W-:Y:S01]  /*4390*/  FFMA.FTZ R37, R25, R36, R6 ;  /* 0x0000002419257223 */ /* 0x000fe20000010006 */
[----:B------:R-:W-:Y:S01]  /*43a0*/  SHF.R.U32.HI R7, RZ, 0x8, R7 ;  /* 0x00000008ff077819 */ /* 0x000fe20000011607 */
[----:B------:R-:W-:-:S02]  /*43b0*/  HADD2.F32 R31, -RZ, R32.H0_H0 ;  /* 0x20000020ff1f7230 */ /* 0x000fc40000004100 */
[----:B------:R-:W-:Y:S02]  /*43c0*/  HADD2.F32 R33, -RZ, R34.H0_H0 ;  /* 0x20000022ff217230 */ /* 0x000fe40000004100 */
[----:B------:R-:W-:Y:S01]  /*43d0*/  FFMA.FTZ R48, R28, R35, R37 ;  /* 0x000000231c307223 */ /* 0x000fe20000010025 */
[----:B------:R-:W-:Y:S02]  /*43e0*/  HADD2.F32 R30, -RZ, R30.H1_H1 ;  /* 0x3000001eff1e7230 */ /* 0x000fe40000004100 */
[C---:B------:R-:W-:Y:S01]  /*43f0*/  FFMA.FTZ R6, R36.reuse, R29, R39 ;  /* 0x0000001d24067223 */ /* 0x040fe20000010027 */
[----:B------:R-:W-:Y:S01]  /*4400*/  HADD2.F32 R32, -RZ, R32.H1_H1 ;  /* 0x30000020ff207230 */ /* 0x000fe20000004100 */
[----:B------:R-:W-:Y:S01]  /*4410*/  LOP3.LUT R37, R7, 0xf000f, RZ, 0xc0, !PT ;  /* 0x000f000f07257812 */ /* 0x000fe200078ec0ff */
[----:B------:R-:W-:Y:S02]  /*4420*/  HADD2.F32 R34, -RZ, R34.H1_H1 ;  /* 0x30000022ff227230 */ /* 0x000fe40000004100 */
[C---:B------:R-:W-:Y:S01]  /*4430*/  FFMA.FTZ R39, R36.reuse, R31, R38 ;  /* 0x0000001f24277223 */ /* 0x040fe20000010026 */
[----:B------:R-:W-:Y:S01]  /*4440*/  FFMA.FTZ R45, R36, R33, R40 ;  /* 0x00000021242d7223 */ /* 0x000fe20000010028 */
[----:B------:R-:W-:Y:S01]  /*4450*/  LOP3.LUT R37, R37, 0x64006400, RZ, 0xfc, !PT ;  /* 0x6400640025257812 */ /* 0x000fe200078efcff */
[C---:B------:R-:W-:Y:S01]  /*4460*/  FFMA.FTZ R40, R35.reuse, R30, R6 ;  /* 0x0000001e23287223 */ /* 0x040fe20000010006 */
[C---:B------:R-:W-:Y:S01]  /*4470*/  FFMA.FTZ R46, R35.reuse, R32, R39 ;  /* 0x00000020232e7223 */ /* 0x040fe20000010027 */
[----:B------:R-:W-:Y:S01]  /*4480*/  FFMA.FTZ R45, R35, R34, R45 ;  /* 0x00000022232d7223 */ /* 0x000fe2000001002d */
[----:B------:R-:W-:Y:S01]  /*4490*/  LOP3.LUT R35, R42, 0xf000f, RZ, 0xc0, !PT ;  /* 0x000f000f2a237812 */ /* 0x000fe200078ec0ff */
[----:B------:R-:W-:Y:S01]  /*44a0*/  HADD2 R44, R37, -1032, -1032 ;  /* 0xe408e408252c7430 */ /* 0x000fe20000000000 */
        /* <DEDUP_REMOVED lines=10> */
[----:B------:R-:W-:Y:S01]  /*4550*/  HADD2 R51, R6, -1032, -1032 ;  /* 0xe408e40806337430 */ /* 0x000fe20000000000 */
[----:B------:R-:W-:Y:S01]  /*4560*/  LOP3.LUT R42, R42, 0xf000f0, RZ, 0xc0, !PT ;  /* 0x00f000f02a2a7812 */ /* 0x000fe200078ec0ff */
[----:B------:R-:W-:Y:S02]  /*4570*/  HADD2 R53, R36, -1032, -1032 ;  /* 0xe408e40824357430 */ /* 0x000fe40000000000 */
[----:B------:R-:W-:Y:S01]  /*4580*/  FFMA.FTZ R50, R39, R38, R45 ;  /* 0x0000002627327223 */ /* 0x000fe2000001002d */
[--C-:B------:R-:W-:Y:S01]  /*4590*/  HADD2.F32 R36, -RZ, R52.reuse.H0_H0 ;  /* 0x20000034ff247230 */ /* 0x100fe20000004100 */
        /* <DEDUP_REMOVED lines=12> */
[----:B------:R-:W-:-:S02]  /*4660*/  HFMA2 R52, R41, R8.H0_H0, -72, -72 ;  /* 0xd480d48029347431 */ /* 0x000fc40000040008 */
[----:B------:R-:W-:Y:S02]  /*4670*/  HADD2.F32 R39, -RZ, R51.H1_H1 ;  /* 0x30000033ff277230 */ /* 0x000fe40000004100 */
[-C--:B------:R-:W-:Y:S02]  /*4680*/  HFMA2 R54, R7, R8.reuse.H0_H0, -72, -72 ;  /* 0xd480d48007367431 */ /* 0x080fe40000040008 */
[----:B------:R-:W-:Y:S02]  /*4690*/  HADD2.F32 R46, -RZ, R53.H1_H1 ;  /* 0x30000035ff2e7230 */ /* 0x000fe40000004100 */
[-C--:B------:R-:W-:Y:S02]  /*46a0*/  HFMA2 R55, R43, R8.reuse.H0_H0, -72, -72 ;  /* 0xd480d4802b377431 */ /* 0x080fe40000040008 */
[----:B------:R-:W-:Y:S02]  /*46b0*/  HADD2.F32 R6, -RZ, R13.H0_H0 ;  /* 0x2000000dff067230 */ /* 0x000fe40000004100 */
[----:B------:R-:W-:-:S02]  /*46c0*/  HFMA2 R57, R45, R8.H0_H0, -72, -72 ;  /* 0xd480d4802d397431 */ /* 0x000fc40000040008 */
[----:B------:R-:W-:Y:S02]  /*46d0*/  HADD2.F32 R45, -RZ, R44.H1_H1 ;  /* 0x3000002cff2d7230 */ /* 0x000fe40000004100 */
        /* <DEDUP_REMOVED lines=148> */
.L_x_1622:
        /* <DEDUP_REMOVED lines=258> */
.L_x_1623:
        /* <DEDUP_REMOVED lines=258> */
.L_x_1624:
[----:B------:R-:W-:-:S05]  /*7060*/  MOV R3, UR16 ;  /* 0x0000001000037c02 */ /* 0x000fca0008000f00 */
[----:B------:R-:W-:Y:S01]  /*7070*/  IMAD.WIDE R10, R3, 0x4, R10 ;  /* 0x00000004030a7825 */ /* 0x000fe200078e020a */
[----:B------:R-:W-:Y:S06]  /*7080*/  BRA.U !UP0, `(.L_x_1625) ;  /* 0x0000000d08fc7547 */ /* 0x000fec000b800000 */
[----:B------:R-:W2:Y:S01]  /*7090*/  LDG.E.128.CONSTANT R4, desc[UR14][R10.64] ;  /* 0x0000000e0a047981 */ /* 0x000ea2000c1e9d00 */
[----:B------:R-:W-:-:S03]  /*70a0*/  UISETP.NE.AND UP0, UPT, UR6, 0x1, UPT ;  /* 0x000000010600788c */ /* 0x000fc6000bf05270 */
[----:B------:R-:W0:Y:S02]  /*70b0*/  LDS.64 R2, [UR4+-0x70] ;  /* 0xffff9004ff027984 */ /* 0x000e240008000a00 */
        /* <DEDUP_REMOVED lines=12> */
[----:B------:R-:W-:-:S02]  /*7180*/  LOP3.LUT R5, R5, 0x64006400, RZ, 0xfc, !PT ;  /* 0x6400640005057812 */ /* 0x000fc400078efcff */
[----:B------:R-:W-:Y:S02]  /*7190*/  LOP3.LUT R30, R6, 0xf000f0, RZ, 0xc0, !PT ;  /* 0x00f000f0061e7812 */ /* 0x000fe400078ec0ff */
[----:B------:R-:W-:Y:S01]  /*71a0*/  SHF.R.U32.HI R41, RZ, 0x8, R6 ;  /* 0x00000008ff297819 */ /* 0x000fe20000011606 */
[----:B------:R-:W-:Y:S01]  /*71b0*/  HADD2.F32 R6, -RZ, R2.H0_H0 ;  /* 0x20000002ff067230 */ /* 0x000fe20000004100 */
[----:B------:R-:W-:Y:S01]  /*71c0*/  LOP3.LUT R32, R7, 0xf000f0, RZ, 0xc0, !PT ;  /* 0x00f000f007207812 */ /* 0x000fe200078ec0ff */
[--C-:B------:R-:W-:Y:S01]  /*71d0*/  HADD2.F32 R25, -RZ, R4.reuse.H1_H1 ;  /* 0x30000004ff197230 */ /* 0x100fe20000004100 */
[----:B------:R-:W-:Y:S01]  /*71e0*/  SHF.R.U32.HI R42, RZ, 0x8, R7 ;  /* 0x00000008ff2a7819 */ /* 0x000fe20000011607 */
[----:B------:R-:W-:Y:S01]  /*71f0*/  HADD2.F32 R7, -RZ, R3.H1_H1 ;  /* 0x30000003ff077230 */ /* 0x000fe20000004100 */
[----:B------:R-:W-:Y:S01]  /*7200*/  LOP3.LUT R12, R12, 0x64006400, RZ, 0xfc, !PT ;  /* 0x640064000c0c7812 */ /* 0x000fe200078efcff */
[----:B------:R-:W-:Y:S01]  /*7210*/  HADD2 R3, R5, -1032, -1032 ;  /* 0xe408e40805037430 */ /* 0x000fe20000000000 */
[----:B------:R-:W-:Y:S01]  /*7220*/  LOP3.LUT R2, R13, 0x64006400, RZ, 0xfc, !PT ;  /* 0x640064000d027812 */ /* 0x000fe200078efcff */
[----:B------:R-:W-:Y:S01]  /*7230*/  HADD2.F32 R5, -RZ, R4.H0_H0 ;  /* 0x20000004ff057230 */ /* 0x000fe20000004100 */
[----:B------:R-:W-:Y:S01]  /*7240*/  LOP3.LUT R29, R14, 0x64006400, RZ, 0xfc, !PT ;  /* 0x640064000e1d7812 */ /* 0x000fe200078efcff */
[----:B------:R-:W-:-:S02]  /*7250*/  HADD2 R15, R12, -1032, -1032 ;  /* 0xe408e4080c0f7430 */ /* 0x000fc40000000000 */
[--C-:B------:R-:W-:Y:S02]  /*7260*/  HADD2.F32 R4, -RZ, R3.reuse.H0_H0 ;  /* 0x20000003ff047230 */ /* 0x100fe40000004100 */
[----:B------:R-:W-:Y:S02]  /*7270*/  HADD2 R31, R2, -1032, -1032 ;  /* 0xe408e408021f7430 */ /* 0x000fe40000000000 */
[----:B------:R-:W-:Y:S01]  /*7280*/  HADD2.F32 R24, -RZ, R3.H1_H1 ;  /* 0x30000003ff187230 */ /* 0x000fe20000004100 */
[----:B------:R-:W0:Y:S01]  /*7290*/  LDS.64 R12, [UR4+-0x68] ;  /* 0xffff9804ff0c7984 */ /* 0x000e220008000a00 */
[----:B------:R-:W-:Y:S02]  /*72a0*/  HADD2.F32 R3, -RZ, R15.H0_H0 ;  /* 0x2000000fff037230 */ /* 0x000fe40000004100 */
[----:B------:R-:W-:Y:S02]  /*72b0*/  HFMA2 R37, R29, R8.H0_H0, -72, -72 ;  /* 0xd480d4801d257431 */ /* 0x000fe40000040008 */
[----:B------:R-:W-:-:S02]  /*72c0*/  HADD2.F32 R2, -RZ, R31.H0_H0 ;  /* 0x2000001fff027230 */ /* 0x000fc40000004100 */
[----:B------:R-:W-:Y:S01]  /*72d0*/  FFMA.FTZ R29, R6, R4, RZ ;  /* 0x00000004061d7223 */ /* 0x000fe200000100ff */
[----:B------:R-:W-:Y:S01]  /*72e0*/  HADD2.F32 R14, -RZ, R31.H1_H1 ;  /* 0x3000001fff0e7230 */ /* 0x000fe20000004100 */
[----:B------:R-:W-:Y:S01]  /*72f0*/  LOP3.LUT R31, R28, 0x64006400, RZ, 0xfc, !PT ;  /* 0x640064001c1f7812 */ /* 0x000fe200078efcff */
[----:B------:R-:W-:Y:S01]  /*7300*/  HADD2.F32 R15, -RZ, R15.H1_H1 ;  /* 0x3000000fff0f7230 */ /* 0x000fe20000004100 */
[----:B------:R-:W-:Y:S01]  /*7310*/  LOP3.LUT R33, R30, 0x64006400, RZ, 0xfc, !PT ;  /* 0x640064001e217812 */ /* 0x000fe200078efcff */
[----:B------:R-:W-:Y:S01]  /*7320*/  FFMA.FTZ R28, R5, R6, RZ ;  /* 0x00000006051c7223 */ /* 0x000fe200000100ff */
[C---:B------:R-:W-:Y:S01]  /*7330*/  FFMA.FTZ R30, R6.reuse, R3, RZ ;  /* 0x00000003061e7223 */ /* 0x040fe200000100ff */
[----:B------:R-:W-:Y:S01]  /*7340*/  FFMA.FTZ R35, R6, R2, RZ ;  /* 0x0000000206237223 */ /* 0x000fe200000100ff */
[----:B------:R-:W-:Y:S01]  /*7350*/  FFMA.FTZ R39, R34, R24, R29 ;  /* 0x0000001822277223 */ /* 0x000fe2000001001d */
[----:B------:R-:W-:Y:S01]  /*7360*/  LOP3.LUT R29, R32, 0x64006400, RZ, 0xfc, !PT ;  /* 0x64006400201d7812 */ /* 0x000fe200078efcff */
[----:B------:R-:W-:Y:S01]  /*7370*/  FFMA.FTZ R6, R25, R34, R28 ;  /* 0x0000002219067223 */ /* 0x000fe2000001001c */
        /* <DEDUP_REMOVED lines=8> */
[----:B------:R-:W-:-:S02]  /*7400*/  HADD2.F32 R32, -RZ, R31.H1_H1 ;  /* 0x3000001fff207230 */ /* 0x000fc40000004100 */
[--C-:B------:R-:W-:Y:S02]  /*7410*/  HADD2.F32 R31, -RZ, R28.reuse.H0_H0 ;  /* 0x2000001cff1f7230 */ /* 0x100fe40000004100 */
[--C-:B------:R-:W-:Y:S02]  /*7420*/  HADD2.F32 R29, -RZ, R37.reuse.H0_H0 ;  /* 0x20000025ff1d7230 */ /* 0x100fe40000004100 */
[----:B------:R-:W-:Y:S02]  /*7430*/  HADD2.F32 R30, -RZ, R28.H1_H1 ;  /* 0x3000001cff1e7230 */ /* 0x000fe40000004100 */
[C---:B------:R-:W-:Y:S01]  /*7440*/  FFMA.FTZ R43, R36.reuse, R31, R38 ;  /* 0x0000001f242b7223 */ /* 0x040fe20000010026 */
[----:B------:R-:W-:Y:S02]  /*7450*/  HADD2.F32 R28, -RZ, R37.H1_H1 ;  /* 0x30000025ff1c7230 */ /* 0x000fe40000004100 */
[----:B------:R-:W-:Y:S01]  /*7460*/  FFMA.FTZ R37, R35, R36, R6 ;  /* 0x0000002423257223 */ /* 0x000fe20000010006 */
[C---:B------:R-:W-:Y:S01]  /*7470*/  FFMA.FTZ R6, R36.reuse, R33, R39 ;  /* 0x0000002124067223 */ /* 0x040fe20000010027 */
        /* <DEDUP_REMOVED lines=27> */
[C---:B------:R-:W-:Y:S01]  /*7630*/  FFMA.FTZ R49, R45.reuse, R37, R50 ;  /* 0x000000252d317223 */ /* 0x040fe20000010032 */
[----:B------:R-:W-:Y:S01]  /*7640*/  FFMA.FTZ R48, R12, R45, R39 ;  /* 0x0000002d0c307223 */ /* 0x000fe20000010027 */
[----:B------:R-:W-:Y:S01]  /*7650*/  LOP3.LUT R42, R42, 0xf000f0, RZ, 0xc0, !PT ;  /* 0x00f000f02a2a7812 */ /* 0x000fe200078ec0ff */
[----:B------:R-:W-:Y:S01]  /*7660*/  FFMA.FTZ R50, R45, R38, R51 ;  /* 0x000000262d327223 */ /* 0x000fe20000010033 */
[----:B------:R-:W-:Y:S01]  /*7670*/  LOP3.LUT R45, R44, 0x64006400, RZ, 0xfc, !PT ;  /* 0x640064002c2d7812 */ /* 0x000fe200078efcff */
[----:B------:R-:W-:Y:S01]  /*7680*/  HADD2.F32 R39, -RZ, R53.H1_H1 ;  /* 0x30000035ff277230 */ /* 0x000fe20000004100 */
[----:B------:R-:W-:Y:S01]  /*7690*/  LOP3.LUT R9, R9, 0x64006400, RZ, 0xfc, !PT ;  /* 0x6400640009097812 */ /* 0x000fe200078efcff */
[--C-:B------:R-:W-:Y:S01]  /*76a0*/  HADD2.F32 R7, -RZ, R13.reuse.H0_H0 ;  /* 0x2000000dff077230 */ /* 0x100fe20000004100 */
[----:B------:R-:W-:Y:S01]  /*76b0*/  LOP3.LUT R41, R40, 0x64006400, RZ, 0xfc, !PT ;  /* 0x6400640028297812 */ /* 0x000fe200078efcff */
[----:B------:R-:W-:Y:S01]  /*76c0*/  HFMA2 R56, R45, R8.H0_H0, -72, -72 ;  /* 0xd480d4802d387431 */ /* 0x000fe20000040008 */
        /* <DEDUP_REMOVED lines=8> */
[C---:B------:R-:W-:Y:S01]  /*7750*/  FFMA.FTZ R49, R46.reuse, R40, R49 ;  /* 0x000000282e317223 */ /* 0x040fe20000010031 */
[----:B------:R-:W-:Y:S02]  /*7760*/  HADD2.F32 R42, -RZ, R56.H0_H0 ;  /* 0x20000038ff2a7230 */ /* 0x000fe40000004100 */
[----:B------:R-:W-:Y:S01]  /*7770*/  FFMA.FTZ R9, R13, R46, R48 ;  /* 0x0000002e0d097223 */ /* 0x000fe20000010030 */
[----:B------:R-:W-:Y:S02]  /*7780*/  HADD2.F32 R44, -RZ, R53.H0_H0 ;  /* 0x20000035ff2c7230 */ /* 0x000fe40000004100 */
[C---:B------:R-:W-:Y:S01]  /*7790*/  FFMA.FTZ R48, R46.reuse, R39, R47 ;  /* 0x000000272e307223 */ /* 0x040fe2000001002f */
[----:B------:R-:W-:Y:S02]  /*77a0*/  HADD2.F32 R43, -RZ, R55.H0_H0 ;  /* 0x20000037ff2b7230 */ /* 0x000fe40000004100 */
[----:B------:R-:W-:Y:S01]  /*77b0*/  FFMA.FTZ R50, R46, R45, R50 ;  /* 0x0000002d2e327223 */ /* 0x000fe20000010032 */
[----:B------:R-:W-:-:S02]  /*77c0*/  HADD2.F32 R41, -RZ, R57.H0_H0 ;  /* 0x20000039ff297230 */ /* 0x000fc40000004100 */
[C---:B------:R-:W-:Y:S01]  /*77d0*/  FFMA.FTZ R52, R7.reuse, R42, R49 ;  /* 0x0000002a07347223 */ /* 0x040fe20000010031 */
[----:B------:R-:W-:Y:S01]  /*77e0*/  FFMA.FTZ R8, R44, R7, R9 ;  /* 0x000000072c087223 */ /* 0x000fe20000010009 */
[----:B------:R-:W-:Y:S02]  /*77f0*/  HADD2.F32 R49, -RZ, R53.H1_H1 ;  /* 0x30000035ff317230 */ /* 0x000fe40000004100 */
[C---:B------:R-:W-:Y:S01]  /*7800*/  FFMA.FTZ R9, R7.reuse, R43, R48 ;  /* 0x0000002b07097223 */ /* 0x040fe20000010030 */
        /* <DEDUP_REMOVED lines=135> */
.L_x_1625:
        /* <DEDUP_REMOVED lines=8> */
.L_x_1621:
        /* <DEDUP_REMOVED lines=13> */
.L_x_1630:
[----:B------:R-:W0:Y:S02]  /*81d0*/  LDS R2, [R0] ;  /* 0x0000000000027984 */ /* 0x000e240000000800 */
[----:B0-----:R-:W-:-:S05]  /*81e0*/  HFMA2 R3, R2, 1, 1, R26 ;  /* 0x3c003c0002037831 */ /* 0x001fca000000001a */
[----:B------:R-:W0:Y:S02]  /*81f0*/  ATOMS.CAST.SPIN P0, [R0], R2, R3 ;  /* 0x000000020000758d */ /* 0x000e240001800003 */
[----:B0-----:R-:W-:Y:S05]  /*8200*/  @!P0 BRA `(.L_x_1630) ;  /* 0xfffffffc00f08947 */ /* 0x001fea000383ffff */
[----:B------:R-:W-:Y:S05]  /*8210*/  BRA `(.L_x_1628) ;  /* 0x00000000000c7947 */ /* 0x000fea0003800000 */
.L_x_1629:
[----:B------:R-:W2:Y:S02]  /*8220*/  LD.E R0, desc[UR14][R4.64] ;  /* 0x0000000e04007980 */ /* 0x000ea4000c101900 */
[----:B--2---:R-:W-:-:S05]  /*8230*/  IADD3 R3, PT, PT, R26, R0, RZ ;  /* 0x000000001a037210 */ /* 0x004fca0007ffe0ff */
[----:B------:R0:W-:Y:S02]  /*8240*/  ST.E desc[UR14][R4.64], R3 ;  /* 0x0000000304007985 */ /* 0x0001e4000c10190e */
.L_x_1628:
[----:B------:R-:W-:Y:S05]  /*8250*/  BSYNC.RECONVERGENT B0 ;  /* 0x0000000000007941 */ /* 0x000fea0003800200 */
.L_x_1627:
[----:B------:R1:W-:Y:S01]  /*8260*/  ATOM.E.ADD.F16x2.RN.STRONG.GPU P0, RZ, desc[UR14][R4.64+0x4], R23 ;  /* 0x8000041704ff79a2 */ /* 0x0003e2000c10e10e */
[----:B------:R-:W-:Y:S04]  /*8270*/  BSSY.RECONVERGENT B0, `(.L_x_1631) ;  /* 0x000000e000007945 */ /* 0x000fe80003800200 */
[----:B-1----:R-:W-:Y:S05]  /*8280*/  @P0 BRA `(.L_x_1632) ;  /* 0x0000000000300947 */ /* 0x002fea0003800000 */
[----:B------:R-:W1:Y:S02]  /*8290*/  QSPC.E.S P0, RZ, [R4+0x4] ;  /* 0x0000040004ff73aa */ /* 0x000e640000000500 */
[----:B-1----:R-:W-:Y:S05]  /*82a0*/  @!P0 BRA `(.L_x_1633) ;  /* 0x00000000001c8947 */ /* 0x002fea0003800000 */
[----:B------:R-:W-:-:S04]  /*82b0*/  MOV R2, R4 ;  /* 0x0000000400027202 */ /* 0x000fc80000000f00 */
[----:B------:R-:W-:-:S07]  /*82c0*/  MOV R0, R2 ;  /* 0x0000000200007202 */ /* 0x000fce0000000f00 */
.L_x_1634:
[----:B------:R-:W0:Y:S02]  /*82d0*/  LDS R2, [R0+0x4] ;  /* 0x0000040000027984 */ /* 0x000e240000000800 */
[----:B0-----:R-:W-:-:S05]  /*82e0*/  HADD2 R3, R2, R23 ;  /* 0x0000001702037230 */ /* 0x001fca0000000000 */
[----:B------:R-:W0:Y:S02]  /*82f0*/  ATOMS.CAST.SPIN P0, [R0+0x4], R2, R3 ;  /* 0x000004020000758d */ /* 0x000e240001800003 */
[----:B0-----:R-:W-:Y:S05]  /*8300*/  @!P0 BRA `(.L_x_1634) ;  /* 0xfffffffc00f08947 */ /* 0x001fea000383ffff */
[----:B------:R-:W-:Y:S05]  /*8310*/  BRA `(.L_x_1632) ;  /* 0x00000000000c7947 */ /* 0x000fea0003800000 */
.L_x_1633:
[----:B------:R-:W0:Y:S02]  /*8320*/  LD.E R0, desc[UR14][R4.64+0x4] ;  /* 0x0000040e04007980 */ /* 0x000e24000c101900 */
[----:B0-----:R-:W-:-:S05]  /*8330*/  IADD3 R3, PT, PT, R23, R0, RZ ;  /* 0x0000000017037210 */ /* 0x001fca0007ffe0ff */
[----:B------:R1:W-:Y:S02]  /*8340*/  ST.E desc[UR14][R4.64+0x4], R3 ;  /* 0x0000040304007985 */ /* 0x0003e4000c10190e */
.L_x_1632:
[----:B------:R-:W-:Y:S05]  /*8350*/  BSYNC.RECONVERGENT B0 ;  /* 0x0000000000007941 */ /* 0x000fea0003800200 */
.L_x_1631:
        /* <DEDUP_REMOVED lines=12> */
.L_x_1638:
[----:B------:R-:W0:Y:S02]  /*8420*/  LDS R2, [R0] ;  /* 0x0000000000027984 */ /* 0x000e240000000800 */
[----:B0-----:R-:W-:-:S05]  /*8430*/  HFMA2 R3, R2, 1, 1, R21 ;  /* 0x3c003c0002037831 */ /* 0x001fca0000000015 */
[----:B------:R-:W0:Y:S02]  /*8440*/  ATOMS.CAST.SPIN P0, [R0], R2, R3 ;  /* 0x000000020000758d */ /* 0x000e240001800003 */
[----:B0-----:R-:W-:Y:S05]  /*8450*/  @!P0 BRA `(.L_x_1638) ;  /* 0xfffffffc00f08947 */ /* 0x001fea000383ffff */
[----:B------:R-:W-:Y:S05]  /*8460*/  BRA `(.L_x_1636) ;  /* 0x00000000000c7947 */ /* 0x000fea0003800000 */
.L_x_1637:
[----:B------:R-:W2:Y:S02]  /*8470*/  LD.E R0, desc[UR14][R4.64] ;  /* 0x0000000e04007980 */ /* 0x000ea4000c101900 */
[----:B--2---:R-:W-:-:S05]  /*8480*/  IADD3 R3, PT, PT, R21, R0, RZ ;  /* 0x0000000015037210 */ /* 0x004fca0007ffe0ff */
[----:B------:R0:W-:Y:S02]  /*8490*/  ST.E desc[UR14][R4.64], R3 ;  /* 0x0000000304007985 */ /* 0x0001e4000c10190e */
.L_x_1636:
[----:B------:R-:W-:Y:S05]  /*84a0*/  BSYNC.RECONVERGENT B0 ;  /* 0x0000000000007941 */ /* 0x000fea0003800200 */
.L_x_1635:
[----:B------:R1:W-:Y:S01]  /*84b0*/  ATOM.E.ADD.F16x2.RN.STRONG.GPU P0, RZ, desc[UR14][R4.64+0x4], R20 ;  /* 0x8000041404ff79a2 */ /* 0x0003e2000c10e10e */
[----:B------:R-:W-:Y:S04]  /*84c0*/  BSSY.RECONVERGENT B0, `(.L_x_1639) ;  /* 0x000000e000007945 */ /* 0x000fe80003800200 */
[----:B-1----:R-:W-:Y:S05]  /*84d0*/  @P0 BRA `(.L_x_1640) ;  /* 0x0000000000300947 */ /* 0x002fea0003800000 */
[----:B------:R-:W1:Y:S02]  /*84e0*/  QSPC.E.S P0, RZ, [R4+0x4] ;  /* 0x0000040004ff73aa */ /* 0x000e640000000500 */
[----:B-1----:R-:W-:Y:S05]  /*84f0*/  @!P0 BRA `(.L_x_1641) ;  /* 0x00000000001c8947 */ /* 0x002fea0003800000 */
[----:B------:R-:W-:-:S04]  /*8500*/  MOV R2, R4 ;  /* 0x0000000400027202 */ /* 0x000fc80000000f00 */
[----:B------:R-:W-:-:S07]  /*8510*/  MOV R0, R2 ;  /* 0x0000000200007202 */ /* 0x000fce0000000f00 */
.L_x_1642:
[----:B------:R-:W0:Y:S02]  /*8520*/  LDS R2, [R0+0x4] ;  /* 0x0000040000027984 */ /* 0x000e240000000800 */
[----:B0-----:R-:W-:-:S05]  /*8530*/  HADD2 R3, R2, R20 ;  /* 0x0000001402037230 */ /* 0x001fca0000000000 */
[----:B------:R-:W0:Y:S02]  /*8540*/  ATOMS.CAST.SPIN P0, [R0+0x4], R2, R3 ;  /* 0x000004020000758d */ /* 0x000e240001800003 */
[----:B0-----:R-:W-:Y:S05]  /*8550*/  @!P0 BRA `(.L_x_1642) ;  /* 0xfffffffc00f08947 */ /* 0x001fea000383ffff */
[----:B------:R-:W-:Y:S05]  /*8560*/  BRA `(.L_x_1640) ;  /* 0x00000000000c7947 */ /* 0x000fea0003800000 */
.L_x_1641:
[----:B------:R-:W0:Y:S02]  /*8570*/  LD.E R0, desc[UR14][R4.64+0x4] ;  /* 0x0000040e04007980 */ /* 0x000e24000c101900 */
[----:B0-----:R-:W-:-:S05]  /*8580*/  IADD3 R3, PT, PT, R20, R0, RZ ;  /* 0x0000000014037210 */ /* 0x001fca0007ffe0ff */
[----:B------:R1:W-:Y:S02]  /*8590*/  ST.E desc[UR14][R4.64+0x4], R3 ;  /* 0x0000040304007985 */ /* 0x0003e4000c10190e */
.L_x_1640:
[----:B------:R-:W-:Y:S05]  /*85a0*/  BSYNC.RECONVERGENT B0 ;  /* 0x0000000000007941 */ /* 0x000fea0003800200 */
.L_x_1639:
        /* <DEDUP_REMOVED lines=12> */
.L_x_1646:
[----:B------:R-:W0:Y:S02]  /*8670*/  LDS R2, [R0] ;  /* 0x0000000000027984 */ /* 0x000e240000000800 */
[----:B0-----:R-:W-:-:S05]  /*8680*/  HFMA2 R3, R2, 1, 1, R19 ;  /* 0x3c003c0002037831 */ /* 0x001fca0000000013 */
[----:B------:R-:W0:Y:S02]  /*8690*/  ATOMS.CAST.SPIN P0, [R0], R2, R3 ;  /* 0x000000020000758d */ /* 0x000e240001800003 */
[----:B0-----:R-:W-:Y:S05]  /*86a0*/  @!P0 BRA `(.L_x_1646) ;  /* 0xfffffffc00f08947 */ /* 0x001fea000383ffff */
[----:B------:R-:W-:Y:S05]  /*86b0*/  BRA `(.L_x_1644) ;  /* 0x00000000000c7947 */ /* 0x000fea0003800000 */
.L_x_1645:
[----:B------:R-:W2:Y:S02]  /*86c0*/  LD.E R0, desc[UR14][R4.64] ;  /* 0x0000000e04007980 */ /* 0x000ea4000c101900 */
[----:B--2---:R-:W-:-:S05]  /*86d0*/  IADD3 R3, PT, PT, R19, R0, RZ ;  /* 0x0000000013037210 */ /* 0x004fca0007ffe0ff */
[----:B------:R0:W-:Y:S02]  /*86e0*/  ST.E desc[UR14][R4.64], R3 ;  /* 0x0000000304007985 */ /* 0x0001e4000c10190e */
.L_x_1644:
[----:B------:R-:W-:Y:S05]  /*86f0*/  BSYNC.RECONVERGENT B0 ;  /* 0x0000000000007941 */ /* 0x000fea0003800200 */
.L_x_1643:
[----:B------:R1:W-:Y:S02]  /*8700*/  ATOM.E.ADD.F16x2.RN.STRONG.GPU P0, RZ, desc[UR14][R4.64+0x4], R17 ;  /* 0x8000041104ff79a2 */ /* 0x0003e4000c10e10e */
[----:B-1----:R-:W-:Y:S05]  /*8710*/  @P0 EXIT ;  /* 0x000000000000094d */ /* 0x002fea0003800000 */
[----:B------:R-:W1:Y:S02]  /*8720*/  QSPC.E.S P0, RZ, [R4+0x4] ;  /* 0x0000040004ff73aa */ /* 0x000e640000000500 */
[----:B-1----:R-:W-:Y:S05]  /*8730*/  @!P0 BRA `(.L_x_1647) ;  /* 0x00000000001c8947 */ /* 0x002fea0003800000 */
[----:B------:R-:W-:-:S04]  /*8740*/  MOV R2, R4 ;  /* 0x0000000400027202 */ /* 0x000fc80000000f00 */
[----:B------:R-:W-:-:S07]  /*8750*/  MOV R0, R2 ;  /* 0x0000000200007202 */ /* 0x000fce0000000f00 */
.L_x_1648:
[----:B------:R-:W0:Y:S02]  /*8760*/  LDS R2, [R0+0x4] ;  /* 0x0000040000027984 */ /* 0x000e240000000800 */
[----:B0-----:R-:W-:-:S05]  /*8770*/  HADD2 R3, R2, R17 ;  /* 0x0000001102037230 */ /* 0x001fca0000000000 */
[----:B------:R-:W0:Y:S02]  /*8780*/  ATOMS.CAST.SPIN P0, [R0+0x4], R2, R3 ;  /* 0x000004020000758d */ /* 0x000e240001800003 */
[----:B0-----:R-:W-:Y:S05]  /*8790*/  @!P0 BRA `(.L_x_1648) ;  /* 0xfffffffc00f08947 */ /* 0x001fea000383ffff */
[----:B------:R-:W-:Y:S05]  /*87a0*/  EXIT ;  /* 0x000000000000794d */ /* 0x000fea0003800000 */
.L_x_1647:
[----:B------:R-:W0:Y:S02]  /*87b0*/  LD.E R0, desc[UR14][R4.64+0x4] ;  /* 0x0000040e04007980 */ /* 0x000e24000c101900 */
[----:B0-----:R-:W-:-:S05]  /*87c0*/  IADD3 R3, PT, PT, R17, R0, RZ ;  /* 0x0000000011037210 */ /* 0x001fca0007ffe0ff */
[----:B------:R-:W-:Y:S01]  /*87d0*/  ST.E desc[UR14][R4.64+0x4], R3 ;  /* 0x0000040304007985 */ /* 0x000fe2000c10190e */
[----:B------:R-:W-:Y:S05]  /*87e0*/  EXIT ;  /* 0x000000000000794d */ /* 0x000fea0003800000 */
.L_x_1649:
        /* <DEDUP_REMOVED lines=9> */
.L_x_4494:


//--------------------- .text._Z23gemm_half_q_half_kernelILi3ELi10ELb0ELb0ELi64EEvPK6__halfPKjS4_S2_PS0_iiiiPKtS7_iiiiiibS2_i --------------------------
	.section	.text._Z23gemm_half_q_half_kernelILi3ELi10ELb0ELb0ELi64EEvPK6__halfPKjS4_S2_PS0_iiiiPKtS7_iiiiiibS2_i,"ax",@progbits
	.align	128
        .global         _Z23gemm_half_q_half_kernelILi3ELi10ELb0ELb0ELi64EEvPK6__halfPKjS4_S2_PS0_iiiiPKtS7_iiiiiibS2_i
        .type           _Z23gemm_half_q_half_kernelILi3ELi10ELb0ELb0ELi64EEvPK6__halfPKjS4_S2_PS0_iiiiPKtS7_iiiiiibS2_i,@function
        .size           _Z23gemm_half_q_half_kernelILi3ELi10ELb0ELb0ELi64EEvPK6__halfPKjS4_S2_PS0_iiiiPKtS7_iiiiiibS2_i,(.L_x_4495 - _Z23gemm_half_q_half_kernelILi3ELi10ELb0ELb0ELi64EEvPK6__halfPKjS4_S2_PS0_iiiiPKtS7_iiiiiibS2_i)
        .other          _Z23gemm_half_q_half_kernelILi3ELi10ELb0ELb0ELi64EEvPK6__halfPKjS4_S2_PS0_iiiiPKtS7_iiiiiibS2_i,@"STO_CUDA_ENTRY STV_DEFAULT"
_Z23gemm_half_q_half_kernelILi3ELi10ELb0ELb0ELi64EEvPK6__halfPKjS4_S2_PS0_iiiiPKtS7_iiiiiibS2_i:
.text._Z23gemm_half_q_half_kernelILi3ELi10ELb0ELb0ELi64EEvPK6__halfPKjS4_S2_PS0_iiiiPKtS7_iiiiiibS2_i:
        /* <DEDUP_REMOVED lines=55> */
.L_x_1655:
        /* <DEDUP_REMOVED lines=32> */
.L_x_1654:
        /* <DEDUP_REMOVED lines=20> */
.L_x_1656:
[----:B------:R-:W-:-:S13]  /*06b0*/  ISETP.EQ.AND P1, PT, RZ, UR10, PT ;  /* 0x0000000aff007c0c */ /* 0x000fda000bf22270 */
[----:B------:R-:W-:Y:S05]  /*06c0*/  @!P0 BRA P1, `(.L_x_1651) ;  /* 0x00000004007c8947 */ /* 0x000fea0000800000 */
.L_x_1653:
        /* <DEDUP_REMOVED lines=12> */
.L_x_1652:
        /* <DEDUP_REMOVED lines=17> */
.L_x_1659:
        /* <DEDUP_REMOVED lines=32> */
.L_x_1658:
        /* <DEDUP_REMOVED lines=21> */
.L_x_1660:
[----:B------:R-:W-:-:S09]  /*0bf0*/  UISETP.NE.OR UP0, UPT, UR10, URZ, UP0 ;  /* 0x000000ff0a00728c */ /* 0x000fd20008705670 */
[----:B------:R-:W-:Y:S05]  /*0c00*/  BRA.U !UP0, `(.L_x_1651) ;  /* 0x00000001082c7547 */ /* 0x000fea000b800000 */
.L_x_1657:
        /* <DEDUP_REMOVED lines=11> */
.L_x_1651:
[----:B------:R-:W-:Y:S05]  /*0cc0*/  BSYNC.RECONVERGENT B0 ;  /* 0x0000000000007941 */ /* 0x000fea0003800200 */
.L_x_1650:
        /* <DEDUP_REMOVED lines=23> */
.L_x_1664:
        /* <DEDUP_REMOVED lines=15> */
.L_x_1663:
        /* <DEDUP_REMOVED lines=12> */
.L_x_1665:
[----:B------:R-:W-:-:S09]  /*0ff0*/  UISETP.NE.OR UP0, UPT, UR10, URZ, UP0 ;  /* 0x000000ff0a00728c */ /* 0x000fd20008705670 */
[----:B------:R-:W-:Y:S05]  /*1000*/  BRA.U !UP0, `(.L_x_1661) ;  /* 0x00000001081c7547 */ /* 0x000fea000b800000 */
.L_x_1662:
[----:B012---:R-:W0:Y:S02]  /*1010*/  LDC.64 R4, c[0x0][0x3a0] ;  /* 0x0000e800ff047b82 */ /* 0x007e240000000a00 */
.L_x_1666:
[C---:B0-----:R-:W-:Y:S01]  /*1020*/  IMAD.WIDE R6, R15.reuse, 0x2, R4 ;  /* 0x000000020f067825 */ /* 0x041fe200078e0204 */
[----:B------:R-:W-:Y:S01]  /*1030*/  UIADD3 UR10, UPT, UPT, UR10, 0x1, URZ ;  /* 0x000000010a0a7890 */ /* 0x000fe2000fffe0ff */
[----:B------:R-:W-:-:S03]  /*1040*/  IADD3 R15, PT, PT, R15, UR16, RZ ;  /* 0x000000100f0f7c10 */ /* 0x000fc6000fffe0ff */
[----:B------:R3:W-:Y:S01]  /*1050*/  STG.E.64 desc[UR14][R6.64], RZ ;  /* 0x000000ff06007986 */ /* 0x0007e2000c101b0e */
[----:B------:R-:W-:-:S09]  /*1060*/  UISETP.NE.AND UP0, UPT, UR10, URZ, UPT ;  /* 0x000000ff0a00728c */ /* 0x000fd2000bf05270 */
[----:B---3--:R-:W-:Y:S05]  /*1070*/  BRA.U UP0, `(.L_x_1666) ;  /* 0xfffffffd00e87547 */ /* 0x008fea000b83ffff */
.L_x_1661:
        /* <DEDUP_REMOVED lines=20> */
.L_x_1668:
        /* <DEDUP_REMOVED lines=45> */
.L_x_1667:
[----:B------:R0:W5:Y:S01]  /*1490*/  LDG.E.U16.CONSTANT R19, desc[UR14][R4.64+0x2] ;  /* 0x0000020e04137981 */ /* 0x000162000c1e9500 */
[----:B------:R-:W1:Y:S03]  /*14a0*/  LDCU UR11, c[0x0][0x3c8] ;  /* 0x00007900ff0b77ac */ /* 0x000e660008000800 */
[----:B-----5:R0:W5:Y:S01]  /*14b0*/  LDL.64 R12, [R1] ;  /* 0x00000000010c7983 */ /* 0x0201620000100a00 */
        /* <DEDUP_REMOVED lines=27> */
.L_x_1669:
        /* <DEDUP_REMOVED lines=8> */
.L_x_1670:
        /* <DEDUP_REMOVED lines=8> */
.L_x_1671:
        /* <DEDUP_REMOVED lines=8> */
.L_x_1672:
        /* <DEDUP_REMOVED lines=8> */
.L_x_1673:
        /* <DEDUP_REMOVED lines=23> */
[----:B------:R-:W-:-:S02]  /*19e0*/  IADD3 R19, PT, PT, R19, UR6, RZ ;  /* 0x0000000613137c10 */ /* 0x000fc4000fffe0ff */
[----:B------:R-:W-:Y:S02]  /*19f0*/  IADD3.X R27, PT, PT, R3, UR11, RZ, P1, !PT ;  /* 0x0000000b031b7c10 */ /* 0x000fe40008ffe4ff */
        /* <DEDUP_REMOVED lines=13> */
.L_x_1679:
[----:B------:R-:W-:-:S13]  /*1ad0*/  ISETP.NE.AND P0, PT, R19, UR6, PT ;  /* 0x0000000613007c0c */ /* 0x000fda000bf05270 */
[C---:B------:R-:W-:Y:S01]  /*1ae0*/  @!P0 LEA R2, R14.reuse, R1, 0x3 ;  /* 0x000000010e028211 */ /* 0x040fe200078e18ff */
[----:B------:R-:W2:Y:S04]  /*1af0*/  @!P0 LDG.E.U16.CONSTANT R3, desc[UR14][R24.64] ;  /* 0x0000000e18038981 */ /* 0x000ea8000c1e9500 */
[----:B------:R-:W3:Y:S01]  /*1b00*/  @!P0 LDL.64 R4, [R2+0x8] ;  /* 0x0000080002048983 */ /* 0x000ee20000100a00 */
[----:B------:R-:W-:Y:S01]  /*1b10*/  UISETP.GE.AND UP0, UPT, UR5, 0x1, UPT ;  /* 0x000000010500788c */ /* 0x000fe2000bf06270 */
[----:B------:R-:W-:Y:S01]  /*1b20*/  @!P0 IADD3 R0, PT, PT, R14, 0x1, RZ ;  /* 0x000000010e008810 */ /* 0x000fe20007ffe0ff */
[----:B------:R-:W-:Y:S01]  /*1b30*/  HFMA2 R22, -RZ, RZ, 0, 0.0625 ;  /* 0x00002c00ff167431 */ /* 0x000fe200000001ff */
[----:B------:R-:W-:Y:S02]  /*1b40*/  MOV R6, R26 ;  /* 0x0000001a00067202 */ /* 0x000fe40000000f00 */
[----:B------:R-:W-:-:S02]  /*1b50*/  @!P0 MOV R14, R0 ;  /* 0x00000000000e8202 */ /* 0x000fc40000000f00 */
[----:B------:R-:W-:Y:S02]  /*1b60*/  MOV R7, R27 ;  /* 0x0000001b00077202 */ /* 0x000fe40000000f00 */
[----:B--2---:R-:W-:Y:S02]  /*1b70*/  @!P0 IADD3 R19, PT, PT, R3, UR6, RZ ;  /* 0x0000000603138c10 */ /* 0x004fe4000fffe0ff */
[----:B---3-5:R-:W-:Y:S02]  /*1b80*/  @!P0 PRMT R12, R4, 0x7610, R12 ;  /* 0x00007610040c8816 */ /* 0x028fe4000000000c */
[----:B------:R-:W-:Y:S02]  /*1b90*/  @!P0 PRMT R13, R5, 0x7610, R13 ;  /* 0x00007610050d8816 */ /* 0x000fe4000000000d */
[----:B------:R-:W-:Y:S02]  /*1ba0*/  @!P0 PRMT R12, R12, 0x7610, R4 ;  /* 0x000076100c0c8816 */ /* 0x000fe40000000004 */
[----:B------:R-:W-:Y:S01]  /*1bb0*/  @!P0 PRMT R13, R13, 0x7610, R5 ;  /* 0x000076100d0d8816 */ /* 0x000fe20000000005 */
[----:B------:R-:W-:Y:S06]  /*1bc0*/  BRA.U !UP0, `(.L_x_1675) ;  /* 0x0000000d08fc7547 */ /* 0x000fec000b800000 */
[----:B------:R-:W2:Y:S01]  /*1bd0*/  LDG.E.128.CONSTANT R8, desc[UR14][R6.64] ;  /* 0x0000000e06087981 */ /* 0x000ea2000c1e9d00 */
[----:B------:R-:W-:-:S03]  /*1be0*/  UISETP.NE.AND UP1, UPT, UR5, 0x1, UPT ;  /* 0x000000010500788c */ /* 0x000fc6000bf25270 */
[----:B------:R-:W1:Y:S02]  /*1bf0*/  LDS.64 R2, [UR4] ;  /* 0x00000004ff027984 */ /* 0x000e640008000a00 */
[--C-:B-1----:R-:W-:Y:S02]  /*1c00*/  HADD2.F32 R5, -RZ, R2.reuse.H0_H0 ;  /* 0x20000002ff057230 */ /* 0x102fe40000004100 */
[----:B------:R-:W-:Y:S02]  /*1c10*/  HADD2.F32 R35, -RZ, R2.H1_H1 ;  /* 0x30000002ff237230 */ /* 0x000fe40000004100 */
[--C-:B------:R-:W-:Y:S02]  /*1c20*/  HADD2.F32 R37, -RZ, R3.reuse.H0_H0 ;  /* 0x20000003ff257230 */ /* 0x100fe40000004100 */
[----:B------:R-:W-:Y:S01]  /*1c30*/  HADD2.F32 R36, -RZ, R3.H1_H1 ;  /* 0x30000003ff247230 */ /* 0x000fe20000004100 */
[C---:B--2---:R-:W-:Y:S02]  /*1c40*/  LOP3.LUT R0, R8.reuse, 0xf000f, RZ, 0xc0, !PT ;  /* 0x000f000f08007812 */ /* 0x044fe400078ec0ff */
        /* <DEDUP_REMOVED lines=15> */
[----:B------:R-:W-:-:S02]  /*1d40*/  HADD2.F32 R0, -RZ, R26.H0_H0 ;  /* 0x2000001aff007230 */ /* 0x000fc40000004100 */
[----:B------:R-:W-:Y:S02]  /*1d50*/  HADD2 R28, R2, -1032, -1032 ;  /* 0xe408e408021c7430 */ /* 0x000fe40000000000 */
[----:B------:R-:W-:Y:S01]  /*1d60*/  HADD2.F32 R23, -RZ, R26.H1_H1 ;  /* 0x3000001aff177230 */ /* 0x000fe20000004100 */
[----:B------:R-:W-:Y:S01]  /*1d70*/  LOP3.LUT R29, R4, 0x64006400, RZ, 0xfc, !PT ;  /* 0x64006400041d7812 */ /* 0x000fe200078efcff */
[--C-:B------:R-:W-:Y:S01]  /*1d80*/  HADD2.F32 R2, -RZ, R3.reuse.H0_H0 ;  /* 0x20000003ff027230 */ /* 0x100fe20000004100 */
[----:B------:R-:W1:Y:S01]  /*1d90*/  LDS.64 R8, [UR4+0x8] ;  /* 0x00000804ff087984 */ /* 0x000e620008000a00 */
[----:B------:R-:W-:Y:S01]  /*1da0*/  HADD2.F32 R26, -RZ, R3.H1_H1 ;  /* 0x30000003ff1a7230 */ /* 0x000fe20000004100 */
[----:B------:R-:W-:Y:S01]  /*1db0*/  LOP3.LUT R31, R30, 0x64006400, RZ, 0xfc, !PT ;  /* 0x640064001e1f7812 */ /* 0x000fe200078efcff */
[----:B------:R-:W-:Y:S01]  /*1dc0*/  HADD2.F32 R3, -RZ, R27.H0_H0 ;  /* 0x2000001bff037230 */ /* 0x000fe20000004100 */
[----:B------:R-:W-:Y:S01]  /*1dd0*/  LOP3.LUT R33, R32, 0x64006400, RZ, 0xfc, !PT ;  /* 0x6400640020217812 */ /* 0x000fe200078efcff */
[----:B------:R-:W-:-:S02]  /*1de0*/  HADD2.F32 R4, -RZ, R28.H0_H0 ;  /* 0x2000001cff047230 */ /* 0x000fc40000004100 */
[----:B------:R-:W-:Y:S01]  /*1df0*/  FFMA.FTZ R30, R0, R5, RZ ;  /* 0x00000005001e7223 */ /* 0x000fe200000100ff */
[----:B------:R-:W-:Y:S02]  /*1e00*/  HADD2.F32 R27, -RZ, R27.H1_H1 ;  /* 0x3000001bff1b7230 */ /* 0x000fe40000004100 */
[C---:B------:R-:W-:Y:S01]  /*1e10*/  FFMA.FTZ R32, R5.reuse, R2, RZ ;  /* 0x0000000205207223 */ /* 0x040fe200000100ff */
[----:B------:R-:W-:Y:S02]  /*1e20*/  HADD2.F32 R28, -RZ, R28.H1_H1 ;  /* 0x3000001cff1c7230 */ /* 0x000fe40000004100 */
[C---:B------:R-:W-:Y:S01]  /*1e30*/  FFMA.FTZ R44, R5.reuse, R3, RZ ;  /* 0x00000003052c7223 */ /* 0x040fe200000100ff */
[----:B------:R-:W-:Y:S01]  /*1e40*/  FFMA.FTZ R5, R5, R4, RZ ;  /* 0x0000000405057223 */ /* 0x000fe200000100ff */
[----:B------:R-:W-:Y:S01]  /*1e50*/  LOP3.LUT R34, R11, 0xf000f0, RZ, 0xc0, !PT ;  /* 0x00f000f00b227812 */ /* 0x000fe200078ec0ff */
[----:B------:R-:W-:Y:S01]  /*1e60*/  FFMA.FTZ R38, R23, R35, R30 ;  /* 0x0000002317267223 */ /* 0x000fe2000001001e */
[C---:B------:R-:W-:Y:S01]  /*1e70*/  FFMA.FTZ R40, R35.reuse, R26, R32 ;  /* 0x0000001a23287223 */ /* 0x040fe20000010020 */
[C---:B------:R-:W-:Y:S01]  /*1e80*/  FFMA.FTZ R41, R35.reuse, R27, R44 ;  /* 0x0000001b23297223 */ /* 0x040fe2000001002c */
[----:B------:R-:W-:Y:S01]  /*1e90*/  FFMA.FTZ R45, R35, R28, R5 ;  /* 0x0000001c232d7223 */ /* 0x000fe20000010005 */
[----:B------:R-:W-:Y:S01]  /*1ea0*/  LOP3.LUT R35, R34, 0x64006400, RZ, 0xfc, !PT ;  /* 0x6400640022237812 */ /* 0x000fe200078efcff */
[-C--:B------:R-:W-:Y:S01]  /*1eb0*/  HFMA2 R29, R29, R22.reuse.H0_H0, -72, -72 ;  /* 0xd480d4801d1d7431 */ /* 0x080fe20000040016 */
[----:B------:R-:W-:Y:S01]  /*1ec0*/  SHF.R.U32.HI R10, RZ, 0x8, R10 ;  /* 0x00000008ff0a7819 */ /* 0x000fe2000001160a */
[-C--:B------:R-:W-:Y:S01]  /*1ed0*/  HFMA2 R31, R31, R22.reuse.H0_H0, -72, -72 ;  /* 0xd480d4801f1f7431 */ /* 0x080fe20000040016 */
[----:B------:R-:W-:Y:S01]  /*1ee0*/  SHF.R.U32.HI R11, RZ, 0x8, R11 ;  /* 0x00000008ff0b7819 */ /* 0x000fe2000001160b */
[----:B------:R-:W-:-:S02]  /*1ef0*/  HFMA2 R33, R33, R22.H0_H0, -72, -72 ;  /* 0xd480d48021217431 */ /* 0x000fc40000040016 */
[----:B------:R-:W-:Y:S02]  /*1f00*/  HADD2.F32 R5, -RZ, R29.H0_H0 ;  /* 0x2000001dff057230 */ /* 0x000fe40000004100 */
[----:B------:R-:W-:Y:S02]  /*1f10*/  HFMA2 R35, R35, R22.H0_H0, -72, -72 ;  /* 0xd480d48023237431 */ /* 0x000fe40000040016 */
[----:B------:R-:W-:Y:S02]  /*1f20*/  HADD2.F32 R30, -RZ, R31.H0_H0 ;  /* 0x2000001fff1e7230 */ /* 0x000fe40000004100 */
[----:B------:R-:W-:Y:S02]  /*1f30*/  HADD2.F32 R32, -RZ, R33.H0_H0 ;  /* 0x20000021ff207230 */ /* 0x000fe40000004100 */
[----:B------:R-:W-:Y:S01]  /*1f40*/  FFMA.FTZ R38, R5, R37, R38 ;  /* 0x0000002505267223 */ /* 0x000fe20000010026 */
[----:B------:R-:W-:Y:S02]  /*1f50*/  HADD2.F32 R34, -RZ, R35.H0_H0 ;  /* 0x20000023ff227230 */ /* 0x000fe40000004100 */
[----:B------:R-:W-:Y:S01]  /*1f60*/  FFMA.FTZ R39, R37, R30, R40 ;  /* 0x0000001e25277223 */ /* 0x000fe20000010028 */
[----:B------:R-:W-:-:S02]  /*1f70*/  HADD2.F32 R29, -RZ, R29.H1_H1 ;  /* 0x3000001dff1d7230 */ /* 0x000fc40000004100 */
[C---:B------:R-:W-:Y:S01]  /*1f80*/  FFMA.FTZ R44, R37.reuse, R32, R41 ;  /* 0x00000020252c7223 */ /* 0x040fe20000010029 */
[----:B------:R-:W-:Y:S02]  /*1f90*/  HADD2.F32 R31, -RZ, R31.H1_H1 ;  /* 0x3000001fff1f7230 */ /* 0x000fe40000004100 */
[----:B------:R-:W-:Y:S01]  /*1fa0*/  FFMA.FTZ R48, R37, R34, R45 ;  /* 0x0000002225307223 */ /* 0x000fe2000001002d */
[----:B------:R-:W-:Y:S02]  /*1fb0*/  HADD2.F32 R33, -RZ, R33.H1_H1 ;  /* 0x30000021ff217230 */ /* 0x000fe40000004100 */
[----:B------:R-:W-:Y:S01]  /*1fc0*/  FFMA.FTZ R50, R29, R36, R38 ;  /* 0x000000241d327223 */ /* 0x000fe20000010026 */
[----:B------:R-:W-:Y:S01]  /*1fd0*/  HADD2.F32 R35, -RZ, R35.H1_H1 ;  /* 0x30000023ff237230 */ /* 0x000fe20000004100 */
[----:B------:R-:W-:Y:S01]  /*1fe0*/  LOP3.LUT R38, R10, 0xf000f, RZ, 0xc0, !PT ;  /* 0x000f000f0a267812 */ /* 0x000fe200078ec0ff */
[C---:B------:R-:W-:Y:S01]  /*1ff0*/  FFMA.FTZ R40, R36.reuse, R31, R39 ;  /* 0x0000001f24287223 */ /* 0x040fe20000010027 */
[C---:B------:R-:W-:Y:S01]  /*2000*/  FFMA.FTZ R46, R36.reuse, R33, R44 ;  /* 0x00000021242e7223 */ /* 0x040fe2000001002c */
[----:B------:R-:W-:Y:S01]  /*2010*/  LOP3.LUT R37, R43, 0xf000f, RZ, 0xc0, !PT ;  /* 0x000f000f2b257812 */ /* 0x000fe200078ec0ff */
[----:B------:R-:W-:Y:S01]  /*2020*/  FFMA.FTZ R47, R36, R35, R48 ;  /* 0x00000023242f7223 */ /* 0x000fe20000010030 */
[----:B------:R-:W-:Y:S01]  /*2030*/  LOP3.LUT R36, R42, 0xf000f, RZ, 0xc0, !PT ;  /* 0x000f000f2a247812 */ /* 0x000fe200078ec0ff */
[--C-:B-1----:R-:W-:Y:S01]  /*2040*/  HADD2.F32 R41, -RZ, R8.reuse.H0_H0 ;  /* 0x20000008ff297230 */ /* 0x102fe20000004100 */
        /* <DEDUP_REMOVED lines=18> */
[----:B------:R-:W-:Y:S01]  /*2170*/  HADD2.F32 R36, -RZ, R44.H0_H0 ;  /* 0x2000002cff247230 */ /* 0x000fe20000004100 */
[----:B------:R-:W-:Y:S01]  /*2180*/  LOP3.LUT R46, R11, 0xf000f0, RZ, 0xc0, !PT ;  /* 0x00f000f00b2e7812 */ /* 0x000fe200078ec0ff */
[----:B------:R-:W-:Y:S01]  /*2190*/  FFMA.FTZ R50, R39, R41, R50 ;  /* 0x0000002927327223 */ /* 0x000fe20000010032 */
[C---:B------:R-:W-:Y:S01]  /*21a0*/  FFMA.FTZ R51, R41.reuse, R38, R40 ;  /* 0x0000002629337223 */ /* 0x040fe20000010028 */
        /* <DEDUP_REMOVED lines=19> */
[C---:B------:R-:W-:Y:S01]  /*22e0*/  FFMA.FTZ R52, R8.reuse, R43, R52 ;  /* 0x0000002b08347223 */ /* 0x040fe20000010034 */
[--C-:B------:R-:W-:Y:S02]  /*22f0*/  HADD2.F32 R46, -RZ, R59.reuse.H0_H0 ;  /* 0x2000003bff2e7230 */ /* 0x100fe40000004100 */
[----:B------:R-:W-:Y:S01]  /*2300*/  FFMA.FTZ R49, R8, R42, R49 ;  /* 0x0000002a08317223 */ /* 0x000fe20000010031 */
[----:B------:R-:W-:Y:S02]  /*2310*/  HADD2.F32 R55, -RZ, R54.H1_H1 ;  /* 0x30000036ff377230 */ /* 0x000fe40000004100 */
[----:B------:R-:W-:Y:S01]  /*2320*/  FFMA.FTZ R8, R44, R48, R11 ;  /* 0x000000302c087223 */ /* 0x000fe2000001000b */
[----:B------:R-:W-:Y:S02]  /*2330*/  HADD2.F32 R54, -RZ, R58.H1_H1 ;  /* 0x3000003aff367230 */ /* 0x000fe40000004100 */
[C---:B------:R-:W-:Y:S01]  /*2340*/  FFMA.FTZ R10, R48.reuse, R45, R51 ;  /* 0x0000002d300a7223 */ /* 0x040fe20000010033 */
[----:B------:R-:W-:Y:S01]  /*2350*/  FFMA.FTZ R57, R48, R47, R52 ;  /* 0x0000002f30397223 */ /* 0x000fe20000010034 */
[----:B------:R-:W-:-:S02]  /*2360*/  HADD2.F32 R53, -RZ, R59.H1_H1 ;  /* 0x3000003bff357230 */ /* 0x000fc40000004100 */
        /* <DEDUP_REMOVED lines=8> */
[----:B------:R-:W-:Y:S01]  /*23f0*/  FFMA.FTZ R57, R9, R52, R57 ;  /* 0x0000003409397223 */ /* 0x000fe20000010039 */
[----:B------:R-:W-:Y:S02]  /*2400*/  HADD2.F32 R48, -RZ, R13.H1_H1 ;  /* 0x3000000dff307230 */ /* 0x000fe40000004100 */
        /* <DEDUP_REMOVED lines=13> */
[----:B------:R-:W1:Y:S01]  /*24e0*/  LDS.64 R8, [UR4+0x80] ;  /* 0x00008004ff087984 */ /* 0x000e620008000a00 */
[----:B------:R-:W-:-:S03]  /*24f0*/  UISETP.NE.AND UP1, UPT, UR5, 0x2, UPT ;  /* 0x000000020500788c */ /* 0x000fc6000bf25270 */
[----:B------:R-:W2:Y:S01]  /*2500*/  LDS.64 R10, [UR4+0x88] ;  /* 0x00008804ff0a7984 */ /* 0x000ea20008000a00 */
[--C-:B-1----:R-:W-:Y:S02]  /*2510*/  HADD2.F32 R59, -RZ, R8.reuse.H0_H0 ;  /* 0x20000008ff3b7230 */ /* 0x102fe40000004100 */
        /* <DEDUP_REMOVED lines=52> */
[----:B------:R-:W1:Y:S04]  /*2860*/  LDS.64 R8, [UR4+0x100] ;  /* 0x00010004ff087984 */ /* 0x000e680008000a00 */
[----:B------:R-:W2:Y:S01]  /*2870*/  LDS.64 R10, [UR4+0x108] ;  /* 0x00010804ff0a7984 */ /* 0x000ea20008000a00 */
[--C-:B-1----:R-:W-:Y:S02]  /*2880*/  HADD2.F32 R59, -RZ, R8.reuse.H0_H0 ;  /* 0x20000008ff3b7230 */ /* 0x102fe40000004100 */
        /* <DEDUP_REMOVED lines=15> */
[----:B--2---:R-:W-:-:S02]  /*2980*/  HADD2.F32 R3, -RZ, R10.H0_H0 ;  /* 0x2000000aff037230 */ /* 0x004fc40000004100 */
        /* <DEDUP_REMOVED lines=35> */
.L_x_1675:
[----:B0-----:R-:W-:-:S05]  /*2bc0*/  MOV R27, UR16 ;  /* 0x00000010001b7c02 */ /* 0x001fca0008000f00 */
        /* <DEDUP_REMOVED lines=21> */
[--C-:B------:R-:W-:Y:S01]  /*2d20*/  HADD2.F32 R30, -RZ, R2.reuse.H1_H1 ;  /* 0x30000002ff1e7230 */ /* 0x100fe20000004100 */
[----:B------:R-:W-:Y:S01]  /*2d30*/  LOP3.LUT R0, R9, 0x64006400, RZ, 0xfc, !PT ;  /* 0x6400640009007812 */ /* 0x000fe200078efcff */
[----:B------:R-:W-:Y:S02]  /*2d40*/  HADD2 R28, R4, -1032, -1032 ;  /* 0xe408e408041c7430 */ /* 0x000fe40000000000 */
[----:B------:R-:W-:Y:S02]  /*2d50*/  HADD2.F32 R4, -RZ, R2.H0_H0 ;  /* 0x20000002ff047230 */ /* 0x000fe40000004100 */
        /* <DEDUP_REMOVED lines=9> */
[----:B------:R-:W-:Y:S01]  /*2df0*/  HADD2.F32 R28, -RZ, R31.H1_H1 ;  /* 0x3000001fff1c7230 */ /* 0x000fe20000004100 */
[----:B------:R-:W-:Y:S01]  /*2e00*/  LOP3.LUT R31, R23, 0x64006400, RZ, 0xfc, !PT ;  /* 0x64006400171f7812 */ /* 0x000fe200078efcff */
[--C-:B------:R-:W-:Y:S02]  /*2e10*/  HADD2.F32 R0, -RZ, R33.reuse.H0_H0 ;  /* 0x20000021ff007230 */ /* 0x100fe40000004100 */
[----:B------:R-:W-:Y:S01]  /*2e20*/  FFMA.FTZ R41, R5, R2, RZ ;  /* 0x0000000205297223 */ /* 0x000fe200000100ff */
[----:B------:R-:W-:Y:S01]  /*2e30*/  HADD2.F32 R23, -RZ, R33.H1_H1 ;  /* 0x30000021ff177230 */ /* 0x000fe20000004100 */
[----:B------:R-:W-:Y:S01]  /*2e40*/  LOP3.LUT R33, R32, 0x64006400, RZ, 0xfc, !PT ;  /* 0x6400640020217812 */ /* 0x000fe200078efcff */
[----:B------:R-:W-:-:S02]  /*2e50*/  HFMA2 R47, R31, R22.H0_H0, -72, -72 ;  /* 0xd480d4801f2f7431 */ /* 0x000fc40000040016 */
[----:B------:R-:W-:Y:S01]  /*2e60*/  FFMA.FTZ R31, R4, R5, RZ ;  /* 0x00000005041f7223 */ /* 0x000fe200000100ff */
[C---:B------:R-:W-:Y:S01]  /*2e70*/  FFMA.FTZ R32, R5.reuse, R3, RZ ;  /* 0x0000000305207223 */ /* 0x040fe200000100ff */
[----:B------:R-:W-:Y:S01]  /*2e80*/  FFMA.FTZ R34, R5, R0, RZ ;  /* 0x0000000005227223 */ /* 0x000fe200000100ff */
[----:B------:R-:W-:Y:S01]  /*2e90*/  LOP3.LUT R5, R36, 0x64006400, RZ, 0xfc, !PT ;  /* 0x6400640024057812 */ /* 0x000fe200078efcff */
[----:B------:R-:W-:Y:S01]  /*2ea0*/  FFMA.FTZ R40, R30, R37, R31 ;  /* 0x000000251e287223 */ /* 0x000fe2000001001f */
[-C--:B------:R-:W-:Y:S02]  /*2eb0*/  HFMA2 R33, R33, R22.reuse.H0_H0, -72, -72 ;  /* 0xd480d48021217431 */ /* 0x080fe40000040016 */
[C---:B------:R-:W-:Y:S01]  /*2ec0*/  FFMA.FTZ R43, R37.reuse, R29, R32 ;  /* 0x0000001d252b7223 */ /* 0x040fe20000010020 */
[-C--:B------:R-:W-:Y:S02]  /*2ed0*/  HFMA2 R31, R35, R22.reuse.H0_H0, -72, -72 ;  /* 0xd480d480231f7431 */ /* 0x080fe40000040016 */
[----:B------:R-:W-:Y:S01]  /*2ee0*/  FFMA.FTZ R42, R37, R28, R41 ;  /* 0x0000001c252a7223 */ /* 0x000fe20000010029 */
[----:B------:R-:W-:-:S02]  /*2ef0*/  HFMA2 R5, R5, R22.H0_H0, -72, -72 ;  /* 0xd480d48005057431 */ /* 0x000fc40000040016 */
[----:B------:R-:W-:Y:S01]  /*2f00*/  FFMA.FTZ R46, R37, R23, R34 ;  /* 0x00000017252e7223 */ /* 0x000fe20000010022 */
[----:B------:R-:W-:Y:S01]  /*2f10*/  HADD2.F32 R37, -RZ, R47.H0_H0 ;  /* 0x2000002fff257230 */ /* 0x000fe20000004100 */
[----:B------:R-:W-:Y:S01]  /*2f20*/  SHF.R.U32.HI R10, RZ, 0x8, R10 ;  /* 0x00000008ff0a7819 */ /* 0x000fe2000001160a */
[--C-:B------:R-:W-:Y:S01]  /*2f30*/  HADD2.F32 R35, -RZ, R33.reuse.H0_H0 ;  /* 0x20000021ff237230 */ /* 0x100fe20000004100 */
[----:B------:R-:W-:Y:S01]  /*2f40*/  SHF.R.U32.HI R11, RZ, 0x8, R11 ;  /* 0x00000008ff0b7819 */ /* 0x000fe2000001160b */
[----:B------:R-:W-:Y:S02]  /*2f50*/  HADD2.F32 R34, -RZ, R33.H1_H1 ;  /* 0x30000021ff227230 */ /* 0x000fe40000004100 */
[----:B------:R-:W-:Y:S01]  /*2f60*/  FFMA.FTZ R41, R37, R38, R40 ;  /* 0x0000002625297223 */ /* 0x000fe20000010028 */
[--C-:B------:R-:W-:Y:S02]  /*2f70*/  HADD2.F32 R33, -RZ, R31.reuse.H0_H0 ;  /* 0x2000001fff217230 */ /* 0x100fe40000004100 */
[----:B------:R-:W-:Y:S01]  /*2f80*/  FFMA.FTZ R40, R38, R35, R43 ;  /* 0x0000002326287223 */ /* 0x000fe2000001002b */
[----:B------:R-:W-:-:S02]  /*2f90*/  HADD2.F32 R32, -RZ, R31.H1_H1 ;  /* 0x3000001fff207230 */ /* 0x000fc40000004100 */
[----:B------:R-:W-:Y:S02]  /*2fa0*/  HADD2.F32 R31, -RZ, R5.H0_H0 ;  /* 0x20000005ff1f7230 */ /* 0x000fe40000004100 */
[C---:B------:R-:W-:Y:S01]  /*2fb0*/  FFMA.FTZ R43, R38.reuse, R33, R42 ;  /* 0x00000021262b7223 */ /* 0x040fe2000001002a */
[----:B------:R-:W-:Y:S02]  /*2fc0*/  HADD2.F32 R36, -RZ, R47.H1_H1 ;  /* 0x3000002fff247230 */ /* 0x000fe40000004100 */
[C---:B------:R-:W-:Y:S01]  /*2fd0*/  FFMA.FTZ R51, R39.reuse, R34, R40 ;  /* 0x0000002227337223 */ /* 0x040fe20000010028 */
        /* <DEDUP_REMOVED lines=36> */
[----:B------:R-:W-:Y:S01]  /*3220*/  LOP3.LUT R48, R11, 0xf000f0, RZ, 0xc0, !PT ;  /* 0x00f000f00b307812 */ /* 0x000fe200078ec0ff */
[----:B------:R-:W-:Y:S01]  /*3230*/  HFMA2 R10, R45, R22.H0_H0, -72, -72 ;  /* 0xd480d4802d0a7431 */ /* 0x000fe20000040016 */
[----:B------:R-:W-:Y:S01]  /*3240*/  LOP3.LUT R11, R44, 0x64006400, RZ, 0xfc, !PT ;  /* 0x640064002c0b7812 */ /* 0x000fe200078efcff */
[----:B------:R-:W-:Y:S01]  /*3250*/  HADD2.F32 R49, -RZ, R47.H1_H1 ;  /* 0x3000002fff317230 */ /* 0x000fe20000004100 */
[----:B------:R-:W-:Y:S01]  /*3260*/  LOP3.LUT R57, R48, 0x64006400, RZ, 0xfc, !PT ;  /* 0x6400640030397812 */ /* 0x000fe200078efcff */
[----:B------:R-:W-:-:S02]  /*3270*/  HADD2.F32 R48, -RZ, R46.H1_H1 ;  /* 0x3000002eff307230 */ /* 0x000fc40000004100 */
[----:B------:R-:W-:Y:S01]  /*3280*/  FFMA.FTZ R52, R43, R8, R52 ;  /* 0x000000082b347223 */ /* 0x000fe20000010034 */
[-C--:B------:R-:W-:Y:S02]  /*3290*/  HFMA2 R56, R11, R22.reuse.H0_H0, -72, -72 ;  /* 0xd480d4800b387431 */ /* 0x080fe40000040016 */
[----:B------:R-:W-:Y:S02]  /*32a0*/  HADD2.F32 R46, -RZ, R10.H0_H0 ;  /* 0x2000000aff2e7230 */ /* 0x000fe40000004100 */
[-C--:B------:R-:W-:Y:S02]  /*32b0*/  HFMA2 R11, R55, R22.reuse.H0_H0, -72, -72 ;  /* 0xd480d480370b7431 */ /* 0x080fe40000040016 */
[----:B------:R-:W-:Y:S01]  /*32c0*/  FFMA.FTZ R51, R8, R42, R51 ;  /* 0x0000002a08337223 */ /* 0x000fe20000010033 */
        /* <DEDUP_REMOVED lines=145> */
.L_x_1676:
[----:B------:R-:W-:-:S05]  /*3be0*/  MOV R3, UR16 ;  /* 0x0000001000037c02 */ /* 0x000fca0008000f00 */
        /* <DEDUP_REMOVED lines=257> */
.L_x_1677:
        /* <DEDUP_REMOVED lines=8> */
[----:B------:R-:W-:Y:S01]  /*4c80*/  HADD2.F32 R38, -RZ, R3.H0_H0 ;  /* 0x20000003ff267230 */ /* 0x000fe20000004100 */
        /* <DEDUP_REMOVED lines=13> */
[----:B------:R-:W-:Y:S02]  /*4d60*/  HADD2 R28, R9, -1032, -1032 ;  /* 0xe408e408091c7430 */ /* 0x000fe40000000000 */
[--C-:B------:R-:W-:Y:S02]  /*4d70*/  HADD2.F32 R4, -RZ, R8.reuse.H0_H0 ;  /* 0x20000008ff047230 */ /* 0x100fe40000004100 */
[----:B------:R-:W-:Y:S02]  /*4d80*/  HADD2 R31, R2, -1032, -1032 ;  /* 0xe408e408021f7430 */ /* 0x000fe40000000000 */
[----:B------:R-:W-:Y:S01]  /*4d90*/  HADD2.F32 R30, -RZ, R8.H1_H1 ;  /* 0x30000008ff1e7230 */ /* 0x000fe20000004100 */
[----:B------:R-:W-:Y:S01]  /*4da0*/  LOP3.LUT R34, R10, 0xf000f0, RZ, 0xc0, !PT ;  /* 0x00f000f00a227812 */ /* 0x000fe200078ec0ff */
[----:B------:R-:W0:Y:S01]  /*4db0*/  LDS.64 R8, [UR4+0x38] ;  /* 0x00003804ff087984 */ /* 0x000e220008000a00 */
[----:B------:R-:W-:Y:S01]  /*4dc0*/  SHF.R.U32.HI R46, RZ, 0x8, R10 ;  /* 0x00000008ff2e7819 */ /* 0x000fe2000001160a */
[----:B------:R-:W-:Y:S01]  /*4dd0*/  HADD2 R23, R23, -1032, -1032 ;  /* 0xe408e40817177430 */ /* 0x000fe20000000000 */
[----:B------:R-:W-:Y:S01]  /*4de0*/  LOP3.LUT R36, R11, 0xf000f0, RZ, 0xc0, !PT ;  /* 0x00f000f00b247812 */ /* 0x000fe200078ec0ff */
[--C-:B------:R-:W-:Y:S01]  /*4df0*/  HADD2.F32 R29, -RZ, R28.reuse.H1_H1 ;  /* 0x3000001cff1d7230 */ /* 0x100fe20000004100 */
[----:B------:R-:W-:Y:S01]  /*4e00*/  SHF.R.U32.HI R10, RZ, 0x8, R11 ;  /* 0x00000008ff0a7819 */ /* 0x000fe2000001160b */
[----:B------:R-:W-:Y:S01]  /*4e10*/  HADD2.F32 R11, -RZ, R3.H1_H1 ;  /* 0x30000003ff0b7230 */ /* 0x000fe20000004100 */
[----:B------:R-:W-:Y:S01]  /*4e20*/  LOP3.LUT R33, R32, 0x64006400, RZ, 0xfc, !PT ;  /* 0x6400640020217812 */ /* 0x000fe200078efcff */
[----:B------:R-:W-:Y:S01]  /*4e30*/  HADD2.F32 R3, -RZ, R28.H0_H0 ;  /* 0x2000001cff037230 */ /* 0x000fe20000004100 */
[----:B------:R-:W-:Y:S01]  /*4e40*/  LOP3.LUT R35, R34, 0x64006400, RZ, 0xfc, !PT ;  /* 0x6400640022237812 */ /* 0x000fe200078efcff */
[----:B------:R-:W-:-:S02]  /*4e50*/  HADD2.F32 R2, -RZ, R31.H0_H0 ;  /* 0x2000001fff027230 */ /* 0x000fc40000004100 */
[----:B------:R-:W-:Y:S01]  /*4e60*/  HADD2.F32 R28, -RZ, R31.H1_H1 ;  /* 0x3000001fff1c7230 */ /* 0x000fe20000004100 */
[----:B------:R-:W-:Y:S01]  /*4e70*/  LOP3.LUT R31, R0, 0x64006400, RZ, 0xfc, !PT ;  /* 0x64006400001f7812 */ /* 0x000fe200078efcff */
[--C-:B------:R-:W-:Y:S02]  /*4e80*/  HADD2.F32 R0, -RZ, R23.reuse.H0_H0 ;  /* 0x20000017ff007230 */ /* 0x100fe40000004100 */
[C---:B------:R-:W-:Y:S01]  /*4e90*/  FFMA.FTZ R32, R5.reuse, R3, RZ ;  /* 0x0000000305207223 */ /* 0x040fe200000100ff */
[----:B------:R-:W-:Y:S02]  /*4ea0*/  HADD2.F32 R23, -RZ, R23.H1_H1 ;  /* 0x30000017ff177230 */ /* 0x000fe40000004100 */
[C---:B------:R-:W-:Y:S01]  /*4eb0*/  FFMA.FTZ R39, R5.reuse, R2, RZ ;  /* 0x0000000205277223 */ /* 0x040fe200000100ff */
[-C--:B------:R-:W-:Y:S02]  /*4ec0*/  HFMA2 R43, R31, R22.reuse.H0_H0, -72, -72 ;  /* 0xd480d4801f2b7431 */ /* 0x080fe40000040016 */
[----:B------:R-:W-:Y:S01]  /*4ed0*/  FFMA.FTZ R31, R4, R5, RZ ;  /* 0x00000005041f7223 */ /* 0x000fe200000100ff */
[----:B------:R-:W-:Y:S01]  /*4ee0*/  FFMA.FTZ R34, R5, R0, RZ ;  /* 0x0000000005227223 */ /* 0x000fe200000100ff */
[----:B------:R-:W-:Y:S01]  /*4ef0*/  LOP3.LUT R5, R36, 0x64006400, RZ, 0xfc, !PT ;  /* 0x6400640024057812 */ /* 0x000fe200078efcff */
[C---:B------:R-:W-:Y:S01]  /*4f00*/  FFMA.FTZ R41, R37.reuse, R29, R32 ;  /* 0x0000001d25297223 */ /* 0x040fe20000010020 */
        /* <DEDUP_REMOVED lines=10> */
[----:B------:R-:W-:-:S02]  /*4fb0*/  HADD2.F32 R34, -RZ, R33.H1_H1 ;  /* 0x30000021ff227230 */ /* 0x000fc40000004100 */
[--C-:B------:R-:W-:Y:S02]  /*4fc0*/  HADD2.F32 R33, -RZ, R31.reuse.H0_H0 ;  /* 0x2000001fff217230 */ /* 0x100fe40000004100 */
[----:B------:R-:W-:Y:S01]  /*4fd0*/  FFMA.FTZ R40, R38, R35, R41 ;  /* 0x0000002326287223 */ /* 0x000fe20000010029 */
[----:B------:R-:W-:Y:S02]  /*4fe0*/  HADD2.F32 R32, -RZ, R31.H1_H1 ;  /* 0x3000001fff207230 */ /* 0x000fe40000004100 */
[----:B------:R-:W-:Y:S01]  /*4ff0*/  FFMA.FTZ R50, R36, R11, R39 ;  /* 0x0000000b24327223 */ /* 0x000fe20000010027 */
[--C-:B------:R-:W-:Y:S01]  /*5000*/  HADD2.F32 R31, -RZ, R5.reuse.H0_H0 ;  /* 0x20000005ff1f7230 */ /* 0x100fe20000004100 */
[----:B------:R-:W-:Y:S01]  /*5010*/  LOP3.LUT R39, R45, 0xf000f, RZ, 0xc0, !PT ;  /* 0x000f000f2d277812 */ /* 0x000fe200078ec0ff */
[----:B------:R-:W-:Y:S02]  /*5020*/  HADD2.F32 R5, -RZ, R5.H1_H1 ;  /* 0x30000005ff057230 */ /* 0x000fe40000004100 */
[C---:B------:R-:W-:Y:S01]  /*5030*/  FFMA.FTZ R41, R38.reuse, R33, R42 ;  /* 0x0000002126297223 */ /* 0x040fe2000001002a */
[C---:B------:R-:W-:Y:S01]  /*5040*/  FFMA.FTZ R43, R11.reuse, R34, R40 ;  /* 0x000000220b2b7223 */ /* 0x040fe20000010028 */
[----:B------:R-:W-:Y:S01]  /*5050*/  FFMA.FTZ R48, R38, R31, R48 ;  /* 0x0000001f26307223 */ /* 0x000fe20000010030 */
[----:B------:R-:W-:Y:S01]  /*5060*/  LOP3.LUT R40, R46, 0xf000f, RZ, 0xc0, !PT ;  /* 0x000f000f2e287812 */ /* 0x000fe200078ec0ff */
[----:B------:R-:W-:Y:S01]  /*5070*/  FFMA.FTZ R42, R11, R32, R41 ;  /* 0x000000200b2a7223 */ /* 0x000fe20000010029 */
[----:B------:R-:W-:Y:S01]  /*5080*/  LOP3.LUT R39, R39, 0x64006400, RZ, 0xfc, !PT ;  /* 0x6400640027277812 */ /* 0x000fe200078efcff */
[----:B------:R-:W-:Y:S01]  /*5090*/  FFMA.FTZ R51, R11, R5, R48 ;  /* 0x000000050b337223 */ /* 0x000fe20000010030 */
[----:B------:R-:W-:Y:S01]  /*50a0*/  LOP3.LUT R11, R44, 0xf000f, RZ, 0xc0, !PT ;  /* 0x000f000f2c0b7812 */ /* 0x000fe200078ec0ff */
[----:B0-----:R-:W-:Y:S01]  /*50b0*/  HADD2.F32 R54, -RZ, R8.H0_H0 ;  /* 0x20000008ff367230 */ /* 0x001fe20000004100 */
[----:B------:R-:W-:Y:S01]  /*50c0*/  LOP3.LUT R40, R40, 0x64006400, RZ, 0xfc, !PT ;  /* 0x6400640028287812 */ /* 0x000fe200078efcff */
[----:B------:R-:W-:Y:S01]  /*50d0*/  HADD2 R55, R39, -1032, -1032 ;  /* 0xe408e40827377430 */ /* 0x000fe20000000000 */
[----:B------:R-:W-:-:S02]  /*50e0*/  LOP3.LUT R41, R10, 0xf000f, RZ, 0xc0, !PT ;  /* 0x000f000f0a297812 */ /* 0x000fc400078ec0ff */
[----:B------:R-:W-:Y:S01]  /*50f0*/  LOP3.LUT R38, R11, 0x64006400, RZ, 0xfc, !PT ;  /* 0x640064000b267812 */ /* 0x000fe200078efcff */
[----:B------:R-:W-:Y:S01]  /*5100*/  HADD2 R48, R40, -1032, -1032 ;  /* 0xe408e40828307430 */ /* 0x000fe20000000000 */
[----:B------:R-:W-:Y:S01]  /*5110*/  LOP3.LUT R41, R41, 0x64006400, RZ, 0xfc, !PT ;  /* 0x6400640029297812 */ /* 0x000fe200078efcff */
[----:B------:R-:W-:Y:S01]  /*5120*/  HADD2.F32 R40, -RZ, R55.H0_H0 ;  /* 0x20000037ff287230 */ /* 0x000fe20000004100 */
[----:B------:R-:W-:Y:S01]  /*5130*/  LOP3.LUT R44, R44, 0xf000f0, RZ, 0xc0, !PT ;  /* 0x00f000f02c2c7812 */ /* 0x000fe200078ec0ff */
[----:B------:R-:W-:Y:S02]  /*5140*/  HADD2 R53, R38, -1032, -1032 ;  /* 0xe408e40826357430 */ /* 0x000fe40000000000 */
[----:B------:R-:W-:Y:S02]  /*5150*/  HADD2.F32 R39, -RZ, R48.H0_H0 ;  /* 0x20000030ff277230 */ /* 0x000fe40000004100 */
[----:B------:R-:W-:Y:S02]  /*5160*/  HADD2 R47, R41, -1032, -1032 ;  /* 0xe408e408292f7430 */ /* 0x000fe40000000000 */
[----:B------:R-:W-:Y:S01]  /*5170*/  FFMA.FTZ R52, R54, R40, R43 ;  /* 0x0000002836347223 */ /* 0x000fe2000001002b */
[----:B------:R-:W-:Y:S01]  /*5180*/  LOP3.LUT R46, R46, 0xf000f0, RZ, 0xc0, !PT ;  /* 0x00f000f02e2e7812 */ /* 0x000fe200078ec0ff */
[----:B------:R-:W-:-:S02]  /*5190*/  HADD2.F32 R41, -RZ, R53.H0_H0 ;  /* 0x20000035ff297230 */ /* 0x000fc40000004100 */
[----:B------:R-:W-:Y:S01]  /*51a0*/  FFMA.FTZ R49, R54, R39, R42 ;  /* 0x0000002736317223 */ /* 0x000fe2000001002a */
[----:B------:R-:W-:Y:S01]  /*51b0*/  HADD2.F32 R43, -RZ, R53.H1_H1 ;  /* 0x30000035ff2b7230 */ /* 0x000fe20000004100 */
        /* <DEDUP_REMOVED lines=14> */
[----:B------:R-:W-:Y:S02]  /*52a0*/  HADD2.F32 R8, -RZ, R9.H0_H0 ;  /* 0x20000009ff087230 */ /* 0x000fe40000004100 */
        /* <DEDUP_REMOVED lines=11> */
[C---:B------:R-:W-:Y:S01]  /*5360*/  FFMA.FTZ R58, R8.reuse, R46, R57 ;  /* 0x0000002e083a7223 */ /* 0x040fe20000010039 */
[----:B------:R-:W-:Y:S01]  /*5370*/  FFMA.FTZ R11, R47, R8, R50 ;  /* 0x000000082f0b7223 */ /* 0x000fe20000010032 */
[----:B------:R-:W-:Y:S01]  /*5380*/  FFMA.FTZ R57, R8, R45, R52 ;  /* 0x0000002d08397223 */ /* 0x000fe20000010034 */
[----:B------:R-:W-:-:S02]  /*5390*/  HADD2.F32 R9, -RZ, R9.H1_H1 ;  /* 0x30000009ff097230 */ /* 0x000fc40000004100 */
[----:B------:R-:W-:Y:S01]  /*53a0*/  FFMA.FTZ R59, R8, R22, R51 ;  /* 0x00000016083b7223 */ /* 0x000fe20000010033 */
        /* <DEDUP_REMOVED lines=135> */
.L_x_1678:
        /* <DEDUP_REMOVED lines=10> */
.L_x_1674:
        /* <DEDUP_REMOVED lines=11> */
.L_x_1682:
[----:B------:R-:W-:Y:S02]  /*5d70*/  ISETP.NE.AND P0, PT, R19, UR6, PT ;  /* 0x0000000613007c0c */ /* 0x000fe4000bf05270 */
[----:B------:R-:W-:Y:S02]  /*5d80*/  MOV R4, UR10 ;  /* 0x0000000a00047c02 */ /* 0x000fe40008000f00 */
[----:B------:R-:W-:-:S09]  /*5d90*/  MOV R5, UR8 ;  /* 0x0000000800057c02 */ /* 0x000fd20008000f00 */
[C---:B------:R-:W-:Y:S01]  /*5da0*/  @!P0 LEA R6, R14.reuse, R1, 0x3 ;  /* 0x000000010e068211 */ /* 0x040fe200078e18ff */
[----:B------:R-:W2:Y:S05]  /*5db0*/  @!P0 LDG.E.U16.CONSTANT R4, desc[UR14][R4.64] ;  /* 0x0000000e04048981 */ /* 0x000eaa000c1e9500 */
[----:B------:R-:W3:Y:S01]  /*5dc0*/  @!P0 LDL.64 R6, [R6+0x8] ;  /* 0x0000080006068983 */ /* 0x000ee20000100a00 */
[----:B------:R-:W-:Y:S01]  /*5dd0*/  UISETP.GE.AND UP0, UPT, UR5, 0x1, UPT ;  /* 0x000000010500788c */ /* 0x000fe2000bf06270 */
[----:B------:R-:W-:-:S04]  /*5de0*/  @!P0 IADD3 R0, PT, PT, R14, 0x1, RZ ;  /* 0x000000010e008810 */ /* 0x000fc80007ffe0ff */
[----:B------:R-:W-:Y:S02]  /*5df0*/  @!P0 MOV R14, R0 ;  /* 0x00000000000e8202 */ /* 0x000fe40000000f00 */
[----:B--2---:R-:W-:Y:S02]  /*5e00*/  @!P0 IADD3 R19, PT, PT, R4, UR6, RZ ;  /* 0x0000000604138c10 */ /* 0x004fe4000fffe0ff */
[----:B---3-5:R-:W-:Y:S02]  /*5e10*/  @!P0 PRMT R12, R6, 0x7610, R12 ;  /* 0x00007610060c8816 */ /* 0x028fe4000000000c */
        /* <DEDUP_REMOVED lines=8> */
[----:B------:R-:W-:Y:S02]  /*5ea0*/  UISETP.NE.AND UP0, UPT, UR5, 0x1, UPT ;  /* 0x000000010500788c */ /* 0x000fe4000bf05270 */
        /* <DEDUP_REMOVED lines=18> */
[----:B------:R-:W-:Y:S02]  /*5fd0*/  LOP3.LUT R46, R4, 0x64006400, RZ, 0xfc, !PT ;  /* 0x64006400042e7812 */ /* 0x000fe400078efcff */
[----:B------:R-:W-:Y:S02]  /*5fe0*/  LOP3.LUT R44, R5, 0x64006400, RZ, 0xfc, !PT ;  /* 0x64006400052c7812 */ /* 0x000fe400078efcff */
[----:B------:R-:W-:Y:S01]  /*5ff0*/  LOP3.LUT R42, R6, 0x64006400, RZ, 0xfc, !PT ;  /* 0x64006400062a7812 */ /* 0x000fe200078efcff */
[-C--:B------:R-:W-:Y:S01]  /*6000*/  HFMA2 R46, R46, R34.reuse.H1_H1, -258, -258 ;  /* 0xdc08dc082e2e7431 */ /* 0x080fe20000060022 */
        /* <DEDUP_REMOVED lines=35> */
[----:B------:R-:W-:Y:S01]  /*6240*/  LOP3.LUT R55, R0, 0x64006400, RZ, 0xfc, !PT ;  /* 0x6400640000377812 */ /* 0x000fe200078efcff */
[----:B------:R-:W1:Y:S01]  /*6250*/  LDS.128 R8, [UR4+-0x80] ;  /* 0xffff8004ff087984 */ /* 0x000e620008000c00 */
[----:B------:R-:W-:Y:S01]  /*6260*/  LOP3.LUT R0, R47, 0xc000c0, RZ, 0xc0, !PT ;  /* 0x00c000c02f007812 */ /* 0x000fe200078ec0ff */
[----:B------:R-:W-:Y:S01]  /*6270*/  HFMA2 R32, R45, R50.H0_H0, -18, -18 ;  /* 0xcc80cc802d207431 */ /* 0x000fe20000040032 */
[----:B------:R-:W-:-:S02]  /*6280*/  LOP3.LUT R57, R22, 0x64006400, RZ, 0xfc, !PT ;  /* 0x6400640016397812 */ /* 0x000fc400078efcff */
[----:B------:R-:W-:Y:S02]  /*6290*/  LOP3.LUT R56, R25, 0x64006400, RZ, 0xfc, !PT ;  /* 0x6400640019387812 */ /* 0x000fe400078efcff */
[----:B------:R-:W-:Y:S02]  /*62a0*/  LOP3.LUT R59, R24, 0x64006400, RZ, 0xfc, !PT ;  /* 0x64006400183b7812 */ /* 0x000fe400078efcff */
[C---:B------:R-:W-:Y:S01]  /*62b0*/  LOP3.LUT R25, R51.reuse, 0x300030, RZ, 0xc0, !PT ;  /* 0x0030003033197812 */ /* 0x040fe200078ec0ff */
[----:B------:R-:W-:Y:S01]  /*62c0*/  HFMA2 R31, R56, R23.H0_H0, -66, -66 ;  /* 0xd420d420381f7431 */ /* 0x000fe20000040017 */
[----:B------:R-:W-:Y:S02]  /*62d0*/  LOP3.LUT R24, R51, 0xc000c0, RZ, 0xc0, !PT ;  /* 0x00c000c033187812 */ /* 0x000fe400078ec0ff */
[----:B------:R-:W-:Y:S02]  /*62e0*/  LOP3.LUT R45, R0, 0x64006400, RZ, 0xfc, !PT ;  /* 0x64006400002d7812 */ /* 0x000fe400078efcff */
[----:B------:R-:W-:-:S02]  /*62f0*/  LOP3.LUT R39, R39, 0x64006400, RZ, 0xfc, !PT ;  /* 0x6400640027277812 */ /* 0x000fc400078efcff */
        /* <DEDUP_REMOVED lines=14> */
[----:B------:R-:W-:Y:S01]  /*63e0*/  HADD2 R39, R53, -1026, -1026 ;  /* 0xe402e40235277430 */ /* 0x000fe20000000000 */
[----:B------:R-:W-:Y:S01]  /*63f0*/  LOP3.LUT R49, R49, 0x30003, RZ, 0xc0, !PT ;  /* 0x0003000331317812 */ /* 0x000fe200078ec0ff */
[----:B------:R-:W-:-:S02]  /*6400*/  HFMA2 R25, R54, R23.H0_H0, -66, -66 ;  /* 0xd420d42036197431 */ /* 0x000fc40000040017 */
[----:B0-----:R-:W-:Y:S02]  /*6410*/  HFMA2 R53, R45, R4, RZ ;  /* 0x000000042d357231 */ /* 0x001fe400000000ff */
[----:B------:R-:W-:Y:S02]  /*6420*/  HFMA2 R22, R55, R50.H0_H0, -18, -18 ;  /* 0xcc80cc8037167431 */ /* 0x000fe40000040032 */
[-C--:B------:R-:W-:Y:S02]  /*6430*/  HFMA2 R55, R41, R4.reuse, RZ ;  /* 0x0000000429377231 */ /* 0x080fe400000000ff */
[-C--:B------:R-:W-:Y:S01]  /*6440*/  HFMA2 R54, R43, R4.reuse, RZ.H0_H0 ;  /* 0x000000042b367231 */ /* 0x080fe200000400ff */
        /* <DEDUP_REMOVED lines=12> */
[----:B------:R-:W-:Y:S01]  /*6510*/  HFMA2 R55, R33, R6, R55 ;  /* 0x0000000621377231 */ /* 0x000fe20000000037 */
[----:B------:R-:W-:Y:S01]  /*6520*/  LOP3.LUT R61, R26, 0x64006400, RZ, 0xfc, !PT ;  /* 0x640064001a3d7812 */ /* 0x000fe200078efcff */
[----:B------:R-:W-:Y:S01]  /*6530*/  HFMA2 R26, R59, R50.H0_H0, -18, -18 ;  /* 0xcc80cc803b1a7431 */ /* 0x000fe20000040032 */
[----:B------:R-:W-:Y:S01]  /*6540*/  LOP3.LUT R51, R51, 0x64006400, RZ, 0xfc, !PT ;  /* 0x6400640033337812 */ /* 0x000fe200078efcff */
[----:B------:R-:W-:Y:S01]  /*6550*/  HFMA2 R6, R31, R6, R4 ;  /* 0x000000061f067231 */ /* 0x000fe20000000004 */
[----:B------:R-:W-:Y:S01]  /*6560*/  LOP3.LUT R52, R52, 0x64006400, RZ, 0xfc, !PT ;  /* 0x6400640034347812 */ /* 0x000fe200078efcff */
[----:B------:R-:W-:-:S02]  /*6570*/  HFMA2 R4, R32, R7, R53 ;  /* 0x0000000720047231 */ /* 0x000fc40000000035 */
[-C--:B------:R-:W-:Y:S02]  /*6580*/  HFMA2 R54, R30, R7.reuse, R54 ;  /* 0x000000071e367231 */ /* 0x080fe40000000036 */
[-C--:B------:R-:W-:Y:S02]  /*6590*/  HFMA2 R55, R28, R7.reuse, R55 ;  /* 0x000000071c377231 */ /* 0x080fe40000000037 */
[----:B------:R-:W-:Y:S02]  /*65a0*/  HADD2 R47, R47, -1026, -1026 ;  /* 0xe402e4022f2f7430 */ /* 0x000fe40000000000 */
[----:B------:R-:W-:Y:S02]  /*65b0*/  HADD2 R49, R49, -1026, -1026 ;  /* 0xe402e40231317430 */ /* 0x000fe40000000000 */
[----:B------:R-:W-:Y:S02]  /*65c0*/  HFMA2 R6, R26, R7, R6 ;  /* 0x000000071a067231 */ /* 0x000fe40000000006 */
[----:B-1----:R-:W-:-:S02]  /*65d0*/  HFMA2 R4, R47, R8, R4 ;  /* 0x000000082f047231 */ /* 0x002fc40000000004 */
[----:B------:R-:W-:Y:S02]  /*65e0*/  HADD2 R51, R51, -1026, -1026 ;  /* 0xe402e40233337430 */ /* 0x000fe40000000000 */
[----:B------:R-:W-:Y:S02]  /*65f0*/  HADD2 R53, R52, -1026, -1026 ;  /* 0xe402e40234357430 */ /* 0x000fe40000000000 */
[----:B------:R-:W-:Y:S02]  /*6600*/  HFMA2 R5, R40, R9, R4 ;  /* 0x0000000928057231 */ /* 0x000fe40000000004 */
[-C--:B------:R-:W-:Y:S02]  /*6610*/  HFMA2 R54, R49, R8.reuse, R54 ;  /* 0x0000000831367231 */ /* 0x080fe40000000036 */
[-C--:B------:R-:W-:Y:S02]  /*6620*/  HFMA2 R55, R51, R8.reuse, R55 ;  /* 0x0000000833377231 */ /* 0x080fe40000000037 */
[----:B------:R-:W-:-:S02]  /*6630*/  HFMA2 R6, R53, R8, R6 ;  /* 0x0000000835067231 */ /* 0x000fc40000000006 */
[----:B------:R-:W-:Y:S02]  /*6640*/  HFMA2 R5, R29, R10, R5 ;  /* 0x0000000a1d057231 */ /* 0x000fe40000000005 */
[-C--:B------:R-:W-:Y:S02]  /*6650*/  HFMA2 R54, R38, R9.reuse, R54 ;  /* 0x0000000926367231 */ /* 0x080fe40000000036 */
[----:B------:R-:W-:Y:S02]  /*6660*/  HFMA2 R55, R36, R9, R55 ;  /* 0x0000000924377231 */ /* 0x000fe40000000037 */
[----:B------:R-:W-:Y:S02]  /*6670*/  HFMA2 R23, R58, R23.H0_H0, -66, -66 ;  /* 0xd420d4203a177431 */ /* 0x000fe40000040017 */
[----:B------:R-:W-:Y:S02]  /*6680*/  HFMA2 R5, R24, R11, R5 ;  /* 0x0000000b18057231 */ /* 0x000fe40000000005 */
[----:B------:R-:W-:-:S02]  /*6690*/  HFMA2 R6, R34, R9, R6 ;  /* 0x0000000922067231 */ /* 0x000fc40000000006 */
[-C--:B------:R-:W-:Y:S02]  /*66a0*/  HFMA2 R55, R25, R10.reuse, R55 ;  /* 0x0000000a19377231 */ /* 0x080fe40000000037 */
[----:B------:R-:W-:Y:S02]  /*66b0*/  HFMA2 R54, R27, R10, R54 ;  /* 0x0000000a1b367231 */ /* 0x000fe40000000036 */
[-C--:B------:R-:W-:Y:S02]  /*66c0*/  HFMA2 R0, R57, R50.reuse.H0_H0, -18, -18 ;  /* 0xcc80cc8039007431 */ /* 0x080fe40000040032 */
[----:B------:R-:W-:Y:S02]  /*66d0*/  HFMA2 R50, R61, R50.H0_H0, -18, -18 ;  /* 0xcc80cc803d327431 */ /* 0x000fe40000040032 */
        /* <DEDUP_REMOVED lines=99> */
.L_x_1681:
        /* <DEDUP_REMOVED lines=8> */
.L_x_1680:
[----:B------:R-:W-:-:S13]  /*6d90*/  ISETP.LT.AND P0, PT, RZ, UR5, PT ;  /* 0x00000005ff007c0c */ /* 0x000fda000bf01270 */
[----:B------:R-:W-:Y:S05]  /*6da0*/  @!P0 EXIT ;  /* 0x000000000000894d */ /* 0x000fea0003800000 */
[----:B------:R-:W0:Y:S01]  /*6db0*/  S2R R0, SR_CTAID.X ;  /* 0x0000000000007919 */ /* 0x000e220000002500 */
[----:B------:R-:W1:Y:S01]  /*6dc0*/  S2UR UR4, SR_CTAID.Y ;  /* 0x00000000000479c3 */ /* 0x000e620000002600 */
[----:B------:R-:W0:Y:S07]  /*6dd0*/  S2R R3, SR_TID.X ;  /* 0x0000000000037919 */ /* 0x000e2e0000002100 */
[----:B------:R-:W2:Y:S01]  /*6de0*/  LDC.64 R4, c[0x0][0x3a0] ;  /* 0x0000e800ff047b82 */ /* 0x000ea20000000a00 */
[----:B-1----:R-:W-:Y:S01]  /*6df0*/  UIMAD UR4, UR4, UR16, URZ ;  /* 0x00000010040472a4 */ /* 0x002fe2000f8e02ff */
[----:B0-----:R-:W-:-:S05]  /*6e00*/  LEA R0, R0, R3, 0x6 ;  /* 0x0000000300007211 */ /* 0x001fca00078e30ff */
[----:B------:R-:W-:Y:S02]  /*6e10*/  MOV R3, UR4 ;  /* 0x0000000400037c02 */ /* 0x000fe40008000f00 */
[----:B------:R-:W-:-:S05]  /*6e20*/  SHF.L.U32 R0, R0, 0x2, RZ ;  /* 0x0000000200007819 */ /* 0x000fca00000006ff */
[----:B------:R-:W-:-:S04]  /*6e30*/  IMAD R3, R3, 0x3, R0 ;  /* 0x0000000303037824 */ /* 0x000fc800078e0200 */
        /* <DEDUP_REMOVED lines=8> */
.L_x_1686:
[----:B------:R-:W0:Y:S02]  /*6ec0*/  LDS R2, [R0] ;  /* 0x0000000000027984 */ /* 0x000e240000000800 */
[----:B0-----:R-:W-:-:S05]  /*6ed0*/  HADD2 R3, R2, R15 ;  /* 0x0000000f02037230 */ /* 0x001fca0000000000 */
[----:B------:R-:W0:Y:S02]  /*6ee0*/  ATOMS.CAST.SPIN P0, [R0], R2, R3 ;  /* 0x000000020000758d */ /* 0x000e240001800003 */
[----:B0-----:R-:W-:Y:S05]  /*6ef0*/  @!P0 BRA `(.L_x_1686) ;  /* 0xfffffffc00f08947 */ /* 0x001fea000383ffff */
[----:B------:R-:W-:Y:S05]  /*6f00*/  BRA `(.L_x_1684) ;  /* 0x00000000000c7947 */ /* 0x000fea0003800000 */
.L_x_1685:
[----:B------:R-:W2:Y:S02]  /*6f10*/  LD.E R0, desc[UR14][R4.64] ;  /* 0x0000000e04007980 */ /* 0x000ea4000c101900 */
[----:B--2---:R-:W-:-:S05]  /*6f20*/  IADD3 R3, PT, PT, R15, R0, RZ ;  /* 0x000000000f037210 */ /* 0x004fca0007ffe0ff */
[----:B------:R0:W-:Y:S02]  /*6f30*/  ST.E desc[UR14][R4.64], R3 ;  /* 0x0000000304007985 */ /* 0x0001e4000c10190e */
.L_x_1684:
[----:B------:R-:W-:Y:S05]  /*6f40*/  BSYNC.RECONVERGENT B0 ;  /* 0x0000000000007941 */ /* 0x000fea0003800200 */
.L_x_1683:
[----:B------:R1:W-:Y:S01]  /*6f50*/  ATOM.E.ADD.F16x2.RN.STRONG.GPU P0, RZ, desc[UR14][R4.64+0x4], R16 ;  /* 0x8000041004ff79a2 */ /* 0x0003e2000c10e10e */
[----:B------:R-:W-:Y:S04]  /*6f60*/  BSSY.RECONVERGENT B0, `(.L_x_1687) ;  /* 0x000000e000007945 */ /* 0x000fe80003800200 */
[----:B-1----:R-:W-:Y:S05]  /*6f70*/  @P0 BRA `(.L_x_1688) ;  /* 0x0000000000300947 */ /* 0x002fea0003800000 */
[----:B------:R-:W1:Y:S02]  /*6f80*/  QSPC.E.S P0, RZ, [R4+0x4] ;  /* 0x0000040004ff73aa */ /* 0x000e640000000500 */
[----:B-1----:R-:W-:Y:S05]  /*6f90*/  @!P0 BRA `(.L_x_1689) ;  /* 0x00000000001c8947 */ /* 0x002fea0003800000 */
[----:B------:R-:W-:-:S04]  /*6fa0*/  MOV R2, R4 ;  /* 0x0000000400027202 */ /* 0x000fc80000000f00 */
[----:B------:R-:W-:-:S07]  /*6fb0*/  MOV R0, R2 ;  /* 0x0000000200007202 */ /* 0x000fce0000000f00 */
.L_x_1690:
[----:B------:R-:W0:Y:S02]  /*6fc0*/  LDS R2, [R0+0x4] ;  /* 0x0000040000027984 */ /* 0x000e240000000800 */
[----:B0-----:R-:W-:-:S05]  /*6fd0*/  HFMA2 R3, R2, 1, 1, R16 ;  /* 0x3c003c0002037831 */ /* 0x001fca0000000010 */
[----:B------:R-:W0:Y:S02]  /*6fe0*/  ATOMS.CAST.SPIN P0, [R0+0x4], R2, R3 ;  /* 0x000004020000758d */ /* 0x000e240001800003 */
[----:B0-----:R-:W-:Y:S05]  /*6ff0*/  @!P0 BRA `(.L_x_1690) ;  /* 0xfffffffc00f08947 */ /* 0x001fea000383ffff */
[----:B------:R-:W-:Y:S05]  /*7000*/  BRA `(.L_x_1688) ;  /* 0x00000000000c7947 */ /* 0x000fea0003800000 */
.L_x_1689:
[----:B------:R-:W0:Y:S02]  /*7010*/  LD.E R0, desc[UR14][R4.64+0x4] ;  /* 0x0000040e04007980 */ /* 0x000e24000c101900 */
[----:B0-----:R-:W-:-:S05]  /*7020*/  IADD3 R3, PT, PT, R16, R0, RZ ;  /* 0x0000000010037210 */ /* 0x001fca0007ffe0ff */
[----:B------:R1:W-:Y:S02]  /*7030*/  ST.E desc[UR14][R4.64+0x4], R3 ;  /* 0x0000040304007985 */ /* 0x0003e4000c10190e */
.L_x_1688:
[----:B------:R-:W-:Y:S05]  /*7040*/  BSYNC.RECONVERGENT B0 ;  /* 0x0000000000007941 */ /* 0x000fea0003800200 */
.L_x_1687:
        /* <DEDUP_REMOVED lines=12> */
.L_x_1694:
[----:B------:R-:W0:Y:S02]  /*7110*/  LDS R2, [R0] ;  /* 0x0000000000027984 */ /* 0x000e240000000800 */
[----:B0-----:R-:W-:-:S05]  /*7120*/  HADD2 R3, R2, R21 ;  /* 0x0000001502037230 */ /* 0x001fca0000000000 */
[----:B------:R-:W0:Y:S02]  /*7130*/  ATOMS.CAST.SPIN P0, [R0], R2, R3 ;  /* 0x000000020000758d */ /* 0x000e240001800003 */
[----:B0-----:R-:W-:Y:S05]  /*7140*/  @!P0 BRA `(.L_x_1694) ;  /* 0xfffffffc00f08947 */ /* 0x001fea000383ffff */
[----:B------:R-:W-:Y:S05]  /*7150*/  BRA `(.L_x_1692) ;  /* 0x00000000000c7947 */ /* 0x000fea0003800000 */
.L_x_1693:
[----:B------:R-:W2:Y:S02]  /*7160*/  LD.E R0, desc[UR14][R4.64] ;  /* 0x0000000e04007980 */ /* 0x000ea4000c101900 */
[----:B--2---:R-:W-:-:S05]  /*7170*/  IADD3 R3, PT, PT, R21, R0, RZ ;  /* 0x0000000015037210 */ /* 0x004fca0007ffe0ff */
[----:B------:R0:W-:Y:S02]  /*7180*/  ST.E desc[UR14][R4.64], R3 ;  /* 0x0000000304007985 */ /* 0x0001e4000c10190e */
.L_x_1692:
[----:B------:R-:W-:Y:S05]  /*7190*/  BSYNC.RECONVERGENT B0 ;  /* 0x0000000000007941 */ /* 0x000fea0003800200 */
.L_x_1691:
[----:B------:R1:W-:Y:S01]  /*71a0*/  ATOM.E.ADD.F16x2.RN.STRONG.GPU P0, RZ, desc[UR14][R4.64+0x4], R20 ;  /* 0x8000041404ff79a2 */ /* 0x0003e2000c10e10e */
[----:B------:R-:W-:Y:S04]  /*71b0*/  BSSY.RECONVERGENT B0, `(.L_x_1695) ;  /* 0x000000e000007945 */ /* 0x000fe80003800200 */
[----:B-1----:R-:W-:Y:S05]  /*71c0*/  @P0 BRA `(.L_x_1696) ;  /* 0x0000000000300947 */ /* 0x002fea0003800000 */
[----:B------:R-:W1:Y:S02]  /*71d0*/  QSPC.E.S P0, RZ, [R4+0x4] ;  /* 0x0000040004ff73aa */ /* 0x000e640000000500 */
[----:B-1----:R-:W-:Y:S05]  /*71e0*/  @!P0 BRA `(.L_x_1697) ;  /* 0x00000000001c8947 */ /* 0x002fea0003800000 */
[----:B------:R-:W-:-:S04]  /*71f0*/  MOV R2, R4 ;  /* 0x0000000400027202 */ /* 0x000fc80000000f00 */
[----:B------:R-:W-:-:S07]  /*7200*/  MOV R0, R2 ;  /* 0x0000000200007202 */ /* 0x000fce0000000f00 */
.L_x_1698:
[----:B------:R-:W0:Y:S02]  /*7210*/  LDS R2, [R0+0x4] ;  /* 0x0000040000027984 */ /* 0x000e240000000800 */
[----:B0-----:R-:W-:-:S05]  /*7220*/  HFMA2 R3, R2, 1, 1, R20 ;  /* 0x3c003c0002037831 */ /* 0x001fca0000000014 */
[----:B------:R-:W0:Y:S02]  /*7230*/  ATOMS.CAST.SPIN P0, [R0+0x4], R2, R3 ;  /* 0x000004020000758d */ /* 0x000e240001800003 */
[----:B0-----:R-:W-:Y:S05]  /*7240*/  @!P0 BRA `(.L_x_1698) ;  /* 0xfffffffc00f08947 */ /* 0x001fea000383ffff */
[----:B------:R-:W-:Y:S05]  /*7250*/  BRA `(.L_x_1696) ;  /* 0x00000000000c7947 */ /* 0x000fea0003800000 */
.L_x_1697:
[----:B------:R-:W0:Y:S02]  /*7260*/  LD.E R0, desc[UR14][R4.64+0x4] ;  /* 0x0000040e04007980 */ /* 0x000e24000c101900 */
[----:B0-----:R-:W-:-:S05]  /*7270*/  IADD3 R3, PT, PT, R20, R0, RZ ;  /* 0x0000000014037210 */ /* 0x001fca0007ffe0ff */
[----:B------:R1:W-:Y:S02]  /*7280*/  ST.E desc[UR14][R4.64+0x4], R3 ;  /* 0x0000040304007985 */ /* 0x0003e4000c10190e */
.L_x_1696:
[----:B------:R-:W-:Y:S05]  /*7290*/  BSYNC.RECONVERGENT B0 ;  /* 0x0000000000007941 */ /* 0x000fea0003800200 */
.L_x_1695:
        /* <DEDUP_REMOVED lines=12> */
.L_x_1702:
[----:B------:R-:W0:Y:S02]  /*7360*/  LDS R2, [R0] ;  /* 0x0000000000027984 */ /* 0x000e240000000800 */
[----:B0-----:R-:W-:-:S05]  /*7370*/  HADD2 R3, R2, R17 ;  /* 0x0000001102037230 */ /* 0x001fca0000000000 */
[----:B------:R-:W0:Y:S02]  /*7380*/  ATOMS.CAST.SPIN P0, [R0], R2, R3 ;  /* 0x000000020000758d */ /* 0x000e240001800003 */
[----:B0-----:R-:W-:Y:S05]  /*7390*/  @!P0 BRA `(.L_x_1702) ;  /* 0xfffffffc00f08947 */ /* 0x001fea000383ffff */
[----:B------:R-:W-:Y:S05]  /*73a0*/  BRA `(.L_x_1700) ;  /* 0x00000000000c7947 */ /* 0x000fea0003800000 */
.L_x_1701:
[----:B------:R-:W2:Y:S02]  /*73b0*/  LD.E R0, desc[UR14][R4.64] ;  /* 0x0000000e04007980 */ /* 0x000ea4000c101900 */
[----:B--2---:R-:W-:-:S05]  /*73c0*/  IADD3 R3, PT, PT, R17, R0, RZ ;  /* 0x0000000011037210 */ /* 0x004fca0007ffe0ff */
[----:B------:R0:W-:Y:S02]  /*73d0*/  ST.E desc[UR14][R4.64], R3 ;  /* 0x0000000304007985 */ /* 0x0001e4000c10190e */
.L_x_1700:
[----:B------:R-:W-:Y:S05]  /*73e0*/  BSYNC.RECONVERGENT B0 ;  /* 0x0000000000007941 */ /* 0x000fea0003800200 */
.L_x_1699:
[----:B------:R1:W-:Y:S02]  /*73f0*/  ATOM.E.ADD.F16x2.RN.STRONG.GPU P0, RZ, desc[UR14][R4.64+0x4], R18 ;  /* 0x8000041204ff79a2 */ /* 0x0003e4000c10e10e */
[----:B-1----:R-:W-:Y:S05]  /*7400*/  @P0 EXIT ;  /* 0x000000000000094d */ /* 0x002fea0003800000 */
[----:B------:R-:W1:Y:S02]  /*7410*/  QSPC.E.S P0, RZ, [R4+0x4] ;  /* 0x0000040004ff73aa */ /* 0x000e640000000500 */
[----:B-1----:R-:W-:Y:S05]  /*7420*/  @!P0 BRA `(.L_x_1703) ;  /* 0x00000000001c8947 */ /* 0x002fea0003800000 */
[----:B------:R-:W-:-:S04]  /*7430*/  MOV R2, R4 ;  /* 0x0000000400027202 */ /* 0x000fc80000000f00 */
[----:B------:R-:W-:-:S07]  /*7440*/  MOV R0, R2 ;  /* 0x0000000200007202 */ /* 0x000fce0000000f00 */
.L_x_1704:
[----:B------:R-:W0:Y:S02]  /*7450*/  LDS R2, [R0+0x4] ;  /* 0x0000040000027984 */ /* 0x000e240000000800 */
[----:B0-----:R-:W-:-:S05]  /*7460*/  HFMA2 R3, R2, 1, 1, R18 ;  /* 0x3c003c0002037831 */ /* 0x001fca0000000012 */
[----:B------:R-:W0:Y:S02]  /*7470*/  ATOMS.CAST.SPIN P0, [R0+0x4], R2, R3 ;  /* 0x000004020000758d */ /* 0x000e240001800003 */
[----:B0-----:R-:W-:Y:S05]  /*7480*/  @!P0 BRA `(.L_x_1704) ;  /* 0xfffffffc00f08947 */ /* 0x001fea000383ffff */
[----:B------:R-:W-:Y:S05]  /*7490*/  EXIT ;  /* 0x000000000000794d */ /* 0x000fea0003800000 */
.L_x_1703:
[----:B------:R-:W0:Y:S02]  /*74a0*/  LD.E R0, desc[UR14][R4.64+0x4] ;  /* 0x0000040e04007980 */ /* 0x000e24000c101900 */
[----:B0-----:R-:W-:-:S05]  /*74b0*/  IADD3 R3, PT, PT, R18, R0, RZ ;  /* 0x0000000012037210 */ /* 0x001fca0007ffe0ff */
[----:B------:R-:W-:Y:S01]  /*74c0*/  ST.E desc[UR14][R4.64+0x4], R3 ;  /* 0x0000040304007985 */ /* 0x000fe2000c10190e */
[----:B------:R-:W-:Y:S05]  /*74d0*/  EXIT ;  /* 0x000000000000794d */ /* 0x000fea0003800000 */
.L_x_1705:
        /* <DEDUP_REMOVED lines=10> */
.L_x_4495:


//--------------------- .text._Z23gemm_half_q_half_kernelILi3ELi172ELb0ELb0ELi64EEvPK6__halfPKjS4_S2_PS0_iiiiPKtS7_iiiiiibS2_i --------------------------
	.section	.text._Z23gemm_half_q_half_kernelILi3ELi172ELb0ELb0ELi64EEvPK6__halfPKjS4_S2_PS0_iiiiPKtS7_iiiiiibS2_i,"ax",@progbits
	.align	128
        .global         _Z23gemm_half_q_half_kernelILi3ELi172ELb0ELb0ELi64EEvPK6__halfPKjS4_S2_PS0_iiiiPKtS7_iiiiiibS2_i
        .type           _Z23gemm_half_q_half_kernelILi3ELi172ELb0ELb0ELi64EEvPK6__halfPKjS4_S2_PS0_iiiiPKtS7_iiiiiibS2_i,@function
        .size           _Z23gemm_half_q_half_kernelILi3ELi172ELb0ELb0ELi64EEvPK6__halfPKjS4_S2_PS0_iiiiPKtS7_iiiiiibS2_i,(.L_x_4496 - _Z23gemm_half_q_half_kernelILi3ELi172ELb0ELb0ELi64EEvPK6__halfPKjS4_S2_PS0_iiiiPKtS7_iiiiiibS2_i)
        .other          _Z23gemm_half_q_half_kernelILi3ELi172ELb0ELb0ELi64EEvPK6__halfPKjS4_S2_PS0_iiiiPKtS7_iiiiiibS2_i,@"STO_CUDA_ENTRY STV_DEFAULT"
_Z23gemm_half_q_half_kernelILi3ELi172ELb0ELb0ELi64EEvPK6__halfPKjS4_S2_PS0_iiiiPKtS7_iiiiiibS2_i:
.text._Z23gemm_half_q_half_kernelILi3ELi172ELb0ELb0ELi64EEvPK6__halfPKjS4_S2_PS0_iiiiPKtS7_iiiiiibS2_i:
[----:B------:R-:W0:Y:S01]  /*0000*/  LDC R1, c[0x0][0x37c] ;  /* 0x0000df00ff017b82 */ /* 0x000e220000000800 */
[----:B------:R-:W1:Y:S07]  /*0010*/  S2R R19, SR_CTAID.Y ;  /* 0x0000000000137919 */ /* 0x000e6e0000002600 */
[----:B------:R-:W1:Y:S01]  /*0020*/  LDC R6, c[0x0][0x3a8] ;  /* 0x0000ea00ff067b82 */ /* 0x000e620000000800 */
[----:B------:R-:W2:Y:S01]  /*0030*/  LDCU.64 UR6, c[0x0][0x358] ;  /* 0x00006b00ff0677ac */ /* 0x000ea20008000a00 */
[----:B------:R-:W-:Y:S01]  /*0040*/  BSSY.RECONVERGENT B0, `(.L_x_1706) ;  /* 0x00000c3000007945 */ /* 0x000fe20003800200 */
[----:B------:R-:W3:Y:S01]  /*0050*/  S2R R2, SR_CTAID.Z ;  /* 0x0000000000027919 */ /* 0x000ee20000002700 */
[----:B0-----:R-:W-:Y:S01]  /*0060*/  IADD3 R1, PT, PT, R1, -0x10, RZ ;  /* 0xfffffff001017810 */ /* 0x001fe20007ffe0ff */
[----:B------:R-:W0:Y:S03]  /*0070*/  S2R R3, SR_TID.X ;  /* 0x0000000000037919 */ /* 0x000e260000002100 */
[----:B------:R-:W4:Y:S01]  /*0080*/  LDC R4, c[0x0][0x3b0] ;  /* 0x0000ec00ff047b82 */ /* 0x000f220000000800 */
[----:B------:R-:W5:Y:S01]  /*0090*/  S2R R0, SR_CTAID.X ;  /* 0x0000000000007919 */ /* 0x000f620000002500 */
[----:B-1----:R-:W-:Y:S01]  /*00a0*/  IMAD R6, R19, -0x3, R6 ;  /* 0xfffffffd13067824 */ /* 0x002fe200078e0206 */
[----:B---3--:R-:W-:-:S04]  /*00b0*/  SHF.L.U32 R10, R2, 0x6, RZ ;  /* 0x00000006020a7819 */ /* 0x008fc800000006ff */
[----:B------:R-:W-:Y:S02]  /*00c0*/  ISETP.GE.AND P0, PT, R6, 0x1, PT ;  /* 0x000000010600780c */ /* 0x000fe40003f06270 */
[C---:B0-----:R-:W-:Y:S02]  /*00d0*/  IADD3 R5, PT, PT, R10.reuse, R3, RZ ;  /* 0x000000030a057210 */ /* 0x041fe40007ffe0ff */
[----:B----4-:R-:W-:Y:S02]  /*00e0*/  VIADDMNMX R26, R10, 0x40, R4, PT ;  /* 0x000000400a1a7846 */ /* 0x010fe40003800104 */
[----:B-----5:R-:W-:Y:S02]  /*00f0*/  SHF.L.U32 R0, R0, 0x8, RZ ;  /* 0x0000000800007819 */ /* 0x020fe400000006ff */
[----:B------:R-:W-:Y:S02]  /*0100*/  ISETP.GE.OR P0, PT, R5, R26, !P0 ;  /* 0x0000001a0500720c */ /* 0x000fe40004706670 */
[----:B------:R-:W-:-:S02]  /*0110*/  LEA R8, R3, R0, 0x2 ;  /* 0x0000000003087211 */ /* 0x000fc400078e10ff */
[----:B------:R-:W-:-:S09]  /*0120*/  VIMNMX R23, PT, PT, R6, 0x3, PT ;  /* 0x0000000306177848 */ /* 0x000fd20003fe0100 */
        /* <DEDUP_REMOVED lines=10> */
[----:B------:R-:W-:-:S05]  /*01d0*/  IMAD R9, R19, R4, RZ ;  /* 0x0000000413097224 */ /* 0x000fca00078e02ff */
[----:B------:R-:W-:-:S04]  /*01e0*/  LEA R11, R9, R9, 0x1 ;  /* 0x00000009090b7211 */ /* 0x000fc800078e08ff */
        /* <DEDUP_REMOVED lines=19> */
.L_x_1711:
        /* <DEDUP_REMOVED lines=15> */
[----:B------:R-:W-:Y:S01]  /*0410*/  LEA R16, P2, R17, UR4, 0x1 ;  /* 0x0000000411107c11 */ /* 0x000fe2000f8408ff */
[----:B------:R-:W3:Y:S01]  /*0420*/  LDG.E.U16.CONSTANT R14, desc[UR6][R14.64] ;  /* 0x000000060e0e7981 */ /* 0x000ee2000c1e9500 */
[----:B------:R-:W-:Y:S02]  /*0430*/  LEA.HI.X.SX32 R22, R18, RZ, 0x1, P4 ;  /* 0x000000ff12167211 */ /* 0x000fe400020f0eff */
        /* <DEDUP_REMOVED lines=14> */
.L_x_1710:
        /* <DEDUP_REMOVED lines=20> */
.L_x_1712:
[----:B------:R-:W-:-:S13]  /*0660*/  ISETP.EQ.AND P1, PT, R9, RZ, PT ;  /* 0x000000ff0900720c */ /* 0x000fda0003f22270 */
[----:B------:R-:W-:Y:S05]  /*0670*/  @!P0 BRA P1, `(.L_x_1707) ;  /* 0x00000004007c8947 */ /* 0x000fea0000800000 */
.L_x_1709:
        /* <DEDUP_REMOVED lines=12> */
.L_x_1708:
[----:B------:R-:W-:-:S04]  /*0740*/  LEA R12, P0, R5, UR8, 0x1 ;  /* 0x00000008050c7c11 */ /* 0x000fc8000f8008ff */
[----:B------:R-:W-:Y:S02]  /*0750*/  LEA.HI.X R13, R5, UR9, RZ, 0x1, P0 ;  /* 0x00000009050d7c11 */ /* 0x000fe400080f0cff */
[----:B------:R-:W-:Y:S01]  /*0760*/  VIMNMX R9, PT, PT, R23, 0x1, !PT ;  /* 0x0000000117097848 */ /* 0x000fe20007fe0100 */
[----:B------:R-:W-:Y:S01]  /*0770*/  IMAD R11, R19, R4, RZ ;  /* 0x00000004130b7224 */ /* 0x000fe200078e02ff */
[----:B------:R-:W0:Y:S01]  /*0780*/  LDCU.64 UR8, c[0x0][0x380] ;  /* 0x00007000ff0877ac */ /* 0x000e220008000a00 */
[----:B------:R1:W5:Y:S01]  /*0790*/  LDG.E.U16.CONSTANT R5, desc[UR6][R12.64] ;  /* 0x000000060c057981 */ /* 0x000362000c1e9500 */
[----:B------:R-:W-:Y:S02]  /*07a0*/  IADD3 R9, PT, PT, RZ, -R9, RZ ;  /* 0x80000009ff097210 */ /* 0x000fe40007ffe0ff */
[----:B------:R-:W-:Y:S02]  /*07b0*/  LEA R11, R11, R11, 0x1 ;  /* 0x0000000b0b0b7211 */ /* 0x000fe400078e08ff */
        /* <DEDUP_REMOVED lines=9> */
.L_x_1715:
[----:B-----5:R-:W-:Y:S02]  /*0850*/  IADD3 R13, P1, PT, R5, R11, RZ ;  /* 0x0000000b050d7210 */ /* 0x020fe40007f3e0ff */
[CC--:B------:R-:W-:Y:S02]  /*0860*/  IADD3 R14, PT, PT, R11.reuse, R4.reuse, RZ ;  /* 0x000000040b0e7210 */ /* 0x0c0fe40007ffe0ff */
[----:B------:R-:W-:Y:S02]  /*0870*/  LEA.HI.X.SX32 R16, R11, RZ, 0x1, P1 ;  /* 0x000000ff0b107211 */ /* 0x000fe400008f0eff */
[----:B------:R-:W-:Y:S02]  /*0880*/  IADD3 R11, PT, PT, R14, R4, RZ ;  /* 0x000000040e0b7210 */ /* 0x000fe40007ffe0ff */
        /* <DEDUP_REMOVED lines=28> */
.L_x_1714:
        /* <DEDUP_REMOVED lines=21> */
.L_x_1716:
[----:B------:R-:W-:-:S13]  /*0ba0*/  ISETP.NE.OR P0, PT, R9, RZ, P0 ;  /* 0x000000ff0900720c */ /* 0x000fda0000705670 */
[----:B------:R-:W-:Y:S05]  /*0bb0*/  @!P0 BRA `(.L_x_1707) ;  /* 0x00000000002c8947 */ /* 0x000fea0003800000 */
.L_x_1713:
        /* <DEDUP_REMOVED lines=11> */
.L_x_1707:
[----:B------:R-:W-:Y:S05]  /*0c70*/  BSYNC.RECONVERGENT B0 ;  /* 0x0000000000007941 */ /* 0x000fea0003800200 */
.L_x_1706:
[----:B0-----:R-:W0:Y:S02]  /*0c80*/  LDC R7, c[0x0][0x3ac] ;  /* 0x0000eb00ff077b82 */ /* 0x001e240000000800 */
[----:B0-----:R-:W-:-:S13]  /*0c90*/  ISETP.GE.AND P0, PT, R8, R7, PT ;  /* 0x000000070800720c */ /* 0x001fda0003f06270 */
[----:B------:R-:W-:Y:S05]  /*0ca0*/  @P0 EXIT ;  /* 0x000000000000094d */ /* 0x000fea0003800000 */
[----:B-----5:R-:W0:Y:S02]  /*0cb0*/  LDC.U8 R5, c[0x0][0x3e0] ;  /* 0x0000f800ff057b82 */ /* 0x020e240000000000 */
[----:B0-----:R-:W-:-:S04]  /*0cc0*/  PRMT R5, R5, 0x8880, RZ ;  /* 0x0000888005057816 */ /* 0x001fc800000000ff */
[----:B------:R-:W-:-:S04]  /*0cd0*/  ISETP.NE.AND P0, PT, R5, RZ, PT ;  /* 0x000000ff0500720c */ /* 0x000fc80003f05270 */
[----:B------:R-:W-:-:S04]  /*0ce0*/  ISETP.NE.OR P0, PT, R2, RZ, !P0 ;  /* 0x000000ff0200720c */ /* 0x000fc80004705670 */
[----:B------:R-:W-:-:S13]  /*0cf0*/  ISETP.LT.OR P0, PT, R6, 0x1, P0 ;  /* 0x000000010600780c */ /* 0x000fda0000701670 */
[----:B------:R-:W-:Y:S05]  /*0d00*/  @P0 BRA `(.L_x_1717) ;  /* 0x0000000000c40947 */ /* 0x000fea0003800000 */
[----:B------:R-:W-:Y:S01]  /*0d10*/  VIMNMX R9, PT, PT, R23, 0x1, !PT ;  /* 0x0000000117097848 */ /* 0x000fe20007fe0100 */
[----:B------:R-:W-:-:S03]  /*0d20*/  IMAD R5, R19, R7, RZ ;  /* 0x0000000713057224 */ /* 0x000fc600078e02ff */
[----:B------:R-:W-:Y:S01]  /*0d30*/  IADD3 R9, PT, PT, RZ, -R9, RZ ;  /* 0x80000009ff097210 */ /* 0x000fe20007ffe0ff */
[----:B------:R-:W-:-:S03]  /*0d40*/  IMAD R0, R5, 0x3, R0 ;  /* 0x0000000305007824 */ /* 0x000fc600078e0200 */
        /* <DEDUP_REMOVED lines=9> */
.L_x_1720:
        /* <DEDUP_REMOVED lines=15> */
.L_x_1719:
[----:B------:R-:W-:-:S04]  /*0ed0*/  IADD3 R5, PT, PT, RZ, -R9, RZ ;  /* 0x80000009ff057210 */ /* 0x000fc80007ffe0ff */
[----:B------:R-:W-:-:S13]  /*0ee0*/  ISETP.GT.AND P1, PT, R5, 0x1, PT ;  /* 0x000000010500780c */ /* 0x000fda0003f24270 */
[----:B------:R-:W-:Y:S05]  /*0ef0*/  @!P1 BRA `(.L_x_1721) ;  /* 0x0000000000249947 */ /* 0x000fea0003800000 */
[----:B-1----:R-:W0:Y:S01]  /*0f00*/  LDC.64 R14, c[0x0][0x3a0] ;  /* 0x0000e800ff0e7b82 */ /* 0x002e220000000a00 */
        /* <DEDUP_REMOVED lines=8> */
.L_x_1721:
[----:B------:R-:W-:-:S13]  /*0f90*/  ISETP.NE.OR P0, PT, R9, RZ, P0 ;  /* 0x000000ff0900720c */ /* 0x000fda0000705670 */
[----:B------:R-:W-:Y:S05]  /*0fa0*/  @!P0 BRA `(.L_x_1717) ;  /* 0x00000000001c8947 */ /* 0x000fea0003800000 */
.L_x_1718:
[----:B01----:R-:W0:Y:S02]  /*0fb0*/  LDC.64 R12, c[0x0][0x3a0] ;  /* 0x0000e800ff0c7b82 */ /* 0x003e240000000a00 */
.L_x_1722:
[C---:B0-----:R-:W-:Y:S01]  /*0fc0*/  IMAD.WIDE R14, R0.reuse, 0x2, R12 ;  /* 0x00000002000e7825 */ /* 0x041fe200078e020c */
[----:B------:R-:W-:Y:S02]  /*0fd0*/  IADD3 R9, PT, PT, R9, 0x1, RZ ;  /* 0x0000000109097810 */ /* 0x000fe40007ffe0ff */
[----:B------:R-:W-:Y:S02]  /*0fe0*/  IADD3 R0, PT, PT, R0, R7, RZ ;  /* 0x0000000700007210 */ /* 0x000fe40007ffe0ff */
[----:B------:R2:W-:Y:S01]  /*0ff0*/  STG.E.64 desc[UR6][R14.64], RZ ;  /* 0x000000ff0e007986 */ /* 0x0005e2000c101b06 */
[----:B------:R-:W-:-:S13]  /*1000*/  ISETP.NE.AND P0, PT, R9, RZ, PT ;  /* 0x000000ff0900720c */ /* 0x000fda0003f05270 */
[----:B--2---:R-:W-:Y:S05]  /*1010*/  @P0 BRA `(.L_x_1722) ;  /* 0xfffffffc00e80947 */ /* 0x004fea000383ffff */
.L_x_1717:
[----:B-1----:R-:W1:Y:S01]  /*1020*/  LDC.64 R20, c[0x0][0x3b8] ;  /* 0x0000ee00ff147b82 */ /* 0x002e620000000a00 */
        /* <DEDUP_REMOVED lines=11> */
[----:B------:R-:W-:Y:S02]  /*10e0*/  MOV R11, R10 ;  /* 0x0000000a000b7202 */ /* 0x000fe40000000f00 */
[----:B------:R-:W-:Y:S02]  /*10f0*/  LOP3.LUT R3, R3, 0x10, RZ, 0xc0, !PT ;  /* 0x0000001003037812 */ /* 0x000fe400078ec0ff */
[----:B0-----:R-:W-:-:S07]  /*1100*/  SHF.R.S32.HI R5, RZ, 0x3, R5 ;  /* 0x00000003ff057819 */ /* 0x001fce0000011405 */
.L_x_1724:
[----:B------:R-:W0:Y:S01]  /*1110*/  LDC.64 R12, c[0x0][0x390] ;  /* 0x0000e400ff0c7b82 */ /* 0x000e220000000a00 */
[----:B-----5:R-:W-:-:S05]  /*1120*/  IADD3 R16, PT, PT, R0, R9, RZ ;  /* 0x0000000900107210 */ /* 0x020fca0007ffe0ff */
        /* <DEDUP_REMOVED lines=32> */
[----:B0-----:R-:W-:-:S05]  /*1330*/  PRMT R25, R25, 0x5410, R24 ;  /* 0x0000541019197816 */ /* 0x001fca0000000018 */
[----:B----4-:R-:W-:Y:S01]  /*1340*/  HMUL2 R28, R25, R14.H0_H0 ;  /* 0x2000000e191c7232 */ /* 0x010fe20000000000 */
[----:B-1----:R-:W-:Y:S02]  /*1350*/  PRMT R15, R15, 0x5410, R12 ;  /* 0x000054100f0f7816 */ /* 0x002fe4000000000c */
[----:B------:R-:W-:-:S03]  /*1360*/  LEA R12, R9, R1, 0x3 ;  /* 0x00000001090c7211 */ /* 0x000fc600078e18ff */
[----:B------:R-:W-:Y:S01]  /*1370*/  HMUL2 R29, R15, R14.H0_H0 ;  /* 0x2000000e0f1d7232 */ /* 0x000fe20000000000 */
[----:B---3--:R-:W-:-:S04]  /*1380*/  IADD3 R11, PT, PT, R22, R11, RZ ;  /* 0x0000000b160b7210 */ /* 0x008fc80007ffe0ff */
[----:B------:R0:W-:Y:S01]  /*1390*/  STL.64 [R12], R28 ;  /* 0x0000001c0c007387 */ /* 0x0001e20000100a00 */
[----:B------:R-:W-:Y:S02]  /*13a0*/  ISETP.GE.AND P0, PT, R11, R26, PT ;  /* 0x0000001a0b00720c */ /* 0x000fe40003f06270 */
[----:B------:R-:W-:-:S11]  /*13b0*/  IADD3 R9, PT, PT, R9, 0x1, RZ ;  /* 0x0000000109097810 */ /* 0x000fd60007ffe0ff */
[----:B0-----:R-:W-:Y:S05]  /*13c0*/  @!P0 BRA `(.L_x_1724) ;  /* 0xfffffffc00508947 */ /* 0x001fea000383ffff */
.L_x_1723:
[----:B------:R0:W5:Y:S01]  /*13d0*/  LDL.64 R12, [R1] ;  /* 0x00000000010c7983 */ /* 0x0001620000100a00 */
[----:B------:R-:W1:Y:S01]  /*13e0*/  LDCU UR8, c[0x0][0x3c8] ;  /* 0x00007900ff0877ac */ /* 0x000e620008000800 */
[----:B------:R-:W-:Y:S01]  /*13f0*/  HFMA2 R5, -RZ, RZ, 0, 0 ;  /* 0x00000000ff057431 */ /* 0x000fe200000001ff */
        /* <DEDUP_REMOVED lines=11> */
[C---:B---3--:R-:W-:Y:S02]  /*14b0*/  ISETP.GT.AND P2, PT, R10.reuse, UR5, PT ;  /* 0x000000050a007c0c */ /* 0x048fe4000bf44270 */
        /* <DEDUP_REMOVED lines=13> */
.L_x_1725:
        /* <DEDUP_REMOVED lines=8> */
.L_x_1726:
        /* <DEDUP_REMOVED lines=8> */
.L_x_1727:
        /* <DEDUP_REMOVED lines=8> */
.L_x_1728:
        /* <DEDUP_REMOVED lines=8> */
.L_x_1729:
[----:B------:R-:W-:Y:S01]  /*1790*/  LEA R0, R11, R0, 0x3 ;  /* 0x000000000b007211 */ /* 0x000fe200078e18ff */
[----:B------:R-:W0:Y:S01]  /*17a0*/  S2UR UR5, SR_CgaCtaId ;  /* 0x00000000000579c3 */ /* 0x000e220000008800 */
[----:B------:R-:W1:Y:S01]  /*17b0*/  LDCU.64 UR10, c[0x0][0x388] ;  /* 0x00007100ff0a77ac */ /* 0x000e620008000a00 */
[----:B------:R-:W-:Y:S02]  /*17c0*/  PRMT R11, RZ, 0x5410, RZ ;  /* 0x00005410ff0b7816 */ /* 0x000fe400000000ff */
[----:B------:R-:W-:Y:S01]  /*17d0*/  IADD3 R0, PT, PT, R16, R0, R5 ;  /* 0x0000000010007210 */ /* 0x000fe20007ffe005 */
[----:B------:R-:W-:Y:S01]  /*17e0*/  UMOV UR4, 0x400 ;  /* 0x0000040000047882 */ /* 0x000fe20000000000 */
[----:B------:R-:W-:Y:S02]  /*17f0*/  VIMNMX R5, PT, PT, R4, UR8, PT ;  /* 0x0000000804057c48 */ /* 0x000fe4000bfe0100 */
[----:B------:R-:W-:Y:S02]  /*1800*/  IADD3 R0, PT, PT, R18, R0, R9 ;  /* 0x0000000012007210 */ /* 0x000fe40007ffe009 */
[----:B-----5:R-:W-:-:S02]  /*1810*/  PRMT R9, R13, 0x7610, R13 ;  /* 0x000076100d097816 */ /* 0x020fc4000000000d */
        /* <DEDUP_REMOVED lines=12> */
[----:B------:R-:W-:Y:S02]  /*18e0*/  PRMT R8, R12, 0x7610, R12 ;  /* 0x000076100c087816 */ /* 0x000fe4000000000c */
[----:B------:R-:W-:-:S02]  /*18f0*/  IADD3.X R35, PT, PT, R3, UR11, RZ, P1, !PT ;  /* 0x0000000b03237c10 */ /* 0x000fc40008ffe4ff */
[----:B------:R-:W-:Y:S02]  /*1900*/  MOV R12, RZ ;  /* 0x000000ff000c7202 */ /* 0x000fe40000000f00 */
[----:B------:R-:W-:Y:S02]  /*1910*/  PRMT R15, RZ, 0x5410, RZ ;  /* 0x00005410ff0f7816 */ /* 0x000fe400000000ff */
[----:B------:R-:W-:Y:S02]  /*1920*/  PRMT R16, RZ, 0x5410, RZ ;  /* 0x00005410ff107816 */ /* 0x000fe400000000ff */
[----:B------:R-:W-:Y:S02]  /*1930*/  IADD3 R17, PT, PT, R10, R17, RZ ;  /* 0x000000110a117210 */ /* 0x000fe40007ffe0ff */
[----:B------:R-:W-:Y:S02]  /*1940*/  MOV R30, R34 ;  /* 0x00000022001e7202 */ /* 0x000fe40000000f00 */
[----:B------:R-:W-:Y:S01]  /*1950*/  MOV R31, R35 ;  /* 0x00000023001f7202 */ /* 0x000fe20000000f00 */
[----:B------:R-:W-:Y:S06]  /*1960*/  @!P0 BRA `(.L_x_1730) ;  /* 0x0000004c00e48947 */ /* 0x000fec0003800000 */
[----:B------:R-:W0:Y:S01]  /*1970*/  LDC.64 R6, c[0x0][0x3a8] ;  /* 0x0000ea00ff067b82 */ /* 0x000e220000000a00 */
[----:B------:R-:W-:-:S04]  /*1980*/  IMAD.WIDE.U32 R2, R2, 0x100, R20 ;  /* 0x0000010002027825 */ /* 0x000fc800078e0014 */
[----:B------:R-:W-:Y:S01]  /*1990*/  HFMA2 R12, -RZ, RZ, 0, 0 ;  /* 0x00000000ff0c7431 */ /* 0x000fe200000001ff */
[----:B------:R-:W-:Y:S02]  /*19a0*/  VIMNMX R27, PT, PT, R26, UR8, PT ;  /* 0x000000081a1b7c48 */ /* 0x000fe4000bfe0100 */
[----:B------:R-:W-:Y:S02]  /*19b0*/  PRMT R18, RZ, 0x7610, R18 ;  /* 0x00007610ff127816 */ /* 0x000fe40000000012 */
[----:B------:R-:W-:-:S04]  /*19c0*/  IADD3 R32, P0, PT, R2, 0x2, RZ ;  /* 0x0000000202207810 */ /* 0x000fc80007f1e0ff */
[----:B------:R-:W-:Y:S01]  /*19d0*/  IADD3.X R33, PT, PT, RZ, R3, RZ, P0, !PT ;  /* 0x00000003ff217210 */ /* 0x000fe200007fe4ff */
[----:B0-----:R-:W-:-:S08]  /*19e0*/  IMAD R6, R19, -0x3, R6 ;  /* 0xfffffffd13067824 */ /* 0x001fd000078e0206 */
.L_x_1735:
[----:B------:R-:W-:Y:S02]  /*19f0*/  ISETP.NE.AND P1, PT, R10, R17, PT ;  /* 0x000000110a00720c */ /* 0x000fe40003f25270 */
[----:B------:R-:W-:Y:S02]  /*1a00*/  MOV R24, R34 ;  /* 0x0000002200187202 */ /* 0x000fe40000000f00 */
[----:B------:R-:W-:-:S05]  /*1a10*/  MOV R25, R35 ;  /* 0x0000002300197202 */ /* 0x000fca0000000f00 */
[----:B0----5:R0:W5:Y:S04]  /*1a20*/  LDG.E.128.CONSTANT R28, desc[UR6][R24.64] ;  /* 0x00000006181c7981 */ /* 0x021168000c1e9d00 */
[----:B------:R-:W-:Y:S01]  /*1a30*/  @!P1 LEA R2, R12, R1, 0x3 ;  /* 0x000000010c029211 */ /* 0x000fe200078e18ff */
[----:B------:R-:W2:Y:S04]  /*1a40*/  @!P1 LDG.E.U16.CONSTANT R3, desc[UR6][R32.64] ;  /* 0x0000000620039981 */ /* 0x000ea8000c1e9500 */
[----:B------:R-:W3:Y:S01]  /*1a50*/  @!P1 LDL.64 R4, [R2+0x8] ;  /* 0x0000080002049983 */ /* 0x000ee20000100a00 */
[----:B------:R-:W-:-:S02]  /*1a60*/  ISETP.GE.AND P0, PT, R6, 0x1, PT ;  /* 0x000000010600780c */ /* 0x000fc40003f06270 */
[----:B------:R-:W-:Y:S01]  /*1a70*/  @!P1 IADD3 R0, PT, PT, R12, 0x1, RZ ;  /* 0x000000010c009810 */ /* 0x000fe20007ffe0ff */
[----:B------:R-:W-:-:S03]  /*1a80*/  IMAD.WIDE R34, R7, 0x4, R24 ;  /* 0x0000000407227825 */ /* 0x000fc600078e0218 */
        /* <DEDUP_REMOVED lines=314> */
.L_x_1731:
        /* <DEDUP_REMOVED lines=311> */
.L_x_1732:
        /* <DEDUP_REMOVED lines=311> */
.L_x_1733:
        /* <DEDUP_REMOVED lines=311> */
.L_x_1734:
        /* <DEDUP_REMOVED lines=8> */
.L_x_1730:
[----:B------:R-:W1:Y:S02]  /*6900*/  LDCU UR5, c[0x0][0x3cc] ;  /* 0x00007980ff0577ac */ /* 0x000e640008000800 */
[----:B-1----:R-:W-:-:S04]  /*6910*/  VIMNMX R25, PT, PT, R26, UR5, PT ;  /* 0x000000051a197c48 */ /* 0x002fc8000bfe0100 */
[----:B------:R-:W-:-:S13]  /*6920*/  ISETP.GT.AND P0, PT, R25, R10, PT ;  /* 0x0000000a1900720c */ /* 0x000fda0003f04270 */
[----:B------:R-:W-:Y:S05]  /*6930*/  @!P0 BRA `(.L_x_1736) ;  /* 0x0000002000dc8947 */ /* 0x000fea0003800000 */
[----:B0-----:R-:W0:Y:S08]  /*6940*/  LDC.64 R2, c[0x0][0x3b8] ;  /* 0x0000ee00ff027b82 */ /* 0x001e300000000a00 */
[----:B------:R-:W1:Y:S01]  /*6950*/  LDC.64 R6, c[0x0][0x3a8] ;  /* 0x0000ea00ff067b82 */ /* 0x000e620000000a00 */
[----:B0-----:R-:W-:-:S03]  /*6960*/  IMAD.WIDE.U32 R2, R10, 0x4, R2 ;  /* 0x000000040a027825 */ /* 0x001fc600078e0002 */
[----:B------:R-:W-:Y:S01]  /*6970*/  IADD3 R0, P0, PT, R2, 0x2, RZ ;  /* 0x0000000202007810 */ /* 0x000fe20007f1e0ff */
[----:B-1----:R-:W-:-:S03]  /*6980*/  IMAD R6, R19, -0x3, R6 ;  /* 0xfffffffd13067824 */ /* 0x002fc600078e0206 */
[----:B------:R-:W-:-:S09]  /*6990*/  IADD3.X R27, PT, PT, RZ, R3, RZ, P0, !PT ;  /* 0x00000003ff1b7210 */ /* 0x000fd200007fe4ff */
.L_x_1739:
[----:B------:R-:W-:Y:S01]  /*69a0*/  ISETP.NE.AND P0, PT, R10, R17, PT ;  /* 0x000000110a00720c */ /* 0x000fe20003f05270 */
[----:B-----5:R-:W5:-:S12]  /*69b0*/  LDG.E.128.CONSTANT R32, desc[UR6][R30.64] ;  /* 0x000000061e207981 */ /* 0x020f58000c1e9d00 */
[----:B0-----:R-:W-:Y:S02]  /*69c0*/  @!P0 LEA R28, R12, R1, 0x3 ;  /* 0x000000010c1c8211 */ /* 0x001fe400078e18ff */
[----:B------:R-:W-:Y:S02]  /*69d0*/  @!P0 MOV R3, R27 ;  /* 0x0000001b00038202 */ /* 0x000fe40000000f00 */
[----:B------:R-:W-:Y:S02]  /*69e0*/  @!P0 MOV R2, R0 ;  /* 0x0000000000028202 */ /* 0x000fe40000000f00 */
[----:B------:R-:W2:Y:S04]  /*69f0*/  @!P0 LDL.64 R28, [R28+0x8] ;  /* 0x000008001c1c8983 */ /* 0x000ea80000100a00 */
[----:B------:R0:W3:Y:S01]  /*6a00*/  @!P0 LDG.E.U16.CONSTANT R3, desc[UR6][R2.64] ;  /* 0x0000000602038981 */ /* 0x0000e2000c1e9500 */
[----:B------:R-:W-:Y:S01]  /*6a10*/  ISETP.GE.AND P1, PT, R6, 0x1, PT ;  /* 0x000000010600780c */ /* 0x000fe20003f26270 */
[----:B------:R-:W-:Y:S01]  /*6a20*/  IMAD.WIDE R4, R7, 0x4, R30 ;  /* 0x0000000407047825 */ /* 0x000fe200078e021e */
[----:B------:R-:W-:-:S04]  /*6a30*/  @!P0 IADD3 R24, PT, PT, R12, 0x1, RZ ;  /* 0x000000010c188810 */ /* 0x000fc80007ffe0ff */
[----:B------:R1:W5:Y:S01]  /*6a40*/  LDG.E.128.CONSTANT R20, desc[UR6][R4.64] ;  /* 0x0000000604147981 */ /* 0x000362000c1e9d00 */
[----:B------:R-:W-:Y:S02]  /*6a50*/  @!P0 MOV R12, R24 ;  /* 0x00000018000c8202 */ /* 0x000fe40000000f00 */
[----:B0-----:R-:W-:Y:S01]  /*6a60*/  MOV R2, R30 ;  /* 0x0000001e00027202 */ /* 0x001fe20000000f00 */
[----:B-1----:R-:W-:Y:S01]  /*6a70*/  IMAD.WIDE R4, R7, 0x4, R4 ;  /* 0x0000000407047825 */ /* 0x002fe200078e0204 */
[----:B--2---:R-:W-:Y:S02]  /*6a80*/  @!P0 PRMT R8, R28, 0x7610, R8 ;  /* 0x000076101c088816 */ /* 0x004fe40000000008 */
[----:B------:R-:W-:Y:S02]  /*6a90*/  @!P0 PRMT R9, R29, 0x7610, R9 ;  /* 0x000076101d098816 */ /* 0x000fe40000000009 */
[----:B---3--:R-:W-:Y:S02]  /*6aa0*/  @!P0 IADD3 R17, PT, PT, R3, R10, RZ ;  /* 0x0000000a03118210 */ /* 0x008fe40007ffe0ff */
[----:B------:R-:W-:-:S02]  /*6ab0*/  @!P0 PRMT R8, R8, 0x7610, R28 ;  /* 0x0000761008088816 */ /* 0x000fc4000000001c */
        /* <DEDUP_REMOVED lines=26> */
[--C-:B------:R-:W-:Y:S02]  /*6c60*/  SHF.R.U32.HI R36, RZ, 0xc, R32.reuse ;  /* 0x0000000cff247819 */ /* 0x100fe40000011620 */
        /* <DEDUP_REMOVED lines=21> */
[--C-:B------:R-:W-:Y:S02]  /*6dc0*/  SHF.R.U32.HI R38, RZ, 0x8, R28.reuse ;  /* 0x00000008ff267819 */ /* 0x100fe4000001161c */
[--C-:B------:R-:W-:Y:S02]  /*6dd0*/  SHF.R.U32.HI R40, RZ, 0xa, R28.reuse ;  /* 0x0000000aff287819 */ /* 0x100fe4000001161c */
[----:B------:R-:W-:Y:S02]  /*6de0*/  LOP3.LUT R52, R28, 0x3f003f, RZ, 0xc0, !PT ;  /* 0x003f003f1c347812 */ /* 0x000fe400078ec0ff */
[----:B------:R-:W-:Y:S02]  /*6df0*/  SHF.R.U32.HI R53, RZ, 0x6, R28 ;  /* 0x00000006ff357819 */ /* 0x000fe4000001161c */
[----:B------:R-:W-:-:S02]  /*6e00*/  SHF.R.U32.HI R28, RZ, 0x8, R29 ;  /* 0x00000008ff1c7819 */ /* 0x000fc4000001161d */
[----:B------:R-:W-:Y:S02]  /*6e10*/  LOP3.LUT R54, R35, 0x300030, R54, 0xf8, !PT ;  /* 0x0030003023367812 */ /* 0x000fe400078ef836 */
[----:B------:R-:W-:Y:S02]  /*6e20*/  LOP3.LUT R35, R37, 0x64006400, RZ, 0xfc, !PT ;  /* 0x6400640025237812 */ /* 0x000fe400078efcff */
[----:B------:R-:W-:Y:S02]  /*6e30*/  LOP3.LUT R37, R63, 0x64006400, RZ, 0xfc, !PT ;  /* 0x640064003f257812 */ /* 0x000fe400078efcff */
[--C-:B------:R-:W-:Y:S01]  /*6e40*/  SHF.R.U32.HI R50, RZ, 0x8, R30.reuse ;  /* 0x00000008ff327819 */ /* 0x100fe2000001161e */
[----:B------:R-:W-:Y:S01]  /*6e50*/  HADD2 R35, R35, -1056, -1056 ;  /* 0xe420e42023237430 */ /* 0x000fe20000000000 */
[----:B------:R-:W-:Y:S01]  /*6e60*/  LOP3.LUT R44, R30, 0x3f003f, RZ, 0xc0, !PT ;  /* 0x003f003f1e2c7812 */ /* 0x000fe200078ec0ff */
[----:B------:R-:W-:Y:S01]  /*6e70*/  HADD2 R37, R37, -1056, -1056 ;  /* 0xe420e42025257430 */ /* 0x000fe20000000000 */
[----:B------:R-:W-:-:S02]  /*6e80*/  SHF.R.U32.HI R45, RZ, 0x6, R30 ;  /* 0x00000006ff2d7819 */ /* 0x000fc4000001161e */
[----:B------:R-:W-:Y:S02]  /*6e90*/  LOP3.LUT R41, R41, 0x300030, R28, 0xf8, !PT ;  /* 0x0030003029297812 */ /* 0x000fe400078ef81c */
[--C-:B------:R-:W-:Y:S02]  /*6ea0*/  SHF.R.U32.HI R42, RZ, 0xa, R29.reuse ;  /* 0x0000000aff2a7819 */ /* 0x100fe4000001161d */
[----:B------:R-:W-:Y:S02]  /*6eb0*/  LOP3.LUT R47, R29, 0x3f003f, RZ, 0xc0, !PT ;  /* 0x003f003f1d2f7812 */ /* 0x000fe400078ec0ff */
[----:B------:R-:W-:Y:S02]  /*6ec0*/  SHF.R.U32.HI R48, RZ, 0x6, R29 ;  /* 0x00000006ff307819 */ /* 0x000fe4000001161d */
[----:B------:R-:W-:Y:S02]  /*6ed0*/  LOP3.LUT R43, R31, 0x3f003f, RZ, 0xc0, !PT ;  /* 0x003f003f1f2b7812 */ /* 0x000fe400078ec0ff */
[----:B------:R-:W-:-:S02]  /*6ee0*/  SHF.R.U32.HI R30, RZ, 0x8, R31 ;  /* 0x00000008ff1e7819 */ /* 0x000fc4000001161f */
[--C-:B------:R-:W-:Y:S02]  /*6ef0*/  SHF.R.U32.HI R68, RZ, 0xa, R31.reuse ;  /* 0x0000000aff447819 */ /* 0x100fe4000001161f */
[----:B------:R-:W-:Y:S02]  /*6f00*/  SHF.R.U32.HI R46, RZ, 0x6, R31 ;  /* 0x00000006ff2e7819 */ /* 0x000fe4000001161f */
[----:B------:R-:W-:Y:S01]  /*6f10*/  LOP3.LUT R28, R39, 0x64006400, RZ, 0xfc, !PT ;  /* 0x64006400271c7812 */ /* 0x000fe200078efcff */
[----:B------:R-:W-:Y:S01]  /*6f20*/  HADD2 R39, R65, -1056, -1056 ;  /* 0xe420e42041277430 */ /* 0x000fe20000000000 */
[----:B------:R-:W-:Y:S02]  /*6f30*/  LOP3.LUT R29, R36, 0xf000f, RZ, 0xc0, !PT ;  /* 0x000f000f241d7812 */ /* 0x000fe400078ec0ff */
        /* <DEDUP_REMOVED lines=8> */
[----:B0-----:R-:W-:-:S02]  /*6fc0*/  HFMA2 R28, R33, R20, RZ ;  /* 0x00000014211c7231 */ /* 0x001fc400000000ff */
[-C--:B------:R-:W-:Y:S02]  /*6fd0*/  HFMA2 R29, R35, R20.reuse, RZ.H0_H0 ;  /* 0x00000014231d7231 */ /* 0x080fe400000400ff */
[-C--:B------:R-:W-:Y:S02]  /*6fe0*/  HFMA2 R30, R37, R20.reuse, RZ ;  /* 0x00000014251e7231 */ /* 0x080fe400000000ff */
[----:B------:R-:W-:Y:S01]  /*6ff0*/  HADD2 R34, R34, -1056, -1056 ;  /* 0xe420e42022227430 */ /* 0x000fe20000000000 */
[----:B------:R-:W-:Y:S01]  /*7000*/  LOP3.LUT R50, R49, 0x300030, R50, 0xf8, !PT ;  /* 0x0030003031327812 */ /* 0x000fe200078ef832 */
[-C--:B------:R-:W-:Y:S01]  /*7010*/  HFMA2 R65, R24, R21.reuse, R28 ;  /* 0x0000001518417231 */ /* 0x080fe2000000001c */
[----:B------:R-:W-:Y:S01]  /*7020*/  LOP3.LUT R49, R67, 0x300030, R68, 0xf8, !PT ;  /* 0x0030003043317812 */ /* 0x000fe200078ef844 */
[-C--:B------:R-:W-:Y:S01]  /*7030*/  HFMA2 R67, R34, R21.reuse, R30 ;  /* 0x0000001522437231 */ /* 0x080fe2000000001e */
[----:B------:R-:W-:Y:S01]  /*7040*/  LOP3.LUT R36, R66, 0x64006400, RZ, 0xfc, !PT ;  /* 0x6400640042247812 */ /* 0x000fe200078efcff */
[-C--:B------:R-:W-:Y:S01]  /*7050*/  HFMA2 R66, R32, R21.reuse, R29 ;  /* 0x0000001520427231 */ /* 0x080fe2000000001d */
[----:B------:R-:W-:Y:S01]  /*7060*/  LOP3.LUT R42, R31, 0x300030, R42, 0xf8, !PT ;  /* 0x003000301f2a7812 */ /* 0x000fe200078ef82a */
[----:B------:R-:W-:Y:S01]  /*7070*/  HFMA2 R20, R39, R20, RZ.H0_H0 ;  /* 0x0000001427147231 */ /* 0x000fe200000400ff */
[----:B------:R-:W0:Y:S01]  /*7080*/  LDS.128 R28, [UR4+0x10] ;  /* 0x00001004ff1c7984 */ /* 0x000e220008000c00 */
        /* <DEDUP_REMOVED lines=173> */
.L_x_1737:
        /* <DEDUP_REMOVED lines=269> */
.L_x_1738:
        /* <DEDUP_REMOVED lines=8> */
.L_x_1736:
        /* <DEDUP_REMOVED lines=9> */
[----:B-----5:R-:W-:-:S09]  /*8d40*/  IADD3.X R23, PT, PT, RZ, R3, RZ, P0, !PT ;  /* 0x00000003ff177210 */ /* 0x020fd200007fe4ff */
.L_x_1745:
[----:B------:R-:W-:Y:S01]  /*8d50*/  ISETP.NE.AND P1, PT, R10, R17, PT ;  /* 0x000000110a00720c */ /* 0x000fe20003f25270 */
[----:B------:R-:W0:-:S12]  /*8d60*/  LDC R6, c[0x0][0x3a8] ;  /* 0x0000ea00ff067b82 */ /* 0x000e180000000800 */
[----:B------:R-:W-:Y:S02]  /*8d70*/  @!P1 LEA R4, R12, R1, 0x3 ;  /* 0x000000010c049211 */ /* 0x000fe400078e18ff */
[----:B------:R-:W-:-:S04]  /*8d80*/  @!P1 MOV R29, R23 ;  /* 0x00000017001d9202 */ /* 0x000fc80000000f00 */
[----:B------:R-:W2:Y:S04]  /*8d90*/  @!P1 LDL.64 R4, [R4+0x8] ;  /* 0x0000080004049983 */ /* 0x000ea80000100a00 */
[----:B------:R-:W3:Y:S01]  /*8da0*/  @!P1 LDG.E.U16.CONSTANT R3, desc[UR6][R28.64] ;  /* 0x000000061c039981 */ /* 0x000ee2000c1e9500 */
[----:B------:R-:W-:Y:S01]  /*8db0*/  @!P1 IADD3 R0, PT, PT, R12, 0x1, RZ ;  /* 0x000000010c009810 */ /* 0x000fe20007ffe0ff */
[----:B0-----:R-:W-:Y:S02]  /*8dc0*/  IMAD R6, R19, -0x3, R6 ;  /* 0xfffffffd13067824 */ /* 0x001fe400078e0206 */
[----:B------:R-:W-:Y:S01]  /*8dd0*/  HFMA2 R22, -RZ, RZ, 0, 0.0625 ;  /* 0x00002c00ff167431 */ /* 0x000fe200000001ff */
[----:B------:R-:W-:Y:S02]  /*8de0*/  MOV R20, R24 ;  /* 0x0000001800147202 */ /* 0x000fe40000000f00 */
[----:B------:R-:W-:-:S02]  /*8df0*/  @!P1 MOV R12, R0 ;  /* 0x00000000000c9202 */ /* 0x000fc40000000f00 */
[----:B------:R-:W-:Y:S02]  /*8e00*/  ISETP.GE.AND P0, PT, R6, 0x1, PT ;  /* 0x000000010600780c */ /* 0x000fe40003f06270 */
[----:B------:R-:W-:Y:S02]  /*8e10*/  MOV R21, R25 ;  /* 0x0000001900157202 */ /* 0x000fe40000000f00 */
[----:B--2---:R-:W-:Y:S02]  /*8e20*/  @!P1 PRMT R8, R4, 0x7610, R8 ;  /* 0x0000761004089816 */ /* 0x004fe40000000008 */
[----:B------:R-:W-:Y:S02]  /*8e30*/  @!P1 PRMT R9, R5, 0x7610, R9 ;  /* 0x0000761005099816 */ /* 0x000fe40000000009 */
[----:B------:R-:W-:Y:S02]  /*8e40*/  @!P1 PRMT R8, R8, 0x7610, R4 ;  /* 0x0000761008089816 */ /* 0x000fe40000000004 */
[----:B------:R-:W-:-:S02]  /*8e50*/  @!P1 PRMT R9, R9, 0x7610, R5 ;  /* 0x0000761009099816 */ /* 0x000fc40000000005 */
[----:B---3--:R-:W-:Y:S01]  /*8e60*/  @!P1 IADD3 R17, PT, PT, R3, R10, RZ ;  /* 0x0000000a03119210 */ /* 0x008fe20007ffe0ff */
        /* <DEDUP_REMOVED lines=17> */
[----:B------:R-:W-:Y:S01]  /*8f80*/  LOP3.LUT R3, R3, 0x64006400, RZ, 0xfc, !PT ;  /* 0x6400640003037812 */ /* 0x000fe200078efcff */
[----:B------:R-:W-:Y:S01]  /*8f90*/  HADD2 R30, R0, -1032, -1032 ;  /* 0xe408e408001e7430 */ /* 0x000fe20000000000 */
[----:B------:R-:W-:-:S02]  /*8fa0*/  LOP3.LUT R29, R7, 0x64006400, RZ, 0xfc, !PT ;  /* 0x64006400071d7812 */ /* 0x000fc400078efcff */
[----:B------:R-:W-:Y:S01]  /*8fb0*/  LOP3.LUT R38, R34, 0xf000f0, RZ, 0xc0, !PT ;  /* 0x00f000f022267812 */ /* 0x000fe200078ec0ff */
[----:B------:R-:W-:Y:S01]  /*8fc0*/  HADD2.F32 R2, -RZ, R32.H0_H0 ;  /* 0x20000020ff027230 */ /* 0x000fe20000004100 */
        /* <DEDUP_REMOVED lines=8> */
[----:B------:R-:W-:Y:S01]  /*9050*/  SHF.R.U32.HI R43, RZ, 0x8, R33 ;  /* 0x00000008ff2b7819 */ /* 0x000fe20000011621 */
[----:B------:R-:W-:Y:S01]  /*9060*/  HADD2 R33, R3, -1032, -1032 ;  /* 0xe408e40803217430 */ /* 0x000fe20000000000 */
[----:B------:R-:W-:Y:S01]  /*9070*/  LOP3.LUT R35, R4, 0x64006400, RZ, 0xfc, !PT ;  /* 0x6400640004237812 */ /* 0x000fe200078efcff */
[----:B------:R-:W-:Y:S01]  /*9080*/  HADD2.F32 R29, -RZ, R32.H1_H1 ;  /* 0x30000020ff1d7230 */ /* 0x000fe20000004100 */
[----:B------:R-:W-:Y:S01]  /*9090*/  LOP3.LUT R39, R38, 0x64006400, RZ, 0xfc, !PT ;  /* 0x6400640026277812 */ /* 0x000fe200078efcff */
[----:B------:R-:W-:-:S02]  /*90a0*/  HADD2.F32 R4, -RZ, R37.H0_H0 ;  /* 0x20000025ff047230 */ /* 0x000fc40000004100 */
[-C--:B------:R-:W-:Y:S02]  /*90b0*/  HFMA2 R46, R35, R22.reuse.H0_H0, -72, -72 ;  /* 0xd480d480232e7431 */ /* 0x080fe40000040016 */
[--C-:B------:R-:W-:Y:S02]  /*90c0*/  HADD2.F32 R3, -RZ, R33.reuse.H0_H0 ;  /* 0x20000021ff037230 */ /* 0x100fe40000004100 */
[C---:B------:R-:W-:Y:S01]  /*90d0*/  FFMA.FTZ R35, R5.reuse, R2, RZ ;  /* 0x0000000205237223 */ /* 0x040fe200000100ff */
[----:B------:R-:W-:Y:S02]  /*90e0*/  HADD2.F32 R32, -RZ, R33.H1_H1 ;  /* 0x30000021ff207230 */ /* 0x000fe40000004100 */
[C---:B------:R-:W-:Y:S01]  /*90f0*/  FFMA.FTZ R38, R5.reuse, R4, RZ ;  /* 0x0000000405267223 */ /* 0x040fe200000100ff */
[----:B------:R-:W-:Y:S01]  /*9100*/  HADD2.F32 R33, -RZ, R37.H1_H1 ;  /* 0x30000025ff217230 */ /* 0x000fe20000004100 */
[----:B------:R-:W-:Y:S01]  /*9110*/  LOP3.LUT R37, R36, 0x64006400, RZ, 0xfc, !PT ;  /* 0x6400640024257812 */ /* 0x000fe200078efcff */
[----:B------:R-:W-:Y:S01]  /*9120*/  FFMA.FTZ R47, R40, R29, R35 ;  /* 0x0000001d282f7223 */ /* 0x000fe20000010023 */
[----:B------:R-:W-:Y:S01]  /*9130*/  FFMA.FTZ R36, R0, R5, RZ ;  /* 0x0000000500247223 */ /* 0x000fe200000100ff */
[----:B------:R-:W-:Y:S01]  /*9140*/  FFMA.FTZ R51, R5, R3, RZ ;  /* 0x0000000305337223 */ /* 0x000fe200000100ff */
[----:B------:R-:W-:Y:S01]  /*9150*/  LOP3.LUT R35, R34, 0x64006400, RZ, 0xfc, !PT ;  /* 0x6400640022237812 */ /* 0x000fe200078efcff */
[----:B------:R-:W-:-:S02]  /*9160*/  HFMA2 R37, R37, R22.H0_H0, -72, -72 ;  /* 0xd480d48025257431 */ /* 0x000fc40000040016 */
[----:B------:R-:W-:Y:S01]  /*9170*/  FFMA.FTZ R41, R7, R40, R36 ;  /* 0x0000002807297223 */ /* 0x000fe20000010024 */
[C---:B------:R-:W-:Y:S01]  /*9180*/  FFMA.FTZ R48, R40.reuse, R32, R51 ;  /* 0x0000002028307223 */ /* 0x040fe20000010033 */
[----:B------:R-:W-:Y:S01]  /*9190*/  FFMA.FTZ R54, R40, R33, R38 ;  /* 0x0000002128367223 */ /* 0x000fe20000010026 */
[-C--:B------:R-:W-:Y:S02]  /*91a0*/  HFMA2 R39, R39, R22.reuse.H0_H0, -72, -72 ;  /* 0xd480d48027277431 */ /* 0x080fe40000040016 */
[--C-:B------:R-:W-:Y:S02]  /*91b0*/  HADD2.F32 R36, -RZ, R37.reuse.H1_H1 ;  /* 0x30000025ff247230 */ /* 0x100fe40000004100 */
[----:B------:R-:W-:Y:S02]  /*91c0*/  HFMA2 R40, R35, R22.H0_H0, -72, -72 ;  /* 0xd480d48023287431 */ /* 0x000fe40000040016 */
[----:B------:R-:W-:Y:S02]  /*91d0*/  HADD2.F32 R35, -RZ, R37.H0_H0 ;  /* 0x20000025ff237230 */ /* 0x000fe40000004100 */
[----:B------:R-:W-:-:S02]  /*91e0*/  HADD2.F32 R34, -RZ, R46.H0_H0 ;  /* 0x2000002eff227230 */ /* 0x000fc40000004100 */
[--C-:B------:R-:W-:Y:S02]  /*91f0*/  HADD2.F32 R37, -RZ, R39.reuse.H0_H0 ;  /* 0x20000027ff257230 */ /* 0x100fe40000004100 */
[----:B------:R-:W-:Y:S01]  /*9200*/  FFMA.FTZ R52, R44, R35, R47 ;  /* 0x000000232c347223 */ /* 0x000fe2000001002f */
[----:B------:R-:W-:Y:S02]  /*9210*/  HADD2.F32 R38, -RZ, R39.H1_H1 ;  /* 0x30000027ff267230 */ /* 0x000fe40000004100 */
[----:B------:R-:W-:Y:S02]  /*9220*/  HADD2.F32 R39, -RZ, R40.H0_H0 ;  /* 0x20000028ff277230 */ /* 0x000fe40000004100 */
[----:B------:R-:W-:Y:S01]  /*9230*/  FFMA.FTZ R52, R45, R36, R52 ;  /* 0x000000242d347223 */ /* 0x000fe20000010034 */
[----:B------:R-:W-:Y:S02]  /*9240*/  HADD2.F32 R5, -RZ, R46.H1_H1 ;  /* 0x3000002eff057230 */ /* 0x000fe40000004100 */
[----:B------:R-:W-:Y:S01]  /*9250*/  FFMA.FTZ R46, R34, R44, R41 ;  /* 0x0000002c222e7223 */ /* 0x000fe20000010029 */
[----:B------:R-:W-:-:S02]  /*9260*/  HADD2.F32 R40, -RZ, R40.H1_H1 ;  /* 0x30000028ff287230 */ /* 0x000fc40000004100 */
[C---:B------:R-:W-:Y:S01]  /*9270*/  FFMA.FTZ R41, R44.reuse, R37, R48 ;  /* 0x000000252c297223 */ /* 0x040fe20000010030 */
[----:B------:R-:W-:Y:S01]  /*9280*/  FFMA.FTZ R47, R44, R39, R54 ;  /* 0x000000272c2f7223 */ /* 0x000fe20000010036 */
[----:B------:R-:W-:Y:S01]  /*9290*/  FFMA.FTZ R48, R5, R45, R46 ;  /* 0x0000002d05307223 */ /* 0x000fe2000001002e */
[----:B------:R-:W-:Y:S01]  /*92a0*/  LOP3.LUT R44, R43, 0xf000f, RZ, 0xc0, !PT ;  /* 0x000f000f2b2c7812 */ /* 0x000fe200078ec0ff */
        /* <DEDUP_REMOVED lines=188> */
.L_x_1741:
        /* <DEDUP_REMOVED lines=17> */
[----:B------:R-:W-:Y:S02]  /*9f80*/  SHF.R.U32.HI R50, RZ, 0x8, R33 ;  /* 0x00000008ff327819 */ /* 0x000fe40000011621 */
[----:B------:R-:W-:-:S02]  /*9f90*/  LOP3.LUT R2, R2, 0x64006400, RZ, 0xfc, !PT ;  /* 0x6400640002027812 */ /* 0x000fc400078efcff */
[----:B------:R-:W-:Y:S01]  /*9fa0*/  LOP3.LUT R3, R3, 0x64006400, RZ, 0xfc, !PT ;  /* 0x6400640003037812 */ /* 0x000fe200078efcff */
[--C-:B------:R-:W-:Y:S01]  /*9fb0*/  HADD2.F32 R0, -RZ, R30.reuse.H0_H0 ;  /* 0x2000001eff007230 */ /* 0x100fe20000004100 */
[----:B------:R-:W-:Y:S01]  /*9fc0*/  LOP3.LUT R33, R29, 0x64006400, RZ, 0xfc, !PT ;  /* 0x640064001d217812 */ /* 0x000fe200078efcff */
[----:B------:R-:W-:Y:S01]  /*9fd0*/  HADD2.F32 R29, -RZ, R30.H1_H1 ;  /* 0x3000001eff1d7230 */ /* 0x000fe20000004100 */
[----:B------:R-:W-:Y:S01]  /*9fe0*/  LOP3.LUT R4, R32, 0xf000f0, RZ, 0xc0, !PT ;  /* 0x00f000f020047812 */ /* 0x000fe200078ec0ff */
[----:B------:R-:W0:Y:S01]  /*9ff0*/  LDS.64 R30, [UR4+0x18] ;  /* 0x00001804ff1e7984 */ /* 0x000e220008000a00 */
[----:B------:R-:W-:Y:S01]  /*a000*/  LOP3.LUT R38, R34, 0xf000f0, RZ, 0xc0, !PT ;  /* 0x00f000f022267812 */ /* 0x000fe200078ec0ff */
[----:B------:R-:W-:Y:S01]  /*a010*/  HADD2 R36, R33, -1032, -1032 ;  /* 0xe408e40821247430 */ /* 0x000fe20000000000 */
[----:B------:R-:W-:Y:S01]  /*a020*/  SHF.R.U32.HI R51, RZ, 0x8, R34 ;  /* 0x00000008ff337819 */ /* 0x000fe20000011622 */
[----:B------:R-:W-:Y:S01]  /*a030*/  HADD2 R34, R2, -1032, -1032 ;  /* 0xe408e40802227430 */ /* 0x000fe20000000000 */
[----:B------:R-:W-:-:S02]  /*a040*/  LOP3.LUT R40, R35, 0xf000f0, RZ, 0xc0, !PT ;  /* 0x00f000f023287812 */ /* 0x000fc400078ec0ff */
[----:B------:R-:W-:Y:S01]  /*a050*/  SHF.R.U32.HI R52, RZ, 0x8, R35 ;  /* 0x00000008ff347819 */ /* 0x000fe20000011623 */
[----:B------:R-:W-:Y:S01]  /*a060*/  HADD2 R35, R3, -1032, -1032 ;  /* 0xe408e40803237430 */ /* 0x000fe20000000000 */
[----:B------:R-:W-:Y:S01]  /*a070*/  LOP3.LUT R33, R4, 0x64006400, RZ, 0xfc, !PT ;  /* 0x6400640004217812 */ /* 0x000fe200078efcff */
[----:B------:R-:W-:Y:S01]  /*a080*/  HADD2.F32 R2, -RZ, R34.H0_H0 ;  /* 0x20000022ff027230 */ /* 0x000fe20000004100 */
[----:B------:R-:W-:Y:S01]  /*a090*/  LOP3.LUT R39, R38, 0x64006400, RZ, 0xfc, !PT ;  /* 0x6400640026277812 */ /* 0x000fe200078efcff */
[--C-:B------:R-:W-:Y:S01]  /*a0a0*/  HADD2.F32 R4, -RZ, R36.reuse.H0_H0 ;  /* 0x20000024ff047230 */ /* 0x100fe20000004100 */
[----:B------:R-:W-:Y:S01]  /*a0b0*/  LOP3.LUT R37, R37, 0x64006400, RZ, 0xfc, !PT ;  /* 0x6400640025257812 */ /* 0x000fe200078efcff */
[----:B------:R-:W-:Y:S02]  /*a0c0*/  HADD2.F32 R3, -RZ, R35.H0_H0 ;  /* 0x20000023ff037230 */ /* 0x000fe40000004100 */
[----:B------:R-:W-:Y:S02]  /*a0d0*/  HFMA2 R43, R33, R22.H0_H0, -72, -72 ;  /* 0xd480d480212b7431 */ /* 0x000fe40000040016 */
[----:B------:R-:W-:Y:S01]  /*a0e0*/  FFMA.FTZ R38, R0, R5, RZ ;  /* 0x0000000500267223 */ /* 0x000fe200000100ff */
[----:B------:R-:W-:Y:S01]  /*a0f0*/  LOP3.LUT R33, R40, 0x64006400, RZ, 0xfc, !PT ;  /* 0x6400640028217812 */ /* 0x000fe200078efcff */
[----:B------:R-:W-:-:S02]  /*a100*/  HADD2.F32 R36, -RZ, R36.H1_H1 ;  /* 0x30000024ff247230 */ /* 0x000fc40000004100 */
[C---:B------:R-:W-:Y:S01]  /*a110*/  FFMA.FTZ R42, R5.reuse, R2, RZ ;  /* 0x00000002052a7223 */ /* 0x040fe200000100ff */
[C---:B------:R-:W-:Y:S01]  /*a120*/  FFMA.FTZ R48, R5.reuse, R3, RZ ;  /* 0x0000000305307223 */ /* 0x040fe200000100ff */
[----:B------:R-:W-:Y:S02]  /*a130*/  HADD2.F32 R34, -RZ, R34.H1_H1 ;  /* 0x30000022ff227230 */ /* 0x000fe40000004100 */
[----:B------:R-:W-:Y:S01]  /*a140*/  FFMA.FTZ R5, R5, R4, RZ ;  /* 0x0000000405057223 */ /* 0x000fe200000100ff */
[----:B------:R-:W-:Y:S02]  /*a150*/  HADD2.F32 R35, -RZ, R35.H1_H1 ;  /* 0x30000023ff237230 */ /* 0x000fe40000004100 */
[----:B------:R-:W-:Y:S01]  /*a160*/  FFMA.FTZ R44, R29, R41, R38 ;  /* 0x000000291d2c7223 */ /* 0x000fe20000010026 */
[-C--:B------:R-:W-:Y:S02]  /*a170*/  HFMA2 R38, R37, R22.reuse.H0_H0, -72, -72 ;  /* 0xd480d48025267431 */ /* 0x080fe40000040016 */
[----:B------:R-:W-:Y:S01]  /*a180*/  FFMA.FTZ R56, R41, R36, R5 ;  /* 0x0000002429387223 */ /* 0x000fe20000010005 */
[----:B------:R-:W-:-:S02]  /*a190*/  HFMA2 R39, R39, R22.H0_H0, -72, -72 ;  /* 0xd480d48027277431 */ /* 0x000fc40000040016 */
[C---:B------:R-:W-:Y:S01]  /*a1a0*/  FFMA.FTZ R47, R41.reuse, R34, R42 ;  /* 0x00000022292f7223 */ /* 0x040fe2000001002a */
[----:B------:R-:W-:Y:S02]  /*a1b0*/  HFMA2 R33, R33, R22.H0_H0, -72, -72 ;  /* 0xd480d48021217431 */ /* 0x000fe40000040016 */
[----:B------:R-:W-:Y:S01]  /*a1c0*/  FFMA.FTZ R54, R41, R35, R48 ;  /* 0x0000002329367223 */ /* 0x000fe20000010030 */
[--C-:B------:R-:W-:Y:S01]  /*a1d0*/  HADD2.F32 R5, -RZ, R43.reuse.H0_H0 ;  /* 0x2000002bff057230 */ /* 0x100fe20000004100 */
[----:B------:R-:W-:Y:S01]  /*a1e0*/  SHF.R.U32.HI R32, RZ, 0x8, R32 ;  /* 0x00000008ff207819 */ /* 0x000fe20000011620 */
[----:B------:R-:W-:Y:S02]  /*a1f0*/  HADD2.F32 R37, -RZ, R43.H1_H1 ;  /* 0x3000002bff257230 */ /* 0x000fe40000004100 */
[----:B------:R-:W-:Y:S02]  /*a200*/  HADD2.F32 R43, -RZ, R38.H0_H0 ;  /* 0x20000026ff2b7230 */ /* 0x000fe40000004100 */
[----:B------:R-:W-:Y:S01]  /*a210*/  FFMA.FTZ R44, R5, R46, R44 ;  /* 0x0000002e052c7223 */ /* 0x000fe2000001002c */
[----:B------:R-:W-:-:S02]  /*a220*/  HADD2.F32 R41, -RZ, R39.H0_H0 ;  /* 0x20000027ff297230 */ /* 0x000fc40000004100 */
[----:B------:R-:W-:Y:S02]  /*a230*/  HADD2.F32 R40, -RZ, R39.H1_H1 ;  /* 0x30000027ff287230 */ /* 0x000fe40000004100 */
[----:B------:R-:W-:Y:S01]  /*a240*/  FFMA.FTZ R48, R46, R43, R47 ;  /* 0x0000002b2e307223 */ /* 0x000fe2000001002f */
[--C-:B------:R-:W-:Y:S02]  /*a250*/  HADD2.F32 R39, -RZ, R33.reuse.H0_H0 ;  /* 0x20000021ff277230 */ /* 0x100fe40000004100 */
[----:B------:R-:W-:Y:S01]  /*a260*/  FFMA.FTZ R49, R37, R45, R44 ;  /* 0x0000002d25317223 */ /* 0x000fe2000001002c */
[----:B------:R-:W-:Y:S01]  /*a270*/  HADD2.F32 R42, -RZ, R38.H1_H1 ;  /* 0x30000026ff2a7230 */ /* 0x000fe20000004100 */
[----:B------:R-:W-:Y:S01]  /*a280*/  LOP3.LUT R44, R50, 0xf000f, RZ, 0xc0, !PT ;  /* 0x000f000f322c7812 */ /* 0x000fe200078ec0ff */
[----:B------:R-:W-:Y:S02]  /*a290*/  HADD2.F32 R38, -RZ, R33.H1_H1 ;  /* 0x30000021ff267230 */ /* 0x000fe40000004100 */
[C---:B------:R-:W-:Y:S01]  /*a2a0*/  FFMA.FTZ R33, R46.reuse, R41, R54 ;  /* 0x000000292e217223 */ /* 0x040fe20000010036 */
        /* <DEDUP_REMOVED lines=190> */
.L_x_1742:
        /* <DEDUP_REMOVED lines=257> */
.L_x_1743:
        /* <DEDUP_REMOVED lines=61> */
[----:B------:R-:W-:Y:S02]  /*c270*/  HADD2.F32 R40, -RZ, R37.H1_H1 ;  /* 0x30000025ff287230 */ /* 0x000fe40000004100 */
[--C-:B------:R-:W-:Y:S02]  /*c280*/  HADD2.F32 R39, -RZ, R36.reuse.H0_H0 ;  /* 0x20000024ff277230 */ /* 0x100fe40000004100 */
[----:B------:R-:W-:Y:S01]  /*c290*/  FFMA.FTZ R48, R46, R41, R45 ;  /* 0x000000292e307223 */ /* 0x000fe2000001002d */
[----:B------:R-:W-:Y:S02]  /*c2a0*/  HADD2.F32 R37, -RZ, R47.H0_H0 ;  /* 0x2000002fff257230 */ /* 0x000fe40000004100 */
[----:B------:R-:W-:Y:S01]  /*c2b0*/  FFMA.FTZ R49, R35, R43, R44 ;  /* 0x0000002b23317223 */ /* 0x000fe2000001002c */
[----:B------:R-:W-:-:S02]  /*c2c0*/  HADD2.F32 R38, -RZ, R36.H1_H1 ;  /* 0x30000024ff267230 */ /* 0x000fc40000004100 */
        /* <DEDUP_REMOVED lines=36> */
[-C--:B------:R-:W-:Y:S01]  /*c510*/  HFMA2 R60, R51, R22.reuse.H0_H0, -72, -72 ;  /* 0xd480d480333c7431 */ /* 0x080fe20000040016 */
[----:B------:R-:W-:Y:S01]  /*c520*/  LOP3.LUT R53, R52, 0x64006400, RZ, 0xfc, !PT ;  /* 0x6400640034357812 */ /* 0x000fe200078efcff */
[----:B------:R-:W-:Y:S02]  /*c530*/  HADD2.F32 R50, -RZ, R58.H1_H1 ;  /* 0x3000003aff327230 */ /* 0x000fe40000004100 */
[-C--:B------:R-:W-:Y:S02]  /*c540*/  HFMA2 R31, R31, R22.reuse.H0_H0, -72, -72 ;  /* 0xd480d4801f1f7431 */ /* 0x080fe40000040016 */
[----:B------:R-:W-:Y:S01]  /*c550*/  FFMA.FTZ R30, R48, R55, R57 ;  /* 0x00000037301e7223 */ /* 0x000fe20000010039 */
[-C--:B------:R-:W-:Y:S02]  /*c560*/  HFMA2 R43, R43, R22.reuse.H0_H0, -72, -72 ;  /* 0xd480d4802b2b7431 */ /* 0x080fe40000040016 */
[----:B------:R-:W-:Y:S01]  /*c570*/  FFMA.FTZ R56, R55, R49, R56 ;  /* 0x0000003137387223 */ /* 0x000fe20000010038 */
[----:B------:R-:W-:-:S02]  /*c580*/  HFMA2 R66, R53, R22.H0_H0, -72, -72 ;  /* 0xd480d48035427431 */ /* 0x000fc40000040016 */
[----:B------:R-:W-:Y:S02]  /*c590*/  HADD2.F32 R22, -RZ, R62.H1_H1 ;  /* 0x3000003eff167230 */ /* 0x000fe40000004100 */
[C---:B------:R-:W-:Y:S01]  /*c5a0*/  FFMA.FTZ R58, R55.reuse, R50, R61 ;  /* 0x00000032373a7223 */ /* 0x040fe2000001003d */
[----:B------:R-:W-:Y:S02]  /*c5b0*/  HADD2.F32 R53, -RZ, R60.H0_H0 ;  /* 0x2000003cff357230 */ /* 0x000fe40000004100 */
[----:B------:R-:W-:Y:S02]  /*c5c0*/  HADD2.F32 R51, -RZ, R31.H0_H0 ;  /* 0x2000001fff337230 */ /* 0x000fe40000004100 */
[----:B------:R-:W-:Y:S01]  /*c5d0*/  FFMA.FTZ R65, R55, R22, R65 ;  /* 0x0000001637417223 */ /* 0x000fe20000010041 */
[----:B------:R-:W-:Y:S02]  /*c5e0*/  HADD2.F32 R52, -RZ, R43.H0_H0 ;  /* 0x2000002bff347230 */ /* 0x000fe40000004100 */
[----:B------:R-:W-:Y:S01]  /*c5f0*/  FFMA.FTZ R64, R59, R53, R58 ;  /* 0x000000353b407223 */ /* 0x000fe2000001003a */
[----:B------:R-:W-:-:S02]  /*c600*/  HADD2.F32 R54, -RZ, R66.H0_H0 ;  /* 0x20000042ff367230 */ /* 0x000fc40000004100 */
        /* <DEDUP_REMOVED lines=138> */
.L_x_1744:
        /* <DEDUP_REMOVED lines=8> */
.L_x_1740:
        /* <DEDUP_REMOVED lines=9> */
.L_x_1748:
[----:B------:R-:W-:Y:S01]  /*cfc0*/  ISETP.NE.AND P0, PT, R10, R17, PT ;  /* 0x000000110a00720c */ /* 0x000fe20003f05270 */
[----:B------:R-:W0:-:S12]  /*cfd0*/  LDC.64 R6, c[0x0][0x3a8] ;  /* 0x0000ea00ff067b82 */ /* 0x000e180000000a00 */
[----:B-----5:R-:W-:Y:S01]  /*cfe0*/  @!P0 LEA R22, R12, R1, 0x3 ;  /* 0x000000010c168211 */ /* 0x020fe200078e18ff */
[----:B------:R-:W2:Y:S05]  /*cff0*/  @!P0 LDG.E.U16.CONSTANT R21, desc[UR6][R4.64] ;  /* 0x0000000604158981 */ /* 0x000eaa000c1e9500 */
[----:B------:R-:W3:Y:S01]  /*d000*/  @!P0 LDL.64 R22, [R22+0x8] ;  /* 0x0000080016168983 */ /* 0x000ee20000100a00 */
[----:B0-----:R-:W-:-:S03]  /*d010*/  IMAD.WIDE R2, R7, 0x4, R30 ;  /* 0x0000000407027825 */ /* 0x001fc600078e021e */
[----:B------:R-:W5:Y:S01]  /*d020*/  LDG.E.128.CONSTANT R28, desc[UR6][R30.64] ;  /* 0x000000061e1c7981 */ /* 0x000f62000c1e9d00 */
[----:B------:R-:W0:Y:S01]  /*d030*/  S2R R33, SR_CTAID.Y ;  /* 0x0000000000217919 */ /* 0x000e220000002600 */
[----:B------:R-:W-:Y:S02]  /*d040*/  @!P0 IADD3 R0, PT, PT, R12, 0x1, RZ ;  /* 0x000000010c008810 */ /* 0x000fe40007ffe0ff */
[----:B------:R1:W5:Y:S02]  /*d050*/  LDG.E.128.CONSTANT R24, desc[UR6][R2.64] ;  /* 0x0000000602187981 */ /* 0x000364000c1e9d00 */
[----:B------:R-:W-:Y:S01]  /*d060*/  @!P0 MOV R12, R0 ;  /* 0x00000000000c8202 */ /* 0x000fe20000000f00 */
[----:B0-----:R-:W-:-:S05]  /*d070*/  IMAD R6, R33, -0x3, R6 ;  /* 0xfffffffd21067824 */ /* 0x001fca00078e0206 */
[----:B------:R-:W-:Y:S01]  /*d080*/  ISETP.GE.AND P1, PT, R6, 0x1, PT ;  /* 0x000000010600780c */ /* 0x000fe20003f26270 */
[----:B-1----:R-:W-:Y:S01]  /*d090*/  IMAD.WIDE R2, R7, 0x4, R2 ;  /* 0x0000000407027825 */ /* 0x002fe200078e0202 */
[----:B--2---:R-:W-:Y:S02]  /*d0a0*/  @!P0 IADD3 R17, PT, PT, R21, R10, RZ ;  /* 0x0000000a15118210 */ /* 0x004fe40007ffe0ff */
[----:B---3--:R-:W-:Y:S02]  /*d0b0*/  @!P0 PRMT R8, R22, 0x7610, R8 ;  /* 0x0000761016088816 */ /* 0x008fe40000000008 */
[----:B------:R-:W-:Y:S02]  /*d0c0*/  @!P0 PRMT R9, R23, 0x7610, R9 ;  /* 0x0000761017098816 */ /* 0x000fe40000000009 */
[----:B------:R-:W-:Y:S02]  /*d0d0*/  @!P0 PRMT R8, R8, 0x7610, R22 ;  /* 0x0000761008088816 */ /* 0x000fe40000000016 */
[----:B------:R-:W-:-:S03]  /*d0e0*/  @!P0 PRMT R9, R9, 0x7610, R23 ;  /* 0x0000761009098816 */ /* 0x000fc60000000017 */
[----:B------:R-:W-:Y:S05]  /*d0f0*/  @!P1 BRA `(.L_x_1747) ;  /* 0x0000001c002c9947 */ /* 0x000fea0003800000 */
        /* <DEDUP_REMOVED lines=9> */
[----:B------:R-:W-:Y:S02]  /*d190*/  SHF.R.U32.HI R29, RZ, 0xe, R24 ;  /* 0x0000000eff1d7819 */ /* 0x000fe40000011618 */
        /* <DEDUP_REMOVED lines=18> */
[C---:B------:R-:W-:Y:S02]  /*d2c0*/  LOP3.LUT R43, R27.reuse, 0x380038, RZ, 0xc0, !PT ;  /* 0x003800381b2b7812 */ /* 0x040fe400078ec0ff */
[----:B------:R-:W-:Y:S02]  /*d2d0*/  SHF.R.U32.HI R88, RZ, 0x6, R27 ;  /* 0x00000006ff587819 */ /* 0x000fe4000001161b */
[----:B------:R-:W-:Y:S02]  /*d2e0*/  LOP3.LUT R80, R27, 0x70007, RZ, 0xc0, !PT ;  /* 0x000700071b507812 */ /* 0x000fe400078ec0ff */
[----:B------:R-:W-:-:S02]  /*d2f0*/  LOP3.LUT R33, R33, 0x10001, RZ, 0xc0, !PT ;  /* 0x0001000121217812 */ /* 0x000fc400078ec0ff */
[----:B------:R-:W-:Y:S02]  /*d300*/  LOP3.LUT R26, R32, 0x20002, R29, 0xf8, !PT ;  /* 0x00020002201a7812 */ /* 0x000fe400078ef81d */
[----:B------:R-:W-:Y:S02]  /*d310*/  LOP3.LUT R40, R34, 0x20002, R35, 0xf8, !PT ;  /* 0x0002000222287812 */ /* 0x000fe400078ef823 */
[----:B------:R-:W-:Y:S02]  /*d320*/  LOP3.LUT R29, R39, 0x20002, R44, 0xf8, !PT ;  /* 0x00020002271d7812 */ /* 0x000fe400078ef82c */
[C---:B------:R-:W-:Y:S02]  /*d330*/  LOP3.LUT R38, R30.reuse, 0x380038, RZ, 0xc0, !PT ;  /* 0x003800381e267812 */ /* 0x040fe400078ec0ff */
[----:B------:R-:W-:Y:S02]  /*d340*/  SHF.R.U32.HI R73, RZ, 0x6, R30 ;  /* 0x00000006ff497819 */ /* 0x000fe4000001161e */
[----:B------:R-:W-:-:S02]  /*d350*/  LOP3.LUT R81, R30, 0x70007, RZ, 0xc0, !PT ;  /* 0x000700071e517812 */ /* 0x000fc400078ec0ff */
        /* <DEDUP_REMOVED lines=35> */
[----:B------:R-:W-:Y:S01]  /*d590*/  LOP3.LUT R0, R69, 0x380038, RZ, 0xc0, !PT ;  /* 0x0038003845007812 */ /* 0x000fe200078ec0ff */
[-C--:B------:R-:W-:Y:S01]  /*d5a0*/  HFMA2 R72, R21, R42.reuse.H0_H0, -132, -132 ;  /* 0xd820d82015487431 */ /* 0x080fe2000004002a */
[----:B------:R-:W-:Y:S01]  /*d5b0*/  SHF.R.U32.HI R33, RZ, 0xd, R20 ;  /* 0x0000000dff217819 */ /* 0x000fe20000011614 */
[----:B------:R-:W-:Y:S01]  /*d5c0*/  HFMA2 R70, R23, R42.H0_H0, -132, -132 ;  /* 0xd820d82017467431 */ /* 0x000fe2000004002a */
[----:B------:R-:W-:-:S02]  /*d5d0*/  LOP3.LUT R24, R20, 0x380038, RZ, 0xc0, !PT ;  /* 0x0038003814187812 */ /* 0x000fc400078ec0ff */
[----:B------:R-:W-:Y:S02]  /*d5e0*/  SHF.R.U32.HI R32, RZ, 0x6, R20 ;  /* 0x00000006ff207819 */ /* 0x000fe40000011614 */
[----:B------:R-:W-:Y:S02]  /*d5f0*/  LOP3.LUT R85, R20, 0x70007, RZ, 0xc0, !PT ;  /* 0x0007000714557812 */ /* 0x000fe400078ec0ff */
[----:B------:R-:W-:Y:S02]  /*d600*/  LOP3.LUT R90, R29, 0x40004, R90, 0xf8, !PT ;  /* 0x000400041d5a7812 */ /* 0x000fe400078ef85a */
        /* <DEDUP_REMOVED lines=12> */
[----:B------:R-:W-:Y:S02]  /*d6d0*/  SHF.R.U32.HI R35, RZ, 0xd, R22 ;  /* 0x0000000dff237819 */ /* 0x000fe40000011616 */
[----:B------:R-:W-:-:S02]  /*d6e0*/  LOP3.LUT R39, R22, 0x380038, RZ, 0xc0, !PT ;  /* 0x0038003816277812 */ /* 0x000fc400078ec0ff */
[----:B------:R-:W-:Y:S02]  /*d6f0*/  SHF.R.U32.HI R93, RZ, 0x6, R22 ;  /* 0x00000006ff5d7819 */ /* 0x000fe40000011616 */
        /* <DEDUP_REMOVED lines=8> */
[----:B------:R-:W0:Y:S01]  /*d780*/  LDS.128 R28, [UR4+-0xa0] ;  /* 0xffff6004ff1c7984 */ /* 0x000e220008000c00 */
[----:B------:R-:W-:Y:S01]  /*d790*/  LOP3.LUT R34, R25, 0x40004, R34, 0xf8, !PT ;  /* 0x0004000419227812 */ /* 0x000fe200078ef822 */
        /* <DEDUP_REMOVED lines=21> */
[----:B------:R-:W-:Y:S01]  /*d8f0*/  LOP3.LUT R35, R40, 0x40004, R35, 0xf8, !PT ;  /* 0x0004000428237812 */ /* 0x000fe200078ef823 */
[----:B------:R-:W-:Y:S01]  /*d900*/  HFMA2 R40, R20, R37.H0_H0, -20, -20 ;  /* 0xcd00cd0014287431 */ /* 0x000fe20000040025 */
[----:B------:R-:W-:-:S02]  /*d910*/  LOP3.LUT R24, R94, 0x380038, RZ, 0xc0, !PT ;  /* 0x003800385e187812 */ /* 0x000fc400078ec0ff */
[----:B------:R-:W-:Y:S01]  /*d920*/  LOP3.LUT R41, R44, 0x64006400, RZ, 0xfc, !PT ;  /* 0x640064002c297812 */ /* 0x000fe200078efcff */
[-C--:B------:R-:W-:Y:S01]  /*d930*/  HFMA2 R44, R25, R42.reuse.H0_H0, -132, -132 ;  /* 0xd820d820192c7431 */ /* 0x080fe2000004002a */
[----:B------:R-:W-:Y:S02]  /*d940*/  LOP3.LUT R20, R21, 0x64006400, RZ, 0xfc, !PT ;  /* 0x6400640015147812 */ /* 0x000fe400078efcff */
[----:B------:R-:W-:Y:S01]  /*d950*/  LOP3.LUT R22, R23, 0x64006400, RZ, 0xfc, !PT ;  /* 0x6400640017167812 */ /* 0x000fe200078efcff */
[----:B------:R-:W-:Y:S01]  /*d960*/  HFMA2 R50, R41, R42.H0_H0, -132, -132 ;  /* 0xd820d82029327431 */ /* 0x000fe2000004002a */
[----:B------:R-:W-:Y:S01]  /*d970*/  LOP3.LUT R33, R26, 0x40004, R33, 0xf8, !PT ;  /* 0x000400041a217812 */ /* 0x000fe200078ef821 */
        /* <DEDUP_REMOVED lines=64> */
[----:B------:R-:W0:Y:S01]  /*dd80*/  LDS.128 R24, [UR4+-0x80] ;  /* 0xffff8004ff187984 */ /* 0x000e220008000c00 */
        /* <DEDUP_REMOVED lines=24> */
[----:B------:R-:W1:Y:S01]  /*df10*/  LDS.128 R28, [UR4+-0x70] ;  /* 0xffff9004ff1c7984 */ /* 0x000e620008000c00 */
        /* <DEDUP_REMOVED lines=20> */
[----:B------:R-:W-:Y:S01]  /*e060*/  HADD2 R89, R87, -1028, -1028 ;  /* 0xe404e40457597430 */ /* 0x000fe20000000000 */
        /* <DEDUP_REMOVED lines=19> */
[----:B------:R-:W-:Y:S02]  /*e1a0*/  HFMA2 R20, R56, R27, R95 ;  /* 0x0000001b38147231 */ /* 0x000fe4000000005f */
[----:B------:R-:W-:Y:S01]  /*e1b0*/  HADD2 R99, R32, -1028, -1028 ;  /* 0xe404e40420637430 */ /* 0x000fe20000000000 */
[----:B------:R-:W-:Y:S01]  /*e1c0*/  LOP3.LUT R33, R33, 0x64006400, RZ, 0xfc, !PT ;  /* 0x6400640021217812 */ /* 0x000fe200078efcff */
[----:B------:R-:W-:Y:S01]  /*e1d0*/  HADD2 R97, R92, -1028, -1028 ;  /* 0xe404e4045c617430 */ /* 0x000fe20000000000 */
[----:B------:R-:W-:Y:S01]  /*e1e0*/  LOP3.LUT R34, R34, 0x64006400, RZ, 0xfc, !PT ;  /* 0x6400640022227812 */ /* 0x000fe200078efcff */
[----:B------:R-:W-:Y:S02]  /*e1f0*/  HADD2 R95, R93, -1028, -1028 ;  /* 0xe404e4045d5f7430 */ /* 0x000fe40000000000 */
[----:B-1----:R-:W-:-:S02]  /*e200*/  HFMA2 R24, R99, R28, R20 ;  /* 0x0000001c63187231 */ /* 0x002fc40000000014 */
[----:B------:R-:W-:Y:S01]  /*e210*/  HFMA2 R25, R50, R27, R25 ;  /* 0x0000001b32197231 */ /* 0x000fe20000000019 */
[----:B------:R-:W-:Y:S01]  /*e220*/  LOP3.LUT R35, R35, 0x64006400, RZ, 0xfc, !PT ;  /* 0x6400640023237812 */ /* 0x000fe200078efcff */
        /* <DEDUP_REMOVED lines=33> */
[----:B------:R-:W2:Y:S01]  /*e440*/  LDS.128 R28, [UR4] ;  /* 0x00000004ff1c7984 */ /* 0x000ea20008000c00 */
        /* <DEDUP_REMOVED lines=80> */
[----:B------:R-:W-:Y:S02]  /*e950*/  HFMA2 R33, R75, R20, RZ.H0_H0 ;  /* 0x000000144b217231 */ /* 0x000fe400000400ff */
[-C--:B------:R-:W-:Y:S02]  /*e960*/  HFMA2 R81, R72, R21.reuse, R81 ;  /* 0x0000001548517231 */ /* 0x080fe40000000051 */
[-C--:B------:R-:W-:Y:S02]  /*e970*/  HFMA2 R70, R70, R21.reuse, R35 ;  /* 0x0000001546467231 */ /* 0x080fe40000000023 */
[-C--:B------:R-:W-:Y:S02]  /*e980*/  HFMA2 R68, R68, R21.reuse, R34 ;  /* 0x0000001544447231 */ /* 0x080fe40000000022 */
[----:B------:R-:W-:-:S02]  /*e990*/  HFMA2 R21, R66, R21, R33 ;  /* 0x0000001542157231 */ /* 0x000fc40000000021 */
[-C--:B------:R-:W-:Y:S01]  /*e9a0*/  HFMA2 R81, R83, R22.reuse, R81 ;  /* 0x0000001653517231 */ /* 0x080fe20000000051 */
[----:B------:R-:W0:Y:S01]  /*e9b0*/  LDS.128 R32, [UR4+0x90] ;  /* 0x00009004ff207984 */ /* 0x000e220008000c00 */
        /* <DEDUP_REMOVED lines=63> */
.L_x_1747:
[----:B------:R-:W-:Y:S01]  /*edb0*/  IADD3 R10, PT, PT, R10, 0x20, RZ ;  /* 0x000000200a0a7810 */ /* 0x000fe20007ffe0ff */
[----:B------:R-:W-:Y:S01]  /*edc0*/  UIADD3 UR4, UPT, UPT, UR4, 0x40, URZ ;  /* 0x0000004004047890 */ /* 0x000fe2000fffe0ff */
[----:B------:R-:W-:Y:S01]  /*edd0*/  IADD3 R4, P1, PT, R4, 0x80, RZ ;  /* 0x0000008004047810 */ /* 0x000fe20007f3e0ff */
[----:B-----5:R-:W-:Y:S01]  /*ede0*/  IMAD.WIDE R30, R7, 0x4, R2 ;  /* 0x00000004071e7825 */ /* 0x020fe200078e0202 */
[----:B------:R-:W-:Y:S02]  /*edf0*/  ISETP.GE.AND P0, PT, R10, R19, PT ;  /* 0x000000130a00720c */ /* 0x000fe40003f06270 */
[----:B------:R-:W-:-:S11]  /*ee00*/  IADD3.X R5, PT, PT, RZ, R5, RZ, P1, !PT ;  /* 0x00000005ff057210 */ /* 0x000fd60000ffe4ff */
[----:B------:R-:W-:Y:S05]  /*ee10*/  @!P0 BRA `(.L_x_1748) ;  /* 0xffffffe000688947 */ /* 0x000fea000383ffff */
.L_x_1746:
[----:B------:R-:W-:-:S13]  /*ee20*/  ISETP.GT.AND P0, PT, R6, RZ, PT ;  /* 0x000000ff0600720c */ /* 0x000fda0003f04270 */
[----:B------:R-:W-:Y:S05]  /*ee30*/  @!P0 EXIT ;  /* 0x000000000000894d */ /* 0x000fea0003800000 */
[----:B------:R-:W1:Y:S01]  /*ee40*/  S2R R0, SR_CTAID.X ;  /* 0x0000000000007919 */ /* 0x000e620000002500 */
[----:B------:R-:W2:Y:S01]  /*ee50*/  S2UR UR4, SR_CTAID.Y ;  /* 0x00000000000479c3 */ /* 0x000ea20000002600 */
[----:B0-----:R-:W1:Y:S07]  /*ee60*/  S2R R3, SR_TID.X ;  /* 0x0000000000037919 */ /* 0x001e6e0000002100 */
[----:B------:R-:W0:Y:S01]  /*ee70*/  LDC.64 R4, c[0x0][0x3a0] ;  /* 0x0000e800ff047b82 */ /* 0x000e220000000a00 */
[----:B-1----:R-:W-:Y:S01]  /*ee80*/  LEA R0, R0, R3, 0x6 ;  /* 0x0000000300007211 */ /* 0x002fe200078e30ff */
[----:B--2---:R-:W-:-:S03]  /*ee90*/  IMAD R3, R7, UR4, RZ ;  /* 0x0000000407037c24 */ /* 0x004fc6000f8e02ff */
[----:B------:R-:W-:-:S05]  /*eea0*/  SHF.L.U32 R0, R0, 0x2, RZ ;  /* 0x0000000200007819 */ /* 0x000fca00000006ff */
[----:B------:R-:W-:-:S04]  /*eeb0*/  IMAD R3, R3, 0x3, R0 ;  /* 0x0000000303037824 */ /* 0x000fc800078e0200 */
        /* <DEDUP_REMOVED lines=8> */
.L_x_1752:
[----:B------:R-:W0:Y:S02]  /*ef40*/  LDS R2, [R0] ;  /* 0x0000000000027984 */ /* 0x000e240000000800 */
[----:B0-----:R-:W-:-:S05]  /*ef50*/  HADD2 R3, R2, R18 ;  /* 0x0000001202037230 */ /* 0x001fca0000000000 */
[----:B------:R-:W0:Y:S02]  /*ef60*/  ATOMS.CAST.SPIN P0, [R0], R2, R3 ;  /* 0x000000020000758d */ /* 0x000e240001800003 */
[----:B0-----:R-:W-:Y:S05]  /*ef70*/  @!P0 BRA `(.L_x_1752) ;  /* 0xfffffffc00f08947 */ /* 0x001fea000383ffff */
[----:B------:R-:W-:Y:S05]  /*ef80*/  BRA `(.L_x_1750) ;  /* 0x00000000000c7947 */ /* 0x000fea0003800000 */
.L_x_1751:
[----:B------:R-:W2:Y:S02]  /*ef90*/  LD.E R0, desc[UR6][R4.64] ;  /* 0x0000000604007980 */ /* 0x000ea4000c101900 */
[----:B--2---:R-:W-:-:S05]  /*efa0*/  IADD3 R3, PT, PT, R18, R0, RZ ;  /* 0x0000000012037210 */ /* 0x004fca0007ffe0ff */
[----:B------:R0:W-:Y:S02]  /*efb0*/  ST.E desc[UR6][R4.64], R3 ;  /* 0x0000000304007985 */ /* 0x0001e4000c101906 */
.L_x_1750:
[----:B------:R-:W-:Y:S05]  /*efc0*/  BSYNC.RECONVERGENT B0 ;  /* 0x0000000000007941 */ /* 0x000fea0003800200 */
.L_x_1749:
[----:B------:R1:W-:Y:S01]  /*efd0*/  ATOM.E.ADD.F16x2.RN.STRONG.GPU P0, RZ, desc[UR6][R4.64+0x4], R11 ;  /* 0x8000040b04ff79a2 */ /* 0x0003e2000c10e106 */
[----:B------:R-:W-:Y:S04]  /*efe0*/  BSSY.RECONVERGENT B0, `(.L_x_1753) ;  /* 0x000000e000007945 */ /* 0x000fe80003800200 */
[----:B-1----:R-:W-:Y:S05]  /*eff0*/  @P0 BRA `(.L_x_1754) ;  /* 0x0000000000300947 */ /* 0x002fea0003800000 */
[----:B------:R-:W1:Y:S02]  /*f000*/  QSPC.E.S P0, RZ, [R4+0x4] ;  /* 0x0000040004ff73aa */ /* 0x000e640000000500 */
[----:B-1----:R-:W-:Y:S05]  /*f010*/  @!P0 BRA `(.L_x_1755) ;  /* 0x00000000001c8947 */ /* 0x002fea0003800000 */
[----:B------:R-:W-:-:S04]  /*f020*/  MOV R2, R4 ;  /* 0x0000000400027202 */ /* 0x000fc80000000f00 */
[----:B------:R-:W-:-:S07]  /*f030*/  MOV R0, R2 ;  /* 0x0000000200007202 */ /* 0x000fce0000000f00 */
.L_x_1756:
[----:B------:R-:W0:Y:S02]  /*f040*/  LDS R2, [R0+0x4] ;  /* 0x0000040000027984 */ /* 0x000e240000000800 */
[----:B0-----:R-:W-:-:S05]  /*f050*/  HFMA2 R3, R2, 1, 1, R11 ;  /* 0x3c003c0002037831 */ /* 0x001fca000000000b */
[----:B------:R-:W0:Y:S02]  /*f060*/  ATOMS.CAST.SPIN P0, [R0+0x4], R2, R3 ;  /* 0x000004020000758d */ /* 0x000e240001800003 */
[----:B0-----:R-:W-:Y:S05]  /*f070*/  @!P0 BRA `(.L_x_1756) ;  /* 0xfffffffc00f08947 */ /* 0x001fea000383ffff */
[----:B------:R-:W-:Y:S05]  /*f080*/  BRA `(.L_x_1754) ;  /* 0x00000000000c7947 */ /* 0x000fea0003800000 */
.L_x_1755:
[----:B------:R-:W0:Y:S02]  /*f090*/  LD.E R0, desc[UR6][R4.64+0x4] ;  /* 0x0000040604007980 */ /* 0x000e24000c101900 */
[----:B0-----:R-:W-:-:S05]  /*f0a0*/  IADD3 R3, PT, PT, R11, R0, RZ ;  /* 0x000000000b037210 */ /* 0x001fca0007ffe0ff */
[----:B------:R1:W-:Y:S02]  /*f0b0*/  ST.E desc[UR6][R4.64+0x4], R3 ;  /* 0x0000040304007985 */ /* 0x0003e4000c101906 */
.L_x_1754:
[----:B------:R-:W-:Y:S05]  /*f0c0*/  BSYNC.RECONVERGENT B0 ;  /* 0x0000000000007941 */ /* 0x000fea0003800200 */
.L_x_1753:
        /* <DEDUP_REMOVED lines=10> */
.L_x_1760:
[----:B------:R-:W0:Y:S02]  /*f170*/  LDS R2, [R0] ;  /* 0x0000000000027984 */ /* 0x000e240000000800 */
[----:B0-----:R-:W-:-:S05]  /*f180*/  HADD2 R3, R2, R13 ;  /* 0x0000000d02037230 */ /* 0x001fca0000000000 */
[----:B------:R-:W0:Y:S02]  /*f190*/  ATOMS.CAST.SPIN P0, [R0], R2, R3 ;  /* 0x000000020000758d */ /* 0x000e240001800003 */
[----:B0-----:R-:W-:Y:S05]  /*f1a0*/  @!P0 BRA `(.L_x_1760) ;  /* 0xfffffffc00f08947 */ /* 0x001fea000383ffff */
[----:B------:R-:W-:Y:S05]  /*f1b0*/  BRA `(.L_x_1758) ;  /* 0x00000000000c7947 */ /* 0x000fea0003800000 */
.L_x_1759:
[----:B------:R-:W2:Y:S02]  /*f1c0*/  LD.E R0, desc[UR6][R4.64] ;  /* 0x0000000604007980 */ /* 0x000ea4000c101900 */
[----:B--2---:R-:W-:-:S05]  /*f1d0*/  IADD3 R3, PT, PT, R13, R0, RZ ;  /* 0x000000000d037210 */ /* 0x004fca0007ffe0ff */
[----:B------:R0:W-:Y:S02]  /*f1e0*/  ST.E desc[UR6][R4.64], R3 ;  /* 0x0000000304007985 */ /* 0x0001e4000c101906 */
.L_x_1758:
[----:B------:R-:W-:Y:S05]  /*f1f0*/  BSYNC.RECONVERGENT B0 ;  /* 0x0000000000007941 */ /* 0x000fea0003800200 */
.L_x_1757:
[----:B------:R1:W-:Y:S01]  /*f200*/  ATOM.E.ADD.F16x2.RN.STRONG.GPU P0, RZ, desc[UR6][R4.64+0x4], R14 ;  /* 0x8000040e04ff79a2 */ /* 0x0003e2000c10e106 */
[----:B------:R-:W-:Y:S04]  /*f210*/  BSSY.RECONVERGENT B0, `(.L_x_1761) ;  /* 0x000000e000007945 */ /* 0x000fe80003800200 */
[----:B-1----:R-:W-:Y:S05]  /*f220*/  @P0 BRA `(.L_x_1762) ;  /* 0x0000000000300947 */ /* 0x002fea0003800000 */
[----:B------:R-:W1:Y:S02]  /*f230*/  QSPC.E.S P0, RZ, [R4+0x4] ;  /* 0x0000040004ff73aa */ /* 0x000e640000000500 */
[----:B-1----:R-:W-:Y:S05]  /*f240*/  @!P0 BRA `(.L_x_1763) ;  /* 0x00000000001c8947 */ /* 0x002fea0003800000 */
[----:B------:R-:W-:-:S04]  /*f250*/  MOV R2, R4 ;  /* 0x0000000400027202 */ /* 0x000fc80000000f00 */
[----:B------:R-:W-:-:S07]  /*f260*/  MOV R0, R2 ;  /* 0x0000000200007202 */ /* 0x000fce0000000f00 */
.L_x_1764:
[----:B------:R-:W0:Y:S02]  /*f270*/  LDS R2, [R0+0x4] ;  /* 0x0000040000027984 */ /* 0x000e240000000800 */
[----:B0-----:R-:W-:-:S05]  /*f280*/  HFMA2 R3, R2, 1, 1, R14 ;  /* 0x3c003c0002037831 */ /* 0x001fca000000000e */
[----:B------:R-:W0:Y:S02]  /*f290*/  ATOMS.CAST.SPIN P0, [R0+0x4], R2, R3 ;  /* 0x000004020000758d */ /* 0x000e240001800003 */
[----:B0-----:R-:W-:Y:S05]  /*f2a0*/  @!P0 BRA `(.L_x_1764) ;  /* 0xfffffffc00f08947 */ /* 0x001fea000383ffff */
[----:B------:R-:W-:Y:S05]  /*f2b0*/  BRA `(.L_x_1762) ;  /* 0x00000000000c7947 */ /* 0x000fea0003800000 */
.L_x_1763:
[----:B------:R-:W0:Y:S02]  /*f2c0*/  LD.E R0, desc[UR6][R4.64+0x4] ;  /* 0x0000040604007980 */ /* 0x000e24000c101900 */
[----:B0-----:R-:W-:-:S05]  /*f2d0*/  IADD3 R3, PT, PT, R14, R0, RZ ;  /* 0x000000000e037210 */ /* 0x001fca0007ffe0ff */
[----:B------:R1:W-:Y:S02]  /*f2e0*/  ST.E desc[UR6][R4.64+0x4], R3 ;  /* 0x0000040304007985 */ /* 0x0003e4000c101906 */
.L_x_1762:
[----:B------:R-:W-:Y:S05]  /*f2f0*/  BSYNC.RECONVERGENT B0 ;  /* 0x0000000000007941 */ /* 0x000fea0003800200 */
.L_x_1761:
        /* <DEDUP_REMOVED lines=10> */
.L_x_1768:
[----:B------:R-:W0:Y:S02]  /*f3a0*/  LDS R2, [R0] ;  /* 0x0000000000027984 */ /* 0x000e240000000800 */
[----:B0-----:R-:W-:-:S05]  /*f3b0*/  HADD2 R3, R2, R15 ;  /* 0x0000000f02037230 */ /* 0x001fca0000000000 */
[----:B------:R-:W0:Y:S02]  /*f3c0*/  ATOMS.CAST.SPIN P0, [R0], R2, R3 ;  /* 0x000000020000758d */ /* 0x000e240001800003 */
[----:B0-----:R-:W-:Y:S05]  /*f3d0*/  @!P0 BRA `(.L_x_1768) ;  /* 0xfffffffc00f08947 */ /* 0x001fea000383ffff */
[----:B------:R-:W-:Y:S05]  /*f3e0*/  BRA `(.L_x_1766) ;  /* 0x00000000000c7947 */ /* 0x000fea0003800000 */
.L_x_1767:
[----:B------:R-:W2:Y:S02]  /*f3f0*/  LD.E R0, desc[UR6][R4.64] ;  /* 0x0000000604007980 */ /* 0x000ea4000c101900 */
[----:B--2---:R-:W-:-:S05]  /*f400*/  IADD3 R3, PT, PT, R15, R0, RZ ;  /* 0x000000000f037210 */ /* 0x004fca0007ffe0ff */
[----:B------:R0:W-:Y:S02]  /*f410*/  ST.E desc[UR6][R4.64], R3 ;  /* 0x0000000304007985 */ /* 0x0001e4000c101906 */
.L_x_1766:
[----:B------:R-:W-:Y:S05]  /*f420*/  BSYNC.RECONVERGENT B0 ;  /* 0x0000000000007941 */ /* 0x000fea0003800200 */
.L_x_1765:
[----:B------:R1:W-:Y:S02]  /*f430*/  ATOM.E.ADD.F16x2.RN.STRONG.GPU P0, RZ, desc[UR6][R4.64+0x4], R16 ;  /* 0x8000041004ff79a2 */ /* 0x0003e4000c10e106 */
[----:B-1----:R-:W-:Y:S05]  /*f440*/  @P0 EXIT ;  /* 0x000000000000094d */ /* 0x002fea0003800000 */
[----:B------:R-:W1:Y:S02]  /*f450*/  QSPC.E.S P0, RZ, [R4+0x4] ;  /* 0x0000040004ff73aa */ /* 0x000e640000000500 */
[----:B-1----:R-:W-:Y:S05]  /*f460*/  @!P0 BRA `(.L_x_1769) ;  /* 0x00000000001c8947 */ /* 0x002fea0003800000 */
[----:B------:R-:W-:-:S04]  /*f470*/  MOV R2, R4 ;  /* 0x0000000400027202 */ /* 0x000fc80000000f00 */
[----:B------:R-:W-:-:S07]  /*f480*/  MOV R0, R2 ;  /* 0x0000000200007202 */ /* 0x000fce0000000f00 */
.L_x_1770:
[----:B------:R-:W0:Y:S02]  /*f490*/  LDS R2, [R0+0x4] ;  /* 0x0000040000027984 */ /* 0x000e240000000800 */
[----:B0-----:R-:W-:-:S05]  /*f4a0*/  HFMA2 R3, R2, 1, 1, R16 ;  /* 0x3c003c0002037831 */ /* 0x001fca0000000010 */
[----:B------:R-:W0:Y:S02]  /*f4b0*/  ATOMS.CAST.SPIN P0, [R0+0x4], R2, R3 ;  /* 0x000004020000758d */ /* 0x000e240001800003 */
[----:B0-----:R-:W-:Y:S05]  /*f4c0*/  @!P0 BRA `(.L_x_1770) ;  /* 0xfffffffc00f08947 */ /* 0x001fea000383ffff */
[----:B------:R-:W-:Y:S05]  /*f4d0*/  EXIT ;  /* 0x000000000000794d */ /* 0x000fea0003800000 */
.L_x_1769:
[----:B------:R-:W0:Y:S02]  /*f4e0*/  LD.E R0, desc[UR6][R4.64+0x4] ;  /* 0x0000040604007980 */ /* 0x000e24000c101900 */
[----:B0-----:R-:W-:-:S05]  /*f4f0*/  IADD3 R3, PT, PT, R16, R0, RZ ;  /* 0x0000000010037210 */ /* 0x001fca0007ffe0ff */
[----:B------:R-:W-:Y:S01]  /*f500*/  ST.E desc[UR6][R4.64+0x4], R3 ;  /* 0x0000040304007985 */ /* 0x000fe2000c101906 */
[----:B------:R-:W-:Y:S05]  /*f510*/  EXIT ;  /* 0x000000000000794d */ /* 0x000fea0003800000 */
.L_x_1771:
        /* <DEDUP_REMOVED lines=14> */
.L_x_4496:


//--------------------- .text._Z23gemm_half_q_half_kernelILi3ELi176ELb0ELb0ELi64EEvPK6__halfPKjS4_S2_PS0_iiiiPKtS7_iiiiiibS2_i --------------------------
	.section	.text._Z23gemm_half_q_half_kernelILi3ELi176ELb0ELb0ELi64EEvPK6__halfPKjS4_S2_PS0_iiiiPKtS7_iiiiiibS2_i,"ax",@progbits
	.align	128
        .global         _Z23gemm_half_q_half_kernelILi3ELi176ELb0ELb0ELi64EEvPK6__halfPKjS4_S2_PS0_iiiiPKtS7_iiiiiibS2_i
        .type           _Z23gemm_half_q_half_kernelILi3ELi176ELb0ELb0ELi64EEvPK6__halfPKjS4_S2_PS0_iiiiPKtS7_iiiiiibS2_i,@function
        .size           _Z23gemm_half_q_half_kernelILi3ELi176ELb0ELb0ELi64EEvPK6__halfPKjS4_S2_PS0_iiiiPKtS7_iiiiiibS2_i,(.L_x_4497 - _Z23gemm_half_q_half_kernelILi3ELi176ELb0ELb0ELi64EEvPK6__halfPKjS4_S2_PS0_iiiiPKtS7_iiiiiibS2_i)
        .other          _Z23gemm_half_q_half_kernelILi3ELi176ELb0ELb0ELi64EEvPK6__halfPKjS4_S2_PS0_iiiiPKtS7_iiiiiibS2_i,@"STO_CUDA_ENTRY STV_DEFAULT"
_Z23gemm_half_q_half_kernelILi3ELi176ELb0ELb0ELi64EEvPK6__halfPKjS4_S2_PS0_iiiiPKtS7_iiiiiibS2_i:
.text._Z23gemm_half_q_half_kernelILi3ELi176ELb0ELb0ELi64EEvPK6__halfPKjS4_S2_PS0_iiiiPKtS7_iiiiiibS2_i:
        /* <DEDUP_REMOVED lines=50> */
.L_x_1777:
        /* <DEDUP_REMOVED lines=15> */
[C---:B------:R-:W-:Y:S02]  /*0410*/  LEA R14, P2, R22.reuse, UR4, 0x1 ;  /* 0x00000004160e7c11 */ /* 0x040fe4000f8408ff */
        /* <DEDUP_REMOVED lines=16> */
.L_x_1776:
        /* <DEDUP_REMOVED lines=20> */
.L_x_1778:
[----:B------:R-:W-:-:S13]  /*0660*/  ISETP.EQ.AND P1, PT, R19, RZ, PT ;  /* 0x000000ff1300720c */ /* 0x000fda0003f22270 */
[----:B------:R-:W-:Y:S05]  /*0670*/  @!P0 BRA P1, `(.L_x_1773) ;  /* 0x00000004007c8947 */ /* 0x000fea0000800000 */
.L_x_1775:
        /* <DEDUP_REMOVED lines=12> */
.L_x_1774:
        /* <DEDUP_REMOVED lines=17> */
.L_x_1781:
        /* <DEDUP_REMOVED lines=32> */
.L_x_1780:
        /* <DEDUP_REMOVED lines=21> */
.L_x_1782:
[----:B------:R-:W-:-:S13]  /*0ba0*/  ISETP.NE.OR P0, PT, R19, RZ, P0 ;  /* 0x000000ff1300720c */ /* 0x000fda0000705670 */
[----:B------:R-:W-:Y:S05]  /*0bb0*/  @!P0 BRA `(.L_x_1773) ;  /* 0x00000000002c8947 */ /* 0x000fea0003800000 */
.L_x_1779:
        /* <DEDUP_REMOVED lines=11> */
.L_x_1773:
[----:B------:R-:W-:Y:S05]  /*0c70*/  BSYNC.RECONVERGENT B0 ;  /* 0x0000000000007941 */ /* 0x000fea0003800200 */
.L_x_1772:
[----:B------:R-:W1:Y:S02]  /*0c80*/  LDC R19, c[0x0][0x3ac] ;  /* 0x0000eb00ff137b82 */ /* 0x000e640000000800 */
[----:B-1----:R-:W-:-:S13]  /*0c90*/  ISETP.GE.AND P0, PT, R4, R19, PT ;  /* 0x000000130400720c */ /* 0x002fda0003f06270 */
        /* <DEDUP_REMOVED lines=18> */
[----:B------:R-:W1:Y:S01]  /*0dc0*/  LDC.64 R20, c[0x0][0x3a0] ;  /* 0x0000e800ff147b82 */ /* 0x000e620000000a00 */
[----:B------:R-:W-:-:S13]  /*0dd0*/  PLOP3.LUT P0, PT, PT, PT, PT, 0x8, 0x80 ;  /* 0x000000000080781c */ /* 0x000fda0003f0e170 */
.L_x_1786:
[CC--:B--2---:R-:W-:Y:S01]  /*0de0*/  IADD3 R12, PT, PT, R5.reuse, R19.reuse, RZ ;  /* 0x00000013050c7210 */ /* 0x0c4fe20007ffe0ff */
[--C-:B01----:R-:W-:Y:S01]  /*0df0*/  IMAD.WIDE R8, R5, 0x2, R20.reuse ;  /* 0x0000000205087825 */ /* 0x103fe200078e0214 */
[----:B------:R-:W-:Y:S02]  /*0e00*/  IADD3 R7, PT, PT, R7, 0x4, RZ ;  /* 0x0000000407077810 */ /* 0x000fe40007ffe0ff */
[CC--:B------:R-:W-:Y:S01]  /*0e10*/  IADD3 R14, PT, PT, R12.reuse, R19.reuse, RZ ;  /* 0x000000130c0e7210 */ /* 0x0c0fe20007ffe0ff */
[--C-:B------:R-:W-:Y:S01]  /*0e20*/  IMAD.WIDE R12, R12, 0x2, R20.reuse ;  /* 0x000000020c0c7825 */ /* 0x100fe200078e0214 */
[----:B------:R2:W-:Y:S01]  /*0e30*/  STG.E.64 desc[UR6][R8.64], RZ ;  /* 0x000000ff08007986 */ /* 0x0005e2000c101b06 */
[----:B------:R-:W-:Y:S02]  /*0e40*/  ISETP.GE.AND P1, PT, R7, -0x3, PT ;  /* 0xfffffffd0700780c */ /* 0x000fe40003f26270 */
[CC--:B-----5:R-:W-:Y:S01]  /*0e50*/  IADD3 R10, PT, PT, R14.reuse, R19.reuse, RZ ;  /* 0x000000130e0a7210 */ /* 0x0e0fe20007ffe0ff */
[--C-:B------:R-:W-:Y:S01]  /*0e60*/  IMAD.WIDE R14, R14, 0x2, R20.reuse ;  /* 0x000000020e0e7825 */ /* 0x100fe200078e0214 */
[----:B------:R2:W-:Y:S02]  /*0e70*/  STG.E.64 desc[UR6][R12.64], RZ ;  /* 0x000000ff0c007986 */ /* 0x0005e4000c101b06 */
[C---:B------:R-:W-:Y:S01]  /*0e80*/  IADD3 R5, PT, PT, R10.reuse, R19, RZ ;  /* 0x000000130a057210 */ /* 0x040fe20007ffe0ff */
[----:B------:R-:W-:Y:S01]  /*0e90*/  IMAD.WIDE R16, R10, 0x2, R20 ;  /* 0x000000020a107825 */ /* 0x000fe200078e0214 */
[----:B------:R2:W-:Y:S04]  /*0ea0*/  STG.E.64 desc[UR6][R14.64], RZ ;  /* 0x000000ff0e007986 */ /* 0x0005e8000c101b06 */
[----:B------:R2:W-:Y:S01]  /*0eb0*/  STG.E.64 desc[UR6][R16.64], RZ ;  /* 0x000000ff10007986 */ /* 0x0005e2000c101b06 */
[----:B------:R-:W-:Y:S05]  /*0ec0*/  @!P1 BRA `(.L_x_1786) ;  /* 0xfffffffc00c49947 */ /* 0x000fea000383ffff */
.L_x_1785:
[----:B--2---:R-:W-:-:S04]  /*0ed0*/  IADD3 R8, PT, PT, RZ, -R7, RZ ;  /* 0x80000007ff087210 */ /* 0x004fc80007ffe0ff */
[----:B------:R-:W-:-:S13]  /*0ee0*/  ISETP.GT.AND P1, PT, R8, 0x1, PT ;  /* 0x000000010800780c */ /* 0x000fda0003f24270 */
[----:B------:R-:W-:Y:S05]  /*0ef0*/  @!P1 BRA `(.L_x_1787) ;  /* 0x0000000000249947 */ /* 0x000fea0003800000 */
[----:B------:R-:W0:Y:S01]  /*0f00*/  LDC.64 R12, c[0x0][0x3a0] ;  /* 0x0000e800ff0c7b82 */ /* 0x000e220000000a00 */
[-C--:B-----5:R-:W-:Y:S02]  /*0f10*/  IADD3 R10, PT, PT, R5, R19.reuse, RZ ;  /* 0x00000013050a7210 */ /* 0x0a0fe40007ffe0ff */
[----:B------:R-:W-:Y:S02]  /*0f20*/  PLOP3.LUT P0, PT, PT, PT, PT, 0x8, 0x80 ;  /* 0x000000000080781c */ /* 0x000fe40003f0e170 */
[----:B------:R-:W-:Y:S01]  /*0f30*/  IADD3 R7, PT, PT, R7, 0x2, RZ ;  /* 0x0000000207077810 */ /* 0x000fe20007ffe0ff */
[----:B0-----:R-:W-:Y:S01]  /*0f40*/  IMAD.WIDE R8, R5, 0x2, R12 ;  /* 0x0000000205087825 */ /* 0x001fe200078e020c */
[----:B------:R-:W-:-:S03]  /*0f50*/  IADD3 R5, PT, PT, R10, R19, RZ ;  /* 0x000000130a057210 */ /* 0x000fc60007ffe0ff */
[----:B------:R-:W-:Y:S01]  /*0f60*/  IMAD.WIDE R12, R10, 0x2, R12 ;  /* 0x000000020a0c7825 */ /* 0x000fe200078e020c */
[----:B------:R1:W-:Y:S04]  /*0f70*/  STG.E.64 desc[UR6][R8.64], RZ ;  /* 0x000000ff08007986 */ /* 0x0003e8000c101b06 */
[----:B------:R1:W-:Y:S02]  /*0f80*/  STG.E.64 desc[UR6][R12.64], RZ ;  /* 0x000000ff0c007986 */ /* 0x0003e4000c101b06 */
.L_x_1787:
[----:B------:R-:W-:-:S13]  /*0f90*/  ISETP.NE.OR P0, PT, R7, RZ, P0 ;  /* 0x000000ff0700720c */ /* 0x000fda0000705670 */
[----:B------:R-:W-:Y:S05]  /*0fa0*/  @!P0 BRA `(.L_x_1783) ;  /* 0x00000000001c8947 */ /* 0x000fea0003800000 */
.L_x_1784:
[----:B01----:R-:W0:Y:S02]  /*0fb0*/  LDC.64 R8, c[0x0][0x3a0] ;  /* 0x0000e800ff087b82 */ /* 0x003e240000000a00 */
.L_x_1788:
[----:B0-----:R-:W-:Y:S01]  /*0fc0*/  IMAD.WIDE R12, R5, 0x2, R8 ;  /* 0x00000002050c7825 */ /* 0x001fe200078e0208 */
[----:B------:R-:W-:Y:S02]  /*0fd0*/  IADD3 R7, PT, PT, R7, 0x1, RZ ;  /* 0x0000000107077810 */ /* 0x000fe40007ffe0ff */
[----:B------:R-:W-:Y:S02]  /*0fe0*/  IADD3 R5, PT, PT, R5, R19, RZ ;  /* 0x0000001305057210 */ /* 0x000fe40007ffe0ff */
[----:B------:R2:W-:Y:S01]  /*0ff0*/  STG.E.64 desc[UR6][R12.64], RZ ;  /* 0x000000ff0c007986 */ /* 0x0005e2000c101b06 */
[----:B------:R-:W-:-:S13]  /*1000*/  ISETP.NE.AND P0, PT, R7, RZ, PT ;  /* 0x000000ff0700720c */ /* 0x000fda0003f05270 */
[----:B--2---:R-:W-:Y:S05]  /*1010*/  @P0 BRA `(.L_x_1788) ;  /* 0xfffffffc00e80947 */ /* 0x004fea000383ffff */
.L_x_1783:
[----:B------:R-:W2:Y:S01]  /*1020*/  LDC.64 R14, c[0x0][0x3b8] ;  /* 0x0000ee00ff0e7b82 */ /* 0x000ea20000000a00 */
[----:B01----:R-:W-:-:S05]  /*1030*/  SHF.L.U32 R9, R2, 0x7, RZ ;  /* 0x0000000702097819 */ /* 0x003fca00000006ff */
[----:B--2---:R-:W-:-:S05]  /*1040*/  IMAD.WIDE.U32 R8, R9, 0x2, R14 ;  /* 0x0000000209087825 */ /* 0x004fca00078e000e */
        /* <DEDUP_REMOVED lines=12> */
.L_x_1790:
        /* <DEDUP_REMOVED lines=16> */
[----:B------:R-:W-:Y:S02]  /*1210*/  LOP3.LUT R22, R17, 0xf, RZ, 0xc0, !PT ;  /* 0x0000000f11167812 */ /* 0x000fe400078ec0ff */
[----:B------:R-:W-:Y:S02]  /*1220*/  LOP3.LUT R8, R8, 0xf, RZ, 0xc0, !PT ;  /* 0x0000000f08087812 */ /* 0x000fe400078ec0ff */
[--C-:B------:R-:W-:Y:S02]  /*1230*/  SHF.R.U32.HI R23, RZ, 0x4, R17.reuse ;  /* 0x00000004ff177819 */ /* 0x100fe40000011611 */
[----:B------:R-:W-:Y:S01]  /*1240*/  SHF.R.U32.HI R17, RZ, 0xc, R17 ;  /* 0x0000000cff117819 */ /* 0x000fe20000011611 */
[----:B------:R-:W-:Y:S01]  /*1250*/  IMAD R9, R8, R8, R8 ;  /* 0x0000000808097224 */ /* 0x000fe200078e0208 */
[----:B------:R-:W-:-:S02]  /*1260*/  LOP3.LUT R23, R23, 0xf, RZ, 0xc0, !PT ;  /* 0x0000000f17177812 */ /* 0x000fc400078ec0ff */
[----:B------:R-:W-:Y:S01]  /*1270*/  LOP3.LUT R17, R17, 0xf, RZ, 0xc0, !PT ;  /* 0x0000000f11117812 */ /* 0x000fe200078ec0ff */
[----:B------:R-:W-:Y:S01]  /*1280*/  IMAD R25, R22, R22, R22 ;  /* 0x0000001616197224 */ /* 0x000fe200078e0216 */
[----:B------:R-:W-:Y:S01]  /*1290*/  IADD3 R9, PT, PT, R8, 0x1, R9 ;  /* 0x0000000108097810 */ /* 0x000fe20007ffe009 */
[----:B0-----:R-:W-:Y:S02]  /*12a0*/  IMAD R12, R23, R23, R23 ;  /* 0x00000017170c7224 */ /* 0x001fe400078e0217 */
[----:B------:R-:W-:Y:S01]  /*12b0*/  IMAD R8, R17, R17, R17 ;  /* 0x0000001111087224 */ /* 0x000fe200078e0211 */
[----:B------:R-:W-:Y:S02]  /*12c0*/  IADD3 R25, PT, PT, R22, 0x1, R25 ;  /* 0x0000000116197810 */ /* 0x000fe40007ffe019 */
[----:B------:R-:W-:Y:S02]  /*12d0*/  IADD3 R12, PT, PT, R23, 0x1, R12 ;  /* 0x00000001170c7810 */ /* 0x000fe40007ffe00c */
[----:B------:R-:W-:Y:S01]  /*12e0*/  IADD3 R17, PT, PT, R17, 0x1, R8 ;  /* 0x0000000111117810 */ /* 0x000fe20007ffe008 */
[----:B------:R-:W-:Y:S08]  /*12f0*/  I2F.F16 R9, R9 ;  /* 0x0000000900097306 */ /* 0x000ff00000200c00 */
[----:B------:R-:W0:Y:S08]  /*1300*/  I2F.F16 R8, R17 ;  /* 0x0000001100087306 */ /* 0x000e300000200c00 */
[----:B------:R-:W-:Y:S08]  /*1310*/  I2F.F16 R25, R25 ;  /* 0x0000001900197306 */ /* 0x000ff00000200c00 */
[----:B------:R-:W1:Y:S01]  /*1320*/  I2F.F16 R12, R12 ;  /* 0x0000000c000c7306 */ /* 0x000e620000200c00 */
[----:B0-----:R-:W-:-:S05]  /*1330*/  PRMT R8, R9, 0x5410, R8 ;  /* 0x0000541009087816 */ /* 0x001fca0000000008 */
[----:B----4-:R-:W-:Y:S01]  /*1340*/  HMUL2 R23, R8, R13.H0_H0 ;  /* 0x2000000d08177232 */ /* 0x010fe20000000000 */
[----:B------:R-:W-:Y:S02]  /*1350*/  LEA R8, R10, R1, 0x3 ;  /* 0x000000010a087211 */ /* 0x000fe400078e18ff */
[----:B-1----:R-:W-:-:S05]  /*1360*/  PRMT R12, R25, 0x5410, R12 ;  /* 0x00005410190c7816 */ /* 0x002fca000000000c */
[----:B------:R-:W-:Y:S01]  /*1370*/  HMUL2 R22, R12, R13.H0_H0 ;  /* 0x2000000d0c167232 */ /* 0x000fe20000000000 */
[----:B---3--:R-:W-:-:S04]  /*1380*/  IADD3 R18, PT, PT, R21, R18, RZ ;  /* 0x0000001215127210 */ /* 0x008fc80007ffe0ff */
[----:B------:R0:W-:Y:S01]  /*1390*/  STL.64 [R8], R22 ;  /* 0x0000001608007387 */ /* 0x0001e20000100a00 */
[----:B------:R-:W-:Y:S02]  /*13a0*/  ISETP.GE.AND P0, PT, R18, R3, PT ;  /* 0x000000031200720c */ /* 0x000fe40003f06270 */
[----:B------:R-:W-:-:S11]  /*13b0*/  IADD3 R10, PT, PT, R10, 0x1, RZ ;  /* 0x000000010a0a7810 */ /* 0x000fd60007ffe0ff */
[----:B0-----:R-:W-:Y:S05]  /*13c0*/  @!P0 BRA `(.L_x_1790) ;  /* 0xfffffffc00508947 */ /* 0x001fea000383ffff */
.L_x_1789:
[----:B------:R0:W5:Y:S01]  /*13d0*/  LDL.64 R8, [R1] ;  /* 0x0000000001087983 */ /* 0x0001620000100a00 */
[----:B------:R-:W1:Y:S01]  /*13e0*/  LDCU UR8, c[0x0][0x3c8] ;  /* 0x00007900ff0877ac */ /* 0x000e620008000800 */
[----:B------:R-:W-:Y:S01]  /*13f0*/  HFMA2 R7, -RZ, RZ, 0, 0 ;  /* 0x00000000ff077431 */ /* 0x000fe200000001ff */
[----:B------:R-:W-:Y:S02]  /*1400*/  CS2R R12, SRZ ;  /* 0x00000000000c7805 */ /* 0x000fe4000001ff00 */
[----:B------:R-:W-:Y:S01]  /*1410*/  MOV R18, RZ ;  /* 0x000000ff00127202 */ /* 0x000fe20000000f00 */
[----:B------:R-:W2:Y:S01]  /*1420*/  LDCU UR4, c[0x0][0x3cc] ;  /* 0x00007980ff0477ac */ /* 0x000ea20008000800 */
        /* <DEDUP_REMOVED lines=21> */
.L_x_1791:
[----:B------:R-:W-:Y:S05]  /*1580*/  @!P1 BRA `(.L_x_1792) ;  /* 0x00000000001c9947 */ /* 0x000fea0003800000 */
[----:B-----5:R-:W0:Y:S02]  /*1590*/  LDC R10, c[0x0][0x3d0] ;  /* 0x0000f400ff0a7b82 */ /* 0x020e240000000800 */
[----:B0-----:R-:W-:-:S04]  /*15a0*/  VIMNMX R5, PT, PT, R11, R10, PT ;  /* 0x0000000a0b057248 */ /* 0x001fc80003fe0100 */
[----:B------:R-:W-:-:S04]  /*15b0*/  IADD3 R5, PT, PT, R5, -UR4, RZ ;  /* 0x8000000405057c10 */ /* 0x000fc8000fffe0ff */
[----:B------:R-:W-:-:S04]  /*15c0*/  SHF.R.S32.HI R10, RZ, 0x1f, R5 ;  /* 0x0000001fff0a7819 */ /* 0x000fc80000011405 */
[----:B------:R-:W-:-:S04]  /*15d0*/  LEA.HI R10, R10, R5, RZ, 0x5 ;  /* 0x000000050a0a7211 */ /* 0x000fc800078f28ff */
[----:B------:R-:W-:-:S04]  /*15e0*/  SHF.R.S32.HI R10, RZ, 0x5, R10 ;  /* 0x00000005ff0a7819 */ /* 0x000fc8000001140a */
[----:B------:R-:W-:-:S07]  /*15f0*/  LEA R7, R10, R10, 0x2 ;  /* 0x0000000a0a077211 */ /* 0x000fce00078e10ff */
.L_x_1792:
[----:B------:R-:W-:Y:S05]  /*1600*/  @!P2 BRA `(.L_x_1793) ;  /* 0x00000000001ca947 */ /* 0x000fea0003800000 */
[----:B-----5:R-:W0:Y:S02]  /*1610*/  LDC R10, c[0x0][0x3d4] ;  /* 0x0000f500ff0a7b82 */ /* 0x020e240000000800 */
[----:B0-----:R-:W-:-:S04]  /*1620*/  VIMNMX R5, PT, PT, R11, R10, PT ;  /* 0x0000000a0b057248 */ /* 0x001fc80003fe0100 */
[----:B------:R-:W-:-:S04]  /*1630*/  IADD3 R5, PT, PT, R5, -UR5, RZ ;  /* 0x8000000505057c10 */ /* 0x000fc8000fffe0ff */
[----:B------:R-:W-:-:S04]  /*1640*/  SHF.R.S32.HI R10, RZ, 0x1f, R5 ;  /* 0x0000001fff0a7819 */ /* 0x000fc80000011405 */
[----:B------:R-:W-:-:S04]  /*1650*/  LEA.HI R10, R10, R5, RZ, 0x5 ;  /* 0x000000050a0a7211 */ /* 0x000fc800078f28ff */
[----:B------:R-:W-:-:S04]  /*1660*/  SHF.R.S32.HI R10, RZ, 0x5, R10 ;  /* 0x00000005ff0a7819 */ /* 0x000fc8000001140a */
[----:B------:R-:W-:-:S07]  /*1670*/  SHF.L.U32 R12, R10, 0x2, RZ ;  /* 0x000000020a0c7819 */ /* 0x000fce00000006ff */
.L_x_1793:
        /* <DEDUP_REMOVED lines=8> */
.L_x_1794:
        /* <DEDUP_REMOVED lines=8> */
.L_x_1795:
        /* <DEDUP_REMOVED lines=8> */
[----:B------:R-:W-:-:S02]  /*1800*/  PRMT R98, R9, 0x7610, R9 ;  /* 0x0000761009627816 */ /* 0x000fc40000000009 */
[----:B------:R-:W-:Y:S01]  /*1810*/  MOV R12, RZ ;  /* 0x000000ff000c7202 */ /* 0x000fe20000000f00 */
        /* <DEDUP_REMOVED lines=11> */
[----:B------:R-:W-:Y:S02]  /*18d0*/  IADD3 R4, PT, PT, R11, R16, RZ ;  /* 0x000000100b047210 */ /* 0x000fe40007ffe0ff */
[----:B------:R-:W-:-:S02]  /*18e0*/  IADD3.X R33, PT, PT, R5, UR11, RZ, P1, !PT ;  /* 0x0000000b05217c10 */ /* 0x000fc40008ffe4ff */
[----:B------:R-:W-:Y:S02]  /*18f0*/  PRMT R8, RZ, 0x5410, RZ ;  /* 0x00005410ff087816 */ /* 0x000fe400000000ff */
[----:B------:R-:W-:Y:S02]  /*1900*/  PRMT R7, RZ, 0x5410, RZ ;  /* 0x00005410ff077816 */ /* 0x000fe400000000ff */
[----:B------:R-:W-:Y:S02]  /*1910*/  PRMT R6, RZ, 0x5410, RZ ;  /* 0x00005410ff067816 */ /* 0x000fe400000000ff */
[----:B------:R-:W-:Y:S02]  /*1920*/  PRMT R5, RZ, 0x5410, RZ ;  /* 0x00005410ff057816 */ /* 0x000fe400000000ff */
        /* <DEDUP_REMOVED lines=11> */
.L_x_1801:
[----:B------:R-:W-:Y:S02]  /*19e0*/  ISETP.NE.AND P1, PT, R11, R4, PT ;  /* 0x000000040b00720c */ /* 0x000fe40003f25270 */
[----:B------:R-:W-:Y:S02]  /*19f0*/  MOV R16, R32 ;  /* 0x0000002000107202 */ /* 0x000fe40000000f00 */
[----:B------:R-:W-:-:S05]  /*1a00*/  MOV R17, R33 ;  /* 0x0000002100117202 */ /* 0x000fca0000000f00 */
[----:B0----5:R0:W5:Y:S04]  /*1a10*/  LDG.E.128.CONSTANT R24, desc[UR6][R16.64] ;  /* 0x0000000610187981 */ /* 0x021168000c1e9d00 */
[----:B------:R-:W-:Y:S02]  /*1a20*/  @!P1 LEA R2, R12, R1, 0x3 ;  /* 0x000000010c029211 */ /* 0x000fe400078e18ff */
[----:B------:R-:W-:Y:S02]  /*1a30*/  @!P1 MOV R14, R28 ;  /* 0x0000001c000e9202 */ /* 0x000fe40000000f00 */
[----:B------:R-:W-:Y:S01]  /*1a40*/  @!P1 MOV R15, R31 ;  /* 0x0000001f000f9202 */ /* 0x000fe20000000f00 */
[----:B------:R-:W2:Y:S04]  /*1a50*/  @!P1 LDL.64 R20, [R2+0x8] ;  /* 0x0000080002149983 */ /* 0x000ea80000100a00 */
[----:B------:R-:W3:Y:S01]  /*1a60*/  @!P1 LDG.E.U16.CONSTANT R14, desc[UR6][R14.64] ;  /* 0x000000060e0e9981 */ /* 0x000ee2000c1e9500 */
[----:B------:R-:W-:-:S02]  /*1a70*/  ISETP.GE.AND P0, PT, R47, 0x1, PT ;  /* 0x000000012f00780c */ /* 0x000fc40003f06270 */
[----:B------:R-:W-:Y:S01]  /*1a80*/  @!P1 IADD3 R0, PT, PT, R12, 0x1, RZ ;  /* 0x000000010c009810 */ /* 0x000fe20007ffe0ff */
[----:B------:R-:W-:-:S03]  /*1a90*/  IMAD.WIDE R32, R19, 0x4, R16 ;  /* 0x0000000413207825 */ /* 0x000fc600078e0210 */
[----:B------:R-:W-:Y:S02]  /*1aa0*/  @!P1 MOV R12, R0 ;  /* 0x00000000000c9202 */ /* 0x000fe40000000f00 */
[----:B--2---:R-:W-:Y:S02]  /*1ab0*/  @!P1 PRMT R95, R20, 0x7610, R95 ;  /* 0x00007610145f9816 */ /* 0x004fe4000000005f */
[----:B------:R-:W-:Y:S02]  /*1ac0*/  @!P1 PRMT R98, R21, 0x7610, R98 ;  /* 0x0000761015629816 */ /* 0x000fe40000000062 */
[----:B------:R-:W-:Y:S02]  /*1ad0*/  @!P1 PRMT R95, R95, 0x7610, R20 ;  /* 0x000076105f5f9816 */ /* 0x000fe40000000014 */
[----:B------:R-:W-:Y:S02]  /*1ae0*/  @!P1 PRMT R98, R98, 0x7610, R21 ;  /* 0x0000761062629816 */ /* 0x000fe40000000015 */
[----:B---3--:R-:W-:Y:S01]  /*1af0*/  @!P1 IADD3 R4, PT, PT, R14, R11, RZ ;  /* 0x0000000b0e049210 */ /* 0x008fe20007ffe0ff */
[----:B0-----:R-:W-:Y:S06]  /*1b00*/  @!P0 BRA `(.L_x_1797) ;  /* 0x0000001000cc8947 */ /* 0x001fec0003800000 */
[----:B------:R-:W2:Y:S01]  /*1b10*/  LDG.E.128.CONSTANT R20, desc[UR6][R32.64] ;  /* 0x0000000620147981 */ /* 0x000ea2000c1e9d00 */
[C---:B-----5:R-:W-:Y:S02]  /*1b20*/  LEA.HI R44, R24.reuse, 0xffffff80, RZ, 0x8 ;  /* 0xffffff80182c7811 */ /* 0x060fe400078f40ff */
[C---:B------:R-:W-:Y:S02]  /*1b30*/  LEA.HI R43, R25.reuse, 0xffffff80, RZ, 0x8 ;  /* 0xffffff80192b7811 */ /* 0x040fe400078f40ff */
[----:B------:R-:W-:Y:S02]  /*1b40*/  LOP3.LUT R0, R25, 0xff, RZ, 0xc0, !PT ;  /* 0x000000ff19007812 */ /* 0x000fe400078ec0ff */
[----:B------:R-:W-:Y:S01]  /*1b50*/  LOP3.LUT R13, R24, 0xff, RZ, 0xc0, !PT ;  /* 0x000000ff180d7812 */ /* 0x000fe200078ec0ff */
[----:B------:R-:W0:Y:S01]  /*1b60*/  I2F.F16 R44, R44 ;  /* 0x0000002c002c7306 */ /* 0x000e220000200c00 */
[----:B------:R-:W-:Y:S02]  /*1b70*/  SHF.R.U32.HI R15, RZ, 0x8, R24 ;  /* 0x00000008ff0f7819 */ /* 0x000fe40000011618 */
[----:B------:R-:W-:-:S02]  /*1b80*/  SHF.R.U32.HI R37, RZ, 0x8, R25 ;  /* 0x00000008ff257819 */ /* 0x000fc40000011619 */
[----:B------:R-:W-:Y:S02]  /*1b90*/  SHF.R.U32.HI R24, RZ, 0x10, R24 ;  /* 0x00000010ff187819 */ /* 0x000fe40000011618 */
[----:B------:R-:W-:Y:S01]  /*1ba0*/  SHF.R.U32.HI R25, RZ, 0x10, R25 ;  /* 0x00000010ff197819 */ /* 0x000fe20000011619 */
[----:B------:R-:W-:Y:S01]  /*1bb0*/  I2F.F16 R43, R43 ;  /* 0x0000002b002b7306 */ /* 0x000fe20000200c00 */
[----:B------:R-:W-:Y:S02]  /*1bc0*/  LOP3.LUT R24, R24, 0xff, RZ, 0xc0, !PT ;  /* 0x000000ff18187812 */ /* 0x000fe400078ec0ff */
[----:B------:R-:W-:Y:S02]  /*1bd0*/  LOP3.LUT R25, R25, 0xff, RZ, 0xc0, !PT ;  /* 0x000000ff19197812 */ /* 0x000fe400078ec0ff */
[----:B------:R-:W-:Y:S02]  /*1be0*/  IADD3 R38, PT, PT, R24, -0x80, RZ ;  /* 0xffffff8018267810 */ /* 0x000fe40007ffe0ff */
[----:B------:R-:W-:Y:S01]  /*1bf0*/  IADD3 R39, PT, PT, R25, -0x80, RZ ;  /* 0xffffff8019277810 */ /* 0x000fe20007ffe0ff */
[----:B0-----:R-:W-:Y:S01]  /*1c00*/  HADD2.F32 R44, -RZ, R44.H0_H0 ;  /* 0x2000002cff2c7230 */ /* 0x001fe20000004100 */
[----:B------:R-:W0:Y:S01]  /*1c10*/  LDS.64 R24, [UR4] ;  /* 0x00000004ff187984 */ /* 0x000e220008000a00 */
[----:B------:R-:W-:Y:S01]  /*1c20*/  LOP3.LUT R15, R15, 0xff, RZ, 0xc0, !PT ;  /* 0x000000ff0f0f7812 */ /* 0x000fe200078ec0ff */
[----:B------:R-:W-:Y:S01]  /*1c30*/  I2F.F16 R38, R38 ;  /* 0x0000002600267306 */ /* 0x000fe20000200c00 */
[----:B------:R-:W-:-:S02]  /*1c40*/  SHF.R.U32.HI R45, RZ, 0x10, R27 ;  /* 0x00000010ff2d7819 */ /* 0x000fc4000001161b */
[----:B------:R-:W-:Y:S02]  /*1c50*/  IADD3 R15, PT, PT, R15, -0x80, RZ ;  /* 0xffffff800f0f7810 */ /* 0x000fe40007ffe0ff */
[C---:B------:R-:W-:Y:S02]  /*1c60*/  LEA.HI R41, R27.reuse, 0xffffff80, RZ, 0x8 ;  /* 0xffffff801b297811 */ /* 0x040fe400078f40ff */
[----:B------:R-:W-:Y:S01]  /*1c70*/  LOP3.LUT R2, R27, 0xff, RZ, 0xc0, !PT ;  /* 0x000000ff1b027812 */ /* 0x000fe200078ec0ff */
[----:B------:R1:W-:Y:S01]  /*1c80*/  I2F.F16 R36, R15 ;  /* 0x0000000f00247306 */ /* 0x0003e20000200c00 */
[----:B------:R-:W-:Y:S02]  /*1c90*/  LOP3.LUT R45, R45, 0xff, RZ, 0xc0, !PT ;  /* 0x000000ff2d2d7812 */ /* 0x000fe400078ec0ff */
[C---:B------:R-:W-:Y:S02]  /*1ca0*/  LEA.HI R42, R26.reuse, 0xffffff80, RZ, 0x8 ;  /* 0xffffff801a2a7811 */ /* 0x040fe400078f40ff */
[----:B------:R-:W-:-:S02]  /*1cb0*/  LOP3.LUT R14, R26, 0xff, RZ, 0xc0, !PT ;  /* 0x000000ff1a0e7812 */ /* 0x000fc400078ec0ff */
[--C-:B------:R-:W-:Y:S01]  /*1cc0*/  SHF.R.U32.HI R40, RZ, 0x8, R26.reuse ;  /* 0x00000008ff287819 */ /* 0x100fe2000001161a */
[----:B------:R-:W-:Y:S01]  /*1cd0*/  I2F.F16 R39, R39 ;  /* 0x0000002700277306 */ /* 0x000fe20000200c00 */
[----:B-1----:R-:W-:Y:S02]  /*1ce0*/  SHF.R.U32.HI R15, RZ, 0x8, R27 ;  /* 0x00000008ff0f7819 */ /* 0x002fe4000001161b */
[----:B------:R-:W-:Y:S02]  /*1cf0*/  SHF.R.U32.HI R26, RZ, 0x10, R26 ;  /* 0x00000010ff1a7819 */ /* 0x000fe4000001161a */
[----:B------:R-:W-:Y:S02]  /*1d00*/  LOP3.LUT R15, R15, 0xff, RZ, 0xc0, !PT ;  /* 0x000000ff0f0f7812 */ /* 0x000fe400078ec0ff */
[----:B------:R-:W-:Y:S01]  /*1d10*/  IADD3 R49, PT, PT, R45, -0x80, RZ ;  /* 0xffffff802d317810 */ /* 0x000fe20007ffe0ff */
[----:B------:R-:W1:Y:S01]  /*1d20*/  I2F.F16 R42, R42 ;  /* 0x0000002a002a7306 */ /* 0x000e620000200c00 */
[----:B------:R-:W-:-:S02]  /*1d30*/  IADD3 R27, PT, PT, R15, -0x80, RZ ;  /* 0xffffff800f1b7810 */ /* 0x000fc40007ffe0ff */
[----:B------:R-:W-:Y:S02]  /*1d40*/  LOP3.LUT R37, R37, 0xff, RZ, 0xc0, !PT ;  /* 0x000000ff25257812 */ /* 0x000fe400078ec0ff */
[----:B------:R-:W-:Y:S02]  /*1d50*/  IADD3 R0, PT, PT, R0, -0x80, RZ ;  /* 0xffffff8000007810 */ /* 0x000fe40007ffe0ff */
[----:B------:R-:W-:Y:S01]  /*1d60*/  IADD3 R13, PT, PT, R13, -0x80, RZ ;  /* 0xffffff800d0d7810 */ /* 0x000fe20007ffe0ff */
[----:B------:R-:W-:Y:S01]  /*1d70*/  I2F.F16 R59, R27 ;  /* 0x0000001b003b7306 */ /* 0x000fe20000200c00 */
[----:B------:R-:W-:Y:S02]  /*1d80*/  IADD3 R14, PT, PT, R14, -0x80, RZ ;  /* 0xffffff800e0e7810 */ /* 0x000fe40007ffe0ff */
[----:B------:R-:W-:Y:S02]  /*1d90*/  IADD3 R2, PT, PT, R2, -0x80, RZ ;  /* 0xffffff8002027810 */ /* 0x000fe40007ffe0ff */
[----:B------:R-:W-:Y:S01]  /*1da0*/  LOP3.LUT R26, R26, 0xff, RZ, 0xc0, !PT ;  /* 0x000000ff1a1a7812 */ /* 0x000fe200078ec0ff */
[----:B0-----:R-:W-:Y:S01]  /*1db0*/  HADD2.F32 R56, -RZ, R24.H1_H1 ;  /* 0x30000018ff387230 */ /* 0x001fe20000004100 */
[----:B------:R-:W-:Y:S01]  /*1dc0*/  LOP3.LUT R40, R40, 0xff, RZ, 0xc0, !PT ;  /* 0x000000ff28287812 */ /* 0x000fe200078ec0ff */
[----:B------:R-:W0:Y:S01]  /*1dd0*/  I2F.F16 R0, R0 ;  /* 0x0000000000007306 */ /* 0x000e220000200c00 */
[----:B------:R-:W-:Y:S01]  /*1de0*/  IADD3 R37, PT, PT, R37, -0x80, RZ ;  /* 0xffffff8025257810 */ /* 0x000fe20007ffe0ff */
[----:B------:R-:W-:Y:S01]  /*1df0*/  HADD2.F32 R53, -RZ, R25.H0_H0 ;  /* 0x20000019ff357230 */ /* 0x000fe20000004100 */
[----:B------:R-:W-:Y:S01]  /*1e00*/  IADD3 R26, PT, PT, R26, -0x80, RZ ;  /* 0xffffff801a1a7810 */ /* 0x000fe20007ffe0ff */
[----:B-1----:R-:W-:Y:S01]  /*1e10*/  HADD2.F32 R42, -RZ, R42.H0_H0 ;  /* 0x2000002aff2a7230 */ /* 0x002fe20000004100 */
[----:B------:R-:W-:-:S02]  /*1e20*/  IADD3 R40, PT, PT, R40, -0x80, RZ ;  /* 0xffffff8028287810 */ /* 0x000fc40007ffe0ff */
[----:B------:R-:W-:Y:S01]  /*1e30*/  ISETP.NE.AND P1, PT, R47, 0x1, PT ;  /* 0x000000012f00780c */ /* 0x000fe20003f25270 */
[----:B------:R-:W1:Y:S01]  /*1e40*/  I2F.F16 R13, R13 ;  /* 0x0000000d000d7306 */ /* 0x000e620000200c00 */
[----:B0-----:R-:W-:-:S07]  /*1e50*/  HADD2.F32 R0, -RZ, R0.H0_H0 ;  /* 0x20000000ff007230 */ /* 0x001fce0000004100 */
[----:B------:R-:W0:Y:S01]  /*1e60*/  I2F.F16 R14, R14 ;  /* 0x0000000e000e7306 */ /* 0x000e220000200c00 */
[----:B-1----:R-:W-:-:S07]  /*1e70*/  HADD2.F32 R13, -RZ, R13.H0_H0 ;  /* 0x2000000dff0d7230 */ /* 0x002fce0000004100 */
[----:B------:R-:W1:Y:S01]  /*1e80*/  I2F.F16 R2, R2 ;  /* 0x0000000200027306 */ /* 0x000e620000200c00 */
[----:B0-----:R-:W-:-:S07]  /*1e90*/  HADD2.F32 R14, -RZ, R14.H0_H0 ;  /* 0x2000000eff0e7230 */ /* 0x001fce0000004100 */
[----:B------:R-:W-:Y:S01]  /*1ea0*/  I2F.F16 R37, R37 ;  /* 0x0000002500257306 */ /* 0x000fe20000200c00 */
[----:B-1----:R-:W-:-:S07]  /*1eb0*/  HADD2.F32 R2, -RZ, R2.H0_H0 ;  /* 0x20000002ff027230 */ /* 0x002fce0000004100 */
[----:B------:R-:W-:Y:S08]  /*1ec0*/  I2F.F16 R51, R26 ;  /* 0x0000001a00337306 */ /* 0x000ff00000200c00 */
[----:B------:R-:W-:Y:S08]  /*1ed0*/  I2F.F16 R52, R40 ;  /* 0x0000002800347306 */ /* 0x000ff00000200c00 */
[----:B------:R0:W1:Y:S08]  /*1ee0*/  I2F.F16 R40, R49 ;  /* 0x0000003100287306 */ /* 0x0000700000200c00 */
[----:B------:R-:W-:Y:S01]  /*1ef0*/  I2F.F16 R41, R41 ;  /* 0x0000002900297306 */ /* 0x000fe20000200c00 */
[----:B0-----:R-:W-:-:S02]  /*1f00*/  HADD2.F32 R49, -RZ, R25.H1_H1 ;  /* 0x30000019ff317230 */ /* 0x001fc40000004100 */
[----:B-1----:R-:W-:Y:S01]  /*1f10*/  HADD2.F32 R40, -RZ, R40.H0_H0 ;  /* 0x20000028ff287230 */ /* 0x002fe20000004100 */
[----:B--2---:R-:W-:Y:S02]  /*1f20*/  LOP3.LUT R15, R20, 0xff, RZ, 0xc0, !PT ;  /* 0x000000ff140f7812 */ /* 0x004fe400078ec0ff */
[----:B------:R-:W-:Y:S02]  /*1f30*/  SHF.R.U32.HI R26, RZ, 0x8, R20 ;  /* 0x00000008ff1a7819 */ /* 0x000fe40000011614 */
[----:B------:R-:W-:Y:S02]  /*1f40*/  IADD3 R45, PT, PT, R15, -0x80, RZ ;  /* 0xffffff800f2d7810 */ /* 0x000fe40007ffe0ff */
[----:B------:R-:W-:Y:S02]  /*1f50*/  LOP3.LUT R15, R21, 0xff, RZ, 0xc0, !PT ;  /* 0x000000ff150f7812 */ /* 0x000fe400078ec0ff */
[----:B------:R-:W-:Y:S02]  /*1f60*/  LOP3.LUT R26, R26, 0xff, RZ, 0xc0, !PT ;  /* 0x000000ff1a1a7812 */ /* 0x000fe400078ec0ff */
[----:B------:R-:W-:Y:S01]  /*1f70*/  IADD3 R46, PT, PT, R15, -0x80, RZ ;  /* 0xffffff800f2e7810 */ /* 0x000fe20007ffe0ff */
[----:B------:R-:W0:Y:S01]  /*1f80*/  I2F.F16 R45, R45 ;  /* 0x0000002d002d7306 */ /* 0x000e220000200c00 */
[----:B------:R-:W-:-:S02]  /*1f90*/  LOP3.LUT R15, R22, 0xff, RZ, 0xc0, !PT ;  /* 0x000000ff160f7812 */ /* 0x000fc400078ec0ff */
[----:B------:R-:W-:Y:S02]  /*1fa0*/  SHF.R.U32.HI R27, RZ, 0x8, R21 ;  /* 0x00000008ff1b7819 */ /* 0x000fe40000011615 */
[----:B------:R-:W-:Y:S01]  /*1fb0*/  IADD3 R48, PT, PT, R15, -0x80, RZ ;  /* 0xffffff800f307810 */ /* 0x000fe20007ffe0ff */
[----:B------:R-:W-:Y:S01]  /*1fc0*/  HADD2.F32 R15, -RZ, R24.H0_H0 ;  /* 0x20000018ff0f7230 */ /* 0x000fe20000004100 */
[----:B------:R-:W-:Y:S01]  /*1fd0*/  LOP3.LUT R24, R23, 0xff, RZ, 0xc0, !PT ;  /* 0x000000ff17187812 */ /* 0x000fe200078ec0ff */
[----:B------:R-:W1:Y:S01]  /*1fe0*/  I2F.F16 R46, R46 ;  /* 0x0000002e002e7306 */ /* 0x000e620000200c00 */
[----:B------:R-:W-:Y:S02]  /*1ff0*/  SHF.R.U32.HI R54, RZ, 0x8, R22 ;  /* 0x00000008ff367819 */ /* 0x000fe40000011616 */
[----:B------:R-:W-:Y:S01]  /*2000*/  IADD3 R55, PT, PT, R24, -0x80, RZ ;  /* 0xffffff8018377810 */ /* 0x000fe20007ffe0ff */
[----:B------:R-:W-:Y:S01]  /*2010*/  FFMA.FTZ R61, R15, R0, RZ ;  /* 0x000000000f3d7223 */ /* 0x000fe200000100ff */
[----:B------:R-:W2:Y:S01]  /*2020*/  LDS.64 R24, [UR4+0x8] ;  /* 0x00000804ff187984 */ /* 0x000ea20008000a00 */
[----:B------:R-:W-:Y:S01]  /*2030*/  IADD3 R50, PT, PT, R26, -0x80, RZ ;  /* 0xffffff801a327810 */ /* 0x000fe20007ffe0ff */
[----:B0-----:R-:W-:Y:S01]  /*2040*/  HADD2.F32 R45, -RZ, R45.H0_H0 ;  /* 0x2000002dff2d7230 */ /* 0x001fe20000004100 */
[----:B------:R-:W-:Y:S01]  /*2050*/  LOP3.LUT R27, R27, 0xff, RZ, 0xc0, !PT ;  /* 0x000000ff1b1b7812 */ /* 0x000fe200078ec0ff */
[----:B------:R-:W0:Y:S01]  /*2060*/  I2F.F16 R48, R48 ;  /* 0x0000003000307306 */ /* 0x000e220000200c00 */
[----:B------:R-:W-:-:S02]  /*2070*/  LOP3.LUT R26, R54, 0xff, RZ, 0xc0, !PT ;  /* 0x000000ff361a7812 */ /* 0x000fc400078ec0ff */
[----:B------:R-:W-:Y:S02]  /*2080*/  LEA.HI R18, R20, 0xffffff80, RZ, 0x8 ;  /* 0xffffff8014127811 */ /* 0x000fe400078f40ff */
[----:B------:R-:W-:Y:S01]  /*2090*/  SHF.R.U32.HI R57, RZ, 0x10, R20 ;  /* 0x00000010ff397819 */ /* 0x000fe20000011614 */
[----:B-1----:R-:W-:Y:S01]  /*20a0*/  HADD2.F32 R46, -RZ, R46.H0_H0 ;  /* 0x2000002eff2e7230 */ /* 0x002fe20000004100 */
[----:B------:R-:W-:Y:S01]  /*20b0*/  IADD3 R54, PT, PT, R27, -0x80, RZ ;  /* 0xffffff801b367810 */ /* 0x000fe20007ffe0ff */
[----:B------:R1:W3:Y:S01]  /*20c0*/  I2F.F16 R20, R55 ;  /* 0x0000003700147306 */ /* 0x0002e20000200c00 */
[----:B------:R-:W-:Y:S01]  /*20d0*/  HADD2.F32 R27, -RZ, R37.H0_H0 ;  /* 0x20000025ff1b7230 */ /* 0x000fe20000004100 */
[----:B------:R-:W-:Y:S01]  /*20e0*/  SHF.R.U32.HI R58, RZ, 0x8, R23 ;  /* 0x00000008ff3a7819 */ /* 0x000fe20000011617 */
[----:B------:R-:W-:Y:S02]  /*20f0*/  HADD2.F32 R37, -RZ, R52.H0_H0 ;  /* 0x20000034ff257230 */ /* 0x000fe40000004100 */
[----:B------:R-:W-:Y:S01]  /*2100*/  FFMA.FTZ R52, R15, R14, RZ ;  /* 0x0000000e0f347223 */ /* 0x000fe200000100ff */
[----:B------:R-:W-:Y:S01]  /*2110*/  LOP3.LUT R57, R57, 0xff, RZ, 0xc0, !PT ;  /* 0x000000ff39397812 */ /* 0x000fe200078ec0ff */
[----:B------:R-:W-:Y:S01]  /*2120*/  FFMA.FTZ R62, R56, R27, R61 ;  /* 0x0000001b383e7223 */ /* 0x000fe2000001003d */
[----:B------:R-:W-:Y:S01]  /*2130*/  LOP3.LUT R58, R58, 0xff, RZ, 0xc0, !PT ;  /* 0x000000ff3a3a7812 */ /* 0x000fe200078ec0ff */
[----:B------:R-:W-:Y:S01]  /*2140*/  FFMA.FTZ R64, R56, R37, R52 ;  /* 0x0000002538407223 */ /* 0x000fe20000010034 */
[----:B-1----:R-:W-:Y:S01]  /*2150*/  IADD3 R55, PT, PT, R26, -0x80, RZ ;  /* 0xffffff801a377810 */ /* 0x002fe20007ffe0ff */
[----:B------:R-:W-:Y:S01]  /*2160*/  HADD2.F32 R26, -RZ, R36.H0_H0 ;  /* 0x20000024ff1a7230 */ /* 0x000fe20000004100 */
[----:B------:R-:W-:Y:S01]  /*2170*/  SHF.R.U32.HI R52, RZ, 0x10, R21 ;  /* 0x00000010ff347819 */ /* 0x000fe20000011615 */
[----:B------:R-:W-:-:S02]  /*2180*/  HADD2.F32 R36, -RZ, R59.H0_H0 ;  /* 0x2000003bff247230 */ /* 0x000fc40000004100 */
[----:B------:R-:W-:Y:S01]  /*2190*/  FFMA.FTZ R59, R13, R15, RZ ;  /* 0x0000000f0d3b7223 */ /* 0x000fe200000100ff */
[----:B------:R-:W-:Y:S01]  /*21a0*/  FFMA.FTZ R15, R15, R2, RZ ;  /* 0x000000020f0f7223 */ /* 0x000fe200000100ff */
[----:B------:R-:W-:Y:S01]  /*21b0*/  LOP3.LUT R52, R52, 0xff, RZ, 0xc0, !PT ;  /* 0x000000ff34347812 */ /* 0x000fe200078ec0ff */
[----:B------:R-:W1:Y:S01]  /*21c0*/  I2F.F16 R50, R50 ;  /* 0x0000003200327306 */ /* 0x000e620000200c00 */
[----:B------:R-:W-:Y:S01]  /*21d0*/  FFMA.FTZ R60, R26, R56, R59 ;  /* 0x000000381a3c7223 */ /* 0x000fe2000001003b */
[----:B------:R-:W-:Y:S01]  /*21e0*/  FFMA.FTZ R63, R56, R36, R15 ;  /* 0x00000024383f7223 */ /* 0x000fe2000001000f */
[----:B------:R-:W-:Y:S01]  /*21f0*/  HADD2.F32 R15, -RZ, R38.H0_H0 ;  /* 0x20000026ff0f7230 */ /* 0x000fe20000004100 */
[----:B------:R-:W-:Y:S01]  /*2200*/  LEA.HI R34, R21, 0xffffff80, RZ, 0x8 ;  /* 0xffffff8015227811 */ /* 0x000fe200078f40ff */
[----:B------:R-:W-:Y:S02]  /*2210*/  HADD2.F32 R38, -RZ, R39.H0_H0 ;  /* 0x20000027ff267230 */ /* 0x000fe40000004100 */
[----:B------:R-:W-:Y:S01]  /*2220*/  FFMA.FTZ R63, R53, R40, R63 ;  /* 0x00000028353f7223 */ /* 0x000fe2000001003f */
[----:B------:R-:W-:Y:S01]  /*2230*/  HADD2.F32 R39, -RZ, R51.H0_H0 ;  /* 0x20000033ff277230 */ /* 0x000fe20000004100 */
[----:B------:R-:W-:Y:S01]  /*2240*/  IADD3 R51, PT, PT, R57, -0x80, RZ ;  /* 0xffffff8039337810 */ /* 0x000fe20007ffe0ff */
[----:B------:R-:W-:Y:S01]  /*2250*/  FFMA.FTZ R59, R15, R53, R60 ;  /* 0x000000350f3b7223 */ /* 0x000fe2000001003c */
[C---:B------:R-:W-:Y:S01]  /*2260*/  FFMA.FTZ R62, R53.reuse, R38, R62 ;  /* 0x00000026353e7223 */ /* 0x040fe2000001003e */
[----:B------:R-:W-:Y:S01]  /*2270*/  SHF.R.U32.HI R57, RZ, 0x10, R23 ;  /* 0x00000010ff397819 */ /* 0x000fe20000011617 */
[----:B------:R-:W-:Y:S01]  /*2280*/  FFMA.FTZ R61, R53, R39, R64 ;  /* 0x00000027353d7223 */ /* 0x000fe20000010040 */
[----:B------:R-:W-:Y:S01]  /*2290*/  SHF.R.U32.HI R53, RZ, 0x10, R22 ;  /* 0x00000010ff357819 */ /* 0x000fe20000011616 */
[----:B------:R-:W4:Y:S01]  /*22a0*/  I2F.F16 R54, R54 ;  /* 0x0000003600367306 */ /* 0x000f220000200c00 */
[----:B------:R-:W-:Y:S01]  /*22b0*/  IADD3 R21, PT, PT, R58, -0x80, RZ ;  /* 0xffffff803a157810 */ /* 0x000fe20007ffe0ff */
[----:B------:R-:W-:Y:S01]  /*22c0*/  HADD2.F32 R56, -RZ, R41.H0_H0 ;  /* 0x20000029ff387230 */ /* 0x000fe20000004100 */
[----:B------:R-:W-:Y:S01]  /*22d0*/  LEA.HI R35, R22, 0xffffff80, RZ, 0x8 ;  /* 0xffffff8016237811 */ /* 0x000fe200078f40ff */
[----:B------:R-:W-:Y:S01]  /*22e0*/  FFMA.FTZ R58, R44, R49, R59 ;  /* 0x000000312c3a7223 */ /* 0x000fe2000001003b */
[----:B------:R-:W-:Y:S01]  /*22f0*/  IADD3 R22, PT, PT, R52, -0x80, RZ ;  /* 0xffffff8034167810 */ /* 0x000fe20007ffe0ff */
[----:B------:R-:W-:Y:S01]  /*2300*/  HADD2.F32 R52, -RZ, R43.H0_H0 ;  /* 0x2000002bff347230 */ /* 0x000fe20000004100 */
[----:B------:R-:W-:Y:S01]  /*2310*/  LOP3.LUT R53, R53, 0xff, RZ, 0xc0, !PT ;  /* 0x000000ff35357812 */ /* 0x000fe200078ec0ff */
[----:B------:R-:W4:Y:S01]  /*2320*/  I2F.F16 R55, R55 ;  /* 0x0000003700377306 */ /* 0x000f220000200c00 */
[----:B------:R-:W-:Y:S01]  /*2330*/  LOP3.LUT R57, R57, 0xff, RZ, 0xc0, !PT ;  /* 0x000000ff39397812 */ /* 0x000fe200078ec0ff */
[----:B------:R-:W-:Y:S01]  /*2340*/  FFMA.FTZ R61, R49, R42, R61 ;  /* 0x0000002a313d7223 */ /* 0x000fe2000001003d */
[----:B------:R-:W-:Y:S01]  /*2350*/  IADD3 R53, PT, PT, R53, -0x80, RZ ;  /* 0xffffff8035357810 */ /* 0x000fe20007ffe0ff */
[----:B------:R-:W-:Y:S01]  /*2360*/  FFMA.FTZ R62, R49, R52, R62 ;  /* 0x00000034313e7223 */ /* 0x000fe2000001003e */
[----:B------:R-:W-:Y:S01]  /*2370*/  IADD3 R57, PT, PT, R57, -0x80, RZ ;  /* 0xffffff8039397810 */ /* 0x000fe20007ffe0ff */
[----:B------:R-:W-:Y:S01]  /*2380*/  FFMA.FTZ R63, R49, R56, R63 ;  /* 0x00000038313f7223 */ /* 0x000fe2000001003f */
[----:B------:R-:W-:Y:S01]  /*2390*/  LEA.HI R23, R23, 0xffffff80, RZ, 0x8 ;  /* 0xffffff8017177811 */ /* 0x000fe200078f40ff */
[----:B------:R-:W4:Y:S01]  /*23a0*/  I2F.F16 R21, R21 ;  /* 0x0000001500157306 */ /* 0x000f220000200c00 */
[----:B--2---:R-:W-:-:S02]  /*23b0*/  HADD2.F32 R41, -RZ, R24.H0_H0 ;  /* 0x20000018ff297230 */ /* 0x004fc40000004100 */
[----:B------:R-:W-:Y:S02]  /*23c0*/  HADD2.F32 R59, -RZ, R24.H1_H1 ;  /* 0x30000018ff3b7230 */ /* 0x000fe40000004100 */
[----:B0-----:R-:W-:Y:S02]  /*23d0*/  HADD2.F32 R48, -RZ, R48.H0_H0 ;  /* 0x20000030ff307230 */ /* 0x001fe40000004100 */
[C---:B------:R-:W-:Y:S01]  /*23e0*/  FFMA.FTZ R62, R41.reuse, R46, R62 ;  /* 0x0000002e293e7223 */ /* 0x040fe2000001003e */
[----:B---3--:R-:W-:Y:S01]  /*23f0*/  HADD2.F32 R24, -RZ, R20.H0_H0 ;  /* 0x20000014ff187230 */ /* 0x008fe20000004100 */
[----:B------:R-:W0:Y:S01]  /*2400*/  I2F.F16 R51, R51 ;  /* 0x0000003300337306 */ /* 0x000e220000200c00 */
[----:B-1----:R-:W-:Y:S02]  /*2410*/  HADD2.F32 R50, -RZ, R50.H0_H0 ;  /* 0x20000032ff327230 */ /* 0x002fe40000004100 */
[----:B----4-:R-:W-:Y:S02]  /*2420*/  HADD2.F32 R54, -RZ, R54.H0_H0 ;  /* 0x20000036ff367230 */ /* 0x010fe40000004100 */
[----:B------:R-:W-:Y:S01]  /*2430*/  FFMA.FTZ R64, R41, R24, R63 ;  /* 0x0000001829407223 */ /* 0x000fe2000001003f */
[----:B------:R-:W-:-:S02]  /*2440*/  HADD2.F32 R60, -RZ, R25.H0_H0 ;  /* 0x20000019ff3c7230 */ /* 0x000fc40000004100 */
[----:B------:R-:W-:Y:S01]  /*2450*/  HADD2.F32 R20, -RZ, R25.H1_H1 ;  /* 0x30000019ff147230 */ /* 0x000fe20000004100 */
[----:B------:R-:W1:Y:S01]  /*2460*/  I2F.F16 R22, R22 ;  /* 0x0000001600167306 */ /* 0x000e620000200c00 */
[----:B------:R-:W-:Y:S02]  /*2470*/  HADD2.F32 R55, -RZ, R55.H0_H0 ;  /* 0x20000037ff377230 */ /* 0x000fe40000004100 */
[----:B------:R-:W-:Y:S02]  /*2480*/  HADD2.F32 R25, -RZ, R21.H0_H0 ;  /* 0x20000015ff197230 */ /* 0x000fe40000004100 */
[C---:B------:R-:W-:Y:S01]  /*2490*/  FFMA.FTZ R21, R59.reuse, R54, R62 ;  /* 0x000000363b157223 */ /* 0x040fe2000001003e */
[----:B0-----:R-:W-:Y:S02]  /*24a0*/  HADD2.F32 R51, -RZ, R51.H0_H0 ;  /* 0x20000033ff337230 */ /* 0x001fe40000004100 */
[----:B------:R0:W2:Y:S01]  /*24b0*/  I2F.F16 R43, R53 ;  /* 0x00000035002b7306 */ /* 0x0000a20000200c00 */
[----:B------:R-:W-:-:S07]  /*24c0*/  FFMA.FTZ R64, R59, R25, R64 ;  /* 0x000000193b407223 */ /* 0x000fce0000010040 */
[----:B------:R3:W4:Y:S01]  /*24d0*/  I2F.F16 R49, R57 ;  /* 0x0000003900317306 */ /* 0x0007220000200c00 */
[----:B0-----:R-:W-:Y:S01]  /*24e0*/  FFMA.FTZ R53, R45, R41, R58 ;  /* 0x000000292d357223 */ /* 0x001fe2000001003a */
[----:B------:R-:W-:Y:S01]  /*24f0*/  FFMA.FTZ R58, R41, R48, R61 ;  /* 0x00000030293a7223 */ /* 0x000fe2000001003d */
[----:B-1----:R-:W-:Y:S02]  /*2500*/  HADD2.F32 R41, -RZ, R22.H0_H0 ;  /* 0x20000016ff297230 */ /* 0x002fe40000004100 */
[----:B------:R-:W-:Y:S01]  /*2510*/  FFMA.FTZ R22, R50, R59, R53 ;  /* 0x0000003b32167223 */ /* 0x000fe20000010035 */
[----:B------:R-:W-:Y:S01]  /*2520*/  FFMA.FTZ R58, R59, R55, R58 ;  /* 0x000000373b3a7223 */ /* 0x000fe2000001003a */
[----:B--2---:R-:W-:Y:S01]  /*2530*/  HADD2.F32 R43, -RZ, R43.H0_H0 ;  /* 0x2000002bff2b7230 */ /* 0x004fe20000004100 */
[----:B------:R-:W0:Y:S01]  /*2540*/  I2F.F16 R18, R18 ;  /* 0x0000001200127306 */ /* 0x000e220000200c00 */
[----:B------:R-:W-:Y:S01]  /*2550*/  FFMA.FTZ R22, R51, R60, R22 ;  /* 0x0000003c33167223 */ /* 0x000fe20000010016 */
[----:B------:R-:W-:Y:S01]  /*2560*/  FFMA.FTZ R21, R60, R41, R21 ;  /* 0x000000293c157223 */ /* 0x000fe20000010015 */
[----:B------:R-:W-:-:S02]  /*2570*/  HADD2.F32 R53, -RZ, R95.H0_H0 ;  /* 0x2000005fff357230 */ /* 0x000fc40000004100 */
[----:B------:R-:W-:Y:S01]  /*2580*/  FFMA.FTZ R62, R60, R43, R58 ;  /* 0x0000002b3c3e7223 */ /* 0x000fe2000001003a */
[----:B---3--:R-:W-:Y:S02]  /*2590*/  HADD2.F32 R57, -RZ, R95.H1_H1 ;  /* 0x3000005fff397230 */ /* 0x008fe40000004100 */
[----:B----4-:R-:W-:Y:S01]  /*25a0*/  HADD2.F32 R49, -RZ, R49.H0_H0 ;  /* 0x20000031ff317230 */ /* 0x010fe20000004100 */
[----:B------:R-:W1:Y:S01]  /*25b0*/  I2F.F16 R34, R34 ;  /* 0x0000002200227306 */ /* 0x000e620000200c00 */
[----:B------:R-:W-:-:S03]  /*25c0*/  HADD2.F32 R58, -RZ, R98.H0_H0 ;  /* 0x20000062ff3a7230 */ /* 0x000fc60000004100 */
[----:B------:R-:W-:Y:S01]  /*25d0*/  FFMA.FTZ R64, R60, R49, R64 ;  /* 0x000000313c407223 */ /* 0x000fe20000010040 */
[----:B0-----:R-:W-:-:S03]  /*25e0*/  HADD2.F32 R59, -RZ, R18.H0_H0 ;  /* 0x20000012ff3b7230 */ /* 0x001fc60000004100 */
[----:B------:R-:W0:Y:S01]  /*25f0*/  I2F.F16 R35, R35 ;  /* 0x0000002300237306 */ /* 0x000e220000200c00 */
[----:B------:R-:W-:Y:S02]  /*2600*/  HADD2.F32 R18, -RZ, R98.H1_H1 ;  /* 0x30000062ff127230 */ /* 0x000fe40000004100 */
[----:B------:R-:W-:Y:S01]  /*2610*/  FFMA.FTZ R22, R59, R20, R22 ;  /* 0x000000143b167223 */ /* 0x000fe20000010016 */
[----:B-1----:R-:W-:-:S04]  /*2620*/  HADD2.F32 R61, -RZ, R34.H0_H0 ;  /* 0x20000022ff3d7230 */ /* 0x002fc80000004100 */
        /* <DEDUP_REMOVED lines=129> */
.L_x_1797:
[----:B------:R-:W-:-:S05]  /*2e40*/  IMAD.WIDE R14, R19, 0x4, R32 ;  /* 0x00000004130e7825 */ /* 0x000fca00078e0220 */
[----:B-----5:R0:W5:Y:S01]  /*2e50*/  LDG.E.128.CONSTANT R24, desc[UR6][R14.64] ;  /* 0x000000060e187981 */ /* 0x020162000c1e9d00 */
[----:B------:R-:W-:Y:S01]  /*2e60*/  IMAD.WIDE R32, R19, 0x4, R14 ;  /* 0x0000000413207825 */ /* 0x000fe200078e020e */
[----:B------:R-:W-:Y:S06]  /*2e70*/  @!P0 BRA `(.L_x_1798) ;  /* 0x0000001000cc8947 */ /* 0x000fec0003800000 */
[----:B------:R-:W2:Y:S01]  /*2e80*/  LDG.E.128.CONSTANT R20, desc[UR6][R32.64] ;  /* 0x0000000620147981 */ /* 0x000ea2000c1e9d00 */
[C---:B-----5:R-:W-:Y:S02]  /*2e90*/  LEA.HI R44, R24.reuse, 0xffffff80, RZ, 0x8 ;  /* 0xffffff80182c7811 */ /* 0x060fe400078f40ff */
[C---:B------:R-:W-:Y:S02]  /*2ea0*/  LEA.HI R43, R25.reuse, 0xffffff80, RZ, 0x8 ;  /* 0xffffff80192b7811 */ /* 0x040fe400078f40ff */
[----:B------:R-:W-:Y:S02]  /*2eb0*/  LOP3.LUT R0, R25, 0xff, RZ, 0xc0, !PT ;  /* 0x000000ff19007812 */ /* 0x000fe400078ec0ff */
[----:B------:R-:W-:Y:S01]  /*2ec0*/  LOP3.LUT R13, R24, 0xff, RZ, 0xc0, !PT ;  /* 0x000000ff180d7812 */ /* 0x000fe200078ec0ff */
[----:B------:R-:W1:Y:S01]  /*2ed0*/  I2F.F16 R44, R44 ;  /* 0x0000002c002c7306 */ /* 0x000e620000200c00 */
[----:B0-----:R-:W-:Y:S02]  /*2ee0*/  SHF.R.U32.HI R15, RZ, 0x8, R24 ;  /* 0x00000008ff0f7819 */ /* 0x001fe40000011618 */
        /* <DEDUP_REMOVED lines=8> */
[----:B-1----:R-:W-:Y:S01]  /*2f70*/  HADD2.F32 R44, -RZ, R44.H0_H0 ;  /* 0x2000002cff2c7230 */ /* 0x002fe20000004100 */
[----:B------:R-:W0:Y:S01]  /*2f80*/  LDS.64 R24, [UR4+0x10] ;  /* 0x00001004ff187984 */ /* 0x000e220008000a00 */
        /* <DEDUP_REMOVED lines=290> */
.L_x_1798:
[----:B0-----:R-:W-:-:S05]  /*41b0*/  IMAD.WIDE R14, R19, 0x4, R32 ;  /* 0x00000004130e7825 */ /* 0x001fca00078e0220 */
        /* <DEDUP_REMOVED lines=310> */
.L_x_1799:
        /* <DEDUP_REMOVED lines=311> */
.L_x_1800:
        /* <DEDUP_REMOVED lines=8> */
.L_x_1796:
        /* <DEDUP_REMOVED lines=10> */
.L_x_1805:
[----:B------:R-:W-:Y:S01]  /*69b0*/  ISETP.NE.AND P0, PT, R11, R4, PT ;  /* 0x000000040b00720c */ /* 0x000fe20003f05270 */
[----:B0-----:R-:W-:Y:S01]  /*69c0*/  IMAD.WIDE R20, R19, 0x4, R16 ;  /* 0x0000000413147825 */ /* 0x001fe200078e0210 */
[----:B-----5:R-:W5:Y:S04]  /*69d0*/  LDG.E.128.CONSTANT R24, desc[UR6][R16.64] ;  /* 0x0000000610187981 */ /* 0x020f68000c1e9d00 */
[----:B------:R-:W5:Y:S07]  /*69e0*/  LDG.E.128.CONSTANT R28, desc[UR6][R20.64] ;  /* 0x00000006141c7981 */ /* 0x000f6e000c1e9d00 */
[----:B------:R-:W-:-:S02]  /*69f0*/  @!P0 LEA R22, R12, R1, 0x3 ;  /* 0x000000010c168211 */ /* 0x000fc400078e18ff */
[----:B------:R-:W-:Y:S02]  /*6a00*/  @!P0 MOV R14, R0 ;  /* 0x00000000000e8202 */ /* 0x000fe40000000f00 */
[----:B------:R-:W-:Y:S02]  /*6a10*/  @!P0 MOV R15, R13 ;  /* 0x0000000d000f8202 */ /* 0x000fe40000000f00 */
[----:B------:R-:W2:Y:S04]  /*6a20*/  @!P0 LDL.64 R22, [R22+0x8] ;  /* 0x0000080016168983 */ /* 0x000ea80000100a00 */
[----:B------:R0:W3:Y:S01]  /*6a30*/  @!P0 LDG.E.U16.CONSTANT R14, desc[UR6][R14.64] ;  /* 0x000000060e0e8981 */ /* 0x0000e2000c1e9500 */
[----:B------:R-:W-:Y:S02]  /*6a40*/  ISETP.GE.AND P1, PT, R47, 0x1, PT ;  /* 0x000000012f00780c */ /* 0x000fe40003f26270 */
[----:B------:R-:W-:-:S04]  /*6a50*/  @!P0 IADD3 R18, PT, PT, R12, 0x1, RZ ;  /* 0x000000010c128810 */ /* 0x000fc80007ffe0ff */
[----:B------:R-:W-:Y:S02]  /*6a60*/  @!P0 MOV R12, R18 ;  /* 0x00000012000c8202 */ /* 0x000fe40000000f00 */
[----:B0-----:R-:W-:Y:S02]  /*6a70*/  MOV R15, R17 ;  /* 0x00000011000f7202 */ /* 0x001fe40000000f00 */
[----:B--2---:R-:W-:Y:S02]  /*6a80*/  @!P0 PRMT R95, R22, 0x7610, R95 ;  /* 0x00007610165f8816 */ /* 0x004fe4000000005f */
[----:B------:R-:W-:Y:S02]  /*6a90*/  @!P0 PRMT R98, R23, 0x7610, R98 ;  /* 0x0000761017628816 */ /* 0x000fe40000000062 */
[----:B---3--:R-:W-:Y:S02]  /*6aa0*/  @!P0 IADD3 R4, PT, PT, R14, R11, RZ ;  /* 0x0000000b0e048210 */ /* 0x008fe40007ffe0ff */
[----:B------:R-:W-:Y:S01]  /*6ab0*/  MOV R14, R16 ;  /* 0x00000010000e7202 */ /* 0x000fe20000000f00 */
[----:B------:R-:W-:Y:S01]  /*6ac0*/  IMAD.WIDE R16, R19, 0x4, R20 ;  /* 0x0000000413107825 */ /* 0x000fe200078e0214 */
[----:B------:R-:W-:-:S02]  /*6ad0*/  @!P0 PRMT R95, R95, 0x7610, R22 ;  /* 0x000076105f5f8816 */ /* 0x000fc40000000016 */
[----:B------:R-:W-:Y:S01]  /*6ae0*/  @!P0 PRMT R98, R98, 0x7610, R23 ;  /* 0x0000761062628816 */ /* 0x000fe20000000017 */
        /* <DEDUP_REMOVED lines=18> */
[--C-:B------:R-:W-:Y:S02]  /*6c10*/  SHF.R.U32.HI R28, RZ, 0xc, R29.reuse ;  /* 0x0000000cff1c7819 */ /* 0x100fe4000001161d */
[----:B------:R-:W-:Y:S02]  /*6c20*/  LOP3.LUT R34, R29, 0x3f003f, RZ, 0xc0, !PT ;  /* 0x003f003f1d227812 */ /* 0x000fe400078ec0ff */
[----:B------:R-:W-:-:S02]  /*6c30*/  SHF.R.U32.HI R37, RZ, 0x6, R29 ;  /* 0x00000006ff257819 */ /* 0x000fc4000001161d */
[----:B------:R-:W-:Y:S02]  /*6c40*/  LOP3.LUT R42, R42, 0xf000f, RZ, 0xc0, !PT ;  /* 0x000f000f2a2a7812 */ /* 0x000fe400078ec0ff */
        /* <DEDUP_REMOVED lines=19> */
[----:B------:R-:W-:Y:S02]  /*6d80*/  ISETP.NE.AND P0, PT, R47, 0x1, PT ;  /* 0x000000012f00780c */ /* 0x000fe40003f05270 */
[--C-:B--2---:R-:W-:Y:S02]  /*6d90*/  SHF.R.U32.HI R51, RZ, 0x8, R20.reuse ;  /* 0x00000008ff337819 */ /* 0x104fe40000011614 */
[----:B------:R-:W-:Y:S02]  /*6da0*/  SHF.R.U32.HI R50, RZ, 0xa, R20 ;  /* 0x0000000aff327819 */ /* 0x000fe40000011614 */
[----:B------:R-:W-:-:S02]  /*6db0*/  LOP3.LUT R52, R20, 0x3f003f, RZ, 0xc0, !PT ;  /* 0x003f003f14347812 */ /* 0x000fc400078ec0ff */
[----:B------:R-:W-:Y:S02]  /*6dc0*/  SHF.R.U32.HI R54, RZ, 0x6, R20 ;  /* 0x00000006ff367819 */ /* 0x000fe40000011614 */
[--C-:B------:R-:W-:Y:S02]  /*6dd0*/  SHF.R.U32.HI R20, RZ, 0x8, R21.reuse ;  /* 0x00000008ff147819 */ /* 0x100fe40000011615 */
[--C-:B------:R-:W-:Y:S02]  /*6de0*/  SHF.R.U32.HI R29, RZ, 0xa, R21.reuse ;  /* 0x0000000aff1d7819 */ /* 0x100fe40000011615 */
[----:B------:R-:W-:Y:S02]  /*6df0*/  LOP3.LUT R53, R21, 0x3f003f, RZ, 0xc0, !PT ;  /* 0x003f003f15357812 */ /* 0x000fe400078ec0ff */
[----:B------:R-:W-:Y:S02]  /*6e00*/  SHF.R.U32.HI R56, RZ, 0x6, R21 ;  /* 0x00000006ff387819 */ /* 0x000fe40000011615 */
[----:B------:R-:W-:-:S02]  /*6e10*/  LOP3.LUT R21, R44, 0xf000f, RZ, 0xc0, !PT ;  /* 0x000f000f2c157812 */ /* 0x000fc400078ec0ff */
[----:B------:R-:W-:Y:S02]  /*6e20*/  LOP3.LUT R51, R42, 0x300030, R51, 0xf8, !PT ;  /* 0x003000302a337812 */ /* 0x000fe400078ef833 */
[----:B------:R-:W-:Y:S02]  /*6e30*/  LOP3.LUT R50, R21, 0x300030, R50, 0xf8, !PT ;  /* 0x0030003015327812 */ /* 0x000fe400078ef832 */
[----:B------:R-:W-:Y:S02]  /*6e40*/  LOP3.LUT R42, R45, 0x300030, R20, 0xf8, !PT ;  /* 0x003000302d2a7812 */ /* 0x000fe400078ef814 */
[--C-:B------:R-:W-:Y:S02]  /*6e50*/  SHF.R.U32.HI R30, RZ, 0x8, R22.reuse ;  /* 0x00000008ff1e7819 */ /* 0x100fe40000011616 */
[----:B------:R-:W-:Y:S02]  /*6e60*/  SHF.R.U32.HI R31, RZ, 0xa, R22 ;  /* 0x0000000aff1f7819 */ /* 0x000fe40000011616 */
[----:B------:R-:W-:-:S02]  /*6e70*/  LOP3.LUT R21, R46, 0xf000f, RZ, 0xc0, !PT ;  /* 0x000f000f2e157812 */ /* 0x000fc400078ec0ff */
[----:B------:R-:W-:Y:S02]  /*6e80*/  LOP3.LUT R20, R48, 0xf000f, RZ, 0xc0, !PT ;  /* 0x000f000f30147812 */ /* 0x000fe400078ec0ff */
[----:B------:R-:W-:Y:S02]  /*6e90*/  LOP3.LUT R48, R21, 0x300030, R30, 0xf8, !PT ;  /* 0x0030003015307812 */ /* 0x000fe400078ef81e */
[----:B------:R-:W-:Y:S02]  /*6ea0*/  LOP3.LUT R45, R20, 0x300030, R31, 0xf8, !PT ;  /* 0x00300030142d7812 */ /* 0x000fe400078ef81f */
[----:B------:R-:W-:Y:S01]  /*6eb0*/  LOP3.LUT R20, R33, 0x3f003f, RZ, 0xc0, !PT ;  /* 0x003f003f21147812 */ /* 0x000fe200078ec0ff */
[----:B------:R-:W-:Y:S01]  /*6ec0*/  HADD2 R33, R60, -1056, -1056 ;  /* 0xe420e4203c217430 */ /* 0x000fe20000000000 */
[----:B------:R-:W-:Y:S01]  /*6ed0*/  LOP3.LUT R21, R35, 0x3f003f, RZ, 0xc0, !PT ;  /* 0x003f003f23157812 */ /* 0x000fe200078ec0ff */
[----:B------:R-:W-:Y:S01]  /*6ee0*/  HADD2 R35, R63, -1056, -1056 ;  /* 0xe420e4203f237430 */ /* 0x000fe20000000000 */
[----:B------:R-:W-:-:S02]  /*6ef0*/  LOP3.LUT R31, R32, 0x64006400, RZ, 0xfc, !PT ;  /* 0x64006400201f7812 */ /* 0x000fc400078efcff */
[----:B------:R-:W-:Y:S02]  /*6f00*/  LOP3.LUT R55, R22, 0x3f003f, RZ, 0xc0, !PT ;  /* 0x003f003f16377812 */ /* 0x000fe400078ec0ff */
[----:B------:R-:W-:Y:S01]  /*6f10*/  SHF.R.U32.HI R57, RZ, 0x6, R22 ;  /* 0x00000006ff397819 */ /* 0x000fe20000011616 */
[----:B------:R-:W-:Y:S01]  /*6f20*/  HADD2 R31, R31, -1056, -1056 ;  /* 0xe420e4201f1f7430 */ /* 0x000fe20000000000 */
[----:B------:R-:W-:Y:S02]  /*6f30*/  LOP3.LUT R20, R20, 0x64006400, RZ, 0xfc, !PT ;  /* 0x6400640014147812 */ /* 0x000fe400078efcff */
[----:B------:R-:W-:Y:S02]  /*6f40*/  LOP3.LUT R21, R21, 0x64006400, RZ, 0xfc, !PT ;  /* 0x6400640015157812 */ /* 0x000fe400078efcff */
[----:B------:R-:W-:Y:S02]  /*6f50*/  SHF.R.U32.HI R22, RZ, 0x8, R23 ;  /* 0x00000008ff167819 */ /* 0x000fe40000011617 */
[----:B------:R-:W-:-:S02]  /*6f60*/  LOP3.LUT R32, R62, 0x64006400, RZ, 0xfc, !PT ;  /* 0x640064003e207812 */ /* 0x000fc400078efcff */
[----:B------:R-:W-:Y:S02]  /*6f70*/  LOP3.LUT R30, R61, 0x64006400, RZ, 0xfc, !PT ;  /* 0x640064003d1e7812 */ /* 0x000fe400078efcff */
[----:B------:R-:W-:Y:S01]  /*6f80*/  LOP3.LUT R44, R28, 0x300030, R29, 0xf8, !PT ;  /* 0x003000301c2c7812 */ /* 0x000fe200078ef81d */
[----:B------:R-:W-:Y:S01]  /*6f90*/  HADD2 R29, R18, -1056, -1056 ;  /* 0xe420e420121d7430 */ /* 0x000fe20000000000 */
[----:B------:R-:W-:Y:S01]  /*6fa0*/  LOP3.LUT R49, R49, 0x300030, R22, 0xf8, !PT ;  /* 0x0030003031317812 */ /* 0x000fe200078ef816 */
[----:B------:R-:W-:Y:S02]  /*6fb0*/  HADD2 R28, R20, -1056, -1056 ;  /* 0xe420e420141c7430 */ /* 0x000fe40000000000 */
[-C--:B0-----:R-:W-:Y:S02]  /*6fc0*/  HFMA2 R20, R35, R24.reuse, RZ ;  /* 0x0000001823147231 */ /* 0x081fe400000000ff */
[----:B------:R-:W-:Y:S02]  /*6fd0*/  HADD2 R18, R21, -1056, -1056 ;  /* 0xe420e42015127430 */ /* 0x000fe40000000000 */
[----:B------:R-:W-:-:S02]  /*6fe0*/  HFMA2 R22, R31, R24, RZ ;  /* 0x000000181f167231 */ /* 0x000fc400000000ff */
[-C--:B------:R-:W-:Y:S01]  /*6ff0*/  HFMA2 R21, R33, R24.reuse, RZ.H0_H0 ;  /* 0x0000001821157231 */ /* 0x080fe200000400ff */
[----:B------:R-:W-:Y:S01]  /*7000*/  LOP3.LUT R58, R23, 0x3f003f, RZ, 0xc0, !PT ;  /* 0x003f003f173a7812 */ /* 0x000fe200078ec0ff */
[----:B------:R-:W-:Y:S01]  /*7010*/  HADD2 R32, R32, -1056, -1056 ;  /* 0xe420e42020207430 */ /* 0x000fe20000000000 */
[--C-:B------:R-:W-:Y:S01]  /*7020*/  SHF.R.U32.HI R65, RZ, 0xa, R23.reuse ;  /* 0x0000000aff417819 */ /* 0x100fe20000011617 */
[----:B------:R-:W-:Y:S01]  /*7030*/  HADD2 R30, R30, -1056, -1056 ;  /* 0xe420e4201e1e7430 */ /* 0x000fe20000000000 */
[----:B------:R-:W-:Y:S01]  /*7040*/  SHF.R.U32.HI R59, RZ, 0x6, R23 ;  /* 0x00000006ff3b7819 */ /* 0x000fe20000011617 */
[-C--:B------:R-:W-:Y:S02]  /*7050*/  HFMA2 R61, R32, R25.reuse, R20 ;  /* 0x00000019203d7231 */ /* 0x080fe40000000014 */
[----:B------:R-:W-:Y:S02]  /*7060*/  HFMA2 R24, R29, R24, RZ.H0_H0 ;  /* 0x000000181d187231 */ /* 0x000fe400000400ff */
[----:B------:R-:W-:-:S02]  /*7070*/  HFMA2 R63, R28, R25, R22 ;  /* 0x000000191c3f7231 */ /* 0x000fc40000000016 */
[-C--:B------:R-:W-:Y:S01]  /*7080*/  HFMA2 R62, R30, R25.reuse, R21 ;  /* 0x000000191e3e7231 */ /* 0x080fe20000000015 */
[----:B------:R-:W-:Y:S01]  /*7090*/  LOP3.LUT R46, R64, 0xf000f, RZ, 0xc0, !PT ;  /* 0x000f000f402e7812 */ /* 0x000fe200078ec0ff */
[----:B------:R-:W0:Y:S01]  /*70a0*/  LDS.128 R20, [UR4+0x10] ;  /* 0x00001004ff147984 */ /* 0x000e220008000c00 */
[----:B------:R-:W-:Y:S01]  /*70b0*/  HFMA2 R64, R18, R25, R24 ;  /* 0x0000001912407231 */ /* 0x000fe20000000018 */
        /* <DEDUP_REMOVED lines=37> */
[-C--:B0-----:R-:W-:Y:S02]  /*7310*/  HFMA2 R61, R53, R20.reuse, R61 ;  /* 0x00000014353d7231 */ /* 0x081fe4000000003d */
[----:B------:R-:W-:Y:S01]  /*7320*/  HADD2 R57, R25, -1056, -1056 ;  /* 0xe420e42019397430 */ /* 0x000fe20000000000 */
[----:B------:R-:W-:Y:S01]  /*7330*/  LOP3.LUT R51, R51, 0x64006400, RZ, 0xfc, !PT ;  /* 0x6400640033337812 */ /* 0x000fe200078efcff */
[----:B------:R-:W-:Y:S01]  /*7340*/  HADD2 R59, R58, -1056, -1056 ;  /* 0xe420e4203a3b7430 */ /* 0x000fe20000000000 */
[----:B------:R-:W-:Y:S01]  /*7350*/  LOP3.LUT R42, R42, 0x64006400, RZ, 0xfc, !PT ;  /* 0x640064002a2a7812 */ /* 0x000fe200078efcff */
[----:B------:R-:W-:Y:S02]  /*7360*/  HADD2 R52, R54, -1056, -1056 ;  /* 0xe420e42036347430 */ /* 0x000fe40000000000 */
[----:B------:R-:W-:Y:S02]  /*7370*/  HFMA2 R63, R57, R20, R63 ;  /* 0x00000014393f7231 */ /* 0x000fe4000000003f */
[----:B------:R-:W-:Y:S01]  /*7380*/  HADD2 R54, R56, -1056, -1056 ;  /* 0xe420e42038367430 */ /* 0x000fe20000000000 */
[----:B------:R-:W-:Y:S01]  /*7390*/  LOP3.LUT R46, R46, 0x300030, R65, 0xf8, !PT ;  /* 0x003000302e2e7812 */ /* 0x000fe200078ef841 */
        /* <DEDUP_REMOVED lines=14> */
[----:B------:R-:W-:-:S02]  /*7480*/  HADD2 R45, R51, -1056, -1056 ;  /* 0xe420e420332d7430 */ /* 0x000fc40000000000 */
[----:B------:R-:W-:Y:S02]  /*7490*/  HADD2 R49, R42, -1056, -1056 ;  /* 0xe420e4202a317430 */ /* 0x000fe40000000000 */
[----:B------:R-:W-:Y:S02]  /*74a0*/  HADD2 R51, R48, -1056, -1056 ;  /* 0xe420e42030337430 */ /* 0x000fe40000000000 */
[-C--:B------:R-:W-:Y:S02]  /*74b0*/  HFMA2 R24, R45, R22.reuse, R24 ;  /* 0x000000162d187231 */ /* 0x080fe40000000018 */
[----:B------:R-:W-:Y:S02]  /*74c0*/  HADD2 R61, R61, -1056, -1056 ;  /* 0xe420e4203d3d7430 */ /* 0x000fe40000000000 */
[-C--:B------:R-:W-:Y:S02]  /*74d0*/  HFMA2 R27, R49, R22.reuse, R27 ;  /* 0x00000016311b7231 */ /* 0x080fe4000000001b */
[----:B------:R-:W-:-:S02]  /*74e0*/  HFMA2 R63, R51, R22, R63 ;  /* 0x00000016333f7231 */ /* 0x000fc4000000003f */
[----:B------:R-:W-:Y:S02]  /*74f0*/  HADD2 R42, R50, -1056, -1056 ;  /* 0xe420e420322a7430 */ /* 0x000fe40000000000 */
        /* <DEDUP_REMOVED lines=103> */
.L_x_1803:
        /* <DEDUP_REMOVED lines=269> */
.L_x_1804:
        /* <DEDUP_REMOVED lines=8> */
.L_x_1802:
        /* <DEDUP_REMOVED lines=9> */
.L_x_1808:
[----:B------:R-:W1:Y:S01]  /*8d50*/  LDC.64 R18, c[0x0][0x3a8] ;  /* 0x0000ea00ff127b82 */ /* 0x000e620000000a00 */
[----:B------:R-:W-:Y:S01]  /*8d60*/  ISETP.NE.AND P0, PT, R11, R4, PT ;  /* 0x000000040b00720c */ /* 0x000fe20003f05270 */
[----:B0----5:R-:W5:-:S12]  /*8d70*/  LDG.E.128.CONSTANT R20, desc[UR6][R16.64] ;  /* 0x0000000610147981 */ /* 0x021f58000c1e9d00 */
[----:B------:R-:W-:Y:S01]  /*8d80*/  @!P0 LEA R32, R12, R1, 0x3 ;  /* 0x000000010c208211 */ /* 0x000fe200078e18ff */
[----:B------:R-:W2:Y:S05]  /*8d90*/  @!P0 LDG.E.U16.CONSTANT R14, desc[UR6][R2.64] ;  /* 0x00000006020e8981 */ /* 0x000eaa000c1e9500 */
[----:B------:R-:W3:Y:S01]  /*8da0*/  @!P0 LDL.64 R32, [R32+0x8] ;  /* 0x0000080020208983 */ /* 0x000ee20000100a00 */
[----:B-1----:R-:W-:-:S04]  /*8db0*/  IMAD.WIDE R24, R19, 0x4, R16 ;  /* 0x0000000413187825 */ /* 0x002fc800078e0210 */
[C---:B------:R-:W-:Y:S02]  /*8dc0*/  IMAD.WIDE R36, R19.reuse, 0x4, R24 ;  /* 0x0000000413247825 */ /* 0x040fe400078e0218 */
[----:B------:R-:W5:Y:S02]  /*8dd0*/  LDG.E.128.CONSTANT R24, desc[UR6][R24.64] ;  /* 0x0000000618187981 */ /* 0x000f64000c1e9d00 */
[----:B------:R-:W-:Y:S02]  /*8de0*/  IMAD.WIDE R96, R19, 0x4, R36 ;  /* 0x0000000413607825 */ /* 0x000fe400078e0224 */
        /* <DEDUP_REMOVED lines=16> */
[----:B------:R-:W-:Y:S01]  /*8ef0*/  HFMA2 R14, -RZ, RZ, 0, 0.03125 ;  /* 0x00002800ff0e7431 */ /* 0x000fe200000001ff */
[----:B------:R-:W-:Y:S02]  /*8f00*/  SHF.R.U32.HI R41, RZ, 0xf, R21 ;  /* 0x0000000fff297819 */ /* 0x000fe40000011615 */
        /* <DEDUP_REMOVED lines=12> */
[----:B------:R-:W-:Y:S02]  /*8fd0*/  LOP3.LUT R40, R40, 0x10001, RZ, 0xc0, !PT ;  /* 0x0001000128287812 */ /* 0x000fe400078ec0ff */
[----:B------:R-:W-:Y:S02]  /*8fe0*/  LOP3.LUT R41, R41, 0x10001, RZ, 0xc0, !PT ;  /* 0x0001000129297812 */ /* 0x000fe400078ec0ff */
[----:B------:R-:W-:Y:S02]  /*8ff0*/  LOP3.LUT R42, R42, 0x10001, RZ, 0xc0, !PT ;  /* 0x000100012a2a7812 */ /* 0x000fe400078ec0ff */
[----:B------:R-:W-:-:S02]  /*9000*/  LOP3.LUT R43, R43, 0x10001, RZ, 0xc0, !PT ;  /* 0x000100012b2b7812 */ /* 0x000fc400078ec0ff */
[----:B------:R-:W-:Y:S02]  /*9010*/  SHF.R.U32.HI R22, RZ, 0xe, R25 ;  /* 0x0000000eff167819 */ /* 0x000fe40000011619 */
[----:B------:R-:W-:Y:S02]  /*9020*/  SHF.R.U32.HI R85, RZ, 0xe, R26 ;  /* 0x0000000eff557819 */ /* 0x000fe4000001161a */
[----:B------:R-:W-:Y:S02]  /*9030*/  SHF.R.U32.HI R24, RZ, 0xe, R27 ;  /* 0x0000000eff187819 */ /* 0x000fe4000001161b */
[----:B------:R-:W-:Y:S02]  /*9040*/  LOP3.LUT R80, R40, 0x20002, R21, 0xf8, !PT ;  /* 0x0002000228507812 */ /* 0x000fe400078ef815 */
[----:B------:R-:W-:Y:S02]  /*9050*/  LOP3.LUT R71, R41, 0x20002, R22, 0xf8, !PT ;  /* 0x0002000229477812 */ /* 0x000fe400078ef816 */
[----:B------:R-:W-:-:S02]  /*9060*/  LOP3.LUT R85, R42, 0x20002, R85, 0xf8, !PT ;  /* 0x000200022a557812 */ /* 0x000fc400078ef855 */
[----:B------:R-:W-:Y:S02]  /*9070*/  LOP3.LUT R69, R43, 0x20002, R24, 0xf8, !PT ;  /* 0x000200022b457812 */ /* 0x000fe400078ef818 */
[----:B------:R-:W0:Y:S01]  /*9080*/  LDS.128 R40, [UR4+-0xa0] ;  /* 0xffff6004ff287984 */ /* 0x000e220008000c00 */
[C---:B------:R-:W-:Y:S02]  /*9090*/  LOP3.LUT R57, R20.reuse, 0x1f001f, RZ, 0xc0, !PT ;  /* 0x001f001f14397812 */ /* 0x040fe400078ec0ff */
[----:B------:R-:W-:Y:S02]  /*90a0*/  LOP3.LUT R45, R20, 0x3e003e0, RZ, 0xc0, !PT ;  /* 0x03e003e0142d7812 */ /* 0x000fe400078ec0ff */
        /* <DEDUP_REMOVED lines=10> */
[----:B------:R-:W-:Y:S02]  /*9150*/  LOP3.LUT R26, R29, 0x3e003e0, RZ, 0xc0, !PT ;  /* 0x03e003e01d1a7812 */ /* 0x000fe400078ec0ff */
[----:B------:R-:W-:Y:S02]  /*9160*/  LOP3.LUT R61, R13, 0x64006400, RZ, 0xfc, !PT ;  /* 0x640064000d3d7812 */ /* 0x000fe400078efcff */
[----:B------:R-:W-:Y:S02]  /*9170*/  LOP3.LUT R64, R25, 0x1f001f, RZ, 0xc0, !PT ;  /* 0x001f001f19407812 */ /* 0x000fe400078ec0ff */
[----:B------:R-:W-:Y:S01]  /*9180*/  SHF.R.U32.HI R55, RZ, 0xa, R25 ;  /* 0x0000000aff377819 */ /* 0x000fe20000011619 */
[----:B------:R-:W-:Y:S01]  /*9190*/  HFMA2 R60, R61, R14.H0_H0, -48, -48 ;  /* 0xd200d2003d3c7431 */ /* 0x000fe2000004000e */
[----:B------:R-:W-:-:S02]  /*91a0*/  LOP3.LUT R17, R17, 0x64006400, RZ, 0xfc, !PT ;  /* 0x6400640011117812 */ /* 0x000fc400078efcff */
[----:B------:R-:W-:Y:S02]  /*91b0*/  LOP3.LUT R75, R27, 0x64006400, RZ, 0xfc, !PT ;  /* 0x640064001b4b7812 */ /* 0x000fe400078efcff */
[----:B------:R-:W-:Y:S01]  /*91c0*/  LOP3.LUT R46, R30, 0x3e003e0, RZ, 0xc0, !PT ;  /* 0x03e003e01e2e7812 */ /* 0x000fe200078ec0ff */
[-C--:B------:R-:W-:Y:S01]  /*91d0*/  HFMA2 R61, R17, R14.reuse.H0_H0, -48, -48 ;  /* 0xd200d200113d7431 */ /* 0x080fe2000004000e */
        /* <DEDUP_REMOVED lines=17> */
[----:B------:R-:W-:Y:S01]  /*92f0*/  SHF.R.U32.HI R52, RZ, 0xa, R23 ;  /* 0x0000000aff347819 */ /* 0x000fe20000011617 */
        /* <DEDUP_REMOVED lines=41> */
[----:B------:R-:W-:Y:S01]  /*9590*/  SHF.R.U32.HI R78, RZ, 0xd, R37 ;  /* 0x0000000dff4e7819 */ /* 0x000fe20000011625 */
[----:B------:R-:W-:Y:S01]  /*95a0*/  HADD2 R56, R56, -1040, -1040 ;  /* 0xe410e41038387430 */ /* 0x000fe20000000000 */
[----:B------:R-:W-:Y:S01]  /*95b0*/  SHF.R.U32.HI R82, RZ, 0xd, R39 ;  /* 0x0000000dff527819 */ /* 0x000fe20000011627 */
[----:B------:R-:W-:Y:S01]  /*95c0*/  HADD2 R58, R58, -1040, -1040 ;  /* 0xe410e4103a3a7430 */ /* 0x000fe20000000000 */
[----:B------:R-:W-:Y:S02]  /*95d0*/  ISETP.NE.AND P0, PT, R47, 0x1, PT ;  /* 0x000000012f00780c */ /* 0x000fe40003f05270 */
[----:B--2---:R-:W-:-:S02]  /*95e0*/  LOP3.LUT R24, R32, 0x3e003e0, RZ, 0xc0, !PT ;  /* 0x03e003e020187812 */ /* 0x004fc400078ec0ff */
        /* <DEDUP_REMOVED lines=8> */
[----:B------:R-:W-:Y:S01]  /*9670*/  SHF.R.U32.HI R86, RZ, 0xb, R35 ;  /* 0x0000000bff567819 */ /* 0x000fe20000011623 */
[----:B------:R-:W1:Y:S01]  /*9680*/  LDS.128 R24, [UR4+-0x90] ;  /* 0xffff7004ff187984 */ /* 0x000e620008000c00 */
[----:B------:R-:W-:Y:S01]  /*9690*/  LOP3.LUT R75, R16, 0x64006400, RZ, 0xfc, !PT ;  /* 0x64006400104b7812 */ /* 0x000fe200078efcff */
[----:B------:R-:W-:-:S02]  /*96a0*/  HFMA2 R16, R73, R14.H0_H0, -48, -48 ;  /* 0xd200d20049107431 */ /* 0x000fc4000004000e */
[----:B0-----:R-:W-:Y:S01]  /*96b0*/  HFMA2 R73, R57, R40, RZ ;  /* 0x0000002839497231 */ /* 0x001fe200000000ff */
[----:B------:R-:W-:Y:S01]  /*96c0*/  LOP3.LUT R87, R32, 0x1f001f, RZ, 0xc0, !PT ;  /* 0x001f001f20577812 */ /* 0x000fe200078ec0ff */
[----:B------:R-:W-:Y:S01]  /*96d0*/  HFMA2 R14, R75, R14.H0_H0, -48, -48 ;  /* 0xd200d2004b0e7431 */ /* 0x000fe2000004000e */
[----:B------:R-:W-:Y:S01]  /*96e0*/  SHF.R.U32.HI R93, RZ, 0xa, R33 ;  /* 0x0000000aff5d7819 */ /* 0x000fe20000011621 */
[----:B------:R-:W-:Y:S01]  /*96f0*/  HADD2 R75, R59, -1040, -1040 ;  /* 0xe410e4103b4b7430 */ /* 0x000fe20000000000 */
[----:B------:R-:W-:Y:S01]  /*9700*/  LOP3.LUT R87, R87, 0x64006400, RZ, 0xfc, !PT ;  /* 0x6400640057577812 */ /* 0x000fe200078efcff */
[----:B------:R-:W-:Y:S02]  /*9710*/  HADD2 R59, R68, -1040, -1040 ;  /* 0xe410e410443b7430 */ /* 0x000fe40000000000 */
[-C--:B------:R-:W-:Y:S02]  /*9720*/  HFMA2 R68, R79, R40.reuse, RZ ;  /* 0x000000284f447231 */ /* 0x080fe400000000ff */
[-C--:B------:R-:W-:Y:S01]  /*9730*/  HFMA2 R67, R75, R40.reuse, RZ.H0_H0 ;  /* 0x000000284b437231 */ /* 0x080fe200000400ff */
[----:B------:R-:W-:Y:S01]  /*9740*/  SHF.R.U32.HI R91, RZ, 0xa, R34 ;  /* 0x0000000aff5b7819 */ /* 0x000fe20000011622 */
[----:B------:R-:W-:-:S02]  /*9750*/  HFMA2 R74, R59, R40, RZ.H0_H0 ;  /* 0x000000283b4a7231 */ /* 0x000fc400000400ff */
[-C--:B------:R-:W-:Y:S02]  /*9760*/  HFMA2 R68, R72, R41.reuse, R68 ;  /* 0x0000002948447231 */ /* 0x080fe40000000044 */
[-C--:B------:R-:W-:Y:S02]  /*9770*/  HFMA2 R40, R70, R41.reuse, R67 ;  /* 0x0000002946287231 */ /* 0x080fe40000000043 */
[-C--:B------:R-:W-:Y:S01]  /*9780*/  HFMA2 R67, R60, R41.reuse, R73 ;  /* 0x000000293c437231 */ /* 0x080fe20000000049 */
[----:B------:R-:W-:Y:S01]  /*9790*/  LOP3.LUT R73, R52, 0x1f001f, RZ, 0xc0, !PT ;  /* 0x001f001f34497812 */ /* 0x000fe200078ec0ff */
[----:B------:R-:W-:Y:S01]  /*97a0*/  HFMA2 R41, R54, R41, R74 ;  /* 0x0000002936297231 */ /* 0x000fe2000000004a */
        /* <DEDUP_REMOVED lines=8> */
[----:B------:R-:W-:Y:S01]  /*9830*/  SHF.R.U32.HI R89, RZ, 0xa, R35 ;  /* 0x0000000aff597819 */ /* 0x000fe20000011623 */
[----:B------:R-:W-:Y:S01]  /*9840*/  HADD2 R52, R52, -1040, -1040 ;  /* 0xe410e41034347430 */ /* 0x000fe20000000000 */
[----:B------:R-:W-:Y:S01]  /*9850*/  LOP3.LUT R93, R93, 0x1f001f, RZ, 0xc0, !PT ;  /* 0x001f001f5d5d7812 */ /* 0x000fe200078ec0ff */
[----:B------:R-:W-:Y:S02]  /*9860*/  HFMA2 R73, R49, R42, R41 ;  /* 0x0000002a31497231 */ /* 0x000fe40000000029 */
[----:B------:R-:W-:-:S02]  /*9870*/  HFMA2 R42, R68, R43, R65 ;  /* 0x0000002b442a7231 */ /* 0x000fc40000000041 */
[-C--:B------:R-:W-:Y:S02]  /*9880*/  HFMA2 R40, R66, R43.reuse, R40 ;  /* 0x0000002b42287231 */ /* 0x080fe40000000028 */
[-C--:B------:R-:W-:Y:S02]  /*9890*/  HFMA2 R41, R52, R43.reuse, R67 ;  /* 0x0000002b34297231 */ /* 0x080fe40000000043 */
[----:B------:R-:W-:Y:S01]  /*98a0*/  HFMA2 R43, R50, R43, R73 ;  /* 0x0000002b322b7231 */ /* 0x000fe20000000049 */
[----:B------:R-:W-:Y:S01]  /*98b0*/  LOP3.LUT R67, R36, 0x1f001f, RZ, 0xc0, !PT ;  /* 0x001f001f24437812 */ /* 0x000fe200078ec0ff */
[----:B------:R-:W-:Y:S01]  /*98c0*/  HADD2 R87, R87, -1040, -1040 ;  /* 0xe410e41057577430 */ /* 0x000fe20000000000 */
[----:B------:R-:W-:Y:S01]  /*98d0*/  LOP3.LUT R65, R37, 0x1f001f, RZ, 0xc0, !PT ;  /* 0x001f001f25417812 */ /* 0x000fe200078ec0ff */
[-C--:B-1----:R-:W-:Y:S02]  /*98e0*/  HFMA2 R73, R61, R24.reuse, R40 ;  /* 0x000000183d497231 */ /* 0x082fe40000000028 */
[----:B------:R-:W-:-:S02]  /*98f0*/  HFMA2 R42, R63, R24, R42 ;  /* 0x000000183f2a7231 */ /* 0x000fc4000000002a */
[-C--:B------:R-:W-:Y:S01]  /*9900*/  HFMA2 R40, R23, R24.reuse, R43 ;  /* 0x0000001817287231 */ /* 0x080fe2000000002b */
[----:B------:R-:W-:Y:S01]  /*9910*/  LOP3.LUT R43, R53, 0x1f001f, RZ, 0xc0, !PT ;  /* 0x001f001f352b7812 */ /* 0x000fe200078ec0ff */
[----:B------:R-:W-:Y:S01]  /*9920*/  HFMA2 R41, R45, R24, R41 ;  /* 0x000000182d297231 */ /* 0x000fe20000000029 */
        /* <DEDUP_REMOVED lines=14> */
[----:B------:R-:W-:Y:S01]  /*9a10*/  HFMA2 R25, R58, R25, R40 ;  /* 0x000000193a197231 */ /* 0x000fe20000000028 */
[----:B------:R-:W-:Y:S01]  /*9a20*/  SHF.R.U32.HI R37, RZ, 0xa, R37 ;  /* 0x0000000aff257819 */ /* 0x000fe20000011625 */
[----:B------:R-:W0:Y:S01]  /*9a30*/  LDS.128 R40, [UR4+-0x80] ;  /* 0xffff8004ff287984 */ /* 0x000e220008000c00 */
[----:B------:R-:W-:Y:S01]  /*9a40*/  HADD2 R67, R67, -1040, -1040 ;  /* 0xe410e41043437430 */ /* 0x000fe20000000000 */
[----:B------:R-:W-:Y:S01]  /*9a50*/  SHF.R.U32.HI R39, RZ, 0xa, R39 ;  /* 0x0000000aff277819 */ /* 0x000fe20000011627 */
[----:B------:R-:W-:Y:S01]  /*9a60*/  HADD2 R65, R65, -1040, -1040 ;  /* 0xe410e41041417430 */ /* 0x000fe20000000000 */
[----:B------:R-:W-:Y:S01]  /*9a70*/  LOP3.LUT R37, R37, 0x1f001f, RZ, 0xc0, !PT ;  /* 0x001f001f25257812 */ /* 0x000fe200078ec0ff */
[----:B------:R-:W-:Y:S02]  /*9a80*/  HADD2 R55, R55, -1040, -1040 ;  /* 0xe410e41037377430 */ /* 0x000fe40000000000 */
[----:B------:R-:W-:-:S02]  /*9a90*/  HFMA2 R24, R67, R26, R24 ;  /* 0x0000001a43187231 */ /* 0x000fc40000000018 */
[-C--:B------:R-:W-:Y:S01]  /*9aa0*/  HFMA2 R73, R65, R26.reuse, R73 ;  /* 0x0000001a41497231 */ /* 0x080fe20000000049 */
[----:B------:R-:W-:Y:S01]  /*9ab0*/  LOP3.LUT R39, R39, 0x1f001f, RZ, 0xc0, !PT ;  /* 0x001f001f27277812 */ /* 0x000fe200078ec0ff */
[----:B------:R-:W-:Y:S02]  /*9ac0*/  HFMA2 R25, R55, R26, R25 ;  /* 0x0000001a37197231 */ /* 0x000fe40000000019 */
[-C--:B------:R-:W-:Y:S02]  /*9ad0*/  HFMA2 R74, R48, R27.reuse, R24 ;  /* 0x0000001b304a7231 */ /* 0x080fe40000000018 */
[-C--:B------:R-:W-:Y:S02]  /*9ae0*/  HFMA2 R24, R46, R27.reuse, R73 ;  /* 0x0000001b2e187231 */ /* 0x080fe40000000049 */
[-C--:B------:R-:W-:Y:S02]  /*9af0*/  HFMA2 R26, R44, R27.reuse, R76 ;  /* 0x0000001b2c1a7231 */ /* 0x080fe4000000004c */
[----:B------:R-:W-:Y:S01]  /*9b00*/  HFMA2 R76, R22, R27, R25 ;  /* 0x0000001b164c7231 */ /* 0x000fe20000000019 */
[----:B------:R-:W-:-:S02]  /*9b10*/  LOP3.LUT R27, R71, 0x40004, R78, 0xf8, !PT ;  /* 0x00040004471b7812 */ /* 0x000fc400078ef84e */
[----:B------:R-:W-:Y:S02]  /*9b20*/  SHF.R.U32.HI R25, RZ, 0xd, R36 ;  /* 0x0000000dff197819 */ /* 0x000fe40000011624 */
[----:B------:R-:W-:Y:S02]  /*9b30*/  SHF.R.U32.HI R78, RZ, 0xd, R38 ;  /* 0x0000000dff4e7819 */ /* 0x000fe40000011626 */
[----:B------:R-:W-:Y:S02]  /*9b40*/  SHF.R.U32.HI R36, RZ, 0xa, R36 ;  /* 0x0000000aff247819 */ /* 0x000fe40000011624 */
        /* <DEDUP_REMOVED lines=9> */
[----:B------:R-:W-:Y:S01]  /*9be0*/  LOP3.LUT R80, R80, 0x40004, R25, 0xf8, !PT ;  /* 0x0004000450507812 */ /* 0x000fe200078ef819 */
[----:B------:R-:W-:Y:S01]  /*9bf0*/  HADD2 R71, R38, -1040, -1040 ;  /* 0xe410e41026477430 */ /* 0x000fe20000000000 */
[----:B------:R-:W-:Y:S01]  /*9c00*/  LOP3.LUT R25, R69, 0x40004, R82, 0xf8, !PT ;  /* 0x0004000445197812 */ /* 0x000fe200078ef852 */
[----:B------:R-:W-:-:S02]  /*9c10*/  HADD2 R69, R39, -1040, -1040 ;  /* 0xe410e41027457430 */ /* 0x000fc40000000000 */
[-C--:B0-----:R-:W-:Y:S02]  /*9c20*/  HFMA2 R39, R77, R40.reuse, R74 ;  /* 0x000000284d277231 */ /* 0x081fe4000000004a */
[-C--:B------:R-:W-:Y:S02]  /*9c30*/  HFMA2 R38, R73, R40.reuse, R24 ;  /* 0x0000002849267231 */ /* 0x080fe40000000018 */
[-C--:B------:R-:W-:Y:S02]  /*9c40*/  HFMA2 R37, R71, R40.reuse, R26 ;  /* 0x0000002847257231 */ /* 0x080fe4000000001a */
[----:B------:R-:W-:Y:S01]  /*9c50*/  HFMA2 R24, R69, R40, R76 ;  /* 0x0000002845187231 */ /* 0x000fe2000000004c */
        /* <DEDUP_REMOVED lines=9> */
[----:B------:R-:W-:Y:S01]  /*9cf0*/  LOP3.LUT R85, R85, 0x40004, R78, 0xf8, !PT ;  /* 0x0004000455557812 */ /* 0x000fe200078ef84e */
[----:B------:R-:W-:Y:S01]  /*9d00*/  HADD2 R78, R36, -1040, -1040 ;  /* 0xe410e410244e7430 */ /* 0x000fe20000000000 */
[--C-:B------:R-:W-:Y:S01]  /*9d10*/  SHF.R.U32.HI R36, RZ, 0xc, R29.reuse ;  /* 0x0000000cff247819 */ /* 0x100fe2000001161d */
[----:B------:R-:W-:Y:S01]  /*9d20*/  HADD2 R74, R40, -1040, -1040 ;  /* 0xe410e410284a7430 */ /* 0x000fe20000000000 */
[----:B------:R-:W-:Y:S01]  /*9d30*/  SHF.R.U32.HI R29, RZ, 0xa, R29 ;  /* 0x0000000aff1d7819 */ /* 0x000fe2000001161d */
[----:B------:R-:W-:-:S02]  /*9d40*/  HADD2 R40, R82, -1040, -1040 ;  /* 0xe410e41052287430 */ /* 0x000fc40000000000 */
        /* <DEDUP_REMOVED lines=8> */
[--C-:B------:R-:W-:Y:S02]  /*9dd0*/  SHF.R.U32.HI R42, RZ, 0xc, R30.reuse ;  /* 0x0000000cff2a7819 */ /* 0x100fe4000001161e */
[----:B------:R-:W-:Y:S02]  /*9de0*/  SHF.R.U32.HI R30, RZ, 0xa, R30 ;  /* 0x0000000aff1e7819 */ /* 0x000fe4000001161e */
[--C-:B------:R-:W-:Y:S02]  /*9df0*/  SHF.R.U32.HI R39, RZ, 0xc, R28.reuse ;  /* 0x0000000cff277819 */ /* 0x100fe4000001161c */
[----:B------:R-:W-:Y:S02]  /*9e00*/  LOP3.LUT R30, R30, 0x1f001f, RZ, 0xc0, !PT ;  /* 0x001f001f1e1e7812 */ /* 0x000fe400078ec0ff */
[----:B------:R-:W-:-:S02]  /*9e10*/  SHF.R.U32.HI R28, RZ, 0xa, R28 ;  /* 0x0000000aff1c7819 */ /* 0x000fc4000001161c */
[----:B------:R-:W-:Y:S02]  /*9e20*/  LOP3.LUT R85, R85, 0x80008, R42, 0xf8, !PT ;  /* 0x0008000855557812 */ /* 0x000fe400078ef82a */
        /* <DEDUP_REMOVED lines=18> */
[----:B------:R-:W0:Y:S01]  /*9f50*/  LDS.128 R24, [UR4+-0x70] ;  /* 0xffff9004ff187984 */ /* 0x000e220008000c00 */
[----:B------:R-:W-:-:S02]  /*9f60*/  LOP3.LUT R29, R29, 0x1f001f, RZ, 0xc0, !PT ;  /* 0x001f001f1d1d7812 */ /* 0x000fc400078ec0ff */
[----:B------:R-:W-:Y:S02]  /*9f70*/  SHF.R.U32.HI R28, RZ, 0xb, R34 ;  /* 0x0000000bff1c7819 */ /* 0x000fe40000011622 */
[----:B------:R-:W-:Y:S02]  /*9f80*/  LOP3.LUT R29, R29, 0x64006400, RZ, 0xfc, !PT ;  /* 0x640064001d1d7812 */ /* 0x000fe400078efcff */
[----:B------:R-:W-:Y:S02]  /*9f90*/  LOP3.LUT R28, R85, 0x100010, R28, 0xf8, !PT ;  /* 0x00100010551c7812 */ /* 0x000fe400078ef81c */
[----:B------:R-:W-:Y:S01]  /*9fa0*/  LOP3.LUT R85, R33, 0x1f001f, RZ, 0xc0, !PT ;  /* 0x001f001f21557812 */ /* 0x000fe200078ec0ff */
[----:B------:R-:W-:Y:S01]  /*9fb0*/  HADD2 R82, R29, -1040, -1040 ;  /* 0xe410e4101d527430 */ /* 0x000fe20000000000 */
[----:B------:R-:W-:Y:S02]  /*9fc0*/  SHF.R.U32.HI R29, RZ, 0xb, R33 ;  /* 0x0000000bff1d7819 */ /* 0x000fe40000011621 */
[----:B------:R-:W-:Y:S01]  /*9fd0*/  LOP3.LUT R85, R85, 0x64006400, RZ, 0xfc, !PT ;  /* 0x6400640055557812 */ /* 0x000fe200078efcff */
[----:B------:R-:W-:Y:S01]  /*9fe0*/  HFMA2 R38, R82, R43, R38 ;  /* 0x0000002b52267231 */ /* 0x000fe20000000026 */
[----:B------:R-:W-:-:S02]  /*9ff0*/  LOP3.LUT R36, R36, 0x100010, R29, 0xf8, !PT ;  /* 0x0010001024247812 */ /* 0x000fc400078ef81d */
[----:B------:R-:W-:Y:S01]  /*a000*/  LOP3.LUT R29, R41, 0x100010, R86, 0xf8, !PT ;  /* 0x00100010291d7812 */ /* 0x000fe200078ef856 */
[----:B------:R-:W-:Y:S01]  /*a010*/  HADD2 R85, R85, -1040, -1040 ;  /* 0xe410e41055557430 */ /* 0x000fe20000000000 */
[----:B------:R-:W-:Y:S02]  /*a020*/  LOP3.LUT R43, R34, 0x1f001f, RZ, 0xc0, !PT ;  /* 0x001f001f222b7812 */ /* 0x000fe400078ec0ff */
        /* <DEDUP_REMOVED lines=11> */
[----:B------:R-:W-:Y:S01]  /*a0e0*/  LOP3.LUT R91, R91, 0x64006400, RZ, 0xfc, !PT ;  /* 0x640064005b5b7812 */ /* 0x000fe200078efcff */
[----:B0-----:R-:W-:-:S02]  /*a0f0*/  HFMA2 R31, R87, R24, R31 ;  /* 0x00000018571f7231 */ /* 0x001fc4000000001f */
[-C--:B------:R-:W-:Y:S02]  /*a100*/  HFMA2 R38, R85, R24.reuse, R38 ;  /* 0x0000001855267231 */ /* 0x080fe40000000026 */
[-C--:B------:R-:W-:Y:S01]  /*a110*/  HFMA2 R30, R43, R24.reuse, R30 ;  /* 0x000000182b1e7231 */ /* 0x080fe2000000001e */
[----:B------:R-:W-:Y:S01]  /*a120*/  LOP3.LUT R89, R89, 0x64006400, RZ, 0xfc, !PT ;  /* 0x6400640059597812 */ /* 0x000fe200078efcff */
        /* <DEDUP_REMOVED lines=8> */
[----:B------:R-:W-:Y:S01]  /*a1b0*/  HADD2 R93, R93, -1040, -1040 ;  /* 0xe410e4105d5d7430 */ /* 0x000fe20000000000 */
[----:B------:R-:W-:Y:S01]  /*a1c0*/  LOP3.LUT R29, R29, 0x64006400, RZ, 0xfc, !PT ;  /* 0x640064001d1d7812 */ /* 0x000fe200078efcff */
[----:B------:R-:W-:Y:S02]  /*a1d0*/  HADD2 R91, R91, -1040, -1040 ;  /* 0xe410e4105b5b7430 */ /* 0x000fe40000000000 */
        /* <DEDUP_REMOVED lines=8> */
[----:B------:R-:W-:-:S02]  /*a260*/  HFMA2 R31, R94, R27, R31 ;  /* 0x0000001b5e1f7231 */ /* 0x000fc4000000001f */
[----:B------:R-:W-:Y:S02]  /*a270*/  HFMA2 R25, R89, R26, R25 ;  /* 0x0000001a59197231 */ /* 0x000fe40000000019 */
        /* <DEDUP_REMOVED lines=15> */
[-C--:B0-----:R-:W-:Y:S02]  /*a370*/  HFMA2 R28, R59, R24.reuse, RZ.H0_H0 ;  /* 0x000000183b1c7231 */ /* 0x081fe400000400ff */
[-C--:B------:R-:W-:Y:S02]  /*a380*/  HFMA2 R36, R79, R24.reuse, RZ ;  /* 0x000000184f247231 */ /* 0x080fe400000000ff */
[-C--:B------:R-:W-:Y:S02]  /*a390*/  HFMA2 R35, R75, R24.reuse, RZ.H0_H0 ;  /* 0x000000184b237231 */ /* 0x080fe400000400ff */
[----:B------:R-:W-:Y:S02]  /*a3a0*/  HFMA2 R30, R57, R24, RZ ;  /* 0x00000018391e7231 */ /* 0x000fe400000000ff */
        /* <DEDUP_REMOVED lines=29> */
[----:B------:R-:W0:Y:S02]  /*a580*/  LDS.128 R24, [UR4] ;  /* 0x00000004ff187984 */ /* 0x000e240008000c00 */
        /* <DEDUP_REMOVED lines=44> */
[-C--:B0-----:R-:W-:Y:S02]  /*a850*/  HFMA2 R35, R75, R24.reuse, RZ.H0_H0 ;  /* 0x000000184b237231 */ /* 0x081fe400000400ff */
[-C--:B------:R-:W-:Y:S02]  /*a860*/  HFMA2 R36, R79, R24.reuse, RZ ;  /* 0x000000184f247231 */ /* 0x080fe400000000ff */
[----:B------:R-:W-:Y:S02]  /*a870*/  HFMA2 R57, R57, R24, RZ ;  /* 0x0000001839397231 */ /* 0x000fe400000000ff */
[----:B------:R-:W-:-:S02]  /*a880*/  HFMA2 R35, R70, R25, R35 ;  /* 0x0000001946237231 */ /* 0x000fc40000000023 */
[-C--:B------:R-:W-:Y:S02]  /*a890*/  HFMA2 R36, R72, R25.reuse, R36 ;  /* 0x0000001948247231 */ /* 0x080fe40000000024 */
[----:B------:R-:W-:Y:S02]  /*a8a0*/  HFMA2 R24, R59, R24, RZ.H0_H0 ;  /* 0x000000183b187231 */ /* 0x000fe400000400ff */
[-C--:B------:R-:W-:Y:S02]  /*a8b0*/  HFMA2 R60, R60, R25.reuse, R57 ;  /* 0x000000193c3c7231 */ /* 0x080fe40000000039 */
[-C--:B------:R-:W-:Y:S02]  /*a8c0*/  HFMA2 R33, R81, R26.reuse, R35 ;  /* 0x0000001a51217231 */ /* 0x080fe40000000023 */
[----:B------:R-:W-:Y:S02]  /*a8d0*/  HFMA2 R34, R83, R26, R36 ;  /* 0x0000001a53227231 */ /* 0x000fe40000000024 */
[----:B------:R-:W-:Y:S01]  /*a8e0*/  HFMA2 R24, R54, R25, R24 ;  /* 0x0000001936187231 */ /* 0x000fe20000000018 */
[----:B------:R-:W-:Y:S01]  /*a8f0*/  LDS.128 R36, [UR4+0x90] ;  /* 0x00009004ff247984 */ /* 0x000fe20008000c00 */
[----:B------:R-:W-:-:S02]  /*a900*/  HFMA2 R33, R66, R27, R33 ;  /* 0x0000001b42217231 */ /* 0x000fc40000000021 */
[-C--:B------:R-:W-:Y:S02]  /*a910*/  HFMA2 R68, R68, R27.reuse, R34 ;  /* 0x0000001b44447231 */ /* 0x080fe40000000022 */
[-C--:B------:R-:W-:Y:S02]  /*a920*/  HFMA2 R25, R49, R26.reuse, R24 ;  /* 0x0000001a31197231 */ /* 0x080fe40000000018 */
[----:B------:R-:W-:Y:S02]  /*a930*/  HFMA2 R60, R51, R26, R60 ;  /* 0x0000001a333c7231 */ /* 0x000fe4000000003c */
[----:B-1----:R-:W-:Y:S02]  /*a940*/  HFMA2 R61, R61, R28, R33 ;  /* 0x0000001c3d3d7231 */ /* 0x002fe40000000021 */
[-C--:B------:R-:W-:Y:S01]  /*a950*/  HFMA2 R25, R50, R27.reuse, R25 ;  /* 0x0000001b32197231 */ /* 0x080fe20000000019 */
[----:B------:R-:W0:Y:S01]  /*a960*/  LDS.128 R32, [UR4+0x80] ;  /* 0x00008004ff207984 */ /* 0x000e220008000c00 */
        /* <DEDUP_REMOVED lines=55> */
[----:B------:R-:W-:-:S07]  /*ace0*/  HFMA2 R5, R45, R98, R5 ;  /* 0x000000622d057231 */ /* 0x000fce0000000005 */
.L_x_1807:
[----:B------:R-:W-:Y:S01]  /*acf0*/  IADD3 R11, PT, PT, R11, 0x20, RZ ;  /* 0x000000200b0b7810 */ /* 0x000fe20007ffe0ff */
[----:B------:R-:W-:Y:S01]  /*ad00*/  UIADD3 UR4, UPT, UPT, UR4, 0x40, URZ ;  /* 0x0000004004047890 */ /* 0x000fe2000fffe0ff */
[----:B------:R-:W-:Y:S01]  /*ad10*/  IADD3 R2, P1, PT, R2, 0x80, RZ ;  /* 0x0000008002027810 */ /* 0x000fe20007f3e0ff */
[----:B------:R-:W-:Y:S01]  /*ad20*/  IMAD.WIDE R16, R19, 0x4, R96 ;  /* 0x0000000413107825 */ /* 0x000fe200078e0260 */
[----:B------:R-:W-:Y:S02]  /*ad30*/  ISETP.GE.AND P0, PT, R11, R0, PT ;  /* 0x000000000b00720c */ /* 0x000fe40003f06270 */
[----:B------:R-:W-:-:S11]  /*ad40*/  IADD3.X R3, PT, PT, RZ, R3, RZ, P1, !PT ;  /* 0x00000003ff037210 */ /* 0x000fd60000ffe4ff */
[----:B------:R-:W-:Y:S05]  /*ad50*/  @!P0 BRA `(.L_x_1808) ;  /* 0xffffffdc00fc8947 */ /* 0x000fea000383ffff */
.L_x_1806:
[----:B------:R-:W-:-:S13]  /*ad60*/  ISETP.GT.AND P0, PT, R47, RZ, PT ;  /* 0x000000ff2f00720c */ /* 0x000fda0003f04270 */
[----:B------:R-:W-:Y:S05]  /*ad70*/  @!P0 EXIT ;  /* 0x000000000000894d */ /* 0x000fea0003800000 */
[----:B------:R-:W1:Y:S01]  /*ad80*/  S2R R0, SR_CTAID.X ;  /* 0x0000000000007919 */ /* 0x000e620000002500 */
[----:B------:R-:W2:Y:S01]  /*ad90*/  S2UR UR4, SR_CTAID.Y ;  /* 0x00000000000479c3 */ /* 0x000ea20000002600 */
[----:B------:R-:W1:Y:S07]  /*ada0*/  S2R R3, SR_TID.X ;  /* 0x0000000000037919 */ /* 0x000e6e0000002100 */
[----:B------:R-:W3:Y:S01]  /*adb0*/  LDC.64 R12, c[0x0][0x3a0] ;  /* 0x0000e800ff0c7b82 */ /* 0x000ee20000000a00 */
[----:B-1----:R-:W-:Y:S01]  /*adc0*/  LEA R0, R0, R3, 0x6 ;  /* 0x0000000300007211 */ /* 0x002fe200078e30ff */
[----:B--2---:R-:W-:-:S03]  /*add0*/  IMAD R3, R19, UR4, RZ ;  /* 0x0000000413037c24 */ /* 0x004fc6000f8e02ff */
[----:B------:R-:W-:-:S05]  /*ade0*/  SHF.L.U32 R0, R0, 0x2, RZ ;  /* 0x0000000200007819 */ /* 0x000fca00000006ff */
[----:B------:R-:W-:-:S04]  /*adf0*/  IMAD R3, R3, 0x3, R0 ;  /* 0x0000000303037824 */ /* 0x000fc800078e0200 */
[----:B---3--:R-:W-:-:S05]  /*ae00*/  IMAD.WIDE R12, R3, 0x2, R12 ;  /* 0x00000002030c7825 */ /* 0x008fca00078e020c */
[----:B------:R1:W-:Y:S01]  /*ae10*/  ATOM.E.ADD.F16x2.RN.STRONG.GPU P0, RZ, desc[UR6][R12.64], R10 ;  /* 0x8000000a0cff79a2 */ /* 0x0003e2000c10e106 */
[----:B------:R-:W-:Y:S04]  /*ae20*/  BSSY.RECONVERGENT B0, `(.L_x_1809) ;  /* 0x000000e000007945 */ /* 0x000fe80003800200 */
[----:B-1----:R-:W-:Y:S05]  /*ae30*/  @P0 BRA `(.L_x_1810) ;  /* 0x0000000000300947 */ /* 0x002fea0003800000 */
[----:B------:R-:W1:Y:S02]  /*ae40*/  QSPC.E.S P0, RZ, [R12] ;  /* 0x000000000cff73aa */ /* 0x000e640000000500 */
[----:B-1----:R-:W-:Y:S05]  /*ae50*/  @!P0 BRA `(.L_x_1811) ;  /* 0x00000000001c8947 */ /* 0x002fea0003800000 */
[----:B------:R-:W-:-:S04]  /*ae60*/  MOV R2, R12 ;  /* 0x0000000c00027202 */ /* 0x000fc80000000f00 */
[----:B------:R-:W-:-:S07]  /*ae70*/  MOV R0, R2 ;  /* 0x0000000200007202 */ /* 0x000fce0000000f00 */
.L_x_1812:
[----:B------:R-:W1:Y:S02]  /*ae80*/  LDS R2, [R0] ;  /* 0x0000000000027984 */ /* 0x000e640000000800 */
[----:B-1----:R-:W-:-:S05]  /*ae90*/  HADD2 R3, R2, R10 ;  /* 0x0000000a02037230 */ /* 0x002fca0000000000 */
[----:B------:R-:W1:Y:S02]  /*aea0*/  ATOMS.CAST.SPIN P0, [R0], R2, R3 ;  /* 0x000000020000758d */ /* 0x000e640001800003 */
[----:B-1----:R-:W-:Y:S05]  /*aeb0*/  @!P0 BRA `(.L_x_1812) ;  /* 0xfffffffc00f08947 */ /* 0x002fea000383ffff */
[----:B------:R-:W-:Y:S05]  /*aec0*/  BRA `(.L_x_1810) ;  /* 0x00000000000c7947 */ /* 0x000fea0003800000 */
.L_x_1811:
[----:B------:R-:W2:Y:S02]  /*aed0*/  LD.E R0, desc[UR6][R12.64] ;  /* 0x000000060c007980 */ /* 0x000ea4000c101900 */
[----:B--2---:R-:W-:-:S05]  /*aee0*/  IADD3 R3, PT, PT, R10, R0, RZ ;  /* 0x000000000a037210 */ /* 0x004fca0007ffe0ff */
[----:B------:R1:W-:Y:S02]  /*aef0*/  ST.E desc[UR6][R12.64], R3 ;  /* 0x000000030c007985 */ /* 0x0003e4000c101906 */
.L_x_1810:
[----:B------:R-:W-:Y:S05]  /*af00*/  BSYNC.RECONVERGENT B0 ;  /* 0x0000000000007941 */ /* 0x000fea0003800200 */
.L_x_1809:
[----:B------:R2:W-:Y:S01]  /*af10*/  ATOM.E.ADD.F16x2.RN.STRONG.GPU P0, RZ, desc[UR6][R12.64+0x4], R9 ;  /* 0x800004090cff79a2 */ /* 0x0005e2000c10e106 */
[----:B------:R-:W-:Y:S04]  /*af20*/  BSSY.RECONVERGENT B0, `(.L_x_1813) ;  /* 0x000000e000007945 */ /* 0x000fe80003800200 */
[----:B--2---:R-:W-:Y:S05]  /*af30*/  @P0 BRA `(.L_x_1814) ;  /* 0x0000000000300947 */ /* 0x004fea0003800000 */
[----:B------:R-:W2:Y:S02]  /*af40*/  QSPC.E.S P0, RZ, [R12+0x4] ;  /* 0x000004000cff73aa */ /* 0x000ea40000000500 */
[----:B--2---:R-:W-:Y:S05]  /*af50*/  @!P0 BRA `(.L_x_1815) ;  /* 0x00000000001c8947 */ /* 0x004fea0003800000 */
[----:B------:R-:W-:-:S04]  /*af60*/  MOV R2, R12 ;  /* 0x0000000c00027202 */ /* 0x000fc80000000f00 */
[----:B------:R-:W-:-:S07]  /*af70*/  MOV R0, R2 ;  /* 0x0000000200007202 */ /* 0x000fce0000000f00 */
.L_x_1816:
[----:B------:R-:W1:Y:S02]  /*af80*/  LDS R2, [R0+0x4] ;  /* 0x0000040000027984 */ /* 0x000e640000000800 */
[----:B-1----:R-:W-:-:S05]  /*af90*/  HFMA2 R3, R2, 1, 1, R9 ;  /* 0x3c003c0002037831 */ /* 0x002fca0000000009 */
[----:B------:R-:W1:Y:S02]  /*afa0*/  ATOMS.CAST.SPIN P0, [R0+0x4], R2, R3 ;  /* 0x000004020000758d */ /* 0x000e640001800003 */
[----:B-1----:R-:W-:Y:S05]  /*afb0*/  @!P0 BRA `(.L_x_1816) ;  /* 0xfffffffc00f08947 */ /* 0x002fea000383ffff */
[----:B------:R-:W-:Y:S05]  /*afc0*/  BRA `(.L_x_1814) ;  /* 0x00000000000c7947 */ /* 0x000fea0003800000 */
.L_x_1815:
[----:B------:R-:W1:Y:S02]  /*afd0*/  LD.E R0, desc[UR6][R12.64+0x4] ;  /* 0x000004060c007980 */ /* 0x000e64000c101900 */
[----:B-1----:R-:W-:-:S05]  /*afe0*/  IADD3 R3, PT, PT, R9, R0, RZ ;  /* 0x0000000009037210 */ /* 0x002fca0007ffe0ff */
[----:B------:R2:W-:Y:S02]  /*aff0*/  ST.E desc[UR6][R12.64+0x4], R3 ;  /* 0x000004030c007985 */ /* 0x0005e4000c101906 */
.L_x_1814:
[----:B------:R-:W-:Y:S05]  /*b000*/  BSYNC.RECONVERGENT B0 ;  /* 0x0000000000007941 */ /* 0x000fea0003800200 */
.L_x_1813:
        /* <DEDUP_REMOVED lines=10> */
.L_x_1820:
[----:B------:R-:W1:Y:S02]  /*b0b0*/  LDS R2, [R0] ;  /* 0x0000000000027984 */ /* 0x000e640000000800 */
[----:B-1----:R-:W-:-:S05]  /*b0c0*/  HADD2 R3, R2, R8 ;  /* 0x0000000802037230 */ /* 0x002fca0000000000 */
[----:B------:R-:W1:Y:S02]  /*b0d0*/  ATOMS.CAST.SPIN P0, [R0], R2, R3 ;  /* 0x000000020000758d */ /* 0x000e640001800003 */
[----:B-1----:R-:W-:Y:S05]  /*b0e0*/  @!P0 BRA `(.L_x_1820) ;  /* 0xfffffffc00f08947 */ /* 0x002fea000383ffff */
[----:B------:R-:W-:Y:S05]  /*b0f0*/  BRA `(.L_x_1818) ;  /* 0x00000000000c7947 */ /* 0x000fea0003800000 */
.L_x_1819:
[----:B------:R-:W2:Y:S02]  /*b100*/  LD.E R0, desc[UR6][R12.64] ;  /* 0x000000060c007980 */ /* 0x000ea4000c101900 */
[----:B--2---:R-:W-:-:S05]  /*b110*/  IADD3 R3, PT, PT, R8, R0, RZ ;  /* 0x0000000008037210 */ /* 0x004fca0007ffe0ff */
[----:B------:R1:W-:Y:S02]  /*b120*/  ST.E desc[UR6][R12.64], R3 ;  /* 0x000000030c007985 */ /* 0x0003e4000c101906 */
.L_x_1818:
[----:B------:R-:W-:Y:S05]  /*b130*/  BSYNC.RECONVERGENT B0 ;  /* 0x0000000000007941 */ /* 0x000fea0003800200 */
.L_x_1817:
[----:B------:R2:W-:Y:S01]  /*b140*/  ATOM.E.ADD.F16x2.RN.STRONG.GPU P0, RZ, desc[UR6][R12.64+0x4], R7 ;  /* 0x800004070cff79a2 */ /* 0x0005e2000c10e106 */
[----:B------:R-:W-:Y:S04]  /*b150*/  BSSY.RECONVERGENT B0, `(.L_x_1821) ;  /* 0x000000e000007945 */ /* 0x000fe80003800200 */
[----:B--2---:R-:W-:Y:S05]  /*b160*/  @P0 BRA `(.L_x_1822) ;  /* 0x0000000000300947 */ /* 0x004fea0003800000 */
[----:B------:R-:W2:Y:S02]  /*b170*/  QSPC.E.S P0, RZ, [R12+0x4] ;  /* 0x000004000cff73aa */ /* 0x000ea40000000500 */
[----:B--2---:R-:W-:Y:S05]  /*b180*/  @!P0 BRA `(.L_x_1823) ;  /* 0x00000000001c8947 */ /* 0x004fea0003800000 */
[----:B------:R-:W-:-:S04]  /*b190*/  MOV R2, R12 ;  /* 0x0000000c00027202 */ /* 0x000fc80000000f00 */
[----:B------:R-:W-:-:S07]  /*b1a0*/  MOV R0, R2 ;  /* 0x0000000200007202 */ /* 0x000fce0000000f00 */
.L_x_1824:
[----:B------:R-:W1:Y:S02]  /*b1b0*/  LDS R2, [R0+0x4] ;  /* 0x0000040000027984 */ /* 0x000e640000000800 */
[----:B-1----:R-:W-:-:S05]  /*b1c0*/  HFMA2 R3, R2, 1, 1, R7 ;  /* 0x3c003c0002037831 */ /* 0x002fca0000000007 */
[----:B------:R-:W1:Y:S02]  /*b1d0*/  ATOMS.CAST.SPIN P0, [R0+0x4], R2, R3 ;  /* 0x000004020000758d */ /* 0x000e640001800003 */
[----:B-1----:R-:W-:Y:S05]  /*b1e0*/  @!P0 BRA `(.L_x_1824) ;  /* 0xfffffffc00f08947 */ /* 0x002fea000383ffff */
[----:B------:R-:W-:Y:S05]  /*b1f0*/  BRA `(.L_x_1822) ;  /* 0x00000000000c7947 */ /* 0x000fea0003800000 */
.L_x_1823:
[----:B------:R-:W1:Y:S02]  /*b200*/  LD.E R0, desc[UR6][R12.64+0x4] ;  /* 0x000004060c007980 */ /* 0x000e64000c101900 */
[----:B-1----:R-:W-:-:S05]  /*b210*/  IADD3 R3, PT, PT, R7, R0, RZ ;  /* 0x0000000007037210 */ /* 0x002fca0007ffe0ff */
[----:B------:R2:W-:Y:S02]  /*b220*/  ST.E desc[UR6][R12.64+0x4], R3 ;  /* 0x000004030c007985 */ /* 0x0005e4000c101906 */
.L_x_1822:
[----:B------:R-:W-:Y:S05]  /*b230*/  BSYNC.RECONVERGENT B0 ;  /* 0x0000000000007941 */ /* 0x000fea0003800200 */
.L_x_1821:
        /* <DEDUP_REMOVED lines=10> */
.L_x_1828:
[----:B------:R-:W1:Y:S02]  /*b2e0*/  LDS R2, [R0] ;  /* 0x0000000000027984 */ /* 0x000e640000000800 */
[----:B-1----:R-:W-:-:S05]  /*b2f0*/  HADD2 R3, R2, R6 ;  /* 0x0000000602037230 */ /* 0x002fca0000000000 */
[----:B------:R-:W1:Y:S02]  /*b300*/  ATOMS.CAST.SPIN P0, [R0], R2, R3 ;  /* 0x000000020000758d */ /* 0x000e640001800003 */
[----:B-1----:R-:W-:Y:S05]  /*b310*/  @!P0 BRA `(.L_x_1828) ;  /* 0xfffffffc00f08947 */ /* 0x002fea000383ffff */
[----:B------:R-:W-:Y:S05]  /*b320*/  BRA `(.L_x_1826) ;  /* 0x00000000000c7947 */ /* 0x000fea0003800000 */
.L_x_1827:
[----:B------:R-:W2:Y:S02]  /*b330*/  LD.E R0, desc[UR6][R12.64] ;  /* 0x000000060c007980 */ /* 0x000ea4000c101900 */
[----:B--2---:R-:W-:-:S05]  /*b340*/  IADD3 R3, PT, PT, R6, R0, RZ ;  /* 0x0000000006037210 */ /* 0x004fca0007ffe0ff */
[----:B------:R1:W-:Y:S02]  /*b350*/  ST.E desc[UR6][R12.64], R3 ;  /* 0x000000030c007985 */ /* 0x0003e4000c101906 */
.L_x_1826:
[----:B------:R-:W-:Y:S05]  /*b360*/  BSYNC.RECONVERGENT B0 ;  /* 0x0000000000007941 */ /* 0x000fea0003800200 */
.L_x_1825:
[----:B------:R2:W-:Y:S02]  /*b370*/  ATOM.E.ADD.F16x2.RN.STRONG.GPU P0, RZ, desc[UR6][R12.64+0x4], R5 ;  /* 0x800004050cff79a2 */ /* 0x0005e4000c10e106 */
[----:B--2---:R-:W-:Y:S05]  /*b380*/  @P0 EXIT ;  /* 0x000000000000094d */ /* 0x004fea0003800000 */
[----:B------:R-:W2:Y:S02]  /*b390*/  QSPC.E.S P0, RZ, [R12+0x4] ;  /* 0x000004000cff73aa */ /* 0x000ea40000000500 */
[----:B--2---:R-:W-:Y:S05]  /*b3a0*/  @!P0 BRA `(.L_x_1829) ;  /* 0x00000000001c8947 */ /* 0x004fea0003800000 */
[----:B------:R-:W-:-:S04]  /*b3b0*/  MOV R2, R12 ;  /* 0x0000000c00027202 */ /* 0x000fc80000000f00 */
[----:B------:R-:W-:-:S07]  /*b3c0*/  MOV R0, R2 ;  /* 0x0000000200007202 */ /* 0x000fce0000000f00 */
.L_x_1830:
[----:B------:R-:W1:Y:S02]  /*b3d0*/  LDS R2, [R0+0x4] ;  /* 0x0000040000027984 */ /* 0x000e640000000800 */
[----:B-1----:R-:W-:-:S05]  /*b3e0*/  HFMA2 R3, R2, 1, 1, R5 ;  /* 0x3c003c0002037831 */ /* 0x002fca0000000005 */
[----:B------:R-:W1:Y:S02]  /*b3f0*/  ATOMS.CAST.SPIN P0, [R0+0x4], R2, R3 ;  /* 0x000004020000758d */ /* 0x000e640001800003 */
[----:B-1----:R-:W-:Y:S05]  /*b400*/  @!P0 BRA `(.L_x_1830) ;  /* 0xfffffffc00f08947 */ /* 0x002fea000383ffff */
[----:B------:R-:W-:Y:S05]  /*b410*/  EXIT ;  /* 0x000000000000794d */ /* 0x000fea0003800000 */
.L_x_1829:
[----:B------:R-:W1:Y:S02]  /*b420*/  LD.E R0, desc[UR6][R12.64+0x4] ;  /* 0x000004060c007980 */ /* 0x000e64000c101900 */
[----:B-1----:R-:W-:-:S05]  /*b430*/  IADD3 R3, PT, PT, R5, R0, RZ ;  /* 0x0000000005037210 */ /* 0x002fca0007ffe0ff */
[----:B------:R-:W-:Y:S01]  /*b440*/  ST.E desc[UR6][R12.64+0x4], R3 ;  /* 0x000004030c007985 */ /* 0x000fe2000c101906 */
[----:B------:R-:W-:Y:S05]  /*b450*/  EXIT ;  /* 0x000000000000794d */ /* 0x000fea0003800000 */
.L_x_1831:
        /* <DEDUP_REMOVED lines=10> */
.L_x_4497:


//--------------------- .text._Z23gemm_half_q_half_kernelILi3ELi152ELb0ELb0ELi64EEvPK6__halfPKjS4_S2_PS0_iiiiPKtS7_iiiiiibS2_i --------------------------
	.section	.text._Z23gemm_half_q_half_kernelILi3ELi152ELb0ELb0ELi64EEvPK6__halfPKjS4_S2_PS0_iiiiPKtS7_iiiiiibS2_i,"ax",@progbits
	.align	128
        .global         _Z23gemm_half_q_half_kernelILi3ELi152ELb0ELb0ELi64EEvPK6__halfPKjS4_S2_PS0_iiiiPKtS7_iiiiiibS2_i
        .type           _Z23gemm_half_q_half_kernelILi3ELi152ELb0ELb0ELi64EEvPK6__halfPKjS4_S2_PS0_iiiiPKtS7_iiiiiibS2_i,@function
        .size           _Z23gemm_half_q_half_kernelILi3ELi152ELb0ELb0ELi64EEvPK6__halfPKjS4_S2_PS0_iiiiPKtS7_iiiiiibS2_i,(.L_x_4498 - _Z23gemm_half_q_half_kernelILi3ELi152ELb0ELb0ELi64EEvPK6__halfPKjS4_S2_PS0_iiiiPKtS7_iiiiiibS2_i)
        .other          _Z23gemm_half_q_half_kernelILi3ELi152ELb0ELb0ELi64EEvPK6__halfPKjS4_S2_PS0_iiiiPKtS7_iiiiiibS2_i,@"STO_CUDA_ENTRY STV_DEFAULT"
_Z23gemm_half_q_half_kernelILi3ELi152ELb0ELb0ELi64EEvPK6__halfPKjS4_S2_PS0_iiiiPKtS7_iiiiiibS2_i:
.text._Z23gemm_half_q_half_kernelILi3ELi152ELb0ELb0ELi64EEvPK6__halfPKjS4_S2_PS0_iiiiPKtS7_iiiiiibS2_i:
        /* <DEDUP_REMOVED lines=50> */
.L_x_1837:
        /* <DEDUP_REMOVED lines=32> */
.L_x_1836:
        /* <DEDUP_REMOVED lines=20> */
.L_x_1838:
[----:B------:R-:W-:-:S13]  /*0660*/  ISETP.EQ.AND P1, PT, R9, RZ, PT ;  /* 0x000000ff0900720c */ /* 0x000fda0003f22270 */
[----:B------:R-:W-:Y:S05]  /*0670*/  @!P0 BRA P1, `(.L_x_1833) ;  /* 0x00000004007c8947 */ /* 0x000fea0000800000 */
.L_x_1835:
        /* <DEDUP_REMOVED lines=12> */
.L_x_1834:
[----:B------:R-:W-:-:S04]  /*0740*/  LEA R10, P0, R18, UR8, 0x1 ;  /* 0x00000008120a7c11 */ /* 0x000fc8000f8008ff */
[----:B------:R-:W-:Y:S01]  /*0750*/  LEA.HI.X R11, R18, UR9, RZ, 0x1, P0 ;  /* 0x00000009120b7c11 */ /* 0x000fe200080f0cff */
[----:B------:R-:W-:Y:S01]  /*0760*/  IMAD R20, R2, R5, RZ ;  /* 0x0000000502147224 */ /* 0x000fe200078e02ff */
[----:B------:R-:W-:Y:S01]  /*0770*/  VIMNMX R18, PT, PT, R21, 0x1, !PT ;  /* 0x0000000115127848 */ /* 0x000fe20007fe0100 */
[----:B------:R-:W0:Y:S02]  /*0780*/  LDCU.64 UR8, c[0x0][0x380] ;  /* 0x00007000ff0877ac */ /* 0x000e240008000a00 */
        /* <DEDUP_REMOVED lines=12> */
.L_x_1841:
        /* <DEDUP_REMOVED lines=32> */
.L_x_1840:
        /* <DEDUP_REMOVED lines=21> */
.L_x_1842:
[----:B------:R-:W-:-:S13]  /*0ba0*/  ISETP.NE.OR P0, PT, R18, RZ, P0 ;  /* 0x000000ff1200720c */ /* 0x000fda0000705670 */
[----:B------:R-:W-:Y:S05]  /*0bb0*/  @!P0 BRA `(.L_x_1833) ;  /* 0x00000000002c8947 */ /* 0x000fea0003800000 */
.L_x_1839:
        /* <DEDUP_REMOVED lines=11> */
.L_x_1833:
[----:B------:R-:W-:Y:S05]  /*0c70*/  BSYNC.RECONVERGENT B0 ;  /* 0x0000000000007941 */ /* 0x000fea0003800200 */
.L_x_1832:
        /* <DEDUP_REMOVED lines=22> */
.L_x_1846:
        /* <DEDUP_REMOVED lines=15> */
.L_x_1845:
        /* <DEDUP_REMOVED lines=12> */
.L_x_1847:
[----:B------:R-:W-:-:S13]  /*0f90*/  ISETP.NE.OR P0, PT, R20, RZ, P0 ;  /* 0x000000ff1400720c */ /* 0x000fda0000705670 */
[----:B------:R-:W-:Y:S05]  /*0fa0*/  @!P0 BRA `(.L_x_1843) ;  /* 0x00000000001c8947 */ /* 0x000fea0003800000 */
.L_x_1844:
[----:B01----:R-:W0:Y:S02]  /*0fb0*/  LDC.64 R10, c[0x0][0x3a0] ;  /* 0x0000e800ff0a7b82 */ /* 0x003e240000000a00 */
.L_x_1848:
[----:B0-----:R-:W-:Y:S01]  /*0fc0*/  IMAD.WIDE R12, R0, 0x2, R10 ;  /* 0x00000002000c7825 */ /* 0x001fe200078e020a */
[----:B------:R-:W-:Y:S02]  /*0fd0*/  IADD3 R20, PT, PT, R20, 0x1, RZ ;  /* 0x0000000114147810 */ /* 0x000fe40007ffe0ff */
[----:B------:R-:W-:Y:S02]  /*0fe0*/  IADD3 R0, PT, PT, R0, R7, RZ ;  /* 0x0000000700007210 */ /* 0x000fe40007ffe0ff */
[----:B------:R2:W-:Y:S01]  /*0ff0*/  STG.E.64 desc[UR6][R12.64], RZ ;  /* 0x000000ff0c007986 */ /* 0x0005e2000c101b06 */
[----:B------:R-:W-:-:S13]  /*1000*/  ISETP.NE.AND P0, PT, R20, RZ, PT ;  /* 0x000000ff1400720c */ /* 0x000fda0003f05270 */
[----:B--2---:R-:W-:Y:S05]  /*1010*/  @P0 BRA `(.L_x_1848) ;  /* 0xfffffffc00e80947 */ /* 0x004fea000383ffff */
.L_x_1843:
[----:B01----:R-:W0:Y:S01]  /*1020*/  LDC.64 R10, c[0x0][0x3b8] ;  /* 0x0000ee00ff0a7b82 */ /* 0x003e220000000a00 */
        /* <DEDUP_REMOVED lines=14> */
.L_x_1850:
[----:B0-----:R-:W0:Y:S01]  /*1110*/  LDC.64 R12, c[0x0][0x390] ;  /* 0x0000e400ff0c7b82 */ /* 0x001e220000000a00 */
        /* <DEDUP_REMOVED lines=43> */
.L_x_1849:
[----:B0-----:R0:W5:Y:S01]  /*13d0*/  LDL.64 R12, [R1] ;  /* 0x00000000010c7983 */ /* 0x0011620000100a00 */
        /* <DEDUP_REMOVED lines=27> */
.L_x_1851:
        /* <DEDUP_REMOVED lines=8> */
.L_x_1852:
        /* <DEDUP_REMOVED lines=8> */
.L_x_1853:
        /* <DEDUP_REMOVED lines=8> */
.L_x_1854:
        /* <DEDUP_REMOVED lines=8> */
.L_x_1855:
        /* <DEDUP_REMOVED lines=38> */
.L_x_1861:
[----:B------:R-:W-:Y:S02]  /*19f0*/  ISETP.NE.AND P1, PT, R26, R27, PT ;  /* 0x0000001b1a00720c */ /* 0x000fe40003f25270 */
[----:B------:R-:W-:Y:S02]  /*1a00*/  MOV R12, R22 ;  /* 0x00000016000c7202 */ /* 0x000fe40000000f00 */
[----:B------:R-:W-:-:S05]  /*1a10*/  MOV R13, R23 ;  /* 0x00000017000d7202 */ /* 0x000fca0000000f00 */
[----:B0----5:R0:W5:Y:S04]  /*1a20*/  LDG.E.128.CONSTANT R16, desc[UR6][R12.64] ;  /* 0x000000060c107981 */ /* 0x021168000c1e9d00 */
[----:B------:R-:W-:Y:S02]  /*1a30*/  @!P1 LEA R2, R34, R1, 0x3 ;  /* 0x0000000122029211 */ /* 0x000fe400078e18ff */
[----:B------:R-:W-:-:S03]  /*1a40*/  @!P1 MOV R20, R14 ;  /* 0x0000000e00149202 */ /* 0x000fc60000000f00 */
[----:B------:R-:W2:Y:S04]  /*1a50*/  @!P1 LDL.64 R4, [R2+0x8] ;  /* 0x0000080002049983 */ /* 0x000ea80000100a00 */
[----:B------:R-:W3:Y:S01]  /*1a60*/  @!P1 LDG.E.U16.CONSTANT R3, desc[UR6][R20.64] ;  /* 0x0000000614039981 */ /* 0x000ee2000c1e9500 */
[----:B------:R-:W-:Y:S02]  /*1a70*/  ISETP.GE.AND P0, PT, R6, 0x1, PT ;  /* 0x000000010600780c */ /* 0x000fe40003f06270 */
        /* <DEDUP_REMOVED lines=47> */
[----:B------:R-:W-:Y:S02]  /*1d70*/  SHF.R.U32.HI R18, RZ, 0x10, R18 ;  /* 0x00000010ff127819 */ /* 0x000fe40000011612 */
[----:B------:R-:W-:Y:S01]  /*1d80*/  SHF.R.U32.HI R19, RZ, 0x10, R19 ;  /* 0x00000010ff137819 */ /* 0x000fe20000011613 */
[----:B------:R-:W-:Y:S01]  /*1d90*/  I2F.F16 R54, R4 ;  /* 0x0000000400367306 */ /* 0x000fe20000200c00 */
[----:B------:R-:W-:Y:S02]  /*1da0*/  IADD3 R17, PT, PT, R17, -0x80, RZ ;  /* 0xffffff8011117810 */ /* 0x000fe40007ffe0ff */
        /* <DEDUP_REMOVED lines=27> */
[----:B------:R1:W2:Y:S01]  /*1f60*/  I2F.F16 R47, R0 ;  /* 0x00000000002f7306 */ /* 0x0002a20000200c00 */
[----:B------:R-:W-:-:S02]  /*1f70*/  LOP3.LUT R2, R11, 0xff, RZ, 0xc0, !PT ;  /* 0x000000ff0b027812 */ /* 0x000fc400078ec0ff */
[----:B------:R-:W-:Y:S02]  /*1f80*/  IADD3 R4, PT, PT, R4, -0x80, RZ ;  /* 0xffffff8004047810 */ /* 0x000fe40007ffe0ff */
[----:B------:R-:W-:Y:S02]  /*1f90*/  IADD3 R50, PT, PT, R2, -0x80, RZ ;  /* 0xffffff8002327810 */ /* 0x000fe40007ffe0ff */
[----:B------:R-:W-:Y:S01]  /*1fa0*/  SHF.R.U32.HI R2, RZ, 0x8, R9 ;  /* 0x00000008ff027819 */ /* 0x000fe20000011609 */
[----:B------:R3:W4:Y:S01]  /*1fb0*/  I2F.F16 R48, R4 ;  /* 0x0000000400307306 */ /* 0x0007220000200c00 */
[----:B-1----:R-:W-:Y:S02]  /*1fc0*/  SHF.R.U32.HI R0, RZ, 0x8, R8 ;  /* 0x00000008ff007819 */ /* 0x002fe40000011608 */
[----:B------:R-:W-:Y:S02]  /*1fd0*/  SHF.R.U32.HI R3, RZ, 0x8, R10 ;  /* 0x00000008ff037819 */ /* 0x000fe4000001160a */
[----:B------:R-:W-:-:S02]  /*1fe0*/  LOP3.LUT R0, R0, 0xff, RZ, 0xc0, !PT ;  /* 0x000000ff00007812 */ /* 0x000fc400078ec0ff */
[----:B------:R-:W-:Y:S01]  /*1ff0*/  LEA.HI R36, R8, 0xffffff80, RZ, 0x8 ;  /* 0xffffff8008247811 */ /* 0x000fe200078f40ff */
[----:B------:R-:W1:Y:S01]  /*2000*/  I2F.F16 R49, R49 ;  /* 0x0000003100317306 */ /* 0x000e620000200c00 */
[----:B---3--:R-:W-:Y:S01]  /*2010*/  LOP3.LUT R4, R2, 0xff, RZ, 0xc0, !PT ;  /* 0x000000ff02047812 */ /* 0x008fe200078ec0ff */
        /* <DEDUP_REMOVED lines=19> */
[----:B------:R-:W-:Y:S01]  /*2150*/  FFMA.FTZ R54, R18, R51, R53 ;  /* 0x0000003312367223 */ /* 0x000fe20000010035 */
[----:B------:R-:W-:Y:S01]  /*2160*/  FFMA.FTZ R60, R51, R42, R57 ;  /* 0x0000002a333c7223 */ /* 0x000fe20000010039 */
[----:B------:R-:W-:Y:S01]  /*2170*/  LEA.HI R20, R9, 0xffffff80, RZ, 0x8 ;  /* 0xffffff8009147811 */ /* 0x000fe200078f40ff */
[C---:B------:R-:W-:Y:S01]  /*2180*/  FFMA.FTZ R58, R51.reuse, R19, R58 ;  /* 0x00000013333a7223 */ /* 0x040fe2000001003a */
[----:B------:R-:W-:Y:S01]  /*2190*/  FFMA.FTZ R53, R51, R43, R62 ;  /* 0x0000002b33357223 */ /* 0x000fe2000001003e */
[----:B------:R-:W-:Y:S01]  /*21a0*/  SHF.R.U32.HI R51, RZ, 0x10, R9 ;  /* 0x00000010ff337819 */ /* 0x000fe20000011609 */
[----:B------:R3:W-:Y:S01]  /*21b0*/  I2F.F16 R66, R46 ;  /* 0x0000002e00427306 */ /* 0x0007e20000200c00 */
[----:B------:R-:W-:Y:S01]  /*21c0*/  LOP3.LUT R9, R44, 0xff, RZ, 0xc0, !PT ;  /* 0x000000ff2c097812 */ /* 0x000fe200078ec0ff */
[----:B------:R-:W-:Y:S01]  /*21d0*/  HADD2.F32 R44, -RZ, R61.H0_H0 ;  /* 0x2000003dff2c7230 */ /* 0x000fe20000004100 */
[----:B------:R-:W-:Y:S01]  /*21e0*/  LEA.HI R37, R10, 0xffffff80, RZ, 0x8 ;  /* 0xffffff800a257811 */ /* 0x000fe200078f40ff */
[----:B------:R-:W-:Y:S01]  /*21f0*/  HADD2.F32 R5, -RZ, R59.H0_H0 ;  /* 0x2000003bff057230 */ /* 0x000fe20000004100 */
[----:B------:R-:W-:-:S02]  /*2200*/  SHF.R.U32.HI R10, RZ, 0x10, R10 ;  /* 0x00000010ff0a7819 */ /* 0x000fc4000001160a */
[----:B------:R-:W-:Y:S01]  /*2210*/  FFMA.FTZ R57, R55, R44, R58 ;  /* 0x0000002c37397223 */ /* 0x000fe2000001003a */
[----:B------:R-:W1:Y:S01]  /*2220*/  I2F.F16 R50, R50 ;  /* 0x0000003200327306 */ /* 0x000e620000200c00 */
[----:B---3--:R-:W-:Y:S01]  /*2230*/  HADD2.F32 R46, -RZ, R65.H0_H0 ;  /* 0x20000041ff2e7230 */ /* 0x008fe20000004100 */
[----:B------:R-:W-:Y:S01]  /*2240*/  LOP3.LUT R51, R51, 0xff, RZ, 0xc0, !PT ;  /* 0x000000ff33337812 */ /* 0x000fe200078ec0ff */
[----:B------:R-:W-:Y:S01]  /*2250*/  FFMA.FTZ R54, R5, R55, R54 ;  /* 0x0000003705367223 */ /* 0x000fe20000010036 */
[----:B------:R-:W-:Y:S02]  /*2260*/  LOP3.LUT R10, R10, 0xff, RZ, 0xc0, !PT ;  /* 0x000000ff0a0a7812 */ /* 0x000fe400078ec0ff */
[----:B------:R-:W-:Y:S01]  /*2270*/  FFMA.FTZ R58, R55, R46, R53 ;  /* 0x0000002e373a7223 */ /* 0x000fe20000010035 */
[----:B------:R-:W-:Y:S01]  /*2280*/  SHF.R.U32.HI R53, RZ, 0x10, R11 ;  /* 0x00000010ff357819 */ /* 0x000fe2000001160b */
[----:B------:R-:W3:Y:S01]  /*2290*/  I2F.F16 R8, R8 ;  /* 0x0000000800087306 */ /* 0x000ee20000200c00 */
[----:B------:R-:W-:-:S02]  /*22a0*/  IADD3 R52, PT, PT, R52, -0x80, RZ ;  /* 0xffffff8034347810 */ /* 0x000fc40007ffe0ff */
[----:B------:R-:W-:Y:S02]  /*22b0*/  LOP3.LUT R53, R53, 0xff, RZ, 0xc0, !PT ;  /* 0x000000ff35357812 */ /* 0x000fe400078ec0ff */
[----:B------:R-:W-:Y:S02]  /*22c0*/  IADD3 R9, PT, PT, R9, -0x80, RZ ;  /* 0xffffff8009097810 */ /* 0x000fe40007ffe0ff */
[----:B------:R-:W-:Y:S01]  /*22d0*/  IADD3 R51, PT, PT, R51, -0x80, RZ ;  /* 0xffffff8033337810 */ /* 0x000fe20007ffe0ff */
[----:B------:R0:W3:Y:S01]  /*22e0*/  I2F.F16 R64, R45 ;  /* 0x0000002d00407306 */ /* 0x0000e20000200c00 */
[----:B------:R-:W-:Y:S02]  /*22f0*/  IADD3 R10, PT, PT, R10, -0x80, RZ ;  /* 0xffffff800a0a7810 */ /* 0x000fe40007ffe0ff */
[----:B------:R-:W-:Y:S02]  /*2300*/  IADD3 R53, PT, PT, R53, -0x80, RZ ;  /* 0xffffff8035357810 */ /* 0x000fe40007ffe0ff */
[----:B------:R-:W-:-:S03]  /*2310*/  LEA.HI R11, R11, 0xffffff80, RZ, 0x8 ;  /* 0xffffff800b0b7811 */ /* 0x000fc600078f40ff */
[----:B------:R2:W-:Y:S01]  /*2320*/  I2F.F16 R68, R52 ;  /* 0x0000003400447306 */ /* 0x0005e20000200c00 */
[----:B0-----:R-:W-:Y:S02]  /*2330*/  HADD2.F32 R45, -RZ, R63.H0_H0 ;  /* 0x2000003fff2d7230 */ /* 0x001fe40000004100 */
[----:B------:R-:W-:-:S03]  /*2340*/  HADD2.F32 R63, -RZ, R17.H1_H1 ;  /* 0x30000011ff3f7230 */ /* 0x000fc60000004100 */
[----:B------:R-:W-:Y:S01]  /*2350*/  FFMA.FTZ R59, R55, R45, R60 ;  /* 0x0000002d373b7223 */ /* 0x000fe2000001003c */
[C---:B------:R-:W-:Y:S01]  /*2360*/  FFMA.FTZ R55, R56.reuse, R40, R57 ;  /* 0x0000002838377223 */ /* 0x040fe20000010039 */
[----:B------:R0:W-:Y:S01]  /*2370*/  I2F.F16 R62, R9 ;  /* 0x00000009003e7306 */ /* 0x0001e20000200c00 */
[--C-:B--2---:R-:W-:Y:S02]  /*2380*/  HADD2.F32 R52, -RZ, R16.reuse.H0_H0 ;  /* 0x20000010ff347230 */ /* 0x104fe40000004100 */
[----:B------:R-:W-:Y:S01]  /*2390*/  FFMA.FTZ R61, R56, R38, R59 ;  /* 0x00000026383d7223 */ /* 0x000fe2000001003b */
[----:B------:R-:W-:Y:S02]  /*23a0*/  HADD2.F32 R57, -RZ, R16.H1_H1 ;  /* 0x30000010ff397230 */ /* 0x000fe40000004100 */
[----:B------:R-:W-:Y:S02]  /*23b0*/  HADD2.F32 R16, -RZ, R47.H0_H0 ;  /* 0x2000002fff107230 */ /* 0x000fe40000004100 */
[----:B----4-:R-:W-:Y:S01]  /*23c0*/  HADD2.F32 R47, -RZ, R48.H0_H0 ;  /* 0x20000030ff2f7230 */ /* 0x010fe20000004100 */
[----:B------:R2:W4:Y:S01]  /*23d0*/  I2F.F16 R65, R51 ;  /* 0x0000003300417306 */ /* 0x0005220000200c00 */
[----:B-1----:R-:W-:-:S02]  /*23e0*/  HADD2.F32 R48, -RZ, R49.H0_H0 ;  /* 0x20000031ff307230 */ /* 0x002fc40000004100 */
[----:B0-----:R-:W-:Y:S01]  /*23f0*/  FFMA.FTZ R9, R41, R56, R54 ;  /* 0x0000003829097223 */ /* 0x001fe20000010036 */
[----:B------:R-:W-:Y:S02]  /*2400*/  HADD2.F32 R49, -RZ, R50.H0_H0 ;  /* 0x20000032ff317230 */ /* 0x000fe40000004100 */
[----:B------:R-:W-:Y:S01]  /*2410*/  FFMA.FTZ R56, R56, R39, R58 ;  /* 0x0000002738387223 */ /* 0x000fe2000001003a */
[----:B------:R-:W-:Y:S02]  /*2420*/  HADD2.F32 R59, -RZ, R17.H0_H0 ;  /* 0x20000011ff3b7230 */ /* 0x000fe40000004100 */
[C---:B------:R-:W-:Y:S01]  /*2430*/  FFMA.FTZ R58, R52.reuse, R47, R55 ;  /* 0x0000002f343a7223 */ /* 0x040fe20000010037 */
[----:B---3--:R-:W-:Y:S01]  /*2440*/  HADD2.F32 R17, -RZ, R8.H0_H0 ;  /* 0x20000008ff117230 */ /* 0x008fe20000004100 */
[----:B------:R0:W1:Y:S01]  /*2450*/  I2F.F16 R67, R10 ;  /* 0x0000000a00437306 */ /* 0x0000620000200c00 */
[----:B------:R-:W-:Y:S02]  /*2460*/  HADD2.F32 R50, -RZ, R64.H0_H0 ;  /* 0x20000040ff327230 */ /* 0x000fe40000004100 */
[----:B------:R-:W-:Y:S01]  /*2470*/  FFMA.FTZ R60, R52, R48, R61 ;  /* 0x00000030343c7223 */ /* 0x000fe2000001003d */
[----:B--2---:R-:W-:-:S02]  /*2480*/  HADD2.F32 R51, -RZ, R66.H0_H0 ;  /* 0x20000042ff337230 */ /* 0x004fc40000004100 */
[C---:B------:R-:W-:Y:S01]  /*2490*/  FFMA.FTZ R58, R57.reuse, R50, R58 ;  /* 0x00000032393a7223 */ /* 0x040fe2000001003a */
[----:B----4-:R-:W-:Y:S01]  /*24a0*/  HADD2.F32 R54, -RZ, R65.H0_H0 ;  /* 0x20000041ff367230 */ /* 0x010fe20000004100 */
[----:B------:R2:W3:Y:S01]  /*24b0*/  I2F.F16 R69, R53 ;  /* 0x0000003500457306 */ /* 0x0004e20000200c00 */
[----:B0-----:R-:W-:Y:S01]  /*24c0*/  FFMA.FTZ R10, R16, R52, R9 ;  /* 0x00000034100a7223 */ /* 0x001fe20000010009 */
[----:B------:R-:W-:Y:S01]  /*24d0*/  FFMA.FTZ R9, R52, R49, R56 ;  /* 0x0000003134097223 */ /* 0x000fe20000010038 */
[----:B------:R-:W-:Y:S02]  /*24e0*/  HADD2.F32 R52, -RZ, R68.H0_H0 ;  /* 0x20000044ff347230 */ /* 0x000fe40000004100 */
[----:B------:R-:W-:Y:S01]  /*24f0*/  FFMA.FTZ R60, R57, R51, R60 ;  /* 0x00000033393c7223 */ /* 0x000fe2000001003c */
[----:B------:R-:W-:Y:S01]  /*2500*/  FFMA.FTZ R10, R17, R57, R10 ;  /* 0x00000039110a7223 */ /* 0x000fe2000001000a */
[----:B-1----:R-:W-:Y:S01]  /*2510*/  HADD2.F32 R55, -RZ, R67.H0_H0 ;  /* 0x20000043ff377230 */ /* 0x002fe20000004100 */
[----:B------:R-:W0:Y:S01]  /*2520*/  I2F.F16 R36, R36 ;  /* 0x0000002400247306 */ /* 0x000e220000200c00 */
[----:B--2---:R-:W-:-:S02]  /*2530*/  HADD2.F32 R53, -RZ, R62.H0_H0 ;  /* 0x2000003eff357230 */ /* 0x004fc40000004100 */
[----:B------:R-:W-:Y:S01]  /*2540*/  FFMA.FTZ R57, R57, R52, R9 ;  /* 0x0000003439397223 */ /* 0x000fe20000010009 */
[----:B------:R-:W-:Y:S02]  /*2550*/  FFMA.FTZ R62, R59, R55, R60 ;  /* 0x000000373b3e7223 */ /* 0x000fe4000001003c */
[----:B------:R-:W-:Y:S01]  /*2560*/  FFMA.FTZ R9, R53, R59, R10 ;  /* 0x0000003b35097223 */ /* 0x000fe2000001000a */
[----:B---3--:R-:W-:Y:S01]  /*2570*/  HADD2.F32 R56, -RZ, R69.H0_H0 ;  /* 0x20000045ff387230 */ /* 0x008fe20000004100 */
[----:B------:R-:W1:Y:S01]  /*2580*/  I2F.F16 R20, R20 ;  /* 0x0000001400147306 */ /* 0x000e620000200c00 */
[----:B------:R-:W-:Y:S01]  /*2590*/  FFMA.FTZ R10, R59, R54, R58 ;  /* 0x000000363b0a7223 */ /* 0x000fe2000001003a */
[----:B------:R-:W-:Y:S02]  /*25a0*/  HADD2.F32 R58, -RZ, R25.H1_H1 ;  /* 0x30000019ff3a7230 */ /* 0x000fe40000004100 */
[----:B0-----:R-:W-:-:S04]  /*25b0*/  HADD2.F32 R36, -RZ, R36.H0_H0 ;  /* 0x20000024ff247230 */ /* 0x001fc80000004100 */
        /* <DEDUP_REMOVED lines=136> */
.L_x_1857:
        /* <DEDUP_REMOVED lines=311> */
.L_x_1858:
        /* <DEDUP_REMOVED lines=311> */
.L_x_1859:
        /* <DEDUP_REMOVED lines=311> */
.L_x_1860:
        /* <DEDUP_REMOVED lines=8> */
.L_x_1856:
        /* <DEDUP_REMOVED lines=10> */
.L_x_1864:
[----:B------:R-:W0:Y:S01]  /*69b0*/  LDC.64 R6, c[0x0][0x3a8] ;  /* 0x0000ea00ff067b82 */ /* 0x000e220000000a00 */
[----:B------:R-:W-:Y:S01]  /*69c0*/  ISETP.NE.AND P0, PT, R26, R27, PT ;  /* 0x0000001b1a00720c */ /* 0x000fe20003f05270 */
[----:B-----5:R-:W5:-:S12]  /*69d0*/  LDG.E.128.CONSTANT R40, desc[UR6][R8.64] ;  /* 0x0000000608287981 */ /* 0x020f58000c1e9d00 */
[----:B------:R-:W-:Y:S01]  /*69e0*/  @!P0 LEA R10, R34, R1, 0x3 ;  /* 0x00000001220a8211 */ /* 0x000fe200078e18ff */
[----:B------:R-:W2:Y:S05]  /*69f0*/  @!P0 LDG.E.U16.CONSTANT R5, desc[UR6][R36.64] ;  /* 0x0000000624058981 */ /* 0x000eaa000c1e9500 */
[----:B------:R-:W3:Y:S01]  /*6a00*/  @!P0 LDL.64 R10, [R10+0x8] ;  /* 0x000008000a0a8983 */ /* 0x000ee20000100a00 */
[----:B0-----:R-:W-:-:S04]  /*6a10*/  IMAD.WIDE R20, R7, 0x4, R8 ;  /* 0x0000000407147825 */ /* 0x001fc800078e0208 */
[C---:B------:R-:W-:Y:S02]  /*6a20*/  IMAD.WIDE R16, R7.reuse, 0x4, R20 ;  /* 0x0000000407107825 */ /* 0x040fe400078e0214 */
[----:B------:R-:W5:Y:S02]  /*6a30*/  LDG.E.128.CONSTANT R20, desc[UR6][R20.64] ;  /* 0x0000000614147981 */ /* 0x000f64000c1e9d00 */
[----:B------:R-:W-:Y:S02]  /*6a40*/  IMAD.WIDE R2, R7, 0x4, R16 ;  /* 0x0000000407027825 */ /* 0x000fe400078e0210 */
[----:B------:R-:W5:Y:S01]  /*6a50*/  LDG.E.128.CONSTANT R16, desc[UR6][R16.64] ;  /* 0x0000000610107981 */ /* 0x000f62000c1e9d00 */
[----:B------:R-:W0:Y:S01]  /*6a60*/  S2R R45, SR_CTAID.Y ;  /* 0x00000000002d7919 */ /* 0x000e220000002600 */
[----:B------:R-:W-:Y:S02]  /*6a70*/  @!P0 IADD3 R0, PT, PT, R34, 0x1, RZ ;  /* 0x0000000122008810 */ /* 0x000fe40007ffe0ff */
[----:B------:R-:W-:Y:S01]  /*6a80*/  MOV R4, R8 ;  /* 0x0000000800047202 */ /* 0x000fe20000000f00 */
[----:B------:R1:W5:Y:S01]  /*6a90*/  LDG.E.128.CONSTANT R12, desc[UR6][R2.64] ;  /* 0x00000006020c7981 */ /* 0x000362000c1e9d00 */
        /* <DEDUP_REMOVED lines=8> */
[----:B------:R-:W-:-:S02]  /*6b20*/  @!P0 PRMT R24, R24, 0x7610, R11 ;  /* 0x0000761018188816 */ /* 0x000fc4000000000b */
[----:B------:R-:W-:Y:S01]  /*6b30*/  MOV R5, R9 ;  /* 0x0000000900057202 */ /* 0x000fe20000000f00 */
[----:B------:R-:W-:Y:S06]  /*6b40*/  @!P1 BRA `(.L_x_1863) ;  /* 0x0000001c00889947 */ /* 0x000fec0003800000 */
        /* <DEDUP_REMOVED lines=10> */
[----:B------:R-:W-:Y:S02]  /*6bf0*/  SHF.R.U32.HI R56, RZ, 0xa, R42 ;  /* 0x0000000aff387819 */ /* 0x000fe4000001162a */
[C---:B------:R-:W-:Y:S02]  /*6c00*/  LOP3.LUT R69, R43.reuse, 0x1f001f, RZ, 0xc0, !PT ;  /* 0x001f001f2b457812 */ /* 0x040fe400078ec0ff */
[----:B------:R-:W-:Y:S02]  /*6c10*/  LOP3.LUT R40, R43, 0x3e003e0, RZ, 0xc0, !PT ;  /* 0x03e003e02b287812 */ /* 0x000fe400078ec0ff */
[----:B------:R-:W-:-:S02]  /*6c20*/  SHF.R.U32.HI R90, RZ, 0xf, R43 ;  /* 0x0000000fff5a7819 */ /* 0x000fc4000001162b */
        /* <DEDUP_REMOVED lines=29> */
[----:B------:R-:W-:Y:S01]  /*6e00*/  SHF.R.U32.HI R91, RZ, 0xe, R20 ;  /* 0x0000000eff5b7819 */ /* 0x000fe20000011614 */
[----:B------:R-:W0:Y:S01]  /*6e10*/  LDS.128 R12, [UR4] ;  /* 0x00000004ff0c7984 */ /* 0x000e220008000c00 */
[----:B------:R-:W-:-:S02]  /*6e20*/  LOP3.LUT R62, R62, 0x10001, RZ, 0xc0, !PT ;  /* 0x000100013e3e7812 */ /* 0x000fc400078ec0ff */
[----:B------:R-:W-:Y:S02]  /*6e30*/  LOP3.LUT R64, R64, 0x10001, RZ, 0xc0, !PT ;  /* 0x0001000140407812 */ /* 0x000fe400078ec0ff */
[C---:B------:R-:W-:Y:S02]  /*6e40*/  LOP3.LUT R65, R41.reuse, 0x1f001f, RZ, 0xc0, !PT ;  /* 0x001f001f29417812 */ /* 0x040fe400078ec0ff */
[----:B------:R-:W-:Y:S02]  /*6e50*/  LOP3.LUT R38, R41, 0x3e003e0, RZ, 0xc0, !PT ;  /* 0x03e003e029267812 */ /* 0x000fe400078ec0ff */
[----:B------:R-:W-:Y:S02]  /*6e60*/  SHF.R.U32.HI R54, RZ, 0xa, R41 ;  /* 0x0000000aff367819 */ /* 0x000fe40000011629 */
[----:B------:R-:W-:Y:S02]  /*6e70*/  LOP3.LUT R66, R66, 0x10001, RZ, 0xc0, !PT ;  /* 0x0001000142427812 */ /* 0x000fe400078ec0ff */
[----:B------:R-:W-:-:S02]  /*6e80*/  LOP3.LUT R58, R20, 0x1f001f, RZ, 0xc0, !PT ;  /* 0x001f001f143a7812 */ /* 0x000fc400078ec0ff */
[----:B------:R-:W-:Y:S02]  /*6e90*/  LOP3.LUT R41, R20, 0x3e003e0, RZ, 0xc0, !PT ;  /* 0x03e003e014297812 */ /* 0x000fe400078ec0ff */
[----:B------:R-:W-:Y:S02]  /*6ea0*/  SHF.R.U32.HI R68, RZ, 0xa, R20 ;  /* 0x0000000aff447819 */ /* 0x000fe40000011614 */
        /* <DEDUP_REMOVED lines=9> */
[----:B------:R-:W-:-:S02]  /*6f40*/  LOP3.LUT R91, R62, 0x20002, R91, 0xf8, !PT ;  /* 0x000200023e5b7812 */ /* 0x000fc400078ef85b */
[----:B------:R-:W-:Y:S02]  /*6f50*/  LOP3.LUT R93, R64, 0x20002, R93, 0xf8, !PT ;  /* 0x00020002405d7812 */ /* 0x000fe400078ef85d */
[--C-:B------:R-:W-:Y:S02]  /*6f60*/  SHF.R.U32.HI R17, RZ, 0xd, R18.reuse ;  /* 0x0000000dff117819 */ /* 0x100fe40000011612 */
[C---:B------:R-:W-:Y:S02]  /*6f70*/  LOP3.LUT R75, R18.reuse, 0x1f001f, RZ, 0xc0, !PT ;  /* 0x001f001f124b7812 */ /* 0x040fe400078ec0ff */
[----:B------:R-:W-:Y:S02]  /*6f80*/  LOP3.LUT R48, R18, 0x3e003e0, RZ, 0xc0, !PT ;  /* 0x03e003e012307812 */ /* 0x000fe400078ec0ff */
[----:B------:R-:W-:Y:S02]  /*6f90*/  SHF.R.U32.HI R80, RZ, 0xa, R18 ;  /* 0x0000000aff507819 */ /* 0x000fe40000011612 */
[----:B------:R-:W-:-:S02]  /*6fa0*/  LOP3.LUT R66, R66, 0x20002, R97, 0xf8, !PT ;  /* 0x0002000242427812 */ /* 0x000fc400078ef861 */
[----:B------:R-:W-:Y:S02]  /*6fb0*/  SHF.R.U32.HI R18, RZ, 0xd, R19 ;  /* 0x0000000dff127819 */ /* 0x000fe40000011613 */
[----:B------:R-:W-:Y:S02]  /*6fc0*/  LOP3.LUT R99, R90, 0x20002, R99, 0xf8, !PT ;  /* 0x000200025a637812 */ /* 0x000fe400078ef863 */
[----:B------:R-:W-:Y:S02]  /*6fd0*/  LOP3.LUT R20, R91, 0x40004, R20, 0xf8, !PT ;  /* 0x000400045b147812 */ /* 0x000fe400078ef814 */
[----:B------:R-:W-:Y:S02]  /*6fe0*/  LOP3.LUT R16, R93, 0x40004, R16, 0xf8, !PT ;  /* 0x000400045d107812 */ /* 0x000fe400078ef810 */
[----:B------:R-:W-:Y:S02]  /*6ff0*/  LOP3.LUT R17, R66, 0x40004, R17, 0xf8, !PT ;  /* 0x0004000442117812 */ /* 0x000fe400078ef811 */
[----:B------:R-:W-:-:S02]  /*7000*/  LOP3.LUT R18, R99, 0x40004, R18, 0xf8, !PT ;  /* 0x0004000463127812 */ /* 0x000fc400078ef812 */
[----:B------:R-:W-:Y:S02]  /*7010*/  LOP3.LUT R95, R20, 0x80008, R95, 0xf8, !PT ;  /* 0x00080008145f7812 */ /* 0x000fe400078ef85f */
[----:B------:R-:W-:Y:S02]  /*7020*/  LOP3.LUT R21, R16, 0x80008, R21, 0xf8, !PT ;  /* 0x0008000810157812 */ /* 0x000fe400078ef815 */
[----:B------:R-:W-:Y:S02]  /*7030*/  LOP3.LUT R22, R17, 0x80008, R22, 0xf8, !PT ;  /* 0x0008000811167812 */ /* 0x000fe400078ef816 */
[----:B------:R-:W-:Y:S02]  /*7040*/  LOP3.LUT R23, R18, 0x80008, R23, 0xf8, !PT ;  /* 0x0008000812177812 */ /* 0x000fe400078ef817 */
[C---:B------:R-:W-:Y:S02]  /*7050*/  LOP3.LUT R77, R19.reuse, 0x1f001f, RZ, 0xc0, !PT ;  /* 0x001f001f134d7812 */ /* 0x040fe400078ec0ff */
[----:B------:R-:W-:-:S02]  /*7060*/  LOP3.LUT R49, R19, 0x3e003e0, RZ, 0xc0, !PT ;  /* 0x03e003e013317812 */ /* 0x000fc400078ec0ff */
[----:B------:R-:W-:Y:S02]  /*7070*/  SHF.R.U32.HI R81, RZ, 0xa, R19 ;  /* 0x0000000aff517819 */ /* 0x000fe40000011613 */
[----:B------:R-:W-:Y:S02]  /*7080*/  LOP3.LUT R65, R65, 0x64006400, RZ, 0xfc, !PT ;  /* 0x6400640041417812 */ /* 0x000fe400078efcff */
[----:B------:R-:W-:Y:S02]  /*7090*/  LOP3.LUT R63, R63, 0x64006400, RZ, 0xfc, !PT ;  /* 0x640064003f3f7812 */ /* 0x000fe400078efcff */
        /* <DEDUP_REMOVED lines=63> */
[----:B------:R-:W-:Y:S02]  /*7490*/  ISETP.NE.AND P0, PT, R6, 0x1, PT ;  /* 0x000000010600780c */ /* 0x000fe40003f05270 */
[--C-:B--2---:R-:W-:Y:S02]  /*74a0*/  SHF.R.U32.HI R20, RZ, 0xb, R8.reuse ;  /* 0x0000000bff147819 */ /* 0x104fe40000011608 */
        /* <DEDUP_REMOVED lines=11> */
[--C-:B------:R-:W-:Y:S02]  /*7560*/  SHF.R.U32.HI R10, RZ, 0xb, R11.reuse ;  /* 0x0000000bff0a7819 */ /* 0x100fe4000001160b */
[C---:B------:R-:W-:Y:S02]  /*7570*/  LOP3.LUT R98, R11.reuse, 0x3e003e0, RZ, 0xc0, !PT ;  /* 0x03e003e00b627812 */ /* 0x040fe400078ec0ff */
[----:B------:R-:W-:Y:S02]  /*7580*/  LOP3.LUT R93, R11, 0x1f001f, RZ, 0xc0, !PT ;  /* 0x001f001f0b5d7812 */ /* 0x000fe400078ec0ff */
[----:B------:R-:W-:-:S02]  /*7590*/  SHF.R.U32.HI R19, RZ, 0xa, R11 ;  /* 0x0000000aff137819 */ /* 0x000fc4000001160b */
[----:B------:R-:W-:Y:S02]  /*75a0*/  LOP3.LUT R11, R44, 0x64006400, RZ, 0xfc, !PT ;  /* 0x640064002c0b7812 */ /* 0x000fe400078efcff */
[----:B------:R-:W-:Y:S02]  /*75b0*/  LOP3.LUT R21, R21, 0x100010, R8, 0xf8, !PT ;  /* 0x0010001015157812 */ /* 0x000fe400078ef808 */
[----:B------:R-:W-:Y:S01]  /*75c0*/  LOP3.LUT R22, R22, 0x100010, R9, 0xf8, !PT ;  /* 0x0010001016167812 */ /* 0x000fe200078ef809 */
[-C--:B------:R-:W-:Y:S01]  /*75d0*/  HFMA2 R66, R11, R50.reuse.H0_H0, -48, -48 ;  /* 0xd200d2000b427431 */ /* 0x080fe20000040032 */
[----:B------:R-:W-:Y:S02]  /*75e0*/  LOP3.LUT R11, R94, 0x64006400, RZ, 0xfc, !PT ;  /* 0x640064005e0b7812 */ /* 0x000fe400078efcff */
[----:B------:R-:W-:Y:S02]  /*75f0*/  LOP3.LUT R23, R23, 0x100010, R10, 0xf8, !PT ;  /* 0x0010001017177812 */ /* 0x000fe400078ef80a */
        /* <DEDUP_REMOVED lines=44> */
[----:B------:R-:W-:Y:S01]  /*78c0*/  HFMA2 R15, R52, R15, R98 ;  /* 0x0000000f340f7231 */ /* 0x000fe20000000062 */
[----:B------:R-:W-:Y:S01]  /*78d0*/  LOP3.LUT R75, R72, 0x64006400, RZ, 0xfc, !PT ;  /* 0x64006400484b7812 */ /* 0x000fe200078efcff */
[----:B------:R-:W-:Y:S02]  /*78e0*/  HFMA2 R46, R99, R50.H0_H0, -48, -48 ;  /* 0xd200d200632e7431 */ /* 0x000fe40000040032 */
[-C--:B-1----:R-:W-:Y:S02]  /*78f0*/  HFMA2 R98, R45, R8.reuse, R13 ;  /* 0x000000082d627231 */ /* 0x082fe4000000000d */
[-C--:B------:R-:W-:Y:S02]  /*7900*/  HFMA2 R97, R43, R8.reuse, R12 ;  /* 0x000000082b617231 */ /* 0x080fe4000000000c */
[----:B------:R-:W-:-:S02]  /*7910*/  HFMA2 R96, R41, R8, R95 ;  /* 0x0000000829607231 */ /* 0x000fc4000000005f */
        /* <DEDUP_REMOVED lines=12> */
[----:B------:R-:W-:Y:S02]  /*79e0*/  HADD2 R77, R73, -1040, -1040 ;  /* 0xe410e410494d7430 */ /* 0x000fe40000000000 */
[-C--:B------:R-:W-:Y:S02]  /*79f0*/  HFMA2 R98, R70, R9.reuse, R98 ;  /* 0x0000000946627231 */ /* 0x080fe40000000062 */
[-C--:B------:R-:W-:Y:S01]  /*7a00*/  HFMA2 R97, R72, R9.reuse, R97 ;  /* 0x0000000948617231 */ /* 0x080fe20000000061 */
[----:B------:R-:W-:Y:S01]  /*7a10*/  LOP3.LUT R17, R17, 0x64006400, RZ, 0xfc, !PT ;  /* 0x6400640011117812 */ /* 0x000fe200078efcff */
[----:B------:R-:W-:Y:S02]  /*7a20*/  HFMA2 R99, R68, R9, R99 ;  /* 0x0000000944637231 */ /* 0x000fe40000000063 */
[----:B------:R-:W-:-:S02]  /*7a30*/  HFMA2 R96, R77, R10, R96 ;  /* 0x0000000a4d607231 */ /* 0x000fc40000000060 */
[----:B------:R-:W-:Y:S01]  /*7a40*/  HADD2 R75, R8, -1040, -1040 ;  /* 0xe410e410084b7430 */ /* 0x000fe20000000000 */
        /* <DEDUP_REMOVED lines=34> */
[-C--:B------:R-:W-:Y:S02]  /*7c70*/  HFMA2 R99, R76, R13.reuse, R99 ;  /* 0x0000000d4c637231 */ /* 0x080fe40000000063 */
[----:B------:R-:W-:Y:S01]  /*7c80*/  HFMA2 R98, R78, R13, R98 ;  /* 0x0000000d4e627231 */ /* 0x000fe20000000062 */
[----:B------:R-:W-:Y:S01]  /*7c90*/  LOP3.LUT R13, R93, 0x64006400, RZ, 0xfc, !PT ;  /* 0x640064005d0d7812 */ /* 0x000fe200078efcff */
[----:B------:R-:W-:Y:S01]  /*7ca0*/  HADD2 R90, R84, -1040, -1040 ;  /* 0xe410e410545a7430 */ /* 0x000fe20000000000 */
[----:B------:R-:W-:Y:S01]  /*7cb0*/  LOP3.LUT R22, R22, 0x64006400, RZ, 0xfc, !PT ;  /* 0x6400640016167812 */ /* 0x000fe200078efcff */
[-C--:B------:R-:W-:Y:S02]  /*7cc0*/  HFMA2 R97, R51, R14.reuse, R97 ;  /* 0x0000000e33617231 */ /* 0x080fe40000000061 */
[----:B------:R-:W-:-:S02]  /*7cd0*/  HFMA2 R98, R53, R14, R98 ;  /* 0x0000000e35627231 */ /* 0x000fc40000000062 */
[----:B------:R-:W-:Y:S02]  /*7ce0*/  HFMA2 R99, R55, R14, R99 ;  /* 0x0000000e37637231 */ /* 0x000fe40000000063 */
[-C--:B------:R-:W-:Y:S02]  /*7cf0*/  HFMA2 R96, R90, R15.reuse, R96 ;  /* 0x0000000f5a607231 */ /* 0x080fe40000000060 */
[----:B------:R-:W-:Y:S01]  /*7d00*/  HADD2 R88, R86, -1040, -1040 ;  /* 0xe410e41056587430 */ /* 0x000fe20000000000 */
[----:B------:R-:W-:Y:S01]  /*7d10*/  LOP3.LUT R23, R23, 0x64006400, RZ, 0xfc, !PT ;  /* 0x6400640017177812 */ /* 0x000fe200078efcff */
[----:B------:R-:W-:Y:S02]  /*7d20*/  HADD2 R84, R89, -1040, -1040 ;  /* 0xe410e41059547430 */ /* 0x000fe40000000000 */
[----:B------:R-:W-:Y:S02]  /*7d30*/  HADD2 R86, R12, -1040, -1040 ;  /* 0xe410e4100c567430 */ /* 0x000fe40000000000 */
[----:B------:R-:W-:-:S02]  /*7d40*/  HFMA2 R97, R88, R15, R97 ;  /* 0x0000000f58617231 */ /* 0x000fc40000000061 */
[-C--:B------:R-:W-:Y:S02]  /*7d50*/  HFMA2 R99, R84, R15.reuse, R99 ;  /* 0x0000000f54637231 */ /* 0x080fe40000000063 */
[----:B------:R-:W-:Y:S02]  /*7d60*/  HFMA2 R98, R86, R15, R98 ;  /* 0x0000000f56627231 */ /* 0x000fe40000000062 */
[----:B------:R-:W-:Y:S02]  /*7d70*/  HADD2 R95, R95, -1040, -1040 ;  /* 0xe410e4105f5f7430 */ /* 0x000fe40000000000 */
[----:B------:R-:W-:Y:S02]  /*7d80*/  HADD2 R93, R91, -1040, -1040 ;  /* 0xe410e4105b5d7430 */ /* 0x000fe40000000000 */
[----:B------:R-:W-:Y:S02]  /*7d90*/  HADD2 R89, R13, -1040, -1040 ;  /* 0xe410e4100d597430 */ /* 0x000fe40000000000 */
[----:B-1----:R-:W-:-:S02]  /*7da0*/  HFMA2 R96, R95, R8, R96 ;  /* 0x000000085f607231 */ /* 0x002fc40000000060 */
[----:B------:R-:W-:Y:S02]  /*7db0*/  HADD2 R91, R92, -1040, -1040 ;  /* 0xe410e4105c5b7430 */ /* 0x000fe40000000000 */
[----:B------:R-:W-:Y:S02]  /*7dc0*/  HFMA2 R50, R101, R50.H0_H0, -48, -48 ;  /* 0xd200d20065327431 */ /* 0x000fe40000040032 */
        /* <DEDUP_REMOVED lines=186> */
.L_x_1863:
        /* <DEDUP_REMOVED lines=8> */
.L_x_1862:
        /* <DEDUP_REMOVED lines=9> */
.L_x_1870:
[----:B------:R-:W-:Y:S01]  /*8a80*/  ISETP.NE.AND P1, PT, R26, R27, PT ;  /* 0x0000001b1a00720c */ /* 0x000fe20003f25270 */
[----:B------:R-:W0:Y:S01]  /*8a90*/  S2R R6, SR_CTAID.Y ;  /* 0x0000000000067919 */ /* 0x000e220000002600 */
[----:B------:R-:W0:Y:S11]  /*8aa0*/  LDC R7, c[0x0][0x3a8] ;  /* 0x0000ea00ff077b82 */ /* 0x000e360000000800 */
[----:B------:R-:W-:-:S02]  /*8ab0*/  @!P1 LEA R4, R34, R1, 0x3 ;  /* 0x0000000122049211 */ /* 0x000fc400078e18ff */
[----:B------:R-:W-:-:S04]  /*8ac0*/  @!P1 MOV R11, R9 ;  /* 0x00000009000b9202 */ /* 0x000fc80000000f00 */
[----:B------:R-:W2:Y:S04]  /*8ad0*/  @!P1 LDL.64 R4, [R4+0x8] ;  /* 0x0000080004049983 */ /* 0x000ea80000100a00 */
[----:B------:R-:W3:Y:S01]  /*8ae0*/  @!P1 LDG.E.U16.CONSTANT R3, desc[UR6][R10.64] ;  /* 0x000000060a039981 */ /* 0x000ee2000c1e9500 */
[----:B------:R-:W-:Y:S01]  /*8af0*/  @!P1 IADD3 R0, PT, PT, R34, 0x1, RZ ;  /* 0x0000000122009810 */ /* 0x000fe20007ffe0ff */
[----:B------:R-:W-:-:S03]  /*8b00*/  HFMA2 R8, -RZ, RZ, 0, 0.0625 ;  /* 0x00002c00ff087431 */ /* 0x000fc600000001ff */
[----:B------:R-:W-:Y:S01]  /*8b10*/  @!P1 MOV R34, R0 ;  /* 0x0000000000229202 */ /* 0x000fe20000000f00 */
[----:B0-----:R-:W-:-:S05]  /*8b20*/  IMAD R6, R6, -0x3, R7 ;  /* 0xfffffffd06067824 */ /* 0x001fca00078e0207 */
[----:B------:R-:W-:Y:S02]  /*8b30*/  ISETP.GE.AND P0, PT, R6, 0x1, PT ;  /* 0x000000010600780c */ /* 0x000fe40003f06270 */
[----:B--2---:R-:W-:Y:S02]  /*8b40*/  @!P1 PRMT R25, R4, 0x7610, R25 ;  /* 0x0000761004199816 */ /* 0x004fe40000000019 */
[----:B------:R-:W-:Y:S02]  /*8b50*/  @!P1 PRMT R24, R5, 0x7610, R24 ;  /* 0x0000761005189816 */ /* 0x000fe40000000018 */
[----:B------:R-:W-:Y:S02]  /*8b60*/  @!P1 PRMT R25, R25, 0x7610, R4 ;  /* 0x0000761019199816 */ /* 0x000fe40000000004 */
[----:B------:R-:W-:Y:S02]  /*8b70*/  @!P1 PRMT R24, R24, 0x7610, R5 ;  /* 0x0000761018189816 */ /* 0x000fe40000000005 */
[----:B---3--:R-:W-:-:S03]  /*8b80*/  @!P1 IADD3 R27, PT, PT, R3, R26, RZ ;  /* 0x0000001a031b9210 */ /* 0x008fc60007ffe0ff */
[----:B------:R-:W-:Y:S05]  /*8b90*/  @!P0 BRA `(.L_x_1866) ;  /* 0x0000000c00fc8947 */ /* 0x000fea0003800000 */
[----:B-----5:R-:W2:Y:S01]  /*8ba0*/  LDG.E.128.CONSTANT R16, desc[UR6][R12.64] ;  /* 0x000000060c107981 */ /* 0x020ea2000c1e9d00 */
        /* <DEDUP_REMOVED lines=10> */
[----:B------:R-:W-:Y:S01]  /*8c50*/  LOP3.LUT R3, R18, 0xf000f, RZ, 0xc0, !PT ;  /* 0x000f000f12037812 */ /* 0x000fe200078ec0ff */
[----:B------:R-:W-:Y:S01]  /*8c60*/  HADD2 R14, R0, -1032, -1032 ;  /* 0xe408e408000e7430 */ /* 0x000fe20000000000 */
[----:B------:R-:W-:Y:S02]  /*8c70*/  LOP3.LUT R7, R19, 0xf000f, RZ, 0xc0, !PT ;  /* 0x000f000f13077812 */ /* 0x000fe400078ec0ff */
[----:B------:R-:W-:Y:S02]  /*8c80*/  LOP3.LUT R4, R16, 0xf000f0, RZ, 0xc0, !PT ;  /* 0x00f000f010047812 */ /* 0x000fe400078ec0ff */
[----:B------:R-:W-:Y:S01]  /*8c90*/  SHF.R.U32.HI R43, RZ, 0x8, R16 ;  /* 0x00000008ff2b7819 */ /* 0x000fe20000011610 */
[----:B------:R-:W-:Y:S01]  /*8ca0*/  HADD2 R16, R2, -1032, -1032 ;  /* 0xe408e40802107430 */ /* 0x000fe20000000000 */
[----:B------:R-:W-:Y:S01]  /*8cb0*/  LOP3.LUT R3, R3, 0x64006400, RZ, 0xfc, !PT ;  /* 0x6400640003037812 */ /* 0x000fe200078efcff */
[--C-:B------:R-:W-:Y:S01]  /*8cc0*/  HADD2.F32 R0, -RZ, R14.reuse.H0_H0 ;  /* 0x2000000eff007230 */ /* 0x100fe20000004100 */
[----:B------:R-:W-:Y:S01]  /*8cd0*/  LOP3.LUT R11, R7, 0x64006400, RZ, 0xfc, !PT ;  /* 0x64006400070b7812 */ /* 0x000fe200078efcff */
[----:B------:R-:W-:Y:S01]  /*8ce0*/  HADD2.F32 R7, -RZ, R14.H1_H1 ;  /* 0x3000000eff077230 */ /* 0x000fe20000004100 */
[----:B------:R-:W-:Y:S01]  /*8cf0*/  LOP3.LUT R22, R18, 0xf000f0, RZ, 0xc0, !PT ;  /* 0x00f000f012167812 */ /* 0x000fe200078ec0ff */
[----:B------:R-:W0:Y:S01]  /*8d00*/  LDS.64 R14, [UR4+-0x98] ;  /* 0xffff6804ff0e7984 */ /* 0x000e220008000a00 */
[----:B------:R-:W-:Y:S01]  /*8d10*/  SHF.R.U32.HI R45, RZ, 0x8, R18 ;  /* 0x00000008ff2d7819 */ /* 0x000fe20000011612 */
[----:B------:R-:W-:Y:S01]  /*8d20*/  HADD2 R21, R11, -1032, -1032 ;  /* 0xe408e4080b157430 */ /* 0x000fe20000000000 */
[----:B------:R-:W-:Y:S01]  /*8d30*/  LOP3.LUT R18, R19, 0xf000f0, RZ, 0xc0, !PT ;  /* 0x00f000f013127812 */ /* 0x000fe200078ec0ff */
[--C-:B------:R-:W-:Y:S01]  /*8d40*/  HADD2.F32 R2, -RZ, R16.reuse.H0_H0 ;  /* 0x20000010ff027230 */ /* 0x100fe20000004100 */
[----:B------:R-:W-:Y:S01]  /*8d50*/  SHF.R.U32.HI R46, RZ, 0x8, R19 ;  /* 0x00000008ff2e7819 */ /* 0x000fe20000011613 */
[----:B------:R-:W-:Y:S01]  /*8d60*/  HADD2.F32 R11, -RZ, R16.H1_H1 ;  /* 0x30000010ff0b7230 */ /* 0x000fe20000004100 */
[----:B------:R-:W-:-:S02]  /*8d70*/  LOP3.LUT R20, R17, 0xf000f0, RZ, 0xc0, !PT ;  /* 0x00f000f011147812 */ /* 0x000fc400078ec0ff */
[----:B------:R-:W-:Y:S01]  /*8d80*/  SHF.R.U32.HI R44, RZ, 0x8, R17 ;  /* 0x00000008ff2c7819 */ /* 0x000fe20000011611 */
[----:B------:R-:W-:Y:S01]  /*8d90*/  HADD2 R17, R3, -1032, -1032 ;  /* 0xe408e40803117430 */ /* 0x000fe20000000000 */
[----:B------:R-:W-:Y:S01]  /*8da0*/  LOP3.LUT R19, R4, 0x64006400, RZ, 0xfc, !PT ;  /* 0x6400640004137812 */ /* 0x000fe200078efcff */
[----:B------:R-:W-:Y:S01]  /*8db0*/  HADD2.F32 R4, -RZ, R21.H0_H0 ;  /* 0x20000015ff047230 */ /* 0x000fe20000004100 */
[----:B------:R-:W-:Y:S02]  /*8dc0*/  LOP3.LUT R23, R22, 0x64006400, RZ, 0xfc, !PT ;  /* 0x6400640016177812 */ /* 0x000fe400078efcff */
[--C-:B------:R-:W-:Y:S02]  /*8dd0*/  HADD2.F32 R3, -RZ, R17.reuse.H0_H0 ;  /* 0x20000011ff037230 */ /* 0x100fe40000004100 */
[----:B------:R-:W-:Y:S02]  /*8de0*/  HFMA2 R47, R19, R8.H0_H0, -72, -72 ;  /* 0xd480d480132f7431 */ /* 0x000fe40000040008 */
[----:B------:R-:W-:Y:S01]  /*8df0*/  FFMA.FTZ R19, R5, R2, RZ ;  /* 0x0000000205137223 */ /* 0x000fe200000100ff */
[----:B------:R-:W-:-:S02]  /*8e00*/  HADD2.F32 R16, -RZ, R17.H1_H1 ;  /* 0x30000011ff107230 */ /* 0x000fc40000004100 */
[C---:B------:R-:W-:Y:S01]  /*8e10*/  FFMA.FTZ R22, R5.reuse, R4, RZ ;  /* 0x0000000405167223 */ /* 0x040fe200000100ff */
[----:B------:R-:W-:Y:S01]  /*8e20*/  HADD2.F32 R17, -RZ, R21.H1_H1 ;  /* 0x30000015ff117230 */ /* 0x000fe20000004100 */
[----:B------:R-:W-:Y:S01]  /*8e30*/  LOP3.LUT R21, R20, 0x64006400, RZ, 0xfc, !PT ;  /* 0x6400640014157812 */ /* 0x000fe200078efcff */
[----:B------:R-:W-:Y:S01]  /*8e40*/  FFMA.FTZ R41, R36, R11, R19 ;  /* 0x0000000b24297223 */ /* 0x000fe20000010013 */
[----:B------:R-:W-:Y:S01]  /*8e50*/  FFMA.FTZ R20, R0, R5, RZ ;  /* 0x0000000500147223 */ /* 0x000fe200000100ff */
        /* <DEDUP_REMOVED lines=211> */
.L_x_1866:
[----:B------:R-:W0:Y:S02]  /*9b90*/  LDC R7, c[0x0][0x3ac] ;  /* 0x0000eb00ff077b82 */ /* 0x000e240000000800 */
[----:B0-----:R-:W-:Y:S01]  /*9ba0*/  IMAD.WIDE R12, R7, 0x4, R12 ;  /* 0x00000004070c7825 */ /* 0x001fe200078e020c */
[----:B------:R-:W-:Y:S06]  /*9bb0*/  @!P0 BRA `(.L_x_1867) ;  /* 0x0000000c00fc8947 */ /* 0x000fec0003800000 */
        /* <DEDUP_REMOVED lines=12> */
[----:B------:R-:W-:Y:S02]  /*9c80*/  SHF.R.U32.HI R38, RZ, 0x8, R16 ;  /* 0x00000008ff267819 */ /* 0x000fe40000011610 */
[----:B------:R-:W-:Y:S02]  /*9c90*/  LOP3.LUT R0, R0, 0x64006400, RZ, 0xfc, !PT ;  /* 0x6400640000007812 */ /* 0x000fe400078efcff */
[----:B------:R-:W-:-:S02]  /*9ca0*/  LOP3.LUT R2, R2, 0x64006400, RZ, 0xfc, !PT ;  /* 0x6400640002027812 */ /* 0x000fc400078efcff */
[----:B------:R-:W-:Y:S01]  /*9cb0*/  LOP3.LUT R3, R3, 0x64006400, RZ, 0xfc, !PT ;  /* 0x6400640003037812 */ /* 0x000fe200078efcff */
[----:B------:R-:W-:Y:S01]  /*9cc0*/  HADD2 R14, R0, -1032, -1032 ;  /* 0xe408e408000e7430 */ /* 0x000fe20000000000 */
[----:B------:R-:W-:Y:S02]  /*9cd0*/  LOP3.LUT R16, R11, 0x64006400, RZ, 0xfc, !PT ;  /* 0x640064000b107812 */ /* 0x000fe400078efcff */
[----:B------:R-:W-:Y:S02]  /*9ce0*/  LOP3.LUT R20, R17, 0xf000f0, RZ, 0xc0, !PT ;  /* 0x00f000f011147812 */ /* 0x000fe400078ec0ff */
[----:B------:R-:W-:Y:S01]  /*9cf0*/  SHF.R.U32.HI R46, RZ, 0x8, R17 ;  /* 0x00000008ff2e7819 */ /* 0x000fe20000011611 */
[----:B------:R-:W-:Y:S01]  /*9d00*/  HADD2 R17, R2, -1032, -1032 ;  /* 0xe408e40802117430 */ /* 0x000fe20000000000 */
[----:B------:R-:W-:Y:S01]  /*9d10*/  LOP3.LUT R22, R18, 0xf000f0, RZ, 0xc0, !PT ;  /* 0x00f000f012167812 */ /* 0x000fe200078ec0ff */
[----:B------:R-:W-:Y:S01]  /*9d20*/  HADD2 R21, R16, -1032, -1032 ;  /* 0xe408e40810157430 */ /* 0x000fe20000000000 */
[----:B------:R-:W-:Y:S01]  /*9d30*/  SHF.R.U32.HI R47, RZ, 0x8, R18 ;  /* 0x00000008ff2f7819 */ /* 0x000fe20000011612 */
[----:B------:R-:W-:Y:S01]  /*9d40*/  HADD2 R18, R3, -1032, -1032 ;  /* 0xe408e40803127430 */ /* 0x000fe20000000000 */
[----:B------:R-:W-:Y:S01]  /*9d50*/  LOP3.LUT R36, R19, 0xf000f0, RZ, 0xc0, !PT ;  /* 0x00f000f013247812 */ /* 0x000fe200078ec0ff */
[----:B------:R-:W-:Y:S01]  /*9d60*/  HADD2.F32 R0, -RZ, R14.H0_H0 ;  /* 0x2000000eff007230 */ /* 0x000fe20000004100 */
        /* <DEDUP_REMOVED lines=13> */
[----:B------:R-:W-:Y:S02]  /*9e40*/  HADD2.F32 R11, -RZ, R14.H1_H1 ;  /* 0x3000000eff0b7230 */ /* 0x000fe40000004100 */
[----:B------:R-:W-:Y:S01]  /*9e50*/  FFMA.FTZ R20, R0, R5, RZ ;  /* 0x0000000500147223 */ /* 0x000fe200000100ff */
[----:B------:R-:W0:Y:S01]  /*9e60*/  LDS.64 R14, [UR4+-0x88] ;  /* 0xffff7804ff0e7984 */ /* 0x000e220008000a00 */
[----:B------:R-:W-:Y:S01]  /*9e70*/  FFMA.FTZ R5, R5, R4, RZ ;  /* 0x0000000405057223 */ /* 0x000fe200000100ff */
[----:B------:R-:W-:Y:S01]  /*9e80*/  FFMA.FTZ R43, R37, R17, R50 ;  /* 0x00000011252b7223 */ /* 0x000fe20000010032 */
[----:B------:R-:W-:Y:S01]  /*9e90*/  FFMA.FTZ R40, R11, R37, R20 ;  /* 0x000000250b287223 */ /* 0x000fe20000010014 */
[----:B------:R-:W-:-:S02]  /*9ea0*/  HFMA2 R21, R21, R8.H0_H0, -72, -72 ;  /* 0xd480d48015157431 */ /* 0x000fc40000040008 */
[----:B------:R-:W-:Y:S01]  /*9eb0*/  FFMA.FTZ R45, R37, R18, R5 ;  /* 0x00000012252d7223 */ /* 0x000fe20000010005 */
[----:B------:R-:W-:Y:S01]  /*9ec0*/  LOP3.LUT R37, R36, 0x64006400, RZ, 0xfc, !PT ;  /* 0x6400640024257812 */ /* 0x000fe200078efcff */
[-C--:B------:R-:W-:Y:S02]  /*9ed0*/  HFMA2 R19, R19, R8.reuse.H0_H0, -72, -72 ;  /* 0xd480d48013137431 */ /* 0x080fe40000040008 */
[-C--:B------:R-:W-:Y:S02]  /*9ee0*/  HFMA2 R23, R23, R8.reuse.H0_H0, -72, -72 ;  /* 0xd480d48017177431 */ /* 0x080fe40000040008 */
[----:B------:R-:W-:Y:S02]  /*9ef0*/  HADD2.F32 R20, -RZ, R21.H0_H0 ;  /* 0x20000015ff147230 */ /* 0x000fe40000004100 */
[----:B------:R-:W-:Y:S02]  /*9f00*/  HFMA2 R37, R37, R8.H0_H0, -72, -72 ;  /* 0xd480d48025257431 */ /* 0x000fe40000040008 */
        /* <DEDUP_REMOVED lines=12> */
[----:B------:R-:W-:Y:S01]  /*9fd0*/  FFMA.FTZ R49, R42, R21, R41 ;  /* 0x000000152a317223 */ /* 0x000fe20000010029 */
[----:B------:R-:W-:Y:S01]  /*9fe0*/  LOP3.LUT R39, R38, 0xf000f, RZ, 0xc0, !PT ;  /* 0x000f000f26277812 */ /* 0x000fe200078ec0ff */
[----:B------:R-:W-:Y:S01]  /*9ff0*/  FFMA.FTZ R51, R42, R23, R44 ;  /* 0x000000172a337223 */ /* 0x000fe2000001002c */
[----:B------:R-:W-:Y:S01]  /*a000*/  LOP3.LUT R40, R46, 0xf000f, RZ, 0xc0, !PT ;  /* 0x000f000f2e287812 */ /* 0x000fe200078ec0ff */
[----:B------:R-:W-:Y:S01]  /*a010*/  FFMA.FTZ R50, R42, R37, R50 ;  /* 0x000000252a327223 */ /* 0x000fe20000010032 */
[----:B------:R-:W-:Y:S02]  /*a020*/  LOP3.LUT R41, R47, 0xf000f, RZ, 0xc0, !PT ;  /* 0x000f000f2f297812 */ /* 0x000fe400078ec0ff */
[----:B------:R-:W-:-:S02]  /*a030*/  LOP3.LUT R42, R48, 0xf000f, RZ, 0xc0, !PT ;  /* 0x000f000f302a7812 */ /* 0x000fc400078ec0ff */
[----:B------:R-:W-:Y:S02]  /*a040*/  LOP3.LUT R39, R39, 0x64006400, RZ, 0xfc, !PT ;  /* 0x6400640027277812 */ /* 0x000fe400078efcff */
[----:B------:R-:W-:Y:S02]  /*a050*/  LOP3.LUT R40, R40, 0x64006400, RZ, 0xfc, !PT ;  /* 0x6400640028287812 */ /* 0x000fe400078efcff */
[----:B------:R-:W-:Y:S01]  /*a060*/  LOP3.LUT R41, R41, 0x64006400, RZ, 0xfc, !PT ;  /* 0x6400640029297812 */ /* 0x000fe200078efcff */
[----:B------:R-:W-:Y:S01]  /*a070*/  HADD2 R39, R39, -1032, -1032 ;  /* 0xe408e40827277430 */ /* 0x000fe20000000000 */
[----:B------:R-:W-:Y:S01]  /*a080*/  LOP3.LUT R42, R42, 0x64006400, RZ, 0xfc, !PT ;  /* 0x640064002a2a7812 */ /* 0x000fe200078efcff */
[----:B------:R-:W-:Y:S02]  /*a090*/  HADD2 R56, R40, -1032, -1032 ;  /* 0xe408e40828387430 */ /* 0x000fe40000000000 */
[----:B0-----:R-:W-:Y:S02]  /*a0a0*/  HADD2.F32 R44, -RZ, R14.H0_H0 ;  /* 0x2000000eff2c7230 */ /* 0x001fe40000004100 */
        /* <DEDUP_REMOVED lines=22> */
[----:B------:R-:W-:-:S02]  /*a210*/  HADD2.F32 R46, -RZ, R58.H1_H1 ;  /* 0x3000003aff2e7230 */ /* 0x000fc40000004100 */
[-C--:B------:R-:W-:Y:S02]  /*a220*/  HFMA2 R56, R39, R8.reuse.H0_H0, -72, -72 ;  /* 0xd480d48027387431 */ /* 0x080fe40000040008 */
[----:B------:R-:W-:Y:S02]  /*a230*/  HADD2.F32 R14, -RZ, R14.H1_H1 ;  /* 0x3000000eff0e7230 */ /* 0x000fe40000004100 */
[-C--:B------:R-:W-:Y:S02]  /*a240*/  HFMA2 R58, R47, R8.reuse.H0_H0, -72, -72 ;  /* 0xd480d4802f3a7431 */ /* 0x080fe40000040008 */
[----:B------:R-:W-:Y:S02]  /*a250*/  HADD2.F32 R47, -RZ, R59.H1_H1 ;  /* 0x3000003bff2f7230 */ /* 0x000fe40000004100 */
[----:B------:R-:W-:Y:S02]  /*a260*/  HFMA2 R63, R49, R8.H0_H0, -72, -72 ;  /* 0xd480d480313f7431 */ /* 0x000fe40000040008 */
[----:B------:R-:W-:-:S02]  /*a270*/  HADD2.F32 R49, -RZ, R56.H0_H0 ;  /* 0x20000038ff317230 */ /* 0x000fc40000004100 */
[----:B------:R-:W-:Y:S02]  /*a280*/  HFMA2 R38, R15, R8.H0_H0, -72, -72 ;  /* 0xd480d4800f267431 */ /* 0x000fe40000040008 */
[C---:B------:R-:W-:Y:S01]  /*a290*/  FFMA.FTZ R55, R14.reuse, R45, R55 ;  /* 0x0000002d0e377223 */ /* 0x040fe20000010037 */
[----:B------:R-:W-:Y:S01]  /*a2a0*/  FFMA.FTZ R54, R14, R47, R54 ;  /* 0x0000002f0e367223 */ /* 0x000fe20000010036 */
[----:B------:R-:W-:Y:S02]  /*a2b0*/  HADD2.F32 R51, -RZ, R63.H0_H0 ;  /* 0x2000003fff337230 */ /* 0x000fe40000004100 */
[----:B------:R-:W-:Y:S01]  /*a2c0*/  FFMA.FTZ R53, R44, R14, R53 ;  /* 0x0000000e2c357223 */ /* 0x000fe20000010035 */
[----:B------:R-:W-:Y:S02]  /*a2d0*/  HADD2.F32 R48, -RZ, R38.H0_H0 ;  /* 0x20000026ff307230 */ /* 0x000fe40000004100 */
[----:B------:R-:W-:Y:S01]  /*a2e0*/  FFMA.FTZ R57, R14, R46, R57 ;  /* 0x0000002e0e397223 */ /* 0x000fe20000010039 */
[----:B------:R-:W-:-:S02]  /*a2f0*/  HADD2.F32 R50, -RZ, R58.H0_H0 ;  /* 0x2000003aff327230 */ /* 0x000fc40000004100 */
        /* <DEDUP_REMOVED lines=139> */
.L_x_1867:
[----:B------:R-:W-:Y:S01]  /*abb0*/  IMAD.WIDE R12, R7, 0x4, R12 ;  /* 0x00000004070c7825 */ /* 0x000fe200078e020c */
        /* <DEDUP_REMOVED lines=256> */
.L_x_1868:
[----:B------:R-:W-:Y:S01]  /*bbc0*/  IMAD.WIDE R12, R7, 0x4, R12 ;  /* 0x00000004070c7825 */ /* 0x000fe200078e020c */
[----:B------:R-:W-:Y:S06]  /*bbd0*/  @!P0 BRA `(.L_x_1869) ;  /* 0x0000000c00fc8947 */ /* 0x000fec0003800000 */
[----:B-----5:R-:W2:Y:S01]  /*bbe0*/  LDG.E.128.CONSTANT R16, desc[UR6][R12.64] ;  /* 0x000000060c107981 */ /* 0x020ea2000c1e9d00 */
[----:B------:R-:W-:-:S03]  /*bbf0*/  ISETP.NE.AND P0, PT, R6, 0x1, PT ;  /* 0x000000010600780c */ /* 0x000fc60003f05270 */
[----:B------:R-:W0:Y:S04]  /*bc00*/  LDS.64 R2, [UR4+-0x70] ;  /* 0xffff9004ff027984 */ /* 0x000e280008000a00 */
[----:B------:R-:W1:Y:S01]  /*bc10*/  LDS.64 R14, [UR4+-0x68] ;  /* 0xffff9804ff0e7984 */ /* 0x000e620008000a00 */
        /* <DEDUP_REMOVED lines=31> */
[----:B------:R-:W-:Y:S02]  /*be10*/  HADD2.F32 R2, -RZ, R17.H0_H0 ;  /* 0x20000011ff027230 */ /* 0x000fe40000004100 */
[----:B------:R-:W-:Y:S02]  /*be20*/  HFMA2 R23, R23, R8.H0_H0, -72, -72 ;  /* 0xd480d48017177431 */ /* 0x000fe40000040008 */
[----:B------:R-:W-:-:S02]  /*be30*/  HADD2.F32 R3, -RZ, R18.H0_H0 ;  /* 0x20000012ff037230 */ /* 0x000fc40000004100 */
        /* <DEDUP_REMOVED lines=35> */
[----:B------:R-:W-:Y:S01]  /*c070*/  HADD2.F32 R42, -RZ, R14.H0_H0 ;  /* 0x2000000eff2a7230 */ /* 0x000fe20000004100 */
[----:B------:R-:W-:Y:S02]  /*c080*/  LOP3.LUT R40, R46, 0xf000f, RZ, 0xc0, !PT ;  /* 0x000f000f2e287812 */ /* 0x000fe400078ec0ff */
[----:B------:R-:W-:Y:S02]  /*c090*/  LOP3.LUT R41, R47, 0xf000f, RZ, 0xc0, !PT ;  /* 0x000f000f2f297812 */ /* 0x000fe400078ec0ff */
        /* <DEDUP_REMOVED lines=179> */
.L_x_1869:
[----:B------:R-:W-:Y:S01]  /*cbd0*/  IADD3 R26, PT, PT, R26, 0x20, RZ ;  /* 0x000000201a1a7810 */ /* 0x000fe20007ffe0ff */
[----:B------:R-:W-:Y:S01]  /*cbe0*/  UIADD3 UR4, UPT, UPT, UR4, 0x40, URZ ;  /* 0x0000004004047890 */ /* 0x000fe2000fffe0ff */
[----:B------:R-:W-:Y:S01]  /*cbf0*/  IADD3 R10, P1, PT, R10, 0x80, RZ ;  /* 0x000000800a0a7810 */ /* 0x000fe20007f3e0ff */
[----:B------:R-:W-:Y:S01]  /*cc00*/  IMAD.WIDE R12, R7, 0x4, R12 ;  /* 0x00000004070c7825 */ /* 0x000fe200078e020c */
[----:B------:R-:W-:Y:S02]  /*cc10*/  ISETP.GE.AND P0, PT, R26, R35, PT ;  /* 0x000000231a00720c */ /* 0x000fe40003f06270 */
[----:B------:R-:W-:-:S11]  /*cc20*/  IADD3.X R9, PT, PT, RZ, R9, RZ, P1, !PT ;  /* 0x00000009ff097210 */ /* 0x000fd60000ffe4ff */
[----:B------:R-:W-:Y:S05]  /*cc30*/  @!P0 BRA `(.L_x_1870) ;  /* 0xffffffbc00908947 */ /* 0x000fea000383ffff */
.L_x_1865:
        /* <DEDUP_REMOVED lines=18> */
.L_x_1874:
[----:B------:R-:W0:Y:S02]  /*cd60*/  LDS R2, [R0] ;  /* 0x0000000000027984 */ /* 0x000e240000000800 */
[----:B0-----:R-:W-:-:S05]  /*cd70*/  HFMA2 R3, R2, 1, 1, R33 ;  /* 0x3c003c0002037831 */ /* 0x001fca0000000021 */
[----:B------:R-:W0:Y:S02]  /*cd80*/  ATOMS.CAST.SPIN P0, [R0], R2, R3 ;  /* 0x000000020000758d */ /* 0x000e240001800003 */
[----:B0-----:R-:W-:Y:S05]  /*cd90*/  @!P0 BRA `(.L_x_1874) ;  /* 0xfffffffc00f08947 */ /* 0x001fea000383ffff */
[----:B------:R-:W-:Y:S05]  /*cda0*/  BRA `(.L_x_1872) ;  /* 0x00000000000c7947 */ /* 0x000fea0003800000 */
.L_x_1873:
[----:B------:R-:W2:Y:S02]  /*cdb0*/  LD.E R0, desc[UR6][R4.64] ;  /* 0x0000000604007980 */ /* 0x000ea4000c101900 */
[----:B--2---:R-:W-:-:S05]  /*cdc0*/  IADD3 R3, PT, PT, R33, R0, RZ ;  /* 0x0000000021037210 */ /* 0x004fca0007ffe0ff */
[----:B------:R0:W-:Y:S02]  /*cdd0*/  ST.E desc[UR6][R4.64], R3 ;  /* 0x0000000304007985 */ /* 0x0001e4000c101906 */
.L_x_1872:
[----:B------:R-:W-:Y:S05]  /*cde0*/  BSYNC.RECONVERGENT B0 ;  /* 0x0000000000007941 */ /* 0x000fea0003800200 */
.L_x_1871:
[----:B------:R1:W-:Y:S01]  /*cdf0*/  ATOM.E.ADD.F16x2.RN.STRONG.GPU P0, RZ, desc[UR6][R4.64+0x4], R32 ;  /* 0x8000042004ff79a2 */ /* 0x0003e2000c10e106 */
[----:B------:R-:W-:Y:S04]  /*ce00*/  BSSY.RECONVERGENT B0, `(.L_x_1875) ;  /* 0x000000e000007945 */ /* 0x000fe80003800200 */
[----:B-1----:R-:W-:Y:S05]  /*ce10*/  @P0 BRA `(.L_x_1876) ;  /* 0x0000000000300947 */ /* 0x002fea0003800000 */
[----:B------:R-:W1:Y:S02]  /*ce20*/  QSPC.E.S P0, RZ, [R4+0x4] ;  /* 0x0000040004ff73aa */ /* 0x000e640000000500 */
[----:B-1----:R-:W-:Y:S05]  /*ce30*/  @!P0 BRA `(.L_x_1877) ;  /* 0x00000000001c8947 */ /* 0x002fea0003800000 */
[----:B------:R-:W-:-:S04]  /*ce40*/  MOV R2, R4 ;  /* 0x0000000400027202 */ /* 0x000fc80000000f00 */
[----:B------:R-:W-:-:S07]  /*ce50*/  MOV R0, R2 ;  /* 0x0000000200007202 */ /* 0x000fce0000000f00 */
.L_x_1878:
[----:B------:R-:W0:Y:S02]  /*ce60*/  LDS R2, [R0+0x4] ;  /* 0x0000040000027984 */ /* 0x000e240000000800 */
[----:B0-----:R-:W-:-:S05]  /*ce70*/  HADD2 R3, R2, R32 ;  /* 0x0000002002037230 */ /* 0x001fca0000000000 */
[----:B------:R-:W0:Y:S02]  /*ce80*/  ATOMS.CAST.SPIN P0, [R0+0x4], R2, R3 ;  /* 0x000004020000758d */ /* 0x000e240001800003 */
[----:B0-----:R-:W-:Y:S05]  /*ce90*/  @!P0 BRA `(.L_x_1878) ;  /* 0xfffffffc00f08947 */ /* 0x001fea000383ffff */
[----:B------:R-:W-:Y:S05]  /*cea0*/  BRA `(.L_x_1876) ;  /* 0x00000000000c7947 */ /* 0x000fea0003800000 */
.L_x_1877:
[----:B------:R-:W0:Y:S02]  /*ceb0*/  LD.E R0, desc[UR6][R4.64+0x4] ;  /* 0x0000040604007980 */ /* 0x000e24000c101900 */
[----:B0-----:R-:W-:-:S05]  /*cec0*/  IADD3 R3, PT, PT, R32, R0, RZ ;  /* 0x0000000020037210 */ /* 0x001fca0007ffe0ff */
[----:B------:R1:W-:Y:S02]  /*ced0*/  ST.E desc[UR6][R4.64+0x4], R3 ;  /* 0x0000040304007985 */ /* 0x0003e4000c101906 */
.L_x_1876:
[----:B------:R-:W-:Y:S05]  /*cee0*/  BSYNC.RECONVERGENT B0 ;  /* 0x0000000000007941 */ /* 0x000fea0003800200 */
.L_x_1875:
        /* <DEDUP_REMOVED lines=10> */
.L_x_1882:
[----:B------:R-:W0:Y:S02]  /*cf90*/  LDS R2, [R0] ;  /* 0x0000000000027984 */ /* 0x000e240000000800 */
[----:B0-----:R-:W-:-:S05]  /*cfa0*/  HFMA2 R3, R2, 1, 1, R31 ;  /* 0x3c003c0002037831 */ /* 0x001fca000000001f */
[----:B------:R-:W0:Y:S02]  /*cfb0*/  ATOMS.CAST.SPIN P0, [R0], R2, R3 ;  /* 0x000000020000758d */ /* 0x000e240001800003 */
[----:B0-----:R-:W-:Y:S05]  /*cfc0*/  @!P0 BRA `(.L_x_1882) ;  /* 0xfffffffc00f08947 */ /* 0x001fea000383ffff */
[----:B------:R-:W-:Y:S05]  /*cfd0*/  BRA `(.L_x_1880) ;  /* 0x00000000000c7947 */ /* 0x000fea0003800000 */
.L_x_1881:
[----:B------:R-:W2:Y:S02]  /*cfe0*/  LD.E R0, desc[UR6][R4.64] ;  /* 0x0000000604007980 */ /* 0x000ea4000c101900 */
[----:B--2---:R-:W-:-:S05]  /*cff0*/  IADD3 R3, PT, PT, R31, R0, RZ ;  /* 0x000000001f037210 */ /* 0x004fca0007ffe0ff */
[----:B------:R0:W-:Y:S02]  /*d000*/  ST.E desc[UR6][R4.64], R3 ;  /* 0x0000000304007985 */ /* 0x0001e4000c101906 */
.L_x_1880:
[----:B------:R-:W-:Y:S05]  /*d010*/  BSYNC.RECONVERGENT B0 ;  /* 0x0000000000007941 */ /* 0x000fea0003800200 */
.L_x_1879:
[----:B------:R1:W-:Y:S01]  /*d020*/  ATOM.E.ADD.F16x2.RN.STRONG.GPU P0, RZ, desc[UR6][R4.64+0x4], R30 ;  /* 0x8000041e04ff79a2 */ /* 0x0003e2000c10e106 */
[----:B------:R-:W-:Y:S04]  /*d030*/  BSSY.RECONVERGENT B0, `(.L_x_1883) ;  /* 0x000000e000007945 */ /* 0x000fe80003800200 */
[----:B-1----:R-:W-:Y:S05]  /*d040*/  @P0 BRA `(.L_x_1884) ;  /* 0x0000000000300947 */ /* 0x002fea0003800000 */
[----:B------:R-:W1:Y:S02]  /*d050*/  QSPC.E.S P0, RZ, [R4+0x4] ;  /* 0x0000040004ff73aa */ /* 0x000e640000000500 */
[----:B-1----:R-:W-:Y:S05]  /*d060*/  @!P0 BRA `(.L_x_1885) ;  /* 0x00000000001c8947 */ /* 0x002fea0003800000 */
[----:B------:R-:W-:-:S04]  /*d070*/  MOV R2, R4 ;  /* 0x0000000400027202 */ /* 0x000fc80000000f00 */
[----:B------:R-:W-:-:S07]  /*d080*/  MOV R0, R2 ;  /* 0x0000000200007202 */ /* 0x000fce0000000f00 */
.L_x_1886:
[----:B------:R-:W0:Y:S02]  /*d090*/  LDS R2, [R0+0x4] ;  /* 0x0000040000027984 */ /* 0x000e240000000800 */
[----:B0-----:R-:W-:-:S05]  /*d0a0*/  HADD2 R3, R2, R30 ;  /* 0x0000001e02037230 */ /* 0x001fca0000000000 */
[----:B------:R-:W0:Y:S02]  /*d0b0*/  ATOMS.CAST.SPIN P0, [R0+0x4], R2, R3 ;  /* 0x000004020000758d */ /* 0x000e240001800003 */
[----:B0-----:R-:W-:Y:S05]  /*d0c0*/  @!P0 BRA `(.L_x_1886) ;  /* 0xfffffffc00f08947 */ /* 0x001fea000383ffff */
[----:B------:R-:W-:Y:S05]  /*d0d0*/  BRA `(.L_x_1884) ;  /* 0x00000000000c7947 */ /* 0x000fea0003800000 */
.L_x_1885:
[----:B------:R-:W0:Y:S02]  /*d0e0*/  LD.E R0, desc[UR6][R4.64+0x4] ;  /* 0x0000040604007980 */ /* 0x000e24000c101900 */
[----:B0-----:R-:W-:-:S05]  /*d0f0*/  IADD3 R3, PT, PT, R30, R0, RZ ;  /* 0x000000001e037210 */ /* 0x001fca0007ffe0ff */
[----:B------:R1:W-:Y:S02]  /*d100*/  ST.E desc[UR6][R4.64+0x4], R3 ;  /* 0x0000040304007985 */ /* 0x0003e4000c101906 */
.L_x_1884:
[----:B------:R-:W-:Y:S05]  /*d110*/  BSYNC.RECONVERGENT B0 ;  /* 0x0000000000007941 */ /* 0x000fea0003800200 */
.L_x_1883:
        /* <DEDUP_REMOVED lines=10> */
.L_x_1890:
[----:B------:R-:W0:Y:S02]  /*d1c0*/  LDS R2, [R0] ;  /* 0x0000000000027984 */ /* 0x000e240000000800 */
[----:B0-----:R-:W-:-:S05]  /*d1d0*/  HFMA2 R3, R2, 1, 1, R29 ;  /* 0x3c003c0002037831 */ /* 0x001fca000000001d */
[----:B------:R-:W0:Y:S02]  /*d1e0*/  ATOMS.CAST.SPIN P0, [R0], R2, R3 ;  /* 0x000000020000758d */ /* 0x000e240001800003 */
[----:B0-----:R-:W-:Y:S05]  /*d1f0*/  @!P0 BRA `(.L_x_1890) ;  /* 0xfffffffc00f08947 */ /* 0x001fea000383ffff */
[----:B------:R-:W-:Y:S05]  /*d200*/  BRA `(.L_x_1888) ;  /* 0x00000000000c7947 */ /* 0x000fea0003800000 */
.L_x_1889:
[----:B------:R-:W2:Y:S02]  /*d210*/  LD.E R0, desc[UR6][R4.64] ;  /* 0x0000000604007980 */ /* 0x000ea4000c101900 */
[----:B--2---:R-:W-:-:S05]  /*d220*/  IADD3 R3, PT, PT, R29, R0, RZ ;  /* 0x000000001d037210 */ /* 0x004fca0007ffe0ff */
[----:B------:R0:W-:Y:S02]  /*d230*/  ST.E desc[UR6][R4.64], R3 ;  /* 0x0000000304007985 */ /* 0x0001e4000c101906 */
.L_x_1888:
[----:B------:R-:W-:Y:S05]  /*d240*/  BSYNC.RECONVERGENT B0 ;  /* 0x0000000000007941 */ /* 0x000fea0003800200 */
.L_x_1887:
[----:B------:R1:W-:Y:S02]  /*d250*/  ATOM.E.ADD.F16x2.RN.STRONG.GPU P0, RZ, desc[UR6][R4.64+0x4], R28 ;  /* 0x8000041c04ff79a2 */ /* 0x0003e4000c10e106 */
[----:B-1----:R-:W-:Y:S05]  /*d260*/  @P0 EXIT ;  /* 0x000000000000094d */ /* 0x002fea0003800000 */
[----:B------:R-:W1:Y:S02]  /*d270*/  QSPC.E.S P0, RZ, [R4+0x4] ;  /* 0x0000040004ff73aa */ /* 0x000e640000000500 */
[----:B-1----:R-:W-:Y:S05]  /*d280*/  @!P0 BRA `(.L_x_1891) ;  /* 0x00000000001c8947 */ /* 0x002fea0003800000 */
[----:B------:R-:W-:-:S04]  /*d290*/  MOV R2, R4 ;  /* 0x0000000400027202 */ /* 0x000fc80000000f00 */
[----:B------:R-:W-:-:S07]  /*d2a0*/  MOV R0, R2 ;  /* 0x0000000200007202 */ /* 0x000fce0000000f00 */
.L_x_1892:
[----:B------:R-:W0:Y:S02]  /*d2b0*/  LDS R2, [R0+0x4] ;  /* 0x0000040000027984 */ /* 0x000e240000000800 */
[----:B0-----:R-:W-:-:S05]  /*d2c0*/  HADD2 R3, R2, R28 ;  /* 0x0000001c02037230 */ /* 0x001fca0000000000 */
[----:B------:R-:W0:Y:S02]  /*d2d0*/  ATOMS.CAST.SPIN P0, [R0+0x4], R2, R3 ;  /* 0x000004020000758d */ /* 0x000e240001800003 */
[----:B0-----:R-:W-:Y:S05]  /*d2e0*/  @!P0 BRA `(.L_x_1892) ;  /* 0xfffffffc00f08947 */ /* 0x001fea000383ffff */
[----:B------:R-:W-:Y:S05]  /*d2f0*/  EXIT ;  /* 0x000000000000794d */ /* 0x000fea0003800000 */
.L_x_1891:
[----:B------:R-:W0:Y:S02]  /*d300*/  LD.E R0, desc[UR6][R4.64+0x4] ;  /* 0x0000040604007980 */ /* 0x000e24000c101900 */
[----:B0-----:R-:W-:-:S05]  /*d310*/  IADD3 R3, PT, PT, R28, R0, RZ ;  /* 0x000000001c037210 */ /* 0x001fca0007ffe0ff */
[----:B------:R-:W-:Y:S01]  /*d320*/  ST.E desc[UR6][R4.64+0x4], R3 ;  /* 0x0000040304007985 */ /* 0x000fe2000c101906 */
[----:B------:R-:W-:Y:S05]  /*d330*/  EXIT ;  /* 0x000000000000794d */ /* 0x000fea0003800000 */
.L_x_1893:
        /* <DEDUP_REMOVED lines=12> */
.L_x_4498:


//--------------------- .text._Z23gemm_half_q_half_kernelILi3ELi140ELb0ELb0ELi64EEvPK6__halfPKjS4_S2_PS0_iiiiPKtS7_iiiiiibS2_i --------------------------
	.section	.text._Z23gemm_half_q_half_kernelILi3ELi140ELb0ELb0ELi64EEvPK6__halfPKjS4_S2_PS0_iiiiPKtS7_iiiiiibS2_i,"ax",@progbits
	.align	128
        .global         _Z23gemm_half_q_half_kernelILi3ELi140ELb0ELb0ELi64EEvPK6__halfPKjS4_S2_PS0_iiiiPKtS7_iiiiiibS2_i
        .type           _Z23gemm_half_q_half_kernelILi3ELi140ELb0ELb0ELi64EEvPK6__halfPKjS4_S2_PS0_iiiiPKtS7_iiiiiibS2_i,@function
        .size           _Z23gemm_half_q_half_kernelILi3ELi140ELb0ELb0ELi64EEvPK6__halfPKjS4_S2_PS0_iiiiPKtS7_iiiiiibS2_i,(.L_x_4499 - _Z23gemm_half_q_half_kernelILi3ELi140ELb0ELb0ELi64EEvPK6__halfPKjS4_S2_PS0_iiiiPKtS7_iiiiiibS2_i)
        .other          _Z23gemm_half_q_half_kernelILi3ELi140ELb0ELb0ELi64EEvPK6__halfPKjS4_S2_PS0_iiiiPKtS7_iiiiiibS2_i,@"STO_CUDA_ENTRY STV_DEFAULT"
_Z23gemm_half_q_half_kernelILi3ELi140ELb0ELb0ELi64EEvPK6__halfPKjS4_S2_PS0_iiiiPKtS7_iiiiiibS2_i:
.text._Z23gemm_half_q_half_kernelILi3ELi140ELb0ELb0ELi64EEvPK6__halfPKjS4_S2_PS0_iiiiPKtS7_iiiiiibS2_i:
        /* <DEDUP_REMOVED lines=50> */
.L_x_1899:
        /* <DEDUP_REMOVED lines=32> */
.L_x_1898:
        /* <DEDUP_REMOVED lines=20> */
.L_x_1900:
[----:B------:R-:W-:-:S13]  /*0660*/  ISETP.EQ.AND P1, PT, R9, RZ, PT ;  /* 0x000000ff0900720c */ /* 0x000fda0003f22270 */
[----:B------:R-:W-:Y:S05]  /*0670*/  @!P0 BRA P1, `(.L_x_1895) ;  /* 0x00000004007c8947 */ /* 0x000fea0000800000 */
.L_x_1897:
        /* <DEDUP_REMOVED lines=12> */
.L_x_1896:
        /* <DEDUP_REMOVED lines=17> */
.L_x_1903:
        /* <DEDUP_REMOVED lines=32> */
.L_x_1902:
        /* <DEDUP_REMOVED lines=21> */
.L_x_1904:
[----:B------:R-:W-:-:S13]  /*0ba0*/  ISETP.NE.OR P0, PT, R9, RZ, P0 ;  /* 0x000000ff0900720c */ /* 0x000fda0000705670 */
[----:B------:R-:W-:Y:S05]  /*0bb0*/  @!P0 BRA `(.L_x_1895) ;  /* 0x00000000002c8947 */ /* 0x000fea0003800000 */
.L_x_1901:
        /* <DEDUP_REMOVED lines=11> */
.L_x_1895:
[----:B------:R-:W-:Y:S05]  /*0c70*/  BSYNC.RECONVERGENT B0 ;  /* 0x0000000000007941 */ /* 0x000fea0003800200 */
.L_x_1894:
        /* <DEDUP_REMOVED lines=22> */
.L_x_1908:
        /* <DEDUP_REMOVED lines=15> */
.L_x_1907:
        /* <DEDUP_REMOVED lines=12> */
.L_x_1909:
[----:B------:R-:W-:-:S13]  /*0f90*/  ISETP.NE.OR P0, PT, R9, RZ, P0 ;  /* 0x000000ff0900720c */ /* 0x000fda0000705670 */
[----:B------:R-:W-:Y:S05]  /*0fa0*/  @!P0 BRA `(.L_x_1905) ;  /* 0x00000000001c8947 */ /* 0x000fea0003800000 */
.L_x_1906:
[----:B01----:R-:W0:Y:S02]  /*0fb0*/  LDC.64 R12, c[0x0][0x3a0] ;  /* 0x0000e800ff0c7b82 */ /* 0x003e240000000a00 */
.L_x_1910:
[C---:B0-----:R-:W-:Y:S01]  /*0fc0*/  IMAD.WIDE R14, R0.reuse, 0x2, R12 ;  /* 0x00000002000e7825 */ /* 0x041fe200078e020c */
[----:B------:R-:W-:Y:S02]  /*0fd0*/  IADD3 R9, PT, PT, R9, 0x1, RZ ;  /* 0x0000000109097810 */ /* 0x000fe40007ffe0ff */
[----:B------:R-:W-:Y:S02]  /*0fe0*/  IADD3 R0, PT, PT, R0, R7, RZ ;  /* 0x0000000700007210 */ /* 0x000fe40007ffe0ff */
[----:B------:R2:W-:Y:S01]  /*0ff0*/  STG.E.64 desc[UR6][R14.64], RZ ;  /* 0x000000ff0e007986 */ /* 0x0005e2000c101b06 */
[----:B------:R-:W-:-:S13]  /*1000*/  ISETP.NE.AND P0, PT, R9, RZ, PT ;  /* 0x000000ff0900720c */ /* 0x000fda0003f05270 */
[----:B--2---:R-:W-:Y:S05]  /*1010*/  @P0 BRA `(.L_x_1910) ;  /* 0xfffffffc00e80947 */ /* 0x004fea000383ffff */
.L_x_1905:
        /* <DEDUP_REMOVED lines=15> */
.L_x_1912:
        /* <DEDUP_REMOVED lines=44> */
.L_x_1911:
        /* <DEDUP_REMOVED lines=28> */
.L_x_1913:
        /* <DEDUP_REMOVED lines=8> */
.L_x_1914:
        /* <DEDUP_REMOVED lines=8> */
.L_x_1915:
        /* <DEDUP_REMOVED lines=8> */
.L_x_1916:
        /* <DEDUP_REMOVED lines=8> */
.L_x_1917:
        /* <DEDUP_REMOVED lines=38> */
.L_x_1923:
        /* <DEDUP_REMOVED lines=324> */
.L_x_1919:
        /* <DEDUP_REMOVED lines=311> */
.L_x_1920:
        /* <DEDUP_REMOVED lines=311> */
.L_x_1921:
        /* <DEDUP_REMOVED lines=311> */
.L_x_1922:
        /* <DEDUP_REMOVED lines=8> */
.L_x_1918:
        /* <DEDUP_REMOVED lines=10> */
.L_x_1929:
        /* <DEDUP_REMOVED lines=274> */
.L_x_1925:
        /* <DEDUP_REMOVED lines=258> */
.L_x_1926:
        /* <DEDUP_REMOVED lines=257> */
.L_x_1927:
        /* <DEDUP_REMOVED lines=257> */
.L_x_1928:
        /* <DEDUP_REMOVED lines=8> */
.L_x_1924:
        /* <DEDUP_REMOVED lines=9> */
.L_x_1932:
[----:B------:R-:W-:Y:S01]  /*ac10*/  ISETP.NE.AND P0, PT, R10, R17, PT ;  /* 0x000000110a00720c */ /* 0x000fe20003f05270 */
[----:B------:R-:W0:-:S12]  /*ac20*/  LDC.64 R6, c[0x0][0x3a8] ;  /* 0x0000ea00ff067b82 */ /* 0x000e180000000a00 */
[----:B------:R-:W-:Y:S01]  /*ac30*/  @!P0 LEA R22, R12, R1, 0x3 ;  /* 0x000000010c168211 */ /* 0x000fe200078e18ff */
        /* <DEDUP_REMOVED lines=476> */
.L_x_1931:
[----:B------:R-:W-:Y:S01]  /*ca00*/  IADD3 R10, PT, PT, R10, 0x20, RZ ;  /* 0x000000200a0a7810 */ /* 0x000fe20007ffe0ff */
[----:B------:R-:W-:Y:S01]  /*ca10*/  UIADD3 UR4, UPT, UPT, UR4, 0x40, URZ ;  /* 0x0000004004047890 */ /* 0x000fe2000fffe0ff */
[----:B------:R-:W-:Y:S01]  /*ca20*/  IADD3 R4, P1, PT, R4, 0x80, RZ ;  /* 0x0000008004047810 */ /* 0x000fe20007f3e0ff */
[----:B-----5:R-:W-:Y:S01]  /*ca30*/  IMAD.WIDE R30, R7, 0x4, R2 ;  /* 0x00000004071e7825 */ /* 0x020fe200078e0202 */
[----:B------:R-:W-:Y:S02]  /*ca40*/  ISETP.GE.AND P0, PT, R10, R19, PT ;  /* 0x000000130a00720c */ /* 0x000fe40003f06270 */
[----:B------:R-:W-:-:S11]  /*ca50*/  IADD3.X R5, PT, PT, RZ, R5, RZ, P1, !PT ;  /* 0x00000005ff057210 */ /* 0x000fd60000ffe4ff */
[----:B------:R-:W-:Y:S05]  /*ca60*/  @!P0 BRA `(.L_x_1932) ;  /* 0xffffffe000688947 */ /* 0x000fea000383ffff */
.L_x_1930:
        /* <DEDUP_REMOVED lines=18> */
.L_x_1936:
[----:B------:R-:W0:Y:S02]  /*cb90*/  LDS R2, [R0] ;  /* 0x0000000000027984 */ /* 0x000e240000000800 */
[----:B0-----:R-:W-:-:S05]  /*cba0*/  HADD2 R3, R2, R18 ;  /* 0x0000001202037230 */ /* 0x001fca0000000000 */
[----:B------:R-:W0:Y:S02]  /*cbb0*/  ATOMS.CAST.SPIN P0, [R0], R2, R3 ;  /* 0x000000020000758d */ /* 0x000e240001800003 */
[----:B0-----:R-:W-:Y:S05]  /*cbc0*/  @!P0 BRA `(.L_x_1936) ;  /* 0xfffffffc00f08947 */ /* 0x001fea000383ffff */
[----:B------:R-:W-:Y:S05]  /*cbd0*/  BRA `(.L_x_1934) ;  /* 0x00000000000c7947 */ /* 0x000fea0003800000 */
.L_x_1935:
[----:B------:R-:W2:Y:S02]  /*cbe0*/  LD.E R0, desc[UR6][R4.64] ;  /* 0x0000000604007980 */ /* 0x000ea4000c101900 */
[----:B--2---:R-:W-:-:S05]  /*cbf0*/  IADD3 R3, PT, PT, R18, R0, RZ ;  /* 0x0000000012037210 */ /* 0x004fca0007ffe0ff */
[----:B------:R0:W-:Y:S02]  /*cc00*/  ST.E desc[UR6][R4.64], R3 ;  /* 0x0000000304007985 */ /* 0x0001e4000c101906 */
.L_x_1934:
[----:B------:R-:W-:Y:S05]  /*cc10*/  BSYNC.RECONVERGENT B0 ;  /* 0x0000000000007941 */ /* 0x000fea0003800200 */
.L_x_1933:
[----:B------:R1:W-:Y:S01]  /*cc20*/  ATOM.E.ADD.F16x2.RN.STRONG.GPU P0, RZ, desc[UR6][R4.64+0x4], R11 ;  /* 0x8000040b04ff79a2 */ /* 0x0003e2000c10e106 */
[----:B------:R-:W-:Y:S04]  /*cc30*/  BSSY.RECONVERGENT B0, `(.L_x_1937) ;  /* 0x000000e000007945 */ /* 0x000fe80003800200 */
[----:B-1----:R-:W-:Y:S05]  /*cc40*/  @P0 BRA `(.L_x_1938) ;  /* 0x0000000000300947 */ /* 0x002fea0003800000 */
[----:B------:R-:W1:Y:S02]  /*cc50*/  QSPC.E.S P0, RZ, [R4+0x4] ;  /* 0x0000040004ff73aa */ /* 0x000e640000000500 */
[----:B-1----:R-:W-:Y:S05]  /*cc60*/  @!P0 BRA `(.L_x_1939) ;  /* 0x00000000001c8947 */ /* 0x002fea0003800000 */
[----:B------:R-:W-:-:S04]  /*cc70*/  MOV R2, R4 ;  /* 0x0000000400027202 */ /* 0x000fc80000000f00 */
[----:B------:R-:W-:-:S07]  /*cc80*/  MOV R0, R2 ;  /* 0x0000000200007202 */ /* 0x000fce0000000f00 */
.L_x_1940:
[----:B------:R-:W0:Y:S02]  /*cc90*/  LDS R2, [R0+0x4] ;  /* 0x0000040000027984 */ /* 0x000e240000000800 */
[----:B0-----:R-:W-:-:S05]  /*cca0*/  HFMA2 R3, R2, 1, 1, R11 ;  /* 0x3c003c0002037831 */ /* 0x001fca000000000b */
[----:B------:R-:W0:Y:S02]  /*ccb0*/  ATOMS.CAST.SPIN P0, [R0+0x4], R2, R3 ;  /* 0x000004020000758d */ /* 0x000e240001800003 */
[----:B0-----:R-:W-:Y:S05]  /*ccc0*/  @!P0 BRA `(.L_x_1940) ;  /* 0xfffffffc00f08947 */ /* 0x001fea000383ffff */
[----:B------:R-:W-:Y:S05]  /*ccd0*/  BRA `(.L_x_1938) ;  /* 0x00000000000c7947 */ /* 0x000fea0003800000 */
.L_x_1939:
[----:B------:R-:W0:Y:S02]  /*cce0*/  LD.E R0, desc[UR6][R4.64+0x4] ;  /* 0x0000040604007980 */ /* 0x000e24000c101900 */
[----:B0-----:R-:W-:-:S05]  /*ccf0*/  IADD3 R3, PT, PT, R11, R0, RZ ;  /* 0x000000000b037210 */ /* 0x001fca0007ffe0ff */
[----:B------:R1:W-:Y:S02]  /*cd00*/  ST.E desc[UR6][R4.64+0x4], R3 ;  /* 0x0000040304007985 */ /* 0x0003e4000c101906 */
.L_x_1938:
[----:B------:R-:W-:Y:S05]  /*cd10*/  BSYNC.RECONVERGENT B0 ;  /* 0x0000000000007941 */ /* 0x000fea0003800200 */
.L_x_1937:
        /* <DEDUP_REMOVED lines=10> */
.L_x_1944:
[----:B------:R-:W0:Y:S02]  /*cdc0*/  LDS R2, [R0] ;  /* 0x0000000000027984 */ /* 0x000e240000000800 */
[----:B0-----:R-:W-:-:S05]  /*cdd0*/  HADD2 R3, R2, R13 ;  /* 0x0000000d02037230 */ /* 0x001fca0000000000 */
[----:B------:R-:W0:Y:S02]  /*cde0*/  ATOMS.CAST.SPIN P0, [R0], R2, R3 ;  /* 0x000000020000758d */ /* 0x000e240001800003 */
[----:B0-----:R-:W-:Y:S05]  /*cdf0*/  @!P0 BRA `(.L_x_1944) ;  /* 0xfffffffc00f08947 */ /* 0x001fea000383ffff */
[----:B------:R-:W-:Y:S05]  /*ce00*/  BRA `(.L_x_1942) ;  /* 0x00000000000c7947 */ /* 0x000fea0003800000 */
.L_x_1943:
[----:B------:R-:W2:Y:S02]  /*ce10*/  LD.E R0, desc[UR6][R4.64] ;  /* 0x0000000604007980 */ /* 0x000ea4000c101900 */
[----:B--2---:R-:W-:-:S05]  /*ce20*/  IADD3 R3, PT, PT, R13, R0, RZ ;  /* 0x000000000d037210 */ /* 0x004fca0007ffe0ff */
[----:B------:R0:W-:Y:S02]  /*ce30*/  ST.E desc[UR6][R4.64], R3 ;  /* 0x0000000304007985 */ /* 0x0001e4000c101906 */
.L_x_1942:
[----:B------:R-:W-:Y:S05]  /*ce40*/  BSYNC.RECONVERGENT B0 ;  /* 0x0000000000007941 */ /* 0x000fea0003800200 */
.L_x_1941:
[----:B------:R1:W-:Y:S01]  /*ce50*/  ATOM.E.ADD.F16x2.RN.STRONG.GPU P0, RZ, desc[UR6][R4.64+0x4], R14 ;  /* 0x8000040e04ff79a2 */ /* 0x0003e2000c10e106 */
[----:B------:R-:W-:Y:S04]  /*ce60*/  BSSY.RECONVERGENT B0, `(.L_x_1945) ;  /* 0x000000e000007945 */ /* 0x000fe80003800200 */
[----:B-1----:R-:W-:Y:S05]  /*ce70*/  @P0 BRA `(.L_x_1946) ;  /* 0x0000000000300947 */ /* 0x002fea0003800000 */
[----:B------:R-:W1:Y:S02]  /*ce80*/  QSPC.E.S P0, RZ, [R4+0x4] ;  /* 0x0000040004ff73aa */ /* 0x000e640000000500 */
[----:B-1----:R-:W-:Y:S05]  /*ce90*/  @!P0 BRA `(.L_x_1947) ;  /* 0x00000000001c8947 */ /* 0x002fea0003800000 */
[----:B------:R-:W-:-:S04]  /*cea0*/  MOV R2, R4 ;  /* 0x0000000400027202 */ /* 0x000fc80000000f00 */
[----:B------:R-:W-:-:S07]  /*ceb0*/  MOV R0, R2 ;  /* 0x0000000200007202 */ /* 0x000fce0000000f00 */
.L_x_1948:
[----:B------:R-:W0:Y:S02]  /*cec0*/  LDS R2, [R0+0x4] ;  /* 0x0000040000027984 */ /* 0x000e240000000800 */
[----:B0-----:R-:W-:-:S05]  /*ced0*/  HFMA2 R3, R2, 1, 1, R14 ;  /* 0x3c003c0002037831 */ /* 0x001fca000000000e */
[----:B------:R-:W0:Y:S02]  /*cee0*/  ATOMS.CAST.SPIN P0, [R0+0x4], R2, R3 ;  /* 0x000004020000758d */ /* 0x000e240001800003 */
[----:B0-----:R-:W-:Y:S05]  /*cef0*/  @!P0 BRA `(.L_x_1948) ;  /* 0xfffffffc00f08947 */ /* 0x001fea000383ffff */
[----:B------:R-:W-:Y:S05]  /*cf00*/  BRA `(.L_x_1946) ;  /* 0x00000000000c7947 */ /* 0x000fea0003800000 */
.L_x_1947:
[----:B------:R-:W0:Y:S02]  /*cf10*/  LD.E R0, desc[UR6][R4.64+0x4] ;  /* 0x0000040604007980 */ /* 0x000e24000c101900 */
[----:B0-----:R-:W-:-:S05]  /*cf20*/  IADD3 R3, PT, PT, R14, R0, RZ ;  /* 0x000000000e037210 */ /* 0x001fca0007ffe0ff */
[----:B------:R1:W-:Y:S02]  /*cf30*/  ST.E desc[UR6][R4.64+0x4], R3 ;  /* 0x0000040304007985 */ /* 0x0003e4000c101906 */
.L_x_1946:
[----:B------:R-:W-:Y:S05]  /*cf40*/  BSYNC.RECONVERGENT B0 ;  /* 0x0000000000007941 */ /* 0x000fea0003800200 */
.L_x_1945:
        /* <DEDUP_REMOVED lines=10> */
.L_x_1952:
[----:B------:R-:W0:Y:S02]  /*cff0*/  LDS R2, [R0] ;  /* 0x0000000000027984 */ /* 0x000e240000000800 */
[----:B0-----:R-:W-:-:S05]  /*d000*/  HADD2 R3, R2, R15 ;  /* 0x0000000f02037230 */ /* 0x001fca0000000000 */
[----:B------:R-:W0:Y:S02]  /*d010*/  ATOMS.CAST.SPIN P0, [R0], R2, R3 ;  /* 0x000000020000758d */ /* 0x000e240001800003 */
[----:B0-----:R-:W-:Y:S05]  /*d020*/  @!P0 BRA `(.L_x_1952) ;  /* 0xfffffffc00f08947 */ /* 0x001fea000383ffff */
[----:B------:R-:W-:Y:S05]  /*d030*/  BRA `(.L_x_1950) ;  /* 0x00000000000c7947 */ /* 0x000fea0003800000 */
.L_x_1951:
[----:B------:R-:W2:Y:S02]  /*d040*/  LD.E R0, desc[UR6][R4.64] ;  /* 0x0000000604007980 */ /* 0x000ea4000c101900 */
[----:B--2---:R-:W-:-:S05]  /*d050*/  IADD3 R3, PT, PT, R15, R0, RZ ;  /* 0x000000000f037210 */ /* 0x004fca0007ffe0ff */
[----:B------:R0:W-:Y:S02]  /*d060*/  ST.E desc[UR6][R4.64], R3 ;  /* 0x0000000304007985 */ /* 0x0001e4000c101906 */
.L_x_1950:
[----:B------:R-:W-:Y:S05]  /*d070*/  BSYNC.RECONVERGENT B0 ;  /* 0x0000000000007941 */ /* 0x000fea0003800200 */
.L_x_1949:
[----:B------:R1:W-:Y:S02]  /*d080*/  ATOM.E.ADD.F16x2.RN.STRONG.GPU P0, RZ, desc[UR6][R4.64+0x4], R16 ;  /* 0x8000041004ff79a2 */ /* 0x0003e4000c10e106 */
[----:B-1----:R-:W-:Y:S05]  /*d090*/  @P0 EXIT ;  /* 0x000000000000094d */ /* 0x002fea0003800000 */
[----:B------:R-:W1:Y:S02]  /*d0a0*/  QSPC.E.S P0, RZ, [R4+0x4] ;  /* 0x0000040004ff73aa */ /* 0x000e640000000500 */
[----:B-1----:R-:W-:Y:S05]  /*d0b0*/  @!P0 BRA `(.L_x_1953) ;  /* 0x00000000001c8947 */ /* 0x002fea0003800000 */
[----:B------:R-:W-:-:S04]  /*d0c0*/  MOV R2, R4 ;  /* 0x0000000400027202 */ /* 0x000fc80000000f00 */
[----:B------:R-:W-:-:S07]  /*d0d0*/  MOV R0, R2 ;  /* 0x0000000200007202 */ /* 0x000fce0000000f00 */
.L_x_1954:
[----:B------:R-:W0:Y:S02]  /*d0e0*/  LDS R2, [R0+0x4] ;  /* 0x0000040000027984 */ /* 0x000e240000000800 */
[----:B0-----:R-:W-:-:S05]  /*d0f0*/  HFMA2 R3, R2, 1, 1, R16 ;  /* 0x3c003c0002037831 */ /* 0x001fca0000000010 */
[----:B------:R-:W0:Y:S02]  /*d100*/  ATOMS.CAST.SPIN P0, [R0+0x4], R2, R3 ;  /* 0x000004020000758d */ /* 0x000e240001800003 */
[----:B0-----:R-:W-:Y:S05]  /*d110*/  @!P0 BRA `(.L_x_1954) ;  /* 0xfffffffc00f08947 */ /* 0x001fea000383ffff */
[----:B------:R-:W-:Y:S05]  /*d120*/  EXIT ;  /* 0x000000000000794d */ /* 0x000fea0003800000 */
.L_x_1953:
[----:B------:R-:W0:Y:S02]  /*d130*/  LD.E R0, desc[UR6][R4.64+0x4] ;  /* 0x0000040604007980 */ /* 0x000e24000c101900 */
[----:B0-----:R-:W-:-:S05]  /*d140*/  IADD3 R3, PT, PT, R16, R0, RZ ;  /* 0x0000000010037210 */ /* 0x001fca0007ffe0ff */
[----:B------:R-:W-:Y:S01]  /*d150*/  ST.E desc[UR6][R4.64+0x4], R3 ;  /* 0x0000040304007985 */ /* 0x000fe2000c101906 */
[----:B------:R-:W-:Y:S05]  /*d160*/  EXIT ;  /* 0x000000000000794d */ /* 0x000fea0003800000 */
.L_x_1955:
        /* <DEDUP_REMOVED lines=9> */
.L_x_4499:


//--------------------- .text._Z23gemm_half_q_half_kernelILi3ELi20ELb0ELb0ELi64EEvPK6__halfPKjS4_S2_PS0_iiiiPKtS7_iiiiiibS2_i --------------------------
	.section	.text._Z23gemm_half_q_half_kernelILi3ELi20ELb0ELb0ELi64EEvPK6__halfPKjS4_S2_PS0_iiiiPKtS7_iiiiiibS2_i,"ax",@progbits
	.align	128
        .global         _Z23gemm_half_q_half_kernelILi3ELi20ELb0ELb0ELi64EEvPK6__halfPKjS4_S2_PS0_iiiiPKtS7_iiiiiibS2_i
        .type           _Z23gemm_half_q_half_kernelILi3ELi20ELb0ELb0ELi64EEvPK6__halfPKjS4_S2_PS0_iiiiPKtS7_iiiiiibS2_i,@function
        .size           _Z23gemm_half_q_half_kernelILi3ELi20ELb0ELb0ELi64EEvPK6__halfPKjS4_S2_PS0_iiiiPKtS7_iiiiiibS2_i,(.L_x_4500 - _Z23gemm_half_q_half_kernelILi3ELi20ELb0ELb0ELi64EEvPK6__halfPKjS4_S2_PS0_iiiiPKtS7_iiiiiibS2_i)
        .other          _Z23gemm_half_q_half_kernelILi3ELi20ELb0ELb0ELi64EEvPK6__halfPKjS4_S2_PS0_iiiiPKtS7_iiiiiibS2_i,@"STO_CUDA_ENTRY STV_DEFAULT"
_Z23gemm_half_q_half_kernelILi3ELi20ELb0ELb0ELi64EEvPK6__halfPKjS4_S2_PS0_iiiiPKtS7_iiiiiibS2_i:
.text._Z23gemm_half_q_half_kernelILi3ELi20ELb0ELb0ELi64EEvPK6__halfPKjS4_S2_PS0_iiiiPKtS7_iiiiiibS2_i:
        /* <DEDUP_REMOVED lines=33> */
[----:B------:R-:W-:-:S04]  /*0210*/  IMAD R4, R0, UR18, RZ ;  /* 0x0000001200047c24 */ /* 0x000fc8000f8e02ff */
[----:B------:R-:W-:-:S05]  /*0220*/  IMAD R7, R4, 0x3, RZ ;  /* 0x0000000304077824 */ /* 0x000fca00078e02ff */
        /* <DEDUP_REMOVED lines=20> */
.L_x_1961:
        /* <DEDUP_REMOVED lines=30> */
[----:B0-----:R-:W-:Y:S01]  /*0550*/  VIADD R14, R14, 0x200 ;  /* 0x000002000e0e7836 */ /* 0x001fe20000000000 */
[----:B------:R-:W-:Y:S06]  /*0560*/  BRA.U !UP0, `(.L_x_1961) ;  /* 0xfffffffd08807547 */ /* 0x000fec000b83ffff */
.L_x_1960:
        /* <DEDUP_REMOVED lines=20> */
.L_x_1962:
[----:B------:R-:W-:-:S13]  /*06b0*/  ISETP.EQ.AND P1, PT, RZ, UR9, PT ;  /* 0x00000009ff007c0c */ /* 0x000fda000bf22270 */
[----:B------:R-:W-:Y:S05]  /*06c0*/  @!P0 BRA P1, `(.L_x_1957) ;  /* 0x00000004007c8947 */ /* 0x000fea0000800000 */
.L_x_1959:
        /* <DEDUP_REMOVED lines=12> */
.L_x_1958:
[C---:B------:R-:W-:Y:S01]  /*0790*/  LEA R4, P0, R12.reuse, UR12, 0x1 ;  /* 0x0000000c0c047c11 */ /* 0x040fe2000f8008ff */
[----:B------:R-:W-:Y:S01]  /*07a0*/  UISETP.LT.AND UP0, UPT, UR11, 0x1, UPT ;  /* 0x000000010b00788c */ /* 0x000fe2000bf01270 */
[----:B------:R-:W0:Y:S02]  /*07b0*/  LDCU.64 UR16, c[0x0][0x380] ;  /* 0x00007000ff1077ac */ /* 0x000e240008000a00 */
[----:B------:R-:W-:-:S05]  /*07c0*/  LEA.HI.X R5, R12, UR13, RZ, 0x1, P0 ;  /* 0x0000000d0c057c11 */ /* 0x000fca00080f0cff */
[----:B------:R1:W5:Y:S01]  /*07d0*/  LDG.E.U16.CONSTANT R12, desc[UR14][R4.64] ;  /* 0x0000000e040c7981 */ /* 0x000362000c1e9500 */
[----:B------:R-:W-:Y:S01]  /*07e0*/  USEL UR9, UR11, 0x1, !UP0 ;  /* 0x000000010b097887 */ /* 0x000fe2000c000000 */
[----:B------:R-:W-:-:S03]  /*07f0*/  IMAD R15, R0, UR18, RZ ;  /* 0x00000012000f7c24 */ /* 0x000fc6000f8e02ff */
[----:B------:R-:W-:Y:S01]  /*0800*/  UIADD3 UR9, UPT, UPT, URZ, -UR9, URZ ;  /* 0x80000009ff097290 */ /* 0x000fe2000fffe0ff */
[----:B------:R-:W-:-:S03]  /*0810*/  IMAD R15, R15, 0x3, RZ ;  /* 0x000000030f0f7824 */ /* 0x000fc600078e02ff */
        /* <DEDUP_REMOVED lines=8> */
.L_x_1965:
        /* <DEDUP_REMOVED lines=25> */
[----:B------:R-:W-:Y:S01]  /*0a30*/  IMAD.IADD R15, R15, 0x1, R0 ;  /* 0x000000010f0f7824 */ /* 0x000fe200078e0200 */
[----:B--2---:R-:W-:Y:S04]  /*0a40*/  STS.U16 [R13], R4 ;  /* 0x000000040d007388 */ /* 0x004fe80000000400 */
[----:B---3--:R-:W-:Y:S04]  /*0a50*/  STS.U16 [R13+0x80], R6 ;  /* 0x000080060d007388 */ /* 0x008fe80000000400 */
[----:B----4-:R-:W-:Y:S04]  /*0a60*/  STS.U16 [R13+0x100], R8 ;  /* 0x000100080d007388 */ /* 0x010fe80000000400 */
[----:B------:R0:W-:Y:S02]  /*0a70*/  STS.U16 [R13+0x180], R10 ;  /* 0x0001800a0d007388 */ /* 0x0001e40000000400 */
[----:B0-----:R-:W-:Y:S01]  /*0a80*/  IADD3 R13, PT, PT, R13, 0x200, RZ ;  /* 0x000002000d0d7810 */ /* 0x001fe20007ffe0ff */
[----:B------:R-:W-:Y:S06]  /*0a90*/  BRA.U !UP1, `(.L_x_1965) ;  /* 0xfffffffd09807547 */ /* 0x000fec000b83ffff */
.L_x_1964:
        /* <DEDUP_REMOVED lines=21> */
.L_x_1966:
[----:B------:R-:W-:-:S09]  /*0bf0*/  UISETP.NE.OR UP0, UPT, UR9, URZ, UP0 ;  /* 0x000000ff0900728c */ /* 0x000fd20008705670 */
[----:B------:R-:W-:Y:S05]  /*0c00*/  BRA.U !UP0, `(.L_x_1957) ;  /* 0x00000001082c7547 */ /* 0x000fea000b800000 */
.L_x_1963:
        /* <DEDUP_REMOVED lines=11> */
.L_x_1957:
[----:B------:R-:W-:Y:S05]  /*0cc0*/  BSYNC.RECONVERGENT B0 ;  /* 0x0000000000007941 */ /* 0x000fea0003800200 */
.L_x_1956:
        /* <DEDUP_REMOVED lines=12> */
[----:B------:R-:W-:Y:S02]  /*0d90*/  UIMAD UR9, UR9, 0x3, UR4 ;  /* 0x00000003090978a4 */ /* 0x000fe4000f8e0204 */
        /* <DEDUP_REMOVED lines=10> */
.L_x_1970:
[C---:B-1----:R-:W-:Y:S01]  /*0e40*/  IADD3 R7, PT, PT, R15.reuse, UR16, RZ ;  /* 0x000000100f077c10 */ /* 0x042fe2000fffe0ff */
[--C-:B0-----:R-:W-:Y:S01]  /*0e50*/  IMAD.WIDE R4, R15, 0x2, R12.reuse ;  /* 0x000000020f047825 */ /* 0x101fe200078e020c */
[----:B------:R-:W-:Y:S02]  /*0e60*/  UIADD3 UR10, UPT, UPT, UR10, 0x4, URZ ;  /* 0x000000040a0a7890 */ /* 0x000fe4000fffe0ff */
[C---:B------:R-:W-:Y:S01]  /*0e70*/  IADD3 R9, PT, PT, R7.reuse, UR16, RZ ;  /* 0x0000001007097c10 */ /* 0x040fe2000fffe0ff */
[--C-:B------:R-:W-:Y:S01]  /*0e80*/  IMAD.WIDE R6, R7, 0x2, R12.reuse ;  /* 0x0000000207067825 */ /* 0x100fe200078e020c */
[----:B------:R1:W-:Y:S01]  /*0e90*/  STG.E.64 desc[UR14][R4.64], RZ ;  /* 0x000000ff04007986 */ /* 0x0003e2000c101b0e */
[----:B------:R-:W-:Y:S02]  /*0ea0*/  UISETP.GE.AND UP1, UPT, UR10, -0x3, UPT ;  /* 0xfffffffd0a00788c */ /* 0x000fe4000bf26270 */
[C---:B------:R-:W-:Y:S01]  /*0eb0*/  VIADD R17, R9.reuse, UR16 ;  /* 0x0000001009117c36 */ /* 0x040fe20008000000 */
[----:B------:R1:W-:Y:S01]  /*0ec0*/  STG.E.64 desc[UR14][R6.64], RZ ;  /* 0x000000ff06007986 */ /* 0x0003e2000c101b0e */
[----:B------:R-:W-:-:S03]  /*0ed0*/  IMAD.WIDE R8, R9, 0x2, R12 ;  /* 0x0000000209087825 */ /* 0x000fc600078e020c */
[C---:B------:R-:W-:Y:S01]  /*0ee0*/  IADD3 R15, PT, PT, R17.reuse, UR16, RZ ;  /* 0x00000010110f7c10 */ /* 0x040fe2000fffe0ff */
[----:B------:R-:W-:Y:S01]  /*0ef0*/  IMAD.WIDE R10, R17, 0x2, R12 ;  /* 0x00000002110a7825 */ /* 0x000fe200078e020c */
[----:B------:R1:W-:Y:S04]  /*0f00*/  STG.E.64 desc[UR14][R8.64], RZ ;  /* 0x000000ff08007986 */ /* 0x0003e8000c101b0e */
[----:B------:R1:W-:Y:S01]  /*0f10*/  STG.E.64 desc[UR14][R10.64], RZ ;  /* 0x000000ff0a007986 */ /* 0x0003e2000c101b0e */
[----:B------:R-:W-:Y:S05]  /*0f20*/  BRA.U !UP1, `(.L_x_1970) ;  /* 0xfffffffd09c47547 */ /* 0x000fea000b83ffff */
.L_x_1969:
        /* <DEDUP_REMOVED lines=12> */
.L_x_1971:
[----:B------:R-:W-:-:S09]  /*0ff0*/  UISETP.NE.OR UP0, UPT, UR10, URZ, UP0 ;  /* 0x000000ff0a00728c */ /* 0x000fd20008705670 */
[----:B------:R-:W-:Y:S05]  /*1000*/  BRA.U !UP0, `(.L_x_1967) ;  /* 0x00000001081c7547 */ /* 0x000fea000b800000 */
.L_x_1968:
[----:B012---:R-:W0:Y:S02]  /*1010*/  LDC.64 R4, c[0x0][0x3a0] ;  /* 0x0000e800ff047b82 */ /* 0x007e240000000a00 */
.L_x_1972:
[C---:B0-----:R-:W-:Y:S01]  /*1020*/  IMAD.WIDE R6, R15.reuse, 0x2, R4 ;  /* 0x000000020f067825 */ /* 0x041fe200078e0204 */
[----:B------:R-:W-:Y:S01]  /*1030*/  UIADD3 UR10, UPT, UPT, UR10, 0x1, URZ ;  /* 0x000000010a0a7890 */ /* 0x000fe2000fffe0ff */
[----:B------:R-:W-:-:S03]  /*1040*/  IADD3 R15, PT, PT, R15, UR16, RZ ;  /* 0x000000100f0f7c10 */ /* 0x000fc6000fffe0ff */
[----:B------:R3:W-:Y:S01]  /*1050*/  STG.E.64 desc[UR14][R6.64], RZ ;  /* 0x000000ff06007986 */ /* 0x0007e2000c101b0e */
[----:B------:R-:W-:-:S09]  /*1060*/  UISETP.NE.AND UP0, UPT, UR10, URZ, UPT ;  /* 0x000000ff0a00728c */ /* 0x000fd2000bf05270 */
[----:B---3--:R-:W-:Y:S05]  /*1070*/  BRA.U UP0, `(.L_x_1972) ;  /* 0xfffffffd00e87547 */ /* 0x008fea000b83ffff */
.L_x_1967:
[----:B------:R-:W3:Y:S01]  /*1080*/  LDCU.64 UR12, c[0x0][0x3b8] ;  /* 0x00007700ff0c77ac */ /* 0x000ee20008000a00 */
[----:B------:R-:W-:Y:S01]  /*1090*/  BAR.SYNC.DEFER_BLOCKING 0x0 ;  /* 0x0000000000007b1d */ /* 0x000fe20000010000 */
[----:B------:R-:W-:Y:S01]  /*10a0*/  ISETP.LE.AND P0, PT, R0, UR5, PT ;  /* 0x0000000500007c0c */ /* 0x000fe2000bf03270 */
[----:B------:R-:W-:-:S04]  /*10b0*/  USHF.L.U32 UR10, UR8, 0x7, URZ ;  /* 0x00000007080a7899 */ /* 0x000fc800080006ff */
[----:B---3--:R-:W-:-:S06]  /*10c0*/  UIMAD.WIDE.U32 UR10, UR10, 0x2, UR12 ;  /* 0x000000020a0a78a5 */ /* 0x008fcc000f8e000c */
[----:B------:R-:W-:Y:S02]  /*10d0*/  MOV R14, UR10 ;  /* 0x0000000a000e7c02 */ /* 0x000fe40008000f00 */
[----:B------:R-:W-:Y:S01]  /*10e0*/  MOV R15, UR11 ;  /* 0x0000000b000f7c02 */ /* 0x000fe20008000f00 */
[----:B------:R-:W-:Y:S06]  /*10f0*/  @P0 BRA `(.L_x_1973) ;  /* 0x0000000000e40947 */ /* 0x000fec0003800000 */
[----:B012---:R-:W-:Y:S01]  /*1100*/  MOV R4, UR10 ;  /* 0x0000000a00047c02 */ /* 0x007fe20008000f00 */
[----:B------:R-:W0:Y:S01]  /*1110*/  LDC.64 R8, c[0x0][0x390] ;  /* 0x0000e400ff087b82 */ /* 0x000e220000000a00 */
[----:B------:R-:W-:-:S05]  /*1120*/  MOV R5, UR11 ;  /* 0x0000000b00057c02 */ /* 0x000fca0008000f00 */
[----:B------:R1:W5:Y:S01]  /*1130*/  LDG.E.U16.CONSTANT R16, desc[UR14][R4.64] ;  /* 0x0000000e04107981 */ /* 0x000362000c1e9500 */
[----:B------:R-:W-:Y:S01]  /*1140*/  SHF.R.S32.HI R7, RZ, 0x1f, R2 ;  /* 0x0000001fff077819 */ /* 0x000fe20000011402 */
[----:B------:R-:W2:Y:S01]  /*1150*/  LDC.64 R10, c[0x0][0x398] ;  /* 0x0000e600ff0a7b82 */ /* 0x000ea20000000a00 */
[----:B------:R-:W-:Y:S02]  /*1160*/  IMAD.SHL.U32 R3, R3, 0x10, RZ ;  /* 0x0000001003037824 */ /* 0x000fe400078e00ff */
[----:B------:R-:W-:Y:S01]  /*1170*/  HFMA2 R18, -RZ, RZ, 0, 0 ;  /* 0x00000000ff127431 */ /* 0x000fe200000001ff */
[----:B------:R-:W-:Y:S01]  /*1180*/  LEA.HI R7, R7, R2, RZ, 0x3 ;  /* 0x0000000207077211 */ /* 0x000fe200078f18ff */
[----:B------:R-:W-:Y:S01]  /*1190*/  UMOV UR4, UR5 ;  /* 0x0000000500047c82 */ /* 0x000fe20008000000 */
[----:B------:R-:W-:Y:S02]  /*11a0*/  LOP3.LUT R3, R3, 0x10, RZ, 0xc0, !PT ;  /* 0x0000001003037812 */ /* 0x000fe400078ec0ff */
[----:B-1----:R-:W-:-:S07]  /*11b0*/  SHF.R.S32.HI R17, RZ, 0x3, R7 ;  /* 0x00000003ff117819 */ /* 0x002fce0000011407 */
.L_x_1974:
[----:B-----5:R-:W-:-:S05]  /*11c0*/  IADD3 R7, PT, PT, R16, R18, RZ ;  /* 0x0000001210077210 */ /* 0x020fca0007ffe0ff */
        /* <DEDUP_REMOVED lines=44> */
.L_x_1973:
[----:B------:R3:W5:Y:S01]  /*1490*/  LDG.E.U16.CONSTANT R14, desc[UR14][R14.64+0x2] ;  /* 0x0000020e0e0e7981 */ /* 0x000762000c1e9500 */
[----:B------:R-:W4:Y:S03]  /*14a0*/  LDCU UR11, c[0x0][0x3c8] ;  /* 0x00007900ff0b77ac */ /* 0x000f260008000800 */
[----:B-1----:R3:W5:Y:S01]  /*14b0*/  LDL.64 R10, [R1] ;  /* 0x00000000010a7983 */ /* 0x0027620000100a00 */
[----:B------:R-:W1:Y:S01]  /*14c0*/  LDCU UR19, c[0x0][0x3cc] ;  /* 0x00007980ff1377ac */ /* 0x000e620008000800 */
[----:B------:R-:W-:Y:S01]  /*14d0*/  HFMA2 R3, -RZ, RZ, 0, 0 ;  /* 0x00000000ff037431 */ /* 0x000fe200000001ff */
[----:B--2---:R-:W-:Y:S02]  /*14e0*/  CS2R R6, SRZ ;  /* 0x0000000000067805 */ /* 0x004fe4000001ff00 */
[----:B------:R-:W-:Y:S01]  /*14f0*/  MOV R8, RZ ;  /* 0x000000ff00087202 */ /* 0x000fe20000000f00 */
[----:B------:R-:W2:Y:S01]  /*1500*/  LDCU UR17, c[0x0][0x3d0] ;  /* 0x00007a00ff1177ac */ /* 0x000ea20008000800 */
[----:B------:R-:W0:Y:S01]  /*1510*/  LDCU UR20, c[0x0][0x3d4] ;  /* 0x00007a80ff1477ac */ /* 0x000e220008000800 */
[----:B------:R-:W3:Y:S01]  /*1520*/  LDCU UR21, c[0x0][0x3d8] ;  /* 0x00007b00ff1577ac */ /* 0x000ee20008000800 */
[----:B----4-:R-:W-:-:S02]  /*1530*/  UISETP.LT.AND UP0, UPT, UR5, UR11, UPT ;  /* 0x0000000b0500728c */ /* 0x010fc4000bf01270 */
[----:B------:R-:W-:Y:S02]  /*1540*/  UISETP.GT.AND UP4, UPT, UR5, UR11, UPT ;  /* 0x0000000b0500728c */ /* 0x000fe4000bf84270 */
[----:B------:R-:W-:Y:S02]  /*1550*/  USEL UR4, UR5, UR11, UP0 ;  /* 0x0000000b05047287 */ /* 0x000fe40008000000 */
[----:B-1----:R-:W-:Y:S02]  /*1560*/  UISETP.GT.AND UP0, UPT, UR5, UR19, UPT ;  /* 0x000000130500728c */ /* 0x002fe4000bf04270 */
[----:B------:R-:W-:Y:S02]  /*1570*/  USHF.R.S32.HI UR9, URZ, 0x1f, UR4 ;  /* 0x0000001fff097899 */ /* 0x000fe40008011404 */
[----:B--2---:R-:W-:Y:S02]  /*1580*/  UISETP.GT.AND UP1, UPT, UR5, UR17, UPT ;  /* 0x000000110500728c */ /* 0x004fe4000bf24270 */
[----:B------:R-:W-:-:S02]  /*1590*/  ULEA.HI UR9, UR9, UR4, URZ, 0x5 ;  /* 0x0000000409097291 */ /* 0x000fc4000f8f28ff */
[----:B0-----:R-:W-:Y:S02]  /*15a0*/  UISETP.GT.AND UP2, UPT, UR5, UR20, UPT ;  /* 0x000000140500728c */ /* 0x001fe4000bf44270 */
[----:B---3--:R-:W-:Y:S02]  /*15b0*/  UISETP.GT.AND UP3, UPT, UR5, UR21, UPT ;  /* 0x000000150500728c */ /* 0x008fe4000bf64270 */
        /* <DEDUP_REMOVED lines=11> */
.L_x_1975:
[----:B------:R-:W-:Y:S05]  /*1670*/  BRA.U !UP0, `(.L_x_1976) ;  /* 0x00000001081c7547 */ /* 0x000fea000b800000 */
[----:B------:R-:W0:Y:S02]  /*1680*/  LDC R3, c[0x0][0x3d0] ;  /* 0x0000f400ff037b82 */ /* 0x000e240000000800 */
[----:B0-----:R-:W-:-:S05]  /*1690*/  VIMNMX R3, PT, PT, R3, UR5, PT ;  /* 0x0000000503037c48 */ /* 0x001fca000bfe0100 */
[----:B------:R-:W-:-:S05]  /*16a0*/  VIADD R3, R3, -UR19 ;  /* 0x8000001303037c36 */ /* 0x000fca0008000000 */
[----:B------:R-:W-:-:S04]  /*16b0*/  SHF.R.S32.HI R4, RZ, 0x1f, R3 ;  /* 0x0000001fff047819 */ /* 0x000fc80000011403 */
[----:B------:R-:W-:-:S04]  /*16c0*/  LEA.HI R4, R4, R3, RZ, 0x5 ;  /* 0x0000000304047211 */ /* 0x000fc800078f28ff */
[----:B------:R-:W-:-:S05]  /*16d0*/  SHF.R.S32.HI R4, RZ, 0x5, R4 ;  /* 0x00000005ff047819 */ /* 0x000fca0000011404 */
[----:B------:R-:W-:-:S07]  /*16e0*/  IMAD R3, R4, 0x5, RZ ;  /* 0x0000000504037824 */ /* 0x000fce00078e02ff */
.L_x_1976:
        /* <DEDUP_REMOVED lines=8> */
.L_x_1977:
[----:B------:R-:W-:Y:S05]  /*1770*/  BRA.U !UP2, `(.L_x_1978) ;  /* 0x000000010a1c7547 */ /* 0x000fea000b800000 */
[----:B------:R-:W0:Y:S02]  /*1780*/  LDC R4, c[0x0][0x3d8] ;  /* 0x0000f600ff047b82 */ /* 0x000e240000000800 */
[----:B0-----:R-:W-:-:S04]  /*1790*/  VIMNMX R4, PT, PT, R4, UR5, PT ;  /* 0x0000000504047c48 */ /* 0x001fc8000bfe0100 */
[----:B------:R-:W-:-:S04]  /*17a0*/  IADD3 R4, PT, PT, R4, -UR20, RZ ;  /* 0x8000001404047c10 */ /* 0x000fc8000fffe0ff */
[----:B------:R-:W-:-:S04]  /*17b0*/  SHF.R.S32.HI R5, RZ, 0x1f, R4 ;  /* 0x0000001fff057819 */ /* 0x000fc80000011404 */
[----:B------:R-:W-:-:S04]  /*17c0*/  LEA.HI R5, R5, R4, RZ, 0x5 ;  /* 0x0000000405057211 */ /* 0x000fc800078f28ff */
[----:B------:R-:W-:-:S05]  /*17d0*/  SHF.R.S32.HI R5, RZ, 0x5, R5 ;  /* 0x00000005ff057819 */ /* 0x000fca0000011405 */
[----:B------:R-:W-:-:S07]  /*17e0*/  IMAD R7, R5, 0x3, RZ ;  /* 0x0000000305077824 */ /* 0x000fce00078e02ff */
.L_x_1978:
        /* <DEDUP_REMOVED lines=8> */
.L_x_1979:
        /* <DEDUP_REMOVED lines=24> */
[----:B------:R-:W-:Y:S01]  /*19f0*/  IADD3.X R3, PT, PT, R3, UR11, RZ, P1, !PT ;  /* 0x0000000b03037c10 */ /* 0x000fe20008ffe4ff */
[----:B------:R-:W-:Y:S01]  /*1a00*/  IMAD.MOV.U32 R20, RZ, RZ, R2 ;  /* 0x000000ffff147224 */ /* 0x000fe200078e0002 */
[----:B------:R-:W-:Y:S02]  /*1a10*/  PRMT R27, RZ, 0x5410, RZ ;  /* 0x00005410ff1b7816 */ /* 0x000fe400000000ff */
[----:B------:R-:W-:Y:S02]  /*1a20*/  IADD3 R28, PT, PT, R14, UR5, RZ ;  /* 0x000000050e1c7c10 */ /* 0x000fe4000fffe0ff */
[----:B------:R-:W-:Y:S01]  /*1a30*/  MOV R21, R3 ;  /* 0x0000000300157202 */ /* 0x000fe20000000f00 */
[----:B------:R-:W-:Y:S06]  /*1a40*/  @!P0 BRA `(.L_x_1980) ;  /* 0x0000002000508947 */ /* 0x000fec0003800000 */
[----:B------:R-:W-:Y:S01]  /*1a50*/  UIMAD.WIDE.U32 UR8, UR8, 0x100, UR12 ;  /* 0x00000100080878a5 */ /* 0x000fe2000f8e000c */
[----:B------:R-:W-:Y:S01]  /*1a60*/  MOV R24, RZ ;  /* 0x000000ff00187202 */ /* 0x000fe20000000f00 */
[----:B------:R-:W-:Y:S01]  /*1a70*/  UISETP.LT.AND UP1, UPT, UR7, UR17, UPT ;  /* 0x000000110700728c */ /* 0x000fe2000bf21270 */
[----:B------:R-:W-:Y:S01]  /*1a80*/  PRMT R32, RZ, 0x7610, R32 ;  /* 0x00007610ff207816 */ /* 0x000fe20000000020 */
[----:B------:R-:W-:Y:S01]  /*1a90*/  UIADD3 UR6, UP0, UPT, UR8, 0x2, URZ ;  /* 0x0000000208067890 */ /* 0x000fe2000ff1e0ff */
[----:B------:R-:W0:Y:S03]  /*1aa0*/  LDCU.64 UR10, c[0x0][0x3a8] ;  /* 0x00007500ff0a77ac */ /* 0x000e260008000a00 */
[----:B------:R-:W-:Y:S02]  /*1ab0*/  UIADD3.X UR9, UPT, UPT, URZ, UR9, URZ, UP0, !UPT ;  /* 0x00000009ff097290 */ /* 0x000fe400087fe4ff */
[----:B------:R-:W-:Y:S01]  /*1ac0*/  MOV R30, UR6 ;  /* 0x00000006001e7c02 */ /* 0x000fe20008000f00 */
[----:B------:R-:W-:-:S03]  /*1ad0*/  USEL UR8, UR7, UR17, UP1 ;  /* 0x0000001107087287 */ /* 0x000fc60008800000 */
[----:B------:R-:W-:-:S09]  /*1ae0*/  MOV R31, UR9 ;  /* 0x00000009001f7c02 */ /* 0x000fd20008000f00 */
.L_x_1982:
[----:B------:R-:W-:Y:S01]  /*1af0*/  ISETP.NE.AND P0, PT, R28, UR5, PT ;  /* 0x000000051c007c0c */ /* 0x000fe2000bf05270 */
[----:B0-----:R-:W-:Y:S01]  /*1b00*/  UMOV UR16, UR11 ;  /* 0x0000000b00107c82 */ /* 0x001fe20008000000 */
[----:B------:R-:W-:Y:S01]  /*1b10*/  MOV R20, R2 ;  /* 0x0000000200147202 */ /* 0x000fe20000000f00 */
[----:B-----5:R-:W-:Y:S01]  /*1b20*/  IMAD.U32 R13, RZ, RZ, UR16 ;  /* 0x00000010ff0d7e24 */ /* 0x020fe2000f8e00ff */
[----:B------:R-:W-:Y:S02]  /*1b30*/  MOV R17, UR16 ;  /* 0x0000001000117c02 */ /* 0x000fe40008000f00 */
[----:B------:R-:W-:-:S03]  /*1b40*/  MOV R21, R3 ;  /* 0x0000000300157202 */ /* 0x000fc60000000f00 */
[----:B------:R-:W-:Y:S01]  /*1b50*/  IMAD.WIDE R16, R17, 0x4, R20 ;  /* 0x0000000411107825 */ /* 0x000fe200078e0214 */
[----:B------:R-:W-:-:S03]  /*1b60*/  MOV R5, UR16 ;  /* 0x0000001000057c02 */ /* 0x000fc60008000f00 */
[----:B------:R-:W2:Y:S01]  /*1b70*/  @!P0 LDG.E.U16.CONSTANT R6, desc[UR14][R30.64] ;  /* 0x0000000e1e068981 */ /* 0x000ea2000c1e9500 */
[----:B------:R-:W-:Y:S01]  /*1b80*/  @!P0 LEA R2, R24, R1, 0x3 ;  /* 0x0000000118028211 */ /* 0x000fe200078e18ff */
[----:B------:R-:W-:Y:S02]  /*1b90*/  IMAD.WIDE R12, R13, 0x4, R16 ;  /* 0x000000040d0c7825 */ /* 0x000fe400078e0210 */
[----:B------:R-:W5:Y:S04]  /*1ba0*/  LDG.E.128.CONSTANT R36, desc[UR14][R20.64] ;  /* 0x0000000e14247981 */ /* 0x000f68000c1e9d00 */
[----:B------:R0:W3:Y:S01]  /*1bb0*/  @!P0 LDL.64 R34, [R2+0x8] ;  /* 0x0000080002228983 */ /* 0x0000e20000100a00 */
[----:B------:R-:W-:-:S03]  /*1bc0*/  IMAD.WIDE R4, R5, 0x4, R12 ;  /* 0x0000000405047825 */ /* 0x000fc600078e020c */
[----:B------:R-:W5:Y:S04]  /*1bd0*/  LDG.E.128.CONSTANT R16, desc[UR14][R16.64] ;  /* 0x0000000e10107981 */ /* 0x000f68000c1e9d00 */
[----:B------:R-:W5:Y:S04]  /*1be0*/  LDG.E.128.CONSTANT R12, desc[UR14][R12.64] ;  /* 0x0000000e0c0c7981 */ /* 0x000f68000c1e9d00 */
[----:B------:R1:W5:Y:S01]  /*1bf0*/  LDG.E.128.CONSTANT R8, desc[UR14][R4.64] ;  /* 0x0000000e04087981 */ /* 0x000362000c1e9d00 */
[----:B------:R-:W4:Y:S01]  /*1c00*/  S2UR UR18, SR_CTAID.Y ;  /* 0x00000000001279c3 */ /* 0x000f220000002600 */
[----:B0-----:R-:W-:-:S02]  /*1c10*/  @!P0 IADD3 R2, PT, PT, R24, 0x1, RZ ;  /* 0x0000000118028810 */ /* 0x001fc40007ffe0ff */
[----:B------:R-:W-:Y:S02]  /*1c20*/  MOV R3, UR16 ;  /* 0x0000001000037c02 */ /* 0x000fe40008000f00 */
[----:B------:R-:W-:-:S03]  /*1c30*/  @!P0 MOV R24, R2 ;  /* 0x0000000200188202 */ /* 0x000fc60000000f00 */
[----:B------:R-:W-:Y:S01]  /*1c40*/  IMAD.WIDE R2, R3, 0x4, R4 ;  /* 0x0000000403027825 */ /* 0x000fe200078e0204 */
[----:B----4-:R-:W-:-:S04]  /*1c50*/  UIMAD UR6, UR18, -0x3, UR10 ;  /* 0xfffffffd120678a4 */ /* 0x010fc8000f8e020a */
[----:B------:R-:W-:Y:S01]  /*1c60*/  UISETP.GE.AND UP0, UPT, UR6, 0x1, UPT ;  /* 0x000000010600788c */ /* 0x000fe2000bf06270 */
        /* <DEDUP_REMOVED lines=8> */
[----:B------:R-:W-:Y:S01]  /*1cf0*/  HFMA2 R48, -RZ, RZ, 0, 0.03125 ;  /* 0x00002800ff307431 */ /* 0x000fe200000001ff */
[----:B------:R-:W-:Y:S01]  /*1d00*/  SHF.R.U32.HI R85, RZ, 0xe, R19 ;  /* 0x0000000eff557819 */ /* 0x000fe20000011613 */
[----:B------:R-:W-:Y:S01]  /*1d10*/  UISETP.NE.AND UP0, UPT, UR6, 0x1, UPT ;  /* 0x000000010600788c */ /* 0x000fe2000bf05270 */
        /* <DEDUP_REMOVED lines=18> */
[----:B------:R-:W-:Y:S02]  /*1e40*/  LOP3.LUT R85, R74, 0x20002, R85, 0xf8, !PT ;  /* 0x000200024a557812 */ /* 0x000fe400078ef855 */
        /* <DEDUP_REMOVED lines=14> */
[----:B------:R-:W-:-:S02]  /*1f30*/  SHF.R.U32.HI R81, RZ, 0xe, R18 ;  /* 0x0000000eff517819 */ /* 0x000fc40000011612 */
[----:B------:R-:W-:Y:S02]  /*1f40*/  LOP3.LUT R64, R64, 0x10001, RZ, 0xc0, !PT ;  /* 0x0001000140407812 */ /* 0x000fe400078ec0ff */
[----:B------:R-:W-:Y:S02]  /*1f50*/  LOP3.LUT R85, R85, 0x40004, R78, 0xf8, !PT ;  /* 0x0004000455557812 */ /* 0x000fe400078ef84e */
[C---:B------:R-:W-:Y:S02]  /*1f60*/  LOP3.LUT R61, R39.reuse, 0x1f001f, RZ, 0xc0, !PT ;  /* 0x001f001f273d7812 */ /* 0x040fe400078ec0ff */
[----:B------:R-:W-:Y:S02]  /*1f70*/  LOP3.LUT R36, R39, 0x3e003e0, RZ, 0xc0, !PT ;  /* 0x03e003e027247812 */ /* 0x000fe400078ec0ff */
[----:B------:R-:W-:Y:S02]  /*1f80*/  SHF.R.U32.HI R52, RZ, 0xa, R39 ;  /* 0x0000000aff347819 */ /* 0x000fe40000011627 */
[----:B------:R-:W-:-:S02]  /*1f90*/  LOP3.LUT R60, R60, 0x10001, RZ, 0xc0, !PT ;  /* 0x000100013c3c7812 */ /* 0x000fc400078ec0ff */
        /* <DEDUP_REMOVED lines=30> */
[----:B------:R-:W-:Y:S02]  /*2180*/  LOP3.LUT R85, R85, 0x80008, R8, 0xf8, !PT ;  /* 0x0008000855557812 */ /* 0x000fe400078ef808 */
[----:B------:R-:W-:Y:S01]  /*2190*/  LOP3.LUT R75, R60, 0x20002, R75, 0xf8, !PT ;  /* 0x000200023c4b7812 */ /* 0x000fe200078ef84b */
[----:B------:R-:W0:Y:S01]  /*21a0*/  LDS.128 R8, [UR4] ;  /* 0x00000004ff087984 */ /* 0x000e220008000c00 */
[----:B------:R-:W-:Y:S02]  /*21b0*/  LOP3.LUT R18, R77, 0x40004, R18, 0xf8, !PT ;  /* 0x000400044d127812 */ /* 0x000fe400078ef812 */
[----:B------:R-:W-:Y:S02]  /*21c0*/  LOP3.LUT R19, R64, 0x40004, R19, 0xf8, !PT ;  /* 0x0004000440137812 */ /* 0x000fe400078ef813 */
[----:B------:R-:W-:Y:S02]  /*21d0*/  LOP3.LUT R75, R75, 0x40004, R16, 0xf8, !PT ;  /* 0x000400044b4b7812 */ /* 0x000fe400078ef810 */
[----:B------:R-:W-:-:S02]  /*21e0*/  LOP3.LUT R83, R18, 0x80008, R83, 0xf8, !PT ;  /* 0x0008000812537812 */ /* 0x000fc400078ef853 */
[----:B------:R-:W-:Y:S02]  /*21f0*/  LOP3.LUT R84, R19, 0x80008, R84, 0xf8, !PT ;  /* 0x0008000813547812 */ /* 0x000fe400078ef854 */
[----:B------:R-:W-:Y:S02]  /*2200*/  LOP3.LUT R82, R75, 0x80008, R82, 0xf8, !PT ;  /* 0x000800084b527812 */ /* 0x000fe400078ef852 */
        /* <DEDUP_REMOVED lines=77> */
[----:B------:R-:W-:Y:S01]  /*26e0*/  LOP3.LUT R7, R34, 0x64006400, RZ, 0xfc, !PT ;  /* 0x6400640022077812 */ /* 0x000fe200078efcff */
[-C--:B------:R-:W-:Y:S01]  /*26f0*/  HFMA2 R34, R41, R48.reuse.H0_H0, -48, -48 ;  /* 0xd200d20029227431 */ /* 0x080fe20000040030 */
[----:B------:R-:W-:Y:S01]  /*2700*/  LOP3.LUT R83, R83, 0x100010, R4, 0xf8, !PT ;  /* 0x0010001053537812 */ /* 0x000fe200078ef804 */
[-C--:B------:R-:W-:Y:S01]  /*2710*/  HFMA2 R41, R45, R48.reuse.H0_H0, -48, -48 ;  /* 0xd200d2002d297431 */ /* 0x080fe20000040030 */
[----:B------:R-:W-:Y:S01]  /*2720*/  LOP3.LUT R84, R84, 0x100010, R5, 0xf8, !PT ;  /* 0x0010001054547812 */ /* 0x000fe200078ef805 */
[-C--:B------:R-:W-:Y:S01]  /*2730*/  HFMA2 R62, R7, R48.reuse.H0_H0, -48, -48 ;  /* 0xd200d200073e7431 */ /* 0x080fe20000040030 */
[----:B------:R-:W-:Y:S01]  /*2740*/  LOP3.LUT R7, R90, 0x64006400, RZ, 0xfc, !PT ;  /* 0x640064005a077812 */ /* 0x000fe200078efcff */
[-C--:B------:R-:W-:Y:S01]  /*2750*/  HFMA2 R45, R47, R48.reuse.H0_H0, -48, -48 ;  /* 0xd200d2002f2d7431 */ /* 0x080fe20000040030 */
[----:B------:R-:W-:Y:S01]  /*2760*/  LOP3.LUT R85, R85, 0x100010, R6, 0xf8, !PT ;  /* 0x0010001055557812 */ /* 0x000fe200078ef806 */
[-C--:B------:R-:W-:Y:S01]  /*2770*/  HFMA2 R47, R107, R48.reuse.H0_H0, -48, -48 ;  /* 0xd200d2006b2f7431 */ /* 0x080fe20000040030 */
        /* <DEDUP_REMOVED lines=46> */
[-C--:B-1----:R-:W-:Y:S02]  /*2a60*/  HFMA2 R92, R33, R4.reuse, R90 ;  /* 0x00000004215c7231 */ /* 0x082fe4000000005a */
[----:B------:R-:W-:Y:S01]  /*2a70*/  HFMA2 R11, R50, R11, R93 ;  /* 0x0000000b320b7231 */ /* 0x000fe2000000005d */
[----:B------:R-:W-:Y:S01]  /*2a80*/  LOP3.LUT R90, R67, 0x1f001f, RZ, 0xc0, !PT ;  /* 0x001f001f435a7812 */ /* 0x000fe200078ec0ff */
        /* <DEDUP_REMOVED lines=28> */
[----:B------:R-:W-:Y:S02]  /*2c50*/  HFMA2 R4, R67, R6, R93 ;  /* 0x0000000643047231 */ /* 0x000fe4000000005d */
[----:B------:R-:W-:-:S02]  /*2c60*/  HFMA2 R93, R34, R7, R92 ;  /* 0x00000007225d7231 */ /* 0x000fc4000000005c */
[----:B------:R-:W-:Y:S02]  /*2c70*/  HFMA2 R6, R63, R6, R95 ;  /* 0x000000063f067231 */ /* 0x000fe4000000005f */
[-C--:B------:R-:W-:Y:S02]  /*2c80*/  HFMA2 R95, R38, R7.reuse, R5 ;  /* 0x00000007265f7231 */ /* 0x080fe40000000005 */
[-C--:B------:R-:W-:Y:S01]  /*2c90*/  HFMA2 R94, R36, R7.reuse, R4 ;  /* 0x00000007245e7231 */ /* 0x080fe20000000004 */
[----:B------:R-:W-:Y:S01]  /*2ca0*/  LOP3.LUT R91, R79, 0x64006400, RZ, 0xfc, !PT ;  /* 0x640064004f5b7812 */ /* 0x000fe200078efcff */
[----:B------:R-:W-:Y:S01]  /*2cb0*/  HFMA2 R96, R40, R7, R6 ;  /* 0x0000000728607231 */ /* 0x000fe20000000006 */
[----:B------:R-:W-:Y:S01]  /*2cc0*/  LOP3.LUT R92, R88, 0x64006400, RZ, 0xfc, !PT ;  /* 0x64006400585c7812 */ /* 0x000fe200078efcff */
[----:B------:R-:W1:Y:S01]  /*2cd0*/  LDS.128 R4, [UR4+0x30] ;  /* 0x00003004ff047984 */ /* 0x000e620008000c00 */
        /* <DEDUP_REMOVED lines=10> */
[----:B------:R-:W-:Y:S02]  /*2d80*/  HADD2 R88, R80, -1040, -1040 ;  /* 0xe410e41050587430 */ /* 0x000fe40000000000 */
[-C--:B------:R-:W-:Y:S02]  /*2d90*/  HFMA2 R95, R79, R8.reuse, R95 ;  /* 0x000000084f5f7231 */ /* 0x080fe4000000005f */
[----:B------:R-:W-:Y:S02]  /*2da0*/  HADD2 R80, R90, -1040, -1040 ;  /* 0xe410e4105a507430 */ /* 0x000fe40000000000 */
        /* <DEDUP_REMOVED lines=10> */
[----:B------:R-:W-:Y:S02]  /*2e50*/  HADD2 R94, R12, -1040, -1040 ;  /* 0xe410e4100c5e7430 */ /* 0x000fe40000000000 */
[----:B------:R-:W-:Y:S02]  /*2e60*/  HADD2 R90, R14, -1040, -1040 ;  /* 0xe410e4100e5a7430 */ /* 0x000fe40000000000 */
[----:B------:R-:W-:Y:S02]  /*2e70*/  HADD2 R92, R13, -1040, -1040 ;  /* 0xe410e4100d5c7430 */ /* 0x000fe40000000000 */
[----:B------:R-:W-:Y:S02]  /*2e80*/  HFMA2 R9, R94, R11, R93 ;  /* 0x0000000b5e097231 */ /* 0x000fe4000000005d */
[----:B------:R-:W-:-:S02]  /*2e90*/  HFMA2 R96, R47, R10, R96 ;  /* 0x0000000a2f607231 */ /* 0x000fc40000000060 */
[-C--:B------:R-:W-:Y:S02]  /*2ea0*/  HFMA2 R10, R90, R11.reuse, R95 ;  /* 0x0000000b5a0a7231 */ /* 0x080fe4000000005f */
[----:B------:R-:W-:Y:S02]  /*2eb0*/  HADD2 R78, R15, -1040, -1040 ;  /* 0xe410e4100f4e7430 */ /* 0x000fe40000000000 */
[----:B------:R-:W-:Y:S02]  /*2ec0*/  HFMA2 R17, R92, R11, R17 ;  /* 0x0000000b5c117231 */ /* 0x000fe40000000011 */
[----:B------:R-:W-:Y:S02]  /*2ed0*/  HADD2 R95, R16, -1040, -1040 ;  /* 0xe410e410105f7430 */ /* 0x000fe40000000000 */
[----:B------:R-:W-:Y:S02]  /*2ee0*/  HADD2 R93, R19, -1040, -1040 ;  /* 0xe410e410135d7430 */ /* 0x000fe40000000000 */
[----:B------:R-:W-:-:S02]  /*2ef0*/  HADD2 R91, R75, -1040, -1040 ;  /* 0xe410e4104b5b7430 */ /* 0x000fc40000000000 */
[-C--:B-1----:R-:W-:Y:S02]  /*2f00*/  HFMA2 R9, R95, R4.reuse, R9 ;  /* 0x000000045f097231 */ /* 0x082fe40000000009 */
[----:B------:R-:W-:Y:S02]  /*2f10*/  HFMA2 R96, R78, R11, R96 ;  /* 0x0000000b4e607231 */ /* 0x000fe40000000060 */
[----:B------:R-:W-:Y:S02]  /*2f20*/  HADD2 R75, R8, -1040, -1040 ;  /* 0xe410e410084b7430 */ /* 0x000fe40000000000 */
[-C--:B------:R-:W-:Y:S02]  /*2f30*/  HFMA2 R10, R91, R4.reuse, R10 ;  /* 0x000000045b0a7231 */ /* 0x080fe4000000000a */
[----:B------:R-:W-:Y:S02]  /*2f40*/  HFMA2 R17, R93, R4, R17 ;  /* 0x000000045d117231 */ /* 0x000fe40000000011 */
[----:B------:R-:W-:-:S02]  /*2f50*/  HFMA2 R9, R42, R5, R9 ;  /* 0x000000052a097231 */ /* 0x000fc40000000009 */
[----:B------:R-:W-:Y:S02]  /*2f60*/  HFMA2 R96, R75, R4, R96 ;  /* 0x000000044b607231 */ /* 0x000fe40000000060 */
[-C--:B------:R-:W-:Y:S02]  /*2f70*/  HFMA2 R10, R46, R5.reuse, R10 ;  /* 0x000000052e0a7231 */ /* 0x080fe4000000000a */
[----:B------:R-:W-:Y:S01]  /*2f80*/  HADD2 R81, R74, -1040, -1040 ;  /* 0xe410e4104a517430 */ /* 0x000fe20000000000 */
[----:B------:R-:W-:Y:S01]  /*2f90*/  LOP3.LUT R74, R82, 0x64006400, RZ, 0xfc, !PT ;  /* 0x64006400524a7812 */ /* 0x000fe200078efcff */
[----:B------:R-:W-:Y:S01]  /*2fa0*/  HFMA2 R17, R44, R5, R17 ;  /* 0x000000052c117231 */ /* 0x000fe20000000011 */
[----:B------:R-:W-:Y:S01]  /*2fb0*/  LOP3.LUT R82, R83, 0x64006400, RZ, 0xfc, !PT ;  /* 0x6400640053527812 */ /* 0x000fe200078efcff */
[----:B------:R-:W-:Y:S02]  /*2fc0*/  HADD2 R77, R18, -1040, -1040 ;  /* 0xe410e410124d7430 */ /* 0x000fe40000000000 */
[----:B------:R-:W-:-:S02]  /*2fd0*/  HADD2 R97, R97, -1040, -1040 ;  /* 0xe410e41061617430 */ /* 0x000fc40000000000 */
[----:B------:R-:W-:Y:S02]  /*2fe0*/  HFMA2 R96, R48, R5, R96 ;  /* 0x0000000530607231 */ /* 0x000fe40000000060 */
        /* <DEDUP_REMOVED lines=176> */
.L_x_1981:
        /* <DEDUP_REMOVED lines=8> */
[----:B------:R-:W-:-:S04]  /*3b70*/  IMAD.U32 R3, RZ, RZ, UR16 ;  /* 0x00000010ff037e24 */ /* 0x000fc8000f8e00ff */
[----:B------:R-:W-:-:S07]  /*3b80*/  IMAD.WIDE R20, R3, 0x14, R20 ;  /* 0x0000001403147825 */ /* 0x000fce00078e0214 */
.L_x_1980:
[----:B------:R-:W0:Y:S02]  /*3b90*/  LDCU UR8, c[0x0][0x3d8] ;  /* 0x00007b00ff0877ac */ /* 0x000e240008000800 */
[----:B0-----:R-:W-:-:S04]  /*3ba0*/  UISETP.LT.AND UP0, UPT, UR7, UR8, UPT ;  /* 0x000000080700728c */ /* 0x001fc8000bf01270 */
[----:B------:R-:W-:-:S04]  /*3bb0*/  USEL UR8, UR7, UR8, UP0 ;  /* 0x0000000807087287 */ /* 0x000fc80008000000 */
[----:B------:R-:W-:-:S09]  /*3bc0*/  UISETP.GT.AND UP0, UPT, UR8, UR5, UPT ;  /* 0x000000050800728c */ /* 0x000fd2000bf04270 */
[----:B------:R-:W-:Y:S05]  /*3bd0*/  BRA.U !UP0, `(.L_x_1983) ;  /* 0x0000001d08c47547 */ /* 0x000fea000b800000 */
[----:B------:R-:W0:Y:S01]  /*3be0*/  LDCU.64 UR6, c[0x0][0x3b8] ;  /* 0x00007700ff0677ac */ /* 0x000e220008000a00 */
[----:B------:R-:W1:Y:S01]  /*3bf0*/  LDCU.64 UR10, c[0x0][0x3a8] ;  /* 0x00007500ff0a77ac */ /* 0x000e620008000a00 */
[----:B------:R-:W-:Y:S02]  /*3c00*/  UIADD3 UR4, UPT, UPT, UR4, 0xa0, URZ ;  /* 0x000000a004047890 */ /* 0x000fe4000fffe0ff */
[----:B0-----:R-:W-:-:S04]  /*3c10*/  UIMAD.WIDE.U32 UR6, UR5, 0x4, UR6 ;  /* 0x00000004050678a5 */ /* 0x001fc8000f8e0006 */
[----:B------:R-:W-:-:S04]  /*3c20*/  UIADD3 UR9, UP0, UPT, UR6, 0x2, URZ ;  /* 0x0000000206097890 */ /* 0x000fc8000ff1e0ff */
[----:B-1----:R-:W-:-:S12]  /*3c30*/  UIADD3.X UR7, UPT, UPT, URZ, UR7, URZ, UP0, !UPT ;  /* 0x00000007ff077290 */ /* 0x002fd800087fe4ff */
.L_x_1985:
[----:B------:R-:W-:Y:S01]  /*3c40*/  ISETP.NE.AND P0, PT, R28, UR5, PT ;  /* 0x000000051c007c0c */ /* 0x000fe2000bf05270 */
[----:B------:R-:W-:Y:S01]  /*3c50*/  UMOV UR16, UR11 ;  /* 0x0000000b00107c82 */ /* 0x000fe20008000000 */
[----:B------:R-:W-:Y:S01]  /*3c60*/  MOV R6, UR9 ;  /* 0x0000000900067c02 */ /* 0x000fe20008000f00 */
[----:B-----5:R0:W5:Y:S01]  /*3c70*/  LDG.E.128.CONSTANT R72, desc[UR14][R20.64] ;  /* 0x0000000e14487981 */ /* 0x020162000c1e9d00 */
[----:B------:R-:W-:Y:S02]  /*3c80*/  MOV R5, UR16 ;  /* 0x0000001000057c02 */ /* 0x000fe40008000f00 */
[----:B------:R-:W-:-:S07]  /*3c90*/  MOV R7, UR7 ;  /* 0x0000000700077c02 */ /* 0x000fce0008000f00 */
[C---:B------:R-:W-:Y:S01]  /*3ca0*/  @!P0 LEA R12, R24.reuse, R1, 0x3 ;  /* 0x00000001180c8211 */ /* 0x040fe200078e18ff */
[----:B------:R-:W-:Y:S01]  /*3cb0*/  IMAD.WIDE R4, R5, 0x4, R20 ;  /* 0x0000000405047825 */ /* 0x000fe200078e0214 */
[----:B------:R-:W2:Y:S04]  /*3cc0*/  @!P0 LDG.E.U16.CONSTANT R6, desc[UR14][R6.64] ;  /* 0x0000000e06068981 */ /* 0x000ea8000c1e9500 */
[----:B------:R-:W3:Y:S04]  /*3cd0*/  @!P0 LDL.64 R12, [R12+0x8] ;  /* 0x000008000c0c8983 */ /* 0x000ee80000100a00 */
[----:B------:R0:W5:Y:S01]  /*3ce0*/  LDG.E.128.CONSTANT R8, desc[UR14][R4.64] ;  /* 0x0000000e04087981 */ /* 0x000162000c1e9d00 */
[----:B------:R-:W1:Y:S01]  /*3cf0*/  S2UR UR18, SR_CTAID.Y ;  /* 0x00000000001279c3 */ /* 0x000e620000002600 */
[----:B------:R-:W-:-:S02]  /*3d00*/  @!P0 IADD3 R2, PT, PT, R24, 0x1, RZ ;  /* 0x0000000118028810 */ /* 0x000fc40007ffe0ff */
[----:B------:R-:W-:Y:S02]  /*3d10*/  MOV R3, UR16 ;  /* 0x0000001000037c02 */ /* 0x000fe40008000f00 */
[----:B------:R-:W-:-:S03]  /*3d20*/  @!P0 MOV R24, R2 ;  /* 0x0000000200188202 */ /* 0x000fc60000000f00 */
[----:B------:R-:W-:Y:S01]  /*3d30*/  IMAD.WIDE R2, R3, 0x4, R4 ;  /* 0x0000000403027825 */ /* 0x000fe200078e0204 */
        /* <DEDUP_REMOVED lines=10> */
[----:B------:R-:W-:Y:S01]  /*3de0*/  IMAD.MOV.U32 R38, RZ, RZ, 0x3000 ;  /* 0x00003000ff267424 */ /* 0x000fe200078e00ff */
[----:B------:R-:W-:Y:S01]  /*3df0*/  SHF.R.U32.HI R18, RZ, 0xf, R74 ;  /* 0x0000000fff127819 */ /* 0x000fe2000001164a */
[----:B------:R-:W-:Y:S01]  /*3e00*/  HFMA2 R21, -RZ, RZ, 0, 0.015625 ;  /* 0x00002400ff157431 */ /* 0x000fe200000001ff */
[----:B------:R-:W-:Y:S01]  /*3e10*/  SHF.R.U32.HI R13, RZ, 0xf, R72 ;  /* 0x0000000fff0d7819 */ /* 0x000fe20000011648 */
[----:B------:R-:W-:Y:S01]  /*3e20*/  UISETP.NE.AND UP0, UPT, UR6, 0x1, UPT ;  /* 0x000000010600788c */ /* 0x000fe2000bf05270 */
[--C-:B------:R-:W-:Y:S02]  /*3e30*/  SHF.R.U32.HI R16, RZ, 0xe, R8.reuse ;  /* 0x0000000eff107819 */ /* 0x100fe40000011608 */
[----:B------:R-:W-:Y:S02]  /*3e40*/  LOP3.LUT R14, R8, 0x380038, RZ, 0xc0, !PT ;  /* 0x00380038080e7812 */ /* 0x000fe400078ec0ff */
[----:B------:R-:W-:-:S02]  /*3e50*/  SHF.R.U32.HI R78, RZ, 0x6, R8 ;  /* 0x00000006ff4e7819 */ /* 0x000fc40000011608 */
[----:B------:R-:W-:Y:S02]  /*3e60*/  LOP3.LUT R70, R8, 0x70007, RZ, 0xc0, !PT ;  /* 0x0007000708467812 */ /* 0x000fe400078ec0ff */
[----:B------:R-:W-:Y:S02]  /*3e70*/  SHF.R.U32.HI R31, RZ, 0xf, R75 ;  /* 0x0000000fff1f7819 */ /* 0x000fe4000001164b */
[----:B------:R-:W-:Y:S02]  /*3e80*/  SHF.R.U32.HI R8, RZ, 0xe, R9 ;  /* 0x0000000eff087819 */ /* 0x000fe40000011609 */
[----:B------:R-:W-:Y:S02]  /*3e90*/  SHF.R.U32.HI R19, RZ, 0xe, R10 ;  /* 0x0000000eff137819 */ /* 0x000fe4000001160a */
[----:B------:R-:W-:Y:S02]  /*3ea0*/  LOP3.LUT R17, R17, 0x10001, RZ, 0xc0, !PT ;  /* 0x0001000111117812 */ /* 0x000fe400078ec0ff */
[----:B------:R-:W-:-:S02]  /*3eb0*/  LOP3.LUT R18, R18, 0x10001, RZ, 0xc0, !PT ;  /* 0x0001000112127812 */ /* 0x000fc400078ec0ff */
        /* <DEDUP_REMOVED lines=15> */
[----:B------:R-:W-:Y:S02]  /*3fb0*/  LOP3.LUT R17, R17, 0x20002, R8, 0xf8, !PT ;  /* 0x0002000211117812 */ /* 0x000fe400078ef808 */
[----:B------:R-:W-:Y:S02]  /*3fc0*/  LOP3.LUT R18, R18, 0x20002, R19, 0xf8, !PT ;  /* 0x0002000212127812 */ /* 0x000fe400078ef813 */
[----:B------:R-:W-:-:S02]  /*3fd0*/  LOP3.LUT R10, R11, 0x380038, RZ, 0xc0, !PT ;  /* 0x003800380b0a7812 */ /* 0x000fc400078ec0ff */
[----:B------:R-:W-:Y:S02]  /*3fe0*/  SHF.R.U32.HI R84, RZ, 0x6, R11 ;  /* 0x00000006ff547819 */ /* 0x000fe4000001160b */
[----:B------:R-:W-:Y:S02]  /*3ff0*/  LOP3.LUT R76, R11, 0x70007, RZ, 0xc0, !PT ;  /* 0x000700070b4c7812 */ /* 0x000fe400078ec0ff */
[----:B------:R-:W-:Y:S02]  /*4000*/  LOP3.LUT R16, R13, 0x20002, R16, 0xf8, !PT ;  /* 0x000200020d107812 */ /* 0x000fe400078ef810 */
[----:B------:R-:W-:Y:S02]  /*4010*/  LOP3.LUT R13, R31, 0x20002, R34, 0xf8, !PT ;  /* 0x000200021f0d7812 */ /* 0x000fe400078ef822 */
[----:B------:R-:W-:Y:S02]  /*4020*/  SHF.R.U32.HI R63, RZ, 0x6, R73 ;  /* 0x00000006ff3f7819 */ /* 0x000fe40000011649 */
[----:B------:R-:W-:-:S02]  /*4030*/  LOP3.LUT R15, R73, 0x380038, RZ, 0xc0, !PT ;  /* 0x00380038490f7812 */ /* 0x000fc400078ec0ff */
[----:B------:R-:W-:Y:S02]  /*4040*/  SHF.R.U32.HI R67, RZ, 0x6, R75 ;  /* 0x00000006ff437819 */ /* 0x000fe4000001164b */
        /* <DEDUP_REMOVED lines=40> */
[----:B------:R-:W-:-:S02]  /*42d0*/  LOP3.LUT R85, R16, 0x40004, R85, 0xf8, !PT ;  /* 0x0004000410557812 */ /* 0x000fc400078ef855 */
[----:B------:R-:W-:Y:S02]  /*42e0*/  SHF.R.U32.HI R6, RZ, 0xd, R7 ;  /* 0x0000000dff067819 */ /* 0x000fe40000011607 */
[----:B------:R-:W-:Y:S02]  /*42f0*/  LOP3.LUT R16, R17, 0x40004, R4, 0xf8, !PT ;  /* 0x0004000411107812 */ /* 0x000fe400078ef804 */
[----:B------:R-:W-:Y:S02]  /*4300*/  LOP3.LUT R17, R18, 0x40004, R5, 0xf8, !PT ;  /* 0x0004000412117812 */ /* 0x000fe400078ef805 */
[C---:B------:R-:W-:Y:S02]  /*4310*/  LOP3.LUT R34, R7.reuse, 0x380038, RZ, 0xc0, !PT ;  /* 0x0038003807227812 */ /* 0x040fe400078ec0ff */
[----:B------:R-:W-:Y:S02]  /*4320*/  SHF.R.U32.HI R88, RZ, 0x6, R7 ;  /* 0x00000006ff587819 */ /* 0x000fe40000011607 */
[----:B------:R-:W-:-:S02]  /*4330*/  LOP3.LUT R83, R7, 0x70007, RZ, 0xc0, !PT ;  /* 0x0007000707537812 */ /* 0x000fc400078ec0ff */
[----:B------:R-:W-:Y:S02]  /*4340*/  LOP3.LUT R5, R12, 0x64006400, RZ, 0xfc, !PT ;  /* 0x640064000c057812 */ /* 0x000fe400078efcff */
[----:B------:R-:W-:Y:S02]  /*4350*/  LOP3.LUT R7, R63, 0x380038, RZ, 0xc0, !PT ;  /* 0x003800383f077812 */ /* 0x000fe400078ec0ff */
[----:B------:R-:W-:Y:S01]  /*4360*/  LOP3.LUT R18, R13, 0x40004, R6, 0xf8, !PT ;  /* 0x000400040d127812 */ /* 0x000fe200078ef806 */
[----:B------:R-:W-:Y:S01]  /*4370*/  HFMA2 R68, R5, R38.H0_H0, -132, -132 ;  /* 0xd820d82005447431 */ /* 0x000fe20000040026 */
[----:B------:R-:W-:Y:S02]  /*4380*/  LOP3.LUT R4, R61, 0x380038, RZ, 0xc0, !PT ;  /* 0x003800383d047812 */ /* 0x000fe400078ec0ff */
[----:B------:R-:W-:Y:S02]  /*4390*/  LOP3.LUT R13, R30, 0x64006400, RZ, 0xfc, !PT ;  /* 0x640064001e0d7812 */ /* 0x000fe400078efcff */
[----:B------:R-:W-:-:S02]  /*43a0*/  LOP3.LUT R6, R78, 0x380038, RZ, 0xc0, !PT ;  /* 0x003800384e067812 */ /* 0x000fc400078ec0ff */
        /* <DEDUP_REMOVED lines=17> */
[----:B------:R-:W0:Y:S01]  /*44c0*/  LDS.128 R12, [UR4+-0xa0] ;  /* 0xffff6004ff0c7984 */ /* 0x000e220008000c00 */
[-C--:B------:R-:W-:Y:S01]  /*44d0*/  HFMA2 R44, R5, R38.reuse.H0_H0, -132, -132 ;  /* 0xd820d820052c7431 */ /* 0x080fe20000040026 */
[----:B------:R-:W-:Y:S01]  /*44e0*/  LOP3.LUT R6, R63, 0x1c001c0, RZ, 0xc0, !PT ;  /* 0x01c001c03f067812 */ /* 0x000fe200078ec0ff */
[----:B------:R-:W-:Y:S01]  /*44f0*/  HFMA2 R42, R7, R38.H0_H0, -132, -132 ;  /* 0xd820d820072a7431 */ /* 0x000fe20000040026 */
[----:B------:R-:W-:Y:S02]  /*4500*/  LOP3.LUT R5, R78, 0x1c001c0, RZ, 0xc0, !PT ;  /* 0x01c001c04e057812 */ /* 0x000fe400078ec0ff */
[----:B------:R-:W-:-:S02]  /*4510*/  LOP3.LUT R7, R80, 0x1c001c0, RZ, 0xc0, !PT ;  /* 0x01c001c050077812 */ /* 0x000fc400078ec0ff */
[----:B------:R-:W-:Y:S02]  /*4520*/  LOP3.LUT R33, R34, 0x64006400, RZ, 0xfc, !PT ;  /* 0x6400640022217812 */ /* 0x000fe400078efcff */
[----:B------:R-:W-:Y:S02]  /*4530*/  LOP3.LUT R8, R87, 0x380038, RZ, 0xc0, !PT ;  /* 0x0038003857087812 */ /* 0x000fe400078ec0ff */
[----:B------:R-:W-:Y:S01]  /*4540*/  LOP3.LUT R4, R4, 0x64006400, RZ, 0xfc, !PT ;  /* 0x6400640004047812 */ /* 0x000fe200078efcff */
[----:B------:R-:W-:Y:S01]  /*4550*/  HFMA2 R46, R33, R38.H0_H0, -132, -132 ;  /* 0xd820d820212e7431 */ /* 0x000fe20000040026 */
        /* <DEDUP_REMOVED lines=16> */
[----:B------:R-:W-:Y:S01]  /*4660*/  LOP3.LUT R10, R88, 0x380038, RZ, 0xc0, !PT ;  /* 0x00380038580a7812 */ /* 0x000fe200078ec0ff */
[-C--:B------:R-:W-:Y:S01]  /*4670*/  HFMA2 R35, R4, R21.reuse.H0_H0, -20, -20 ;  /* 0xcd00cd0004237431 */ /* 0x080fe20000040015 */
[----:B------:R-:W-:Y:S01]  /*4680*/  LOP3.LUT R8, R65, 0x1c001c0, RZ, 0xc0, !PT ;  /* 0x01c001c041087812 */ /* 0x000fe200078ec0ff */
[----:B------:R-:W-:Y:S01]  /*4690*/  HFMA2 R33, R6, R21.H0_H0, -20, -20 ;  /* 0xcd00cd0006217431 */ /* 0x000fe20000040015 */
[----:B------:R-:W-:Y:S01]  /*46a0*/  LOP3.LUT R45, R30, 0x64006400, RZ, 0xfc, !PT ;  /* 0x640064001e2d7812 */ /* 0x000fe200078efcff */
[----:B------:R-:W1:Y:S01]  /*46b0*/  LDS.128 R4, [UR4+-0x90] ;  /* 0xffff7004ff047984 */ /* 0x000e620008000c00 */
[----:B------:R-:W-:-:S02]  /*46c0*/  LOP3.LUT R31, R31, 0x64006400, RZ, 0xfc, !PT ;  /* 0x640064001f1f7812 */ /* 0x000fc400078efcff */
[----:B------:R-:W-:Y:S01]  /*46d0*/  LOP3.LUT R9, R82, 0x1c001c0, RZ, 0xc0, !PT ;  /* 0x01c001c052097812 */ /* 0x000fe200078ec0ff */
[-C--:B------:R-:W-:Y:S01]  /*46e0*/  HFMA2 R45, R45, R38.reuse.H0_H0, -132, -132 ;  /* 0xd820d8202d2d7431 */ /* 0x080fe20000040026 */
[----:B------:R-:W-:Y:S01]  /*46f0*/  LOP3.LUT R11, R10, 0x64006400, RZ, 0xfc, !PT ;  /* 0x640064000a0b7812 */ /* 0x000fe200078efcff */
[-C--:B------:R-:W-:Y:S01]  /*4700*/  HFMA2 R48, R31, R38.reuse.H0_H0, -132, -132 ;  /* 0xd820d8201f307431 */ /* 0x080fe20000040026 */
[----:B------:R-:W-:Y:S02]  /*4710*/  LOP3.LUT R8, R8, 0x64006400, RZ, 0xfc, !PT ;  /* 0x6400640008087812 */ /* 0x000fe400078efcff */
        /* <DEDUP_REMOVED lines=24> */
[-C--:B0-----:R-:W-:Y:S01]  /*48a0*/  HFMA2 R9, R73, R12.reuse, RZ ;  /* 0x0000000c49097231 */ /* 0x081fe200000000ff */
[----:B------:R-:W-:Y:S01]  /*48b0*/  LOP3.LUT R10, R67, 0x70007, RZ, 0xc0, !PT ;  /* 0x00070007430a7812 */ /* 0x000fe200078ec0ff */
[----:B------:R-:W-:Y:S01]  /*48c0*/  HADD2 R67, R75, -1028, -1028 ;  /* 0xe404e4044b437430 */ /* 0x000fe20000000000 */
[----:B------:R-:W-:Y:S01]  /*48d0*/  LOP3.LUT R61, R61, 0x64006400, RZ, 0xfc, !PT ;  /* 0x640064003d3d7812 */ /* 0x000fe200078efcff */
[-C--:B------:R-:W-:Y:S01]  /*48e0*/  HFMA2 R11, R71, R12.reuse, RZ.H0_H0 ;  /* 0x0000000c470b7231 */ /* 0x080fe200000400ff */
[----:B------:R-:W-:Y:S01]  /*48f0*/  LOP3.LUT R8, R65, 0x64006400, RZ, 0xfc, !PT ;  /* 0x6400640041087812 */ /* 0x000fe200078efcff */
[-C--:B------:R-:W-:Y:S01]  /*4900*/  HFMA2 R65, R69, R12.reuse, RZ ;  /* 0x0000000c45417231 */ /* 0x080fe200000000ff */
[----:B------:R-:W-:Y:S01]  /*4910*/  LOP3.LUT R63, R63, 0x64006400, RZ, 0xfc, !PT ;  /* 0x640064003f3f7812 */ /* 0x000fe200078efcff */
[----:B------:R-:W-:Y:S01]  /*4920*/  HFMA2 R12, R67, R12, RZ.H0_H0 ;  /* 0x0000000c430c7231 */ /* 0x000fe200000400ff */
        /* <DEDUP_REMOVED lines=16> */
[----:B------:R-:W0:Y:S01]  /*4a30*/  LDS.128 R8, [UR4+-0x80] ;  /* 0xffff8004ff087984 */ /* 0x000e220008000c00 */
[----:B------:R-:W-:Y:S02]  /*4a40*/  HFMA2 R91, R61, R14, R91 ;  /* 0x0000000e3d5b7231 */ /* 0x000fe4000000005b */
        /* <DEDUP_REMOVED lines=38> */
[-C--:B0-----:R-:W-:Y:S01]  /*4cb0*/  HFMA2 R6, R51, R8.reuse, R4 ;  /* 0x0000000833067231 */ /* 0x081fe20000000004 */
[----:B------:R-:W-:Y:S01]  /*4cc0*/  LOP3.LUT R4, R81, 0x64006400, RZ, 0xfc, !PT ;  /* 0x6400640051047812 */ /* 0x000fe200078efcff */
[----:B------:R-:W-:-:S02]  /*4cd0*/  HFMA2 R90, R49, R8, R90 ;  /* 0x00000008315a7231 */ /* 0x000fc4000000005a */
[-C--:B------:R-:W-:Y:S01]  /*4ce0*/  HFMA2 R91, R47, R8.reuse, R91 ;  /* 0x000000082f5b7231 */ /* 0x080fe2000000005b */
[----:B------:R-:W-:Y:S01]  /*4cf0*/  LOP3.LUT R5, R83, 0x64006400, RZ, 0xfc, !PT ;  /* 0x6400640053057812 */ /* 0x000fe200078efcff */
[----:B------:R-:W-:Y:S01]  /*4d00*/  HFMA2 R7, R45, R8, R7 ;  /* 0x000000082d077231 */ /* 0x000fe20000000007 */
[----:B------:R-:W-:Y:S01]  /*4d10*/  LOP3.LUT R86, R86, 0x70007, RZ, 0xc0, !PT ;  /* 0x0007000756567812 */ /* 0x000fe200078ec0ff */
[----:B------:R-:W-:Y:S02]  /*4d20*/  HADD2 R81, R79, -1028, -1028 ;  /* 0xe404e4044f517430 */ /* 0x000fe40000000000 */
[-C--:B------:R-:W-:Y:S02]  /*4d30*/  HFMA2 R6, R36, R9.reuse, R6 ;  /* 0x0000000924067231 */ /* 0x080fe40000000006 */
[-C--:B------:R-:W-:Y:S02]  /*4d40*/  HFMA2 R90, R34, R9.reuse, R90 ;  /* 0x00000009225a7231 */ /* 0x080fe4000000005a */
[----:B------:R-:W-:-:S02]  /*4d50*/  HFMA2 R91, R30, R9, R91 ;  /* 0x000000091e5b7231 */ /* 0x000fc4000000005b */
        /* <DEDUP_REMOVED lines=14> */
[-C--:B------:R-:W-:Y:S02]  /*4e40*/  HFMA2 R6, R52, R11.reuse, R6 ;  /* 0x0000000b34067231 */ /* 0x080fe40000000006 */
        /* <DEDUP_REMOVED lines=8> */
[----:B------:R-:W-:Y:S01]  /*4ed0*/  HADD2 R91, R91, -1028, -1028 ;  /* 0xe404e4045b5b7430 */ /* 0x000fe20000000000 */
[----:B------:R-:W-:Y:S01]  /*4ee0*/  LOP3.LUT R17, R17, 0x64006400, RZ, 0xfc, !PT ;  /* 0x6400640011117812 */ /* 0x000fe200078efcff */
[----:B------:R-:W-:Y:S01]  /*4ef0*/  HADD2 R93, R88, -1028, -1028 ;  /* 0xe404e404585d7430 */ /* 0x000fe20000000000 */
[----:B------:R-:W-:Y:S01]  /*4f00*/  LOP3.LUT R18, R18, 0x64006400, RZ, 0xfc, !PT ;  /* 0x6400640012127812 */ /* 0x000fe200078efcff */
        /* <DEDUP_REMOVED lines=182> */
.L_x_1984:
        /* <DEDUP_REMOVED lines=8> */
.L_x_1983:
[----:B------:R-:W-:-:S13]  /*5af0*/  ISETP.LT.AND P0, PT, RZ, UR6, PT ;  /* 0x00000006ff007c0c */ /* 0x000fda000bf01270 */
[----:B------:R-:W-:Y:S05]  /*5b00*/  @!P0 EXIT ;  /* 0x000000000000894d */ /* 0x000fea0003800000 */
[----:B------:R-:W0:Y:S01]  /*5b10*/  S2R R0, SR_CTAID.X ;  /* 0x0000000000007919 */ /* 0x000e220000002500 */
[----:B------:R-:W1:Y:S01]  /*5b20*/  LDC.64 R4, c[0x0][0x3a0] ;  /* 0x0000e800ff047b82 */ /* 0x000e620000000a00 */
[----:B------:R-:W-:Y:S01]  /*5b30*/  UIMAD UR4, UR18, UR16, URZ ;  /* 0x00000010120472a4 */ /* 0x000fe2000f8e02ff */
[----:B------:R-:W0:Y:S02]  /*5b40*/  S2R R3, SR_TID.X ;  /* 0x0000000000037919 */ /* 0x000e240000002100 */
[----:B0-----:R-:W-:-:S03]  /*5b50*/  LEA R0, R0, R3, 0x6 ;  /* 0x0000000300007211 */ /* 0x001fc600078e30ff */
[----:B------:R-:W-:Y:S02]  /*5b60*/  MOV R3, UR4 ;  /* 0x0000000400037c02 */ /* 0x000fe40008000f00 */
[----:B------:R-:W-:-:S05]  /*5b70*/  SHF.L.U32 R0, R0, 0x2, RZ ;  /* 0x0000000200007819 */ /* 0x000fca00000006ff */
[----:B------:R-:W-:-:S04]  /*5b80*/  IMAD R3, R3, 0x3, R0 ;  /* 0x0000000303037824 */ /* 0x000fc800078e0200 */
        /* <DEDUP_REMOVED lines=8> */
.L_x_1989:
[----:B------:R-:W0:Y:S02]  /*5c10*/  LDS R2, [R0] ;  /* 0x0000000000027984 */ /* 0x000e240000000800 */
[----:B0-----:R-:W-:-:S05]  /*5c20*/  HADD2 R3, R2, R32 ;  /* 0x0000002002037230 */ /* 0x001fca0000000000 */
[----:B------:R-:W0:Y:S02]  /*5c30*/  ATOMS.CAST.SPIN P0, [R0], R2, R3 ;  /* 0x000000020000758d */ /* 0x000e240001800003 */
[----:B0-----:R-:W-:Y:S05]  /*5c40*/  @!P0 BRA `(.L_x_1989) ;  /* 0xfffffffc00f08947 */ /* 0x001fea000383ffff */
[----:B------:R-:W-:Y:S05]  /*5c50*/  BRA `(.L_x_1987) ;  /* 0x00000000000c7947 */ /* 0x000fea0003800000 */
.L_x_1988:
[----:B------:R-:W2:Y:S02]  /*5c60*/  LD.E R0, desc[UR14][R4.64] ;  /* 0x0000000e04007980 */ /* 0x000ea4000c101900 */
[----:B--2---:R-:W-:-:S05]  /*5c70*/  IADD3 R3, PT, PT, R32, R0, RZ ;  /* 0x0000000020037210 */ /* 0x004fca0007ffe0ff */
[----:B------:R0:W-:Y:S02]  /*5c80*/  ST.E desc[UR14][R4.64], R3 ;  /* 0x0000000304007985 */ /* 0x0001e4000c10190e */
.L_x_1987:
[----:B------:R-:W-:Y:S05]  /*5c90*/  BSYNC.RECONVERGENT B0 ;  /* 0x0000000000007941 */ /* 0x000fea0003800200 */
.L_x_1986:
[----:B------:R1:W-:Y:S01]  /*5ca0*/  ATOM.E.ADD.F16x2.RN.STRONG.GPU P0, RZ, desc[UR14][R4.64+0x4], R29 ;  /* 0x8000041d04ff79a2 */ /* 0x0003e2000c10e10e */
[----:B------:R-:W-:Y:S04]  /*5cb0*/  BSSY.RECONVERGENT B0, `(.L_x_1990) ;  /* 0x000000e000007945 */ /* 0x000fe80003800200 */
[----:B-1----:R-:W-:Y:S05]  /*5cc0*/  @P0 BRA `(.L_x_1991) ;  /* 0x0000000000300947 */ /* 0x002fea0003800000 */
[----:B------:R-:W1:Y:S02]  /*5cd0*/  QSPC.E.S P0, RZ, [R4+0x4] ;  /* 0x0000040004ff73aa */ /* 0x000e640000000500 */
[----:B-1----:R-:W-:Y:S05]  /*5ce0*/  @!P0 BRA `(.L_x_1992) ;  /* 0x00000000001c8947 */ /* 0x002fea0003800000 */
[----:B------:R-:W-:-:S04]  /*5cf0*/  MOV R2, R4 ;  /* 0x0000000400027202 */ /* 0x000fc80000000f00 */
[----:B------:R-:W-:-:S07]  /*5d00*/  MOV R0, R2 ;  /* 0x0000000200007202 */ /* 0x000fce0000000f00 */
.L_x_1993:
[----:B------:R-:W0:Y:S02]  /*5d10*/  LDS R2, [R0+0x4] ;  /* 0x0000040000027984 */ /* 0x000e240000000800 */
[----:B0-----:R-:W-:-:S05]  /*5d20*/  HFMA2 R3, R2, 1, 1, R29 ;  /* 0x3c003c0002037831 */ /* 0x001fca000000001d */
[----:B------:R-:W0:Y:S02]  /*5d30*/  ATOMS.CAST.SPIN P0, [R0+0x4], R2, R3 ;  /* 0x000004020000758d */ /* 0x000e240001800003 */
[----:B0-----:R-:W-:Y:S05]  /*5d40*/  @!P0 BRA `(.L_x_1993) ;  /* 0xfffffffc00f08947 */ /* 0x001fea000383ffff */
[----:B------:R-:W-:Y:S05]  /*5d50*/  BRA `(.L_x_1991) ;  /* 0x00000000000c7947 */ /* 0x000fea0003800000 */
.L_x_1992:
[----:B------:R-:W0:Y:S02]  /*5d60*/  LD.E R0, desc[UR14][R4.64+0x4] ;  /* 0x0000040e04007980 */ /* 0x000e24000c101900 */
[----:B0-----:R-:W-:-:S05]  /*5d70*/  IADD3 R3, PT, PT, R29, R0, RZ ;  /* 0x000000001d037210 */ /* 0x001fca0007ffe0ff */
[----:B------:R1:W-:Y:S02]  /*5d80*/  ST.E desc[UR14][R4.64+0x4], R3 ;  /* 0x0000040304007985 */ /* 0x0003e4000c10190e */
.L_x_1991:
[----:B------:R-:W-:Y:S05]  /*5d90*/  BSYNC.RECONVERGENT B0 ;  /* 0x0000000000007941 */ /* 0x000fea0003800200 */
.L_x_1990:
[----:B------:R-:W-:-:S06]  /*5da0*/  UISETP.NE.AND UP0, UPT, UR6, 0x1, UPT ;  /* 0x000000010600788c */ /* 0x000fcc000bf05270 */
[----:B------:R-:W-:-:S13]  /*5db0*/  PLOP3.LUT P0, PT, PT, PT, UP0, 0x80, 0x8 ;  /* 0x000000000008781c */ /* 0x000fda0003f0f008 */
[----:B------:R-:W-:Y:S05]  /*5dc0*/  @!P0 EXIT ;  /* 0x000000000000894d */ /* 0x000fea0003800000 */
[----:B01----:R-:W-:-:S04]  /*5dd0*/  IMAD.U32 R3, RZ, RZ, UR16 ;  /* 0x00000010ff037e24 */ /* 0x003fc8000f8e00ff */
        /* <DEDUP_REMOVED lines=8> */
.L_x_1997:
[----:B------:R-:W0:Y:S02]  /*5e60*/  LDS R2, [R0] ;  /* 0x0000000000027984 */ /* 0x000e240000000800 */
[----:B0-----:R-:W-:-:S05]  /*5e70*/  HADD2 R3, R2, R23 ;  /* 0x0000001702037230 */ /* 0x001fca0000000000 */
[----:B------:R-:W0:Y:S02]  /*5e80*/  ATOMS.CAST.SPIN P0, [R0], R2, R3 ;  /* 0x000000020000758d */ /* 0x000e240001800003 */
[----:B0-----:R-:W-:Y:S05]  /*5e90*/  @!P0 BRA `(.L_x_1997) ;  /* 0xfffffffc00f08947 */ /* 0x001fea000383ffff */
[----:B------:R-:W-:Y:S05]  /*5ea0*/  BRA `(.L_x_1995) ;  /* 0x00000000000c7947 */ /* 0x000fea0003800000 */
.L_x_1996:
[----:B------:R-:W2:Y:S02]  /*5eb0*/  LD.E R0, desc[UR14][R4.64] ;  /* 0x0000000e04007980 */ /* 0x000ea4000c101900 */
[----:B--2---:R-:W-:-:S05]  /*5ec0*/  IADD3 R3, PT, PT, R23, R0, RZ ;  /* 0x0000000017037210 */ /* 0x004fca0007ffe0ff */
[----:B------:R0:W-:Y:S02]  /*5ed0*/  ST.E desc[UR14][R4.64], R3 ;  /* 0x0000000304007985 */ /* 0x0001e4000c10190e */
.L_x_1995:
[----:B------:R-:W-:Y:S05]  /*5ee0*/  BSYNC.RECONVERGENT B0 ;  /* 0x0000000000007941 */ /* 0x000fea0003800200 */
.L_x_1994:
[----:B------:R1:W-:Y:S01]  /*5ef0*/  ATOM.E.ADD.F16x2.RN.STRONG.GPU P0, RZ, desc[UR14][R4.64+0x4], R25 ;  /* 0x8000041904ff79a2 */ /* 0x0003e2000c10e10e */
[----:B------:R-:W-:Y:S04]  /*5f00*/  BSSY.RECONVERGENT B0, `(.L_x_1998) ;  /* 0x000000e000007945 */ /* 0x000fe80003800200 */
[----:B-1----:R-:W-:Y:S05]  /*5f10*/  @P0 BRA `(.L_x_1999) ;  /* 0x0000000000300947 */ /* 0x002fea0003800000 */
[----:B------:R-:W1:Y:S02]  /*5f20*/  QSPC.E.S P0, RZ, [R4+0x4] ;  /* 0x0000040004ff73aa */ /* 0x000e640000000500 */
[----:B-1----:R-:W-:Y:S05]  /*5f30*/  @!P0 BRA `(.L_x_2000) ;  /* 0x00000000001c8947 */ /* 0x002fea0003800000 */
[----:B------:R-:W-:-:S04]  /*5f40*/  MOV R2, R4 ;  /* 0x0000000400027202 */ /* 0x000fc80000000f00 */
[----:B------:R-:W-:-:S07]  /*5f50*/  MOV R0, R2 ;  /* 0x0000000200007202 */ /* 0x000fce0000000f00 */
.L_x_2001:
[----:B------:R-:W0:Y:S02]  /*5f60*/  LDS R2, [R0+0x4] ;  /* 0x0000040000027984 */ /* 0x000e240000000800 */
[----:B0-----:R-:W-:-:S05]  /*5f70*/  HFMA2 R3, R2, 1, 1, R25 ;  /* 0x3c003c0002037831 */ /* 0x001fca0000000019 */
[----:B------:R-:W0:Y:S02]  /*5f80*/  ATOMS.CAST.SPIN P0, [R0+0x4], R2, R3 ;  /* 0x000004020000758d */ /* 0x000e240001800003 */
[----:B0-----:R-:W-:Y:S05]  /*5f90*/  @!P0 BRA `(.L_x_2001) ;  /* 0xfffffffc00f08947 */ /* 0x001fea000383ffff */
[----:B------:R-:W-:Y:S05]  /*5fa0*/  BRA `(.L_x_1999) ;  /* 0x00000000000c7947 */ /* 0x000fea0003800000 */
.L_x_2000:
[----:B------:R-:W0:Y:S02]  /*5fb0*/  LD.E R0, desc[UR14][R4.64+0x4] ;  /* 0x0000040e04007980 */ /* 0x000e24000c101900 */
[----:B0-----:R-:W-:-:S05]  /*5fc0*/  IADD3 R3, PT, PT, R25, R0, RZ ;  /* 0x0000000019037210 */ /* 0x001fca0007ffe0ff */
[----:B------:R1:W-:Y:S02]  /*5fd0*/  ST.E desc[UR14][R4.64+0x4], R3 ;  /* 0x0000040304007985 */ /* 0x0003e4000c10190e */
.L_x_1999:
[----:B------:R-:W-:Y:S05]  /*5fe0*/  BSYNC.RECONVERGENT B0 ;  /* 0x0000000000007941 */ /* 0x000fea0003800200 */
.L_x_1998:
        /* <DEDUP_REMOVED lines=12> */
.L_x_2005:
[----:B------:R-:W0:Y:S02]  /*60b0*/  LDS R2, [R0] ;  /* 0x0000000000027984 */ /* 0x000e240000000800 */
[----:B0-----:R-:W-:-:S05]  /*60c0*/  HADD2 R3, R2, R26 ;  /* 0x0000001a02037230 */ /* 0x001fca0000000000 */
[----:B------:R-:W0:Y:S02]  /*60d0*/  ATOMS.CAST.SPIN P0, [R0], R2, R3 ;  /* 0x000000020000758d */ /* 0x000e240001800003 */
[----:B0-----:R-:W-:Y:S05]  /*60e0*/  @!P0 BRA `(.L_x_2005) ;  /* 0xfffffffc00f08947 */ /* 0x001fea000383ffff */
[----:B------:R-:W-:Y:S05]  /*60f0*/  BRA `(.L_x_2003) ;  /* 0x00000000000c7947 */ /* 0x000fea0003800000 */
.L_x_2004:
[----:B------:R-:W2:Y:S02]  /*6100*/  LD.E R0, desc[UR14][R4.64] ;  /* 0x0000000e04007980 */ /* 0x000ea4000c101900 */
[----:B--2---:R-:W-:-:S05]  /*6110*/  IADD3 R3, PT, PT, R26, R0, RZ ;  /* 0x000000001a037210 */ /* 0x004fca0007ffe0ff */
[----:B------:R0:W-:Y:S02]  /*6120*/  ST.E desc[UR14][R4.64], R3 ;  /* 0x0000000304007985 */ /* 0x0001e4000c10190e */
.L_x_2003:
[----:B------:R-:W-:Y:S05]  /*6130*/  BSYNC.RECONVERGENT B0 ;  /* 0x0000000000007941 */ /* 0x000fea0003800200 */
.L_x_2002:
[----:B------:R1:W-:Y:S02]  /*6140*/  ATOM.E.ADD.F16x2.RN.STRONG.GPU P0, RZ, desc[UR14][R4.64+0x4], R27 ;  /* 0x8000041b04ff79a2 */ /* 0x0003e4000c10e10e */
[----:B-1----:R-:W-:Y:S05]  /*6150*/  @P0 EXIT ;  /* 0x000000000000094d */ /* 0x002fea0003800000 */
[----:B------:R-:W1:Y:S02]  /*6160*/  QSPC.E.S P0, RZ, [R4+0x4] ;  /* 0x0000040004ff73aa */ /* 0x000e640000000500 */
[----:B-1----:R-:W-:Y:S05]  /*6170*/  @!P0 BRA `(.L_x_2006) ;  /* 0x00000000001c8947 */ /* 0x002fea0003800000 */
[----:B------:R-:W-:-:S04]  /*6180*/  MOV R2, R4 ;  /* 0x0000000400027202 */ /* 0x000fc80000000f00 */
[----:B------:R-:W-:-:S07]  /*6190*/  MOV R0, R2 ;  /* 0x0000000200007202 */ /* 0x000fce0000000f00 */
.L_x_2007:
[----:B------:R-:W0:Y:S02]  /*61a0*/  LDS R2, [R0+0x4] ;  /* 0x0000040000027984 */ /* 0x000e240000000800 */
[----:B0-----:R-:W-:-:S05]  /*61b0*/  HFMA2 R3, R2, 1, 1, R27 ;  /* 0x3c003c0002037831 */ /* 0x001fca000000001b */
[----:B------:R-:W0:Y:S02]  /*61c0*/  ATOMS.CAST.SPIN P0, [R0+0x4], R2, R3 ;  /* 0x000004020000758d */ /* 0x000e240001800003 */
[----:B0-----:R-:W-:Y:S05]  /*61d0*/  @!P0 BRA `(.L_x_2007) ;  /* 0xfffffffc00f08947 */ /* 0x001fea000383ffff */
[----:B------:R-:W-:Y:S05]  /*61e0*/  EXIT ;  /* 0x000000000000794d */ /* 0x000fea0003800000 */
.L_x_2006:
[----:B------:R-:W0:Y:S02]  /*61f0*/  LD.E R0, desc[UR14][R4.64+0x4] ;  /* 0x0000040e04007980 */ /* 0x000e24000c101900 */
[----:B0-----:R-:W-:-:S05]  /*6200*/  IADD3 R3, PT, PT, R27, R0, RZ ;  /* 0x000000001b037210 */ /* 0x001fca0007ffe0ff */
[----:B------:R-:W-:Y:S01]  /*6210*/  ST.E desc[UR14][R4.64+0x4], R3 ;  /* 0x0000040304007985 */ /* 0x000fe2000c10190e */
[----:B------:R-:W-:Y:S05]  /*6220*/  EXIT ;  /* 0x000000000000794d */ /* 0x000fea0003800000 */
.L_x_2008:
        /* <DEDUP_REMOVED lines=13> */
.L_x_4500:


//--------------------- .text._Z23gemm_half_q_half_kernelILi3ELi38ELb0ELb0ELi64EEvPK6__halfPKjS4_S2_PS0_iiiiPKtS7_iiiiiibS2_i --------------------------
	.section	.text._Z23gemm_half_q_half_kernelILi3ELi38ELb0ELb0ELi64EEvPK6__halfPKjS4_S2_PS0_iiiiPKtS7_iiiiiibS2_i,"ax",@progbits
	.align	128
        .global         _Z23gemm_half_q_half_kernelILi3ELi38ELb0ELb0ELi64EEvPK6__halfPKjS4_S2_PS0_iiiiPKtS7_iiiiiibS2_i
        .type           _Z23gemm_half_q_half_kernelILi3ELi38ELb0ELb0ELi64EEvPK6__halfPKjS4_S2_PS0_iiiiPKtS7_iiiiiibS2_i,@function
        .size           _Z23gemm_half_q_half_kernelILi3ELi38ELb0ELb0ELi64EEvPK6__halfPKjS4_S2_PS0_iiiiPKtS7_iiiiiibS2_i,(.L_x_4501 - _Z23gemm_half_q_half_kernelILi3ELi38ELb0ELb0ELi64EEvPK6__halfPKjS4_S2_PS0_iiiiPKtS7_iiiiiibS2_i)
        .other          _Z23gemm_half_q_half_kernelILi3ELi38ELb0ELb0ELi64EEvPK6__halfPKjS4_S2_PS0_iiiiPKtS7_iiiiiibS2_i,@"STO_CUDA_ENTRY STV_DEFAULT"
_Z23gemm_half_q_half_kernelILi3ELi38ELb0ELb0ELi64EEvPK6__halfPKjS4_S2_PS0_iiiiPKtS7_iiiiiibS2_i:
.text._Z23gemm_half_q_half_kernelILi3ELi38ELb0ELb0ELi64EEvPK6__halfPKjS4_S2_PS0_iiiiPKtS7_iiiiiibS2_i:
        /* <DEDUP_REMOVED lines=56> */
.L_x_2014:
        /* <DEDUP_REMOVED lines=32> */
.L_x_2013:
        /* <DEDUP_REMOVED lines=20> */
.L_x_2015:
[----:B------:R-:W-:-:S13]  /*06c0*/  ISETP.EQ.AND P1, PT, RZ, UR10, PT ;  /* 0x0000000aff007c0c */ /* 0x000fda000bf22270 */
[----:B------:R-:W-:Y:S05]  /*06d0*/  @!P0 BRA P1, `(.L_x_2010) ;  /* 0x00000004007c8947 */ /* 0x000fea0000800000 */
.L_x_2012:
        /* <DEDUP_REMOVED lines=12> */
.L_x_2011:
        /* <DEDUP_REMOVED lines=17> */
.L_x_2018:
        /* <DEDUP_REMOVED lines=32> */
.L_x_2017:
        /* <DEDUP_REMOVED lines=21> */
.L_x_2019:
[----:B------:R-:W-:-:S09]  /*0c00*/  UISETP.NE.OR UP0, UPT, UR10, URZ, UP0 ;  /* 0x000000ff0a00728c */ /* 0x000fd20008705670 */
[----:B------:R-:W-:Y:S05]  /*0c10*/  BRA.U !UP0, `(.L_x_2010) ;  /* 0x00000001082c7547 */ /* 0x000fea000b800000 */
.L_x_2016:
        /* <DEDUP_REMOVED lines=11> */
.L_x_2010:
[----:B------:R-:W-:Y:S05]  /*0cd0*/  BSYNC.RECONVERGENT B0 ;  /* 0x0000000000007941 */ /* 0x000fea0003800200 */
.L_x_2009:
        /* <DEDUP_REMOVED lines=23> */
.L_x_2023:
        /* <DEDUP_REMOVED lines=15> */
.L_x_2022:
        /* <DEDUP_REMOVED lines=12> */
.L_x_2024:
[----:B------:R-:W-:-:S09]  /*1000*/  UISETP.NE.OR UP0, UPT, UR10, URZ, UP0 ;  /* 0x000000ff0a00728c */ /* 0x000fd20008705670 */
[----:B------:R-:W-:Y:S05]  /*1010*/  BRA.U !UP0, `(.L_x_2020) ;  /* 0x00000001081c7547 */ /* 0x000fea000b800000 */
.L_x_2021:
[----:B012---:R-:W0:Y:S02]  /*1020*/  LDC.64 R4, c[0x0][0x3a0] ;  /* 0x0000e800ff047b82 */ /* 0x007e240000000a00 */
.L_x_2025:
[C---:B0-----:R-:W-:Y:S01]  /*1030*/  IMAD.WIDE R6, R3.reuse, 0x2, R4 ;  /* 0x0000000203067825 */ /* 0x041fe200078e0204 */
[----:B------:R-:W-:Y:S01]  /*1040*/  UIADD3 UR10, UPT, UPT, UR10, 0x1, URZ ;  /* 0x000000010a0a7890 */ /* 0x000fe2000fffe0ff */
[----:B------:R-:W-:-:S03]  /*1050*/  IADD3 R3, PT, PT, R3, UR16, RZ ;  /* 0x0000001003037c10 */ /* 0x000fc6000fffe0ff */
[----:B------:R3:W-:Y:S01]  /*1060*/  STG.E.64 desc[UR14][R6.64], RZ ;  /* 0x000000ff06007986 */ /* 0x0007e2000c101b0e */
[----:B------:R-:W-:-:S09]  /*1070*/  UISETP.NE.AND UP0, UPT, UR10, URZ, UPT ;  /* 0x000000ff0a00728c */ /* 0x000fd2000bf05270 */
[----:B---3--:R-:W-:Y:S05]  /*1080*/  BRA.U UP0, `(.L_x_2025) ;  /* 0xfffffffd00e87547 */ /* 0x008fea000b83ffff */
.L_x_2020:
        /* <DEDUP_REMOVED lines=20> */
.L_x_2027:
        /* <DEDUP_REMOVED lines=45> */
.L_x_2026:
        /* <DEDUP_REMOVED lines=30> */
.L_x_2028:
        /* <DEDUP_REMOVED lines=8> */
.L_x_2029:
        /* <DEDUP_REMOVED lines=8> */
.L_x_2030:
        /* <DEDUP_REMOVED lines=8> */
.L_x_2031:
        /* <DEDUP_REMOVED lines=8> */
.L_x_2032:
        /* <DEDUP_REMOVED lines=8> */
[----:B------:R-:W-:Y:S02]  /*1900*/  PRMT R22, R9, 0x7610, R9 ;  /* 0x0000761009167816 */ /* 0x000fe40000000009 */
        /* <DEDUP_REMOVED lines=17> */
[----:B------:R-:W-:Y:S01]  /*1a20*/  IADD3 R29, PT, PT, R12, UR5, RZ ;  /* 0x000000050c1d7c10 */ /* 0x000fe2000fffe0ff */
[----:B------:R-:W-:Y:S06]  /*1a30*/  @!P0 BRA `(.L_x_2033) ;  /* 0x0000002400088947 */ /* 0x000fec0003800000 */
[----:B------:R-:W-:Y:S01]  /*1a40*/  UIMAD.WIDE.U32 UR8, UR8, 0x100, UR12 ;  /* 0x00000100080878a5 */ /* 0x000fe2000f8e000c */
[----:B------:R-:W-:Y:S01]  /*1a50*/  MOV R12, R2 ;  /* 0x00000002000c7202 */ /* 0x000fe20000000f00 */
[----:B------:R-:W-:Y:S01]  /*1a60*/  UISETP.LT.AND UP1, UPT, UR7, UR17, UPT ;  /* 0x000000110700728c */ /* 0x000fe2000bf21270 */
[----:B------:R-:W-:Y:S01]  /*1a70*/  MOV R13, R3 ;  /* 0x00000003000d7202 */ /* 0x000fe20000000f00 */
[----:B------:R-:W-:Y:S01]  /*1a80*/  UIADD3 UR10, UP0, UPT, UR8, 0x2, URZ ;  /* 0x00000002080a7890 */ /* 0x000fe2000ff1e0ff */
[----:B------:R-:W-:Y:S01]  /*1a90*/  MOV R24, RZ ;  /* 0x000000ff00187202 */ /* 0x000fe20000000f00 */
[----:B------:R-:W0:Y:S01]  /*1aa0*/  LDCU UR16, c[0x0][0x3ac] ;  /* 0x00007580ff1077ac */ /* 0x000e220008000800 */
[----:B------:R-:W-:Y:S01]  /*1ab0*/  PRMT R31, RZ, 0x7610, R31 ;  /* 0x00007610ff1f7816 */ /* 0x000fe2000000001f */
[----:B------:R-:W-:Y:S02]  /*1ac0*/  UIADD3.X UR9, UPT, UPT, URZ, UR9, URZ, UP0, !UPT ;  /* 0x00000009ff097290 */ /* 0x000fe400087fe4ff */
[----:B------:R-:W-:Y:S01]  /*1ad0*/  MOV R14, UR10 ;  /* 0x0000000a000e7c02 */ /* 0x000fe20008000f00 */
[----:B------:R-:W-:-:S03]  /*1ae0*/  USEL UR8, UR7, UR17, UP1 ;  /* 0x0000001107087287 */ /* 0x000fc60008800000 */
[----:B------:R-:W-:-:S09]  /*1af0*/  MOV R15, UR9 ;  /* 0x00000009000f7c02 */ /* 0x000fd20008000f00 */
.L_x_2036:
[----:B------:R-:W-:Y:S02]  /*1b00*/  ISETP.NE.AND P0, PT, R29, UR5, PT ;  /* 0x000000051d007c0c */ /* 0x000fe4000bf05270 */
[----:B0-----:R-:W-:Y:S02]  /*1b10*/  MOV R9, UR16 ;  /* 0x0000001000097c02 */ /* 0x001fe40008000f00 */
[----:B------:R-:W-:-:S09]  /*1b20*/  MOV R3, R13 ;  /* 0x0000000d00037202 */ /* 0x000fd20000000f00 */
[----:B------:R-:W-:Y:S01]  /*1b30*/  @!P0 LEA R2, R24, R1, 0x3 ;  /* 0x0000000118028211 */ /* 0x000fe200078e18ff */
[----:B------:R-:W2:Y:S04]  /*1b40*/  @!P0 LDG.E.U16.CONSTANT R11, desc[UR14][R14.64] ;  /* 0x0000000e0e0b8981 */ /* 0x000ea8000c1e9500 */
[----:B------:R0:W3:Y:S02]  /*1b50*/  @!P0 LDL.64 R20, [R2+0x8] ;  /* 0x0000080002148983 */ /* 0x0000e40000100a00 */
[----:B0-----:R-:W-:-:S05]  /*1b60*/  MOV R2, R12 ;  /* 0x0000000c00027202 */ /* 0x001fca0000000f00 */
[----:B------:R-:W-:Y:S01]  /*1b70*/  IMAD.WIDE R8, R9, 0x4, R2 ;  /* 0x0000000409087825 */ /* 0x000fe200078e0202 */
        /* <DEDUP_REMOVED lines=35> */
[----:B------:R-:W-:Y:S02]  /*1db0*/  LOP3.LUT R58, R19, 0x3f003f, RZ, 0xc0, !PT ;  /* 0x003f003f133a7812 */ /* 0x000fe400078ec0ff */
[--C-:B------:R-:W-:Y:S02]  /*1dc0*/  SHF.R.U32.HI R44, RZ, 0xc, R19.reuse ;  /* 0x0000000cff2c7819 */ /* 0x100fe40000011613 */
        /* <DEDUP_REMOVED lines=16> */
[----:B------:R-:W-:Y:S02]  /*1ed0*/  LOP3.LUT R52, R52, 0x64006400, RZ, 0xfc, !PT ;  /* 0x6400640034347812 */ /* 0x000fe400078efcff */
[----:B------:R-:W-:Y:S02]  /*1ee0*/  LOP3.LUT R53, R53, 0x3f003f, RZ, 0xc0, !PT ;  /* 0x003f003f35357812 */ /* 0x000fe400078ec0ff */
[----:B------:R-:W-:Y:S02]  /*1ef0*/  LOP3.LUT R57, R57, 0x3f003f, RZ, 0xc0, !PT ;  /* 0x003f003f39397812 */ /* 0x000fe400078ec0ff */
[----:B------:R-:W-:Y:S02]  /*1f00*/  LOP3.LUT R60, R60, 0x64006400, RZ, 0xfc, !PT ;  /* 0x640064003c3c7812 */ /* 0x000fe400078efcff */
[----:B------:R-:W-:Y:S02]  /*1f10*/  LOP3.LUT R61, R61, 0x3f003f, RZ, 0xc0, !PT ;  /* 0x003f003f3d3d7812 */ /* 0x000fe400078ec0ff */
        /* <DEDUP_REMOVED lines=8> */
[--C-:B------:R-:W-:Y:S02]  /*1fa0*/  SHF.R.U32.HI R37, RZ, 0xa, R9.reuse ;  /* 0x0000000aff257819 */ /* 0x100fe40000011609 */
[----:B------:R-:W-:Y:S02]  /*1fb0*/  LOP3.LUT R17, R20, 0x64006400, RZ, 0xfc, !PT ;  /* 0x6400640014117812 */ /* 0x000fe400078efcff */
[----:B------:R-:W-:Y:S02]  /*1fc0*/  LOP3.LUT R19, R33, 0x64006400, RZ, 0xfc, !PT ;  /* 0x6400640021137812 */ /* 0x000fe400078efcff */
[----:B------:R-:W-:Y:S01]  /*1fd0*/  LOP3.LUT R21, R54, 0x64006400, RZ, 0xfc, !PT ;  /* 0x6400640036157812 */ /* 0x000fe200078efcff */
[----:B------:R-:W-:Y:S01]  /*1fe0*/  HADD2 R17, R17, -1056, -1056 ;  /* 0xe420e42011117430 */ /* 0x000fe20000000000 */
[----:B------:R-:W-:Y:S01]  /*1ff0*/  LOP3.LUT R45, R9, 0x3f003f, RZ, 0xc0, !PT ;  /* 0x003f003f092d7812 */ /* 0x000fe200078ec0ff */
[----:B------:R-:W-:Y:S01]  /*2000*/  HADD2 R19, R19, -1056, -1056 ;  /* 0xe420e42013137430 */ /* 0x000fe20000000000 */
[----:B------:R-:W-:Y:S01]  /*2010*/  SHF.R.U32.HI R46, RZ, 0x6, R9 ;  /* 0x00000006ff2e7819 */ /* 0x000fe20000011609 */
[----:B------:R-:W-:Y:S01]  /*2020*/  HADD2 R21, R21, -1056, -1056 ;  /* 0xe420e42015157430 */ /* 0x000fe20000000000 */
        /* <DEDUP_REMOVED lines=8> */
[----:B------:R-:W-:Y:S02]  /*20b0*/  LOP3.LUT R35, R8, 0x300030, R35, 0xf8, !PT ;  /* 0x0030003008237812 */ /* 0x000fe400078ef823 */
[----:B------:R-:W-:Y:S02]  /*20c0*/  LOP3.LUT R37, R18, 0x300030, R37, 0xf8, !PT ;  /* 0x0030003012257812 */ /* 0x000fe400078ef825 */
[----:B------:R-:W-:Y:S02]  /*20d0*/  LOP3.LUT R8, R43, 0xf000f, RZ, 0xc0, !PT ;  /* 0x000f000f2b087812 */ /* 0x000fe400078ec0ff */
[----:B------:R-:W-:Y:S02]  /*20e0*/  LOP3.LUT R11, R44, 0xf000f, RZ, 0xc0, !PT ;  /* 0x000f000f2c0b7812 */ /* 0x000fe400078ec0ff */
[----:B------:R-:W-:-:S02]  /*20f0*/  LOP3.LUT R18, R34, 0x64006400, RZ, 0xfc, !PT ;  /* 0x6400640022127812 */ /* 0x000fc400078efcff */
[----:B------:R-:W-:Y:S02]  /*2100*/  LOP3.LUT R20, R55, 0x64006400, RZ, 0xfc, !PT ;  /* 0x6400640037147812 */ /* 0x000fe400078efcff */
[----:B------:R-:W-:Y:S01]  /*2110*/  LOP3.LUT R43, R42, 0x300030, R9, 0xf8, !PT ;  /* 0x003000302a2b7812 */ /* 0x000fe200078ef809 */
[-C--:B0-----:R-:W-:Y:S01]  /*2120*/  HFMA2 R9, R19, R4.reuse, RZ.H0_H0 ;  /* 0x0000000413097231 */ /* 0x081fe200000400ff */
[----:B------:R-:W-:Y:S01]  /*2130*/  LOP3.LUT R47, R8, 0x300030, R47, 0xf8, !PT ;  /* 0x00300030082f7812 */ /* 0x000fe200078ef82f */
[-C--:B------:R-:W-:Y:S01]  /*2140*/  HFMA2 R8, R17, R4.reuse, RZ ;  /* 0x0000000411087231 */ /* 0x080fe200000000ff */
[----:B------:R-:W-:Y:S01]  /*2150*/  LOP3.LUT R44, R11, 0x300030, R10, 0xf8, !PT ;  /* 0x003000300b2c7812 */ /* 0x000fe200078ef80a */
[----:B------:R-:W-:Y:S02]  /*2160*/  HFMA2 R10, R21, R4, RZ ;  /* 0x00000004150a7231 */ /* 0x000fe400000000ff */
        /* <DEDUP_REMOVED lines=181> */
.L_x_2034:
        /* <DEDUP_REMOVED lines=272> */
.L_x_2035:
[----:B------:R-:W-:Y:S01]  /*3dc0*/  UIADD3 UR5, UPT, UPT, UR5, 0x20, URZ ;  /* 0x0000002005057890 */ /* 0x000fe2000fffe0ff */
[----:B-----5:R-:W-:Y:S01]  /*3dd0*/  MOV R5, UR16 ;  /* 0x0000001000057c02 */ /* 0x020fe20008000f00 */
        /* <DEDUP_REMOVED lines=8> */
.L_x_2033:
[----:B------:R-:W1:Y:S02]  /*3e60*/  LDCU UR10, c[0x0][0x3d8] ;  /* 0x00007b00ff0a77ac */ /* 0x000e640008000800 */
[----:B-1----:R-:W-:-:S04]  /*3e70*/  UISETP.LT.AND UP0, UPT, UR7, UR10, UPT ;  /* 0x0000000a0700728c */ /* 0x002fc8000bf01270 */
[----:B------:R-:W-:-:S04]  /*3e80*/  USEL UR10, UR7, UR10, UP0 ;  /* 0x0000000a070a7287 */ /* 0x000fc80008000000 */
[----:B------:R-:W-:-:S09]  /*3e90*/  UISETP.GT.AND UP0, UPT, UR10, UR5, UPT ;  /* 0x000000050a00728c */ /* 0x000fd2000bf04270 */
[----:B------:R-:W-:Y:S05]  /*3ea0*/  BRA.U !UP0, `(.L_x_2037) ;  /* 0x0000001d08cc7547 */ /* 0x000fea000b800000 */
[----:B------:R-:W1:Y:S01]  /*3eb0*/  LDCU.64 UR8, c[0x0][0x3b8] ;  /* 0x00007700ff0877ac */ /* 0x000e620008000a00 */
[----:B------:R-:W-:Y:S02]  /*3ec0*/  MOV R4, R2 ;  /* 0x0000000200047202 */ /* 0x000fe40000000f00 */
[----:B------:R-:W-:Y:S01]  /*3ed0*/  MOV R5, R3 ;  /* 0x0000000300057202 */ /* 0x000fe20000000f00 */
[----:B------:R-:W2:Y:S01]  /*3ee0*/  LDCU UR16, c[0x0][0x3ac] ;  /* 0x00007580ff1077ac */ /* 0x000ea20008000800 */
[----:B-1----:R-:W-:-:S04]  /*3ef0*/  UIMAD.WIDE.U32 UR8, UR5, 0x4, UR8 ;  /* 0x00000004050878a5 */ /* 0x002fc8000f8e0008 */
[----:B------:R-:W-:-:S04]  /*3f00*/  UIADD3 UR11, UP0, UPT, UR8, 0x2, URZ ;  /* 0x00000002080b7890 */ /* 0x000fc8000ff1e0ff */
[----:B------:R-:W-:Y:S02]  /*3f10*/  UIADD3.X UR8, UPT, UPT, URZ, UR9, URZ, UP0, !UPT ;  /* 0x00000009ff087290 */ /* 0x000fe400087fe4ff */
[----:B------:R-:W-:-:S04]  /*3f20*/  MOV R32, UR11 ;  /* 0x0000000b00207c02 */ /* 0x000fc80008000f00 */
[----:B--2---:R-:W-:-:S07]  /*3f30*/  MOV R33, UR8 ;  /* 0x0000000800217c02 */ /* 0x004fce0008000f00 */
.L_x_2039:
[----:B------:R-:W-:Y:S01]  /*3f40*/  ISETP.NE.AND P0, PT, R29, UR5, PT ;  /* 0x000000051d007c0c */ /* 0x000fe2000bf05270 */
[----:B-----5:R-:W5:-:S12]  /*3f50*/  LDG.E.128.CONSTANT R12, desc[UR14][R4.64] ;  /* 0x0000000e040c7981 */ /* 0x020f58000c1e9d00 */
[----:B------:R-:W-:Y:S01]  /*3f60*/  @!P0 LEA R16, R24, R1, 0x3 ;  /* 0x0000000118108211 */ /* 0x000fe200078e18ff */
[----:B------:R-:W2:Y:S05]  /*3f70*/  @!P0 LDG.E.U16.CONSTANT R6, desc[UR14][R32.64] ;  /* 0x0000000e20068981 */ /* 0x000eaa000c1e9500 */
[----:B------:R-:W3:Y:S01]  /*3f80*/  @!P0 LDL.64 R16, [R16+0x8] ;  /* 0x0000080010108983 */ /* 0x000ee20000100a00 */
[----:B------:R-:W-:Y:S01]  /*3f90*/  MOV R3, UR16 ;  /* 0x0000001000037c02 */ /* 0x000fe20008000f00 */
[----:B------:R-:W-:Y:S01]  /*3fa0*/  UISETP.GE.AND UP0, UPT, UR6, 0x1, UPT ;  /* 0x000000010600788c */ /* 0x000fe2000bf06270 */
[----:B------:R-:W-:-:S03]  /*3fb0*/  MOV R21, UR16 ;  /* 0x0000001000157c02 */ /* 0x000fc60008000f00 */
[----:B------:R-:W-:Y:S01]  /*3fc0*/  IMAD.WIDE R2, R3, 0x4, R4 ;  /* 0x0000000403027825 */ /* 0x000fe200078e0204 */
[----:B------:R-:W-:-:S04]  /*3fd0*/  @!P0 IADD3 R7, PT, PT, R24, 0x1, RZ ;  /* 0x0000000118078810 */ /* 0x000fc80007ffe0ff */
[----:B0-----:R0:W5:Y:S01]  /*3fe0*/  LDG.E.128.CONSTANT R8, desc[UR14][R2.64] ;  /* 0x0000000e02087981 */ /* 0x001162000c1e9d00 */
[----:B------:R-:W-:Y:S01]  /*3ff0*/  IMAD.WIDE R20, R21, 0x4, R2 ;  /* 0x0000000415147825 */ /* 0x000fe200078e0202 */
[----:B------:R-:W-:Y:S02]  /*4000*/  @!P0 MOV R24, R7 ;  /* 0x0000000700188202 */ /* 0x000fe40000000f00 */
[----:B0-----:R-:W-:Y:S02]  /*4010*/  MOV R2, R4 ;  /* 0x0000000400027202 */ /* 0x001fe40000000f00 */
[----:B------:R-:W-:Y:S02]  /*4020*/  MOV R3, R5 ;  /* 0x0000000500037202 */ /* 0x000fe40000000f00 */
[----:B--2---:R-:W-:Y:S02]  /*4030*/  @!P0 IADD3 R29, PT, PT, R6, UR5, RZ ;  /* 0x00000005061d8c10 */ /* 0x004fe4000fffe0ff */
[----:B---3--:R-:W-:-:S02]  /*4040*/  @!P0 PRMT R0, R16, 0x7610, R0 ;  /* 0x0000761010008816 */ /* 0x008fc40000000000 */
[----:B------:R-:W-:Y:S02]  /*4050*/  @!P0 PRMT R22, R17, 0x7610, R22 ;  /* 0x0000761011168816 */ /* 0x000fe40000000016 */
[----:B------:R-:W-:Y:S02]  /*4060*/  @!P0 PRMT R0, R0, 0x7610, R16 ;  /* 0x0000761000008816 */ /* 0x000fe40000000010 */
[----:B------:R-:W-:Y:S01]  /*4070*/  @!P0 PRMT R22, R22, 0x7610, R17 ;  /* 0x0000761016168816 */ /* 0x000fe20000000011 */
[----:B------:R-:W-:Y:S06]  /*4080*/  BRA.U !UP0, `(.L_x_2038) ;  /* 0x0000001d082c7547 */ /* 0x000fec000b800000 */
        /* <DEDUP_REMOVED lines=50> */
[----:B------:R-:W-:Y:S01]  /*43b0*/  MOV R35, 0x2400 ;  /* 0x0000240000237802 */ /* 0x000fe20000000f00 */
        /* <DEDUP_REMOVED lines=13> */
[----:B------:R-:W-:Y:S02]  /*4490*/  LOP3.LUT R74, R74, 0x64006400, RZ, 0xfc, !PT ;  /* 0x640064004a4a7812 */ /* 0x000fe400078efcff */
[--C-:B--2---:R-:W-:Y:S02]  /*44a0*/  SHF.R.U32.HI R18, RZ, 0xd, R5.reuse ;  /* 0x0000000dff127819 */ /* 0x104fe40000011605 */
[C---:B------:R-:W-:Y:S02]  /*44b0*/  LOP3.LUT R11, R5.reuse, 0x380038, RZ, 0xc0, !PT ;  /* 0x00380038050b7812 */ /* 0x040fe400078ec0ff */
        /* <DEDUP_REMOVED lines=24> */
[----:B------:R-:W-:Y:S01]  /*4640*/  LOP3.LUT R90, R13, 0x40004, R90, 0xf8, !PT ;  /* 0x000400040d5a7812 */ /* 0x000fe200078ef85a */
        /* <DEDUP_REMOVED lines=44> */
[----:B------:R-:W-:Y:S01]  /*4910*/  HFMA2 R54, R11, R42.H0_H0, -132, -132 ;  /* 0xd820d8200b367431 */ /* 0x000fe2000004002a */
[----:B------:R-:W-:Y:S01]  /*4920*/  LOP3.LUT R55, R10, 0x64006400, RZ, 0xfc, !PT ;  /* 0x640064000a377812 */ /* 0x000fe200078efcff */
[----:B------:R-:W1:Y:S01]  /*4930*/  LDS.128 R4, [UR4+0x10] ;  /* 0x00001004ff047984 */ /* 0x000e620008000c00 */
[----:B------:R-:W-:-:S02]  /*4940*/  LOP3.LUT R10, R93, 0x380038, RZ, 0xc0, !PT ;  /* 0x003800385d0a7812 */ /* 0x000fc400078ec0ff */
[----:B------:R-:W-:Y:S01]  /*4950*/  LOP3.LUT R8, R71, 0x1c001c0, RZ, 0xc0, !PT ;  /* 0x01c001c047087812 */ /* 0x000fe200078ec0ff */
[-C--:B------:R-:W-:Y:S01]  /*4960*/  HFMA2 R55, R55, R42.reuse.H0_H0, -132, -132 ;  /* 0xd820d82037377431 */ /* 0x080fe2000004002a */
        /* <DEDUP_REMOVED lines=37> */
[-C--:B------:R-:W-:Y:S01]  /*4bc0*/  HFMA2 R11, R77, R12.reuse, RZ.H0_H0 ;  /* 0x0000000c4d0b7231 */ /* 0x080fe200000400ff */
[----:B------:R-:W-:Y:S01]  /*4bd0*/  LOP3.LUT R69, R69, 0x64006400, RZ, 0xfc, !PT ;  /* 0x6400640045457812 */ /* 0x000fe200078efcff */
[-C--:B------:R-:W-:Y:S01]  /*4be0*/  HFMA2 R71, R75, R12.reuse, RZ ;  /* 0x0000000c4b477231 */ /* 0x080fe200000000ff */
[----:B------:R-:W-:Y:S01]  /*4bf0*/  LOP3.LUT R9, R9, 0x64006400, RZ, 0xfc, !PT ;  /* 0x6400640009097812 */ /* 0x000fe200078efcff */
[----:B------:R-:W-:-:S02]  /*4c00*/  HFMA2 R12, R73, R12, RZ.H0_H0 ;  /* 0x0000000c490c7231 */ /* 0x000fc400000400ff */
[-C--:B------:R-:W-:Y:S02]  /*4c10*/  HFMA2 R10, R72, R13.reuse, R10 ;  /* 0x0000000d480a7231 */ /* 0x080fe4000000000a */
        /* <DEDUP_REMOVED lines=14> */
[----:B------:R-:W0:Y:S01]  /*4d00*/  LDS.128 R8, [UR4+0x20] ;  /* 0x00002004ff087984 */ /* 0x000e220008000c00 */
        /* <DEDUP_REMOVED lines=40> */
[-C--:B------:R-:W-:Y:S01]  /*4f90*/  HFMA2 R95, R55, R8.reuse, R95 ;  /* 0x00000008375f7231 */ /* 0x080fe2000000005f */
[----:B------:R-:W-:Y:S01]  /*4fa0*/  LOP3.LUT R4, R87, 0x64006400, RZ, 0xfc, !PT ;  /* 0x6400640057047812 */ /* 0x000fe200078efcff */
[-C--:B------:R-:W-:Y:S01]  /*4fb0*/  HFMA2 R96, R53, R8.reuse, R96 ;  /* 0x0000000835607231 */ /* 0x080fe20000000060 */
[----:B------:R-:W-:Y:S01]  /*4fc0*/  LOP3.LUT R5, R89, 0x64006400, RZ, 0xfc, !PT ;  /* 0x6400640059057812 */ /* 0x000fe200078efcff */
[----:B------:R-:W-:Y:S01]  /*4fd0*/  HFMA2 R7, R51, R8, R7 ;  /* 0x0000000833077231 */ /* 0x000fe20000000007 */
        /* <DEDUP_REMOVED lines=18> */
[----:B------:R-:W-:Y:S02]  /*5100*/  HFMA2 R7, R83, R10, R7 ;  /* 0x0000000a53077231 */ /* 0x000fe40000000007 */
        /* <DEDUP_REMOVED lines=8> */
[-C--:B-1----:R-:W-:Y:S02]  /*5190*/  HFMA2 R6, R97, R12.reuse, R6 ;  /* 0x0000000c61067231 */ /* 0x082fe40000000006 */
[----:B------:R-:W-:Y:S01]  /*51a0*/  HFMA2 R7, R50, R11, R7 ;  /* 0x0000000b32077231 */ /* 0x000fe20000000007 */
[----:B------:R-:W-:Y:S01]  /*51b0*/  LOP3.LUT R19, R19, 0x64006400, RZ, 0xfc, !PT ;  /* 0x6400640013137812 */ /* 0x000fe200078efcff */
[----:B------:R-:W-:Y:S02]  /*51c0*/  HADD2 R91, R4, -1028, -1028 ;  /* 0xe404e404045b7430 */ /* 0x000fe40000000000 */
[-C--:B------:R-:W-:Y:S02]  /*51d0*/  HFMA2 R96, R93, R12.reuse, R96 ;  /* 0x0000000c5d607231 */ /* 0x080fe40000000060 */
[-C--:B------:R-:W-:Y:S02]  /*51e0*/  HFMA2 R5, R95, R12.reuse, R5 ;  /* 0x0000000c5f057231 */ /* 0x080fe40000000005 */
[----:B------:R-:W-:-:S02]  /*51f0*/  HFMA2 R12, R91, R12, R7 ;  /* 0x0000000c5b0c7231 */ /* 0x000fc40000000007 */
[-C--:B------:R-:W-:Y:S02]  /*5200*/  HFMA2 R7, R48, R13.reuse, R6 ;  /* 0x0000000d30077231 */ /* 0x080fe40000000006 */
[-C--:B------:R-:W-:Y:S02]  /*5210*/  HFMA2 R5, R46, R13.reuse, R5 ;  /* 0x0000000d2e057231 */ /* 0x080fe40000000005 */
        /* <DEDUP_REMOVED lines=178> */
.L_x_2038:
        /* <DEDUP_REMOVED lines=10> */
.L_x_2037:
[----:B------:R-:W1:Y:S02]  /*5de0*/  LDCU UR8, c[0x0][0x3dc] ;  /* 0x00007b80ff0877ac */ /* 0x000e640008000800 */
[----:B-1----:R-:W-:-:S04]  /*5df0*/  UISETP.LT.AND UP0, UPT, UR7, UR8, UPT ;  /* 0x000000080700728c */ /* 0x002fc8000bf01270 */
[----:B------:R-:W-:-:S04]  /*5e00*/  USEL UR7, UR7, UR8, UP0 ;  /* 0x0000000807077287 */ /* 0x000fc80008000000 */
[----:B------:R-:W-:-:S09]  /*5e10*/  UISETP.GT.AND UP0, UPT, UR7, UR5, UPT ;  /* 0x000000050700728c */ /* 0x000fd2000bf04270 */
[----:B------:R-:W-:Y:S05]  /*5e20*/  BRA.U !UP0, `(.L_x_2040) ;  /* 0x0000001108247547 */ /* 0x000fea000b800000 */
[----:B------:R-:W1:Y:S01]  /*5e30*/  LDCU.64 UR8, c[0x0][0x3b8] ;  /* 0x00007700ff0877ac */ /* 0x000e620008000a00 */
[----:B------:R-:W2:Y:S01]  /*5e40*/  LDCU UR16, c[0x0][0x3ac] ;  /* 0x00007580ff1077ac */ /* 0x000ea20008000800 */
[----:B------:R-:W-:Y:S02]  /*5e50*/  UIADD3 UR4, UPT, UPT, UR4, 0x90, URZ ;  /* 0x0000009004047890 */ /* 0x000fe4000fffe0ff */
[----:B-1----:R-:W-:-:S04]  /*5e60*/  UIMAD.WIDE.U32 UR8, UR5, 0x4, UR8 ;  /* 0x00000004050878a5 */ /* 0x002fc8000f8e0008 */
[----:B------:R-:W-:-:S04]  /*5e70*/  UIADD3 UR10, UP0, UPT, UR8, 0x2, URZ ;  /* 0x00000002080a7890 */ /* 0x000fc8000ff1e0ff */
[----:B------:R-:W-:Y:S02]  /*5e80*/  UIADD3.X UR8, UPT, UPT, URZ, UR9, URZ, UP0, !UPT ;  /* 0x00000009ff087290 */ /* 0x000fe400087fe4ff */
[----:B-----5:R-:W-:-:S04]  /*5e90*/  MOV R12, UR10 ;  /* 0x0000000a000c7c02 */ /* 0x020fc80008000f00 */
[----:B--2---:R-:W-:-:S07]  /*5ea0*/  MOV R13, UR8 ;  /* 0x00000008000d7c02 */ /* 0x004fce0008000f00 */
.L_x_2042:
[----:B------:R-:W-:-:S13]  /*5eb0*/  ISETP.NE.AND P0, PT, R29, UR5, PT ;  /* 0x000000051d007c0c */ /* 0x000fda000bf05270 */
[C---:B------:R-:W-:Y:S01]  /*5ec0*/  @!P0 LEA R6, R24.reuse, R1, 0x3 ;  /* 0x0000000118068211 */ /* 0x040fe200078e18ff */
[----:B------:R-:W2:Y:S05]  /*5ed0*/  @!P0 LDG.E.U16.CONSTANT R4, desc[UR14][R12.64] ;  /* 0x0000000e0c048981 */ /* 0x000eaa000c1e9500 */
[----:B------:R-:W3:Y:S01]  /*5ee0*/  @!P0 LDL.64 R6, [R6+0x8] ;  /* 0x0000080006068983 */ /* 0x000ee20000100a00 */
[----:B------:R-:W-:Y:S01]  /*5ef0*/  UISETP.GE.AND UP0, UPT, UR6, 0x1, UPT ;  /* 0x000000010600788c */ /* 0x000fe2000bf06270 */
[----:B------:R-:W-:-:S04]  /*5f00*/  @!P0 IADD3 R5, PT, PT, R24, 0x1, RZ ;  /* 0x0000000118058810 */ /* 0x000fc80007ffe0ff */
[----:B------:R-:W-:Y:S02]  /*5f10*/  @!P0 MOV R24, R5 ;  /* 0x0000000500188202 */ /* 0x000fe40000000f00 */
[----:B--2---:R-:W-:Y:S02]  /*5f20*/  @!P0 IADD3 R29, PT, PT, R4, UR5, RZ ;  /* 0x00000005041d8c10 */ /* 0x004fe4000fffe0ff */
[----:B---3--:R-:W-:Y:S02]  /*5f30*/  @!P0 PRMT R0, R6, 0x7610, R0 ;  /* 0x0000761006008816 */ /* 0x008fe40000000000 */
[----:B------:R-:W-:Y:S02]  /*5f40*/  @!P0 PRMT R22, R7, 0x7610, R22 ;  /* 0x0000761007168816 */ /* 0x000fe40000000016 */
[----:B------:R-:W-:Y:S02]  /*5f50*/  @!P0 PRMT R0, R0, 0x7610, R6 ;  /* 0x0000761000008816 */ /* 0x000fe40000000006 */
[----:B------:R-:W-:Y:S01]  /*5f60*/  @!P0 PRMT R22, R22, 0x7610, R7 ;  /* 0x0000761016168816 */ /* 0x000fe20000000007 */
[----:B------:R-:W-:Y:S06]  /*5f70*/  BRA.U !UP0, `(.L_x_2041) ;  /* 0x0000000d08b07547 */ /* 0x000fec000b800000 */
[----:B------:R-:W0:Y:S01]  /*5f80*/  LDG.E.128.CONSTANT R4, desc[UR14][R2.64] ;  /* 0x0000000e02047981 */ /* 0x000e22000c1e9d00 */
[----:B------:R-:W-:Y:S01]  /*5f90*/  HFMA2 R38, -RZ, RZ, 0, 0.25 ;  /* 0x00003400ff267431 */ /* 0x000fe200000001ff */
[----:B------:R-:W-:Y:S01]  /*5fa0*/  MOV R46, 0x2c00 ;  /* 0x00002c00002e7802 */ /* 0x000fe20000000f00 */
[----:B------:R-:W-:Y:S01]  /*5fb0*/  HFMA2 R58, -RZ, RZ, 0, 0.015625 ;  /* 0x00002400ff3a7431 */ /* 0x000fe200000001ff */
[----:B------:R-:W-:Y:S02]  /*5fc0*/  UISETP.NE.AND UP0, UPT, UR6, 0x1, UPT ;  /* 0x000000010600788c */ /* 0x000fe4000bf05270 */
[----:B------:R-:W-:Y:S02]  /*5fd0*/  PRMT R38, R38, 0x5410, R38 ;  /* 0x0000541026267816 */ /* 0x000fe40000000026 */
[----:B------:R-:W-:Y:S02]  /*5fe0*/  PRMT R58, R58, 0x5410, R58 ;  /* 0x000054103a3a7816 */ /* 0x000fe4000000003a */
[----:B0-----:R-:W-:-:S02]  /*5ff0*/  LOP3.LUT R8, R4, 0xc000c, RZ, 0xc0, !PT ;  /* 0x000c000c04087812 */ /* 0x001fc400078ec0ff */
        /* <DEDUP_REMOVED lines=228> */
.L_x_2041:
        /* <DEDUP_REMOVED lines=8> */
.L_x_2040:
[----:B------:R-:W-:-:S13]  /*6ec0*/  ISETP.LT.AND P0, PT, RZ, UR6, PT ;  /* 0x00000006ff007c0c */ /* 0x000fda000bf01270 */
[----:B------:R-:W-:Y:S05]  /*6ed0*/  @!P0 EXIT ;  /* 0x000000000000894d */ /* 0x000fea0003800000 */
[----:B------:R-:W1:Y:S01]  /*6ee0*/  LDC.64 R4, c[0x0][0x3a0] ;  /* 0x0000e800ff047b82 */ /* 0x000e620000000a00 */
[----:B------:R-:W-:-:S05]  /*6ef0*/  MOV R0, UR18 ;  /* 0x0000001200007c02 */ /* 0x000fca0008000f00 */
        /* <DEDUP_REMOVED lines=9> */
.L_x_2046:
[----:B------:R-:W1:Y:S02]  /*6f90*/  LDS R2, [R0] ;  /* 0x0000000000027984 */ /* 0x000e640000000800 */
[----:B-1----:R-:W-:-:S05]  /*6fa0*/  HADD2 R3, R2, R31 ;  /* 0x0000001f02037230 */ /* 0x002fca0000000000 */
[----:B------:R-:W1:Y:S02]  /*6fb0*/  ATOMS.CAST.SPIN P0, [R0], R2, R3 ;  /* 0x000000020000758d */ /* 0x000e640001800003 */
[----:B-1----:R-:W-:Y:S05]  /*6fc0*/  @!P0 BRA `(.L_x_2046) ;  /* 0xfffffffc00f08947 */ /* 0x002fea000383ffff */
[----:B------:R-:W-:Y:S05]  /*6fd0*/  BRA `(.L_x_2044) ;  /* 0x00000000000c7947 */ /* 0x000fea0003800000 */
.L_x_2045:
[----:B------:R-:W2:Y:S02]  /*6fe0*/  LD.E R0, desc[UR14][R4.64] ;  /* 0x0000000e04007980 */ /* 0x000ea4000c101900 */
[----:B--2---:R-:W-:-:S05]  /*6ff0*/  IADD3 R3, PT, PT, R31, R0, RZ ;  /* 0x000000001f037210 */ /* 0x004fca0007ffe0ff */
[----:B------:R1:W-:Y:S02]  /*7000*/  ST.E desc[UR14][R4.64], R3 ;  /* 0x0000000304007985 */ /* 0x0003e4000c10190e */
.L_x_2044:
[----:B------:R-:W-:Y:S05]  /*7010*/  BSYNC.RECONVERGENT B0 ;  /* 0x0000000000007941 */ /* 0x000fea0003800200 */
.L_x_2043:
[----:B------:R2:W-:Y:S01]  /*7020*/  ATOM.E.ADD.F16x2.RN.STRONG.GPU P0, RZ, desc[UR14][R4.64+0x4], R30 ;  /* 0x8000041e04ff79a2 */ /* 0x0005e2000c10e10e */
[----:B------:R-:W-:Y:S04]  /*7030*/  BSSY.RECONVERGENT B0, `(.L_x_2047) ;  /* 0x000000e000007945 */ /* 0x000fe80003800200 */
[----:B--2---:R-:W-:Y:S05]  /*7040*/  @P0 BRA `(.L_x_2048) ;  /* 0x0000000000300947 */ /* 0x004fea0003800000 */
[----:B------:R-:W2:Y:S02]  /*7050*/  QSPC.E.S P0, RZ, [R4+0x4] ;  /* 0x0000040004ff73aa */ /* 0x000ea40000000500 */
[----:B--2---:R-:W-:Y:S05]  /*7060*/  @!P0 BRA `(.L_x_2049) ;  /* 0x00000000001c8947 */ /* 0x004fea0003800000 */
[----:B------:R-:W-:-:S04]  /*7070*/  MOV R2, R4 ;  /* 0x0000000400027202 */ /* 0x000fc80000000f00 */
[----:B------:R-:W-:-:S07]  /*7080*/  MOV R0, R2 ;  /* 0x0000000200007202 */ /* 0x000fce0000000f00 */
.L_x_2050:
[----:B------:R-:W1:Y:S02]  /*7090*/  LDS R2, [R0+0x4] ;  /* 0x0000040000027984 */ /* 0x000e640000000800 */
[----:B-1----:R-:W-:-:S05]  /*70a0*/  HFMA2 R3, R2, 1, 1, R30 ;  /* 0x3c003c0002037831 */ /* 0x002fca000000001e */
[----:B------:R-:W1:Y:S02]  /*70b0*/  ATOMS.CAST.SPIN P0, [R0+0x4], R2, R3 ;  /* 0x000004020000758d */ /* 0x000e640001800003 */
[----:B-1----:R-:W-:Y:S05]  /*70c0*/  @!P0 BRA `(.L_x_2050) ;  /* 0xfffffffc00f08947 */ /* 0x002fea000383ffff */
[----:B------:R-:W-:Y:S05]  /*70d0*/  BRA `(.L_x_2048) ;  /* 0x00000000000c7947 */ /* 0x000fea0003800000 */
.L_x_2049:
[----:B------:R-:W1:Y:S02]  /*70e0*/  LD.E R0, desc[UR14][R4.64+0x4] ;  /* 0x0000040e04007980 */ /* 0x000e64000c101900 */
[----:B-1----:R-:W-:-:S05]  /*70f0*/  IADD3 R3, PT, PT, R30, R0, RZ ;  /* 0x000000001e037210 */ /* 0x002fca0007ffe0ff */
[----:B------:R2:W-:Y:S02]  /*7100*/  ST.E desc[UR14][R4.64+0x4], R3 ;  /* 0x0000040304007985 */ /* 0x0005e4000c10190e */
.L_x_2048:
[----:B------:R-:W-:Y:S05]  /*7110*/  BSYNC.RECONVERGENT B0 ;  /* 0x0000000000007941 */ /* 0x000fea0003800200 */
.L_x_2047:
        /* <DEDUP_REMOVED lines=12> */
.L_x_2054:
[----:B------:R-:W1:Y:S02]  /*71e0*/  LDS R2, [R0] ;  /* 0x0000000000027984 */ /* 0x000e640000000800 */
[----:B-1----:R-:W-:-:S05]  /*71f0*/  HADD2 R3, R2, R25 ;  /* 0x0000001902037230 */ /* 0x002fca0000000000 */
[----:B------:R-:W1:Y:S02]  /*7200*/  ATOMS.CAST.SPIN P0, [R0], R2, R3 ;  /* 0x000000020000758d */ /* 0x000e640001800003 */
[----:B-1----:R-:W-:Y:S05]  /*7210*/  @!P0 BRA `(.L_x_2054) ;  /* 0xfffffffc00f08947 */ /* 0x002fea000383ffff */
[----:B------:R-:W-:Y:S05]  /*7220*/  BRA `(.L_x_2052) ;  /* 0x00000000000c7947 */ /* 0x000fea0003800000 */
.L_x_2053:
[----:B------:R-:W2:Y:S02]  /*7230*/  LD.E R0, desc[UR14][R4.64] ;  /* 0x0000000e04007980 */ /* 0x000ea4000c101900 */
[----:B--2---:R-:W-:-:S05]  /*7240*/  IADD3 R3, PT, PT, R25, R0, RZ ;  /* 0x0000000019037210 */ /* 0x004fca0007ffe0ff */
[----:B------:R1:W-:Y:S02]  /*7250*/  ST.E desc[UR14][R4.64], R3 ;  /* 0x0000000304007985 */ /* 0x0003e4000c10190e */
.L_x_2052:
[----:B------:R-:W-:Y:S05]  /*7260*/  BSYNC.RECONVERGENT B0 ;  /* 0x0000000000007941 */ /* 0x000fea0003800200 */
.L_x_2051:
[----:B------:R2:W-:Y:S01]  /*7270*/  ATOM.E.ADD.F16x2.RN.STRONG.GPU P0, RZ, desc[UR14][R4.64+0x4], R26 ;  /* 0x8000041a04ff79a2 */ /* 0x0005e2000c10e10e */
[----:B------:R-:W-:Y:S04]  /*7280*/  BSSY.RECONVERGENT B0, `(.L_x_2055) ;  /* 0x000000e000007945 */ /* 0x000fe80003800200 */
[----:B--2---:R-:W-:Y:S05]  /*7290*/  @P0 BRA `(.L_x_2056) ;  /* 0x0000000000300947 */ /* 0x004fea0003800000 */
[----:B------:R-:W2:Y:S02]  /*72a0*/  QSPC.E.S P0, RZ, [R4+0x4] ;  /* 0x0000040004ff73aa */ /* 0x000ea40000000500 */
[----:B--2---:R-:W-:Y:S05]  /*72b0*/  @!P0 BRA `(.L_x_2057) ;  /* 0x00000000001c8947 */ /* 0x004fea0003800000 */
[----:B------:R-:W-:-:S04]  /*72c0*/  MOV R2, R4 ;  /* 0x0000000400027202 */ /* 0x000fc80000000f00 */
[----:B------:R-:W-:-:S07]  /*72d0*/  MOV R0, R2 ;  /* 0x0000000200007202 */ /* 0x000fce0000000f00 */
.L_x_2058:
[----:B------:R-:W1:Y:S02]  /*72e0*/  LDS R2, [R0+0x4] ;  /* 0x0000040000027984 */ /* 0x000e640000000800 */
[----:B-1----:R-:W-:-:S05]  /*72f0*/  HFMA2 R3, R2, 1, 1, R26 ;  /* 0x3c003c0002037831 */ /* 0x002fca000000001a */
[----:B------:R-:W1:Y:S02]  /*7300*/  ATOMS.CAST.SPIN P0, [R0+0x4], R2, R3 ;  /* 0x000004020000758d */ /* 0x000e640001800003 */
[----:B-1----:R-:W-:Y:S05]  /*7310*/  @!P0 BRA `(.L_x_2058) ;  /* 0xfffffffc00f08947 */ /* 0x002fea000383ffff */
[----:B------:R-:W-:Y:S05]  /*7320*/  BRA `(.L_x_2056) ;  /* 0x00000000000c7947 */ /* 0x000fea0003800000 */
.L_x_2057:
[----:B------:R-:W1:Y:S02]  /*7330*/  LD.E R0, desc[UR14][R4.64+0x4] ;  /* 0x0000040e04007980 */ /* 0x000e64000c101900 */
[----:B-1----:R-:W-:-:S05]  /*7340*/  IADD3 R3, PT, PT, R26, R0, RZ ;  /* 0x000000001a037210 */ /* 0x002fca0007ffe0ff */
[----:B------:R2:W-:Y:S02]  /*7350*/  ST.E desc[UR14][R4.64+0x4], R3 ;  /* 0x0000040304007985 */ /* 0x0005e4000c10190e */
.L_x_2056:
[----:B------:R-:W-:Y:S05]  /*7360*/  BSYNC.RECONVERGENT B0 ;  /* 0x0000000000007941 */ /* 0x000fea0003800200 */
.L_x_2055:
        /* <DEDUP_REMOVED lines=12> */
.L_x_2062:
[----:B------:R-:W1:Y:S02]  /*7430*/  LDS R2, [R0] ;  /* 0x0000000000027984 */ /* 0x000e640000000800 */
[----:B-1----:R-:W-:-:S05]  /*7440*/  HADD2 R3, R2, R27 ;  /* 0x0000001b02037230 */ /* 0x002fca0000000000 */
[----:B------:R-:W1:Y:S02]  /*7450*/  ATOMS.CAST.SPIN P0, [R0], R2, R3 ;  /* 0x000000020000758d */ /* 0x000e640001800003 */
[----:B-1----:R-:W-:Y:S05]  /*7460*/  @!P0 BRA `(.L_x_2062) ;  /* 0xfffffffc00f08947 */ /* 0x002fea000383ffff */
[----:B------:R-:W-:Y:S05]  /*7470*/  BRA `(.L_x_2060) ;  /* 0x00000000000c7947 */ /* 0x000fea0003800000 */
.L_x_2061:
[----:B------:R-:W2:Y:S02]  /*7480*/  LD.E R0, desc[UR14][R4.64] ;  /* 0x0000000e04007980 */ /* 0x000ea4000c101900 */
[----:B--2---:R-:W-:-:S05]  /*7490*/  IADD3 R3, PT, PT, R27, R0, RZ ;  /* 0x000000001b037210 */ /* 0x004fca0007ffe0ff */
[----:B------:R1:W-:Y:S02]  /*74a0*/  ST.E desc[UR14][R4.64], R3 ;  /* 0x0000000304007985 */ /* 0x0003e4000c10190e */
.L_x_2060:
[----:B------:R-:W-:Y:S05]  /*74b0*/  BSYNC.RECONVERGENT B0 ;  /* 0x0000000000007941 */ /* 0x000fea0003800200 */
.L_x_2059:
[----:B------:R2:W-:Y:S02]  /*74c0*/  ATOM.E.ADD.F16x2.RN.STRONG.GPU P0, RZ, desc[UR14][R4.64+0x4], R28 ;  /* 0x8000041c04ff79a2 */ /* 0x0005e4000c10e10e */
[----:B--2---:R-:W-:Y:S05]  /*74d0*/  @P0 EXIT ;  /* 0x000000000000094d */ /* 0x004fea0003800000 */
[----:B------:R-:W2:Y:S02]  /*74e0*/  QSPC.E.S P0, RZ, [R4+0x4] ;  /* 0x0000040004ff73aa */ /* 0x000ea40000000500 */
[----:B--2---:R-:W-:Y:S05]  /*74f0*/  @!P0 BRA `(.L_x_2063) ;  /* 0x00000000001c8947 */ /* 0x004fea0003800000 */
[----:B------:R-:W-:-:S04]  /*7500*/  MOV R2, R4 ;  /* 0x0000000400027202 */ /* 0x000fc80000000f00 */
[----:B------:R-:W-:-:S07]  /*7510*/  MOV R0, R2 ;  /* 0x0000000200007202 */ /* 0x000fce0000000f00 */
.L_x_2064:
[----:B------:R-:W1:Y:S02]  /*7520*/  LDS R2, [R0+0x4] ;  /* 0x0000040000027984 */ /* 0x000e640000000800 */
[----:B-1----:R-:W-:-:S05]  /*7530*/  HFMA2 R3, R2, 1, 1, R28 ;  /* 0x3c003c0002037831 */ /* 0x002fca000000001c */
[----:B------:R-:W1:Y:S02]  /*7540*/  ATOMS.CAST.SPIN P0, [R0+0x4], R2, R3 ;  /* 0x000004020000758d */ /* 0x000e640001800003 */
[----:B-1----:R-:W-:Y:S05]  /*7550*/  @!P0 BRA `(.L_x_2064) ;  /* 0xfffffffc00f08947 */ /* 0x002fea000383ffff */
[----:B------:R-:W-:Y:S05]  /*7560*/  EXIT ;  /* 0x000000000000794d */ /* 0x000fea0003800000 */
.L_x_2063:
[----:B------:R-:W1:Y:S02]  /*7570*/  LD.E R0, desc[UR14][R4.64+0x4] ;  /* 0x0000040e04007980 */ /* 0x000e64000c101900 */
[----:B-1----:R-:W-:-:S05]  /*7580*/  IADD3 R3, PT, PT, R28, R0, RZ ;  /* 0x000000001c037210 */ /* 0x002fca0007ffe0ff */
[----:B------:R-:W-:Y:S01]  /*7590*/  ST.E desc[UR14][R4.64+0x4], R3 ;  /* 0x0000040304007985 */ /* 0x000fe2000c10190e */
[----:B------:R-:W-:Y:S05]  /*75a0*/  EXIT ;  /* 0x000000000000794d */ /* 0x000fea0003800000 */
.L_x_2065:
        /* <DEDUP_REMOVED lines=13> */
.L_x_4501:


//--------------------- .text._Z23gemm_half_q_half_kernelILi3ELi128ELb0ELb0ELi64EEvPK6__halfPKjS4_S2_PS0_iiiiPKtS7_iiiiiibS2_i --------------------------
	.section	.text._Z23gemm_half_q_half_kernelILi3ELi128ELb0ELb0ELi64EEvPK6__halfPKjS4_S2_PS0_iiiiPKtS7_iiiiiibS2_i,"ax",@progbits
	.align	128
        .global         _Z23gemm_half_q_half_kernelILi3ELi128ELb0ELb0ELi64EEvPK6__halfPKjS4_S2_PS0_iiiiPKtS7_iiiiiibS2_i
        .type           _Z23gemm_half_q_half_kernelILi3ELi128ELb0ELb0ELi64EEvPK6__halfPKjS4_S2_PS0_iiiiPKtS7_iiiiiibS2_i,@function
        .size           _Z23gemm_half_q_half_kernelILi3ELi128ELb0ELb0ELi64EEvPK6__halfPKjS4_S2_PS0_iiiiPKtS7_iiiiiibS2_i,(.L_x_4502 - _Z23gemm_half_q_half_kernelILi3ELi128ELb0ELb0ELi64EEvPK6__halfPKjS4_S2_PS0_iiiiPKtS7_iiiiiibS2_i)
        .other          _Z23gemm_half_q_half_kernelILi3ELi128ELb0ELb0ELi64EEvPK6__halfPKjS4_S2_PS0_iiiiPKtS7_iiiiiibS2_i,@"STO_CUDA_ENTRY STV_DEFAULT"
_Z23gemm_half_q_half_kernelILi3ELi128ELb0ELb0ELi64EEvPK6__halfPKjS4_S2_PS0_iiiiPKtS7_iiiiiibS2_i:
.text._Z23gemm_half_q_half_kernelILi3ELi128ELb0ELb0ELi64EEvPK6__halfPKjS4_S2_PS0_iiiiPKtS7_iiiiiibS2_i:
        /* <DEDUP_REMOVED lines=56> */
.L_x_2071:
        /* <DEDUP_REMOVED lines=32> */
.L_x_2070:
        /* <DEDUP_REMOVED lines=20> */
.L_x_2072:
[----:B------:R-:W-:-:S13]  /*06c0*/  ISETP.EQ.AND P1, PT, RZ, UR5, PT ;  /* 0x00000005ff007c0c */ /* 0x000fda000bf22270 */
[----:B------:R-:W-:Y:S05]  /*06d0*/  @!P0 BRA P1, `(.L_x_2067) ;  /* 0x00000004007c8947 */ /* 0x000fea0000800000 */
.L_x_2069:
        /* <DEDUP_REMOVED lines=12> */
.L_x_2068:
        /* <DEDUP_REMOVED lines=17> */
.L_x_2075:
        /* <DEDUP_REMOVED lines=32> */
.L_x_2074:
        /* <DEDUP_REMOVED lines=21> */
.L_x_2076:
[----:B------:R-:W-:-:S09]  /*0c00*/  UISETP.NE.OR UP0, UPT, UR5, URZ, UP0 ;  /* 0x000000ff0500728c */ /* 0x000fd20008705670 */
[----:B------:R-:W-:Y:S05]  /*0c10*/  BRA.U !UP0, `(.L_x_2067) ;  /* 0x00000001082c7547 */ /* 0x000fea000b800000 */
.L_x_2073:
        /* <DEDUP_REMOVED lines=11> */
.L_x_2067:
[----:B------:R-:W-:Y:S05]  /*0cd0*/  BSYNC.RECONVERGENT B0 ;  /* 0x0000000000007941 */ /* 0x000fea0003800200 */
.L_x_2066:
        /* <DEDUP_REMOVED lines=23> */
.L_x_2080:
        /* <DEDUP_REMOVED lines=15> */
.L_x_2079:
        /* <DEDUP_REMOVED lines=12> */
.L_x_2081:
[----:B------:R-:W-:-:S09]  /*1000*/  UISETP.NE.OR UP0, UPT, UR6, URZ, UP0 ;  /* 0x000000ff0600728c */ /* 0x000fd20008705670 */
[----:B------:R-:W-:Y:S05]  /*1010*/  BRA.U !UP0, `(.L_x_2077) ;  /* 0x00000001081c7547 */ /* 0x000fea000b800000 */
.L_x_2078:
[----:B012---:R-:W0:Y:S02]  /*1020*/  LDC.64 R4, c[0x0][0x3a0] ;  /* 0x0000e800ff047b82 */ /* 0x007e240000000a00 */
.L_x_2082:
[C---:B0-----:R-:W-:Y:S01]  /*1030*/  IMAD.WIDE R6, R15.reuse, 0x2, R4 ;  /* 0x000000020f067825 */ /* 0x041fe200078e0204 */
[----:B------:R-:W-:Y:S01]  /*1040*/  UIADD3 UR6, UPT, UPT, UR6, 0x1, URZ ;  /* 0x0000000106067890 */ /* 0x000fe2000fffe0ff */
[----:B------:R-:W-:-:S03]  /*1050*/  IADD3 R15, PT, PT, R15, UR15, RZ ;  /* 0x0000000f0f0f7c10 */ /* 0x000fc6000fffe0ff */
[----:B------:R3:W-:Y:S01]  /*1060*/  STG.E.64 desc[UR20][R6.64], RZ ;  /* 0x000000ff06007986 */ /* 0x0007e2000c101b14 */
[----:B------:R-:W-:-:S09]  /*1070*/  UISETP.NE.AND UP0, UPT, UR6, URZ, UPT ;  /* 0x000000ff0600728c */ /* 0x000fd2000bf05270 */
[----:B---3--:R-:W-:Y:S05]  /*1080*/  BRA.U UP0, `(.L_x_2082) ;  /* 0xfffffffd00e87547 */ /* 0x008fea000b83ffff */
.L_x_2077:
[----:B------:R-:W3:Y:S01]  /*1090*/  LDCU UR16, c[0x0][0x3c8] ;  /* 0x00007900ff1077ac */ /* 0x000ee20008000800 */
[----:B------:R-:W-:Y:S01]  /*10a0*/  ISETP.LE.AND P0, PT, R0, UR9, PT ;  /* 0x0000000900007c0c */ /* 0x000fe2000bf03270 */
[----:B------:R-:W4:Y:S01]  /*10b0*/  LDCU UR27, c[0x0][0x3cc] ;  /* 0x00007980ff1b77ac */ /* 0x000f220008000800 */
[----:B------:R-:W0:Y:S01]  /*10c0*/  LDCU UR28, c[0x0][0x3d0] ;  /* 0x00007a00ff1c77ac */ /* 0x000e220008000800 */
[----:B------:R-:W1:Y:S01]  /*10d0*/  LDCU UR29, c[0x0][0x3d4] ;  /* 0x00007a80ff1d77ac */ /* 0x000e620008000800 */
[----:B------:R-:W2:Y:S01]  /*10e0*/  LDCU UR30, c[0x0][0x3d8] ;  /* 0x00007b00ff1e77ac */ /* 0x000ea20008000800 */
[----:B---3--:R-:W-:Y:S01]  /*10f0*/  UISETP.LT.AND UP0, UPT, UR9, UR16, UPT ;  /* 0x000000100900728c */ /* 0x008fe2000bf01270 */
[----:B------:R-:W3:Y:S03]  /*1100*/  LDCU.64 UR10, c[0x0][0x3b8] ;  /* 0x00007700ff0a77ac */ /* 0x000ee60008000a00 */
[----:B------:R-:W-:-:S02]  /*1110*/  USEL UR4, UR9, UR16, UP0 ;  /* 0x0000001009047287 */ /* 0x000fc40008000000 */
[----:B------:R-:W-:Y:S02]  /*1120*/  USHF.L.U32 UR12, UR25, 0x7, URZ ;  /* 0x00000007190c7899 */ /* 0x000fe400080006ff */
[----:B------:R-:W-:Y:S02]  /*1130*/  USHF.R.S32.HI UR5, URZ, 0x1f, UR4 ;  /* 0x0000001fff057899 */ /* 0x000fe40008011404 */
[----:B----4-:R-:W-:Y:S02]  /*1140*/  UISETP.GT.AND UP0, UPT, UR9, UR27, UPT ;  /* 0x0000001b0900728c */ /* 0x010fe4000bf04270 */
[----:B------:R-:W-:Y:S02]  /*1150*/  ULEA.HI UR5, UR5, UR4, URZ, 0x5 ;  /* 0x0000000405057291 */ /* 0x000fe4000f8f28ff */
[----:B0-----:R-:W-:Y:S02]  /*1160*/  UISETP.GT.AND UP1, UPT, UR9, UR28, UPT ;  /* 0x0000001c0900728c */ /* 0x001fe4000bf24270 */
[----:B------:R-:W-:-:S02]  /*1170*/  USHF.R.S32.HI UR22, URZ, 0x5, UR5 ;  /* 0x00000005ff167899 */ /* 0x000fc40008011405 */
[----:B-1----:R-:W-:Y:S02]  /*1180*/  UISETP.GT.AND UP2, UPT, UR9, UR29, UPT ;  /* 0x0000001d0900728c */ /* 0x002fe4000bf44270 */
[----:B--2---:R-:W-:Y:S01]  /*1190*/  UISETP.GT.AND UP3, UPT, UR9, UR30, UPT ;  /* 0x0000001e0900728c */ /* 0x004fe2000bf64270 */
[----:B------:R-:W-:Y:S01]  /*11a0*/  UMOV UR5, URZ ;  /* 0x000000ff00057c82 */ /* 0x000fe20008000000 */
[----:B------:R-:W-:Y:S01]  /*11b0*/  UMOV UR6, URZ ;  /* 0x000000ff00067c82 */ /* 0x000fe20008000000 */
[----:B---3--:R-:W-:Y:S01]  /*11c0*/  UIMAD.WIDE.U32 UR12, UR12, 0x2, UR10 ;  /* 0x000000020c0c78a5 */ /* 0x008fe2000f8e000a */
        /* <DEDUP_REMOVED lines=14> */
.L_x_2084:
        /* <DEDUP_REMOVED lines=10> */
[----:B------:R0:W2:Y:S03]  /*1350*/  LDG.E.U16.CONSTANT R10, desc[UR20][R10.64] ;  /* 0x000000140a0a7981 */ /* 0x0000a6000c1e9500 */
[----:B------:R-:W-:Y:S02]  /*1360*/  MOV R12, UR18 ;  /* 0x00000012000c7c02 */ /* 0x000fe40008000f00 */
[----:B------:R-:W-:-:S05]  /*1370*/  MOV R13, UR19 ;  /* 0x00000013000d7c02 */ /* 0x000fca0008000f00 */
[----:B------:R-:W4:Y:S01]  /*1380*/  LDG.E.U16.CONSTANT R19, desc[UR20][R12.64+0x2] ;  /* 0x000002140c137981 */ /* 0x000f22000c1e9500 */
[----:B------:R-:W-:Y:S02]  /*1390*/  ULEA UR17, UR4, UR23, 0x3 ;  /* 0x0000001704117291 */ /* 0x000fe4000f8e18ff */
[----:B------:R-:W-:Y:S01]  /*13a0*/  UIADD3 UR4, UPT, UPT, UR4, 0x1, URZ ;  /* 0x0000000104047890 */ /* 0x000fe2000fffe0ff */
        /* <DEDUP_REMOVED lines=29> */
.L_x_2083:
[----:B------:R-:W-:Y:S02]  /*1580*/  UISETP.GT.AND UP4, UPT, UR9, UR16, UPT ;  /* 0x000000100900728c */ /* 0x000fe4000bf84270 */
[----:B------:R-:W-:Y:S01]  /*1590*/  VIMNMX R0, PT, PT, R0, UR16, PT ;  /* 0x0000001000007c48 */ /* 0x000fe2000bfe0100 */
[----:B------:R-:W-:Y:S01]  /*15a0*/  UMOV UR4, URZ ;  /* 0x000000ff00047c82 */ /* 0x000fe20008000000 */
[----:B------:R-:W-:Y:S01]  /*15b0*/  UMOV UR7, URZ ;  /* 0x000000ff00077c82 */ /* 0x000fe20008000000 */
[----:B------:R-:W-:-:S04]  /*15c0*/  UMOV UR8, URZ ;  /* 0x000000ff00087c82 */ /* 0x000fc80008000000 */
        /* <DEDUP_REMOVED lines=9> */
.L_x_2085:
        /* <DEDUP_REMOVED lines=9> */
.L_x_2086:
        /* <DEDUP_REMOVED lines=9> */
.L_x_2087:
        /* <DEDUP_REMOVED lines=9> */
.L_x_2088:
        /* <DEDUP_REMOVED lines=9> */
.L_x_2089:
[----:B------:R-:W-:Y:S01]  /*18a0*/  ULEA UR5, UR22, UR5, 0x3 ;  /* 0x0000000516057291 */ /* 0x000fe2000f8e18ff */
[----:B------:R-:W-:Y:S02]  /*18b0*/  ISETP.GT.AND P0, PT, R0, UR9, PT ;  /* 0x0000000900007c0c */ /* 0x000fe4000bf04270 */
[----:B-----5:R-:W-:Y:S01]  /*18c0*/  PRMT R12, RZ, 0x5410, RZ ;  /* 0x00005410ff0c7816 */ /* 0x020fe200000000ff */
        /* <DEDUP_REMOVED lines=24> */
[----:B------:R-:W4:Y:S01]  /*1a50*/  LDCU.64 UR18, c[0x0][0x3a8] ;  /* 0x00007500ff1277ac */ /* 0x000f220008000a00 */
        /* <DEDUP_REMOVED lines=10> */
.L_x_2095:
[----:B------:R-:W-:-:S06]  /*1b00*/  UISETP.NE.AND UP1, UPT, UR9, UR5, UPT ;  /* 0x000000050900728c */ /* 0x000fcc000bf25270 */
[----:B------:R-:W-:-:S05]  /*1b10*/  PLOP3.LUT P0, PT, PT, PT, UP1, 0x80, 0x8 ;  /* 0x000000000008781c */ /* 0x000fca0003f0f018 */
[----:B------:R-:W-:Y:S01]  /*1b20*/  @!UP1 UMOV UR6, UR10 ;  /* 0x0000000a00069c82 */ /* 0x000fe20008000000 */
[----:B------:R-:W-:Y:S01]  /*1b30*/  @!UP1 UMOV UR7, UR11 ;  /* 0x0000000b00079c82 */ /* 0x000fe20008000000 */
[----:B------:R-:W-:Y:S02]  /*1b40*/  MOV R2, UR6 ;  /* 0x0000000600027c02 */ /* 0x000fe40008000f00 */
[----:B------:R-:W-:Y:S01]  /*1b50*/  MOV R3, UR7 ;  /* 0x0000000700037c02 */ /* 0x000fe20008000f00 */
[----:B------:R-:W-:-:S04]  /*1b60*/  @!UP1 ULEA UR6, UR4, UR23, 0x3 ;  /* 0x0000001704069291 */ /* 0x000fc8000f8e18ff */
[----:B------:R0:W2:Y:S05]  /*1b70*/  @!P0 LDG.E.U16.CONSTANT R0, desc[UR20][R2.64] ;  /* 0x0000001402008981 */ /* 0x0000aa000c1e9500 */
[----:B------:R-:W3:Y:S01]  /*1b80*/  @!P0 LDL.64 R4, [UR6+0x8] ;  /* 0x00000806ff048983 */ /* 0x000ee20008100a00 */
[----:B0-----:R-:W-:Y:S02]  /*1b90*/  MOV R2, R18 ;  /* 0x0000001200027202 */ /* 0x001fe40000000f00 */
[----:B------:R-:W-:-:S05]  /*1ba0*/  MOV R3, R19 ;  /* 0x0000001300037202 */ /* 0x000fca0000000f00 */
[----:B-----5:R0:W5:Y:S01]  /*1bb0*/  LDG.E.128.CONSTANT R20, desc[UR20][R2.64] ;  /* 0x0000001402147981 */ /* 0x020162000c1e9d00 */
[----:B------:R-:W1:Y:S01]  /*1bc0*/  S2UR UR26, SR_CTAID.Y ;  /* 0x00000000001a79c3 */ /* 0x000e620000002600 */
[----:B------:R-:W-:Y:S01]  /*1bd0*/  UMOV UR15, UR19 ;  /* 0x00000013000f7c82 */ /* 0x000fe20008000000 */
[----:B------:R-:W-:Y:S01]  /*1be0*/  @!UP1 UIADD3 UR6, UPT, UPT, UR4, 0x1, URZ ;  /* 0x0000000104069890 */ /* 0x000fe2000fffe0ff */
[----:B------:R-:W-:-:S05]  /*1bf0*/  MOV R19, UR15 ;  /* 0x0000000f00137c02 */ /* 0x000fca0008000f00 */
[----:B------:R-:W-:Y:S01]  /*1c00*/  IMAD.WIDE R18, R19, 0x4, R2 ;  /* 0x0000000413127825 */ /* 0x000fe200078e0202 */
[----:B------:R-:W-:Y:S01]  /*1c10*/  @!UP1 UMOV UR4, UR6 ;  /* 0x0000000600049c82 */ /* 0x000fe20008000000 */
[----:B-1----:R-:W-:-:S04]  /*1c20*/  UIMAD UR14, UR26, -0x3, UR18 ;  /* 0xfffffffd1a0e78a4 */ /* 0x002fc8000f8e0212 */
[----:B------:R-:W-:Y:S01]  /*1c30*/  UISETP.GE.AND UP0, UPT, UR14, 0x1, UPT ;  /* 0x000000010e00788c */ /* 0x000fe2000bf06270 */
        /* <DEDUP_REMOVED lines=21> */
[----:B------:R-:W-:Y:S02]  /*1d90*/  LEA.HI R34, R22, 0xffffff80, RZ, 0x8 ;  /* 0xffffff8016227811 */ /* 0x000fe400078f40ff */
[----:B------:R-:W-:-:S02]  /*1da0*/  LOP3.LUT R2, R2, 0xff, RZ, 0xc0, !PT ;  /* 0x000000ff02027812 */ /* 0x000fc400078ec0ff */
[----:B------:R-:W-:Y:S01]  /*1db0*/  SHF.R.U32.HI R30, RZ, 0x10, R22 ;  /* 0x00000010ff1e7819 */ /* 0x000fe20000011616 */
[----:B------:R0:W-:Y:S01]  /*1dc0*/  I2F.F16 R36, R3 ;  /* 0x0000000300247306 */ /* 0x0001e20000200c00 */
[----:B------:R-:W-:Y:S02]  /*1dd0*/  IADD3 R48, PT, PT, R2, -0x80, RZ ;  /* 0xffffff8002307810 */ /* 0x000fe40007ffe0ff */
[----:B------:R-:W-:Y:S02]  /*1de0*/  IADD3 R22, PT, PT, R5, -0x80, RZ ;  /* 0xffffff8005167810 */ /* 0x000fe40007ffe0ff */
[----:B------:R-:W-:Y:S02]  /*1df0*/  SHF.R.U32.HI R5, RZ, 0x8, R23 ;  /* 0x00000008ff057819 */ /* 0x000fe40000011617 */
[----:B------:R-:W-:Y:S01]  /*1e00*/  LEA.HI R32, R20, 0xffffff80, RZ, 0x8 ;  /* 0xffffff8014207811 */ /* 0x000fe200078f40ff */
[----:B------:R-:W-:Y:S01]  /*1e10*/  I2F.F16 R48, R48 ;  /* 0x0000003000307306 */ /* 0x000fe20000200c00 */
[----:B0-----:R-:W0:Y:S01]  /*1e20*/  LDS.64 R2, [UR8+-0xa0] ;  /* 0xffff6008ff027984 */ /* 0x001e220008000a00 */
[----:B------:R-:W-:-:S02]  /*1e30*/  SHF.R.U32.HI R20, RZ, 0x10, R20 ;  /* 0x00000010ff147819 */ /* 0x000fc40000011614 */
[----:B------:R-:W-:Y:S02]  /*1e40*/  LOP3.LUT R0, R21, 0xff, RZ, 0xc0, !PT ;  /* 0x000000ff15007812 */ /* 0x000fe400078ec0ff */
[----:B------:R-:W-:Y:S02]  /*1e50*/  LOP3.LUT R5, R5, 0xff, RZ, 0xc0, !PT ;  /* 0x000000ff05057812 */ /* 0x000fe400078ec0ff */
[----:B------:R-:W-:Y:S01]  /*1e60*/  LEA.HI R33, R21, 0xffffff80, RZ, 0x8 ;  /* 0xffffff8015217811 */ /* 0x000fe200078f40ff */
[----:B------:R-:W-:Y:S01]  /*1e70*/  I2F.F16 R22, R22 ;  /* 0x0000001600167306 */ /* 0x000fe20000200c00 */
[----:B------:R-:W-:Y:S02]  /*1e80*/  LOP3.LUT R20, R20, 0xff, RZ, 0xc0, !PT ;  /* 0x000000ff14147812 */ /* 0x000fe400078ec0ff */
[----:B------:R-:W-:Y:S02]  /*1e90*/  IADD3 R4, PT, PT, R0, -0x80, RZ ;  /* 0xffffff8000047810 */ /* 0x000fe40007ffe0ff */
[----:B------:R-:W-:-:S02]  /*1ea0*/  SHF.R.U32.HI R21, RZ, 0x10, R21 ;  /* 0x00000010ff157819 */ /* 0x000fc40000011615 */
[----:B------:R-:W-:Y:S01]  /*1eb0*/  LOP3.LUT R0, R23, 0xff, RZ, 0xc0, !PT ;  /* 0x000000ff17007812 */ /* 0x000fe200078ec0ff */
[----:B------:R-:W1:Y:S01]  /*1ec0*/  I2F.F16 R33, R33 ;  /* 0x0000002100217306 */ /* 0x000e620000200c00 */
[----:B------:R-:W-:Y:S02]  /*1ed0*/  IADD3 R37, PT, PT, R5, -0x80, RZ ;  /* 0xffffff8005257810 */ /* 0x000fe40007ffe0ff */
[----:B------:R-:W-:Y:S02]  /*1ee0*/  IADD3 R20, PT, PT, R20, -0x80, RZ ;  /* 0xffffff8014147810 */ /* 0x000fe40007ffe0ff */
[----:B------:R-:W-:Y:S02]  /*1ef0*/  LOP3.LUT R21, R21, 0xff, RZ, 0xc0, !PT ;  /* 0x000000ff15157812 */ /* 0x000fe400078ec0ff */
[----:B------:R-:W-:Y:S01]  /*1f00*/  IADD3 R0, PT, PT, R0, -0x80, RZ ;  /* 0xffffff8000007810 */ /* 0x000fe20007ffe0ff */
[----:B------:R-:W-:Y:S01]  /*1f10*/  I2F.F16 R45, R20 ;  /* 0x00000014002d7306 */ /* 0x000fe20000200c00 */
[----:B------:R-:W-:-:S02]  /*1f20*/  IADD3 R21, PT, PT, R21, -0x80, RZ ;  /* 0xffffff8015157810 */ /* 0x000fc40007ffe0ff */
[----:B------:R-:W-:Y:S02]  /*1f30*/  LEA.HI R35, R23, 0xffffff80, RZ, 0x8 ;  /* 0xffffff8017237811 */ /* 0x000fe400078f40ff */
[----:B------:R-:W-:Y:S02]  /*1f40*/  SHF.R.U32.HI R23, RZ, 0x10, R23 ;  /* 0x00000010ff177819 */ /* 0x000fe40000011617 */
[----:B------:R-:W-:Y:S01]  /*1f50*/  LOP3.LUT R30, R30, 0xff, RZ, 0xc0, !PT ;  /* 0x000000ff1e1e7812 */ /* 0x000fe200078ec0ff */
[----:B------:R-:W-:Y:S01]  /*1f60*/  I2F.F16 R0, R0 ;  /* 0x0000000000007306 */ /* 0x000fe20000200c00 */
[----:B------:R-:W-:Y:S01]  /*1f70*/  LOP3.LUT R23, R23, 0xff, RZ, 0xc0, !PT ;  /* 0x000000ff17177812 */ /* 0x000fe200078ec0ff */
[----:B-1----:R-:W-:Y:S01]  /*1f80*/  HADD2.F32 R33, -RZ, R33.H0_H0 ;  /* 0x20000021ff217230 */ /* 0x002fe20000004100 */
[----:B------:R-:W-:Y:S02]  /*1f90*/  IADD3 R30, PT, PT, R30, -0x80, RZ ;  /* 0xffffff801e1e7810 */ /* 0x000fe40007ffe0ff */
[----:B------:R-:W-:-:S03]  /*1fa0*/  IADD3 R23, PT, PT, R23, -0x80, RZ ;  /* 0xffffff8017177810 */ /* 0x000fc60007ffe0ff */
[----:B------:R-:W1:Y:S01]  /*1fb0*/  I2F.F16 R4, R4 ;  /* 0x0000000400047306 */ /* 0x000e620000200c00 */
[----:B0-----:R-:W-:Y:S02]  /*1fc0*/  HADD2.F32 R47, -RZ, R2.H1_H1 ;  /* 0x30000002ff2f7230 */ /* 0x001fe40000004100 */
[--C-:B------:R-:W-:Y:S02]  /*1fd0*/  HADD2.F32 R44, -RZ, R3.reuse.H0_H0 ;  /* 0x20000003ff2c7230 */ /* 0x100fe40000004100 */
[----:B------:R-:W-:-:S03]  /*1fe0*/  HADD2.F32 R43, -RZ, R3.H1_H1 ;  /* 0x30000003ff2b7230 */ /* 0x000fc60000004100 */
[----:B------:R-:W0:Y:S01]  /*1ff0*/  I2F.F16 R29, R21 ;  /* 0x00000015001d7306 */ /* 0x000e220000200c00 */
[----:B-1----:R-:W-:-:S07]  /*2000*/  HADD2.F32 R4, -RZ, R4.H0_H0 ;  /* 0x20000004ff047230 */ /* 0x002fce0000004100 */
[----:B------:R-:W-:Y:S01]  /*2010*/  I2F.F16 R37, R37 ;  /* 0x0000002500257306 */ /* 0x000fe20000200c00 */
[----:B0-----:R-:W-:-:S07]  /*2020*/  HADD2.F32 R29, -RZ, R29.H0_H0 ;  /* 0x2000001dff1d7230 */ /* 0x001fce0000004100 */
[----:B------:R-:W0:Y:S08]  /*2030*/  I2F.F16 R30, R30 ;  /* 0x0000001e001e7306 */ /* 0x000e300000200c00 */
        /* <DEDUP_REMOVED lines=15> */
[----:B------:R-:W0:Y:S01]  /*2130*/  LDS.64 R20, [UR8+-0x98] ;  /* 0xffff6808ff147984 */ /* 0x000e220008000a00 */
[----:B------:R-:W-:Y:S01]  /*2140*/  LOP3.LUT R5, R10, 0xff, RZ, 0xc0, !PT ;  /* 0x000000ff0a057812 */ /* 0x000fe200078ec0ff */
[----:B------:R-:W-:Y:S01]  /*2150*/  I2F.F16 R42, R42 ;  /* 0x0000002a002a7306 */ /* 0x000fe20000200c00 */
[----:B------:R-:W-:Y:S02]  /*2160*/  SHF.R.U32.HI R3, RZ, 0x8, R9 ;  /* 0x00000008ff037819 */ /* 0x000fe40000011609 */
[----:B------:R-:W-:Y:S01]  /*2170*/  IADD3 R40, PT, PT, R5, -0x80, RZ ;  /* 0xffffff8005287810 */ /* 0x000fe20007ffe0ff */
[----:B------:R-:W-:Y:S01]  /*2180*/  HADD2.F32 R5, -RZ, R2.H0_H0 ;  /* 0x20000002ff057230 */ /* 0x000fe20000004100 */
[----:B------:R-:W-:-:S02]  /*2190*/  SHF.R.U32.HI R2, RZ, 0x8, R8 ;  /* 0x00000008ff027819 */ /* 0x000fc40000011608 */
[----:B------:R-:W-:Y:S01]  /*21a0*/  LEA.HI R26, R8, 0xffffff80, RZ, 0x8 ;  /* 0xffffff80081a7811 */ /* 0x000fe200078f40ff */
[----:B------:R-:W-:Y:S01]  /*21b0*/  I2F.F16 R38, R38 ;  /* 0x0000002600267306 */ /* 0x000fe20000200c00 */
[----:B------:R-:W-:Y:S02]  /*21c0*/  SHF.R.U32.HI R46, RZ, 0x10, R8 ;  /* 0x00000010ff2e7819 */ /* 0x000fe40000011608 */
[----:B------:R-:W-:Y:S02]  /*21d0*/  LOP3.LUT R2, R2, 0xff, RZ, 0xc0, !PT ;  /* 0x000000ff02027812 */ /* 0x000fe400078ec0ff */
[----:B------:R-:W-:Y:S02]  /*21e0*/  SHF.R.U32.HI R8, RZ, 0x8, R10 ;  /* 0x00000008ff087819 */ /* 0x000fe4000001160a */
[----:B------:R-:W-:Y:S01]  /*21f0*/  SHF.R.U32.HI R49, RZ, 0x8, R11 ;  /* 0x00000008ff317819 */ /* 0x000fe2000001160b */
[----:B------:R-:W1:Y:S01]  /*2200*/  I2F.F16 R40, R40 ;  /* 0x0000002800287306 */ /* 0x000e620000200c00 */
[----:B------:R-:W-:Y:S01]  /*2210*/  LOP3.LUT R23, R3, 0xff, RZ, 0xc0, !PT ;  /* 0x000000ff03177812 */ /* 0x000fe200078ec0ff */
[----:B------:R-:W-:Y:S01]  /*2220*/  HADD2.F32 R3, -RZ, R0.H0_H0 ;  /* 0x20000000ff037230 */ /* 0x000fe20000004100 */
[----:B------:R-:W-:Y:S01]  /*2230*/  IADD3 R39, PT, PT, R2, -0x80, RZ ;  /* 0xffffff8002277810 */ /* 0x000fe20007ffe0ff */
[----:B------:R-:W-:Y:S01]  /*2240*/  HADD2.F32 R2, -RZ, R25.H0_H0 ;  /* 0x20000019ff027230 */ /* 0x000fe20000004100 */
[----:B------:R-:W-:Y:S01]  /*2250*/  LOP3.LUT R50, R8, 0xff, RZ, 0xc0, !PT ;  /* 0x000000ff08327812 */ /* 0x000fe200078ec0ff */
[----:B------:R-:W-:Y:S01]  /*2260*/  HADD2.F32 R0, -RZ, R24.H0_H0 ;  /* 0x20000018ff007230 */ /* 0x000fe20000004100 */
[----:B------:R-:W-:Y:S01]  /*2270*/  LOP3.LUT R8, R49, 0xff, RZ, 0xc0, !PT ;  /* 0x000000ff31087812 */ /* 0x000fe200078ec0ff */
[----:B------:R-:W-:Y:S01]  /*2280*/  HADD2.F32 R24, -RZ, R48.H0_H0 ;  /* 0x20000030ff187230 */ /* 0x000fe20000004100 */
[----:B------:R-:W-:Y:S01]  /*2290*/  IADD3 R49, PT, PT, R23, -0x80, RZ ;  /* 0xffffff8017317810 */ /* 0x000fe20007ffe0ff */
[----:B------:R-:W-:Y:S01]  /*22a0*/  HADD2.F32 R23, -RZ, R22.H0_H0 ;  /* 0x20000016ff177230 */ /* 0x000fe20000004100 */
[----:B------:R-:W-:Y:S01]  /*22b0*/  IADD3 R52, PT, PT, R50, -0x80, RZ ;  /* 0xffffff8032347810 */ /* 0x000fe20007ffe0ff */
[----:B------:R-:W-:-:S02]  /*22c0*/  HADD2.F32 R22, -RZ, R37.H0_H0 ;  /* 0x20000025ff167230 */ /* 0x000fc40000004100 */
[----:B------:R-:W-:Y:S01]  /*22d0*/  FFMA.FTZ R50, R2, R5, RZ ;  /* 0x0000000502327223 */ /* 0x000fe200000100ff */
[C---:B------:R-:W-:Y:S01]  /*22e0*/  FFMA.FTZ R48, R5.reuse, R4, RZ ;  /* 0x0000000405307223 */ /* 0x040fe200000100ff */
[C---:B------:R-:W-:Y:S01]  /*22f0*/  FFMA.FTZ R54, R5.reuse, R0, RZ ;  /* 0x0000000005367223 */ /* 0x040fe200000100ff */
[----:B------:R-:W-:Y:S01]  /*2300*/  FFMA.FTZ R5, R5, R3, RZ ;  /* 0x0000000305057223 */ /* 0x000fe200000100ff */
[----:B------:R-:W-:Y:S02]  /*2310*/  HADD2.F32 R25, -RZ, R36.H0_H0 ;  /* 0x20000024ff197230 */ /* 0x000fe40000004100 */
[C---:B------:R-:W-:Y:S01]  /*2320*/  FFMA.FTZ R51, R47.reuse, R24, R48 ;  /* 0x000000182f337223 */ /* 0x040fe20000010030 */
[----:B------:R2:W-:Y:S01]  /*2330*/  I2F.F16 R36, R49 ;  /* 0x0000003100247306 */ /* 0x0005e20000200c00 */
[----:B------:R-:W-:Y:S01]  /*2340*/  FFMA.FTZ R48, R47, R22, R5 ;  /* 0x000000162f307223 */ /* 0x000fe20000010005 */
[----:B------:R-:W-:Y:S01]  /*2350*/  LOP3.LUT R46, R46, 0xff, RZ, 0xc0, !PT ;  /* 0x000000ff2e2e7812 */ /* 0x000fe200078ec0ff */
[----:B------:R-:W-:-:S02]  /*2360*/  HADD2.F32 R5, -RZ, R45.H0_H0 ;  /* 0x2000002dff057230 */ /* 0x000fc40000004100 */
[----:B------:R-:W-:Y:S01]  /*2370*/  FFMA.FTZ R50, R25, R47, R50 ;  /* 0x0000002f19327223 */ /* 0x000fe20000010032 */
[----:B------:R-:W-:Y:S01]  /*2380*/  LEA.HI R27, R9, 0xffffff80, RZ, 0x8 ;  /* 0xffffff80091b7811 */ /* 0x000fe200078f40ff */
[----:B------:R-:W-:Y:S01]  /*2390*/  FFMA.FTZ R48, R44, R31, R48 ;  /* 0x0000001f2c307223 */ /* 0x000fe20000010030 */
[----:B------:R-:W-:Y:S01]  /*23a0*/  LEA.HI R28, R10, 0xffffff80, RZ, 0x8 ;  /* 0xffffff800a1c7811 */ /* 0x000fe200078f40ff */
[----:B------:R-:W-:Y:S01]  /*23b0*/  FFMA.FTZ R45, R5, R44, R50 ;  /* 0x0000002c052d7223 */ /* 0x000fe20000010032 */
[----:B--2---:R-:W-:Y:S01]  /*23c0*/  FFMA.FTZ R49, R47, R23, R54 ;  /* 0x000000172f317223 */ /* 0x004fe20000010036 */
[----:B------:R-:W-:Y:S01]  /*23d0*/  SHF.R.U32.HI R47, RZ, 0x10, R9 ;  /* 0x00000010ff2f7819 */ /* 0x000fe20000011609 */
[----:B------:R-:W2:Y:S01]  /*23e0*/  I2F.F16 R41, R41 ;  /* 0x0000002900297306 */ /* 0x000ea20000200c00 */
[----:B------:R-:W-:Y:S01]  /*23f0*/  IADD3 R9, PT, PT, R8, -0x80, RZ ;  /* 0xffffff8008097810 */ /* 0x000fe20007ffe0ff */
[----:B------:R-:W-:Y:S01]  /*2400*/  FFMA.FTZ R49, R44, R30, R49 ;  /* 0x0000001e2c317223 */ /* 0x000fe20000010031 */
[----:B------:R-:W-:Y:S01]  /*2410*/  IADD3 R8, PT, PT, R46, -0x80, RZ ;  /* 0xffffff802e087810 */ /* 0x000fe20007ffe0ff */
[----:B------:R-:W-:Y:S01]  /*2420*/  FFMA.FTZ R46, R44, R29, R51 ;  /* 0x0000001d2c2e7223 */ /* 0x000fe20000010033 */
[----:B------:R-:W-:Y:S01]  /*2430*/  LOP3.LUT R47, R47, 0xff, RZ, 0xc0, !PT ;  /* 0x000000ff2f2f7812 */ /* 0x000fe200078ec0ff */
[----:B------:R-:W-:Y:S01]  /*2440*/  FFMA.FTZ R49, R43, R34, R49 ;  /* 0x000000222b317223 */ /* 0x000fe20000010031 */
[----:B------:R-:W-:Y:S01]  /*2450*/  SHF.R.U32.HI R50, RZ, 0x10, R10 ;  /* 0x00000010ff327819 */ /* 0x000fe2000001160a */
[----:B------:R-:W3:Y:S01]  /*2460*/  I2F.F16 R39, R39 ;  /* 0x0000002700277306 */ /* 0x000ee20000200c00 */
[----:B------:R-:W-:Y:S01]  /*2470*/  SHF.R.U32.HI R44, RZ, 0x10, R11 ;  /* 0x00000010ff2c7819 */ /* 0x000fe2000001160b */
[----:B-1----:R-:W-:Y:S01]  /*2480*/  HADD2.F32 R40, -RZ, R40.H0_H0 ;  /* 0x20000028ff287230 */ /* 0x002fe20000004100 */
[----:B------:R-:W-:Y:S01]  /*2490*/  IADD3 R10, PT, PT, R47, -0x80, RZ ;  /* 0xffffff802f0a7810 */ /* 0x000fe20007ffe0ff */
[C---:B------:R-:W-:Y:S01]  /*24a0*/  FFMA.FTZ R47, R43.reuse, R33, R46 ;  /* 0x000000212b2f7223 */ /* 0x040fe2000001002e */
[----:B------:R-:W-:Y:S01]  /*24b0*/  LOP3.LUT R50, R50, 0xff, RZ, 0xc0, !PT ;  /* 0x000000ff32327812 */ /* 0x000fe200078ec0ff */
[----:B------:R-:W-:Y:S01]  /*24c0*/  FFMA.FTZ R46, R43, R35, R48 ;  /* 0x000000232b2e7223 */ /* 0x000fe20000010030 */
[----:B------:R-:W-:Y:S01]  /*24d0*/  LOP3.LUT R44, R44, 0xff, RZ, 0xc0, !PT ;  /* 0x000000ff2c2c7812 */ /* 0x000fe200078ec0ff */
[----:B------:R1:W4:Y:S01]  /*24e0*/  I2F.F16 R37, R52 ;  /* 0x0000003400257306 */ /* 0x0003220000200c00 */
[----:B------:R-:W-:Y:S01]  /*24f0*/  IADD3 R50, PT, PT, R50, -0x80, RZ ;  /* 0xffffff8032327810 */ /* 0x000fe20007ffe0ff */
[--C-:B0-----:R-:W-:Y:S01]  /*2500*/  HADD2.F32 R48, -RZ, R20.reuse.H0_H0 ;  /* 0x20000014ff307230 */ /* 0x101fe20000004100 */
[----:B------:R-:W-:Y:S01]  /*2510*/  IADD3 R54, PT, PT, R44, -0x80, RZ ;  /* 0xffffff802c367810 */ /* 0x000fe20007ffe0ff */
[----:B------:R-:W-:Y:S01]  /*2520*/  FFMA.FTZ R45, R32, R43, R45 ;  /* 0x0000002b202d7223 */ /* 0x000fe2000001002d */
[----:B------:R-:W-:Y:S01]  /*2530*/  LEA.HI R53, R11, 0xffffff80, RZ, 0x8 ;  /* 0xffffff800b357811 */ /* 0x000fe200078f40ff */
[----:B------:R-:W-:-:S02]  /*2540*/  HADD2.F32 R11, -RZ, R20.H1_H1 ;  /* 0x30000014ff0b7230 */ /* 0x000fc40000004100 */
[----:B------:R-:W-:Y:S01]  /*2550*/  FFMA.FTZ R51, R48, R40, R49 ;  /* 0x0000002830337223 */ /* 0x000fe20000010031 */
[----:B------:R-:W-:Y:S01]  /*2560*/  I2F.F16 R9, R9 ;  /* 0x0000000900097306 */ /* 0x000fe20000200c00 */
[----:B------:R-:W-:Y:S02]  /*2570*/  HADD2.F32 R20, -RZ, R42.H0_H0 ;  /* 0x2000002aff147230 */ /* 0x000fe40000004100 */
[----:B------:R-:W-:Y:S02]  /*2580*/  HADD2.F32 R38, -RZ, R38.H0_H0 ;  /* 0x20000026ff267230 */ /* 0x000fe40000004100 */
[----:B--2---:R-:W-:Y:S02]  /*2590*/  HADD2.F32 R41, -RZ, R41.H0_H0 ;  /* 0x20000029ff297230 */ /* 0x004fe40000004100 */
[----:B---3--:R-:W-:Y:S01]  /*25a0*/  HADD2.F32 R39, -RZ, R39.H0_H0 ;  /* 0x20000027ff277230 */ /* 0x008fe20000004100 */
[----:B------:R-:W0:Y:S01]  /*25b0*/  I2F.F16 R8, R8 ;  /* 0x0000000800087306 */ /* 0x000e220000200c00 */
[----:B------:R-:W-:-:S02]  /*25c0*/  HADD2.F32 R36, -RZ, R36.H0_H0 ;  /* 0x20000024ff247230 */ /* 0x000fc40000004100 */
[C---:B-1----:R-:W-:Y:S01]  /*25d0*/  FFMA.FTZ R52, R48.reuse, R38, R47 ;  /* 0x0000002630347223 */ /* 0x042fe2000001002f */
[----:B------:R-:W-:Y:S01]  /*25e0*/  FFMA.FTZ R55, R48, R41, R46 ;  /* 0x0000002930377223 */ /* 0x000fe2000001002e */
[----:B----4-:R-:W-:Y:S02]  /*25f0*/  HADD2.F32 R46, -RZ, R37.H0_H0 ;  /* 0x20000025ff2e7230 */ /* 0x010fe40000004100 */
[--C-:B------:R-:W-:Y:S02]  /*2600*/  HADD2.F32 R44, -RZ, R21.reuse.H0_H0 ;  /* 0x20000015ff2c7230 */ /* 0x100fe40000004100 */
[----:B------:R-:W-:Y:S01]  /*2610*/  FFMA.FTZ R57, R11, R36, R52 ;  /* 0x000000240b397223 */ /* 0x000fe20000010034 */
[----:B------:R-:W1:Y:S01]  /*2620*/  I2F.F16 R10, R10 ;  /* 0x0000000a000a7306 */ /* 0x000e620000200c00 */
[----:B------:R-:W-:Y:S02]  /*2630*/  HADD2.F32 R21, -RZ, R21.H1_H1 ;  /* 0x30000015ff157230 */ /* 0x000fe40000004100 */
[----:B0-----:R-:W-:-:S05]  /*2640*/  HADD2.F32 R37, -RZ, R8.H0_H0 ;  /* 0x20000008ff257230 */ /* 0x001fca0000004100 */
[----:B------:R0:W2:Y:S08]  /*2650*/  I2F.F16 R43, R50 ;  /* 0x00000032002b7306 */ /* 0x0000b00000200c00 */
[----:B------:R-:W3:Y:S01]  /*2660*/  I2F.F16 R42, R54 ;  /* 0x00000036002a7306 */ /* 0x000ee20000200c00 */
[----:B0-----:R-:W-:Y:S01]  /*2670*/  FFMA.FTZ R50, R20, R48, R45 ;  /* 0x0000003014327223 */ /* 0x001fe2000001002d */
[----:B------:R-:W-:-:S02]  /*2680*/  HADD2.F32 R48, -RZ, R9.H0_H0 ;  /* 0x20000009ff307230 */ /* 0x000fc40000004100 */
[----:B-1----:R-:W-:Y:S02]  /*2690*/  HADD2.F32 R45, -RZ, R10.H0_H0 ;  /* 0x2000000aff2d7230 */ /* 0x002fe40000004100 */
[----:B------:R-:W-:Y:S01]  /*26a0*/  FFMA.FTZ R50, R39, R11, R50 ;  /* 0x0000000b27327223 */ /* 0x000fe20000010032 */
[----:B------:R-:W-:Y:S01]  /*26b0*/  FFMA.FTZ R10, R11, R46, R51 ;  /* 0x0000002e0b0a7223 */ /* 0x000fe20000010033 */
[----:B--2---:R-:W-:Y:S01]  /*26c0*/  HADD2.F32 R43, -RZ, R43.H0_H0 ;  /* 0x2000002bff2b7230 */ /* 0x004fe20000004100 */
[----:B------:R-:W0:Y:S01]  /*26d0*/  I2F.F16 R26, R26 ;  /* 0x0000001a001a7306 */ /* 0x000e220000200c00 */
[----:B------:R-:W-:Y:S01]  /*26e0*/  FFMA.FTZ R9, R37, R44, R50 ;  /* 0x0000002c25097223 */ /* 0x000fe20000010032 */
[C---:B------:R-:W-:Y:S01]  /*26f0*/  FFMA.FTZ R8, R44.reuse, R45, R57 ;  /* 0x0000002d2c087223 */ /* 0x040fe20000010039 */
[----:B------:R-:W-:Y:S02]  /*2700*/  HADD2.F32 R50, -RZ, R7.H1_H1 ;  /* 0x30000007ff327230 */ /* 0x000fe40000004100 */
[----:B------:R-:W-:Y:S01]  /*2710*/  FFMA.FTZ R51, R44, R43, R10 ;  /* 0x0000002b2c337223 */ /* 0x000fe2000001000a */
[----:B---3--:R-:W-:-:S02]  /*2720*/  HADD2.F32 R47, -RZ, R42.H0_H0 ;  /* 0x2000002aff2f7230 */ /* 0x008fc40000004100 */
[----:B------:R-:W1:Y:S01]  /*2730*/  I2F.F16 R27, R27 ;  /* 0x0000001b001b7306 */ /* 0x000e620000200c00 */
[----:B------:R-:W-:Y:S01]  /*2740*/  FFMA.FTZ R42, R11, R48, R55 ;  /* 0x000000300b2a7223 */ /* 0x000fe20000010037 */
[----:B0-----:R-:W-:-:S06]  /*2750*/  HADD2.F32 R26, -RZ, R26.H0_H0 ;  /* 0x2000001aff1a7230 */ /* 0x001fcc0000004100 */
[----:B------:R-:W0:Y:S01]  /*2760*/  I2F.F16 R28, R28 ;  /* 0x0000001c001c7306 */ /* 0x000e220000200c00 */
[----:B------:R-:W-:Y:S01]  /*2770*/  FFMA.FTZ R9, R26, R21, R9 ;  /* 0x000000151a097223 */ /* 0x000fe20000010009 */
[----:B-1----:R-:W-:-:S06]  /*2780*/  HADD2.F32 R52, -RZ, R27.H0_H0 ;  /* 0x2000001bff347230 */ /* 0x002fcc0000004100 */
[----:B------:R1:W2:Y:S01]  /*2790*/  I2F.F16 R49, R53 ;  /* 0x0000003500317306 */ /* 0x0002a20000200c00 */
[----:B------:R-:W-:Y:S02]  /*27a0*/  HADD2.F32 R27, -RZ, R7.H0_H0 ;  /* 0x20000007ff1b7230 */ /* 0x000fe40000004100 */
[C---:B------:R-:W-:Y:S01]  /*27b0*/  FFMA.FTZ R11, R21.reuse, R52, R8 ;  /* 0x00000034150b7223 */ /* 0x040fe20000010008 */
[----:B0-----:R-:W-:Y:S02]  /*27c0*/  HADD2.F32 R28, -RZ, R28.H0_H0 ;  /* 0x2000001cff1c7230 */ /* 0x001fe40000004100 */
[----:B-1----:R-:W-:Y:S01]  /*27d0*/  FFMA.FTZ R53, R44, R47, R42 ;  /* 0x0000002f2c357223 */ /* 0x002fe2000001002a */
[--C-:B------:R-:W-:Y:S02]  /*27e0*/  HADD2.F32 R42, -RZ, R6.reuse.H0_H0 ;  /* 0x20000006ff2a7230 */ /* 0x100fe40000004100 */
[----:B------:R-:W-:Y:S02]  /*27f0*/  HADD2.F32 R44, -RZ, R6.H1_H1 ;  /* 0x30000006ff2c7230 */ /* 0x000fe40000004100 */
[----:B------:R-:W-:Y:S01]  /*2800*/  FFMA.FTZ R51, R21, R28, R51 ;  /* 0x0000001c15337223 */ /* 0x000fe20000010033 */
[----:B--2---:R-:W-:-:S02]  /*2810*/  HADD2.F32 R54, -RZ, R49.H0_H0 ;  /* 0x20000031ff367230 */ /* 0x004fc40000004100 */
        /* <DEDUP_REMOVED lines=124> */
.L_x_2091:
        /* <DEDUP_REMOVED lines=313> */
.L_x_2092:
        /* <DEDUP_REMOVED lines=313> */
.L_x_2093:
        /* <DEDUP_REMOVED lines=313> */
.L_x_2094:
[----:B------:R-:W-:Y:S01]  /*6a90*/  UIADD3 UR10, UP0, UPT, UR10, 0x80, URZ ;  /* 0x000000800a0a7890 */ /* 0x000fe2000ff1e0ff */
[----:B0-----:R-:W-:Y:S01]  /*6aa0*/  MOV R3, UR15 ;  /* 0x0000000f00037c02 */ /* 0x001fe20008000f00 */
[----:B------:R-:W-:Y:S02]  /*6ab0*/  UIADD3 UR9, UPT, UPT, UR9, 0x20, URZ ;  /* 0x0000002009097890 */ /* 0x000fe4000fffe0ff */
[----:B------:R-:W-:Y:S02]  /*6ac0*/  UIADD3.X UR11, UPT, UPT, URZ, UR11, URZ, UP0, !UPT ;  /* 0x0000000bff0b7290 */ /* 0x000fe400087fe4ff */
[----:B------:R-:W-:Y:S01]  /*6ad0*/  UISETP.GE.AND UP0, UPT, UR9, UR16, UPT ;  /* 0x000000100900728c */ /* 0x000fe2000bf06270 */
[----:B------:R-:W-:Y:S01]  /*6ae0*/  IMAD.WIDE R18, R3, 0x4, R18 ;  /* 0x0000000403127825 */ /* 0x000fe200078e0212 */
[----:B------:R-:W-:-:S07]  /*6af0*/  UIADD3 UR8, UPT, UPT, UR8, 0x40, URZ ;  /* 0x0000004008087890 */ /* 0x000fce000fffe0ff */
[----:B------:R-:W-:Y:S05]  /*6b00*/  BRA.U !UP0, `(.L_x_2095) ;  /* 0xffffffad08fc7547 */ /* 0x000fea000b83ffff */
.L_x_2090:
        /* <DEDUP_REMOVED lines=18> */
.L_x_2099:
[----:B------:R-:W0:Y:S02]  /*6c30*/  LDS R2, [R0] ;  /* 0x0000000000027984 */ /* 0x000e240000000800 */
[----:B0-----:R-:W-:-:S05]  /*6c40*/  HFMA2 R3, R2, 1, 1, R16 ;  /* 0x3c003c0002037831 */ /* 0x001fca0000000010 */
[----:B------:R-:W0:Y:S02]  /*6c50*/  ATOMS.CAST.SPIN P0, [R0], R2, R3 ;  /* 0x000000020000758d */ /* 0x000e240001800003 */
[----:B0-----:R-:W-:Y:S05]  /*6c60*/  @!P0 BRA `(.L_x_2099) ;  /* 0xfffffffc00f08947 */ /* 0x001fea000383ffff */
[----:B------:R-:W-:Y:S05]  /*6c70*/  BRA `(.L_x_2097) ;  /* 0x00000000000c7947 */ /* 0x000fea0003800000 */
.L_x_2098:
[----:B------:R-:W2:Y:S02]  /*6c80*/  LD.E R0, desc[UR20][R4.64] ;  /* 0x0000001404007980 */ /* 0x000ea4000c101900 */
[----:B--2---:R-:W-:-:S05]  /*6c90*/  IADD3 R3, PT, PT, R16, R0, RZ ;  /* 0x0000000010037210 */ /* 0x004fca0007ffe0ff */
[----:B------:R0:W-:Y:S02]  /*6ca0*/  ST.E desc[UR20][R4.64], R3 ;  /* 0x0000000304007985 */ /* 0x0001e4000c101914 */
.L_x_2097:
[----:B------:R-:W-:Y:S05]  /*6cb0*/  BSYNC.RECONVERGENT B0 ;  /* 0x0000000000007941 */ /* 0x000fea0003800200 */
.L_x_2096:
[----:B------:R1:W-:Y:S01]  /*6cc0*/  ATOM.E.ADD.F16x2.RN.STRONG.GPU P0, RZ, desc[UR20][R4.64+0x4], R15 ;  /* 0x8000040f04ff79a2 */ /* 0x0003e2000c10e114 */
[----:B------:R-:W-:Y:S04]  /*6cd0*/  BSSY.RECONVERGENT B0, `(.L_x_2100) ;  /* 0x000000e000007945 */ /* 0x000fe80003800200 */
[----:B-1----:R-:W-:Y:S05]  /*6ce0*/  @P0 BRA `(.L_x_2101) ;  /* 0x0000000000300947 */ /* 0x002fea0003800000 */
[----:B------:R-:W1:Y:S02]  /*6cf0*/  QSPC.E.S P0, RZ, [R4+0x4] ;  /* 0x0000040004ff73aa */ /* 0x000e640000000500 */
[----:B-1----:R-:W-:Y:S05]  /*6d00*/  @!P0 BRA `(.L_x_2102) ;  /* 0x00000000001c8947 */ /* 0x002fea0003800000 */
[----:B------:R-:W-:-:S04]  /*6d10*/  MOV R2, R4 ;  /* 0x0000000400027202 */ /* 0x000fc80000000f00 */
[----:B------:R-:W-:-:S07]  /*6d20*/  MOV R0, R2 ;  /* 0x0000000200007202 */ /* 0x000fce0000000f00 */
.L_x_2103:
[----:B------:R-:W0:Y:S02]  /*6d30*/  LDS R2, [R0+0x4] ;  /* 0x0000040000027984 */ /* 0x000e240000000800 */
[----:B0-----:R-:W-:-:S05]  /*6d40*/  HADD2 R3, R2, R15 ;  /* 0x0000000f02037230 */ /* 0x001fca0000000000 */
[----:B------:R-:W0:Y:S02]  /*6d50*/  ATOMS.CAST.SPIN P0, [R0+0x4], R2, R3 ;  /* 0x000004020000758d */ /* 0x000e240001800003 */
[----:B0-----:R-:W-:Y:S05]  /*6d60*/  @!P0 BRA `(.L_x_2103) ;  /* 0xfffffffc00f08947 */ /* 0x001fea000383ffff */
[----:B------:R-:W-:Y:S05]  /*6d70*/  BRA `(.L_x_2101) ;  /* 0x00000000000c7947 */ /* 0x000fea0003800000 */
.L_x_2102:
[----:B------:R-:W0:Y:S02]  /*6d80*/  LD.E R0, desc[UR20][R4.64+0x4] ;  /* 0x0000041404007980 */ /* 0x000e24000c101900 */
[----:B0-----:R-:W-:-:S05]  /*6d90*/  IADD3 R3, PT, PT, R15, R0, RZ ;  /* 0x000000000f037210 */ /* 0x001fca0007ffe0ff */
[----:B------:R1:W-:Y:S02]  /*6da0*/  ST.E desc[UR20][R4.64+0x4], R3 ;  /* 0x0000040304007985 */ /* 0x0003e4000c101914 */
.L_x_2101:
[----:B------:R-:W-:Y:S05]  /*6db0*/  BSYNC.RECONVERGENT B0 ;  /* 0x0000000000007941 */ /* 0x000fea0003800200 */
.L_x_2100:
        /* <DEDUP_REMOVED lines=12> */
.L_x_2107:
[----:B------:R-:W0:Y:S02]  /*6e80*/  LDS R2, [R0] ;  /* 0x0000000000027984 */ /* 0x000e240000000800 */
[----:B0-----:R-:W-:-:S05]  /*6e90*/  HFMA2 R3, R2, 1, 1, R14 ;  /* 0x3c003c0002037831 */ /* 0x001fca000000000e */
[----:B------:R-:W0:Y:S02]  /*6ea0*/  ATOMS.CAST.SPIN P0, [R0], R2, R3 ;  /* 0x000000020000758d */ /* 0x000e240001800003 */
[----:B0-----:R-:W-:Y:S05]  /*6eb0*/  @!P0 BRA `(.L_x_2107) ;  /* 0xfffffffc00f08947 */ /* 0x001fea000383ffff */
[----:B------:R-:W-:Y:S05]  /*6ec0*/  BRA `(.L_x_2105) ;  /* 0x00000000000c7947 */ /* 0x000fea0003800000 */
.L_x_2106:
[----:B------:R-:W2:Y:S02]  /*6ed0*/  LD.E R0, desc[UR20][R4.64] ;  /* 0x0000001404007980 */ /* 0x000ea4000c101900 */
[----:B--2---:R-:W-:-:S05]  /*6ee0*/  IADD3 R3, PT, PT, R14, R0, RZ ;  /* 0x000000000e037210 */ /* 0x004fca0007ffe0ff */
[----:B------:R0:W-:Y:S02]  /*6ef0*/  ST.E desc[UR20][R4.64], R3 ;  /* 0x0000000304007985 */ /* 0x0001e4000c101914 */
.L_x_2105:
[----:B------:R-:W-:Y:S05]  /*6f00*/  BSYNC.RECONVERGENT B0 ;  /* 0x0000000000007941 */ /* 0x000fea0003800200 */
.L_x_2104:
[----:B------:R1:W-:Y:S01]  /*6f10*/  ATOM.E.ADD.F16x2.RN.STRONG.GPU P0, RZ, desc[UR20][R4.64+0x4], R13 ;  /* 0x8000040d04ff79a2 */ /* 0x0003e2000c10e114 */
[----:B------:R-:W-:Y:S04]  /*6f20*/  BSSY.RECONVERGENT B0, `(.L_x_2108) ;  /* 0x000000e000007945 */ /* 0x000fe80003800200 */
[----:B-1----:R-:W-:Y:S05]  /*6f30*/  @P0 BRA `(.L_x_2109) ;  /* 0x0000000000300947 */ /* 0x002fea0003800000 */
[----:B------:R-:W1:Y:S02]  /*6f40*/  QSPC.E.S P0, RZ, [R4+0x4] ;  /* 0x0000040004ff73aa */ /* 0x000e640000000500 */
[----:B-1----:R-:W-:Y:S05]  /*6f50*/  @!P0 BRA `(.L_x_2110) ;  /* 0x00000000001c8947 */ /* 0x002fea0003800000 */
[----:B------:R-:W-:-:S04]  /*6f60*/  MOV R2, R4 ;  /* 0x0000000400027202 */ /* 0x000fc80000000f00 */
[----:B------:R-:W-:-:S07]  /*6f70*/  MOV R0, R2 ;  /* 0x0000000200007202 */ /* 0x000fce0000000f00 */
.L_x_2111:
[----:B------:R-:W0:Y:S02]  /*6f80*/  LDS R2, [R0+0x4] ;  /* 0x0000040000027984 */ /* 0x000e240000000800 */
[----:B0-----:R-:W-:-:S05]  /*6f90*/  HADD2 R3, R2, R13 ;  /* 0x0000000d02037230 */ /* 0x001fca0000000000 */
[----:B------:R-:W0:Y:S02]  /*6fa0*/  ATOMS.CAST.SPIN P0, [R0+0x4], R2, R3 ;  /* 0x000004020000758d */ /* 0x000e240001800003 */
[----:B0-----:R-:W-:Y:S05]  /*6fb0*/  @!P0 BRA `(.L_x_2111) ;  /* 0xfffffffc00f08947 */ /* 0x001fea000383ffff */
[----:B------:R-:W-:Y:S05]  /*6fc0*/  BRA `(.L_x_2109) ;  /* 0x00000000000c7947 */ /* 0x000fea0003800000 */
.L_x_2110:
[----:B------:R-:W0:Y:S02]  /*6fd0*/  LD.E R0, desc[UR20][R4.64+0x4] ;  /* 0x0000041404007980 */ /* 0x000e24000c101900 */
[----:B0-----:R-:W-:-:S05]  /*6fe0*/  IADD3 R3, PT, PT, R13, R0, RZ ;  /* 0x000000000d037210 */ /* 0x001fca0007ffe0ff */
[----:B------:R1:W-:Y:S02]  /*6ff0*/  ST.E desc[UR20][R4.64+0x4], R3 ;  /* 0x0000040304007985 */ /* 0x0003e4000c101914 */
.L_x_2109:
[----:B------:R-:W-:Y:S05]  /*7000*/  BSYNC.RECONVERGENT B0 ;  /* 0x0000000000007941 */ /* 0x000fea0003800200 */
.L_x_2108:
        /* <DEDUP_REMOVED lines=12> */
.L_x_2115:
[----:B------:R-:W0:Y:S02]  /*70d0*/  LDS R2, [R0] ;  /* 0x0000000000027984 */ /* 0x000e240000000800 */
[----:B0-----:R-:W-:-:S05]  /*70e0*/  HFMA2 R3, R2, 1, 1, R17 ;  /* 0x3c003c0002037831 */ /* 0x001fca0000000011 */
[----:B------:R-:W0:Y:S02]  /*70f0*/  ATOMS.CAST.SPIN P0, [R0], R2, R3 ;  /* 0x000000020000758d */ /* 0x000e240001800003 */
[----:B0-----:R-:W-:Y:S05]  /*7100*/  @!P0 BRA `(.L_x_2115) ;  /* 0xfffffffc00f08947 */ /* 0x001fea000383ffff */
[----:B------:R-:W-:Y:S05]  /*7110*/  BRA `(.L_x_2113) ;  /* 0x00000000000c7947 */ /* 0x000fea0003800000 */
.L_x_2114:
[----:B------:R-:W2:Y:S02]  /*7120*/  LD.E R0, desc[UR20][R4.64] ;  /* 0x0000001404007980 */ /* 0x000ea4000c101900 */
[----:B--2---:R-:W-:-:S05]  /*7130*/  IADD3 R3, PT, PT, R17, R0, RZ ;  /* 0x0000000011037210 */ /* 0x004fca0007ffe0ff */
[----:B------:R0:W-:Y:S02]  /*7140*/  ST.E desc[UR20][R4.64], R3 ;  /* 0x0000000304007985 */ /* 0x0001e4000c101914 */
.L_x_2113:
[----:B------:R-:W-:Y:S05]  /*7150*/  BSYNC.RECONVERGENT B0 ;  /* 0x0000000000007941 */ /* 0x000fea0003800200 */
.L_x_2112:
[----:B------:R1:W-:Y:S02]  /*7160*/  ATOM.E.ADD.F16x2.RN.STRONG.GPU P0, RZ, desc[UR20][R4.64+0x4], R12 ;  /* 0x8000040c04ff79a2 */ /* 0x0003e4000c10e114 */
[----:B-1----:R-:W-:Y:S05]  /*7170*/  @P0 EXIT ;  /* 0x000000000000094d */ /* 0x002fea0003800000 */
[----:B------:R-:W1:Y:S02]  /*7180*/  QSPC.E.S P0, RZ, [R4+0x4] ;  /* 0x0000040004ff73aa */ /* 0x000e640000000500 */
[----:B-1----:R-:W-:Y:S05]  /*7190*/  @!P0 BRA `(.L_x_2116) ;  /* 0x00000000001c8947 */ /* 0x002fea0003800000 */
[----:B------:R-:W-:-:S04]  /*71a0*/  MOV R2, R4 ;  /* 0x0000000400027202 */ /* 0x000fc80000000f00 */
[----:B------:R-:W-:-:S07]  /*71b0*/  MOV R0, R2 ;  /* 0x0000000200007202 */ /* 0x000fce0000000f00 */
.L_x_2117:
[----:B------:R-:W0:Y:S02]  /*71c0*/  LDS R2, [R0+0x4] ;  /* 0x0000040000027984 */ /* 0x000e240000000800 */
[----:B0-----:R-:W-:-:S05]  /*71d0*/  HADD2 R3, R2, R12 ;  /* 0x0000000c02037230 */ /* 0x001fca0000000000 */
[----:B------:R-:W0:Y:S02]  /*71e0*/  ATOMS.CAST.SPIN P0, [R0+0x4], R2, R3 ;  /* 0x000004020000758d */ /* 0x000e240001800003 */
[----:B0-----:R-:W-:Y:S05]  /*71f0*/  @!P0 BRA `(.L_x_2117) ;  /* 0xfffffffc00f08947 */ /* 0x001fea000383ffff */
[----:B------:R-:W-:Y:S05]  /*7200*/  EXIT ;  /* 0x000000000000794d */ /* 0x000fea0003800000 */
.L_x_2116:
[----:B------:R-:W0:Y:S02]  /*7210*/  LD.E R0, desc[UR20][R4.64+0x4] ;  /* 0x0000041404007980 */ /* 0x000e24000c101900 */
[----:B0-----:R-:W-:-:S05]  /*7220*/  IADD3 R3, PT, PT, R12, R0, RZ ;  /* 0x000000000c037210 */ /* 0x001fca0007ffe0ff */
[----:B------:R-:W-:Y:S01]  /*7230*/  ST.E desc[UR20][R4.64+0x4], R3 ;  /* 0x0000040304007985 */ /* 0x000fe2000c101914 */
[----:B------:R-:W-:Y:S05]  /*7240*/  EXIT ;  /* 0x000000000000794d */ /* 0x000fea0003800000 */
.L_x_2118:
        /* <DEDUP_REMOVED lines=11> */
.L_x_4502:


//--------------------- .text._Z23gemm_half_q_half_kernelILi3ELi190ELb0ELb0ELi32EEvPK6__halfPKjS4_S2_PS0_iiiiPKtS7_iiiiiibS2_i --------------------------
	.section	.text._Z23gemm_half_q_half_kernelILi3ELi190ELb0ELb0ELi32EEvPK6__halfPKjS4_S2_PS0_iiiiPKtS7_iiiiiibS2_i,"ax",@progbits
	.align	128
        .global         _Z23gemm_half_q_half_kernelILi3ELi190ELb0ELb0ELi32EEvPK6__halfPKjS4_S2_PS0_iiiiPKtS7_iiiiiibS2_i
        .type           _Z23gemm_half_q_half_kernelILi3ELi190ELb0ELb0ELi32EEvPK6__halfPKjS4_S2_PS0_iiiiPKtS7_iiiiiibS2_i,@function
        .size           _Z23gemm_half_q_half_kernelILi3ELi190ELb0ELb0ELi32EEvPK6__halfPKjS4_S2_PS0_iiiiPKtS7_iiiiiibS2_i,(.L_x_4503 - _Z23gemm_half_q_half_kernelILi3ELi190ELb0ELb0ELi32EEvPK6__halfPKjS4_S2_PS0_iiiiPKtS7_iiiiiibS2_i)
        .other          _Z23gemm_half_q_half_kernelILi3ELi190ELb0ELb0ELi32EEvPK6__halfPKjS4_S2_PS0_iiiiPKtS7_iiiiiibS2_i,@"STO_CUDA_ENTRY STV_DEFAULT"
_Z23gemm_half_q_half_kernelILi3ELi190ELb0ELb0ELi32EEvPK6__halfPKjS4_S2_PS0_iiiiPKtS7_iiiiiibS2_i:
.text._Z23gemm_half_q_half_kernelILi3ELi190ELb0ELb0ELi32EEvPK6__halfPKjS4_S2_PS0_iiiiPKtS7_iiiiiibS2_i:
[----:B------:R-:W-:Y:S01]  /*0000*/  LDC R1, c[0x0][0x37c] ;  /* 0x0000df00ff017b82 */ /* 0x000fe20000000800 */
[----:B------:R-:W0:Y:S07]  /*0010*/  S2R R3, SR_CTAID.Z ;  /* 0x0000000000037919 */ /* 0x000e2e0000002700 */
[----:B------:R-:W1:Y:S01]  /*0020*/  LDC R5, c[0x0][0x3a8] ;  /* 0x0000ea00ff057b82 */ /* 0x000e620000000800 */
[----:B------:R-:W2:Y:S01]  /*0030*/  LDCU UR6, c[0x0][0x3b0] ;  /* 0x00007600ff0677ac */ /* 0x000ea20008000800 */
[----:B------:R-:W-:Y:S01]  /*0040*/  BSSY.RECONVERGENT B0, `(.L_x_2119) ;  /* 0x00000c3000007945 */ /* 0x000fe20003800200 */
[----:B------:R-:W1:Y:S01]  /*0050*/  S2R R36, SR_CTAID.Y ;  /* 0x0000000000247919 */ /* 0x000e620000002600 */
[----:B------:R-:W3:Y:S01]  /*0060*/  LDCU.64 UR10, c[0x0][0x358] ;  /* 0x00006b00ff0a77ac */ /* 0x000ee20008000a00 */
[----:B------:R-:W4:Y:S01]  /*0070*/  S2R R2, SR_TID.X ;  /* 0x0000000000027919 */ /* 0x000f220000002100 */
[----:B------:R-:W5:Y:S01]  /*0080*/  S2R R11, SR_CTAID.X ;  /* 0x00000000000b7919 */ /* 0x000f620000002500 */
[----:B0-----:R-:W-:Y:S01]  /*0090*/  SHF.L.U32 R35, R3, 0x5, RZ ;  /* 0x0000000503237819 */ /* 0x001fe200000006ff */
[----:B-1----:R-:W-:-:S03]  /*00a0*/  IMAD R6, R36, -0x3, R5 ;  /* 0xfffffffd24067824 */ /* 0x002fc600078e0205 */
[C---:B------:R-:W-:Y:S02]  /*00b0*/  IADD3 R10, PT, PT, R35.reuse, 0x20, RZ ;  /* 0x00000020230a7810 */ /* 0x040fe40007ffe0ff */
[----:B----4-:R-:W-:Y:S02]  /*00c0*/  IADD3 R7, PT, PT, R35, R2, RZ ;  /* 0x0000000223077210 */ /* 0x010fe40007ffe0ff */
[----:B------:R-:W-:Y:S02]  /*00d0*/  ISETP.GE.AND P1, PT, R6, 0x1, PT ;  /* 0x000000010600780c */ /* 0x000fe40003f26270 */
[----:B--2---:R-:W-:Y:S02]  /*00e0*/  VIMNMX R28, PT, PT, R10, UR6, PT ;  /* 0x000000060a1c7c48 */ /* 0x004fe4000bfe0100 */
[----:B-----5:R-:W-:Y:S02]  /*00f0*/  SHF.L.U32 R11, R11, 0x7, RZ ;  /* 0x000000070b0b7819 */ /* 0x020fe400000006ff */
[----:B------:R-:W-:-:S02]  /*0100*/  ISETP.GE.OR P0, PT, R7, R28, !P1 ;  /* 0x0000001c0700720c */ /* 0x000fc40004f06670 */
[----:B------:R-:W-:Y:S02]  /*0110*/  LEA R0, R2, R11, 0x2 ;  /* 0x0000000b02007211 */ /* 0x000fe400078e10ff */
[----:B------:R-:W-:-:S09]  /*0120*/  VIMNMX R16, PT, PT, R6, 0x3, PT ;  /* 0x0000000306107848 */ /* 0x000fd20003fe0100 */
        /* <DEDUP_REMOVED lines=24> */
[----:B------:R-:W-:-:S09]  /*02b0*/  IADD3 R20, PT, PT, R12, UR6, RZ ;  /* 0x000000060c147c10 */ /* 0x000fd2000fffe0ff */
[----:B------:R-:W-:Y:S05]  /*02c0*/  @P0 BRA `(.L_x_2122) ;  /* 0x0000000000ec0947 */ /* 0x000fea0003800000 */
[----:B------:R-:W-:Y:S02]  /*02d0*/  IADD3 R4, PT, PT, RZ, -R18, RZ ;  /* 0x80000012ff047210 */ /* 0x000fe40007ffe0ff */
[----:B------:R-:W-:Y:S02]  /*02e0*/  PLOP3.LUT P0, PT, PT, PT, PT, 0x80, 0x8 ;  /* 0x000000000008781c */ /* 0x000fe40003f0f070 */
[----:B------:R-:W-:-:S13]  /*02f0*/  ISETP.GT.AND P2, PT, R4, 0x3, PT ;  /* 0x000000030400780c */ /* 0x000fda0003f44270 */
[----:B------:R-:W-:Y:S05]  /*0300*/  @!P2 BRA `(.L_x_2123) ;  /* 0x000000000084a947 */ /* 0x000fea0003800000 */
[----:B------:R-:W-:-:S13]  /*0310*/  PLOP3.LUT P0, PT, PT, PT, PT, 0x8, 0x80 ;  /* 0x000000000080781c */ /* 0x000fda0003f0e170 */
.L_x_2124:
        /* <DEDUP_REMOVED lines=32> */
.L_x_2123:
        /* <DEDUP_REMOVED lines=20> */
.L_x_2125:
[----:B------:R-:W-:-:S13]  /*0660*/  ISETP.EQ.AND P2, PT, R18, RZ, PT ;  /* 0x000000ff1200720c */ /* 0x000fda0003f42270 */
[----:B------:R-:W-:Y:S05]  /*0670*/  @!P0 BRA P2, `(.L_x_2120) ;  /* 0x00000004007c8947 */ /* 0x000fea0001000000 */
.L_x_2122:
[----:B------:R-:W-:-:S04]  /*0680*/  IADD3 R5, P0, PT, R7, R20, RZ ;  /* 0x0000001407057210 */ /* 0x000fc80007f1e0ff */
        /* <DEDUP_REMOVED lines=11> */
.L_x_2121:
[----:B------:R-:W-:-:S04]  /*0740*/  LEA R4, P0, R7, UR8, 0x1 ;  /* 0x0000000807047c11 */ /* 0x000fc8000f8008ff */
[----:B------:R-:W-:Y:S02]  /*0750*/  LEA.HI.X R5, R7, UR9, RZ, 0x1, P0 ;  /* 0x0000000907057c11 */ /* 0x000fe400080f0cff */
[----:B------:R-:W-:Y:S01]  /*0760*/  VIMNMX R18, PT, PT, R16, 0x1, !PT ;  /* 0x0000000110127848 */ /* 0x000fe20007fe0100 */
[----:B------:R-:W-:Y:S01]  /*0770*/  IMAD R20, R36, UR6, RZ ;  /* 0x0000000624147c24 */ /* 0x000fe2000f8e02ff */
        /* <DEDUP_REMOVED lines=13> */
.L_x_2128:
        /* <DEDUP_REMOVED lines=32> */
.L_x_2127:
        /* <DEDUP_REMOVED lines=21> */
.L_x_2129:
[----:B------:R-:W-:-:S13]  /*0ba0*/  ISETP.NE.OR P0, PT, R18, RZ, P0 ;  /* 0x000000ff1200720c */ /* 0x000fda0000705670 */
[----:B------:R-:W-:Y:S05]  /*0bb0*/  @!P0 BRA `(.L_x_2120) ;  /* 0x00000000002c8947 */ /* 0x000fea0003800000 */
.L_x_2126:
        /* <DEDUP_REMOVED lines=11> */
.L_x_2120:
[----:B------:R-:W-:Y:S05]  /*0c70*/  BSYNC.RECONVERGENT B0 ;  /* 0x0000000000007941 */ /* 0x000fea0003800200 */
.L_x_2119:
[----:B-----5:R-:W1:Y:S02]  /*0c80*/  LDC R7, c[0x0][0x3ac] ;  /* 0x0000eb00ff077b82 */ /* 0x020e640000000800 */
[----:B-1----:R-:W-:-:S13]  /*0c90*/  ISETP.GE.AND P0, PT, R0, R7, PT ;  /* 0x000000070000720c */ /* 0x002fda0003f06270 */
[----:B------:R-:W-:Y:S05]  /*0ca0*/  @P0 EXIT ;  /* 0x000000000000094d */ /* 0x000fea0003800000 */
[----:B0-----:R-:W0:Y:S02]  /*0cb0*/  LDC.U8 R4, c[0x0][0x3e0] ;  /* 0x0000f800ff047b82 */ /* 0x001e240000000000 */
        /* <DEDUP_REMOVED lines=18> */
.L_x_2133:
        /* <DEDUP_REMOVED lines=15> */
.L_x_2132:
        /* <DEDUP_REMOVED lines=12> */
.L_x_2134:
[----:B------:R-:W-:-:S13]  /*0f90*/  ISETP.NE.OR P0, PT, R18, RZ, P0 ;  /* 0x000000ff1200720c */ /* 0x000fda0000705670 */
[----:B------:R-:W-:Y:S05]  /*0fa0*/  @!P0 BRA `(.L_x_2130) ;  /* 0x00000000001c8947 */ /* 0x000fea0003800000 */
.L_x_2131:
[----:B0-----:R-:W0:Y:S02]  /*0fb0*/  LDC.64 R4, c[0x0][0x3a0] ;  /* 0x0000e800ff047b82 */ /* 0x001e240000000a00 */
.L_x_2135:
[C---:B0-----:R-:W-:Y:S01]  /*0fc0*/  IMAD.WIDE R8, R11.reuse, 0x2, R4 ;  /* 0x000000020b087825 */ /* 0x041fe200078e0204 */
[----:B------:R-:W-:Y:S02]  /*0fd0*/  IADD3 R18, PT, PT, R18, 0x1, RZ ;  /* 0x0000000112127810 */ /* 0x000fe40007ffe0ff */
[----:B------:R-:W-:Y:S02]  /*0fe0*/  IADD3 R11, PT, PT, R11, R7, RZ ;  /* 0x000000070b0b7210 */ /* 0x000fe40007ffe0ff */
[----:B------:R1:W-:Y:S01]  /*0ff0*/  STG.E.64 desc[UR10][R8.64], RZ ;  /* 0x000000ff08007986 */ /* 0x0003e2000c101b0a */
[----:B------:R-:W-:-:S13]  /*1000*/  ISETP.NE.AND P0, PT, R18, RZ, PT ;  /* 0x000000ff1200720c */ /* 0x000fda0003f05270 */
[----:B-1----:R-:W-:Y:S05]  /*1010*/  @P0 BRA `(.L_x_2135) ;  /* 0xfffffffc00e80947 */ /* 0x002fea000383ffff */
.L_x_2130:
        /* <DEDUP_REMOVED lines=20> */
.L_x_2137:
        /* <DEDUP_REMOVED lines=25> */
[----:B------:R-:W-:Y:S02]  /*12f0*/  IADD3 R2, PT, PT, R2, 0x1, R3 ;  /* 0x0000000102027810 */ /* 0x000fe40007ffe003 */
[----:B------:R-:W-:Y:S01]  /*1300*/  IADD3 R21, PT, PT, R18, 0x1, R21 ;  /* 0x0000000112157810 */ /* 0x000fe20007ffe015 */
[----:B------:R-:W-:Y:S01]  /*1310*/  IMAD R3, R16, R16, R16 ;  /* 0x0000001010037224 */ /* 0x000fe200078e0210 */
[----:B---3--:R-:W-:Y:S01]  /*1320*/  IADD3 R17, PT, PT, R8, R17, RZ ;  /* 0x0000001108117210 */ /* 0x008fe20007ffe0ff */
[----:B------:R-:W-:Y:S01]  /*1330*/  IMAD R18, R19, R19, R19 ;  /* 0x0000001313127224 */ /* 0x000fe200078e0213 */
[----:B------:R-:W4:Y:S02]  /*1340*/  I2F.F16 R27, R21 ;  /* 0x00000015001b7306 */ /* 0x000f240000200c00 */
[----:B------:R-:W-:-:S02]  /*1350*/  IADD3 R3, PT, PT, R16, 0x1, R3 ;  /* 0x0000000110037810 */ /* 0x000fc40007ffe003 */
[----:B------:R-:W-:Y:S02]  /*1360*/  IADD3 R18, PT, PT, R19, 0x1, R18 ;  /* 0x0000000113127810 */ /* 0x000fe40007ffe012 */
[----:B------:R-:W-:Y:S02]  /*1370*/  ISETP.GE.AND P0, PT, R17, R28, PT ;  /* 0x0000001c1100720c */ /* 0x000fe40003f06270 */
[----:B0-----:R-:W0:Y:S01]  /*1380*/  I2F.F16 R5, R18 ;  /* 0x0000001200057306 */ /* 0x001e220000200c00 */
[----:B----4-:R-:W-:-:S07]  /*1390*/  HMUL2 R27, R27.H0_H0, R4.H0_H0 ;  /* 0x200000041b1b7232 */ /* 0x010fce0000000800 */
[----:B------:R-:W2:Y:S01]  /*13a0*/  I2F.F16 R25, R2 ;  /* 0x0000000200197306 */ /* 0x000ea20000200c00 */
[----:B0-----:R-:W-:-:S07]  /*13b0*/  HMUL2 R26, R5.H0_H0, R4.H0_H0 ;  /* 0x20000004051a7232 */ /* 0x001fce0000000800 */
[----:B------:R-:W0:Y:S01]  /*13c0*/  I2F.F16 R3, R3 ;  /* 0x0000000300037306 */ /* 0x000e220000200c00 */
[-C--:B--2---:R-:W-:Y:S02]  /*13d0*/  HMUL2 R25, R25.H0_H0, R4.reuse.H0_H0 ;  /* 0x2000000419197232 */ /* 0x084fe40000000800 */
[----:B0-----:R-:W-:Y:S01]  /*13e0*/  HMUL2 R24, R3.H0_H0, R4.H0_H0 ;  /* 0x2000000403187232 */ /* 0x001fe20000000800 */
[----:B------:R-:W-:Y:S06]  /*13f0*/  @!P0 BRA `(.L_x_2137) ;  /* 0xfffffffc00588947 */ /* 0x000fec000383ffff */
.L_x_2136:
        /* <DEDUP_REMOVED lines=20> */
.L_x_2138:
        /* <DEDUP_REMOVED lines=8> */
.L_x_2139:
        /* <DEDUP_REMOVED lines=8> */
.L_x_2140:
        /* <DEDUP_REMOVED lines=8> */
.L_x_2141:
        /* <DEDUP_REMOVED lines=8> */
.L_x_2142:
        /* <DEDUP_REMOVED lines=18> */
[----:B0-----:R-:W-:Y:S01]  /*1860*/  LEA R12, P0, R0, UR12, 0x2 ;  /* 0x0000000c000c7c11 */ /* 0x001fe2000f8010ff */
[----:B-1----:R-:W-:-:S03]  /*1870*/  ULEA UR7, UR8, UR7, 0x18 ;  /* 0x0000000708077291 */ /* 0x002fc6000f8ec0ff */
[----:B------:R-:W-:Y:S02]  /*1880*/  LEA.HI.X R13, R0, UR13, R3, 0x2, P0 ;  /* 0x0000000d000d7c11 */ /* 0x000fe400080f1403 */
[----:B------:R-:W-:Y:S02]  /*1890*/  ISETP.LT.AND P0, PT, R35, UR4, PT ;  /* 0x0000000423007c0c */ /* 0x000fe4000bf01270 */
[----:B------:R-:W-:-:S11]  /*18a0*/  UMOV UR4, UR7 ;  /* 0x0000000700047c82 */ /* 0x000fd60008000000 */
[----:B------:R-:W-:Y:S05]  /*18b0*/  @!P0 BRA `(.L_x_2143) ;  /* 0x0000004c00a48947 */ /* 0x000fea0003800000 */
[C---:B------:R-:W-:Y:S02]  /*18c0*/  IMAD.WIDE R2, R7.reuse, 0x4, R12 ;  /* 0x0000000407027825 */ /* 0x040fe400078e020c */
        /* <DEDUP_REMOVED lines=21> */
[----:B0-----:R-:W-:-:S02]  /*1a20*/  IADD3 R4, PT, PT, R2, -0x80, RZ ;  /* 0xffffff8002047810 */ /* 0x001fc40007ffe0ff */
[----:B------:R-:W-:Y:S02]  /*1a30*/  IADD3 R33, PT, PT, R0, -0x80, RZ ;  /* 0xffffff8000217810 */ /* 0x000fe40007ffe0ff */
[----:B------:R-:W-:Y:S02]  /*1a40*/  LOP3.LUT R2, R16, 0xff, RZ, 0xc0, !PT ;  /* 0x000000ff10027812 */ /* 0x000fe400078ec0ff */
[----:B------:R-:W-:Y:S01]  /*1a50*/  LOP3.LUT R0, R12, 0xff, RZ, 0xc0, !PT ;  /* 0x000000ff0c007812 */ /* 0x000fe200078ec0ff */
[----:B------:R-:W-:Y:S01]  /*1a60*/  I2F.F16 R45, R4 ;  /* 0x00000004002d7306 */ /* 0x000fe20000200c00 */
[----:B------:R-:W-:Y:S02]  /*1a70*/  IADD3 R2, PT, PT, R2, -0x80, RZ ;  /* 0xffffff8002027810 */ /* 0x000fe40007ffe0ff */
[----:B------:R-:W-:Y:S02]  /*1a80*/  IADD3 R0, PT, PT, R0, -0x80, RZ ;  /* 0xffffff8000007810 */ /* 0x000fe40007ffe0ff */
[----:B-1----:R-:W-:-:S02]  /*1a90*/  LOP3.LUT R5, R18, 0xff, RZ, 0xc0, !PT ;  /* 0x000000ff12057812 */ /* 0x002fc400078ec0ff */
[----:B------:R-:W-:Y:S01]  /*1aa0*/  LOP3.LUT R41, R41, 0xff, RZ, 0xc0, !PT ;  /* 0x000000ff29297812 */ /* 0x000fe200078ec0ff */
[----:B------:R0:W-:Y:S01]  /*1ab0*/  I2F.F16 R32, R2 ;  /* 0x0000000200207306 */ /* 0x0001e20000200c00 */
[----:B------:R-:W-:Y:S02]  /*1ac0*/  IADD3 R5, PT, PT, R5, -0x80, RZ ;  /* 0xffffff8005057810 */ /* 0x000fe40007ffe0ff */
[----:B------:R-:W-:-:S05]  /*1ad0*/  ISETP.NE.AND P0, PT, R6, 0x1, PT ;  /* 0x000000010600780c */ /* 0x000fca0003f05270 */
[----:B------:R1:W2:Y:S01]  /*1ae0*/  I2F.F16 R38, R0 ;  /* 0x0000000000267306 */ /* 0x0002a20000200c00 */
[--C-:B0-----:R-:W-:Y:S02]  /*1af0*/  SHF.R.U32.HI R2, RZ, 0x8, R13.reuse ;  /* 0x00000008ff027819 */ /* 0x101fe4000001160d */
[----:B------:R-:W-:Y:S02]  /*1b00*/  SHF.R.U32.HI R13, RZ, 0x10, R13 ;  /* 0x00000010ff0d7819 */ /* 0x000fe4000001160d */
[----:B------:R-:W-:Y:S02]  /*1b10*/  LOP3.LUT R2, R2, 0xff, RZ, 0xc0, !PT ;  /* 0x000000ff02027812 */ /* 0x000fe400078ec0ff */
[----:B------:R-:W-:Y:S01]  /*1b20*/  LOP3.LUT R13, R13, 0xff, RZ, 0xc0, !PT ;  /* 0x000000ff0d0d7812 */ /* 0x000fe200078ec0ff */
[----:B------:R0:W-:Y:S01]  /*1b30*/  I2F.F16 R40, R3 ;  /* 0x0000000300287306 */ /* 0x0001e20000200c00 */
[----:B-1----:R-:W-:Y:S02]  /*1b40*/  SHF.R.U32.HI R0, RZ, 0x8, R12 ;  /* 0x00000008ff007819 */ /* 0x002fe4000001160c */
[----:B------:R-:W-:-:S02]  /*1b50*/  IADD3 R4, PT, PT, R2, -0x80, RZ ;  /* 0xffffff8002047810 */ /* 0x000fc40007ffe0ff */
[----:B------:R-:W-:Y:S02]  /*1b60*/  LOP3.LUT R0, R0, 0xff, RZ, 0xc0, !PT ;  /* 0x000000ff00007812 */ /* 0x000fe400078ec0ff */
[----:B------:R-:W-:Y:S01]  /*1b70*/  SHF.R.U32.HI R12, RZ, 0x10, R12 ;  /* 0x00000010ff0c7819 */ /* 0x000fe2000001160c */
[----:B------:R-:W1:Y:S01]  /*1b80*/  I2F.F16 R50, R33 ;  /* 0x0000002100327306 */ /* 0x000e620000200c00 */
[----:B0-----:R-:W-:Y:S02]  /*1b90*/  LOP3.LUT R3, R17, 0xff, RZ, 0xc0, !PT ;  /* 0x000000ff11037812 */ /* 0x001fe400078ec0ff */
[----:B------:R-:W-:Y:S02]  /*1ba0*/  IADD3 R0, PT, PT, R0, -0x80, RZ ;  /* 0xffffff8000007810 */ /* 0x000fe40007ffe0ff */
[----:B------:R-:W-:Y:S02]  /*1bb0*/  SHF.R.U32.HI R2, RZ, 0x8, R14 ;  /* 0x00000008ff027819 */ /* 0x000fe4000001160e */
[----:B------:R-:W-:Y:S01]  /*1bc0*/  IADD3 R3, PT, PT, R3, -0x80, RZ ;  /* 0xffffff8003037810 */ /* 0x000fe20007ffe0ff */
[----:B------:R0:W3:Y:S01]  /*1bd0*/  I2F.F16 R39, R0 ;  /* 0x0000000000277306 */ /* 0x0000e20000200c00 */
[----:B------:R-:W-:-:S02]  /*1be0*/  LOP3.LUT R12, R12, 0xff, RZ, 0xc0, !PT ;  /* 0x000000ff0c0c7812 */ /* 0x000fc400078ec0ff */
[----:B------:R-:W-:Y:S02]  /*1bf0*/  LOP3.LUT R2, R2, 0xff, RZ, 0xc0, !PT ;  /* 0x000000ff02027812 */ /* 0x000fe400078ec0ff */
[----:B------:R-:W-:Y:S02]  /*1c00*/  IADD3 R12, PT, PT, R12, -0x80, RZ ;  /* 0xffffff800c0c7810 */ /* 0x000fe40007ffe0ff */
[----:B------:R-:W-:Y:S01]  /*1c10*/  IADD3 R13, PT, PT, R13, -0x80, RZ ;  /* 0xffffff800d0d7810 */ /* 0x000fe20007ffe0ff */
[----:B------:R4:W-:Y:S01]  /*1c20*/  I2F.F16 R34, R5 ;  /* 0x0000000500227306 */ /* 0x0009e20000200c00 */
[----:B0-----:R-:W-:Y:S02]  /*1c30*/  SHF.R.U32.HI R0, RZ, 0x8, R15 ;  /* 0x00000008ff007819 */ /* 0x001fe4000001160f */
[----:B------:R-:W-:Y:S02]  /*1c40*/  SHF.R.U32.HI R14, RZ, 0x10, R14 ;  /* 0x00000010ff0e7819 */ /* 0x000fe4000001160e */
[----:B------:R-:W-:-:S02]  /*1c50*/  LOP3.LUT R0, R0, 0xff, RZ, 0xc0, !PT ;  /* 0x000000ff00007812 */ /* 0x000fc400078ec0ff */
[----:B------:R-:W-:Y:S01]  /*1c60*/  SHF.R.U32.HI R15, RZ, 0x10, R15 ;  /* 0x00000010ff0f7819 */ /* 0x000fe2000001160f */
[----:B------:R0:W-:Y:S01]  /*1c70*/  I2F.F16 R33, R3 ;  /* 0x0000000300217306 */ /* 0x0001e20000200c00 */
[----:B----4-:R-:W-:Y:S02]  /*1c80*/  IADD3 R5, PT, PT, R2, -0x80, RZ ;  /* 0xffffff8002057810 */ /* 0x010fe40007ffe0ff */
[----:B------:R-:W-:Y:S02]  /*1c90*/  LOP3.LUT R14, R14, 0xff, RZ, 0xc0, !PT ;  /* 0x000000ff0e0e7812 */ /* 0x000fe400078ec0ff */
[----:B------:R-:W-:Y:S02]  /*1ca0*/  LOP3.LUT R15, R15, 0xff, RZ, 0xc0, !PT ;  /* 0x000000ff0f0f7812 */ /* 0x000fe400078ec0ff */
[----:B------:R-:W-:Y:S01]  /*1cb0*/  IADD3 R14, PT, PT, R14, -0x80, RZ ;  /* 0xffffff800e0e7810 */ /* 0x000fe20007ffe0ff */
[----:B------:R4:W-:Y:S01]  /*1cc0*/  I2F.F16 R47, R12 ;  /* 0x0000000c002f7306 */ /* 0x0009e20000200c00 */
[----:B0-----:R-:W0:Y:S01]  /*1cd0*/  LDS.64 R2, [UR7] ;  /* 0x00000007ff027984 */ /* 0x001e220008000a00 */
[----:B------:R-:W-:-:S06]  /*1ce0*/  IADD3 R15, PT, PT, R15, -0x80, RZ ;  /* 0xffffff800f0f7810 */ /* 0x000fcc0007ffe0ff */
[----:B------:R-:W-:Y:S01]  /*1cf0*/  I2F.F16 R52, R13 ;  /* 0x0000000d00347306 */ /* 0x000fe20000200c00 */
[----:B----4-:R-:W-:Y:S02]  /*1d00*/  IADD3 R12, PT, PT, R0, -0x80, RZ ;  /* 0xffffff80000c7810 */ /* 0x010fe40007ffe0ff */
[--C-:B------:R-:W-:Y:S02]  /*1d10*/  SHF.R.U32.HI R0, RZ, 0x8, R16.reuse ;  /* 0x00000008ff007819 */ /* 0x100fe40000011610 */
[----:B------:R-:W-:Y:S02]  /*1d20*/  SHF.R.U32.HI R16, RZ, 0x10, R16 ;  /* 0x00000010ff107819 */ /* 0x000fe40000011610 */
[----:B------:R-:W-:Y:S01]  /*1d30*/  LOP3.LUT R0, R0, 0xff, RZ, 0xc0, !PT ;  /* 0x000000ff00007812 */ /* 0x000fe200078ec0ff */
[----:B------:R4:W-:Y:S01]  /*1d40*/  I2F.F16 R57, R12 ;  /* 0x0000000c00397306 */ /* 0x0009e20000200c00 */
[----:B------:R-:W-:Y:S02]  /*1d50*/  LOP3.LUT R16, R16, 0xff, RZ, 0xc0, !PT ;  /* 0x000000ff10107812 */ /* 0x000fe400078ec0ff */
[----:B------:R-:W-:-:S02]  /*1d60*/  IADD3 R0, PT, PT, R0, -0x80, RZ ;  /* 0xffffff8000007810 */ /* 0x000fc40007ffe0ff */
[----:B------:R-:W-:-:S03]  /*1d70*/  IADD3 R16, PT, PT, R16, -0x80, RZ ;  /* 0xffffff8010107810 */ /* 0x000fc60007ffe0ff */
[----:B------:R5:W-:Y:S01]  /*1d80*/  I2F.F16 R49, R0 ;  /* 0x0000000000317306 */ /* 0x000be20000200c00 */
[--C-:B----4-:R-:W-:Y:S02]  /*1d90*/  SHF.R.U32.HI R12, RZ, 0x8, R18.reuse ;  /* 0x00000008ff0c7819 */ /* 0x110fe40000011612 */
[----:B------:R-:W-:-:S05]  /*1da0*/  SHF.R.U32.HI R18, RZ, 0x10, R18 ;  /* 0x00000010ff127819 */ /* 0x000fca0000011612 */
[----:B------:R4:W-:Y:S01]  /*1db0*/  I2F.F16 R31, R35 ;  /* 0x00000023001f7306 */ /* 0x0009e20000200c00 */
[----:B-----5:R-:W-:Y:S02]  /*1dc0*/  LOP3.LUT R0, R12, 0xff, RZ, 0xc0, !PT ;  /* 0x000000ff0c007812 */ /* 0x020fe400078ec0ff */
[----:B------:R-:W5:Y:S05]  /*1dd0*/  LDS.64 R12, [UR7+0x8] ;  /* 0x00000807ff0c7984 */ /* 0x000f6a0008000a00 */
[----:B------:R1:W-:Y:S01]  /*1de0*/  I2F.F16 R42, R4 ;  /* 0x00000004002a7306 */ /* 0x0003e20000200c00 */
[----:B----4-:R-:W-:Y:S01]  /*1df0*/  LOP3.LUT R35, R19, 0xff, RZ, 0xc0, !PT ;  /* 0x000000ff13237812 */ /* 0x010fe200078ec0ff */
[----:B0-----:R-:W-:-:S02]  /*1e00*/  HADD2.F32 R44, -RZ, R3.H0_H0 ;  /* 0x20000003ff2c7230 */ /* 0x001fc40000004100 */
[----:B------:R-:W-:Y:S01]  /*1e10*/  HADD2.F32 R46, -RZ, R3.H1_H1 ;  /* 0x30000003ff2e7230 */ /* 0x000fe20000004100 */
[----:B------:R-:W-:Y:S01]  /*1e20*/  IADD3 R35, PT, PT, R35, -0x80, RZ ;  /* 0xffffff8023237810 */ /* 0x000fe20007ffe0ff */
[----:B--2---:R-:W-:Y:S02]  /*1e30*/  HADD2.F32 R3, -RZ, R38.H0_H0 ;  /* 0x20000026ff037230 */ /* 0x004fe40000004100 */
[----:B------:R0:W-:Y:S01]  /*1e40*/  I2F.F16 R48, R5 ;  /* 0x0000000500307306 */ /* 0x0001e20000200c00 */
[--C-:B-1----:R-:W-:Y:S01]  /*1e50*/  SHF.R.U32.HI R4, RZ, 0x8, R17.reuse ;  /* 0x00000008ff047819 */ /* 0x102fe20000011611 */
[--C-:B------:R-:W-:Y:S01]  /*1e60*/  HADD2.F32 R37, -RZ, R2.reuse.H1_H1 ;  /* 0x30000002ff257230 */ /* 0x100fe20000004100 */
[----:B------:R-:W-:Y:S02]  /*1e70*/  SHF.R.U32.HI R17, RZ, 0x10, R17 ;  /* 0x00000010ff117819 */ /* 0x000fe40000011611 */
[----:B------:R-:W-:Y:S02]  /*1e80*/  LOP3.LUT R4, R4, 0xff, RZ, 0xc0, !PT ;  /* 0x000000ff04047812 */ /* 0x000fe400078ec0ff */
[----:B------:R-:W-:Y:S01]  /*1e90*/  LOP3.LUT R17, R17, 0xff, RZ, 0xc0, !PT ;  /* 0x000000ff11117812 */ /* 0x000fe200078ec0ff */
[----:B------:R1:W2:Y:S01]  /*1ea0*/  I2F.F16 R43, R35 ;  /* 0x00000023002b7306 */ /* 0x0002a20000200c00 */
[----:B------:R-:W-:Y:S01]  /*1eb0*/  IADD3 R4, PT, PT, R4, -0x80, RZ ;  /* 0xffffff8004047810 */ /* 0x000fe20007ffe0ff */
[----:B0-----:R-:W-:Y:S01]  /*1ec0*/  HADD2.F32 R5, -RZ, R2.H0_H0 ;  /* 0x20000002ff057230 */ /* 0x001fe20000004100 */
[----:B------:R-:W-:Y:S01]  /*1ed0*/  IADD3 R17, PT, PT, R17, -0x80, RZ ;  /* 0xffffff8011117810 */ /* 0x000fe20007ffe0ff */
[----:B------:R-:W-:-:S04]  /*1ee0*/  HADD2.F32 R2, -RZ, R50.H0_H0 ;  /* 0x20000032ff027230 */ /* 0x000fc80000004100 */
[----:B------:R3:W-:Y:S01]  /*1ef0*/  I2F.F16 R54, R14 ;  /* 0x0000000e00367306 */ /* 0x0007e20000200c00 */
[----:B-1----:R-:W-:Y:S02]  /*1f00*/  SHF.R.U32.HI R35, RZ, 0x8, R19 ;  /* 0x00000008ff237819 */ /* 0x002fe40000011613 */
[----:B------:R-:W-:Y:S02]  /*1f10*/  LOP3.LUT R19, R18, 0xff, RZ, 0xc0, !PT ;  /* 0x000000ff12137812 */ /* 0x000fe400078ec0ff */
[----:B------:R-:W-:Y:S01]  /*1f20*/  IADD3 R18, PT, PT, R0, -0x80, RZ ;  /* 0xffffff8000127810 */ /* 0x000fe20007ffe0ff */
[----:B------:R-:W-:Y:S02]  /*1f30*/  HADD2.F32 R0, -RZ, R40.H0_H0 ;  /* 0x20000028ff007230 */ /* 0x000fe40000004100 */
[----:B------:R-:W-:Y:S01]  /*1f40*/  FFMA.FTZ R40, R5, R2, RZ ;  /* 0x0000000205287223 */ /* 0x000fe200000100ff */
[----:B------:R0:W-:Y:S01]  /*1f50*/  I2F.F16 R53, R4 ;  /* 0x0000000400357306 */ /* 0x0001e20000200c00 */
[----:B---3--:R-:W-:-:S02]  /*1f60*/  HADD2.F32 R14, -RZ, R39.H0_H0 ;  /* 0x20000027ff0e7230 */ /* 0x008fc40000004100 */
[----:B------:R-:W-:Y:S01]  /*1f70*/  FFMA.FTZ R39, R3, R5, RZ ;  /* 0x0000000503277223 */ /* 0x000fe200000100ff */
[----:B------:R-:W-:Y:S01]  /*1f80*/  FFMA.FTZ R38, R5, R0, RZ ;  /* 0x0000000005267223 */ /* 0x000fe200000100ff */
[----:B--2---:R-:W-:-:S03]  /*1f90*/  HADD2.F32 R43, -RZ, R43.H0_H0 ;  /* 0x2000002bff2b7230 */ /* 0x004fc60000004100 */
[----:B------:R1:W2:Y:S01]  /*1fa0*/  I2F.F16 R58, R15 ;  /* 0x0000000f003a7306 */ /* 0x0002a20000200c00 */
[----:B0-----:R-:W-:-:S05]  /*1fb0*/  HADD2.F32 R4, -RZ, R45.H0_H0 ;  /* 0x2000002dff047230 */ /* 0x001fca0000004100 */
[----:B------:R-:W-:Y:S01]  /*1fc0*/  FFMA.FTZ R45, R5, R4, RZ ;  /* 0x00000004052d7223 */ /* 0x000fe200000100ff */
[----:B------:R-:W-:Y:S01]  /*1fd0*/  HADD2.F32 R5, -RZ, R47.H0_H0 ;  /* 0x2000002fff057230 */ /* 0x000fe20000004100 */
[----:B------:R-:W0:Y:S01]  /*1fe0*/  I2F.F16 R23, R23 ;  /* 0x0000001700177306 */ /* 0x000e220000200c00 */
[----:B-1----:R-:W-:Y:S02]  /*1ff0*/  HADD2.F32 R15, -RZ, R42.H0_H0 ;  /* 0x2000002aff0f7230 */ /* 0x002fe40000004100 */
[----:B------:R-:W-:-:S03]  /*2000*/  FFMA.FTZ R42, R14, R37, R39 ;  /* 0x000000250e2a7223 */ /* 0x000fc60000010027 */
[----:B------:R-:W-:Y:S01]  /*2010*/  FFMA.FTZ R39, R37, R15, R38 ;  /* 0x0000000f25277223 */ /* 0x000fe20000010026 */
[----:B------:R-:W-:Y:S01]  /*2020*/  LOP3.LUT R38, R35, 0xff, RZ, 0xc0, !PT ;  /* 0x000000ff23267812 */ /* 0x000fe200078ec0ff */
[----:B------:R1:W-:Y:S01]  /*2030*/  I2F.F16 R51, R16 ;  /* 0x0000001000337306 */ /* 0x0003e20000200c00 */
[----:B--2---:R-:W-:Y:S02]  /*2040*/  HADD2.F32 R35, -RZ, R58.H0_H0 ;  /* 0x2000003aff237230 */ /* 0x004fe40000004100 */
[----:B------:R-:W-:Y:S01]  /*2050*/  FFMA.FTZ R42, R5, R44, R42 ;  /* 0x0000002c052a7223 */ /* 0x000fe2000001002a */
[----:B0-----:R-:W-:-:S04]  /*2060*/  HADD2.F32 R23, -RZ, R23.H0_H0 ;  /* 0x20000017ff177230 */ /* 0x001fc80000004100 */
[----:B------:R0:W-:Y:S01]  /*2070*/  I2F.F16 R55, R17 ;  /* 0x0000001100377306 */ /* 0x0001e20000200c00 */
[----:B-1----:R-:W-:-:S05]  /*2080*/  HADD2.F32 R16, -RZ, R48.H0_H0 ;  /* 0x20000030ff107230 */ /* 0x002fca0000004100 */
[----:B------:R-:W-:Y:S02]  /*2090*/  FFMA.FTZ R48, R37, R16, R45 ;  /* 0x0000001025307223 */ /* 0x000fe4000001002d */
[----:B------:R1:W2:Y:S01]  /*20a0*/  I2F.F16 R56, R18 ;  /* 0x0000001200387306 */ /* 0x0002a20000200c00 */
[----:B0-----:R-:W-:-:S05]  /*20b0*/  HADD2.F32 R17, -RZ, R57.H0_H0 ;  /* 0x20000039ff117230 */ /* 0x001fca0000004100 */
[----:B------:R-:W-:Y:S01]  /*20c0*/  FFMA.FTZ R50, R37, R17, R40 ;  /* 0x0000001125327223 */ /* 0x000fe20000010028 */
[----:B------:R-:W-:Y:S01]  /*20d0*/  HADD2.F32 R37, -RZ, R29.H0_H0 ;  /* 0x2000001dff257230 */ /* 0x000fe20000004100 */
[----:B------:R-:W-:Y:S01]  /*20e0*/  IADD3 R29, PT, PT, R38, -0x80, RZ ;  /* 0xffffff80261d7810 */ /* 0x000fe20007ffe0ff */
[----:B-1----:R-:W-:Y:S01]  /*20f0*/  HADD2.F32 R18, -RZ, R52.H0_H0 ;  /* 0x20000034ff127230 */ /* 0x002fe20000004100 */
[----:B------:R-:W-:Y:S01]  /*2100*/  IADD3 R40, PT, PT, R19, -0x80, RZ ;  /* 0xffffff8013287810 */ /* 0x000fe20007ffe0ff */
[----:B------:R-:W-:Y:S01]  /*2110*/  HADD2.F32 R38, -RZ, R30.H0_H0 ;  /* 0x2000001eff267230 */ /* 0x000fe20000004100 */
[----:B------:R-:W0:Y:S01]  /*2120*/  I2F.F16 R58, R29 ;  /* 0x0000001d003a7306 */ /* 0x000e220000200c00 */
[--C-:B-----5:R-:W-:Y:S02]  /*2130*/  HADD2.F32 R30, -RZ, R12.reuse.H0_H0 ;  /* 0x2000000cff1e7230 */ /* 0x120fe40000004100 */
[----:B------:R-:W-:Y:S01]  /*2140*/  FFMA.FTZ R45, R44, R18, R39 ;  /* 0x000000122c2d7223 */ /* 0x000fe20000010027 */
[----:B------:R-:W-:Y:S01]  /*2150*/  HADD2.F32 R52, -RZ, R12.H1_H1 ;  /* 0x3000000cff347230 */ /* 0x000fe20000004100 */
[----:B------:R-:W-:Y:S01]  /*2160*/  IADD3 R12, PT, PT, R41, -0x80, RZ ;  /* 0xffffff80290c7810 */ /* 0x000fe20007ffe0ff */
[----:B------:R-:W-:-:S02]  /*2170*/  HADD2.F32 R19, -RZ, R54.H0_H0 ;  /* 0x20000036ff137230 */ /* 0x000fc40000004100 */
[C---:B------:R-:W-:Y:S01]  /*2180*/  FFMA.FTZ R50, R44.reuse, R35, R50 ;  /* 0x000000232c327223 */ /* 0x040fe20000010032 */
[----:B------:R-:W-:Y:S01]  /*2190*/  HADD2.F32 R39, -RZ, R31.H0_H0 ;  /* 0x2000001fff277230 */ /* 0x000fe20000004100 */
[----:B------:R1:W3:Y:S01]  /*21a0*/  I2F.F16 R57, R40 ;  /* 0x0000002800397306 */ /* 0x0002e20000200c00 */
[----:B------:R-:W-:Y:S01]  /*21b0*/  FFMA.FTZ R31, R23, R46, R42 ;  /* 0x0000002e171f7223 */ /* 0x000fe2000001002a */
[----:B------:R-:W-:Y:S01]  /*21c0*/  FFMA.FTZ R47, R44, R19, R48 ;  /* 0x000000132c2f7223 */ /* 0x000fe20000010030 */
[----:B------:R-:W-:Y:S02]  /*21d0*/  HADD2.F32 R42, -RZ, R34.H0_H0 ;  /* 0x20000022ff2a7230 */ /* 0x000fe40000004100 */
[C---:B------:R-:W-:Y:S01]  /*21e0*/  FFMA.FTZ R50, R46.reuse, R39, R50 ;  /* 0x000000272e327223 */ /* 0x040fe20000010032 */
[----:B------:R-:W-:Y:S02]  /*21f0*/  HADD2.F32 R41, -RZ, R33.H0_H0 ;  /* 0x20000021ff297230 */ /* 0x000fe40000004100 */
[C---:B------:R-:W-:Y:S01]  /*2200*/  FFMA.FTZ R47, R46.reuse, R38, R47 ;  /* 0x000000262e2f7223 */ /* 0x040fe2000001002f */
[----:B------:R-:W-:Y:S01]  /*2210*/  FFMA.FTZ R45, R46, R37, R45 ;  /* 0x000000252e2d7223 */ /* 0x000fe2000001002d */
[----:B------:R-:W4:Y:S01]  /*2220*/  I2F.F16 R12, R12 ;  /* 0x0000000c000c7306 */ /* 0x000f220000200c00 */
[----:B-1----:R-:W-:-:S02]  /*2230*/  HADD2.F32 R40, -RZ, R32.H0_H0 ;  /* 0x20000020ff287230 */ /* 0x002fc40000004100 */
[C---:B------:R-:W-:Y:S01]  /*2240*/  FFMA.FTZ R34, R30.reuse, R42, R47 ;  /* 0x0000002a1e227223 */ /* 0x040fe2000001002f */
[----:B------:R-:W-:Y:S02]  /*2250*/  HADD2.F32 R47, -RZ, R49.H0_H0 ;  /* 0x20000031ff2f7230 */ /* 0x000fe40000004100 */
[----:B------:R-:W-:Y:S01]  /*2260*/  FFMA.FTZ R33, R30, R43, R50 ;  /* 0x0000002b1e217223 */ /* 0x000fe20000010032 */
[----:B------:R-:W-:Y:S02]  /*2270*/  HADD2.F32 R48, -RZ, R53.H0_H0 ;  /* 0x20000035ff307230 */ /* 0x000fe40000004100 */
[----:B------:R-:W-:Y:S01]  /*2280*/  FFMA.FTZ R32, R40, R30, R31 ;  /* 0x0000001e28207223 */ /* 0x000fe2000001001f */
[----:B--2---:R-:W-:Y:S01]  /*2290*/  HADD2.F32 R49, -RZ, R56.H0_H0 ;  /* 0x20000038ff317230 */ /* 0x004fe20000004100 */
[----:B------:R-:W1:Y:S01]  /*22a0*/  I2F.F16 R20, R20 ;  /* 0x0000001400147306 */ /* 0x000e620000200c00 */
[----:B------:R-:W-:Y:S01]  /*22b0*/  FFMA.FTZ R31, R30, R41, R45 ;  /* 0x000000291e1f7223 */ /* 0x000fe2000001002d */
[----:B0-----:R-:W-:-:S02]  /*22c0*/  HADD2.F32 R50, -RZ, R58.H0_H0 ;  /* 0x2000003aff327230 */ /* 0x001fc40000004100 */
[--C-:B------:R-:W-:Y:S02]  /*22d0*/  HADD2.F32 R54, -RZ, R13.reuse.H0_H0 ;  /* 0x2000000dff367230 */ /* 0x100fe40000004100 */
[----:B------:R-:W-:Y:S01]  /*22e0*/  FFMA.FTZ R31, R52, R48, R31 ;  /* 0x00000030341f7223 */ /* 0x000fe2000001001f */
[----:B------:R-:W-:Y:S02]  /*22f0*/  HADD2.F32 R29, -RZ, R13.H1_H1 ;  /* 0x3000000dff1d7230 */ /* 0x000fe40000004100 */
[----:B------:R-:W-:Y:S01]  /*2300*/  FFMA.FTZ R13, R47, R52, R32 ;  /* 0x000000342f0d7223 */ /* 0x000fe20000010020 */
[----:B------:R-:W0:Y:S01]  /*2310*/  I2F.F16 R22, R22 ;  /* 0x0000001600167306 */ /* 0x000e220000200c00 */
[----:B------:R-:W-:Y:S02]  /*2320*/  HADD2.F32 R44, -RZ, R51.H0_H0 ;  /* 0x20000033ff2c7230 */ /* 0x000fe40000004100 */
[----:B------:R-:W-:Y:S02]  /*2330*/  HADD2.F32 R45, -RZ, R55.H0_H0 ;  /* 0x20000037ff2d7230 */ /* 0x000fe40000004100 */
[----:B---3--:R-:W-:-:S02]  /*2340*/  HADD2.F32 R46, -RZ, R57.H0_H0 ;  /* 0x20000039ff2e7230 */ /* 0x008fc40000004100 */
[----:B------:R-:W-:Y:S01]  /*2350*/  FFMA.FTZ R13, R44, R54, R13 ;  /* 0x000000362c0d7223 */ /* 0x000fe2000001000d */
[----:B----4-:R-:W-:Y:S01]  /*2360*/  HADD2.F32 R51, -RZ, R12.H0_H0 ;  /* 0x2000000cff337230 */ /* 0x010fe20000004100 */
[----:B------:R-:W2:Y:S01]  /*2370*/  I2F.F16 R11, R11 ;  /* 0x0000000b000b7306 */ /* 0x000ea20000200c00 */
[----:B-1----:R-:W-:Y:S02]  /*2380*/  HADD2.F32 R20, -RZ, R20.H0_H0 ;  /* 0x20000014ff147230 */ /* 0x002fe40000004100 */
[----:B------:R-:W-:Y:S01]  /*2390*/  FFMA.FTZ R30, R54, R45, R31 ;  /* 0x0000002d361e7223 */ /* 0x000fe2000001001f */
[----:B------:R-:W-:Y:S02]  /*23a0*/  HADD2.F32 R53, -RZ, R26.H0_H0 ;  /* 0x2000001aff357230 */ /* 0x000fe40000004100 */
[----:B------:R-:W-:Y:S01]  /*23b0*/  FFMA.FTZ R12, R20, R29, R13 ;  /* 0x0000001d140c7223 */ /* 0x000fe2000001000d */
[----:B0-----:R-:W-:Y:S01]  /*23c0*/  HADD2.F32 R22, -RZ, R22.H0_H0 ;  /* 0x20000016ff167230 */ /* 0x001fe20000004100 */
[----:B------:R0:W1:Y:S01]  /*23d0*/  I2F.F16 R59, R21 ;  /* 0x00000015003b7306 */ /* 0x0000620000200c00 */
[----:B--2---:R-:W-:-:S02]  /*23e0*/  HADD2.F32 R55, -RZ, R11.H0_H0 ;  /* 0x2000000bff377230 */ /* 0x004fc40000004100 */
[C---:B0-----:R-:W-:Y:S01]  /*23f0*/  FFMA.FTZ R21, R52.reuse, R49, R34 ;  /* 0x0000003134157223 */ /* 0x041fe20000010022 */
[----:B------:R-:W-:Y:S01]  /*2400*/  FFMA.FTZ R52, R52, R50, R33 ;  /* 0x0000003234347223 */ /* 0x000fe20000010021 */
[----:B------:R-:W-:Y:S02]  /*2410*/  HADD2.F32 R11, -RZ, R24.H0_H0 ;  /* 0x20000018ff0b7230 */ /* 0x000fe40000004100 */
[----:B------:R-:W-:Y:S01]  /*2420*/  FFMA.FTZ R30, R29, R55, R30 ;  /* 0x000000371d1e7223 */ /* 0x000fe2000001001e */
[C---:B------:R-:W-:Y:S01]  /*2430*/  FFMA.FTZ R32, R54.reuse, R46, R21 ;  /* 0x0000002e36207223 */ /* 0x040fe20000010015 */
[----:B------:R-:W-:Y:S01]  /*2440*/  FFMA.FTZ R31, R54, R51, R52 ;  /* 0x00000033361f7223 */ /* 0x000fe20000010034 */
[----:B-1----:R-:W-:Y:S02]  /*2450*/  HADD2.F32 R54, -RZ, R59.H0_H0 ;  /* 0x2000003bff367230 */ /* 0x002fe40000004100 */
[----:B------:R-:W-:Y:S01]  /*2460*/  FMUL.FTZ R30, R53, R30 ;  /* 0x0000001e351e7220 */ /* 0x000fe20000410000 */
[----:B------:R-:W-:-:S02]  /*2470*/  HADD2.F32 R52, -RZ, R25.H0_H0 ;  /* 0x20000019ff347230 */ /* 0x000fc40000004100 */
[C---:B------:R-:W-:Y:S01]  /*2480*/  FFMA.FTZ R13, R29.reuse, R22, R32 ;  /* 0x000000161d0d7223 */ /* 0x040fe20000010020 */
[----:B------:R-:W-:Y:S02]  /*2490*/  HADD2.F32 R21, -RZ, R27.H0_H0 ;  /* 0x2000001bff157230 */ /* 0x000fe40000004100 */
[----:B------:R-:W-:Y:S01]  /*24a0*/  FFMA.FTZ R32, R29, R54, R31 ;  /* 0x000000361d207223 */ /* 0x000fe2000001001f */
[----:B------:R-:W-:Y:S01]  /*24b0*/  PRMT R31, RZ, 0x5410, RZ ;  /* 0x00005410ff1f7816 */ /* 0x000fe200000000ff */
[----:B------:R-:W-:Y:S01]  /*24c0*/  FMUL.FTZ R13, R52, R13 ;  /* 0x0000000d340d7220 */ /* 0x000fe20000410000 */
[----:B------:R-:W-:Y:S01]  /*24d0*/  FMUL.FTZ R12, R21, R12 ;  /* 0x0000000c150c7220 */ /* 0x000fe20000410000 */
[----:B------:R-:W-:-:S03]  /*24e0*/  FMUL.FTZ R32, R11, R32 ;  /* 0x000000200b207220 */ /* 0x000fc60000410000 */
        /* <DEDUP_REMOVED lines=124> */
.L_x_2144:
        /* <DEDUP_REMOVED lines=14> */
[----:B------:R-:W-:Y:S01]  /*2d90*/  LOP3.LUT R0, R20, 0xff, RZ, 0xc0, !PT ;  /* 0x000000ff14007812 */ /* 0x000fe200078ec0ff */
[----:B------:R0:W1:Y:S01]  /*2da0*/  I2F.F16 R40, R2 ;  /* 0x0000000200287306 */ /* 0x0000620000200c00 */
[----:B------:R-:W-:Y:S02]  /*2db0*/  LOP3.LUT R14, R19, 0xff, RZ, 0xc0, !PT ;  /* 0x000000ff130e7812 */ /* 0x000fe400078ec0ff */
[----:B------:R-:W-:Y:S02]  /*2dc0*/  IADD3 R0, PT, PT, R0, -0x80, RZ ;  /* 0xffffff8000007810 */ /* 0x000fe40007ffe0ff */
[----:B------:R-:W-:-:S02]  /*2dd0*/  IADD3 R14, PT, PT, R14, -0x80, RZ ;  /* 0xffffff800e0e7810 */ /* 0x000fc40007ffe0ff */
[----:B------:R-:W-:Y:S01]  /*2de0*/  LEA.HI R35, R22, 0xffffff80, RZ, 0x8 ;  /* 0xffffff8016237811 */ /* 0x000fe200078f40ff */
[----:B------:R2:W-:Y:S01]  /*2df0*/  I2F.F16 R45, R0 ;  /* 0x00000000002d7306 */ /* 0x0005e20000200c00 */
[----:B0-----:R-:W-:Y:S02]  /*2e00*/  SHF.R.U32.HI R2, RZ, 0x8, R21 ;  /* 0x00000008ff027819 */ /* 0x001fe40000011615 */
[----:B------:R-:W-:Y:S02]  /*2e10*/  LEA.HI R37, R23, 0xffffff80, RZ, 0x8 ;  /* 0xffffff8017257811 */ /* 0x000fe400078f40ff */
[----:B------:R-:W-:Y:S02]  /*2e20*/  LOP3.LUT R2, R2, 0xff, RZ, 0xc0, !PT ;  /* 0x000000ff02027812 */ /* 0x000fe400078ec0ff */
[----:B------:R-:W-:Y:S01]  /*2e30*/  LEA.HI R39, R20, 0xffffff80, RZ, 0x8 ;  /* 0xffffff8014277811 */ /* 0x000fe200078f40ff */
        /* <DEDUP_REMOVED lines=10> */
[----:B------:R-:W-:Y:S01]  /*2ee0*/  IADD3 R0, PT, PT, R0, -0x80, RZ ;  /* 0xffffff8000007810 */ /* 0x000fe20007ffe0ff */
[----:B------:R-:W0:Y:S01]  /*2ef0*/  I2F.F16 R43, R14 ;  /* 0x0000000e002b7306 */ /* 0x000e220000200c00 */
[----:B-1----:R-:W-:-:S02]  /*2f00*/  LOP3.LUT R5, R18, 0xff, RZ, 0xc0, !PT ;  /* 0x000000ff12057812 */ /* 0x002fc400078ec0ff */
[----:B------:R-:W-:Y:S02]  /*2f10*/  SHF.R.U32.HI R22, RZ, 0x10, R22 ;  /* 0x00000010ff167819 */ /* 0x000fe40000011616 */
[----:B------:R-:W-:Y:S02]  /*2f20*/  IADD3 R5, PT, PT, R5, -0x80, RZ ;  /* 0xffffff8005057810 */ /* 0x000fe40007ffe0ff */
[----:B------:R-:W-:Y:S01]  /*2f30*/  LOP3.LUT R22, R22, 0xff, RZ, 0xc0, !PT ;  /* 0x000000ff16167812 */ /* 0x000fe200078ec0ff */
[----:B------:R-:W1:Y:S01]  /*2f40*/  I2F.F16 R41, R3 ;  /* 0x0000000300297306 */ /* 0x000e620000200c00 */
[----:B------:R-:W-:Y:S02]  /*2f50*/  LEA.HI R8, R18, 0xffffff80, RZ, 0x8 ;  /* 0xffffff8012087811 */ /* 0x000fe400078f40ff */
[----:B------:R-:W-:Y:S02]  /*2f60*/  IADD3 R22, PT, PT, R22, -0x80, RZ ;  /* 0xffffff8016167810 */ /* 0x000fe40007ffe0ff */
[----:B------:R-:W-:-:S02]  /*2f70*/  SHF.R.U32.HI R20, RZ, 0x10, R20 ;  /* 0x00000010ff147819 */ /* 0x000fc40000011614 */
[----:B------:R-:W-:Y:S01]  /*2f80*/  LEA.HI R38, R21, 0xffffff80, RZ, 0x8 ;  /* 0xffffff8015267811 */ /* 0x000fe200078f40ff */
[----:B------:R2:W3:Y:S01]  /*2f90*/  I2F.F16 R42, R5 ;  /* 0x00000005002a7306 */ /* 0x0004e20000200c00 */
[----:B------:R-:W-:Y:S01]  /*2fa0*/  SHF.R.U32.HI R21, RZ, 0x10, R21 ;  /* 0x00000010ff157819 */ /* 0x000fe20000011615 */
[----:B0-----:R-:W-:Y:S01]  /*2fb0*/  HADD2.F32 R43, -RZ, R43.H0_H0 ;  /* 0x2000002bff2b7230 */ /* 0x001fe20000004100 */
[----:B------:R-:W-:Y:S02]  /*2fc0*/  LOP3.LUT R20, R20, 0xff, RZ, 0xc0, !PT ;  /* 0x000000ff14147812 */ /* 0x000fe400078ec0ff */
[----:B------:R-:W-:Y:S02]  /*2fd0*/  LOP3.LUT R21, R21, 0xff, RZ, 0xc0, !PT ;  /* 0x000000ff15157812 */ /* 0x000fe400078ec0ff */
[----:B------:R-:W-:Y:S01]  /*2fe0*/  IADD3 R20, PT, PT, R20, -0x80, RZ ;  /* 0xffffff8014147810 */ /* 0x000fe20007ffe0ff */
[----:B------:R0:W-:Y:S01]  /*2ff0*/  I2F.F16 R48, R0 ;  /* 0x0000000000307306 */ /* 0x0001e20000200c00 */
[----:B--2---:R-:W-:Y:S01]  /*3000*/  IADD3 R5, PT, PT, R2, -0x80, RZ ;  /* 0xffffff8002057810 */ /* 0x004fe20007ffe0ff */
[----:B-1----:R-:W-:Y:S01]  /*3010*/  HADD2.F32 R41, -RZ, R41.H0_H0 ;  /* 0x20000029ff297230 */ /* 0x002fe20000004100 */
[----:B------:R-:W1:Y:S01]  /*3020*/  LDS.64 R2, [UR7+0x10] ;  /* 0x00001007ff027984 */ /* 0x000e620008000a00 */
[----:B------:R-:W-:-:S02]  /*3030*/  IADD3 R21, PT, PT, R21, -0x80, RZ ;  /* 0xffffff8015157810 */ /* 0x000fc40007ffe0ff */
[----:B------:R-:W-:Y:S01]  /*3040*/  LEA.HI R9, R16, 0xffffff80, RZ, 0x8 ;  /* 0xffffff8010097811 */ /* 0x000fe200078f40ff */
[----:B---3--:R-:W-:Y:S01]  /*3050*/  HADD2.F32 R42, -RZ, R42.H0_H0 ;  /* 0x2000002aff2a7230 */ /* 0x008fe20000004100 */
[----:B------:R2:W-:Y:S01]  /*3060*/  I2F.F16 R54, R5 ;  /* 0x0000000500367306 */ /* 0x0005e20000200c00 */
[--C-:B0-----:R-:W-:Y:S02]  /*3070*/  SHF.R.U32.HI R0, RZ, 0x8, R23.reuse ;  /* 0x00000008ff007819 */ /* 0x101fe40000011617 */
[----:B------:R-:W-:Y:S02]  /*3080*/  SHF.R.U32.HI R23, RZ, 0x10, R23 ;  /* 0x00000010ff177819 */ /* 0x000fe40000011617 */
[----:B------:R-:W-:Y:S02]  /*3090*/  LOP3.LUT R0, R0, 0xff, RZ, 0xc0, !PT ;  /* 0x000000ff00007812 */ /* 0x000fe400078ec0ff */
[----:B------:R-:W-:Y:S01]  /*30a0*/  LOP3.LUT R23, R23, 0xff, RZ, 0xc0, !PT ;  /* 0x000000ff17177812 */ /* 0x000fe200078ec0ff */
[----:B------:R0:W-:Y:S01]  /*30b0*/  I2F.F16 R58, R22 ;  /* 0x00000016003a7306 */ /* 0x0001e20000200c00 */
[----:B------:R-:W-:-:S02]  /*30c0*/  IADD3 R14, PT, PT, R0, -0x80, RZ ;  /* 0xffffff80000e7810 */ /* 0x000fc40007ffe0ff */
[----:B------:R-:W-:Y:S02]  /*30d0*/  IADD3 R15, PT, PT, R23, -0x80, RZ ;  /* 0xffffff80170f7810 */ /* 0x000fe40007ffe0ff */
[----:B--2---:R-:W-:Y:S02]  /*30e0*/  SHF.R.U32.HI R5, RZ, 0x8, R18 ;  /* 0x00000008ff057819 */ /* 0x004fe40000011612 */
[----:B------:R-:W-:Y:S01]  /*30f0*/  SHF.R.U32.HI R0, RZ, 0x8, R16 ;  /* 0x00000008ff007819 */ /* 0x000fe20000011610 */
[----:B------:R2:W3:Y:S01]  /*3100*/  I2F.F16 R61, R14 ;  /* 0x0000000e003d7306 */ /* 0x0004e20000200c00 */
[----:B0-----:R-:W-:Y:S02]  /*3110*/  SHF.R.U32.HI R22, RZ, 0x10, R18 ;  /* 0x00000010ff167819 */ /* 0x001fe40000011612 */
[----:B------:R-:W-:Y:S02]  /*3120*/  LOP3.LUT R0, R0, 0xff, RZ, 0xc0, !PT ;  /* 0x000000ff00007812 */ /* 0x000fe400078ec0ff */
[----:B------:R-:W-:-:S02]  /*3130*/  LOP3.LUT R5, R5, 0xff, RZ, 0xc0, !PT ;  /* 0x000000ff05057812 */ /* 0x000fc400078ec0ff */
[----:B------:R-:W-:Y:S01]  /*3140*/  SHF.R.U32.HI R16, RZ, 0x10, R16 ;  /* 0x00000010ff107819 */ /* 0x000fe20000011610 */
[----:B------:R0:W-:Y:S01]  /*3150*/  I2F.F16 R63, R15 ;  /* 0x0000000f003f7306 */ /* 0x0001e20000200c00 */
[----:B--2---:R-:W-:Y:S02]  /*3160*/  SHF.R.U32.HI R14, RZ, 0x8, R19 ;  /* 0x00000008ff0e7819 */ /* 0x004fe40000011613 */
[----:B------:R-:W-:Y:S02]  /*3170*/  IADD3 R0, PT, PT, R0, -0x80, RZ ;  /* 0xffffff8000007810 */ /* 0x000fe40007ffe0ff */
[----:B------:R-:W-:Y:S02]  /*3180*/  LOP3.LUT R14, R14, 0xff, RZ, 0xc0, !PT ;  /* 0x000000ff0e0e7812 */ /* 0x000fe400078ec0ff */
[----:B------:R-:W-:Y:S01]  /*3190*/  LEA.HI R11, R17, 0xffffff80, RZ, 0x8 ;  /* 0xffffff80110b7811 */ /* 0x000fe200078f40ff */
[----:B------:R2:W4:Y:S01]  /*31a0*/  I2F.F16 R52, R4 ;  /* 0x0000000400347306 */ /* 0x0005220000200c00 */
[----:B------:R-:W-:-:S02]  /*31b0*/  IADD3 R18, PT, PT, R14, -0x80, RZ ;  /* 0xffffff800e127810 */ /* 0x000fc40007ffe0ff */
[----:B0-----:R-:W0:Y:S01]  /*31c0*/  LDS.64 R14, [UR7+0x18] ;  /* 0x00001807ff0e7984 */ /* 0x001e220008000a00 */
[--C-:B-1----:R-:W-:Y:S01]  /*31d0*/  HADD2.F32 R47, -RZ, R3.reuse.H0_H0 ;  /* 0x20000003ff2f7230 */ /* 0x102fe20000004100 */
[----:B------:R-:W-:Y:S01]  /*31e0*/  LOP3.LUT R16, R16, 0xff, RZ, 0xc0, !PT ;  /* 0x000000ff10107812 */ /* 0x000fe200078ec0ff */
[----:B------:R-:W-:Y:S01]  /*31f0*/  HADD2.F32 R50, -RZ, R3.H1_H1 ;  /* 0x30000003ff327230 */ /* 0x000fe20000004100 */
[----:B------:R-:W-:Y:S01]  /*3200*/  LEA.HI R49, R19, 0xffffff80, RZ, 0x8 ;  /* 0xffffff8013317811 */ /* 0x000fe200078f40ff */
[----:B------:R1:W-:Y:S01]  /*3210*/  I2F.F16 R55, R20 ;  /* 0x0000001400377306 */ /* 0x0003e20000200c00 */
[--C-:B--2---:R-:W-:Y:S01]  /*3220*/  SHF.R.U32.HI R4, RZ, 0x8, R17.reuse ;  /* 0x00000008ff047819 */ /* 0x104fe20000011611 */
[----:B------:R-:W-:Y:S01]  /*3230*/  HADD2.F32 R44, -RZ, R2.H1_H1 ;  /* 0x30000002ff2c7230 */ /* 0x000fe20000004100 */
[----:B------:R-:W-:Y:S01]  /*3240*/  SHF.R.U32.HI R17, RZ, 0x10, R17 ;  /* 0x00000010ff117819 */ /* 0x000fe20000011611 */
[----:B------:R-:W-:Y:S01]  /*3250*/  HADD2.F32 R3, -RZ, R45.H0_H0 ;  /* 0x2000002dff037230 */ /* 0x000fe20000004100 */
[----:B------:R-:W-:-:S02]  /*3260*/  LOP3.LUT R4, R4, 0xff, RZ, 0xc0, !PT ;  /* 0x000000ff04047812 */ /* 0x000fc400078ec0ff */
[----:B------:R-:W-:Y:S01]  /*3270*/  SHF.R.U32.HI R46, RZ, 0x10, R19 ;  /* 0x00000010ff2e7819 */ /* 0x000fe20000011613 */
[----:B------:R2:W-:Y:S01]  /*3280*/  I2F.F16 R57, R21 ;  /* 0x0000001500397306 */ /* 0x0005e20000200c00 */
[----:B------:R-:W-:Y:S01]  /*3290*/  IADD3 R4, PT, PT, R4, -0x80, RZ ;  /* 0xffffff8004047810 */ /* 0x000fe20007ffe0ff */
[----:B---3--:R-:W-:Y:S01]  /*32a0*/  HADD2.F32 R19, -RZ, R61.H0_H0 ;  /* 0x2000003dff137230 */ /* 0x008fe20000004100 */
[----:B-1----:R-:W-:Y:S01]  /*32b0*/  IADD3 R20, PT, PT, R5, -0x80, RZ ;  /* 0xffffff8005147810 */ /* 0x002fe20007ffe0ff */
[----:B------:R-:W-:Y:S01]  /*32c0*/  HADD2.F32 R5, -RZ, R2.H0_H0 ;  /* 0x20000002ff057230 */ /* 0x000fe20000004100 */
[----:B------:R-:W-:Y:S01]  /*32d0*/  LOP3.LUT R46, R46, 0xff, RZ, 0xc0, !PT ;  /* 0x000000ff2e2e7812 */ /* 0x000fe200078ec0ff */
[----:B------:R-:W-:Y:S01]  /*32e0*/  HADD2.F32 R2, -RZ, R56.H0_H0 ;  /* 0x20000038ff027230 */ /* 0x000fe20000004100 */
[----:B------:R-:W-:Y:S01]  /*32f0*/  ISETP.NE.AND P0, PT, R6, 0x1, PT ;  /* 0x000000010600780c */ /* 0x000fe20003f05270 */
[----:B------:R-:W1:Y:S01]  /*3300*/  I2F.F16 R39, R39 ;  /* 0x0000002700277306 */ /* 0x000e620000200c00 */
[----:B--2---:R-:W-:Y:S01]  /*3310*/  LOP3.LUT R21, R17, 0xff, RZ, 0xc0, !PT ;  /* 0x000000ff11157812 */ /* 0x004fe200078ec0ff */
[----:B----4-:R-:W-:-:S02]  /*3320*/  HADD2.F32 R17, -RZ, R52.H0_H0 ;  /* 0x20000034ff117230 */ /* 0x010fc40000004100 */
[----:B------:R-:W-:Y:S01]  /*3330*/  FFMA.FTZ R45, R3, R5, RZ ;  /* 0x00000005032d7223 */ /* 0x000fe200000100ff */
[----:B------:R-:W-:Y:S01]  /*3340*/  FFMA.FTZ R56, R5, R2, RZ ;  /* 0x0000000205387223 */ /* 0x000fe200000100ff */
[----:B------:R-:W-:Y:S02]  /*3350*/  IADD3 R46, PT, PT, R46, -0x80, RZ ;  /* 0xffffff802e2e7810 */ /* 0x000fe40007ffe0ff */
[----:B------:R2:W-:Y:S01]  /*3360*/  I2F.F16 R60, R4 ;  /* 0x00000004003c7306 */ /* 0x0005e20000200c00 */
[----:B-1----:R-:W-:-:S07]  /*3370*/  HADD2.F32 R39, -RZ, R39.H0_H0 ;  /* 0x20000027ff277230 */ /* 0x002fce0000004100 */
[----:B------:R1:W-:Y:S01]  /*3380*/  I2F.F16 R23, R0 ;  /* 0x0000000000177306 */ /* 0x0003e20000200c00 */
[----:B--2---:R-:W-:-:S05]  /*3390*/  HADD2.F32 R4, -RZ, R53.H0_H0 ;  /* 0x20000035ff047230 */ /* 0x004fca0000004100 */
[----:B------:R-:W-:Y:S02]  /*33a0*/  FFMA.FTZ R53, R5, R4, RZ ;  /* 0x0000000405357223 */ /* 0x000fe400000100ff */
[----:B------:R2:W-:Y:S01]  /*33b0*/  I2F.F16 R62, R20 ;  /* 0x00000014003e7306 */ /* 0x0005e20000200c00 */
[----:B-1----:R-:W-:-:S05]  /*33c0*/  HADD2.F32 R0, -RZ, R51.H0_H0 ;  /* 0x20000033ff007230 */ /* 0x002fca0000004100 */
[----:B------:R-:W-:Y:S01]  /*33d0*/  FFMA.FTZ R51, R5, R0, RZ ;  /* 0x0000000005337223 */ /* 0x000fe200000100ff */
[----:B------:R-:W-:Y:S01]  /*33e0*/  HADD2.F32 R5, -RZ, R55.H0_H0 ;  /* 0x20000037ff057230 */ /* 0x000fe20000004100 */
[----:B------:R-:W1:Y:S01]  /*33f0*/  I2F.F16 R35, R35 ;  /* 0x0000002300237306 */ /* 0x000e620000200c00 */
[----:B--2---:R-:W-:Y:S01]  /*3400*/  IADD3 R20, PT, PT, R16, -0x80, RZ ;  /* 0xffffff8010147810 */ /* 0x004fe20007ffe0ff */
[----:B------:R-:W-:Y:S02]  /*3410*/  HADD2.F32 R16, -RZ, R48.H0_H0 ;  /* 0x20000030ff107230 */ /* 0x000fe40000004100 */
[----:B------:R-:W-:-:S03]  /*3420*/  FFMA.FTZ R52, R44, R17, R51 ;  /* 0x000000112c347223 */ /* 0x000fc60000010033 */
[----:B------:R-:W-:Y:S01]  /*3430*/  FFMA.FTZ R48, R16, R44, R45 ;  /* 0x0000002c10307223 */ /* 0x000fe2000001002d */
[----:B------:R2:W-:Y:S01]  /*3440*/  I2F.F16 R64, R18 ;  /* 0x0000001200407306 */ /* 0x0005e20000200c00 */
[----:B------:R-:W-:Y:S01]  /*3450*/  LOP3.LUT R45, R22, 0xff, RZ, 0xc0, !PT ;  /* 0x000000ff162d7812 */ /* 0x000fe200078ec0ff */
[----:B------:R-:W-:Y:S02]  /*3460*/  HADD2.F32 R22, -RZ, R63.H0_H0 ;  /* 0x2000003fff167230 */ /* 0x000fe40000004100 */
[----:B------:R-:W-:Y:S01]  /*3470*/  FFMA.FTZ R48, R5, R47, R48 ;  /* 0x0000002f05307223 */ /* 0x000fe20000010030 */
[----:B------:R-:W-:Y:S01]  /*3480*/  IADD3 R45, PT, PT, R45, -0x80, RZ ;  /* 0xffffff802d2d7810 */ /* 0x000fe20007ffe0ff */
[----:B-1----:R-:W-:Y:S02]  /*3490*/  HADD2.F32 R35, -RZ, R35.H0_H0 ;  /* 0x20000023ff237230 */ /* 0x002fe40000004100 */
[----:B------:R-:W1:Y:S01]  /*34a0*/  I2F.F16 R38, R38 ;  /* 0x0000002600267306 */ /* 0x000e620000200c00 */
[----:B--2---:R-:W-:-:S05]  /*34b0*/  HADD2.F32 R18, -RZ, R54.H0_H0 ;  /* 0x20000036ff127230 */ /* 0x004fca0000004100 */
[C---:B------:R-:W-:Y:S01]  /*34c0*/  FFMA.FTZ R54, R44.reuse, R18, R53 ;  /* 0x000000122c367223 */ /* 0x040fe20000010035 */
[----:B------:R-:W-:Y:S01]  /*34d0*/  FFMA.FTZ R53, R44, R19, R56 ;  /* 0x000000132c357223 */ /* 0x000fe20000010038 */
[----:B------:R-:W2:Y:S01]  /*34e0*/  I2F.F16 R37, R37 ;  /* 0x0000002500257306 */ /* 0x000ea20000200c00 */
[----:B------:R-:W-:Y:S01]  /*34f0*/  IADD3 R44, PT, PT, R21, -0x80, RZ ;  /* 0xffffff80152c7810 */ /* 0x000fe20007ffe0ff */
[----:B------:R-:W-:Y:S02]  /*3500*/  HADD2.F32 R21, -RZ, R58.H0_H0 ;  /* 0x2000003aff157230 */ /* 0x000fe40000004100 */
[----:B0-----:R-:W-:-:S03]  /*3510*/  HADD2.F32 R56, -RZ, R15.H1_H1 ;  /* 0x3000000fff387230 */ /* 0x001fc60000004100 */
[----:B------:R-:W-:Y:S01]  /*3520*/  FFMA.FTZ R54, R47, R21, R54 ;  /* 0x000000152f367223 */ /* 0x000fe20000010036 */
[----:B------:R0:W3:Y:S01]  /*3530*/  I2F.F16 R59, R20 ;  /* 0x00000014003b7306 */ /* 0x0000e20000200c00 */
[----:B-1----:R-:W-:Y:S02]  /*3540*/  HADD2.F32 R38, -RZ, R38.H0_H0 ;  /* 0x20000026ff267230 */ /* 0x002fe40000004100 */
[----:B--2---:R-:W-:-:S05]  /*3550*/  HADD2.F32 R37, -RZ, R37.H0_H0 ;  /* 0x20000025ff257230 */ /* 0x004fca0000004100 */
[----:B------:R1:W2:Y:S01]  /*3560*/  I2F.F16 R61, R44 ;  /* 0x0000002c003d7306 */ /* 0x0002a20000200c00 */
[----:B0-----:R-:W-:Y:S02]  /*3570*/  HADD2.F32 R20, -RZ, R57.H0_H0 ;  /* 0x20000039ff147230 */ /* 0x001fe40000004100 */
[----:B------:R-:W-:-:S03]  /*3580*/  FFMA.FTZ R57, R50, R35, R54 ;  /* 0x0000002332397223 */ /* 0x000fc60000010036 */
[C---:B------:R-:W-:Y:S01]  /*3590*/  FFMA.FTZ R51, R47.reuse, R20, R52 ;  /* 0x000000142f337223 */ /* 0x040fe20000010034 */
[----:B------:R-:W-:Y:S01]  /*35a0*/  FFMA.FTZ R52, R47, R22, R53 ;  /* 0x000000162f347223 */ /* 0x000fe20000010035 */
[----:B------:R3:W0:Y:S01]  /*35b0*/  I2F.F16 R63, R45 ;  /* 0x0000002d003f7306 */ /* 0x0006220000200c00 */
[----:B------:R-:W-:Y:S01]  /*35c0*/  FFMA.FTZ R47, R39, R50, R48 ;  /* 0x00000032272f7223 */ /* 0x000fe20000010030 */
[--C-:B-1----:R-:W-:Y:S02]  /*35d0*/  HADD2.F32 R44, -RZ, R14.reuse.H0_H0 ;  /* 0x2000000eff2c7230 */ /* 0x102fe40000004100 */
[C---:B------:R-:W-:Y:S01]  /*35e0*/  FFMA.FTZ R55, R50.reuse, R38, R51 ;  /* 0x0000002632377223 */ /* 0x040fe20000010033 */
[----:B------:R-:W-:Y:S01]  /*35f0*/  FFMA.FTZ R52, R50, R37, R52 ;  /* 0x0000002532347223 */ /* 0x000fe20000010034 */
[----:B------:R-:W-:Y:S02]  /*3600*/  HADD2.F32 R50, -RZ, R14.H1_H1 ;  /* 0x3000000eff327230 */ /* 0x000fe40000004100 */
[----:B------:R-:W-:Y:S01]  /*3610*/  HADD2.F32 R14, -RZ, R23.H0_H0 ;  /* 0x20000017ff0e7230 */ /* 0x000fe20000004100 */
[----:B------:R2:W1:Y:S01]  /*3620*/  I2F.F16 R48, R46 ;  /* 0x0000002e00307306 */ /* 0x0004620000200c00 */
[----:B------:R-:W-:-:S02]  /*3630*/  HADD2.F32 R53, -RZ, R15.H0_H0 ;  /* 0x2000000fff357230 */ /* 0x000fc40000004100 */
[----:B------:R-:W-:Y:S01]  /*3640*/  FFMA.FTZ R51, R40, R44, R47 ;  /* 0x0000002c28337223 */ /* 0x000fe2000001002f */
[C---:B------:R-:W-:Y:S01]  /*3650*/  FFMA.FTZ R58, R44.reuse, R42, R57 ;  /* 0x0000002a2c3a7223 */ /* 0x040fe20000010039 */
[C---:B------:R-:W-:Y:S01]  /*3660*/  FFMA.FTZ R55, R44.reuse, R41, R55 ;  /* 0x000000292c377223 */ /* 0x040fe20000010037 */
[----:B------:R-:W-:Y:S01]  /*3670*/  FFMA.FTZ R57, R44, R43, R52 ;  /* 0x0000002b2c397223 */ /* 0x000fe20000010034 */
[----:B------:R-:W-:Y:S02]  /*3680*/  HADD2.F32 R15, -RZ, R60.H0_H0 ;  /* 0x2000003cff0f7230 */ /* 0x000fe40000004100 */
[----:B------:R-:W-:Y:S01]  /*3690*/  FFMA.FTZ R52, R14, R50, R51 ;  /* 0x000000320e347223 */ /* 0x000fe20000010033 */
[----:B------:R-:W-:Y:S01]  /*36a0*/  I2F.F16 R9, R9 ;  /* 0x0000000900097306 */ /* 0x000fe20000200c00 */
[----:B------:R-:W-:Y:S02]  /*36b0*/  HADD2.F32 R23, -RZ, R62.H0_H0 ;  /* 0x2000003eff177230 */ /* 0x000fe40000004100 */
[----:B------:R-:W-:-:S02]  /*36c0*/  HADD2.F32 R44, -RZ, R64.H0_H0 ;  /* 0x20000040ff2c7230 */ /* 0x000fc40000004100 */
[C---:B------:R-:W-:Y:S01]  /*36d0*/  FFMA.FTZ R54, R50.reuse, R15, R55 ;  /* 0x0000000f32367223 */ /* 0x040fe20000010037 */
[----:B---3--:R-:W-:Y:S02]  /*36e0*/  HADD2.F32 R45, -RZ, R59.H0_H0 ;  /* 0x2000003bff2d7230 */ /* 0x008fe40000004100 */
[----:B------:R-:W-:Y:S01]  /*36f0*/  FFMA.FTZ R58, R50, R23, R58 ;  /* 0x00000017323a7223 */ /* 0x000fe2000001003a */
[----:B--2---:R-:W-:Y:S01]  /*3700*/  HADD2.F32 R46, -RZ, R61.H0_H0 ;  /* 0x2000003dff2e7230 */ /* 0x004fe20000004100 */
[----:B------:R-:W2:Y:S01]  /*3710*/  I2F.F16 R11, R11 ;  /* 0x0000000b000b7306 */ /* 0x000ea20000200c00 */
[----:B0-----:R-:W-:Y:S02]  /*3720*/  HADD2.F32 R47, -RZ, R63.H0_H0 ;  /* 0x2000003fff2f7230 */ /* 0x001fe40000004100 */
[----:B-1----:R-:W-:Y:S02]  /*3730*/  HADD2.F32 R48, -RZ, R48.H0_H0 ;  /* 0x20000030ff307230 */ /* 0x002fe40000004100 */
[----:B------:R-:W-:Y:S01]  /*3740*/  FFMA.FTZ R59, R53, R46, R54 ;  /* 0x0000002e353b7223 */ /* 0x000fe20000010036 */
[----:B------:R-:W-:-:S02]  /*3750*/  HADD2.F32 R51, -RZ, R25.H0_H0 ;  /* 0x20000019ff337230 */ /* 0x000fc40000004100 */
[----:B------:R-:W-:Y:S01]  /*3760*/  FFMA.FTZ R58, R53, R47, R58 ;  /* 0x0000002f353a7223 */ /* 0x000fe2000001003a */
[----:B------:R-:W0:Y:S01]  /*3770*/  I2F.F16 R8, R8 ;  /* 0x0000000800087306 */ /* 0x000e220000200c00 */
[----:B--2---:R-:W-:-:S07]  /*3780*/  HADD2.F32 R11, -RZ, R11.H0_H0 ;  /* 0x2000000bff0b7230 */ /* 0x004fce0000004100 */
[----:B------:R1:W2:Y:S01]  /*3790*/  I2F.F16 R65, R49 ;  /* 0x0000003100417306 */ /* 0x0002a20000200c00 */
[----:B------:R-:W-:Y:S01]  /*37a0*/  FFMA.FTZ R59, R56, R11, R59 ;  /* 0x0000000b383b7223 */ /* 0x000fe2000001003b */
[----:B0-----:R-:W-:Y:S02]  /*37b0*/  HADD2.F32 R55, -RZ, R8.H0_H0 ;  /* 0x20000008ff377230 */ /* 0x001fe40000004100 */
[----:B-1----:R-:W-:Y:S01]  /*37c0*/  FFMA.FTZ R49, R50, R44, R57 ;  /* 0x0000002c32317223 */ /* 0x002fe20000010039 */
[----:B------:R-:W-:Y:S01]  /*37d0*/  FFMA.FTZ R57, R45, R53, R52 ;  /* 0x000000352d397223 */ /* 0x000fe20000010034 */
[----:B------:R-:W-:Y:S02]  /*37e0*/  HADD2.F32 R52, -RZ, R9.H0_H0 ;  /* 0x20000009ff347230 */ /* 0x000fe40000004100 */
[----:B------:R-:W-:Y:S01]  /*37f0*/  FFMA.FTZ R58, R56, R55, R58 ;  /* 0x00000037383a7223 */ /* 0x000fe2000001003a */
[----:B------:R-:W-:Y:S01]  /*3800*/  FFMA.FTZ R61, R53, R48, R49 ;  /* 0x00000030353d7223 */ /* 0x000fe20000010031 */
[----:B------:R-:W-:-:S02]  /*3810*/  HADD2.F32 R49, -RZ, R27.H0_H0 ;  /* 0x2000001bff317230 */ /* 0x000fc40000004100 */
[----:B--2---:R-:W-:Y:S02]  /*3820*/  HADD2.F32 R54, -RZ, R65.H0_H0 ;  /* 0x20000041ff367230 */ /* 0x004fe40000004100 */
        /* <DEDUP_REMOVED lines=127> */
.L_x_2145:
[C---:B0-----:R-:W-:Y:S02]  /*4020*/  IMAD.WIDE R2, R7.reuse, 0x4, R12 ;  /* 0x0000000407027825 */ /* 0x041fe400078e020c */
[----:B------:R-:W5:Y:S04]  /*4030*/  LDG.E.128.CONSTANT R12, desc[UR10][R12.64] ;  /* 0x0000000a0c0c7981 */ /* 0x000f68000c1e9d00 */
[----:B-----5:R0:W5:Y:S01]  /*4040*/  LDG.E.128.CONSTANT R16, desc[UR10][R2.64] ;  /* 0x0000000a02107981 */ /* 0x020162000c1e9d00 */
[----:B------:R-:W-:Y:S01]  /*4050*/  IMAD.WIDE R8, R7, 0x4, R2 ;  /* 0x0000000407087825 */ /* 0x000fe200078e0202 */
[----:B------:R-:W-:Y:S06]  /*4060*/  @!P1 BRA `(.L_x_2146) ;  /* 0x0000001000c89947 */ /* 0x000fec0003800000 */
[----:B0-----:R-:W-:Y:S02]  /*4070*/  LOP3.LUT R2, R14, 0xff, RZ, 0xc0, !PT ;  /* 0x000000ff0e027812 */ /* 0x001fe400078ec0ff */
[----:B------:R-:W-:Y:S02]  /*4080*/  LOP3.LUT R0, R13, 0xff, RZ, 0xc0, !PT ;  /* 0x000000ff0d007812 */ /* 0x000fe400078ec0ff */
[----:B------:R-:W-:Y:S02]  /*4090*/  IADD3 R4, PT, PT, R2, -0x80, RZ ;  /* 0xffffff8002047810 */ /* 0x000fe40007ffe0ff */
[----:B-----5:R-:W-:Y:S02]  /*40a0*/  LOP3.LUT R2, R16, 0xff, RZ, 0xc0, !PT ;  /* 0x000000ff10027812 */ /* 0x020fe400078ec0ff */
[----:B------:R-:W-:Y:S01]  /*40b0*/  IADD3 R3, PT, PT, R0, -0x80, RZ ;  /* 0xffffff8000037810 */ /* 0x000fe20007ffe0ff */
        /* <DEDUP_REMOVED lines=56> */
[----:B------:R-:W-:Y:S02]  /*4440*/  SHF.R.U32.HI R16, RZ, 0x10, R16 ;  /* 0x00000010ff107819 */ /* 0x000fe40000011610 */
[----:B------:R-:W-:Y:S01]  /*4450*/  LOP3.LUT R0, R0, 0xff, RZ, 0xc0, !PT ;  /* 0x000000ff00007812 */ /* 0x000fe200078ec0ff */
[----:B------:R0:W2:Y:S01]  /*4460*/  I2F.F16 R62, R12 ;  /* 0x0000000c003e7306 */ /* 0x0000a20000200c00 */
[----:B------:R-:W-:Y:S02]  /*4470*/  IADD3 R15, PT, PT, R15, -0x80, RZ ;  /* 0xffffff800f0f7810 */ /* 0x000fe40007ffe0ff */
[----:B------:R-:W-:Y:S02]  /*4480*/  IADD3 R0, PT, PT, R0, -0x80, RZ ;  /* 0xffffff8000007810 */ /* 0x000fe40007ffe0ff */
[----:B------:R-:W-:-:S02]  /*4490*/  LEA.HI R21, R17, 0xffffff80, RZ, 0x8 ;  /* 0xffffff8011157811 */ /* 0x000fc400078f40ff */
[----:B------:R-:W-:Y:S01]  /*44a0*/  LOP3.LUT R41, R19, 0xff, RZ, 0xc0, !PT ;  /* 0x000000ff13297812 */ /* 0x000fe200078ec0ff */
        /* <DEDUP_REMOVED lines=9> */
[--C-:B-1----:R-:W-:Y:S01]  /*4540*/  HADD2.F32 R49, -RZ, R3.reuse.H0_H0 ;  /* 0x20000003ff317230 */ /* 0x102fe20000004100 */
[----:B------:R-:W-:Y:S01]  /*4550*/  LEA.HI R11, R18, 0xffffff80, RZ, 0x8 ;  /* 0xffffff80120b7811 */ /* 0x000fe200078f40ff */
[----:B------:R-:W-:Y:S01]  /*4560*/  HADD2.F32 R50, -RZ, R3.H1_H1 ;  /* 0x30000003ff327230 */ /* 0x000fe20000004100 */
[----:B------:R-:W-:Y:S01]  /*4570*/  LOP3.LUT R5, R5, 0xff, RZ, 0xc0, !PT ;  /* 0x000000ff05057812 */ /* 0x000fe200078ec0ff */
[----:B------:R1:W3:Y:S01]  /*4580*/  I2F.F16 R43, R0 ;  /* 0x00000000002b7306 */ /* 0x0002e20000200c00 */
[--C-:B------:R-:W-:Y:S01]  /*4590*/  HADD2.F32 R45, -RZ, R2.reuse.H1_H1 ;  /* 0x30000002ff2d7230 */ /* 0x100fe20000004100 */
[----:B------:R-:W-:Y:S01]  /*45a0*/  IADD3 R41, PT, PT, R41, -0x80, RZ ;  /* 0xffffff8029297810 */ /* 0x000fe20007ffe0ff */
[----:B------:R-:W-:Y:S01]  /*45b0*/  HADD2.F32 R3, -RZ, R47.H0_H0 ;  /* 0x2000002fff037230 */ /* 0x000fe20000004100 */
[----:B0-----:R-:W-:Y:S01]  /*45c0*/  IADD3 R14, PT, PT, R5, -0x80, RZ ;  /* 0xffffff80050e7810 */ /* 0x001fe20007ffe0ff */
[----:B------:R-:W-:Y:S01]  /*45d0*/  HADD2.F32 R5, -RZ, R2.H0_H0 ;  /* 0x20000002ff057230 */ /* 0x000fe20000004100 */
[----:B------:R-:W-:Y:S01]  /*45e0*/  SHF.R.U32.HI R42, RZ, 0x10, R18 ;  /* 0x00000010ff2a7819 */ /* 0x000fe20000011612 */
[----:B------:R-:W-:Y:S01]  /*45f0*/  HADD2.F32 R2, -RZ, R58.H0_H0 ;  /* 0x2000003aff027230 */ /* 0x000fe20000004100 */
[----:B------:R0:W-:Y:S01]  /*4600*/  I2F.F16 R59, R4 ;  /* 0x00000004003b7306 */ /* 0x0001e20000200c00 */
[----:B-1----:R-:W-:Y:S01]  /*4610*/  HADD2.F32 R0, -RZ, R52.H0_H0 ;  /* 0x20000034ff007230 */ /* 0x002fe20000004100 */
[----:B------:R-:W-:Y:S01]  /*4620*/  LEA.HI R51, R19, 0xffffff80, RZ, 0x8 ;  /* 0xffffff8013337811 */ /* 0x000fe200078f40ff */
[----:B------:R-:W-:Y:S01]  /*4630*/  FFMA.FTZ R47, R3, R5, RZ ;  /* 0x00000005032f7223 */ /* 0x000fe200000100ff */
[----:B------:R-:W-:-:S02]  /*4640*/  SHF.R.U32.HI R46, RZ, 0x10, R19 ;  /* 0x00000010ff2e7819 */ /* 0x000fc40000011613 */
[----:B------:R-:W-:Y:S01]  /*4650*/  LOP3.LUT R19, R17, 0xff, RZ, 0xc0, !PT ;  /* 0x000000ff11137812 */ /* 0x000fe200078ec0ff */
[----:B--2---:R-:W-:Y:S01]  /*4660*/  HADD2.F32 R17, -RZ, R62.H0_H0 ;  /* 0x2000003eff117230 */ /* 0x004fe20000004100 */
[----:B------:R1:W-:Y:S01]  /*4670*/  I2F.F16 R63, R15 ;  /* 0x0000000f003f7306 */ /* 0x0003e20000200c00 */
[----:B0-----:R-:W-:Y:S01]  /*4680*/  HADD2.F32 R4, -RZ, R54.H0_H0 ;  /* 0x20000036ff047230 */ /* 0x001fe20000004100 */
[----:B------:R-:W-:Y:S01]  /*4690*/  IADD3 R18, PT, PT, R16, -0x80, RZ ;  /* 0xffffff8010127810 */ /* 0x000fe20007ffe0ff */
[----:B----4-:R-:W-:Y:S02]  /*46a0*/  HADD2.F32 R16, -RZ, R56.H0_H0 ;  /* 0x20000038ff107230 */ /* 0x010fe40000004100 */
[----:B------:R-:W-:Y:S01]  /*46b0*/  FFMA.FTZ R56, R5, R2, RZ ;  /* 0x0000000205387223 */ /* 0x000fe200000100ff */
[----:B------:R-:W-:Y:S01]  /*46c0*/  LOP3.LUT R46, R46, 0xff, RZ, 0xc0, !PT ;  /* 0x000000ff2e2e7812 */ /* 0x000fe200078ec0ff */
[----:B---3--:R-:W-:Y:S01]  /*46d0*/  HADD2.F32 R43, -RZ, R43.H0_H0 ;  /* 0x2000002bff2b7230 */ /* 0x008fe20000004100 */
[----:B------:R-:W-:Y:S01]  /*46e0*/  ISETP.NE.AND P0, PT, R6, 0x1, PT ;  /* 0x000000010600780c */ /* 0x000fe20003f05270 */
[----:B------:R0:W-:Y:S01]  /*46f0*/  I2F.F16 R61, R14 ;  /* 0x0000000e003d7306 */ /* 0x0001e20000200c00 */
[----:B-1----:R-:W-:-:S02]  /*4700*/  HADD2.F32 R15, -RZ, R53.H0_H0 ;  /* 0x20000035ff0f7230 */ /* 0x002fc40000004100 */
[----:B------:R-:W-:Y:S01]  /*4710*/  FFMA.FTZ R53, R5, R4, RZ ;  /* 0x0000000405357223 */ /* 0x000fe200000100ff */
[----:B------:R-:W-:-:S03]  /*4720*/  IADD3 R46, PT, PT, R46, -0x80, RZ ;  /* 0xffffff802e2e7810 */ /* 0x000fc60007ffe0ff */
[----:B------:R-:W-:Y:S01]  /*4730*/  FFMA.FTZ R54, R45, R16, R53 ;  /* 0x000000102d367223 */ /* 0x000fe20000010035 */
[----:B------:R-:W1:Y:S01]  /*4740*/  I2F.F16 R37, R37 ;  /* 0x0000002500257306 */ /* 0x000e620000200c00 */
[----:B0-----:R-:W-:-:S05]  /*4750*/  HADD2.F32 R14, -RZ, R48.H0_H0 ;  /* 0x20000030ff0e7230 */ /* 0x001fca0000004100 */
[----:B------:R-:W-:Y:S01]  /*4760*/  FFMA.FTZ R48, R14, R45, R47 ;  /* 0x0000002d0e307223 */ /* 0x000fe2000001002f */
[----:B------:R-:W-:Y:S01]  /*4770*/  FFMA.FTZ R47, R45, R17, R56 ;  /* 0x000000112d2f7223 */ /* 0x000fe20000010038 */
[----:B------:R-:W0:Y:S01]  /*4780*/  I2F.F16 R35, R35 ;  /* 0x0000002300237306 */ /* 0x000e220000200c00 */
[----:B-1----:R-:W-:-:S07]  /*4790*/  HADD2.F32 R37, -RZ, R37.H0_H0 ;  /* 0x20000025ff257230 */ /* 0x002fce0000004100 */
[----:B------:R-:W1:Y:S01]  /*47a0*/  I2F.F16 R22, R22 ;  /* 0x0000001600167306 */ /* 0x000e620000200c00 */
[----:B0-----:R-:W-:-:S07]  /*47b0*/  HADD2.F32 R35, -RZ, R35.H0_H0 ;  /* 0x20000023ff237230 */ /* 0x001fce0000004100 */
[----:B------:R-:W0:Y:S01]  /*47c0*/  I2F.F16 R23, R23 ;  /* 0x0000001700177306 */ /* 0x000e220000200c00 */
[----:B-1----:R-:W-:-:S07]  /*47d0*/  HADD2.F32 R22, -RZ, R22.H0_H0 ;  /* 0x20000016ff167230 */ /* 0x002fce0000004100 */
[----:B------:R1:W-:Y:S01]  /*47e0*/  I2F.F16 R64, R44 ;  /* 0x0000002c00407306 */ /* 0x0003e20000200c00 */
[----:B0-----:R-:W-:-:S07]  /*47f0*/  HADD2.F32 R23, -RZ, R23.H0_H0 ;  /* 0x20000017ff177230 */ /* 0x001fce0000004100 */
[----:B------:R-:W0:Y:S01]  /*4800*/  I2F.F16 R41, R41 ;  /* 0x0000002900297306 */ /* 0x000e220000200c00 */
[----:B-1----:R-:W-:Y:S01]  /*4810*/  FFMA.FTZ R44, R5, R0, RZ ;  /* 0x00000000052c7223 */ /* 0x002fe200000100ff */
[----:B------:R-:W-:-:S03]  /*4820*/  HADD2.F32 R5, -RZ, R55.H0_H0 ;  /* 0x20000037ff057230 */ /* 0x000fc60000004100 */
[----:B------:R-:W-:Y:S01]  /*4830*/  FFMA.FTZ R52, R45, R15, R44 ;  /* 0x0000000f2d347223 */ /* 0x000fe2000001002c */
[----:B------:R-:W-:Y:S01]  /*4840*/  LOP3.LUT R45, R42, 0xff, RZ, 0xc0, !PT ;  /* 0x000000ff2a2d7812 */ /* 0x000fe200078ec0ff */
[----:B------:R-:W-:Y:S01]  /*4850*/  HADD2.F32 R42, -RZ, R63.H0_H0 ;  /* 0x2000003fff2a7230 */ /* 0x000fe20000004100 */
[----:B------:R-:W-:Y:S01]  /*4860*/  IADD3 R44, PT, PT, R19, -0x80, RZ ;  /* 0xffffff80132c7810 */ /* 0x000fe20007ffe0ff */
[----:B------:R-:W-:Y:S01]  /*4870*/  HADD2.F32 R19, -RZ, R60.H0_H0 ;  /* 0x2000003cff137230 */ /* 0x000fe20000004100 */
[----:B------:R1:W2:Y:S01]  /*4880*/  I2F.F16 R58, R18 ;  /* 0x00000012003a7306 */ /* 0x0002a20000200c00 */
[----:B------:R-:W-:Y:S01]  /*4890*/  IADD3 R45, PT, PT, R45, -0x80, RZ ;  /* 0xffffff802d2d7810 */ /* 0x000fe20007ffe0ff */
[----:B------:R-:W-:Y:S02]  /*48a0*/  FFMA.FTZ R48, R5, R49, R48 ;  /* 0x0000003105307223 */ /* 0x000fe40000010030 */
[----:B------:R-:W-:Y:S01]  /*48b0*/  FFMA.FTZ R55, R49, R19, R54 ;  /* 0x0000001331377223 */ /* 0x000fe20000010036 */
[----:B0-----:R-:W-:-:S03]  /*48c0*/  HADD2.F32 R41, -RZ, R41.H0_H0 ;  /* 0x20000029ff297230 */ /* 0x001fc60000004100 */
[----:B------:R0:W3:Y:S01]  /*48d0*/  I2F.F16 R60, R44 ;  /* 0x0000002c003c7306 */ /* 0x0000e20000200c00 */
[----:B-1----:R-:W-:Y:S02]  /*48e0*/  HADD2.F32 R18, -RZ, R57.H0_H0 ;  /* 0x20000039ff127230 */ /* 0x002fe40000004100 */
[----:B------:R-:W-:-:S03]  /*48f0*/  FFMA.FTZ R57, R50, R22, R55 ;  /* 0x0000001632397223 */ /* 0x000fc60000010037 */
[C---:B------:R-:W-:Y:S01]  /*4900*/  FFMA.FTZ R53, R49.reuse, R18, R52 ;  /* 0x0000001231357223 */ /* 0x040fe20000010034 */
[----:B------:R-:W-:Y:S01]  /*4910*/  FFMA.FTZ R52, R49, R42, R47 ;  /* 0x0000002a31347223 */ /* 0x000fe2000001002f */
[----:B------:R1:W4:Y:S01]  /*4920*/  I2F.F16 R54, R45 ;  /* 0x0000002d00367306 */ /* 0x0003220000200c00 */
[--C-:B0-----:R-:W-:Y:S02]  /*4930*/  HADD2.F32 R44, -RZ, R12.reuse.H0_H0 ;  /* 0x2000000cff2c7230 */ /* 0x101fe40000004100 */
[----:B------:R-:W-:Y:S01]  /*4940*/  FFMA.FTZ R47, R37, R50, R48 ;  /* 0x00000032252f7223 */ /* 0x000fe20000010030 */
[C---:B------:R-:W-:Y:S01]  /*4950*/  FFMA.FTZ R49, R50.reuse, R35, R53 ;  /* 0x0000002332317223 */ /* 0x040fe20000010035 */
[----:B------:R-:W-:Y:S01]  /*4960*/  FFMA.FTZ R50, R50, R23, R52 ;  /* 0x0000001732327223 */ /* 0x000fe20000010034 */
[----:B------:R-:W-:Y:S02]  /*4970*/  HADD2.F32 R12, -RZ, R12.H1_H1 ;  /* 0x3000000cff0c7230 */ /* 0x000fe40000004100 */
[----:B------:R-:W-:Y:S01]  /*4980*/  FFMA.FTZ R56, R44, R40, R57 ;  /* 0x000000282c387223 */ /* 0x000fe20000010039 */
[----:B------:R-:W-:Y:S01]  /*4990*/  FFMA.FTZ R52, R38, R44, R47 ;  /* 0x0000002c26347223 */ /* 0x000fe2000001002f */
[----:B------:R0:W4:Y:S01]  /*49a0*/  I2F.F16 R62, R46 ;  /* 0x0000002e003e7306 */ /* 0x0001220000200c00 */
[C---:B------:R-:W-:Y:S01]  /*49b0*/  FFMA.FTZ R55, R44.reuse, R39, R49 ;  /* 0x000000272c377223 */ /* 0x040fe20000010031 */
[----:B------:R-:W-:Y:S01]  /*49c0*/  FFMA.FTZ R57, R44, R41, R50 ;  /* 0x000000292c397223 */ /* 0x000fe20000010032 */
[----:B------:R-:W-:-:S02]  /*49d0*/  HADD2.F32 R44, -RZ, R59.H0_H0 ;  /* 0x2000003bff2c7230 */ /* 0x000fc40000004100 */
[----:B------:R-:W-:Y:S01]  /*49e0*/  FFMA.FTZ R52, R43, R12, R52 ;  /* 0x0000000c2b347223 */ /* 0x000fe20000010034 */
[----:B-1----:R-:W-:Y:S02]  /*49f0*/  HADD2.F32 R45, -RZ, R61.H0_H0 ;  /* 0x2000003dff2d7230 */ /* 0x002fe40000004100 */
[----:B------:R-:W-:Y:S01]  /*4a00*/  HADD2.F32 R53, -RZ, R13.H0_H0 ;  /* 0x2000000dff357230 */ /* 0x000fe20000004100 */
[----:B------:R-:W1:Y:S01]  /*4a10*/  I2F.F16 R20, R20 ;  /* 0x0000001400147306 */ /* 0x000e620000200c00 */
[----:B0-----:R-:W-:Y:S02]  /*4a20*/  HADD2.F32 R46, -RZ, R64.H0_H0 ;  /* 0x20000040ff2e7230 */ /* 0x001fe40000004100 */
[----:B--2---:R-:W-:Y:S02]  /*4a30*/  HADD2.F32 R47, -RZ, R58.H0_H0 ;  /* 0x2000003aff2f7230 */ /* 0x004fe40000004100 */
[----:B------:R-:W-:Y:S01]  /*4a40*/  FFMA.FTZ R58, R12, R45, R56 ;  /* 0x0000002d0c3a7223 */ /* 0x000fe20000010038 */
[----:B---3--:R-:W-:-:S02]  /*4a50*/  HADD2.F32 R48, -RZ, R60.H0_H0 ;  /* 0x2000003cff307230 */ /* 0x008fc40000004100 */
[----:B----4-:R-:W-:Y:S01]  /*4a60*/  HADD2.F32 R49, -RZ, R54.H0_H0 ;  /* 0x20000036ff317230 */ /* 0x010fe20000004100 */
[----:B------:R-:W0:Y:S01]  /*4a70*/  I2F.F16 R21, R21 ;  /* 0x0000001500157306 */ /* 0x000e220000200c00 */
[----:B------:R-:W-:Y:S01]  /*4a80*/  FFMA.FTZ R54, R12, R44, R55 ;  /* 0x0000002c0c367223 */ /* 0x000fe20000010037 */
[----:B------:R-:W-:Y:S02]  /*4a90*/  HADD2.F32 R50, -RZ, R62.H0_H0 ;  /* 0x2000003eff327230 */ /* 0x000fe40000004100 */
[----:B------:R-:W-:Y:S02]  /*4aa0*/  HADD2.F32 R13, -RZ, R13.H1_H1 ;  /* 0x3000000dff0d7230 */ /* 0x000fe40000004100 */
[C---:B------:R-:W-:Y:S01]  /*4ab0*/  FFMA.FTZ R56, R53.reuse, R48, R54 ;  /* 0x0000003035387223 */ /* 0x040fe20000010036 */
[----:B------:R-:W-:Y:S01]  /*4ac0*/  FFMA.FTZ R58, R53, R49, R58 ;  /* 0x00000031353a7223 */ /* 0x000fe2000001003a */
[----:B-1----:R-:W-:Y:S01]  /*4ad0*/  HADD2.F32 R20, -RZ, R20.H0_H0 ;  /* 0x20000014ff147230 */ /* 0x002fe20000004100 */
[----:B------:R-:W1:Y:S01]  /*4ae0*/  I2F.F16 R11, R11 ;  /* 0x0000000b000b7306 */ /* 0x000e620000200c00 */
[----:B0-----:R-:W-:-:S07]  /*4af0*/  HADD2.F32 R21, -RZ, R21.H0_H0 ;  /* 0x20000015ff157230 */ /* 0x001fce0000004100 */
[----:B------:R0:W2:Y:S01]  /*4b00*/  I2F.F16 R63, R51 ;  /* 0x00000033003f7306 */ /* 0x0000a20000200c00 */
[----:B-1----:R-:W-:Y:S02]  /*4b10*/  HADD2.F32 R55, -RZ, R11.H0_H0 ;  /* 0x2000000bff377230 */ /* 0x002fe40000004100 */
[----:B0-----:R-:W-:Y:S01]  /*4b20*/  FFMA.FTZ R51, R12, R46, R57 ;  /* 0x0000002e0c337223 */ /* 0x001fe20000010039 */
[----:B------:R-:W-:Y:S01]  /*4b30*/  FFMA.FTZ R57, R47, R53, R52 ;  /* 0x000000352f397223 */ /* 0x000fe20000010034 */
[----:B------:R-:W-:Y:S02]  /*4b40*/  HADD2.F32 R52, -RZ, R26.H0_H0 ;  /* 0x2000001aff347230 */ /* 0x000fe40000004100 */
        /* <DEDUP_REMOVED lines=132> */
.L_x_2146:
        /* <DEDUP_REMOVED lines=22> */
[----:B------:R-:W-:-:S02]  /*54f0*/  IADD3 R40, PT, PT, R2, -0x80, RZ ;  /* 0xffffff8002287810 */ /* 0x000fc40007ffe0ff */
[----:B------:R-:W-:Y:S02]  /*5500*/  LOP3.LUT R2, R22, 0xff, RZ, 0xc0, !PT ;  /* 0x000000ff16027812 */ /* 0x000fe400078ec0ff */
[----:B------:R-:W-:Y:S02]  /*5510*/  SHF.R.U32.HI R48, RZ, 0x10, R19 ;  /* 0x00000010ff307819 */ /* 0x000fe40000011613 */
[----:B0-----:R-:W-:Y:S01]  /*5520*/  IADD3 R4, PT, PT, R2, -0x80, RZ ;  /* 0xffffff8002047810 */ /* 0x001fe20007ffe0ff */
[----:B------:R0:W-:Y:S01]  /*5530*/  I2F.F16 R9, R5 ;  /* 0x0000000500097306 */ /* 0x0001e20000200c00 */
[----:B------:R-:W-:Y:S02]  /*5540*/  LOP3.LUT R2, R16, 0xff, RZ, 0xc0, !PT ;  /* 0x000000ff10027812 */ /* 0x000fe400078ec0ff */
[----:B-1----:R-:W-:Y:S02]  /*5550*/  LOP3.LUT R0, R20, 0xff, RZ, 0xc0, !PT ;  /* 0x000000ff14007812 */ /* 0x002fe400078ec0ff */
[----:B------:R-:W-:-:S02]  /*5560*/  IADD3 R2, PT, PT, R2, -0x80, RZ ;  /* 0xffffff8002027810 */ /* 0x000fc40007ffe0ff */
[----:B------:R-:W-:Y:S01]  /*5570*/  IADD3 R0, PT, PT, R0, -0x80, RZ ;  /* 0xffffff8000007810 */ /* 0x000fe20007ffe0ff */
[----:B------:R-:W-:Y:S01]  /*5580*/  I2F.F16 R53, R4 ;  /* 0x0000000400357306 */ /* 0x000fe20000200c00 */
[----:B0-----:R-:W-:Y:S02]  /*5590*/  LOP3.LUT R5, R18, 0xff, RZ, 0xc0, !PT ;  /* 0x000000ff12057812 */ /* 0x001fe400078ec0ff */
[----:B------:R-:W-:Y:S02]  /*55a0*/  IADD3 R42, PT, PT, R42, -0x80, RZ ;  /* 0xffffff802a2a7810 */ /* 0x000fe40007ffe0ff */
[----:B------:R-:W-:Y:S02]  /*55b0*/  IADD3 R5, PT, PT, R5, -0x80, RZ ;  /* 0xffffff8005057810 */ /* 0x000fe40007ffe0ff */
[----:B------:R-:W-:Y:S01]  /*55c0*/  LOP3.LUT R48, R48, 0xff, RZ, 0xc0, !PT ;  /* 0x000000ff30307812 */ /* 0x000fe200078ec0ff */
[----:B------:R0:W1:Y:S01]  /*55d0*/  I2F.F16 R39, R2 ;  /* 0x0000000200277306 */ /* 0x0000620000200c00 */
[----:B------:R-:W-:-:S02]  /*55e0*/  ISETP.NE.AND P0, PT, R6, 0x1, PT ;  /* 0x000000010600780c */ /* 0x000fc40003f05270 */
[----:B------:R-:W-:-:S05]  /*55f0*/  IADD3 R48, PT, PT, R48, -0x80, RZ ;  /* 0xffffff8030307810 */ /* 0x000fca0007ffe0ff */
        /* <DEDUP_REMOVED lines=11> */
[----:B------:R-:W-:Y:S01]  /*56b0*/  I2F.F16 R56, R40 ;  /* 0x0000002800387306 */ /* 0x000fe20000200c00 */
[----:B0-----:R-:W-:Y:S02]  /*56c0*/  LOP3.LUT R3, R17, 0xff, RZ, 0xc0, !PT ;  /* 0x000000ff11037812 */ /* 0x001fe400078ec0ff */
[----:B------:R-:W-:Y:S02]  /*56d0*/  LOP3.LUT R2, R2, 0xff, RZ, 0xc0, !PT ;  /* 0x000000ff02027812 */ /* 0x000fe400078ec0ff */
[----:B------:R-:W-:Y:S02]  /*56e0*/  IADD3 R3, PT, PT, R3, -0x80, RZ ;  /* 0xffffff8003037810 */ /* 0x000fe40007ffe0ff */
[----:B------:R-:W-:Y:S01]  /*56f0*/  SHF.R.U32.HI R20, RZ, 0x10, R20 ;  /* 0x00000010ff147819 */ /* 0x000fe20000011614 */
[----:B------:R0:W1:Y:S01]  /*5700*/  I2F.F16 R41, R5 ;  /* 0x0000000500297306 */ /* 0x0000620000200c00 */
[----:B------:R-:W-:-:S02]  /*5710*/  IADD3 R0, PT, PT, R0, -0x80, RZ ;  /* 0xffffff8000007810 */ /* 0x000fc40007ffe0ff */
[----:B------:R-:W-:Y:S02]  /*5720*/  LOP3.LUT R20, R20, 0xff, RZ, 0xc0, !PT ;  /* 0x000000ff14147812 */ /* 0x000fe400078ec0ff */
[----:B------:R-:W-:Y:S02]  /*5730*/  SHF.R.U32.HI R22, RZ, 0x10, R22 ;  /* 0x00000010ff167819 */ /* 0x000fe40000011616 */
[----:B------:R-:W-:Y:S01]  /*5740*/  IADD3 R20, PT, PT, R20, -0x80, RZ ;  /* 0xffffff8014147810 */ /* 0x000fe20007ffe0ff */
[----:B------:R2:W3:Y:S01]  /*5750*/  I2F.F16 R40, R3 ;  /* 0x0000000300287306 */ /* 0x0004e20000200c00 */
[----:B0-----:R-:W-:Y:S02]  /*5760*/  IADD3 R5, PT, PT, R2, -0x80, RZ ;  /* 0xffffff8002057810 */ /* 0x001fe40007ffe0ff */
[----:B------:R-:W-:Y:S02]  /*5770*/  IADD3 R21, PT, PT, R21, -0x80, RZ ;  /* 0xffffff8015157810 */ /* 0x000fe40007ffe0ff */
[----:B------:R-:W-:Y:S01]  /*5780*/  LOP3.LUT R22, R22, 0xff, RZ, 0xc0, !PT ;  /* 0x000000ff16167812 */ /* 0x000fe200078ec0ff */
[----:B-1----:R-:W-:-:S02]  /*5790*/  HADD2.F32 R41, -RZ, R41.H0_H0 ;  /* 0x20000029ff297230 */ /* 0x002fc40000004100 */
[----:B------:R0:W-:Y:S01]  /*57a0*/  I2F.F16 R47, R0 ;  /* 0x00000000002f7306 */ /* 0x0001e20000200c00 */
[----:B--2---:R-:W1:Y:S01]  /*57b0*/  LDS.64 R2, [UR7+0x30] ;  /* 0x00003007ff027984 */ /* 0x004e620008000a00 */
[----:B------:R-:W-:Y:S01]  /*57c0*/  IADD3 R22, PT, PT, R22, -0x80, RZ ;  /* 0xffffff8016167810 */ /* 0x000fe20007ffe0ff */
[----:B---3--:R-:W-:-:S05]  /*57d0*/  HADD2.F32 R40, -RZ, R40.H0_H0 ;  /* 0x20000028ff287230 */ /* 0x008fca0000004100 */
[----:B------:R2:W-:Y:S01]  /*57e0*/  I2F.F16 R55, R20 ;  /* 0x0000001400377306 */ /* 0x0005e20000200c00 */
[--C-:B0-----:R-:W-:Y:S02]  /*57f0*/  SHF.R.U32.HI R0, RZ, 0x8, R23.reuse ;  /* 0x00000008ff007819 */ /* 0x101fe40000011617 */
[----:B------:R-:W-:Y:S02]  /*5800*/  SHF.R.U32.HI R23, RZ, 0x10, R23 ;  /* 0x00000010ff177819 */ /* 0x000fe40000011617 */
[----:B------:R-:W-:Y:S02]  /*5810*/  LOP3.LUT R0, R0, 0xff, RZ, 0xc0, !PT ;  /* 0x000000ff00007812 */ /* 0x000fe400078ec0ff */
[----:B------:R-:W-:Y:S01]  /*5820*/  LOP3.LUT R23, R23, 0xff, RZ, 0xc0, !PT ;  /* 0x000000ff17177812 */ /* 0x000fe200078ec0ff */
[----:B------:R0:W3:Y:S01]  /*5830*/  I2F.F16 R51, R4 ;  /* 0x0000000400337306 */ /* 0x0000e20000200c00 */
[----:B--2---:R-:W-:Y:S02]  /*5840*/  IADD3 R20, PT, PT, R0, -0x80, RZ ;  /* 0xffffff8000147810 */ /* 0x004fe40007ffe0ff */
[----:B------:R-:W-:-:S02]  /*5850*/  SHF.R.U32.HI R0, RZ, 0x8, R16 ;  /* 0x00000008ff007819 */ /* 0x000fc40000011610 */
[----:B------:R-:W-:Y:S02]  /*5860*/  SHF.R.U32.HI R16, RZ, 0x10, R16 ;  /* 0x00000010ff107819 */ /* 0x000fe40000011610 */
[----:B------:R-:W-:Y:S01]  /*5870*/  LOP3.LUT R0, R0, 0xff, RZ, 0xc0, !PT ;  /* 0x000000ff00007812 */ /* 0x000fe200078ec0ff */
[----:B------:R2:W-:Y:S01]  /*5880*/  I2F.F16 R63, R20 ;  /* 0x00000014003f7306 */ /* 0x0005e20000200c00 */
[--C-:B0-----:R-:W-:Y:S02]  /*5890*/  SHF.R.U32.HI R4, RZ, 0x8, R17.reuse ;  /* 0x00000008ff047819 */ /* 0x101fe40000011611 */
[----:B------:R-:W-:Y:S02]  /*58a0*/  LOP3.LUT R16, R16, 0xff, RZ, 0xc0, !PT ;  /* 0x000000ff10107812 */ /* 0x000fe400078ec0ff */
[----:B------:R-:W-:Y:S02]  /*58b0*/  SHF.R.U32.HI R17, RZ, 0x10, R17 ;  /* 0x00000010ff117819 */ /* 0x000fe40000011611 */
[----:B------:R-:W-:Y:S01]  /*58c0*/  IADD3 R16, PT, PT, R16, -0x80, RZ ;  /* 0xffffff8010107810 */ /* 0x000fe20007ffe0ff */
[----:B------:R1:W-:Y:S01]  /*58d0*/  I2F.F16 R54, R5 ;  /* 0x0000000500367306 */ /* 0x0003e20000200c00 */
[----:B------:R-:W-:Y:S01]  /*58e0*/  LOP3.LUT R17, R17, 0xff, RZ, 0xc0, !PT ;  /* 0x000000ff11117812 */ /* 0x000fe200078ec0ff */
[----:B---3--:R-:W-:Y:S01]  /*58f0*/  HADD2.F32 R19, -RZ, R51.H0_H0 ;  /* 0x20000033ff137230 */ /* 0x008fe20000004100 */
[----:B------:R-:W-:-:S02]  /*5900*/  IADD3 R0, PT, PT, R0, -0x80, RZ ;  /* 0xffffff8000007810 */ /* 0x000fc40007ffe0ff */
[----:B--2---:R-:W-:Y:S02]  /*5910*/  IADD3 R20, PT, PT, R17, -0x80, RZ ;  /* 0xffffff8011147810 */ /* 0x004fe40007ffe0ff */
[----:B------:R-:W-:Y:S01]  /*5920*/  IADD3 R23, PT, PT, R23, -0x80, RZ ;  /* 0xffffff8017177810 */ /* 0x000fe20007ffe0ff */
[----:B------:R0:W-:Y:S01]  /*5930*/  I2F.F16 R58, R16 ;  /* 0x00000010003a7306 */ /* 0x0001e20000200c00 */
[----:B------:R-:W-:Y:S01]  /*5940*/  LOP3.LUT R4, R4, 0xff, RZ, 0xc0, !PT ;  /* 0x000000ff04047812 */ /* 0x000fe200078ec0ff */
[--C-:B-1----:R-:W-:Y:S02]  /*5950*/  HADD2.F32 R5, -RZ, R2.reuse.H0_H0 ;  /* 0x20000002ff057230 */ /* 0x102fe40000004100 */
[----:B------:R-:W-:Y:S01]  /*5960*/  HADD2.F32 R44, -RZ, R2.H1_H1 ;  /* 0x30000002ff2c7230 */ /* 0x000fe20000004100 */
[----:B------:R-:W-:Y:S01]  /*5970*/  IADD3 R4, PT, PT, R4, -0x80, RZ ;  /* 0xffffff8004047810 */ /* 0x000fe20007ffe0ff */
[--C-:B------:R-:W-:Y:S02]  /*5980*/  HADD2.F32 R52, -RZ, R3.reuse.H0_H0 ;  /* 0x20000003ff347230 */ /* 0x100fe40000004100 */
[----:B------:R1:W-:Y:S01]  /*5990*/  I2F.F16 R57, R21 ;  /* 0x0000001500397306 */ /* 0x0003e20000200c00 */
[----:B0-----:R-:W0:Y:S01]  /*59a0*/  LDS.64 R16, [UR7+0x38] ;  /* 0x00003807ff107984 */ /* 0x001e220008000a00 */
[----:B------:R-:W-:-:S02]  /*59b0*/  HADD2.F32 R49, -RZ, R3.H1_H1 ;  /* 0x30000003ff317230 */ /* 0x000fc40000004100 */
[----:B------:R-:W-:Y:S02]  /*59c0*/  HADD2.F32 R3, -RZ, R45.H0_H0 ;  /* 0x2000002dff037230 */ /* 0x000fe40000004100 */
[----:B------:R-:W-:Y:S02]  /*59d0*/  HADD2.F32 R2, -RZ, R56.H0_H0 ;  /* 0x20000038ff027230 */ /* 0x000fe40000004100 */
[----:B------:R2:W3:Y:S01]  /*59e0*/  I2F.F16 R46, R0 ;  /* 0x00000000002e7306 */ /* 0x0004e20000200c00 */
[--C-:B-1----:R-:W-:Y:S01]  /*59f0*/  SHF.R.U32.HI R21, RZ, 0x8, R18.reuse ;  /* 0x00000008ff157819 */ /* 0x102fe20000011612 */
[----:B------:R-:W-:Y:S01]  /*5a00*/  FFMA.FTZ R45, R3, R5, RZ ;  /* 0x00000005032d7223 */ /* 0x000fe200000100ff */
[----:B------:R-:W-:Y:S02]  /*5a10*/  SHF.R.U32.HI R18, RZ, 0x10, R18 ;  /* 0x00000010ff127819 */ /* 0x000fe40000011612 */
[----:B------:R-:W-:-:S03]  /*5a20*/  LOP3.LUT R21, R21, 0xff, RZ, 0xc0, !PT ;  /* 0x000000ff15157812 */ /* 0x000fc600078ec0ff */
[----:B------:R1:W4:Y:S01]  /*5a30*/  I2F.F16 R64, R23 ;  /* 0x0000001700407306 */ /* 0x0003220000200c00 */
[----:B--2---:R-:W-:Y:S02]  /*5a40*/  HADD2.F32 R0, -RZ, R50.H0_H0 ;  /* 0x20000032ff007230 */ /* 0x004fe40000004100 */
[----:B---3--:R-:W-:-:S05]  /*5a50*/  HADD2.F32 R46, -RZ, R46.H0_H0 ;  /* 0x2000002eff2e7230 */ /* 0x008fca0000004100 */
[----:B------:R2:W3:Y:S01]  /*5a60*/  I2F.F16 R61, R22 ;  /* 0x00000016003d7306 */ /* 0x0004e20000200c00 */
[----:B-1----:R-:W-:Y:S01]  /*5a70*/  LOP3.LUT R23, R18, 0xff, RZ, 0xc0, !PT ;  /* 0x000000ff12177812 */ /* 0x002fe200078ec0ff */
[----:B------:R-:W-:Y:S02]  /*5a80*/  HADD2.F32 R18, -RZ, R47.H0_H0 ;  /* 0x2000002fff127230 */ /* 0x000fe40000004100 */
[----:B------:R-:W-:-:S04]  /*5a90*/  FFMA.FTZ R47, R5, R0, RZ ;  /* 0x00000000052f7223 */ /* 0x000fc800000100ff */
[----:B------:R-:W-:Y:S01]  /*5aa0*/  FFMA.FTZ R51, R44, R19, R47 ;  /* 0x000000132c337223 */ /* 0x000fe2000001002f */
[----:B------:R1:W-:Y:S01]  /*5ab0*/  I2F.F16 R59, R4 ;  /* 0x00000004003b7306 */ /* 0x0003e20000200c00 */
[----:B--2---:R-:W-:Y:S01]  /*5ac0*/  IADD3 R22, PT, PT, R21, -0x80, RZ ;  /* 0xffffff8015167810 */ /* 0x004fe20007ffe0ff */
[----:B------:R-:W-:Y:S01]  /*5ad0*/  HADD2.F32 R21, -RZ, R63.H0_H0 ;  /* 0x2000003fff157230 */ /* 0x000fe20000004100 */
[----:B------:R-:W-:Y:S01]  /*5ae0*/  LOP3.LUT R47, R43, 0xff, RZ, 0xc0, !PT ;  /* 0x000000ff2b2f7812 */ /* 0x000fe200078ec0ff */
[----:B------:R-:W-:Y:S01]  /*5af0*/  FFMA.FTZ R50, R18, R44, R45 ;  /* 0x0000002c12327223 */ /* 0x000fe2000001002d */
[----:B------:R-:W-:Y:S01]  /*5b00*/  IADD3 R45, PT, PT, R23, -0x80, RZ ;  /* 0xffffff80172d7810 */ /* 0x000fe20007ffe0ff */
[----:B----4-:R-:W-:Y:S01]  /*5b10*/  HADD2.F32 R43, -RZ, R64.H0_H0 ;  /* 0x20000040ff2b7230 */ /* 0x010fe20000004100 */
[----:B------:R-:W-:Y:S01]  /*5b20*/  IADD3 R47, PT, PT, R47, -0x80, RZ ;  /* 0xffffff802f2f7810 */ /* 0x000fe20007ffe0ff */
[----:B------:R-:W2:Y:S01]  /*5b30*/  I2F.F16 R15, R15 ;  /* 0x0000000f000f7306 */ /* 0x000ea20000200c00 */
[----:B-1----:R-:W-:-:S02]  /*5b40*/  HADD2.F32 R4, -RZ, R53.H0_H0 ;  /* 0x20000035ff047230 */ /* 0x002fc40000004100 */
[----:B---3--:R-:W-:-:S03]  /*5b50*/  HADD2.F32 R23, -RZ, R61.H0_H0 ;  /* 0x2000003dff177230 */ /* 0x008fc60000004100 */
[----:B------:R-:W-:Y:S02]  /*5b60*/  FFMA.FTZ R53, R5, R4, RZ ;  /* 0x0000000405357223 */ /* 0x000fe400000100ff */
[----:B------:R-:W1:Y:S01]  /*5b70*/  I2F.F16 R37, R37 ;  /* 0x0000002500257306 */ /* 0x000e620000200c00 */
[----:B--2---:R-:W-:-:S07]  /*5b80*/  HADD2.F32 R15, -RZ, R15.H0_H0 ;  /* 0x2000000fff0f7230 */ /* 0x004fce0000004100 */
[----:B------:R-:W2:Y:S01]  /*5b90*/  I2F.F16 R38, R38 ;  /* 0x0000002600267306 */ /* 0x000ea20000200c00 */
[----:B-1----:R-:W-:-:S07]  /*5ba0*/  HADD2.F32 R37, -RZ, R37.H0_H0 ;  /* 0x20000025ff257230 */ /* 0x002fce0000004100 */
[----:B------:R1:W-:Y:S01]  /*5bb0*/  I2F.F16 R60, R20 ;  /* 0x00000014003c7306 */ /* 0x0003e20000200c00 */
[----:B--2---:R-:W-:-:S07]  /*5bc0*/  HADD2.F32 R38, -RZ, R38.H0_H0 ;  /* 0x20000026ff267230 */ /* 0x004fce0000004100 */
[----:B------:R-:W2:Y:S01]  /*5bd0*/  I2F.F16 R42, R42 ;  /* 0x0000002a002a7306 */ /* 0x000ea20000200c00 */
[----:B-1----:R-:W-:Y:S02]  /*5be0*/  HADD2.F32 R20, -RZ, R54.H0_H0 ;  /* 0x20000036ff147230 */ /* 0x002fe40000004100 */
[----:B------:R-:W-:Y:S01]  /*5bf0*/  FFMA.FTZ R54, R5, R2, RZ ;  /* 0x0000000205367223 */ /* 0x000fe200000100ff */
[----:B------:R-:W-:Y:S02]  /*5c00*/  HADD2.F32 R5, -RZ, R55.H0_H0 ;  /* 0x20000037ff057230 */ /* 0x000fe40000004100 */
[C---:B------:R-:W-:Y:S01]  /*5c10*/  FFMA.FTZ R56, R44.reuse, R20, R53 ;  /* 0x000000142c387223 */ /* 0x040fe20000010035 */
[----:B------:R-:W-:Y:S01]  /*5c20*/  FFMA.FTZ R44, R44, R21, R54 ;  /* 0x000000152c2c7223 */ /* 0x000fe20000010036 */
[----:B------:R1:W-:Y:S01]  /*5c30*/  I2F.F16 R62, R22 ;  /* 0x00000016003e7306 */ /* 0x0003e20000200c00 */
[----:B------:R-:W-:Y:S01]  /*5c40*/  FFMA.FTZ R50, R5, R52, R50 ;  /* 0x0000003405327223 */ /* 0x000fe20000010032 */
[----:B------:R-:W-:-:S03]  /*5c50*/  FFMA.FTZ R56, R52, R23, R56 ;  /* 0x0000001734387223 */ /* 0x000fc60000010038 */
[----:B------:R-:W-:Y:S01]  /*5c60*/  FFMA.FTZ R50, R15, R49, R50 ;  /* 0x000000310f327223 */ /* 0x000fe20000010032 */
[----:B------:R-:W-:Y:S01]  /*5c70*/  FFMA.FTZ R56, R49, R37, R56 ;  /* 0x0000002531387223 */ /* 0x000fe20000010038 */
[----:B--2---:R-:W-:Y:S01]  /*5c80*/  HADD2.F32 R42, -RZ, R42.H0_H0 ;  /* 0x2000002aff2a7230 */ /* 0x004fe20000004100 */
[----:B------:R2:W3:Y:S01]  /*5c90*/  I2F.F16 R61, R47 ;  /* 0x0000002f003d7306 */ /* 0x0004e20000200c00 */
[----:B-1----:R-:W-:Y:S02]  /*5ca0*/  HADD2.F32 R22, -RZ, R57.H0_H0 ;  /* 0x20000039ff167230 */ /* 0x002fe40000004100 */
[----:B0-----:R-:W-:-:S03]  /*5cb0*/  HADD2.F32 R57, -RZ, R17.H1_H1 ;  /* 0x30000011ff397230 */ /* 0x001fc60000004100 */
[C---:B------:R-:W-:Y:S01]  /*5cc0*/  FFMA.FTZ R54, R52.reuse, R22, R51 ;  /* 0x0000001634367223 */ /* 0x040fe20000010033 */
[----:B------:R-:W-:Y:S01]  /*5cd0*/  FFMA.FTZ R51, R52, R43, R44 ;  /* 0x0000002b34337223 */ /* 0x000fe2000001002c */
[----:B------:R-:W0:Y:S01]  /*5ce0*/  I2F.F16 R45, R45 ;  /* 0x0000002d002d7306 */ /* 0x000e220000200c00 */
[----:B------:R-:W-:Y:S02]  /*5cf0*/  HADD2.F32 R44, -RZ, R35.H0_H0 ;  /* 0x20000023ff2c7230 */ /* 0x000fe40000004100 */
[--C-:B------:R-:W-:Y:S02]  /*5d00*/  HADD2.F32 R35, -RZ, R16.reuse.H0_H0 ;  /* 0x20000010ff237230 */ /* 0x100fe40000004100 */
[----:B--2---:R-:W-:Y:S02]  /*5d10*/  HADD2.F32 R47, -RZ, R59.H0_H0 ;  /* 0x2000003bff2f7230 */ /* 0x004fe40000004100 */
[C---:B------:R-:W-:Y:S01]  /*5d20*/  FFMA.FTZ R54, R49.reuse, R44, R54 ;  /* 0x0000002c31367223 */ /* 0x040fe20000010036 */
[----:B------:R-:W-:Y:S01]  /*5d30*/  FFMA.FTZ R49, R49, R38, R51 ;  /* 0x0000002631317223 */ /* 0x000fe20000010033 */
[----:B------:R1:W2:Y:S01]  /*5d40*/  I2F.F16 R63, R48 ;  /* 0x00000030003f7306 */ /* 0x0002a20000200c00 */
[----:B------:R-:W-:-:S02]  /*5d50*/  HADD2.F32 R51, -RZ, R16.H1_H1 ;  /* 0x30000010ff337230 */ /* 0x000fc40000004100 */
[----:B------:R-:W-:Y:S01]  /*5d60*/  FFMA.FTZ R53, R39, R35, R50 ;  /* 0x0000002327357223 */ /* 0x000fe20000010032 */
[C---:B------:R-:W-:Y:S01]  /*5d70*/  FFMA.FTZ R55, R35.reuse, R41, R56 ;  /* 0x0000002923377223 */ /* 0x040fe20000010038 */
[C---:B------:R-:W-:Y:S01]  /*5d80*/  FFMA.FTZ R56, R35.reuse, R42, R49 ;  /* 0x0000002a23387223 */ /* 0x040fe20000010031 */
[----:B------:R-:W-:Y:S01]  /*5d90*/  FFMA.FTZ R54, R35, R40, R54 ;  /* 0x0000002823367223 */ /* 0x000fe20000010036 */
[----:B---3--:R-:W-:Y:S02]  /*5da0*/  HADD2.F32 R49, -RZ, R61.H0_H0 ;  /* 0x2000003dff317230 */ /* 0x008fe40000004100 */
[----:B------:R-:W-:Y:S01]  /*5db0*/  FFMA.FTZ R53, R46, R51, R53 ;  /* 0x000000332e357223 */ /* 0x000fe20000010035 */
[----:B------:R-:W3:Y:S01]  /*5dc0*/  I2F.F16 R11, R11 ;  /* 0x0000000b000b7306 */ /* 0x000ee20000200c00 */
[----:B-1----:R-:W-:Y:S02]  /*5dd0*/  HADD2.F32 R48, -RZ, R62.H0_H0 ;  /* 0x2000003eff307230 */ /* 0x002fe40000004100 */
[----:B------:R-:W-:Y:S01]  /*5de0*/  FFMA.FTZ R35, R51, R47, R54 ;  /* 0x0000002f33237223 */ /* 0x000fe20000010036 */
[----:B------:R-:W-:-:S02]  /*5df0*/  HADD2.F32 R52, -RZ, R17.H0_H0 ;  /* 0x20000011ff347230 */ /* 0x000fc40000004100 */
[----:B------:R-:W-:Y:S02]  /*5e00*/  HADD2.F32 R16, -RZ, R58.H0_H0 ;  /* 0x2000003aff107230 */ /* 0x000fe40000004100 */
[----:B------:R-:W-:Y:S01]  /*5e10*/  HADD2.F32 R17, -RZ, R60.H0_H0 ;  /* 0x2000003cff117230 */ /* 0x000fe20000004100 */
[----:B------:R1:W4:Y:S01]  /*5e20*/  I2F.F16 R64, R14 ;  /* 0x0000000e00407306 */ /* 0x0003220000200c00 */
[----:B0-----:R-:W-:Y:S02]  /*5e30*/  HADD2.F32 R45, -RZ, R45.H0_H0 ;  /* 0x2000002dff2d7230 */ /* 0x001fe40000004100 */
[----:B------:R-:W-:Y:S01]  /*5e40*/  FFMA.FTZ R58, R16, R52, R53 ;  /* 0x00000034103a7223 */ /* 0x000fe20000010035 */
[----:B--2---:R-:W-:Y:S02]  /*5e50*/  HADD2.F32 R50, -RZ, R63.H0_H0 ;  /* 0x2000003fff327230 */ /* 0x004fe40000004100 */
[----:B------:R-:W-:Y:S01]  /*5e60*/  FFMA.FTZ R60, R52, R17, R35 ;  /* 0x00000011343c7223 */ /* 0x000fe20000010023 */
[----:B------:R-:W-:-:S02]  /*5e70*/  HADD2.F32 R53, -RZ, R8.H0_H0 ;  /* 0x20000008ff357230 */ /* 0x000fc40000004100 */
[----:B------:R-:W-:Y:S02]  /*5e80*/  HADD2.F32 R54, -RZ, R9.H0_H0 ;  /* 0x20000009ff367230 */ /* 0x000fe40000004100 */
[C---:B-1----:R-:W-:Y:S01]  /*5e90*/  FFMA.FTZ R14, R51.reuse, R48, R55 ;  /* 0x00000030330e7223 */ /* 0x042fe20000010037 */
[----:B------:R-:W-:Y:S01]  /*5ea0*/  FFMA.FTZ R51, R51, R49, R56 ;  /* 0x0000003133337223 */ /* 0x000fe20000010038 */
[----:B---3--:R-:W-:Y:S02]  /*5eb0*/  HADD2.F32 R56, -RZ, R11.H0_H0 ;  /* 0x2000000bff387230 */ /* 0x008fe40000004100 */
[----:B------:R-:W-:Y:S01]  /*5ec0*/  FFMA.FTZ R9, R53, R57, R58 ;  /* 0x0000003935097223 */ /* 0x000fe2000001003a */
[C---:B------:R-:W-:Y:S01]  /*5ed0*/  FFMA.FTZ R35, R52.reuse, R45, R14 ;  /* 0x0000002d34237223 */ /* 0x040fe2000001000e */
[----:B------:R-:W-:Y:S01]  /*5ee0*/  FFMA.FTZ R62, R52, R50, R51 ;  /* 0x00000032343e7223 */ /* 0x000fe20000010033 */
[----:B----4-:R-:W-:Y:S02]  /*5ef0*/  HADD2.F32 R55, -RZ, R64.H0_H0 ;  /* 0x20000040ff377230 */ /* 0x010fe40000004100 */
[----:B------:R-:W-:Y:S01]  /*5f00*/  FFMA.FTZ R60, R57, R54, R60 ;  /* 0x00000036393c7223 */ /* 0x000fe2000001003c */
[----:B------:R-:W-:-:S02]  /*5f10*/  HADD2.F32 R14, -RZ, R27.H0_H0 ;  /* 0x2000001bff0e7230 */ /* 0x000fc40000004100 */
        /* <DEDUP_REMOVED lines=131> */
.L_x_2143:
[----:B------:R-:W-:-:S04]  /*6750*/  VIMNMX R0, PT, PT, R28, UR9, PT ;  /* 0x000000091c007c48 */ /* 0x000fc8000bfe0100 */
[----:B------:R-:W-:-:S13]  /*6760*/  ISETP.GT.AND P0, PT, R0, R35, PT ;  /* 0x000000230000720c */ /* 0x000fda0003f04270 */
[----:B------:R-:W-:Y:S05]  /*6770*/  @!P0 BRA `(.L_x_2147) ;  /* 0x0000002000a08947 */ /* 0x000fea0003800000 */
[----:B------:R-:W0:Y:S01]  /*6780*/  LDC R7, c[0x0][0x3ac] ;  /* 0x0000eb00ff077b82 */ /* 0x000e220000000800 */
[----:B------:R-:W-:Y:S02]  /*6790*/  ISETP.GE.AND P1, PT, R6, 0x1, PT ;  /* 0x000000010600780c */ /* 0x000fe40003f26270 */
[----:B------:R-:W-:-:S11]  /*67a0*/  VIMNMX.U32 R0, PT, PT, R28, UR9, PT ;  /* 0x000000091c007c48 */ /* 0x000fd6000bfe0000 */
.L_x_2150:
        /* <DEDUP_REMOVED lines=43> */
[----:B------:R-:W-:Y:S01]  /*6a60*/  LOP3.LUT R55, R55, 0x64006400, RZ, 0xfc, !PT ;  /* 0x6400640037377812 */ /* 0x000fe200078efcff */
[----:B------:R-:W-:Y:S01]  /*6a70*/  HADD2 R53, R53, -1056, -1056 ;  /* 0xe420e42035357430 */ /* 0x000fe20000000000 */
[----:B------:R-:W-:Y:S02]  /*6a80*/  LOP3.LUT R56, R56, 0x3f003f, RZ, 0xc0, !PT ;  /* 0x003f003f38387812 */ /* 0x000fe400078ec0ff */
[----:B------:R-:W-:Y:S01]  /*6a90*/  LOP3.LUT R65, R65, 0x3f003f, RZ, 0xc0, !PT ;  /* 0x003f003f41417812 */ /* 0x000fe200078ec0ff */
[----:B------:R-:W-:Y:S01]  /*6aa0*/  HADD2 R55, R55, -1056, -1056 ;  /* 0xe420e42037377430 */ /* 0x000fe20000000000 */
[----:B------:R-:W-:-:S02]  /*6ab0*/  LOP3.LUT R54, R54, 0x64006400, RZ, 0xfc, !PT ;  /* 0x6400640036367812 */ /* 0x000fc400078efcff */
[----:B------:R-:W-:Y:S02]  /*6ac0*/  LOP3.LUT R56, R56, 0x64006400, RZ, 0xfc, !PT ;  /* 0x6400640038387812 */ /* 0x000fe400078efcff */
[----:B------:R-:W-:Y:S01]  /*6ad0*/  ISETP.NE.AND P0, PT, R6, 0x1, PT ;  /* 0x000000010600780c */ /* 0x000fe20003f05270 */
[----:B------:R-:W-:Y:S01]  /*6ae0*/  HADD2 R54, R54, -1056, -1056 ;  /* 0xe420e42036367430 */ /* 0x000fe20000000000 */
[----:B------:R-:W-:Y:S01]  /*6af0*/  PRMT R27, R27, 0x5410, R26 ;  /* 0x000054101b1b7816 */ /* 0x000fe2000000001a */
[----:B------:R-:W-:Y:S01]  /*6b00*/  HADD2 R56, R56, -1056, -1056 ;  /* 0xe420e42038387430 */ /* 0x000fe20000000000 */
[----:B------:R-:W-:Y:S02]  /*6b10*/  PRMT R25, R25, 0x5410, R24 ;  /* 0x0000541019197816 */ /* 0x000fe40000000018 */
[--C-:B--2---:R-:W-:Y:S02]  /*6b20*/  SHF.R.U32.HI R49, RZ, 0x8, R14.reuse ;  /* 0x00000008ff317819 */ /* 0x104fe4000001160e */
[----:B------:R-:W-:-:S02]  /*6b30*/  SHF.R.U32.HI R50, RZ, 0xa, R14 ;  /* 0x0000000aff327819 */ /* 0x000fc4000001160e */
[----:B------:R-:W-:Y:S02]  /*6b40*/  LOP3.LUT R42, R14, 0x3f003f, RZ, 0xc0, !PT ;  /* 0x003f003f0e2a7812 */ /* 0x000fe400078ec0ff */
[----:B------:R-:W-:Y:S02]  /*6b50*/  SHF.R.U32.HI R44, RZ, 0x6, R14 ;  /* 0x00000006ff2c7819 */ /* 0x000fe4000001160e */
[----:B------:R-:W-:Y:S02]  /*6b60*/  SHF.R.U32.HI R19, RZ, 0x8, R13 ;  /* 0x00000008ff137819 */ /* 0x000fe4000001160d */
[----:B------:R-:W-:Y:S02]  /*6b70*/  LOP3.LUT R14, R39, 0xf000f, RZ, 0xc0, !PT ;  /* 0x000f000f270e7812 */ /* 0x000fe400078ec0ff */
[--C-:B------:R-:W-:Y:S02]  /*6b80*/  SHF.R.U32.HI R22, RZ, 0x8, R12.reuse ;  /* 0x00000008ff167819 */ /* 0x100fe4000001160c */
[----:B------:R-:W-:-:S02]  /*6b90*/  SHF.R.U32.HI R37, RZ, 0xa, R12 ;  /* 0x0000000aff257819 */ /* 0x000fc4000001160c */
[----:B------:R-:W-:Y:S02]  /*6ba0*/  LOP3.LUT R51, R12, 0x3f003f, RZ, 0xc0, !PT ;  /* 0x003f003f0c337812 */ /* 0x000fe400078ec0ff */
[----:B------:R-:W-:Y:S02]  /*6bb0*/  SHF.R.U32.HI R52, RZ, 0x6, R12 ;  /* 0x00000006ff347819 */ /* 0x000fe4000001160c */
[--C-:B------:R-:W-:Y:S02]  /*6bc0*/  SHF.R.U32.HI R40, RZ, 0xa, R13.reuse ;  /* 0x0000000aff287819 */ /* 0x100fe4000001160d */
[----:B------:R-:W-:Y:S02]  /*6bd0*/  LOP3.LUT R45, R13, 0x3f003f, RZ, 0xc0, !PT ;  /* 0x003f003f0d2d7812 */ /* 0x000fe400078ec0ff */
[----:B------:R-:W-:Y:S02]  /*6be0*/  SHF.R.U32.HI R46, RZ, 0x6, R13 ;  /* 0x00000006ff2e7819 */ /* 0x000fe4000001160d */
[----:B------:R-:W-:-:S02]  /*6bf0*/  LOP3.LUT R12, R17, 0xf000f, RZ, 0xc0, !PT ;  /* 0x000f000f110c7812 */ /* 0x000fc400078ec0ff */
[----:B------:R-:W-:Y:S02]  /*6c00*/  LOP3.LUT R39, R14, 0x300030, R19, 0xf8, !PT ;  /* 0x003000300e277812 */ /* 0x000fe400078ef813 */
[----:B------:R-:W-:Y:S02]  /*6c10*/  LOP3.LUT R13, R18, 0xf000f, RZ, 0xc0, !PT ;  /* 0x000f000f120d7812 */ /* 0x000fe400078ec0ff */
[----:B------:R-:W-:Y:S02]  /*6c20*/  LOP3.LUT R22, R21, 0x300030, R22, 0xf8, !PT ;  /* 0x0030003015167812 */ /* 0x000fe400078ef816 */
        /* <DEDUP_REMOVED lines=9> */
[----:B------:R-:W-:Y:S01]  /*6cc0*/  HADD2 R23, R23, -1056, -1056 ;  /* 0xe420e42017177430 */ /* 0x000fe20000000000 */
[----:B------:R-:W-:-:S02]  /*6cd0*/  LOP3.LUT R12, R47, 0xf000f, RZ, 0xc0, !PT ;  /* 0x000f000f2f0c7812 */ /* 0x000fc400078ec0ff */
[----:B------:R-:W-:Y:S02]  /*6ce0*/  SHF.R.U32.HI R67, RZ, 0x8, R15 ;  /* 0x00000008ff437819 */ /* 0x000fe4000001160f */
[----:B------:R-:W-:Y:S02]  /*6cf0*/  LOP3.LUT R13, R48, 0xf000f, RZ, 0xc0, !PT ;  /* 0x000f000f300d7812 */ /* 0x000fe400078ec0ff */
[----:B------:R-:W-:Y:S02]  /*6d00*/  LOP3.LUT R14, R63, 0xf000f, RZ, 0xc0, !PT ;  /* 0x000f000f3f0e7812 */ /* 0x000fe400078ec0ff */
[----:B------:R-:W-:Y:S02]  /*6d10*/  LOP3.LUT R18, R38, 0x64006400, RZ, 0xfc, !PT ;  /* 0x6400640026127812 */ /* 0x000fe400078efcff */
[----:B------:R-:W-:Y:S02]  /*6d20*/  LOP3.LUT R20, R58, 0x64006400, RZ, 0xfc, !PT ;  /* 0x640064003a147812 */ /* 0x000fe400078efcff */
[----:B------:R-:W-:Y:S01]  /*6d30*/  LOP3.LUT R38, R62, 0x64006400, RZ, 0xfc, !PT ;  /* 0x640064003e267812 */ /* 0x000fe200078efcff */
[----:B------:R-:W-:Y:S01]  /*6d40*/  HADD2 R18, R18, -1056, -1056 ;  /* 0xe420e42012127430 */ /* 0x000fe20000000000 */
[----:B------:R-:W-:Y:S01]  /*6d50*/  LOP3.LUT R48, R12, 0x300030, R49, 0xf8, !PT ;  /* 0x003000300c307812 */ /* 0x000fe200078ef831 */
[-C--:B0-----:R-:W-:Y:S01]  /*6d60*/  HFMA2 R12, R17, R8.reuse, RZ ;  /* 0x00000008110c7231 */ /* 0x081fe200000000ff */
[----:B------:R-:W-:Y:S01]  /*6d70*/  LOP3.LUT R41, R15, 0x3f003f, RZ, 0xc0, !PT ;  /* 0x003f003f0f297812 */ /* 0x000fe200078ec0ff */
[----:B------:R-:W-:Y:S01]  /*6d80*/  HADD2 R20, R20, -1056, -1056 ;  /* 0xe420e42014147430 */ /* 0x000fe20000000000 */
[--C-:B------:R-:W-:Y:S01]  /*6d90*/  SHF.R.U32.HI R68, RZ, 0xa, R15.reuse ;  /* 0x0000000aff447819 */ /* 0x100fe2000001160f */
[----:B------:R-:W-:Y:S01]  /*6da0*/  HADD2 R38, R38, -1056, -1056 ;  /* 0xe420e42026267430 */ /* 0x000fe20000000000 */
[----:B------:R-:W-:Y:S01]  /*6db0*/  SHF.R.U32.HI R43, RZ, 0x6, R15 ;  /* 0x00000006ff2b7819 */ /* 0x000fe2000001160f */
[-C--:B------:R-:W-:Y:S01]  /*6dc0*/  HFMA2 R15, R23, R8.reuse, RZ.H0_H0 ;  /* 0x00000008170f7231 */ /* 0x080fe200000400ff */
[----:B------:R-:W-:Y:S01]  /*6dd0*/  LOP3.LUT R50, R13, 0x300030, R50, 0xf8, !PT ;  /* 0x003000300d327812 */ /* 0x000fe200078ef832 */
[-C--:B------:R-:W-:Y:S01]  /*6de0*/  HFMA2 R13, R19, R8.reuse, RZ.H0_H0 ;  /* 0x00000008130d7231 */ /* 0x080fe200000400ff */
[----:B------:R-:W-:Y:S01]  /*6df0*/  LOP3.LUT R49, R14, 0x300030, R67, 0xf8, !PT ;  /* 0x003000300e317812 */ /* 0x000fe200078ef843 */
[----:B------:R-:W-:Y:S01]  /*6e00*/  HFMA2 R14, R21, R8, RZ ;  /* 0x00000008150e7231 */ /* 0x000fe200000000ff */
[----:B------:R-:W-:Y:S01]  /*6e10*/  LOP3.LUT R47, R66, 0xf000f, RZ, 0xc0, !PT ;  /* 0x000f000f422f7812 */ /* 0x000fe200078ec0ff */
[----:B------:R-:W-:-:S02]  /*6e20*/  HFMA2 R8, R16, R9, R12 ;  /* 0x0000000910087231 */ /* 0x000fc4000000000c */
        /* <DEDUP_REMOVED lines=20> */
[-C--:B------:R-:W-:Y:S02]  /*6f70*/  HFMA2 R61, R54, R11.reuse, R8 ;  /* 0x0000000b363d7231 */ /* 0x080fe40000000008 */
[----:B------:R-:W-:-:S02]  /*6f80*/  HFMA2 R62, R56, R11, R9 ;  /* 0x0000000b383e7231 */ /* 0x000fc40000000009 */
[-C--:B------:R-:W-:Y:S02]  /*6f90*/  HFMA2 R63, R58, R11.reuse, R63 ;  /* 0x0000000b3a3f7231 */ /* 0x080fe4000000003f */
        /* <DEDUP_REMOVED lines=20> */
[-C--:B------:R-:W-:Y:S01]  /*70e0*/  HFMA2 R62, R43, R12.reuse, R62 ;  /* 0x0000000c2b3e7231 */ /* 0x080fe2000000003e */
[----:B------:R-:W-:Y:S01]  /*70f0*/  LOP3.LUT R47, R47, 0x300030, R68, 0xf8, !PT ;  /* 0x003000302f2f7812 */ /* 0x000fe200078ef844 */
        /* <DEDUP_REMOVED lines=17> */
[-C--:B------:R-:W-:Y:S02]  /*7210*/  HFMA2 R62, R39, R14.reuse, R62 ;  /* 0x0000000e273e7231 */ /* 0x080fe4000000003e */
[----:B------:R-:W-:-:S02]  /*7220*/  HFMA2 R63, R47, R14, R63 ;  /* 0x0000000e2f3f7231 */ /* 0x000fc4000000003f */
[----:B------:R-:W-:Y:S02]  /*7230*/  HADD2 R22, R8, -1056, -1056 ;  /* 0xe420e42008167430 */ /* 0x000fe40000000000 */
[----:B------:R-:W-:Y:S02]  /*7240*/  HADD2 R40, R40, -1056, -1056 ;  /* 0xe420e42028287430 */ /* 0x000fe40000000000 */
[----:B------:R-:W-:Y:S02]  /*7250*/  HADD2 R48, R50, -1056, -1056 ;  /* 0xe420e42032307430 */ /* 0x000fe40000000000 */
[----:B------:R-:W-:Y:S02]  /*7260*/  HFMA2 R11, R22, R15, R11 ;  /* 0x0000000f160b7231 */ /* 0x000fe4000000000b */
[----:B------:R-:W-:Y:S02]  /*7270*/  HFMA2 R66, R49, R14, R66 ;  /* 0x0000000e31427231 */ /* 0x000fe40000000042 */
        /* <DEDUP_REMOVED lines=99> */
.L_x_2148:
        /* <DEDUP_REMOVED lines=271> */
.L_x_2149:
[----:B------:R-:W-:Y:S01]  /*89a0*/  IADD3 R35, PT, PT, R35, 0x20, RZ ;  /* 0x0000002023237810 */ /* 0x000fe20007ffe0ff */
[----:B------:R-:W-:Y:S01]  /*89b0*/  UIADD3 UR4, UPT, UPT, UR4, 0x40, URZ ;  /* 0x0000004004047890 */ /* 0x000fe2000fffe0ff */
[----:B0-----:R-:W-:Y:S02]  /*89c0*/  IMAD.WIDE R12, R7, 0x4, R4 ;  /* 0x00000004070c7825 */ /* 0x001fe400078e0204 */
[----:B------:R-:W-:-:S13]  /*89d0*/  ISETP.GE.AND P0, PT, R35, R0, PT ;  /* 0x000000002300720c */ /* 0x000fda0003f06270 */
[----:B------:R-:W-:Y:S05]  /*89e0*/  @!P0 BRA `(.L_x_2150) ;  /* 0xffffffdc00708947 */ /* 0x000fea000383ffff */
[----:B------:R-:W-:-:S07]  /*89f0*/  IMAD.WIDE R12, R7, 0x18, R2 ;  /* 0x00000018070c7825 */ /* 0x000fce00078e0202 */
.L_x_2147:
[----:B------:R-:W0:Y:S02]  /*8a00*/  LDCU UR5, c[0x0][0x3d0] ;  /* 0x00007a00ff0577ac */ /* 0x000e240008000800 */
[----:B0-----:R-:W-:-:S04]  /*8a10*/  VIMNMX R0, PT, PT, R28, UR5, PT ;  /* 0x000000051c007c48 */ /* 0x001fc8000bfe0100 */
[----:B------:R-:W-:-:S13]  /*8a20*/  ISETP.GT.AND P0, PT, R0, R35, PT ;  /* 0x000000230000720c */ /* 0x000fda0003f04270 */
[----:B------:R-:W-:Y:S05]  /*8a30*/  @!P0 BRA `(.L_x_2151) ;  /* 0x0000001c00e88947 */ /* 0x000fea0003800000 */
[----:B-----5:R-:W-:Y:S02]  /*8a40*/  MOV R8, R12 ;  /* 0x0000000c00087202 */ /* 0x020fe40000000f00 */
[----:B------:R-:W-:-:S07]  /*8a50*/  MOV R9, R13 ;  /* 0x0000000d00097202 */ /* 0x000fce0000000f00 */
.L_x_2153:
        /* <DEDUP_REMOVED lines=10> */
[----:B------:R-:W-:Y:S01]  /*8b00*/  IMAD.WIDE R2, R7, 0x4, R10 ;  /* 0x0000000407027825 */ /* 0x000fe200078e020a */
[----:B------:R-:W-:Y:S02]  /*8b10*/  MOV R4, R8 ;  /* 0x0000000800047202 */ /* 0x000fe40000000f00 */
[----:B------:R-:W-:-:S09]  /*8b20*/  MOV R5, R9 ;  /* 0x0000000900057202 */ /* 0x000fd20000000f00 */
[----:B-1----:R-:W-:Y:S05]  /*8b30*/  @!P1 BRA `(.L_x_2152) ;  /* 0x0000001c00909947 */ /* 0x002fea0003800000 */
[----:B------:R-:W2:Y:S01]  /*8b40*/  LDG.E.128.CONSTANT R8, desc[UR10][R2.64] ;  /* 0x0000000a02087981 */ /* 0x000ea2000c1e9d00 */
[----:B-----5:R-:W-:Y:S01]  /*8b50*/  SHF.R.U32.HI R78, RZ, 0xf, R43 ;  /* 0x0000000fff4e7819 */ /* 0x020fe2000001162b */
[----:B------:R-:W-:Y:S01]  /*8b60*/  HFMA2 R52, -RZ, RZ, 0, 0.03125 ;  /* 0x00002800ff347431 */ /* 0x000fe200000001ff */
[----:B------:R-:W-:Y:S02]  /*8b70*/  SHF.R.U32.HI R89, RZ, 0xe, R23 ;  /* 0x0000000eff597819 */ /* 0x000fe40000011617 */
        /* <DEDUP_REMOVED lines=19> */
[----:B------:R-:W-:Y:S02]  /*8cb0*/  LOP3.LUT R89, R78, 0x20002, R89, 0xf8, !PT ;  /* 0x000200024e597812 */ /* 0x000fe400078ef859 */
        /* <DEDUP_REMOVED lines=10> */
[----:B------:R-:W-:Y:S02]  /*8d60*/  LOP3.LUT R66, R66, 0x10001, RZ, 0xc0, !PT ;  /* 0x0001000142427812 */ /* 0x000fe400078ec0ff */
[C---:B------:R-:W-:Y:S02]  /*8d70*/  LOP3.LUT R59, R40.reuse, 0x1f001f, RZ, 0xc0, !PT ;  /* 0x001f001f283b7812 */ /* 0x040fe400078ec0ff */
[----:B------:R-:W-:Y:S02]  /*8d80*/  LOP3.LUT R39, R40, 0x3e003e0, RZ, 0xc0, !PT ;  /* 0x03e003e028277812 */ /* 0x000fe400078ec0ff */
[----:B------:R-:W-:-:S02]  /*8d90*/  SHF.R.U32.HI R53, RZ, 0xa, R40 ;  /* 0x0000000aff357819 */ /* 0x000fc40000011628 */
[----:B------:R-:W-:Y:S02]  /*8da0*/  SHF.R.U32.HI R85, RZ, 0xe, R22 ;  /* 0x0000000eff557819 */ /* 0x000fe40000011616 */
[----:B------:R-:W-:Y:S02]  /*8db0*/  LOP3.LUT R68, R68, 0x10001, RZ, 0xc0, !PT ;  /* 0x0001000144447812 */ /* 0x000fe400078ec0ff */
[----:B------:R-:W-:Y:S02]  /*8dc0*/  LOP3.LUT R89, R89, 0x40004, R82, 0xf8, !PT ;  /* 0x0004000459597812 */ /* 0x000fe400078ef852 */
        /* <DEDUP_REMOVED lines=33> */
[----:B------:R-:W-:Y:S02]  /*8fe0*/  LOP3.LUT R68, R68, 0x20002, R85, 0xf8, !PT ;  /* 0x0002000244447812 */ /* 0x000fe400078ef855 */
[----:B------:R-:W-:Y:S02]  /*8ff0*/  LOP3.LUT R89, R89, 0x80008, R12, 0xf8, !PT ;  /* 0x0008000859597812 */ /* 0x000fe400078ef80c */
        /* <DEDUP_REMOVED lines=68> */
[----:B------:R-:W-:Y:S02]  /*9440*/  ISETP.NE.AND P0, PT, R6, 0x1, PT ;  /* 0x000000010600780c */ /* 0x000fe40003f05270 */
[----:B------:R-:W-:Y:S02]  /*9450*/  PRMT R27, R27, 0x5410, R26 ;  /* 0x000054101b1b7816 */ /* 0x000fe4000000001a */
[----:B------:R-:W-:Y:S02]  /*9460*/  PRMT R25, R25, 0x5410, R24 ;  /* 0x0000541019197816 */ /* 0x000fe40000000018 */
        /* <DEDUP_REMOVED lines=337> */
.L_x_2152:
[----:B------:R-:W-:Y:S01]  /*a980*/  IADD3 R35, PT, PT, R35, 0x20, RZ ;  /* 0x0000002023237810 */ /* 0x000fe20007ffe0ff */
[----:B------:R-:W-:Y:S01]  /*a990*/  UIADD3 UR4, UPT, UPT, UR4, 0x40, URZ ;  /* 0x0000004004047890 */ /* 0x000fe2000fffe0ff */
[----:B------:R-:W-:Y:S02]  /*a9a0*/  IMAD.WIDE R8, R7, 0x4, R2 ;  /* 0x0000000407087825 */ /* 0x000fe400078e0202 */
[----:B------:R-:W-:-:S13]  /*a9b0*/  ISETP.GE.AND P0, PT, R35, R0, PT ;  /* 0x000000002300720c */ /* 0x000fda0003f06270 */
[----:B------:R-:W-:Y:S05]  /*a9c0*/  @!P0 BRA `(.L_x_2153) ;  /* 0xffffffe000248947 */ /* 0x000fea000383ffff */
[----:B-----5:R-:W-:-:S07]  /*a9d0*/  IMAD.WIDE R12, R7, 0x14, R4 ;  /* 0x00000014070c7825 */ /* 0x020fce00078e0204 */
.L_x_2151:
[----:B------:R-:W0:Y:S02]  /*a9e0*/  LDCU UR5, c[0x0][0x3d4] ;  /* 0x00007a80ff0577ac */ /* 0x000e240008000800 */
[----:B0----5:R-:W-:-:S04]  /*a9f0*/  VIMNMX R10, PT, PT, R28, UR5, PT ;  /* 0x000000051c0a7c48 */ /* 0x021fc8000bfe0100 */
[----:B------:R-:W-:-:S13]  /*aa00*/  ISETP.GT.AND P0, PT, R10, R35, PT ;  /* 0x000000230a00720c */ /* 0x000fda0003f04270 */
[----:B------:R-:W-:Y:S05]  /*aa10*/  @!P0 BRA `(.L_x_2154) ;  /* 0x0000004000448947 */ /* 0x000fea0003800000 */
[----:B------:R-:W0:Y:S01]  /*aa20*/  S2R R11, SR_CTAID.Y ;  /* 0x00000000000b7919 */ /* 0x000e220000002600 */
[----:B------:R-:W0:Y:S02]  /*aa30*/  LDC R0, c[0x0][0x3a8] ;  /* 0x0000ea00ff007b82 */ /* 0x000e240000000800 */
[----:B0-----:R-:W-:-:S07]  /*aa40*/  IMAD R11, R11, -0x3, R0 ;  /* 0xfffffffd0b0b7824 */ /* 0x001fce00078e0200 */
.L_x_2159:
[----:B------:R-:W-:Y:S02]  /*aa50*/  MOV R6, 0x2c00 ;  /* 0x00002c0000067802 */ /* 0x000fe40000000f00 */
[----:B------:R-:W-:Y:S02]  /*aa60*/  MOV R8, R12 ;  /* 0x0000000c00087202 */ /* 0x000fe40000000f00 */
[----:B------:R-:W-:Y:S01]  /*aa70*/  MOV R9, R13 ;  /* 0x0000000d00097202 */ /* 0x000fe20000000f00 */
        /* <DEDUP_REMOVED lines=256> */
.L_x_2155:
[----:B------:R-:W0:Y:S01]  /*ba80*/  LDC R7, c[0x0][0x3ac] ;  /* 0x0000eb00ff077b82 */ /* 0x000e220000000800 */
[----:B------:R-:W-:Y:S01]  /*ba90*/  ISETP.GE.AND P1, PT, R11, 0x1, PT ;  /* 0x000000010b00780c */ /* 0x000fe20003f26270 */
[----:B0-----:R-:W-:-:S12]  /*baa0*/  IMAD.WIDE R12, R7, 0x4, R12 ;  /* 0x00000004070c7825 */ /* 0x001fd800078e020c */
[----:B------:R-:W-:Y:S05]  /*bab0*/  @!P1 BRA `(.L_x_2156) ;  /* 0x0000000c00fc9947 */ /* 0x000fea0003800000 */
        /* <DEDUP_REMOVED lines=14> */
[----:B------:R-:W-:Y:S02]  /*bba0*/  SHF.R.U32.HI R46, RZ, 0x8, R17 ;  /* 0x00000008ff2e7819 */ /* 0x000fe40000011611 */
[----:B------:R-:W-:Y:S01]  /*bbb0*/  LOP3.LUT R4, R16, 0xf000f0, RZ, 0xc0, !PT ;  /* 0x00f000f010047812 */ /* 0x000fe200078ec0ff */
[----:B------:R-:W-:Y:S01]  /*bbc0*/  HADD2.F32 R0, -RZ, R15.H0_H0 ;  /* 0x2000000fff007230 */ /* 0x000fe20000004100 */
[----:B------:R-:W-:-:S02]  /*bbd0*/  LOP3.LUT R2, R2, 0x64006400, RZ, 0xfc, !PT ;  /* 0x6400640002027812 */ /* 0x000fc400078efcff */
[----:B------:R-:W-:Y:S02]  /*bbe0*/  LOP3.LUT R3, R3, 0x64006400, RZ, 0xfc, !PT ;  /* 0x6400640003037812 */ /* 0x000fe400078efcff */
[----:B------:R-:W-:Y:S02]  /*bbf0*/  LOP3.LUT R17, R14, 0x64006400, RZ, 0xfc, !PT ;  /* 0x640064000e117812 */ /* 0x000fe400078efcff */
[----:B------:R-:W-:Y:S01]  /*bc00*/  SHF.R.U32.HI R45, RZ, 0x8, R16 ;  /* 0x00000008ff2d7819 */ /* 0x000fe20000011610 */
[----:B------:R-:W-:Y:S01]  /*bc10*/  HADD2.F32 R16, -RZ, R15.H1_H1 ;  /* 0x3000000fff107230 */ /* 0x000fe20000004100 */
[----:B------:R-:W-:Y:S01]  /*bc20*/  LOP3.LUT R22, R18, 0xf000f0, RZ, 0xc0, !PT ;  /* 0x00f000f012167812 */ /* 0x000fe200078ec0ff */
[----:B------:R-:W0:Y:S01]  /*bc30*/  LDS.64 R14, [UR4+0x18] ;  /* 0x00001804ff0e7984 */ /* 0x000e220008000a00 */
        /* <DEDUP_REMOVED lines=9> */
[----:B------:R-:W-:-:S02]  /*bcd0*/  HADD2.F32 R17, -RZ, R18.H1_H1 ;  /* 0x30000012ff117230 */ /* 0x000fc40000004100 */
[-C--:B------:R-:W-:Y:S02]  /*bce0*/  HFMA2 R22, R21, R6.reuse.H0_H0, -72, -72 ;  /* 0xd480d48015167431 */ /* 0x080fe40000040006 */
[----:B------:R-:W-:Y:S02]  /*bcf0*/  HADD2.F32 R3, -RZ, R19.H0_H0 ;  /* 0x20000013ff037230 */ /* 0x000fe40000004100 */
[----:B------:R-:W-:Y:S01]  /*bd00*/  FFMA.FTZ R21, R0, R5, RZ ;  /* 0x0000000500157223 */ /* 0x000fe200000100ff */
[----:B------:R-:W-:Y:S02]  /*bd10*/  HADD2.F32 R4, -RZ, R23.H0_H0 ;  /* 0x20000017ff047230 */ /* 0x000fe40000004100 */
[C---:B------:R-:W-:Y:S01]  /*bd20*/  FFMA.FTZ R41, R5.reuse, R2, RZ ;  /* 0x0000000205297223 */ /* 0x040fe200000100ff */
[----:B------:R-:W-:Y:S02]  /*bd30*/  HADD2.F32 R18, -RZ, R19.H1_H1 ;  /* 0x30000013ff127230 */ /* 0x000fe40000004100 */
[----:B------:R-:W-:Y:S01]  /*bd40*/  FFMA.FTZ R40, R16, R38, R21 ;  /* 0x0000002610287223 */ /* 0x000fe20000010015 */
        /* <DEDUP_REMOVED lines=8> */
[----:B------:R-:W-:Y:S01]  /*bdd0*/  FFMA.FTZ R50, R38, R19, R20 ;  /* 0x0000001326327223 */ /* 0x000fe20000010014 */
[-C--:B------:R-:W-:Y:S02]  /*bde0*/  HFMA2 R37, R37, R6.reuse.H0_H0, -72, -72 ;  /* 0xd480d48025257431 */ /* 0x080fe40000040006 */
[--C-:B------:R-:W-:Y:S02]  /*bdf0*/  HADD2.F32 R5, -RZ, R22.reuse.H0_H0 ;  /* 0x20000016ff057230 */ /* 0x100fe40000004100 */
[----:B------:R-:W-:Y:S02]  /*be00*/  HFMA2 R38, R21, R6.H0_H0, -72, -72 ;  /* 0xd480d48015267431 */ /* 0x000fe40000040006 */
[----:B------:R-:W-:Y:S02]  /*be10*/  HADD2.F32 R20, -RZ, R22.H1_H1 ;  /* 0x30000016ff147230 */ /* 0x000fe40000004100 */
[----:B------:R-:W-:-:S02]  /*be20*/  HADD2.F32 R21, -RZ, R23.H0_H0 ;  /* 0x20000017ff157230 */ /* 0x000fc40000004100 */
[----:B------:R-:W-:Y:S01]  /*be30*/  FFMA.FTZ R41, R5, R42, R40 ;  /* 0x0000002a05297223 */ /* 0x000fe20000010028 */
[----:B------:R-:W-:Y:S02]  /*be40*/  HADD2.F32 R22, -RZ, R23.H1_H1 ;  /* 0x30000017ff167230 */ /* 0x000fe40000004100 */
[--C-:B------:R-:W-:Y:S02]  /*be50*/  HADD2.F32 R23, -RZ, R37.reuse.H0_H0 ;  /* 0x20000025ff177230 */ /* 0x100fe40000004100 */
[C---:B------:R-:W-:Y:S01]  /*be60*/  FFMA.FTZ R40, R42.reuse, R21, R43 ;  /* 0x000000152a287223 */ /* 0x040fe2000001002b */
[----:B------:R-:W-:Y:S02]  /*be70*/  HADD2.F32 R36, -RZ, R37.H1_H1 ;  /* 0x30000025ff247230 */ /* 0x000fe40000004100 */
[--C-:B------:R-:W-:Y:S02]  /*be80*/  HADD2.F32 R37, -RZ, R38.reuse.H0_H0 ;  /* 0x20000026ff257230 */ /* 0x100fe40000004100 */
[----:B------:R-:W-:Y:S01]  /*be90*/  FFMA.FTZ R43, R42, R23, R44 ;  /* 0x000000172a2b7223 */ /* 0x000fe2000001002c */
[----:B------:R-:W-:-:S02]  /*bea0*/  HADD2.F32 R38, -RZ, R38.H1_H1 ;  /* 0x30000026ff267230 */ /* 0x000fc40000004100 */
[----:B------:R-:W-:Y:S01]  /*beb0*/  FFMA.FTZ R44, R20, R39, R41 ;  /* 0x00000027142c7223 */ /* 0x000fe20000010029 */
[----:B------:R-:W-:Y:S01]  /*bec0*/  LOP3.LUT R41, R47, 0xf000f, RZ, 0xc0, !PT ;  /* 0x000f000f2f297812 */ /* 0x000fe200078ec0ff */
        /* <DEDUP_REMOVED lines=190> */
.L_x_2156:
        /* <DEDUP_REMOVED lines=257> */
.L_x_2157:
        /* <DEDUP_REMOVED lines=10> */
[--C-:B-1----:R-:W-:Y:S02]  /*db60*/  HADD2.F32 R54, -RZ, R15.reuse.H0_H0 ;  /* 0x2000000fff367230 */ /* 0x102fe40000004100 */
[----:B------:R-:W-:Y:S01]  /*db70*/  HADD2.F32 R58, -RZ, R15.H1_H1 ;  /* 0x3000000fff3a7230 */ /* 0x000fe20000004100 */
[C---:B--2---:R-:W-:Y:S02]  /*db80*/  LOP3.LUT R4, R16.reuse, 0xf000f0, RZ, 0xc0, !PT ;  /* 0x00f000f010047812 */ /* 0x044fe400078ec0ff */
[----:B------:R-:W-:Y:S02]  /*db90*/  SHF.R.U32.HI R45, RZ, 0x8, R16 ;  /* 0x00000008ff2d7819 */ /* 0x000fe40000011610 */
[----:B------:R-:W-:Y:S02]  /*dba0*/  LOP3.LUT R16, R16, 0xf000f, RZ, 0xc0, !PT ;  /* 0x000f000f10107812 */ /* 0x000fe400078ec0ff */
[----:B------:R-:W-:Y:S02]  /*dbb0*/  LOP3.LUT R20, R17, 0xf000f0, RZ, 0xc0, !PT ;  /* 0x00f000f011147812 */ /* 0x000fe400078ec0ff */
[----:B------:R-:W-:-:S02]  /*dbc0*/  SHF.R.U32.HI R46, RZ, 0x8, R17 ;  /* 0x00000008ff2e7819 */ /* 0x000fc40000011611 */
[----:B------:R-:W-:Y:S02]  /*dbd0*/  LOP3.LUT R22, R18, 0xf000f0, RZ, 0xc0, !PT ;  /* 0x00f000f012167812 */ /* 0x000fe400078ec0ff */
[----:B------:R-:W-:Y:S02]  /*dbe0*/  SHF.R.U32.HI R47, RZ, 0x8, R18 ;  /* 0x00000008ff2f7819 */ /* 0x000fe40000011612 */
        /* <DEDUP_REMOVED lines=17> */
[----:B------:R-:W-:Y:S02]  /*dd00*/  HFMA2 R22, R21, R6.H0_H0, -72, -72 ;  /* 0xd480d48015167431 */ /* 0x000fe40000040006 */
[----:B------:R-:W-:Y:S02]  /*dd10*/  HADD2.F32 R2, -RZ, R17.H0_H0 ;  /* 0x20000011ff027230 */ /* 0x000fe40000004100 */
[----:B------:R-:W-:Y:S01]  /*dd20*/  FFMA.FTZ R21, R0, R5, RZ ;  /* 0x0000000500157223 */ /* 0x000fe200000100ff */
[----:B------:R-:W-:Y:S01]  /*dd30*/  HADD2.F32 R3, -RZ, R18.H0_H0 ;  /* 0x20000012ff037230 */ /* 0x000fe20000004100 */
[----:B------:R-:W-:Y:S01]  /*dd40*/  LOP3.LUT R23, R20, 0x64006400, RZ, 0xfc, !PT ;  /* 0x6400640014177812 */ /* 0x000fe200078efcff */
[----:B------:R-:W-:Y:S02]  /*dd50*/  HADD2.F32 R4, -RZ, R19.H0_H0 ;  /* 0x20000013ff047230 */ /* 0x000fe40000004100 */
[----:B------:R-:W-:Y:S01]  /*dd60*/  FFMA.FTZ R40, R16, R38, R21 ;  /* 0x0000002610287223 */ /* 0x000fe20000010015 */
[----:B------:R-:W-:-:S02]  /*dd70*/  HADD2.F32 R17, -RZ, R17.H1_H1 ;  /* 0x30000011ff117230 */ /* 0x000fc40000004100 */
[C---:B------:R-:W-:Y:S01]  /*dd80*/  FFMA.FTZ R41, R5.reuse, R2, RZ ;  /* 0x0000000205297223 */ /* 0x040fe200000100ff */
[----:B------:R-:W-:Y:S02]  /*dd90*/  HADD2.F32 R18, -RZ, R18.H1_H1 ;  /* 0x30000012ff127230 */ /* 0x000fe40000004100 */
[C---:B------:R-:W-:Y:S01]  /*dda0*/  FFMA.FTZ R49, R5.reuse, R3, RZ ;  /* 0x0000000305317223 */ /* 0x040fe200000100ff */
[----:B------:R-:W-:Y:S02]  /*ddb0*/  HADD2.F32 R19, -RZ, R19.H1_H1 ;  /* 0x30000013ff137230 */ /* 0x000fe40000004100 */
[----:B------:R-:W-:Y:S01]  /*ddc0*/  FFMA.FTZ R20, R5, R4, RZ ;  /* 0x0000000405147223 */ /* 0x000fe200000100ff */
[----:B------:R-:W-:Y:S01]  /*ddd0*/  LOP3.LUT R21, R36, 0x64006400, RZ, 0xfc, !PT ;  /* 0x6400640024157812 */ /* 0x000fe200078efcff */
[-C--:B------:R-:W-:Y:S02]  /*dde0*/  HFMA2 R23, R23, R6.reuse.H0_H0, -72, -72 ;  /* 0xd480d48017177431 */ /* 0x080fe40000040006 */
[C---:B------:R-:W-:Y:S01]  /*ddf0*/  FFMA.FTZ R43, R38.reuse, R17, R41 ;  /* 0x00000011262b7223 */ /* 0x040fe20000010029 */
[C---:B------:R-:W-:Y:S01]  /*de00*/  FFMA.FTZ R44, R38.reuse, R18, R49 ;  /* 0x00000012262c7223 */ /* 0x040fe20000010031 */
[----:B------:R-:W-:Y:S01]  /*de10*/  FFMA.FTZ R50, R38, R19, R20 ;  /* 0x0000001326327223 */ /* 0x000fe20000010014 */
[----:B------:R-:W-:-:S02]  /*de20*/  HFMA2 R37, R37, R6.H0_H0, -72, -72 ;  /* 0xd480d48025257431 */ /* 0x000fc40000040006 */
[--C-:B------:R-:W-:Y:S02]  /*de30*/  HADD2.F32 R5, -RZ, R22.reuse.H0_H0 ;  /* 0x20000016ff057230 */ /* 0x100fe40000004100 */
[----:B------:R-:W-:Y:S02]  /*de40*/  HFMA2 R38, R21, R6.H0_H0, -72, -72 ;  /* 0xd480d48015267431 */ /* 0x000fe40000040006 */
[----:B------:R-:W-:Y:S02]  /*de50*/  HADD2.F32 R20, -RZ, R22.H1_H1 ;  /* 0x30000016ff147230 */ /* 0x000fe40000004100 */
[--C-:B------:R-:W-:Y:S02]  /*de60*/  HADD2.F32 R21, -RZ, R23.reuse.H0_H0 ;  /* 0x20000017ff157230 */ /* 0x100fe40000004100 */
[----:B------:R-:W-:Y:S01]  /*de70*/  FFMA.FTZ R41, R5, R42, R40 ;  /* 0x0000002a05297223 */ /* 0x000fe20000010028 */
[----:B------:R-:W-:Y:S02]  /*de80*/  HADD2.F32 R22, -RZ, R23.H1_H1 ;  /* 0x30000017ff167230 */ /* 0x000fe40000004100 */
[----:B------:R-:W-:-:S02]  /*de90*/  HADD2.F32 R23, -RZ, R37.H0_H0 ;  /* 0x20000025ff177230 */ /* 0x000fc40000004100 */
[C---:B------:R-:W-:Y:S01]  /*dea0*/  FFMA.FTZ R40, R42.reuse, R21, R43 ;  /* 0x000000152a287223 */ /* 0x040fe2000001002b */
[----:B------:R-:W-:Y:S02]  /*deb0*/  HADD2.F32 R36, -RZ, R37.H1_H1 ;  /* 0x30000025ff247230 */ /* 0x000fe40000004100 */
[--C-:B------:R-:W-:Y:S02]  /*dec0*/  HADD2.F32 R37, -RZ, R38.reuse.H0_H0 ;  /* 0x20000026ff257230 */ /* 0x100fe40000004100 */
[----:B------:R-:W-:Y:S01]  /*ded0*/  FFMA.FTZ R43, R42, R23, R44 ;  /* 0x000000172a2b7223 */ /* 0x000fe2000001002c */
[----:B------:R-:W-:Y:S02]  /*dee0*/  HADD2.F32 R38, -RZ, R38.H1_H1 ;  /* 0x30000026ff267230 */ /* 0x000fe40000004100 */
[----:B------:R-:W-:Y:S01]  /*def0*/  FFMA.FTZ R44, R20, R39, R41 ;  /* 0x00000027142c7223 */ /* 0x000fe20000010029 */
[C---:B------:R-:W-:Y:S01]  /*df00*/  FFMA.FTZ R56, R39.reuse, R22, R40 ;  /* 0x0000001627387223 */ /* 0x040fe20000010028 */
[----:B------:R-:W-:Y:S01]  /*df10*/  FFMA.FTZ R49, R42, R37, R50 ;  /* 0x000000252a317223 */ /* 0x000fe20000010032 */
[----:B------:R-:W-:Y:S01]  /*df20*/  FFMA.FTZ R60, R39, R36, R43 ;  /* 0x00000024273c7223 */ /* 0x000fe2000001002b */
[----:B------:R-:W-:Y:S01]  /*df30*/  LOP3.LUT R40, R46, 0xf000f, RZ, 0xc0, !PT ;  /* 0x000f000f2e287812 */ /* 0x000fe200078ec0ff */
[----:B------:R-:W-:-:S02]  /*df40*/  HADD2.F32 R43, -RZ, R14.H0_H0 ;  /* 0x2000000eff2b7230 */ /* 0x000fc40000004100 */
[----:B------:R-:W-:Y:S01]  /*df50*/  FFMA.FTZ R49, R39, R38, R49 ;  /* 0x0000002627317223 */ /* 0x000fe20000010031 */
[----:B------:R-:W-:Y:S01]  /*df60*/  LOP3.LUT R39, R45, 0xf000f, RZ, 0xc0, !PT ;  /* 0x000f000f2d277812 */ /* 0x000fe200078ec0ff */
[----:B------:R-:W-:Y:S01]  /*df70*/  HADD2.F32 R50, -RZ, R14.H1_H1 ;  /* 0x3000000eff327230 */ /* 0x000fe20000004100 */
        /* <DEDUP_REMOVED lines=181> */
.L_x_2158:
[----:B------:R-:W-:Y:S01]  /*ead0*/  IADD3 R35, PT, PT, R35, 0x20, RZ ;  /* 0x0000002023237810 */ /* 0x000fe20007ffe0ff */
[----:B------:R-:W-:Y:S01]  /*eae0*/  UIADD3 UR4, UPT, UPT, UR4, 0x40, URZ ;  /* 0x0000004004047890 */ /* 0x000fe2000fffe0ff */
[----:B------:R-:W-:Y:S02]  /*eaf0*/  IMAD.WIDE R12, R7, 0x4, R12 ;  /* 0x00000004070c7825 */ /* 0x000fe400078e020c */
[----:B------:R-:W-:-:S13]  /*eb00*/  ISETP.GE.AND P0, PT, R35, R10, PT ;  /* 0x0000000a2300720c */ /* 0x000fda0003f06270 */
[----:B------:R-:W-:Y:S05]  /*eb10*/  @!P0 BRA `(.L_x_2159) ;  /* 0xffffffbc00cc8947 */ /* 0x000fea000383ffff */
[----:B------:R-:W-:-:S07]  /*eb20*/  IMAD.WIDE R12, R7, 0x10, R8 ;  /* 0x00000010070c7825 */ /* 0x000fce00078e0208 */
.L_x_2154:
[----:B------:R-:W0:Y:S02]  /*eb30*/  LDCU UR5, c[0x0][0x3d8] ;  /* 0x00007b00ff0577ac */ /* 0x000e240008000800 */
[----:B0-----:R-:W-:-:S04]  /*eb40*/  VIMNMX R0, PT, PT, R28, UR5, PT ;  /* 0x000000051c007c48 */ /* 0x001fc8000bfe0100 */
[----:B------:R-:W-:-:S13]  /*eb50*/  ISETP.GT.AND P0, PT, R0, R35, PT ;  /* 0x000000230000720c */ /* 0x000fda0003f04270 */
[----:B------:R-:W-:Y:S05]  /*eb60*/  @!P0 BRA `(.L_x_2160) ;  /* 0x0000001c00808947 */ /* 0x000fea0003800000 */
[----:B------:R-:W0:Y:S01]  /*eb70*/  S2R R37, SR_CTAID.Y ;  /* 0x0000000000257919 */ /* 0x000e220000002600 */
[----:B------:R-:W-:Y:S02]  /*eb80*/  MOV R8, R12 ;  /* 0x0000000c00087202 */ /* 0x000fe40000000f00 */
[----:B------:R-:W-:-:S07]  /*eb90*/  MOV R9, R13 ;  /* 0x0000000d00097202 */ /* 0x000fce0000000f00 */
.L_x_2162:
[----:B------:R-:W1:Y:S01]  /*eba0*/  LDC.64 R6, c[0x0][0x3a8] ;  /* 0x0000ea00ff067b82 */ /* 0x000e620000000a00 */
[----:B-----5:R2:W5:Y:S01]  /*ebb0*/  LDG.E.128.CONSTANT R16, desc[UR10][R8.64] ;  /* 0x0000000a08107981 */ /* 0x020562000c1e9d00 */
[----:B-1----:R-:W-:-:S05]  /*ebc0*/  IMAD.WIDE R10, R7, 0x4, R8 ;  /* 0x00000004070a7825 */ /* 0x002fca00078e0208 */
[----:B------:R2:W5:Y:S01]  /*ebd0*/  LDG.E.128.CONSTANT R12, desc[UR10][R10.64] ;  /* 0x0000000a0a0c7981 */ /* 0x000562000c1e9d00 */
[----:B0-----:R-:W-:-:S05]  /*ebe0*/  IMAD R87, R37, -0x3, R6 ;  /* 0xfffffffd25577824 */ /* 0x001fca00078e0206 */
[----:B------:R-:W-:Y:S01]  /*ebf0*/  ISETP.GE.AND P0, PT, R87, 0x1, PT ;  /* 0x000000015700780c */ /* 0x000fe20003f06270 */
[----:B------:R-:W-:Y:S01]  /*ec00*/  IMAD.WIDE R2, R7, 0x4, R10 ;  /* 0x0000000407027825 */ /* 0x000fe200078e020a */
[----:B------:R-:W-:Y:S02]  /*ec10*/  MOV R4, R8 ;  /* 0x0000000800047202 */ /* 0x000fe40000000f00 */
[----:B------:R-:W-:-:S09]  /*ec20*/  MOV R5, R9 ;  /* 0x0000000900057202 */ /* 0x000fd20000000f00 */
[----:B--2---:R-:W-:Y:S05]  /*ec30*/  @!P0 BRA `(.L_x_2161) ;  /* 0x0000001c00348947 */ /* 0x004fea0003800000 */
        /* <DEDUP_REMOVED lines=62> */
[----:B------:R-:W-:Y:S02]  /*f020*/  ISETP.NE.AND P0, PT, R87, 0x1, PT ;  /* 0x000000015700780c */ /* 0x000fe40003f05270 */
[----:B------:R-:W-:Y:S02]  /*f030*/  PRMT R27, R27, 0x5410, R26 ;  /* 0x000054101b1b7816 */ /* 0x000fe4000000001a */
[----:B------:R-:W-:Y:S02]  /*f040*/  PRMT R25, R25, 0x5410, R24 ;  /* 0x0000541019197816 */ /* 0x000fe40000000018 */
[--C-:B--2---:R-:W-:Y:S02]  /*f050*/  SHF.R.U32.HI R22, RZ, 0xd, R9.reuse ;  /* 0x0000000dff167819 */ /* 0x104fe40000011609 */
        /* <DEDUP_REMOVED lines=9> */
[----:B------:R-:W-:Y:S01]  /*f0f0*/  LOP3.LUT R6, R71, 0x380038, RZ, 0xc0, !PT ;  /* 0x0038003847067812 */ /* 0x000fe200078ec0ff */
[-C--:B------:R-:W-:Y:S01]  /*f100*/  HFMA2 R72, R9, R42.reuse.H0_H0, -132, -132 ;  /* 0xd820d82009487431 */ /* 0x080fe2000004002a */
[--C-:B------:R-:W-:Y:S01]  /*f110*/  SHF.R.U32.HI R21, RZ, 0xd, R8.reuse ;  /* 0x0000000dff157819 */ /* 0x100fe20000011608 */
[----:B------:R-:W-:Y:S01]  /*f120*/  HFMA2 R70, R11, R42.H0_H0, -132, -132 ;  /* 0xd820d8200b467431 */ /* 0x000fe2000004002a */
[C---:B------:R-:W-:Y:S02]  /*f130*/  LOP3.LUT R12, R8.reuse, 0x380038, RZ, 0xc0, !PT ;  /* 0x00380038080c7812 */ /* 0x040fe400078ec0ff */
[----:B------:R-:W-:Y:S02]  /*f140*/  SHF.R.U32.HI R20, RZ, 0x6, R8 ;  /* 0x00000006ff147819 */ /* 0x000fe40000011608 */
        /* <DEDUP_REMOVED lines=14> */
[--C-:B------:R-:W-:Y:S02]  /*f230*/  SHF.R.U32.HI R23, RZ, 0xd, R10.reuse ;  /* 0x0000000dff177819 */ /* 0x100fe4000001160a */
[----:B------:R-:W-:Y:S02]  /*f240*/  SHF.R.U32.HI R94, RZ, 0x6, R10 ;  /* 0x00000006ff5e7819 */ /* 0x000fe4000001160a */
        /* <DEDUP_REMOVED lines=8> */
[----:B------:R-:W0:Y:S01]  /*f2d0*/  LDS.128 R16, [UR4] ;  /* 0x00000004ff107984 */ /* 0x000e220008000c00 */
        /* <DEDUP_REMOVED lines=32> */
[----:B------:R-:W-:Y:S01]  /*f4e0*/  LOP3.LUT R14, R84, 0x380038, RZ, 0xc0, !PT ;  /* 0x00380038540e7812 */ /* 0x000fe200078ec0ff */
[----:B------:R-:W-:Y:S01]  /*f4f0*/  HFMA2 R43, R10, R39.H0_H0, -20, -20 ;  /* 0xcd00cd000a2b7431 */ /* 0x000fe20000040027 */
[----:B------:R-:W-:Y:S01]  /*f500*/  LOP3.LUT R36, R77, 0x380038, RZ, 0xc0, !PT ;  /* 0x003800384d247812 */ /* 0x000fe200078ec0ff */
[----:B------:R-:W1:Y:S01]  /*f510*/  LDS.128 R8, [UR4+0x10] ;  /* 0x00001004ff087984 */ /* 0x000e620008000c00 */
        /* <DEDUP_REMOVED lines=100> */
[-C--:B0-----:R-:W-:Y:S02]  /*fb60*/  HFMA2 R97, R61, R12.reuse, R97 ;  /* 0x0000000c3d617231 */ /* 0x081fe40000000061 */
[----:B------:R-:W-:-:S02]  /*fb70*/  HFMA2 R98, R59, R12, R98 ;  /* 0x0000000c3b627231 */ /* 0x000fc40000000062 */
[-C--:B------:R-:W-:Y:S02]  /*fb80*/  HFMA2 R99, R57, R12.reuse, R99 ;  /* 0x0000000c39637231 */ /* 0x080fe40000000063 */
        /* <DEDUP_REMOVED lines=21> */
[-C--:B------:R-:W-:Y:S02]  /*fce0*/  HFMA2 R8, R56, R15.reuse, R97 ;  /* 0x0000000f38087231 */ /* 0x080fe40000000061 */
[----:B------:R-:W-:-:S02]  /*fcf0*/  HFMA2 R98, R54, R15, R98 ;  /* 0x0000000f36627231 */ /* 0x000fc40000000062 */
[-C--:B------:R-:W-:Y:S02]  /*fd00*/  HFMA2 R9, R52, R15.reuse, R99 ;  /* 0x0000000f34097231 */ /* 0x080fe40000000063 */
[----:B------:R-:W-:Y:S01]  /*fd10*/  HADD2 R103, R20, -1028, -1028 ;  /* 0xe404e40414677430 */ /* 0x000fe20000000000 */
[----:B------:R-:W-:Y:S01]  /*fd20*/  LOP3.LUT R21, R21, 0x64006400, RZ, 0xfc, !PT ;  /* 0x6400640015157812 */ /* 0x000fe200078efcff */
[----:B------:R-:W-:Y:S01]  /*fd30*/  HADD2 R101, R92, -1028, -1028 ;  /* 0xe404e4045c657430 */ /* 0x000fe20000000000 */
[----:B------:R-:W-:Y:S01]  /*fd40*/  LOP3.LUT R22, R22, 0x64006400, RZ, 0xfc, !PT ;  /* 0x6400640016167812 */ /* 0x000fe200078efcff */
[----:B------:R-:W-:Y:S02]  /*fd50*/  HFMA2 R15, R50, R15, R10 ;  /* 0x0000000f320f7231 */ /* 0x000fe4000000000a */
[-C--:B-1----:R-:W-:Y:S02]  /*fd60*/  HFMA2 R8, R103, R16.reuse, R8 ;  /* 0x0000001067087231 */ /* 0x082fe40000000008 */
        /* <DEDUP_REMOVED lines=186> */
.L_x_2161:
[----:B------:R-:W-:Y:S01]  /*10910*/  IADD3 R35, PT, PT, R35, 0x20, RZ ;  /* 0x0000002023237810 */ /* 0x000fe20007ffe0ff */
[----:B------:R-:W-:Y:S01]  /*10920*/  UIADD3 UR4, UPT, UPT, UR4, 0x40, URZ ;  /* 0x0000004004047890 */ /* 0x000fe2000fffe0ff */
[----:B------:R-:W-:Y:S02]  /*10930*/  IMAD.WIDE R8, R7, 0x4, R2 ;  /* 0x0000000407087825 */ /* 0x000fe400078e0202 */
[----:B------:R-:W-:-:S13]  /*10940*/  ISETP.GE.AND P0, PT, R35, R0, PT ;  /* 0x000000002300720c */ /* 0x000fda0003f06270 */
[----:B------:R-:W-:Y:S05]  /*10950*/  @!P0 BRA `(.L_x_2162) ;  /* 0xffffffe000908947 */ /* 0x000fea000383ffff */
[----:B-----5:R-:W-:-:S07]  /*10960*/  IMAD.WIDE R12, R7, 0xc, R4 ;  /* 0x0000000c070c7825 */ /* 0x020fce00078e0204 */
.L_x_2160:
[----:B------:R-:W0:Y:S02]  /*10970*/  LDCU UR5, c[0x0][0x3dc] ;  /* 0x00007b80ff0577ac */ /* 0x000e240008000800 */
[----:B0-----:R-:W-:-:S04]  /*10980*/  VIMNMX R28, PT, PT, R28, UR5, PT ;  /* 0x000000051c1c7c48 */ /* 0x001fc8000bfe0100 */
[----:B------:R-:W-:-:S13]  /*10990*/  ISETP.GT.AND P0, PT, R28, R35, PT ;  /* 0x000000231c00720c */ /* 0x000fda0003f04270 */
[----:B------:R-:W-:Y:S05]  /*109a0*/  @!P0 BRA `(.L_x_2163) ;  /* 0x0000000c00e88947 */ /* 0x000fea0003800000 */
[----:B------:R-:W0:Y:S01]  /*109b0*/  S2UR UR5, SR_CTAID.Y ;  /* 0x00000000000579c3 */ /* 0x000e220000002600 */
[----:B------:R-:W1:Y:S01]  /*109c0*/  LDCU UR6, c[0x0][0x3a8] ;  /* 0x00007500ff0677ac */ /* 0x000e620008000800 */
[----:B------:R-:W-:-:S12]  /*109d0*/  UIADD3 UR4, UPT, UPT, UR4, 0x50, URZ ;  /* 0x0000005004047890 */ /* 0x000fd8000fffe0ff */
.L_x_2165:
[----:B01----:R-:W-:-:S04]  /*109e0*/  UIMAD UR7, UR5, -0x3, UR6 ;  /* 0xfffffffd050778a4 */ /* 0x003fc8000f8e0206 */
        /* <DEDUP_REMOVED lines=13> */
[C---:B------:R-:W-:Y:S02]  /*10ac0*/  LOP3.LUT R8, R5.reuse, 0x300030, RZ, 0xc0, !PT ;  /* 0x0030003005087812 */ /* 0x040fe400078ec0ff */
        /* <DEDUP_REMOVED lines=81> */
[C---:B------:R-:W-:Y:S01]  /*10fe0*/  LOP3.LUT R56, R42.reuse, 0xc000c0, RZ, 0xc0, !PT ;  /* 0x00c000c02a387812 */ /* 0x040fe200078ec0ff */
[----:B------:R-:W-:Y:S01]  /*10ff0*/  HFMA2 R40, R48, R24.H1_H1, -18, -18 ;  /* 0xcc80cc8030287431 */ /* 0x000fe20000060018 */
[----:B------:R-:W-:Y:S01]  /*11000*/  LOP3.LUT R42, R42, 0x30003, RZ, 0xc0, !PT ;  /* 0x000300032a2a7812 */ /* 0x000fe200078ec0ff */
[----:B------:R-:W-:-:S02]  /*11010*/  HADD2 R51, R55, -1026, -1026 ;  /* 0xe402e40237337430 */ /* 0x000fc40000000000 */
[----:B0-----:R-:W-:Y:S02]  /*11020*/  HFMA2 R57, R49, R4, RZ ;  /* 0x0000000431397231 */ /* 0x001fe400000000ff */
        /* <DEDUP_REMOVED lines=8> */
[-C--:B------:R-:W-:Y:S01]  /*110b0*/  HFMA2 R55, R2, R5.reuse, R55 ;  /* 0x0000000502377231 */ /* 0x080fe20000000037 */
[----:B------:R-:W-:Y:S01]  /*110c0*/  LOP3.LUT R42, R42, 0x64006400, RZ, 0xfc, !PT ;  /* 0x640064002a2a7812 */ /* 0x000fe200078efcff */
        /* <DEDUP_REMOVED lines=8> */
[-C--:B------:R-:W-:Y:S01]  /*11150*/  HFMA2 R6, R40, R7.reuse, R55 ;  /* 0x0000000728067231 */ /* 0x080fe20000000037 */
[----:B------:R-:W-:Y:S01]  /*11160*/  LOP3.LUT R4, R4, 0x64006400, RZ, 0xfc, !PT ;  /* 0x6400640004047812 */ /* 0x000fe200078efcff */
[----:B------:R-:W-:Y:S02]  /*11170*/  HADD2 R43, R43, -1026, -1026 ;  /* 0xe402e4022b2b7430 */ /* 0x000fe40000000000 */
[----:B------:R-:W-:-:S02]  /*11180*/  HFMA2 R57, R46, R7, R57 ;  /* 0x000000072e397231 */ /* 0x000fc40000000039 */
[----:B------:R-:W-:Y:S01]  /*11190*/  HADD2 R41, R41, -1026, -1026 ;  /* 0xe402e40229297430 */ /* 0x000fe20000000000 */
[----:B------:R-:W-:Y:S01]  /*111a0*/  LOP3.LUT R56, R56, 0x64006400, RZ, 0xfc, !PT ;  /* 0x6400640038387812 */ /* 0x000fe200078efcff */
[----:B------:R-:W-:Y:S02]  /*111b0*/  HFMA2 R58, R48, R7, R58 ;  /* 0x00000007303a7231 */ /* 0x000fe4000000003a */
[----:B------:R-:W-:Y:S02]  /*111c0*/  HADD2 R53, R4, -1026, -1026 ;  /* 0xe402e40204357430 */ /* 0x000fe40000000000 */
[-C--:B-1----:R-:W-:Y:S02]  /*111d0*/  HFMA2 R5, R41, R8.reuse, R5 ;  /* 0x0000000829057231 */ /* 0x082fe40000000005 */
[----:B------:R-:W-:Y:S02]  /*111e0*/  HADD2 R55, R42, -1026, -1026 ;  /* 0xe402e4022a377430 */ /* 0x000fe40000000000 */
[----:B------:R-:W-:-:S02]  /*111f0*/  HFMA2 R6, R43, R8, R6 ;  /* 0x000000082b067231 */ /* 0x000fc40000000006 */
[-C--:B------:R-:W-:Y:S02]  /*11200*/  HFMA2 R57, R53, R8.reuse, R57 ;  /* 0x0000000835397231 */ /* 0x080fe40000000039 */
[----:B------:R-:W-:Y:S02]  /*11210*/  HFMA2 R58, R55, R8, R58 ;  /* 0x00000008373a7231 */ /* 0x000fe4000000003a */
[-C--:B------:R-:W-:Y:S02]  /*11220*/  HFMA2 R5, R18, R9.reuse, R5 ;  /* 0x0000000912057231 */ /* 0x080fe40000000005 */
[-C--:B------:R-:W-:Y:S02]  /*11230*/  HFMA2 R6, R20, R9.reuse, R6 ;  /* 0x0000000914067231 */ /* 0x080fe40000000006 */
[-C--:B------:R-:W-:Y:S02]  /*11240*/  HFMA2 R57, R22, R9.reuse, R57 ;  /* 0x0000000916397231 */ /* 0x080fe40000000039 */
[----:B------:R-:W-:-:S02]  /*11250*/  HFMA2 R58, R36, R9, R58 ;  /* 0x00000009243a7231 */ /* 0x000fc4000000003a */
[----:B------:R-:W-:Y:S02]  /*11260*/  HFMA2 R5, R21, R10, R5 ;  /* 0x0000000a15057231 */ /* 0x000fe40000000005 */
[----:B------:R-:W-:Y:S02]  /*11270*/  HFMA2 R50, R50, R24.H1_H1, -18, -18 ;  /* 0xcc80cc8032327431 */ /* 0x000fe40000060018 */
[-C--:B------:R-:W-:Y:S02]  /*11280*/  HFMA2 R57, R37, R10.reuse, R57 ;  /* 0x0000000a25397231 */ /* 0x080fe40000000039 */
[----:B------:R-:W-:Y:S02]  /*11290*/  HFMA2 R6, R23, R10, R6 ;  /* 0x0000000a17067231 */ /* 0x000fe40000000006 */
[----:B------:R-:W-:Y:S02]  /*112a0*/  HFMA2 R56, R56, R24.H1_H1, -18, -18 ;  /* 0xcc80cc8038387431 */ /* 0x000fe40000060018 */
[----:B------:R-:W-:-:S02]  /*112b0*/  HFMA2 R5, R50, R11, R5 ;  /* 0x0000000b32057231 */ /* 0x000fc40000000005 */
        /* <DEDUP_REMOVED lines=99> */
.L_x_2164:
[----:B------:R-:W0:Y:S01]  /*118f0*/  LDC R7, c[0x0][0x3ac] ;  /* 0x0000eb00ff077b82 */ /* 0x000e220000000800 */
[----:B------:R-:W-:Y:S01]  /*11900*/  IADD3 R35, PT, PT, R35, 0x10, RZ ;  /* 0x0000001023237810 */ /* 0x000fe20007ffe0ff */
[----:B------:R-:W-:-:S03]  /*11910*/  UIADD3 UR4, UPT, UPT, UR4, 0x20, URZ ;  /* 0x0000002004047890 */ /* 0x000fc6000fffe0ff */
[----:B------:R-:W-:Y:S01]  /*11920*/  ISETP.GE.AND P0, PT, R35, R28, PT ;  /* 0x0000001c2300720c */ /* 0x000fe20003f06270 */
[----:B0-----:R-:W-:-:S12]  /*11930*/  IMAD.WIDE R12, R7, 0x4, R12 ;  /* 0x00000004070c7825 */ /* 0x001fd800078e020c */
[----:B------:R-:W-:Y:S05]  /*11940*/  @!P0 BRA `(.L_x_2165) ;  /* 0xfffffff000248947 */ /* 0x000fea000383ffff */
.L_x_2163:
[----:B------:R-:W0:Y:S01]  /*11950*/  S2R R2, SR_CTAID.Y ;  /* 0x0000000000027919 */ /* 0x000e220000002600 */
[----:B------:R-:W0:Y:S02]  /*11960*/  LDC R3, c[0x0][0x3a8] ;  /* 0x0000ea00ff037b82 */ /* 0x000e240000000800 */
[----:B0-----:R-:W-:-:S05]  /*11970*/  IMAD R6, R2, -0x3, R3 ;  /* 0xfffffffd02067824 */ /* 0x001fca00078e0203 */
[----:B------:R-:W-:-:S13]  /*11980*/  ISETP.GT.AND P0, PT, R6, RZ, PT ;  /* 0x000000ff0600720c */ /* 0x000fda0003f04270 */
[----:B------:R-:W-:Y:S05]  /*11990*/  @!P0 EXIT ;  /* 0x000000000000894d */ /* 0x000fea0003800000 */
[----:B------:R-:W0:Y:S01]  /*119a0*/  S2R R0, SR_CTAID.X ;  /* 0x0000000000007919 */ /* 0x000e220000002500 */
[----:B------:R-:W1:Y:S01]  /*119b0*/  LDC.64 R4, c[0x0][0x3a0] ;  /* 0x0000e800ff047b82 */ /* 0x000e620000000a00 */
[----:B------:R-:W0:Y:S02]  /*119c0*/  S2R R3, SR_TID.X ;  /* 0x0000000000037919 */ /* 0x000e240000002100 */
[----:B0-----:R-:W-:Y:S01]  /*119d0*/  LEA R0, R0, R3, 0x5 ;  /* 0x0000000300007211 */ /* 0x001fe200078e28ff */
[----:B------:R-:W-:-:S03]  /*119e0*/  IMAD R3, R2, R7, RZ ;  /* 0x0000000702037224 */ /* 0x000fc600078e02ff */
        /* <DEDUP_REMOVED lines=10> */
.L_x_2169:
[----:B------:R-:W0:Y:S02]  /*11a90*/  LDS R2, [R0] ;  /* 0x0000000000027984 */ /* 0x000e240000000800 */
[----:B0-----:R-:W-:-:S05]  /*11aa0*/  HADD2 R3, R2, R34 ;  /* 0x0000002202037230 */ /* 0x001fca0000000000 */
[----:B------:R-:W0:Y:S02]  /*11ab0*/  ATOMS.CAST.SPIN P0, [R0], R2, R3 ;  /* 0x000000020000758d */ /* 0x000e240001800003 */
[----:B0-----:R-:W-:Y:S05]  /*11ac0*/  @!P0 BRA `(.L_x_2169) ;  /* 0xfffffffc00f08947 */ /* 0x001fea000383ffff */
[----:B------:R-:W-:Y:S05]  /*11ad0*/  BRA `(.L_x_2167) ;  /* 0x00000000000c7947 */ /* 0x000fea0003800000 */
.L_x_2168:
[----:B------:R-:W2:Y:S02]  /*11ae0*/  LD.E R0, desc[UR10][R4.64] ;  /* 0x0000000a04007980 */ /* 0x000ea4000c101900 */
[----:B--2---:R-:W-:-:S05]  /*11af0*/  IADD3 R3, PT, PT, R34, R0, RZ ;  /* 0x0000000022037210 */ /* 0x004fca0007ffe0ff */
[----:B------:R0:W-:Y:S02]  /*11b00*/  ST.E desc[UR10][R4.64], R3 ;  /* 0x0000000304007985 */ /* 0x0001e4000c10190a */
.L_x_2167:
[----:B------:R-:W-:Y:S05]  /*11b10*/  BSYNC.RECONVERGENT B0 ;  /* 0x0000000000007941 */ /* 0x000fea0003800200 */
.L_x_2166:
[----:B------:R1:W-:Y:S01]  /*11b20*/  ATOM.E.ADD.F16x2.RN.STRONG.GPU P0, RZ, desc[UR10][R4.64+0x4], R33 ;  /* 0x8000042104ff79a2 */ /* 0x0003e2000c10e10a */
[----:B------:R-:W-:Y:S04]  /*11b30*/  BSSY.RECONVERGENT B0, `(.L_x_2170) ;  /* 0x000000e000007945 */ /* 0x000fe80003800200 */
[----:B-1----:R-:W-:Y:S05]  /*11b40*/  @P0 BRA `(.L_x_2171) ;  /* 0x0000000000300947 */ /* 0x002fea0003800000 */
[----:B------:R-:W1:Y:S02]  /*11b50*/  QSPC.E.S P0, RZ, [R4+0x4] ;  /* 0x0000040004ff73aa */ /* 0x000e640000000500 */
[----:B-1----:R-:W-:Y:S05]  /*11b60*/  @!P0 BRA `(.L_x_2172) ;  /* 0x00000000001c8947 */ /* 0x002fea0003800000 */
[----:B------:R-:W-:-:S04]  /*11b70*/  MOV R2, R4 ;  /* 0x0000000400027202 */ /* 0x000fc80000000f00 */
[----:B------:R-:W-:-:S07]  /*11b80*/  MOV R0, R2 ;  /* 0x0000000200007202 */ /* 0x000fce0000000f00 */
.L_x_2173:
[----:B------:R-:W0:Y:S02]  /*11b90*/  LDS R2, [R0+0x4] ;  /* 0x0000040000027984 */ /* 0x000e240000000800 */
[----:B0-----:R-:W-:-:S05]  /*11ba0*/  HFMA2 R3, R2, 1, 1, R33 ;  /* 0x3c003c0002037831 */ /* 0x001fca0000000021 */
[----:B------:R-:W0:Y:S02]  /*11bb0*/  ATOMS.CAST.SPIN P0, [R0+0x4], R2, R3 ;  /* 0x000004020000758d */ /* 0x000e240001800003 */
[----:B0-----:R-:W-:Y:S05]  /*11bc0*/  @!P0 BRA `(.L_x_2173) ;  /* 0xfffffffc00f08947 */ /* 0x001fea000383ffff */
[----:B------:R-:W-:Y:S05]  /*11bd0*/  BRA `(.L_x_2171) ;  /* 0x00000000000c7947 */ /* 0x000fea0003800000 */
.L_x_2172:
[----:B------:R-:W0:Y:S02]  /*11be0*/  LD.E R0, desc[UR10][R4.64+0x4] ;  /* 0x0000040a04007980 */ /* 0x000e24000c101900 */
[----:B0-----:R-:W-:-:S05]  /*11bf0*/  IADD3 R3, PT, PT, R33, R0, RZ ;  /* 0x0000000021037210 */ /* 0x001fca0007ffe0ff */
[----:B------:R1:W-:Y:S02]  /*11c00*/  ST.E desc[UR10][R4.64+0x4], R3 ;  /* 0x0000040304007985 */ /* 0x0003e4000c10190a */
.L_x_2171:
[----:B------:R-:W-:Y:S05]  /*11c10*/  BSYNC.RECONVERGENT B0 ;  /* 0x0000000000007941 */ /* 0x000fea0003800200 */
.L_x_2170:
        /* <DEDUP_REMOVED lines=10> */
.L_x_2177:
[----:B------:R-:W0:Y:S02]  /*11cc0*/  LDS R2, [R0] ;  /* 0x0000000000027984 */ /* 0x000e240000000800 */
[----:B0-----:R-:W-:-:S05]  /*11cd0*/  HADD2 R3, R2, R32 ;  /* 0x0000002002037230 */ /* 0x001fca0000000000 */
[----:B------:R-:W0:Y:S02]  /*11ce0*/  ATOMS.CAST.SPIN P0, [R0], R2, R3 ;  /* 0x000000020000758d */ /* 0x000e240001800003 */
[----:B0-----:R-:W-:Y:S05]  /*11cf0*/  @!P0 BRA `(.L_x_2177) ;  /* 0xfffffffc00f08947 */ /* 0x001fea000383ffff */
[----:B------:R-:W-:Y:S05]  /*11d00*/  BRA `(.L_x_2175) ;  /* 0x00000000000c7947 */ /* 0x000fea0003800000 */
.L_x_2176:
[----:B------:R-:W2:Y:S02]  /*11d10*/  LD.E R0, desc[UR10][R4.64] ;  /* 0x0000000a04007980 */ /* 0x000ea4000c101900 */
[----:B--2---:R-:W-:-:S05]  /*11d20*/  IADD3 R3, PT, PT, R32, R0, RZ ;  /* 0x0000000020037210 */ /* 0x004fca0007ffe0ff */
[----:B------:R0:W-:Y:S02]  /*11d30*/  ST.E desc[UR10][R4.64], R3 ;  /* 0x0000000304007985 */ /* 0x0001e4000c10190a */
.L_x_2175:
[----:B------:R-:W-:Y:S05]  /*11d40*/  BSYNC.RECONVERGENT B0 ;  /* 0x0000000000007941 */ /* 0x000fea0003800200 */
.L_x_2174:
[----:B------:R1:W-:Y:S01]  /*11d50*/  ATOM.E.ADD.F16x2.RN.STRONG.GPU P0, RZ, desc[UR10][R4.64+0x4], R31 ;  /* 0x8000041f04ff79a2 */ /* 0x0003e2000c10e10a */
[----:B------:R-:W-:Y:S04]  /*11d60*/  BSSY.RECONVERGENT B0, `(.L_x_2178) ;  /* 0x000000e000007945 */ /* 0x000fe80003800200 */
[----:B-1----:R-:W-:Y:S05]  /*11d70*/  @P0 BRA `(.L_x_2179) ;  /* 0x0000000000300947 */ /* 0x002fea0003800000 */
[----:B------:R-:W1:Y:S02]  /*11d80*/  QSPC.E.S P0, RZ, [R4+0x4] ;  /* 0x0000040004ff73aa */ /* 0x000e640000000500 */
[----:B-1----:R-:W-:Y:S05]  /*11d90*/  @!P0 BRA `(.L_x_2180) ;  /* 0x00000000001c8947 */ /* 0x002fea0003800000 */
[----:B------:R-:W-:-:S04]  /*11da0*/  MOV R2, R4 ;  /* 0x0000000400027202 */ /* 0x000fc80000000f00 */
[----:B------:R-:W-:-:S07]  /*11db0*/  MOV R0, R2 ;  /* 0x0000000200007202 */ /* 0x000fce0000000f00 */
.L_x_2181:
[----:B------:R-:W0:Y:S02]  /*11dc0*/  LDS R2, [R0+0x4] ;  /* 0x0000040000027984 */ /* 0x000e240000000800 */
[----:B0-----:R-:W-:-:S05]  /*11dd0*/  HFMA2 R3, R2, 1, 1, R31 ;  /* 0x3c003c0002037831 */ /* 0x001fca000000001f */
[----:B------:R-:W0:Y:S02]  /*11de0*/  ATOMS.CAST.SPIN P0, [R0+0x4], R2, R3 ;  /* 0x000004020000758d */ /* 0x000e240001800003 */
[----:B0-----:R-:W-:Y:S05]  /*11df0*/  @!P0 BRA `(.L_x_2181) ;  /* 0xfffffffc00f08947 */ /* 0x001fea000383ffff */
[----:B------:R-:W-:Y:S05]  /*11e00*/  BRA `(.L_x_2179) ;  /* 0x00000000000c7947 */ /* 0x000fea0003800000 */
.L_x_2180:
[----:B------:R-:W0:Y:S02]  /*11e10*/  LD.E R0, desc[UR10][R4.64+0x4] ;  /* 0x0000040a04007980 */ /* 0x000e24000c101900 */
[----:B0-----:R-:W-:-:S05]  /*11e20*/  IADD3 R3, PT, PT, R31, R0, RZ ;  /* 0x000000001f037210 */ /* 0x001fca0007ffe0ff */
[----:B------:R1:W-:Y:S02]  /*11e30*/  ST.E desc[UR10][R4.64+0x4], R3 ;  /* 0x0000040304007985 */ /* 0x0003e4000c10190a */
.L_x_2179:
[----:B------:R-:W-:Y:S05]  /*11e40*/  BSYNC.RECONVERGENT B0 ;  /* 0x0000000000007941 */ /* 0x000fea0003800200 */
.L_x_2178:
        /* <DEDUP_REMOVED lines=10> */
.L_x_2185:
[----:B------:R-:W0:Y:S02]  /*11ef0*/  LDS R2, [R0] ;  /* 0x0000000000027984 */ /* 0x000e240000000800 */
[----:B0-----:R-:W-:-:S05]  /*11f00*/  HADD2 R3, R2, R30 ;  /* 0x0000001e02037230 */ /* 0x001fca0000000000 */
[----:B------:R-:W0:Y:S02]  /*11f10*/  ATOMS.CAST.SPIN P0, [R0], R2, R3 ;  /* 0x000000020000758d */ /* 0x000e240001800003 */
[----:B0-----:R-:W-:Y:S05]  /*11f20*/  @!P0 BRA `(.L_x_2185) ;  /* 0xfffffffc00f08947 */ /* 0x001fea000383ffff */
[----:B------:R-:W-:Y:S05]  /*11f30*/  BRA `(.L_x_2183) ;  /* 0x00000000000c7947 */ /* 0x000fea0003800000 */
.L_x_2184:
[----:B------:R-:W2:Y:S02]  /*11f40*/  LD.E R0, desc[UR10][R4.64] ;  /* 0x0000000a04007980 */ /* 0x000ea4000c101900 */
[----:B--2---:R-:W-:-:S05]  /*11f50*/  IADD3 R3, PT, PT, R30, R0, RZ ;  /* 0x000000001e037210 */ /* 0x004fca0007ffe0ff */
[----:B------:R0:W-:Y:S02]  /*11f60*/  ST.E desc[UR10][R4.64], R3 ;  /* 0x0000000304007985 */ /* 0x0001e4000c10190a */
.L_x_2183:
[----:B------:R-:W-:Y:S05]  /*11f70*/  BSYNC.RECONVERGENT B0 ;  /* 0x0000000000007941 */ /* 0x000fea0003800200 */
.L_x_2182:
[----:B------:R1:W-:Y:S02]  /*11f80*/  ATOM.E.ADD.F16x2.RN.STRONG.GPU P0, RZ, desc[UR10][R4.64+0x4], R29 ;  /* 0x8000041d04ff79a2 */ /* 0x0003e4000c10e10a */
[----:B-1----:R-:W-:Y:S05]  /*11f90*/  @P0 EXIT ;  /* 0x000000000000094d */ /* 0x002fea0003800000 */
[----:B------:R-:W1:Y:S02]  /*11fa0*/  QSPC.E.S P0, RZ, [R4+0x4] ;  /* 0x0000040004ff73aa */ /* 0x000e640000000500 */
[----:B-1----:R-:W-:Y:S05]  /*11fb0*/  @!P0 BRA `(.L_x_2186) ;  /* 0x00000000001c8947 */ /* 0x002fea0003800000 */
[----:B------:R-:W-:-:S04]  /*11fc0*/  MOV R2, R4 ;  /* 0x0000000400027202 */ /* 0x000fc80000000f00 */
[----:B------:R-:W-:-:S07]  /*11fd0*/  MOV R0, R2 ;  /* 0x0000000200007202 */ /* 0x000fce0000000f00 */
.L_x_2187:
[----:B------:R-:W0:Y:S02]  /*11fe0*/  LDS R2, [R0+0x4] ;  /* 0x0000040000027984 */ /* 0x000e240000000800 */
[----:B0-----:R-:W-:-:S05]  /*11ff0*/  HFMA2 R3, R2, 1, 1, R29 ;  /* 0x3c003c0002037831 */ /* 0x001fca000000001d */
[----:B------:R-:W0:Y:S02]  /*12000*/  ATOMS.CAST.SPIN P0, [R0+0x4], R2, R3 ;  /* 0x000004020000758d */ /* 0x000e240001800003 */
[----:B0-----:R-:W-:Y:S05]  /*12010*/  @!P0 BRA `(.L_x_2187) ;  /* 0xfffffffc00f08947 */ /* 0x001fea000383ffff */
[----:B------:R-:W-:Y:S05]  /*12020*/  EXIT ;  /* 0x000000000000794d */ /* 0x000fea0003800000 */
.L_x_2186:
[----:B------:R-:W0:Y:S02]  /*12030*/  LD.E R0, desc[UR10][R4.64+0x4] ;  /* 0x0000040a04007980 */ /* 0x000e24000c101900 */
[----:B0-----:R-:W-:-:S05]  /*12040*/  IADD3 R3, PT, PT, R29, R0, RZ ;  /* 0x000000001d037210 */ /* 0x001fca0007ffe0ff */
[----:B------:R-:W-:Y:S01]  /*12050*/  ST.E desc[UR10][R4.64+0x4], R3 ;  /* 0x0000040304007985 */ /* 0x000fe2000c10190a */
[----:B------:R-:W-:Y:S05]  /*12060*/  EXIT ;  /* 0x000000000000794d */ /* 0x000fea0003800000 */
.L_x_2188:
        /* <DEDUP_REMOVED lines=9> */
.L_x_4503:


//--------------------- .text._Z23gemm_half_q_half_kernelILi3ELi160ELb0ELb0ELi32EEvPK6__halfPKjS4_S2_PS0_iiiiPKtS7_iiiiiibS2_i --------------------------
	.section	.text._Z23gemm_half_q_half_kernelILi3ELi160ELb0ELb0ELi32EEvPK6__halfPKjS4_S2_PS0_iiiiPKtS7_iiiiiibS2_i,"ax",@progbits
	.align	128
        .global         _Z23gemm_half_q_half_kernelILi3ELi160ELb0ELb0ELi32EEvPK6__halfPKjS4_S2_PS0_iiiiPKtS7_iiiiiibS2_i
        .type           _Z23gemm_half_q_half_kernelILi3ELi160ELb0ELb0ELi32EEvPK6__halfPKjS4_S2_PS0_iiiiPKtS7_iiiiiibS2_i,@function
        .size           _Z23gemm_half_q_half_kernelILi3ELi160ELb0ELb0ELi32EEvPK6__halfPKjS4_S2_PS0_iiiiPKtS7_iiiiiibS2_i,(.L_x_4504 - _Z23gemm_half_q_half_kernelILi3ELi160ELb0ELb0ELi32EEvPK6__halfPKjS4_S2_PS0_iiiiPKtS7_iiiiiibS2_i)
        .other          _Z23gemm_half_q_half_kernelILi3ELi160ELb0ELb0ELi32EEvPK6__halfPKjS4_S2_PS0_iiiiPKtS7_iiiiiibS2_i,@"STO_CUDA_ENTRY STV_DEFAULT"
_Z23gemm_half_q_half_kernelILi3ELi160ELb0ELb0ELi32EEvPK6__halfPKjS4_S2_PS0_iiiiPKtS7_iiiiiibS2_i:
.text._Z23gemm_half_q_half_kernelILi3ELi160ELb0ELb0ELi32EEvPK6__halfPKjS4_S2_PS0_iiiiPKtS7_iiiiiibS2_i:
[----:B------:R-:W-:Y:S01]  /*0000*/  LDC R1, c[0x0][0x37c] ;  /* 0x0000df00ff017b82 */ /* 0x000fe20000000800 */
[----:B------:R-:W0:Y:S07]  /*0010*/  S2R R34, SR_CTAID.Y ;  /* 0x0000000000227919 */ /* 0x000e2e0000002600 */
[----:B------:R-:W0:Y:S01]  /*0020*/  LDC R5, c[0x0][0x3a8] ;  /* 0x0000ea00ff057b82 */ /* 0x000e220000000800 */
[----:B------:R-:W1:Y:S01]  /*0030*/  LDCU.64 UR6, c[0x0][0x358] ;  /* 0x00006b00ff0677ac */ /* 0x000e620008000a00 */
[----:B------:R-:W-:Y:S01]  /*0040*/  BSSY.RECONVERGENT B0, `(.L_x_2189) ;  /* 0x00000c2000007945 */ /* 0x000fe20003800200 */
[----:B------:R-:W2:Y:S01]  /*0050*/  S2R R20, SR_CTAID.Z ;  /* 0x0000000000147919 */ /* 0x000ea20000002700 */
[----:B------:R-:W3:Y:S04]  /*0060*/  S2R R3, SR_TID.X ;  /* 0x0000000000037919 */ /* 0x000ee80000002100 */
[----:B------:R-:W4:Y:S01]  /*0070*/  LDC R7, c[0x0][0x3b0] ;  /* 0x0000ec00ff077b82 */ /* 0x000f220000000800 */
[----:B------:R-:W5:Y:S01]  /*0080*/  S2R R2, SR_CTAID.X ;  /* 0x0000000000027919 */ /* 0x000f620000002500 */
[----:B0-----:R-:W-:Y:S01]  /*0090*/  IMAD R32, R34, -0x3, R5 ;  /* 0xfffffffd22207824 */ /* 0x001fe200078e0205 */
[----:B--2---:R-:W-:-:S04]  /*00a0*/  SHF.L.U32 R0, R20, 0x5, RZ ;  /* 0x0000000514007819 */ /* 0x004fc800000006ff */
[----:B------:R-:W-:Y:S02]  /*00b0*/  ISETP.GE.AND P1, PT, R32, 0x1, PT ;  /* 0x000000012000780c */ /* 0x000fe40003f26270 */
[C---:B---3--:R-:W-:Y:S02]  /*00c0*/  IADD3 R8, PT, PT, R0.reuse, R3, RZ ;  /* 0x0000000300087210 */ /* 0x048fe40007ffe0ff */
[----:B----4-:R-:W-:Y:S02]  /*00d0*/  VIADDMNMX R35, R0, 0x20, R7, PT ;  /* 0x0000002000237846 */ /* 0x010fe40003800107 */
[----:B-----5:R-:W-:Y:S02]  /*00e0*/  SHF.L.U32 R2, R2, 0x7, RZ ;  /* 0x0000000702027819 */ /* 0x020fe400000006ff */
[----:B------:R-:W-:Y:S02]  /*00f0*/  ISETP.GE.OR P0, PT, R8, R35, !P1 ;  /* 0x000000230800720c */ /* 0x000fe40004f06670 */
[----:B------:R-:W-:-:S02]  /*0100*/  LEA R6, R3, R2, 0x2 ;  /* 0x0000000203067211 */ /* 0x000fc400078e10ff */
[----:B------:R-:W-:-:S09]  /*0110*/  VIMNMX R4, PT, PT, R32, 0x3, PT ;  /* 0x0000000320047848 */ /* 0x000fd20003fe0100 */
[----:B-1----:R-:W-:Y:S05]  /*0120*/  @P0 BRA `(.L_x_2190) ;  /* 0x0000000800cc0947 */ /* 0x002fea0003800000 */
        /* <DEDUP_REMOVED lines=30> */
.L_x_2194:
        /* <DEDUP_REMOVED lines=32> */
.L_x_2193:
        /* <DEDUP_REMOVED lines=20> */
.L_x_2195:
[----:B------:R-:W-:-:S13]  /*0650*/  ISETP.EQ.AND P2, PT, R9, RZ, PT ;  /* 0x000000ff0900720c */ /* 0x000fda0003f42270 */
[----:B------:R-:W-:Y:S05]  /*0660*/  @!P0 BRA P2, `(.L_x_2190) ;  /* 0x00000004007c8947 */ /* 0x000fea0001000000 */
.L_x_2192:
        /* <DEDUP_REMOVED lines=12> */
.L_x_2191:
        /* <DEDUP_REMOVED lines=17> */
.L_x_2198:
        /* <DEDUP_REMOVED lines=32> */
.L_x_2197:
        /* <DEDUP_REMOVED lines=21> */
.L_x_2199:
[----:B------:R-:W-:-:S13]  /*0b90*/  ISETP.NE.OR P0, PT, R17, RZ, P0 ;  /* 0x000000ff1100720c */ /* 0x000fda0000705670 */
[----:B------:R-:W-:Y:S05]  /*0ba0*/  @!P0 BRA `(.L_x_2190) ;  /* 0x00000000002c8947 */ /* 0x000fea0003800000 */
.L_x_2196:
        /* <DEDUP_REMOVED lines=11> */
.L_x_2190:
[----:B------:R-:W-:Y:S05]  /*0c60*/  BSYNC.RECONVERGENT B0 ;  /* 0x0000000000007941 */ /* 0x000fea0003800200 */
.L_x_2189:
[----:B------:R-:W1:Y:S02]  /*0c70*/  LDC R33, c[0x0][0x3ac] ;  /* 0x0000eb00ff217b82 */ /* 0x000e640000000800 */
        /* <DEDUP_REMOVED lines=10> */
[----:B-----5:R-:W-:Y:S01]  /*0d20*/  IADD3 R16, PT, PT, RZ, -R4, RZ ;  /* 0x80000004ff107210 */ /* 0x020fe20007ffe0ff */
        /* <DEDUP_REMOVED lines=10> */
.L_x_2203:
        /* <DEDUP_REMOVED lines=15> */
.L_x_2202:
        /* <DEDUP_REMOVED lines=12> */
.L_x_2204:
[----:B------:R-:W-:-:S13]  /*0f80*/  ISETP.NE.OR P0, PT, R16, RZ, P0 ;  /* 0x000000ff1000720c */ /* 0x000fda0000705670 */
[----:B------:R-:W-:Y:S05]  /*0f90*/  @!P0 BRA `(.L_x_2200) ;  /* 0x00000000001c8947 */ /* 0x000fea0003800000 */
.L_x_2201:
[----:B0-----:R-:W0:Y:S02]  /*0fa0*/  LDC.64 R4, c[0x0][0x3a0] ;  /* 0x0000e800ff047b82 */ /* 0x001e240000000a00 */
.L_x_2205:
[----:B0-----:R-:W-:Y:S01]  /*0fb0*/  IMAD.WIDE R8, R2, 0x2, R4 ;  /* 0x0000000202087825 */ /* 0x001fe200078e0204 */
[----:B------:R-:W-:Y:S02]  /*0fc0*/  IADD3 R16, PT, PT, R16, 0x1, RZ ;  /* 0x0000000110107810 */ /* 0x000fe40007ffe0ff */
[----:B------:R-:W-:Y:S02]  /*0fd0*/  IADD3 R2, PT, PT, R2, R33, RZ ;  /* 0x0000002102027210 */ /* 0x000fe40007ffe0ff */
[----:B------:R1:W-:Y:S01]  /*0fe0*/  STG.E.64 desc[UR6][R8.64], RZ ;  /* 0x000000ff08007986 */ /* 0x0003e2000c101b06 */
[----:B------:R-:W-:-:S13]  /*0ff0*/  ISETP.NE.AND P0, PT, R16, RZ, PT ;  /* 0x000000ff1000720c */ /* 0x000fda0003f05270 */
[----:B-1----:R-:W-:Y:S05]  /*1000*/  @P0 BRA `(.L_x_2205) ;  /* 0xfffffffc00e80947 */ /* 0x002fea000383ffff */
.L_x_2200:
        /* <DEDUP_REMOVED lines=20> */
.L_x_2207:
        /* <DEDUP_REMOVED lines=11> */
[----:B------:R1:W2:Y:S01]  /*1200*/  LDG.E.U16.CONSTANT R23, desc[UR6][R12.64+0x2] ;  /* 0x000002060c177981 */ /* 0x0002a2000c1e9500 */
[----:B0-----:R-:W-:-:S06]  /*1210*/  IMAD.WIDE.U32 R4, R17, 0x2, R4 ;  /* 0x0000000211047825 */ /* 0x001fcc00078e0004 */
[----:B------:R-:W3:Y:S01]  /*1220*/  LDG.E.U16.CONSTANT R5, desc[UR6][R4.64] ;  /* 0x0000000604057981 */ /* 0x000ee2000c1e9500 */
[----:B------:R-:W-:Y:S01]  /*1230*/  UIADD3 UR4, UPT, UPT, UR4, 0x1, URZ ;  /* 0x0000000104047890 */ /* 0x000fe2000fffe0ff */
[----:B-----5:R-:W-:-:S04]  /*1240*/  SHF.R.U32.HI R17, RZ, R14, R3 ;  /* 0x0000000eff117219 */ /* 0x020fc80000011603 */
        /* <DEDUP_REMOVED lines=11> */
[----:B-1----:R-:W-:Y:S01]  /*1300*/  IADD3 R13, PT, PT, R2, 0x1, R3 ;  /* 0x00000001020d7810 */ /* 0x002fe20007ffe003 */
[----:B------:R-:W-:Y:S01]  /*1310*/  IMAD R2, R17, R17, R17 ;  /* 0x0000001111027224 */ /* 0x000fe200078e0211 */
[----:B--2---:R-:W-:Y:S01]  /*1320*/  IADD3 R16, PT, PT, R23, R16, RZ ;  /* 0x0000001017107210 */ /* 0x004fe20007ffe0ff */
[----:B------:R-:W3:Y:S01]  /*1330*/  I2F.F16 R12, R21 ;  /* 0x00000015000c7306 */ /* 0x000ee20000200c00 */
[----:B------:R-:W-:Y:S02]  /*1340*/  IADD3 R18, PT, PT, R19, 0x1, R18 ;  /* 0x0000000113127810 */ /* 0x000fe40007ffe012 */
[----:B------:R-:W-:Y:S02]  /*1350*/  IADD3 R17, PT, PT, R17, 0x1, R2 ;  /* 0x0000000111117810 */ /* 0x000fe40007ffe002 */
[----:B------:R-:W-:-:S03]  /*1360*/  ISETP.GE.AND P0, PT, R16, R35, PT ;  /* 0x000000231000720c */ /* 0x000fc60003f06270 */
[----:B------:R-:W0:Y:S01]  /*1370*/  I2F.F16 R18, R18 ;  /* 0x0000001200127306 */ /* 0x000e220000200c00 */
[----:B---3--:R-:W-:-:S07]  /*1380*/  HMUL2 R2, R12.H0_H0, R5.H0_H0 ;  /* 0x200000050c027232 */ /* 0x008fce0000000800 */
[----:B------:R-:W1:Y:S01]  /*1390*/  I2F.F16 R4, R13 ;  /* 0x0000000d00047306 */ /* 0x000e620000200c00 */
[----:B0-----:R-:W-:-:S07]  /*13a0*/  HMUL2 R3, R18.H0_H0, R5.H0_H0 ;  /* 0x2000000512037232 */ /* 0x001fce0000000800 */
[----:B------:R-:W0:Y:S01]  /*13b0*/  I2F.F16 R22, R17 ;  /* 0x0000001100167306 */ /* 0x000e220000200c00 */
[-C--:B-1----:R-:W-:Y:S02]  /*13c0*/  HMUL2 R4, R4.H0_H0, R5.reuse.H0_H0 ;  /* 0x2000000504047232 */ /* 0x082fe40000000800 */
[----:B0-----:R-:W-:Y:S01]  /*13d0*/  HMUL2 R5, R22.H0_H0, R5.H0_H0 ;  /* 0x2000000516057232 */ /* 0x001fe20000000800 */
[----:B------:R-:W-:Y:S06]  /*13e0*/  @!P0 BRA `(.L_x_2207) ;  /* 0xfffffffc00588947 */ /* 0x000fec000383ffff */
.L_x_2206:
[C---:B------:R-:W-:Y:S01]  /*13f0*/  ISETP.GT.AND P0, PT, R0.reuse, UR8, PT ;  /* 0x0000000800007c0c */ /* 0x040fe2000bf04270 */
[----:B------:R-:W-:Y:S01]  /*1400*/  HFMA2 R13, -RZ, RZ, 0, 0 ;  /* 0x00000000ff0d7431 */ /* 0x000fe200000001ff */
[----:B0-----:R-:W-:Y:S01]  /*1410*/  SHF.R.S32.HI R9, RZ, 0x1f, R10 ;  /* 0x0000001fff097819 */ /* 0x001fe2000001140a */
[----:B------:R-:W-:Y:S01]  /*1420*/  HFMA2 R8, -RZ, RZ, 0, 0 ;  /* 0x00000000ff087431 */ /* 0x000fe200000001ff */
[C---:B--2---:R-:W-:Y:S02]  /*1430*/  ISETP.GT.AND P2, PT, R0.reuse, UR9, PT ;  /* 0x0000000900007c0c */ /* 0x044fe4000bf44270 */
[----:B------:R-:W-:Y:S02]  /*1440*/  LEA.HI R9, R9, R10, RZ, 0x5 ;  /* 0x0000000a09097211 */ /* 0x000fe400078f28ff */
[----:B------:R-:W-:Y:S02]  /*1450*/  CS2R R10, SRZ ;  /* 0x00000000000a7805 */ /* 0x000fe4000001ff00 */
        /* <DEDUP_REMOVED lines=13> */
.L_x_2208:
        /* <DEDUP_REMOVED lines=8> */
.L_x_2209:
        /* <DEDUP_REMOVED lines=8> */
.L_x_2210:
        /* <DEDUP_REMOVED lines=8> */
.L_x_2211:
        /* <DEDUP_REMOVED lines=8> */
.L_x_2212:
        /* <DEDUP_REMOVED lines=8> */
[----:B------:R-:W-:-:S03]  /*17b0*/  PRMT R10, RZ, 0x5410, RZ ;  /* 0x00005410ff0a7816 */ /* 0x000fc600000000ff */
[----:B------:R-:W-:Y:S01]  /*17c0*/  IMAD R9, R8, R33, RZ ;  /* 0x0000002108097224 */ /* 0x000fe200078e02ff */
[----:B------:R-:W-:-:S04]  /*17d0*/  SHF.R.S32.HI R8, RZ, 0x1f, R6 ;  /* 0x0000001fff087819 */ /* 0x000fc80000011406 */
        /* <DEDUP_REMOVED lines=14> */
[----:B-----5:R-:W3:Y:S01]  /*18c0*/  LDG.E.128.CONSTANT R16, desc[UR6][R26.64] ;  /* 0x000000061a107981 */ /* 0x020ee2000c1e9d00 */
        /* <DEDUP_REMOVED lines=14> */
[----:B------:R-:W-:Y:S02]  /*19b0*/  LOP3.LUT R7, R13, 0xff, RZ, 0xc0, !PT ;  /* 0x000000ff0d077812 */ /* 0x000fe400078ec0ff */
[----:B------:R-:W-:Y:S02]  /*19c0*/  IADD3 R43, PT, PT, R8, -0x80, RZ ;  /* 0xffffff80082b7810 */ /* 0x000fe40007ffe0ff */
[----:B------:R-:W-:Y:S02]  /*19d0*/  LOP3.LUT R8, R16, 0xff, RZ, 0xc0, !PT ;  /* 0x000000ff10087812 */ /* 0x000fe400078ec0ff */
[----:B------:R-:W-:Y:S01]  /*19e0*/  IADD3 R45, PT, PT, R7, -0x80, RZ ;  /* 0xffffff80072d7810 */ /* 0x000fe20007ffe0ff */
[----:B------:R-:W2:Y:S01]  /*19f0*/  I2F.F16 R26, R21 ;  /* 0x00000015001a7306 */ /* 0x000ea20000200c00 */
[----:B------:R-:W-:-:S02]  /*1a00*/  IADD3 R8, PT, PT, R8, -0x80, RZ ;  /* 0xffffff8008087810 */ /* 0x000fc40007ffe0ff */
[----:B------:R-:W-:Y:S02]  /*1a10*/  LOP3.LUT R7, R15, 0xff, RZ, 0xc0, !PT ;  /* 0x000000ff0f077812 */ /* 0x000fe400078ec0ff */
[----:B------:R-:W-:Y:S02]  /*1a20*/  LOP3.LUT R9, R17, 0xff, RZ, 0xc0, !PT ;  /* 0x000000ff11097812 */ /* 0x000fe400078ec0ff */
[----:B0-----:R-:W-:Y:S01]  /*1a30*/  IADD3 R0, PT, PT, R7, -0x80, RZ ;  /* 0xffffff8007007810 */ /* 0x001fe20007ffe0ff */
[----:B------:R0:W3:Y:S01]  /*1a40*/  I2F.F16 R39, R8 ;  /* 0x0000000800277306 */ /* 0x0000e20000200c00 */
[----:B------:R-:W-:Y:S01]  /*1a50*/  IADD3 R9, PT, PT, R9, -0x80, RZ ;  /* 0xffffff8009097810 */ /* 0x000fe20007ffe0ff */
[----:B-1----:R-:W-:Y:S01]  /*1a60*/  HADD2.F32 R27, -RZ, R27.H0_H0 ;  /* 0x2000001bff1b7230 */ /* 0x002fe20000004100 */
[----:B------:R-:W-:Y:S02]  /*1a70*/  LOP3.LUT R7, R12, 0xff, RZ, 0xc0, !PT ;  /* 0x000000ff0c077812 */ /* 0x000fe400078ec0ff */
[----:B------:R-:W-:-:S02]  /*1a80*/  LOP3.LUT R10, R18, 0xff, RZ, 0xc0, !PT ;  /* 0x000000ff120a7812 */ /* 0x000fc400078ec0ff */
[----:B------:R-:W-:Y:S01]  /*1a90*/  IADD3 R7, PT, PT, R7, -0x80, RZ ;  /* 0xffffff8007077810 */ /* 0x000fe20007ffe0ff */
[----:B------:R-:W1:Y:S01]  /*1aa0*/  I2F.F16 R38, R9 ;  /* 0x0000000900267306 */ /* 0x000e620000200c00 */
[----:B0-----:R-:W-:Y:S01]  /*1ab0*/  SHF.R.U32.HI R8, RZ, 0x8, R13 ;  /* 0x00000008ff087819 */ /* 0x001fe2000001160d */
[----:B--2---:R-:W-:Y:S01]  /*1ac0*/  HADD2.F32 R26, -RZ, R26.H0_H0 ;  /* 0x2000001aff1a7230 */ /* 0x004fe20000004100 */
[----:B------:R-:W-:Y:S02]  /*1ad0*/  IADD3 R10, PT, PT, R10, -0x80, RZ ;  /* 0xffffff800a0a7810 */ /* 0x000fe40007ffe0ff */
[----:B------:R-:W-:Y:S02]  /*1ae0*/  LOP3.LUT R8, R8, 0xff, RZ, 0xc0, !PT ;  /* 0x000000ff08087812 */ /* 0x000fe400078ec0ff */
[----:B------:R-:W-:Y:S01]  /*1af0*/  LOP3.LUT R11, R19, 0xff, RZ, 0xc0, !PT ;  /* 0x000000ff130b7812 */ /* 0x000fe200078ec0ff */
[----:B------:R0:W-:Y:S01]  /*1b00*/  I2F.F16 R44, R7 ;  /* 0x00000007002c7306 */ /* 0x0001e20000200c00 */
[----:B------:R-:W-:Y:S01]  /*1b10*/  IADD3 R41, PT, PT, R8, -0x80, RZ ;  /* 0xffffff8008297810 */ /* 0x000fe20007ffe0ff */
[----:B---3--:R-:W-:Y:S01]  /*1b20*/  HADD2.F32 R39, -RZ, R39.H0_H0 ;  /* 0x20000027ff277230 */ /* 0x008fe20000004100 */
[----:B------:R-:W-:-:S02]  /*1b30*/  SHF.R.U32.HI R8, RZ, 0x8, R14 ;  /* 0x00000008ff087819 */ /* 0x000fc4000001160e */
[----:B------:R-:W-:Y:S02]  /*1b40*/  IADD3 R11, PT, PT, R11, -0x80, RZ ;  /* 0xffffff800b0b7810 */ /* 0x000fe40007ffe0ff */
[----:B------:R-:W-:Y:S01]  /*1b50*/  LOP3.LUT R8, R8, 0xff, RZ, 0xc0, !PT ;  /* 0x000000ff08087812 */ /* 0x000fe200078ec0ff */
[----:B------:R2:W3:Y:S01]  /*1b60*/  I2F.F16 R37, R10 ;  /* 0x0000000a00257306 */ /* 0x0004e20000200c00 */
[----:B0-----:R-:W-:Y:S01]  /*1b70*/  SHF.R.U32.HI R7, RZ, 0x8, R12 ;  /* 0x00000008ff077819 */ /* 0x001fe2000001160c */
[----:B-1----:R-:W-:Y:S01]  /*1b80*/  HADD2.F32 R38, -RZ, R38.H0_H0 ;  /* 0x20000026ff267230 */ /* 0x002fe20000004100 */
[----:B------:R-:W-:Y:S02]  /*1b90*/  IADD3 R42, PT, PT, R8, -0x80, RZ ;  /* 0xffffff80082a7810 */ /* 0x000fe40007ffe0ff */
[----:B------:R-:W0:Y:S01]  /*1ba0*/  LDS.64 R8, [UR5] ;  /* 0x00000005ff087984 */ /* 0x000e220008000a00 */
[----:B------:R-:W-:Y:S02]  /*1bb0*/  LOP3.LUT R7, R7, 0xff, RZ, 0xc0, !PT ;  /* 0x000000ff07077812 */ /* 0x000fe400078ec0ff */
[----:B------:R1:W4:Y:S01]  /*1bc0*/  I2F.F16 R36, R11 ;  /* 0x0000000b00247306 */ /* 0x0003220000200c00 */
[----:B--2---:R-:W-:-:S02]  /*1bd0*/  SHF.R.U32.HI R10, RZ, 0x10, R15 ;  /* 0x00000010ff0a7819 */ /* 0x004fc4000001160f */
[----:B------:R-:W-:Y:S02]  /*1be0*/  IADD3 R7, PT, PT, R7, -0x80, RZ ;  /* 0xffffff8007077810 */ /* 0x000fe40007ffe0ff */
[----:B------:R-:W-:Y:S02]  /*1bf0*/  SHF.R.U32.HI R12, RZ, 0x10, R12 ;  /* 0x00000010ff0c7819 */ /* 0x000fe4000001160c */
[----:B------:R-:W-:Y:S01]  /*1c00*/  SHF.R.U32.HI R13, RZ, 0x10, R13 ;  /* 0x00000010ff0d7819 */ /* 0x000fe2000001160d */
[----:B------:R2:W5:Y:S01]  /*1c10*/  I2F.F16 R21, R7 ;  /* 0x0000000700157306 */ /* 0x0005620000200c00 */
[----:B-1----:R-:W-:Y:S01]  /*1c20*/  SHF.R.U32.HI R11, RZ, 0x10, R17 ;  /* 0x00000010ff0b7819 */ /* 0x002fe20000011611 */
[----:B---3--:R-:W-:Y:S01]  /*1c30*/  HADD2.F32 R37, -RZ, R37.H0_H0 ;  /* 0x20000025ff257230 */ /* 0x008fe20000004100 */
[----:B------:R-:W-:Y:S02]  /*1c40*/  LOP3.LUT R12, R12, 0xff, RZ, 0xc0, !PT ;  /* 0x000000ff0c0c7812 */ /* 0x000fe400078ec0ff */
[----:B------:R-:W-:-:S02]  /*1c50*/  LOP3.LUT R11, R11, 0xff, RZ, 0xc0, !PT ;  /* 0x000000ff0b0b7812 */ /* 0x000fc400078ec0ff */
[----:B------:R-:W-:Y:S01]  /*1c60*/  LOP3.LUT R13, R13, 0xff, RZ, 0xc0, !PT ;  /* 0x000000ff0d0d7812 */ /* 0x000fe200078ec0ff */
[----:B------:R-:W-:Y:S01]  /*1c70*/  I2F.F16 R45, R45 ;  /* 0x0000002d002d7306 */ /* 0x000fe20000200c00 */
[----:B--2---:R-:W-:Y:S01]  /*1c80*/  SHF.R.U32.HI R7, RZ, 0x8, R15 ;  /* 0x00000008ff077819 */ /* 0x004fe2000001160f */
[----:B----4-:R-:W-:Y:S01]  /*1c90*/  HADD2.F32 R36, -RZ, R36.H0_H0 ;  /* 0x20000024ff247230 */ /* 0x010fe20000004100 */
[----:B------:R-:W-:Y:S02]  /*1ca0*/  IADD3 R12, PT, PT, R12, -0x80, RZ ;  /* 0xffffff800c0c7810 */ /* 0x000fe40007ffe0ff */
[----:B------:R-:W-:Y:S02]  /*1cb0*/  LOP3.LUT R7, R7, 0xff, RZ, 0xc0, !PT ;  /* 0x000000ff07077812 */ /* 0x000fe400078ec0ff */
[----:B------:R-:W-:Y:S01]  /*1cc0*/  IADD3 R49, PT, PT, R11, -0x80, RZ ;  /* 0xffffff800b317810 */ /* 0x000fe20007ffe0ff */
[----:B------:R-:W-:Y:S01]  /*1cd0*/  I2F.F16 R0, R0 ;  /* 0x0000000000007306 */ /* 0x000fe20000200c00 */
[----:B------:R-:W-:Y:S01]  /*1ce0*/  IADD3 R15, PT, PT, R7, -0x80, RZ ;  /* 0xffffff80070f7810 */ /* 0x000fe20007ffe0ff */
[----:B-----5:R-:W-:Y:S01]  /*1cf0*/  HADD2.F32 R21, -RZ, R21.H0_H0 ;  /* 0x20000015ff157230 */ /* 0x020fe20000004100 */
[----:B------:R-:W-:-:S02]  /*1d00*/  SHF.R.U32.HI R7, RZ, 0x8, R16 ;  /* 0x00000008ff077819 */ /* 0x000fc40000011610 */
[----:B------:R-:W-:Y:S02]  /*1d10*/  SHF.R.U32.HI R16, RZ, 0x10, R16 ;  /* 0x00000010ff107819 */ /* 0x000fe40000011610 */
[----:B------:R-:W-:Y:S01]  /*1d20*/  LOP3.LUT R7, R7, 0xff, RZ, 0xc0, !PT ;  /* 0x000000ff07077812 */ /* 0x000fe200078ec0ff */
[----:B------:R-:W-:Y:S01]  /*1d30*/  I2F.F16 R43, R43 ;  /* 0x0000002b002b7306 */ /* 0x000fe20000200c00 */
[----:B------:R-:W-:Y:S02]  /*1d40*/  LOP3.LUT R16, R16, 0xff, RZ, 0xc0, !PT ;  /* 0x000000ff10107812 */ /* 0x000fe400078ec0ff */
[----:B------:R-:W-:Y:S02]  /*1d50*/  IADD3 R7, PT, PT, R7, -0x80, RZ ;  /* 0xffffff8007077810 */ /* 0x000fe40007ffe0ff */
[----:B------:R-:W-:Y:S01]  /*1d60*/  IADD3 R16, PT, PT, R16, -0x80, RZ ;  /* 0xffffff8010107810 */ /* 0x000fe20007ffe0ff */
[----:B0-----:R-:W-:Y:S01]  /*1d70*/  HADD2.F32 R48, -RZ, R8.H1_H1 ;  /* 0x30000008ff307230 */ /* 0x001fe20000004100 */
[----:B------:R-:W-:Y:S01]  /*1d80*/  SHF.R.U32.HI R14, RZ, 0x10, R14 ;  /* 0x00000010ff0e7819 */ /* 0x000fe2000001160e */
[----:B------:R0:W1:Y:S01]  /*1d90*/  I2F.F16 R47, R7 ;  /* 0x00000007002f7306 */ /* 0x0000620000200c00 */
[----:B------:R-:W-:Y:S01]  /*1da0*/  HADD2.F32 R11, -RZ, R9.H1_H1 ;  /* 0x30000009ff0b7230 */ /* 0x000fe20000004100 */
[----:B------:R-:W-:-:S02]  /*1db0*/  IADD3 R13, PT, PT, R13, -0x80, RZ ;  /* 0xffffff800d0d7810 */ /* 0x000fc40007ffe0ff */
[----:B------:R-:W-:Y:S02]  /*1dc0*/  LOP3.LUT R10, R10, 0xff, RZ, 0xc0, !PT ;  /* 0x000000ff0a0a7812 */ /* 0x000fe400078ec0ff */
[----:B------:R-:W-:Y:S02]  /*1dd0*/  LOP3.LUT R14, R14, 0xff, RZ, 0xc0, !PT ;  /* 0x000000ff0e0e7812 */ /* 0x000fe400078ec0ff */
[----:B------:R2:W3:Y:S01]  /*1de0*/  I2F.F16 R50, R16 ;  /* 0x0000001000327306 */ /* 0x0004e20000200c00 */
[----:B0-----:R-:W-:Y:S01]  /*1df0*/  HADD2.F32 R7, -RZ, R8.H0_H0 ;  /* 0x20000008ff077230 */ /* 0x001fe20000004100 */
[----:B------:R-:W-:Y:S02]  /*1e00*/  IADD3 R14, PT, PT, R14, -0x80, RZ ;  /* 0xffffff800e0e7810 */ /* 0x000fe40007ffe0ff */
[----:B------:R-:W-:Y:S02]  /*1e10*/  SHF.R.U32.HI R53, RZ, 0x10, R18 ;  /* 0x00000010ff357819 */ /* 0x000fe40000011612 */
[----:B------:R-:W-:Y:S01]  /*1e20*/  ISETP.NE.AND P0, PT, R32, 0x1, PT ;  /* 0x000000012000780c */ /* 0x000fe20003f05270 */
[----:B-1----:R-:W-:Y:S01]  /*1e30*/  HADD2.F32 R47, -RZ, R47.H0_H0 ;  /* 0x2000002fff2f7230 */ /* 0x002fe20000004100 */
[----:B------:R-:W-:Y:S01]  /*1e40*/  I2F.F16 R41, R41 ;  /* 0x0000002900297306 */ /* 0x000fe20000200c00 */
[----:B--2---:R-:W-:Y:S01]  /*1e50*/  HADD2.F32 R16, -RZ, R9.H0_H0 ;  /* 0x20000009ff107230 */ /* 0x004fe20000004100 */
[----:B------:R-:W-:Y:S01]  /*1e60*/  LOP3.LUT R53, R53, 0xff, RZ, 0xc0, !PT ;  /* 0x000000ff35357812 */ /* 0x000fe200078ec0ff */
[----:B------:R-:W0:Y:S01]  /*1e70*/  LDS.64 R8, [UR5+0x8] ;  /* 0x00000805ff087984 */ /* 0x000e220008000a00 */
[----:B---3--:R-:W-:-:S04]  /*1e80*/  HADD2.F32 R50, -RZ, R50.H0_H0 ;  /* 0x20000032ff327230 */ /* 0x008fc80000004100 */
[----:B------:R1:W2:Y:S08]  /*1e90*/  I2F.F16 R31, R12 ;  /* 0x0000000c001f7306 */ /* 0x0002b00000200c00 */
[----:B------:R3:W4:Y:S01]  /*1ea0*/  I2F.F16 R6, R28 ;  /* 0x0000001c00067306 */ /* 0x0007220000200c00 */
[----:B-1----:R-:W-:-:S04]  /*1eb0*/  SHF.R.U32.HI R12, RZ, 0x8, R18 ;  /* 0x00000008ff0c7819 */ /* 0x002fc80000011612 */
[----:B------:R-:W-:Y:S01]  /*1ec0*/  LOP3.LUT R12, R12, 0xff, RZ, 0xc0, !PT ;  /* 0x000000ff0c0c7812 */ /* 0x000fe200078ec0ff */
[----:B--2---:R-:W-:Y:S02]  /*1ed0*/  HADD2.F32 R31, -RZ, R31.H0_H0 ;  /* 0x2000001fff1f7230 */ /* 0x004fe40000004100 */
[----:B------:R-:W1:Y:S01]  /*1ee0*/  I2F.F16 R24, R30 ;  /* 0x0000001e00187306 */ /* 0x000e620000200c00 */
[----:B---3--:R-:W-:Y:S02]  /*1ef0*/  IADD3 R28, PT, PT, R10, -0x80, RZ ;  /* 0xffffff800a1c7810 */ /* 0x008fe40007ffe0ff */
[----:B------:R-:W-:Y:S02]  /*1f00*/  SHF.R.U32.HI R10, RZ, 0x8, R17 ;  /* 0x00000008ff0a7819 */ /* 0x000fe40000011611 */
[----:B------:R-:W-:Y:S01]  /*1f10*/  IADD3 R54, PT, PT, R12, -0x80, RZ ;  /* 0xffffff800c367810 */ /* 0x000fe20007ffe0ff */
[----:B------:R-:W-:Y:S01]  /*1f20*/  HADD2.F32 R12, -RZ, R44.H0_H0 ;  /* 0x2000002cff0c7230 */ /* 0x000fe20000004100 */
[----:B------:R-:W-:Y:S01]  /*1f30*/  LOP3.LUT R10, R10, 0xff, RZ, 0xc0, !PT ;  /* 0x000000ff0a0a7812 */ /* 0x000fe200078ec0ff */
[----:B------:R-:W2:Y:S01]  /*1f40*/  I2F.F16 R15, R15 ;  /* 0x0000000f000f7306 */ /* 0x000ea20000200c00 */
[--C-:B------:R-:W-:Y:S01]  /*1f50*/  SHF.R.U32.HI R17, RZ, 0x8, R19.reuse ;  /* 0x00000008ff117819 */ /* 0x100fe20000011613 */
[----:B----4-:R-:W-:Y:S01]  /*1f60*/  HADD2.F32 R55, -RZ, R6.H0_H0 ;  /* 0x20000006ff377230 */ /* 0x010fe20000004100 */
[----:B------:R-:W-:Y:S01]  /*1f70*/  IADD3 R46, PT, PT, R10, -0x80, RZ ;  /* 0xffffff800a2e7810 */ /* 0x000fe20007ffe0ff */
[----:B------:R-:W-:Y:S01]  /*1f80*/  FFMA.FTZ R44, R12, R7, RZ ;  /* 0x000000070c2c7223 */ /* 0x000fe200000100ff */
[----:B------:R-:W-:Y:S01]  /*1f90*/  SHF.R.U32.HI R10, RZ, 0x10, R19 ;  /* 0x00000010ff0a7819 */ /* 0x000fe20000011613 */
[----:B------:R-:W-:Y:S01]  /*1fa0*/  HADD2.F32 R19, -RZ, R41.H0_H0 ;  /* 0x20000029ff137230 */ /* 0x000fe20000004100 */
[----:B------:R-:W-:Y:S01]  /*1fb0*/  LOP3.LUT R17, R17, 0xff, RZ, 0xc0, !PT ;  /* 0x000000ff11117812 */ /* 0x000fe200078ec0ff */
[----:B------:R3:W4:Y:S01]  /*1fc0*/  I2F.F16 R30, R13 ;  /* 0x0000000d001e7306 */ /* 0x0007220000200c00 */
[----:B------:R-:W-:Y:S01]  /*1fd0*/  FFMA.FTZ R44, R21, R48, R44 ;  /* 0x00000030152c7223 */ /* 0x000fe2000001002c */
[----:B-1----:R-:W-:-:S02]  /*1fe0*/  HADD2.F32 R24, -RZ, R24.H0_H0 ;  /* 0x20000018ff187230 */ /* 0x002fc40000004100 */
[----:B--2---:R-:W-:-:S04]  /*1ff0*/  HADD2.F32 R15, -RZ, R15.H0_H0 ;  /* 0x2000000fff0f7230 */ /* 0x004fc80000004100 */
[----:B------:R-:W1:Y:S01]  /*2000*/  I2F.F16 R42, R42 ;  /* 0x0000002a002a7306 */ /* 0x000e620000200c00 */
[----:B---3--:R-:W-:Y:S02]  /*2010*/  HADD2.F32 R13, -RZ, R0.H0_H0 ;  /* 0x20000000ff0d7230 */ /* 0x008fe40000004100 */
[----:B------:R-:W-:-:S03]  /*2020*/  HADD2.F32 R0, -RZ, R43.H0_H0 ;  /* 0x2000002bff007230 */ /* 0x000fc60000004100 */
[C---:B------:R-:W-:Y:S01]  /*2030*/  FFMA.FTZ R56, R7.reuse, R13, RZ ;  /* 0x0000000d07387223 */ /* 0x040fe200000100ff */
[----:B----4-:R-:W-:Y:S01]  /*2040*/  HADD2.F32 R30, -RZ, R30.H0_H0 ;  /* 0x2000001eff1e7230 */ /* 0x010fe20000004100 */
[----:B------:R-:W2:Y:S01]  /*2050*/  I2F.F16 R25, R29 ;  /* 0x0000001d00197306 */ /* 0x000ea20000200c00 */
[----:B------:R-:W-:Y:S01]  /*2060*/  FFMA.FTZ R43, R7, R0, RZ ;  /* 0x00000000072b7223 */ /* 0x000fe200000100ff */
[----:B-1----:R-:W-:-:S06]  /*2070*/  HADD2.F32 R18, -RZ, R42.H0_H0 ;  /* 0x2000002aff127230 */ /* 0x002fcc0000004100 */
[----:B------:R1:W3:Y:S01]  /*2080*/  I2F.F16 R29, R14 ;  /* 0x0000000e001d7306 */ /* 0x0002e20000200c00 */
[----:B------:R-:W-:Y:S01]  /*2090*/  FFMA.FTZ R42, R48, R18, R43 ;  /* 0x00000012302a7223 */ /* 0x000fe2000001002b */
[----:B--2---:R-:W-:-:S06]  /*20a0*/  HADD2.F32 R25, -RZ, R25.H0_H0 ;  /* 0x20000019ff197230 */ /* 0x004fcc0000004100 */
[----:B------:R-:W2:Y:S01]  /*20b0*/  I2F.F16 R28, R28 ;  /* 0x0000001c001c7306 */ /* 0x000ea20000200c00 */
[----:B-1----:R-:W-:-:S05]  /*20c0*/  HADD2.F32 R14, -RZ, R45.H0_H0 ;  /* 0x2000002dff0e7230 */ /* 0x002fca0000004100 */
[----:B------:R-:W-:Y:S01]  /*20d0*/  FFMA.FTZ R41, R7, R14, RZ ;  /* 0x0000000e07297223 */ /* 0x000fe200000100ff */
[----:B---3--:R-:W-:Y:S01]  /*20e0*/  HADD2.F32 R29, -RZ, R29.H0_H0 ;  /* 0x2000001dff1d7230 */ /* 0x008fe20000004100 */
[----:B------:R1:W3:Y:S02]  /*20f0*/  I2F.F16 R45, R54 ;  /* 0x00000036002d7306 */ /* 0x0002e40000200c00 */
[C---:B------:R-:W-:Y:S01]  /*2100*/  FFMA.FTZ R7, R48.reuse, R19, R41 ;  /* 0x0000001330077223 */ /* 0x040fe20000010029 */
[----:B------:R-:W-:Y:S01]  /*2110*/  FFMA.FTZ R41, R48, R15, R56 ;  /* 0x0000000f30297223 */ /* 0x000fe20000010038 */
[----:B------:R-:W-:Y:S01]  /*2120*/  IADD3 R48, PT, PT, R53, -0x80, RZ ;  /* 0xffffff8035307810 */ /* 0x000fe20007ffe0ff */
[C---:B------:R-:W-:Y:S01]  /*2130*/  FFMA.FTZ R58, R16.reuse, R29, R42 ;  /* 0x0000001d103a7223 */ /* 0x040fe2000001002a */
[----:B------:R-:W-:Y:S01]  /*2140*/  FFMA.FTZ R56, R16, R30, R7 ;  /* 0x0000001e10387223 */ /* 0x000fe20000010007 */
[----:B------:R-:W-:Y:S01]  /*2150*/  LOP3.LUT R7, R10, 0xff, RZ, 0xc0, !PT ;  /* 0x000000ff0a077812 */ /* 0x000fe200078ec0ff */
[----:B------:R-:W4:Y:S01]  /*2160*/  I2F.F16 R46, R46 ;  /* 0x0000002e002e7306 */ /* 0x000f220000200c00 */
[----:B-1----:R-:W-:Y:S01]  /*2170*/  FFMA.FTZ R54, R31, R16, R44 ;  /* 0x000000101f367223 */ /* 0x002fe2000001002c */
[----:B------:R-:W-:Y:S01]  /*2180*/  IADD3 R44, PT, PT, R17, -0x80, RZ ;  /* 0xffffff80112c7810 */ /* 0x000fe20007ffe0ff */
[----:B--2---:R-:W-:Y:S01]  /*2190*/  HADD2.F32 R28, -RZ, R28.H0_H0 ;  /* 0x2000001cff1c7230 */ /* 0x004fe20000004100 */
[----:B------:R-:W-:Y:S01]  /*21a0*/  IADD3 R43, PT, PT, R7, -0x80, RZ ;  /* 0xffffff80072b7810 */ /* 0x000fe20007ffe0ff */
[----:B------:R-:W-:Y:S01]  /*21b0*/  FFMA.FTZ R10, R27, R11, R54 ;  /* 0x0000000b1b0a7223 */ /* 0x000fe20000010036 */
[C---:B------:R-:W-:Y:S01]  /*21c0*/  FFMA.FTZ R42, R11.reuse, R26, R56 ;  /* 0x0000001a0b2a7223 */ /* 0x040fe20000010038 */
[----:B---3--:R-:W-:Y:S01]  /*21d0*/  HADD2.F32 R45, -RZ, R45.H0_H0 ;  /* 0x2000002dff2d7230 */ /* 0x008fe20000004100 */
[----:B------:R-:W1:Y:S01]  /*21e0*/  I2F.F16 R44, R44 ;  /* 0x0000002c002c7306 */ /* 0x000e620000200c00 */
[----:B------:R-:W-:Y:S01]  /*21f0*/  FFMA.FTZ R41, R16, R28, R41 ;  /* 0x0000001c10297223 */ /* 0x000fe20000010029 */
[----:B------:R-:W-:Y:S01]  /*2200*/  FFMA.FTZ R16, R11, R25, R58 ;  /* 0x000000190b107223 */ /* 0x000fe2000001003a */
[----:B0-----:R-:W-:-:S02]  /*2210*/  HADD2.F32 R7, -RZ, R9.H0_H0 ;  /* 0x20000009ff077230 */ /* 0x001fc40000004100 */
[----:B------:R-:W-:Y:S01]  /*2220*/  FFMA.FTZ R17, R11, R24, R41 ;  /* 0x000000180b117223 */ /* 0x000fe20000010029 */
[--C-:B------:R-:W-:Y:S02]  /*2230*/  HADD2.F32 R41, -RZ, R8.reuse.H0_H0 ;  /* 0x20000008ff297230 */ /* 0x100fe40000004100 */
[----:B------:R-:W0:Y:S01]  /*2240*/  I2F.F16 R49, R49 ;  /* 0x0000003100317306 */ /* 0x000e220000200c00 */
[----:B------:R-:W-:Y:S02]  /*2250*/  HADD2.F32 R8, -RZ, R8.H1_H1 ;  /* 0x30000008ff087230 */ /* 0x000fe40000004100 */
[----:B------:R-:W-:Y:S01]  /*2260*/  FFMA.FTZ R10, R39, R41, R10 ;  /* 0x00000029270a7223 */ /* 0x000fe2000001000a */
[----:B----4-:R-:W-:Y:S02]  /*2270*/  HADD2.F32 R46, -RZ, R46.H0_H0 ;  /* 0x2000002eff2e7230 */ /* 0x010fe40000004100 */
[C---:B------:R-:W-:Y:S01]  /*2280*/  FFMA.FTZ R11, R41.reuse, R38, R42 ;  /* 0x00000026290b7223 */ /* 0x040fe2000001002a */
[C---:B------:R-:W-:Y:S01]  /*2290*/  FFMA.FTZ R16, R41.reuse, R37, R16 ;  /* 0x0000002529107223 */ /* 0x040fe20000010010 */
[----:B-1----:R-:W-:Y:S01]  /*22a0*/  HADD2.F32 R44, -RZ, R44.H0_H0 ;  /* 0x2000002cff2c7230 */ /* 0x002fe20000004100 */
[----:B------:R-:W1:Y:S01]  /*22b0*/  I2F.F16 R43, R43 ;  /* 0x0000002b002b7306 */ /* 0x000e620000200c00 */
[----:B------:R-:W-:Y:S01]  /*22c0*/  FFMA.FTZ R17, R41, R36, R17 ;  /* 0x0000002429117223 */ /* 0x000fe20000010011 */
[----:B------:R-:W-:Y:S01]  /*22d0*/  FFMA.FTZ R41, R47, R8, R10 ;  /* 0x000000082f297223 */ /* 0x000fe2000001000a */
[----:B------:R-:W-:Y:S01]  /*22e0*/  FFMA.FTZ R10, R8, R46, R11 ;  /* 0x0000002e080a7223 */ /* 0x000fe2000001000b */
[----:B------:R-:W-:-:S02]  /*22f0*/  HADD2.F32 R9, -RZ, R9.H1_H1 ;  /* 0x30000009ff097230 */ /* 0x000fc40000004100 */
[----:B------:R-:W-:Y:S01]  /*2300*/  FFMA.FTZ R11, R8, R45, R16 ;  /* 0x0000002d080b7223 */ /* 0x000fe20000010010 */
[----:B------:R-:W-:Y:S01]  /*2310*/  HADD2.F32 R42, -RZ, R2.H0_H0 ;  /* 0x20000002ff2a7230 */ /* 0x000fe20000004100 */
[----:B------:R-:W2:Y:S01]  /*2320*/  I2F.F16 R48, R48 ;  /* 0x0000003000307306 */ /* 0x000ea20000200c00 */
[----:B0-----:R-:W-:Y:S02]  /*2330*/  HADD2.F32 R49, -RZ, R49.H0_H0 ;  /* 0x20000031ff317230 */ /* 0x001fe40000004100 */
[----:B------:R-:W-:-:S03]  /*2340*/  HADD2.F32 R53, -RZ, R5.H0_H0 ;  /* 0x20000005ff357230 */ /* 0x000fc60000004100 */
[----:B------:R-:W-:Y:S01]  /*2350*/  FFMA.FTZ R10, R7, R49, R10 ;  /* 0x00000031070a7223 */ /* 0x000fe2000001000a */
[----:B-1----:R-:W-:Y:S01]  /*2360*/  HADD2.F32 R43, -RZ, R43.H0_H0 ;  /* 0x2000002bff2b7230 */ /* 0x002fe20000004100 */
[----:B------:R-:W0:Y:S01]  /*2370*/  I2F.F16 R51, R51 ;  /* 0x0000003300337306 */ /* 0x000e220000200c00 */
[----:B--2---:R-:W-:-:S07]  /*2380*/  HADD2.F32 R48, -RZ, R48.H0_H0 ;  /* 0x20000030ff307230 */ /* 0x004fce0000004100 */
[----:B------:R-:W1:Y:S01]  /*2390*/  I2F.F16 R52, R52 ;  /* 0x0000003400347306 */ /* 0x000e620000200c00 */
[----:B------:R-:W-:Y:S01]  /*23a0*/  FFMA.FTZ R16, R7, R48, R11 ;  /* 0x0000003007107223 */ /* 0x000fe2000001000b */
[----:B------:R-:W-:Y:S01]  /*23b0*/  FFMA.FTZ R11, R9, R55, R10 ;  /* 0x00000037090b7223 */ /* 0x000fe2000001000a */
[----:B------:R-:W-:Y:S01]  /*23c0*/  PRMT R10, RZ, 0x5410, RZ ;  /* 0x00005410ff0a7816 */ /* 0x000fe200000000ff */
[----:B0-----:R-:W-:-:S04]  /*23d0*/  HADD2.F32 R51, -RZ, R51.H0_H0 ;  /* 0x20000033ff337230 */ /* 0x001fc80000004100 */
        /* <DEDUP_REMOVED lines=18> */
[----:B------:R-:W-:-:S02]  /*2500*/  PRMT R11, R11, 0x5410, RZ ;  /* 0x000054100b0b7816 */ /* 0x000fc400000000ff */
[----:B------:R-:W-:Y:S02]  /*2510*/  F2FP.F16.F32.PACK_AB R9, RZ, R6 ;  /* 0x00000006ff09723e */ /* 0x000fe400000000ff */
[----:B------:R-:W-:Y:S02]  /*2520*/  PRMT R8, R8, 0x5410, R11 ;  /* 0x0000541008087816 */ /* 0x000fe4000000000b */
[----:B------:R-:W-:Y:S02]  /*2530*/  PRMT R16, R16, 0x5410, R9 ;  /* 0x0000541010107816 */ /* 0x000fe40000000009 */
[----:B------:R-:W-:Y:S01]  /*2540*/  PRMT R6, RZ, 0x5410, RZ ;  /* 0x00005410ff067816 */ /* 0x000fe200000000ff */
[----:B------:R-:W-:Y:S01]  /*2550*/  HFMA2 R9, R8, 1, 1, RZ ;  /* 0x3c003c0008097831 */ /* 0x000fe200000000ff */
[----:B------:R-:W-:Y:S01]  /*2560*/  PRMT R7, RZ, 0x5410, RZ ;  /* 0x00005410ff077816 */ /* 0x000fe200000000ff */
[----:B------:R-:W-:Y:S01]  /*2570*/  HADD2 R8, R16, RZ.H0_H0 ;  /* 0x200000ff10087230 */ /* 0x000fe20000000000 */
[----:B------:R-:W-:Y:S01]  /*2580*/  PRMT R11, RZ, 0x7610, R11 ;  /* 0x00007610ff0b7816 */ /* 0x000fe2000000000b */
        /* <DEDUP_REMOVED lines=112> */
.L_x_2214:
        /* <DEDUP_REMOVED lines=16> */
[----:B------:R-:W0:Y:S01]  /*2d90*/  I2F.F16 R41, R22 ;  /* 0x0000001600297306 */ /* 0x000e220000200c00 */
[----:B------:R-:W-:Y:S02]  /*2da0*/  LEA.HI R45, R12, 0xffffff80, RZ, 0x8 ;  /* 0xffffff800c2d7811 */ /* 0x000fe400078f40ff */
[----:B------:R-:W-:Y:S02]  /*2db0*/  LOP3.LUT R24, R19, 0xff, RZ, 0xc0, !PT ;  /* 0x000000ff13187812 */ /* 0x000fe400078ec0ff */
[----:B------:R-:W-:-:S02]  /*2dc0*/  LOP3.LUT R0, R13, 0xff, RZ, 0xc0, !PT ;  /* 0x000000ff0d007812 */ /* 0x000fc400078ec0ff */
[----:B------:R-:W-:Y:S01]  /*2dd0*/  IADD3 R53, PT, PT, R24, -0x80, RZ ;  /* 0xffffff8018357810 */ /* 0x000fe20007ffe0ff */
[----:B------:R1:W2:Y:S01]  /*2de0*/  I2F.F16 R40, R23 ;  /* 0x0000001700287306 */ /* 0x0002a20000200c00 */
[----:B------:R-:W-:Y:S02]  /*2df0*/  SHF.R.U32.HI R24, RZ, 0x8, R13 ;  /* 0x00000008ff187819 */ /* 0x000fe4000001160d */
[----:B------:R-:W-:Y:S02]  /*2e00*/  IADD3 R27, PT, PT, R0, -0x80, RZ ;  /* 0xffffff80001b7810 */ /* 0x000fe40007ffe0ff */
[----:B------:R-:W-:Y:S02]  /*2e10*/  LOP3.LUT R30, R24, 0xff, RZ, 0xc0, !PT ;  /* 0x000000ff181e7812 */ /* 0x000fe400078ec0ff */
[----:B------:R-:W-:Y:S01]  /*2e20*/  LOP3.LUT R0, R15, 0xff, RZ, 0xc0, !PT ;  /* 0x000000ff0f007812 */ /* 0x000fe200078ec0ff */
[----:B------:R3:W-:Y:S01]  /*2e30*/  I2F.F16 R26, R21 ;  /* 0x00000015001a7306 */ /* 0x0007e20000200c00 */
[----:B-1----:R-:W1:Y:S01]  /*2e40*/  LDS.64 R22, [UR5+0x10] ;  /* 0x00001005ff167984 */ /* 0x002e620008000a00 */
[----:B------:R-:W-:Y:S01]  /*2e50*/  IADD3 R31, PT, PT, R30, -0x80, RZ ;  /* 0xffffff801e1f7810 */ /* 0x000fe20007ffe0ff */
[----:B0-----:R-:W-:Y:S01]  /*2e60*/  HADD2.F32 R41, -RZ, R41.H0_H0 ;  /* 0x20000029ff297230 */ /* 0x001fe20000004100 */
[----:B------:R-:W-:-:S02]  /*2e70*/  SHF.R.U32.HI R30, RZ, 0x8, R14 ;  /* 0x00000008ff1e7819 */ /* 0x000fc4000001160e */
[----:B------:R-:W-:Y:S01]  /*2e80*/  IADD3 R0, PT, PT, R0, -0x80, RZ ;  /* 0xffffff8000007810 */ /* 0x000fe20007ffe0ff */
[----:B--2---:R-:W-:Y:S01]  /*2e90*/  HADD2.F32 R40, -RZ, R40.H0_H0 ;  /* 0x20000028ff287230 */ /* 0x004fe20000004100 */
[----:B------:R-:W-:Y:S01]  /*2ea0*/  LOP3.LUT R30, R30, 0xff, RZ, 0xc0, !PT ;  /* 0x000000ff1e1e7812 */ /* 0x000fe200078ec0ff */
[----:B------:R-:W-:Y:S01]  /*2eb0*/  I2F.F16 R27, R27 ;  /* 0x0000001b001b7306 */ /* 0x000fe20000200c00 */
[--C-:B---3--:R-:W-:Y:S02]  /*2ec0*/  SHF.R.U32.HI R21, RZ, 0x8, R12.reuse ;  /* 0x00000008ff157819 */ /* 0x108fe4000001160c */
[----:B------:R-:W-:Y:S02]  /*2ed0*/  SHF.R.U32.HI R12, RZ, 0x10, R12 ;  /* 0x00000010ff0c7819 */ /* 0x000fe4000001160c */
[----:B------:R-:W-:Y:S02]  /*2ee0*/  LEA.HI R44, R13, 0xffffff80, RZ, 0x8 ;  /* 0xffffff800d2c7811 */ /* 0x000fe400078f40ff */
[----:B------:R-:W-:Y:S01]  /*2ef0*/  LOP3.LUT R12, R12, 0xff, RZ, 0xc0, !PT ;  /* 0x000000ff0c0c7812 */ /* 0x000fe200078ec0ff */
[----:B------:R-:W-:Y:S01]  /*2f00*/  I2F.F16 R0, R0 ;  /* 0x0000000000007306 */ /* 0x000fe20000200c00 */
[----:B------:R-:W-:-:S02]  /*2f10*/  LOP3.LUT R21, R21, 0xff, RZ, 0xc0, !PT ;  /* 0x000000ff15157812 */ /* 0x000fc400078ec0ff */
[----:B------:R-:W-:Y:S02]  /*2f20*/  IADD3 R12, PT, PT, R12, -0x80, RZ ;  /* 0xffffff800c0c7810 */ /* 0x000fe40007ffe0ff */
[----:B------:R-:W-:Y:S02]  /*2f30*/  SHF.R.U32.HI R13, RZ, 0x10, R13 ;  /* 0x00000010ff0d7819 */ /* 0x000fe4000001160d */
[----:B------:R-:W-:Y:S01]  /*2f40*/  IADD3 R30, PT, PT, R30, -0x80, RZ ;  /* 0xffffff801e1e7810 */ /* 0x000fe20007ffe0ff */
[----:B------:R0:W2:Y:S01]  /*2f50*/  I2F.F16 R24, R12 ;  /* 0x0000000c00187306 */ /* 0x0000a20000200c00 */
[----:B------:R-:W-:Y:S02]  /*2f60*/  IADD3 R21, PT, PT, R21, -0x80, RZ ;  /* 0xffffff8015157810 */ /* 0x000fe40007ffe0ff */
[----:B------:R-:W-:Y:S02]  /*2f70*/  LOP3.LUT R13, R13, 0xff, RZ, 0xc0, !PT ;  /* 0x000000ff0d0d7812 */ /* 0x000fe400078ec0ff */
[----:B------:R-:W-:-:S02]  /*2f80*/  LEA.HI R43, R14, 0xffffff80, RZ, 0x8 ;  /* 0xffffff800e2b7811 */ /* 0x000fc400078f40ff */
[----:B------:R-:W-:Y:S01]  /*2f90*/  LEA.HI R42, R15, 0xffffff80, RZ, 0x8 ;  /* 0xffffff800f2a7811 */ /* 0x000fe200078f40ff */
[----:B------:R-:W3:Y:S01]  /*2fa0*/  I2F.F16 R36, R21 ;  /* 0x0000001500247306 */ /* 0x000ee20000200c00 */
[--C-:B0-----:R-:W-:Y:S02]  /*2fb0*/  SHF.R.U32.HI R12, RZ, 0x8, R15.reuse ;  /* 0x00000008ff0c7819 */ /* 0x101fe4000001160f */
[----:B------:R-:W-:Y:S02]  /*2fc0*/  SHF.R.U32.HI R14, RZ, 0x10, R14 ;  /* 0x00000010ff0e7819 */ /* 0x000fe4000001160e */
[----:B------:R-:W-:Y:S02]  /*2fd0*/  LOP3.LUT R12, R12, 0xff, RZ, 0xc0, !PT ;  /* 0x000000ff0c0c7812 */ /* 0x000fe400078ec0ff */
[----:B------:R-:W-:Y:S01]  /*2fe0*/  SHF.R.U32.HI R15, RZ, 0x10, R15 ;  /* 0x00000010ff0f7819 */ /* 0x000fe2000001160f */
[----:B------:R-:W0:Y:S01]  /*2ff0*/  I2F.F16 R31, R31 ;  /* 0x0000001f001f7306 */ /* 0x000e220000200c00 */
[----:B------:R-:W-:Y:S01]  /*3000*/  IADD3 R47, PT, PT, R12, -0x80, RZ ;  /* 0xffffff800c2f7810 */ /* 0x000fe20007ffe0ff */
[----:B-1----:R-:W-:Y:S01]  /*3010*/  HADD2.F32 R54, -RZ, R22.H1_H1 ;  /* 0x30000016ff367230 */ /* 0x002fe20000004100 */
[----:B------:R-:W-:Y:S01]  /*3020*/  IADD3 R13, PT, PT, R13, -0x80, RZ ;  /* 0xffffff800d0d7810 */ /* 0x000fe20007ffe0ff */
[----:B--2---:R-:W-:Y:S01]  /*3030*/  HADD2.F32 R24, -RZ, R24.H0_H0 ;  /* 0x20000018ff187230 */ /* 0x004fe20000004100 */
[----:B------:R-:W-:Y:S01]  /*3040*/  LOP3.LUT R14, R14, 0xff, RZ, 0xc0, !PT ;  /* 0x000000ff0e0e7812 */ /* 0x000fe200078ec0ff */
[----:B------:R-:W-:Y:S01]  /*3050*/  HADD2.F32 R51, -RZ, R23.H0_H0 ;  /* 0x20000017ff337230 */ /* 0x000fe20000004100 */
[----:B------:R-:W-:Y:S01]  /*3060*/  SHF.R.U32.HI R12, RZ, 0x8, R16 ;  /* 0x00000008ff0c7819 */ /* 0x000fe20000011610 */
[----:B------:R-:W1:Y:S01]  /*3070*/  I2F.F16 R30, R30 ;  /* 0x0000001e001e7306 */ /* 0x000e620000200c00 */
[----:B------:R-:W-:Y:S01]  /*3080*/  LOP3.LUT R15, R15, 0xff, RZ, 0xc0, !PT ;  /* 0x000000ff0f0f7812 */ /* 0x000fe200078ec0ff */
[----:B---3--:R-:W-:Y:S01]  /*3090*/  HADD2.F32 R36, -RZ, R36.H0_H0 ;  /* 0x20000024ff247230 */ /* 0x008fe20000004100 */
[----:B------:R-:W-:-:S02]  /*30a0*/  IADD3 R14, PT, PT, R14, -0x80, RZ ;  /* 0xffffff800e0e7810 */ /* 0x000fc40007ffe0ff */
[----:B------:R-:W-:Y:S02]  /*30b0*/  LOP3.LUT R12, R12, 0xff, RZ, 0xc0, !PT ;  /* 0x000000ff0c0c7812 */ /* 0x000fe400078ec0ff */
[----:B------:R-:W-:Y:S01]  /*30c0*/  IADD3 R46, PT, PT, R15, -0x80, RZ ;  /* 0xffffff800f2e7810 */ /* 0x000fe20007ffe0ff */
[----:B------:R-:W2:Y:S01]  /*30d0*/  I2F.F16 R47, R47 ;  /* 0x0000002f002f7306 */ /* 0x000ea20000200c00 */
[----:B------:R-:W-:Y:S01]  /*30e0*/  HADD2.F32 R15, -RZ, R22.H0_H0 ;  /* 0x20000016ff0f7230 */ /* 0x000fe20000004100 */
[----:B------:R-:W-:Y:S01]  /*30f0*/  IADD3 R48, PT, PT, R12, -0x80, RZ ;  /* 0xffffff800c307810 */ /* 0x000fe20007ffe0ff */
[----:B------:R-:W-:Y:S01]  /*3100*/  HADD2.F32 R12, -RZ, R26.H0_H0 ;  /* 0x2000001aff0c7230 */ /* 0x000fe20000004100 */
[----:B------:R-:W-:Y:S01]  /*3110*/  LEA.HI R50, R16, 0xffffff80, RZ, 0x8 ;  /* 0xffffff8010327811 */ /* 0x000fe200078f40ff */
[----:B0-----:R-:W-:Y:S01]  /*3120*/  HADD2.F32 R31, -RZ, R31.H0_H0 ;  /* 0x2000001fff1f7230 */ /* 0x001fe20000004100 */
[----:B------:R-:W-:Y:S01]  /*3130*/  SHF.R.U32.HI R52, RZ, 0x8, R19 ;  /* 0x00000008ff347819 */ /* 0x000fe20000011613 */
[----:B-1----:R-:W-:Y:S01]  /*3140*/  HADD2.F32 R30, -RZ, R30.H0_H0 ;  /* 0x2000001eff1e7230 */ /* 0x002fe20000004100 */
[----:B------:R0:W1:Y:S01]  /*3150*/  I2F.F16 R55, R13 ;  /* 0x0000000d00377306 */ /* 0x0000620000200c00 */
[----:B------:R-:W-:Y:S01]  /*3160*/  FFMA.FTZ R57, R12, R15, RZ ;  /* 0x0000000f0c397223 */ /* 0x000fe200000100ff */
[----:B------:R-:W-:-:S02]  /*3170*/  SHF.R.U32.HI R16, RZ, 0x10, R16 ;  /* 0x00000010ff107819 */ /* 0x000fc40000011610 */
[----:B------:R-:W-:Y:S01]  /*3180*/  LEA.HI R49, R17, 0xffffff80, RZ, 0x8 ;  /* 0xffffff8011317811 */ /* 0x000fe200078f40ff */
[----:B------:R-:W-:Y:S01]  /*3190*/  FFMA.FTZ R57, R36, R54, R57 ;  /* 0x0000003624397223 */ /* 0x000fe20000010039 */
[----:B------:R-:W-:Y:S02]  /*31a0*/  LEA.HI R38, R18, 0xffffff80, RZ, 0x8 ;  /* 0xffffff8012267811 */ /* 0x000fe400078f40ff */
[----:B------:R3:W4:Y:S01]  /*31b0*/  I2F.F16 R21, R14 ;  /* 0x0000000e00157306 */ /* 0x0007220000200c00 */
[----:B0-----:R-:W-:Y:S01]  /*31c0*/  SHF.R.U32.HI R13, RZ, 0x8, R17 ;  /* 0x00000008ff0d7819 */ /* 0x001fe20000011611 */
[----:B------:R-:W-:Y:S01]  /*31d0*/  FFMA.FTZ R56, R24, R51, R57 ;  /* 0x0000003318387223 */ /* 0x000fe20000010039 */
[----:B------:R-:W-:Y:S02]  /*31e0*/  LOP3.LUT R52, R52, 0xff, RZ, 0xc0, !PT ;  /* 0x000000ff34347812 */ /* 0x000fe400078ec0ff */
[----:B------:R-:W-:Y:S01]  /*31f0*/  LOP3.LUT R22, R13, 0xff, RZ, 0xc0, !PT ;  /* 0x000000ff0d167812 */ /* 0x000fe200078ec0ff */
[----:B------:R-:W-:Y:S01]  /*3200*/  HADD2.F32 R13, -RZ, R0.H0_H0 ;  /* 0x20000000ff0d7230 */ /* 0x000fe20000004100 */
[----:B------:R-:W-:Y:S01]  /*3210*/  SHF.R.U32.HI R17, RZ, 0x10, R17 ;  /* 0x00000010ff117819 */ /* 0x000fe20000011611 */
[----:B------:R-:W-:Y:S01]  /*3220*/  HADD2.F32 R0, -RZ, R25.H0_H0 ;  /* 0x20000019ff007230 */ /* 0x000fe20000004100 */
[----:B------:R-:W0:Y:S01]  /*3230*/  I2F.F16 R46, R46 ;  /* 0x0000002e002e7306 */ /* 0x000e220000200c00 */
[----:B---3--:R-:W-:-:S02]  /*3240*/  HADD2.F32 R14, -RZ, R27.H0_H0 ;  /* 0x2000001bff0e7230 */ /* 0x008fc40000004100 */
[C---:B------:R-:W-:Y:S01]  /*3250*/  FFMA.FTZ R26, R15.reuse, R13, RZ ;  /* 0x0000000d0f1a7223 */ /* 0x040fe200000100ff */
[----:B--2---:R-:W-:Y:S02]  /*3260*/  HADD2.F32 R25, -RZ, R47.H0_H0 ;  /* 0x2000002fff197230 */ /* 0x004fe40000004100 */
[----:B------:R-:W-:Y:S01]  /*3270*/  FFMA.FTZ R47, R15, R0, RZ ;  /* 0x000000000f2f7223 */ /* 0x000fe200000100ff */
[----:B------:R-:W-:Y:S01]  /*3280*/  LEA.HI R37, R19, 0xffffff80, RZ, 0x8 ;  /* 0xffffff8013257811 */ /* 0x000fe200078f40ff */
[----:B------:R-:W-:Y:S01]  /*3290*/  FFMA.FTZ R27, R15, R14, RZ ;  /* 0x0000000e0f1b7223 */ /* 0x000fe200000100ff */
[----:B------:R-:W-:Y:S01]  /*32a0*/  SHF.R.U32.HI R15, RZ, 0x8, R18 ;  /* 0x00000008ff0f7819 */ /* 0x000fe20000011612 */
[C---:B------:R-:W-:Y:S01]  /*32b0*/  FFMA.FTZ R60, R54.reuse, R30, R47 ;  /* 0x0000001e363c7223 */ /* 0x040fe2000001002f */
[----:B------:R-:W2:Y:S01]  /*32c0*/  I2F.F16 R45, R45 ;  /* 0x0000002d002d7306 */ /* 0x000ea20000200c00 */
[C---:B------:R-:W-:Y:S01]  /*32d0*/  FFMA.FTZ R58, R54.reuse, R31, R27 ;  /* 0x0000001f363a7223 */ /* 0x040fe2000001001b */
[----:B------:R-:W-:Y:S01]  /*32e0*/  FFMA.FTZ R54, R54, R25, R26 ;  /* 0x0000001936367223 */ /* 0x000fe2000001001a */
[----:B------:R-:W-:Y:S01]  /*32f0*/  LOP3.LUT R15, R15, 0xff, RZ, 0xc0, !PT ;  /* 0x000000ff0f0f7812 */ /* 0x000fe200078ec0ff */
[----:B------:R-:W3:Y:S01]  /*3300*/  LDS.64 R26, [UR5+0x18] ;  /* 0x00001805ff1a7984 */ /* 0x000ee20008000a00 */
[----:B------:R-:W-:Y:S01]  /*3310*/  IADD3 R47, PT, PT, R22, -0x80, RZ ;  /* 0xffffff80162f7810 */ /* 0x000fe20007ffe0ff */
[----:B-1----:R-:W-:Y:S01]  /*3320*/  HADD2.F32 R22, -RZ, R55.H0_H0 ;  /* 0x20000037ff167230 */ /* 0x002fe20000004100 */
[----:B------:R-:W-:Y:S01]  /*3330*/  IADD3 R59, PT, PT, R15, -0x80, RZ ;  /* 0xffffff800f3b7810 */ /* 0x000fe20007ffe0ff */
[----:B------:R-:W1:Y:S01]  /*3340*/  I2F.F16 R44, R44 ;  /* 0x0000002c002c7306 */ /* 0x000e620000200c00 */
[----:B----4-:R-:W-:Y:S01]  /*3350*/  HADD2.F32 R21, -RZ, R21.H0_H0 ;  /* 0x20000015ff157230 */ /* 0x010fe20000004100 */
[----:B------:R-:W-:Y:S01]  /*3360*/  IADD3 R61, PT, PT, R52, -0x80, RZ ;  /* 0xffffff80343d7810 */ /* 0x000fe20007ffe0ff */
[----:B0-----:R-:W-:-:S02]  /*3370*/  HADD2.F32 R15, -RZ, R46.H0_H0 ;  /* 0x2000002eff0f7230 */ /* 0x001fc40000004100 */
[C---:B------:R-:W-:Y:S01]  /*3380*/  FFMA.FTZ R55, R51.reuse, R22, R58 ;  /* 0x0000001633377223 */ /* 0x040fe2000001003a */
[----:B------:R-:W-:Y:S02]  /*3390*/  HADD2.F32 R58, -RZ, R23.H1_H1 ;  /* 0x30000017ff3a7230 */ /* 0x000fe40000004100 */
[----:B------:R-:W-:Y:S01]  /*33a0*/  FFMA.FTZ R60, R51, R21, R60 ;  /* 0x00000015333c7223 */ /* 0x000fe2000001003c */
[----:B------:R-:W-:Y:S01]  /*33b0*/  LOP3.LUT R17, R17, 0xff, RZ, 0xc0, !PT ;  /* 0x000000ff11117812 */ /* 0x000fe200078ec0ff */
[----:B------:R-:W0:Y:S01]  /*33c0*/  I2F.F16 R43, R43 ;  /* 0x0000002b002b7306 */ /* 0x000e220000200c00 */
[----:B------:R-:W-:Y:S01]  /*33d0*/  FFMA.FTZ R51, R51, R15, R54 ;  /* 0x0000000f33337223 */ /* 0x000fe20000010036 */
[----:B------:R-:W-:Y:S01]  /*33e0*/  SHF.R.U32.HI R54, RZ, 0x10, R18 ;  /* 0x00000010ff367819 */ /* 0x000fe20000011612 */
[----:B--2---:R-:W-:Y:S01]  /*33f0*/  HADD2.F32 R45, -RZ, R45.H0_H0 ;  /* 0x2000002dff2d7230 */ /* 0x004fe20000004100 */
[----:B------:R-:W-:Y:S02]  /*3400*/  LOP3.LUT R18, R16, 0xff, RZ, 0xc0, !PT ;  /* 0x000000ff10127812 */ /* 0x000fe400078ec0ff */
[----:B------:R-:W-:Y:S01]  /*3410*/  LOP3.LUT R54, R54, 0xff, RZ, 0xc0, !PT ;  /* 0x000000ff36367812 */ /* 0x000fe200078ec0ff */
[----:B-1----:R-:W-:Y:S01]  /*3420*/  HADD2.F32 R44, -RZ, R44.H0_H0 ;  /* 0x2000002cff2c7230 */ /* 0x002fe20000004100 */
[----:B------:R-:W1:Y:S01]  /*3430*/  I2F.F16 R42, R42 ;  /* 0x0000002a002a7306 */ /* 0x000e620000200c00 */
[----:B------:R-:W-:-:S02]  /*3440*/  SHF.R.U32.HI R19, RZ, 0x10, R19 ;  /* 0x00000010ff137819 */ /* 0x000fc40000011613 */
[----:B------:R-:W-:Y:S01]  /*3450*/  IADD3 R52, PT, PT, R18, -0x80, RZ ;  /* 0xffffff8012347810 */ /* 0x000fe20007ffe0ff */
[----:B------:R-:W-:Y:S01]  /*3460*/  FFMA.FTZ R18, R45, R58, R56 ;  /* 0x0000003a2d127223 */ /* 0x000fe20000010038 */
[----:B------:R-:W-:Y:S01]  /*3470*/  IADD3 R54, PT, PT, R54, -0x80, RZ ;  /* 0xffffff8036367810 */ /* 0x000fe20007ffe0ff */
[----:B0-----:R-:W-:Y:S02]  /*3480*/  HADD2.F32 R43, -RZ, R43.H0_H0 ;  /* 0x2000002bff2b7230 */ /* 0x001fe40000004100 */
[----:B------:R-:W0:Y:S01]  /*3490*/  I2F.F16 R53, R53 ;  /* 0x0000003500357306 */ /* 0x000e220000200c00 */
[----:B------:R-:W-:Y:S01]  /*34a0*/  IADD3 R57, PT, PT, R17, -0x80, RZ ;  /* 0xffffff8011397810 */ /* 0x000fe20007ffe0ff */
[C---:B------:R-:W-:Y:S01]  /*34b0*/  FFMA.FTZ R17, R58.reuse, R44, R55 ;  /* 0x0000002c3a117223 */ /* 0x040fe20000010037 */
[----:B------:R-:W-:Y:S01]  /*34c0*/  LOP3.LUT R19, R19, 0xff, RZ, 0xc0, !PT ;  /* 0x000000ff13137812 */ /* 0x000fe200078ec0ff */
[----:B------:R-:W-:Y:S01]  /*34d0*/  FFMA.FTZ R60, R58, R43, R60 ;  /* 0x0000002b3a3c7223 */ /* 0x000fe2000001003c */
[----:B------:R-:W-:Y:S01]  /*34e0*/  ISETP.NE.AND P0, PT, R32, 0x1, PT ;  /* 0x000000012000780c */ /* 0x000fe20003f05270 */
[----:B-1----:R-:W-:-:S02]  /*34f0*/  HADD2.F32 R42, -RZ, R42.H0_H0 ;  /* 0x2000002aff2a7230 */ /* 0x002fc40000004100 */
[----:B------:R-:W1:Y:S03]  /*3500*/  I2F.F16 R39, R39 ;  /* 0x0000002700277306 */ /* 0x000e660000200c00 */
[----:B------:R-:W-:Y:S01]  /*3510*/  FFMA.FTZ R56, R58, R42, R51 ;  /* 0x0000002a3a387223 */ /* 0x000fe20000010033 */
[--C-:B---3--:R-:W-:Y:S02]  /*3520*/  HADD2.F32 R58, -RZ, R26.reuse.H0_H0 ;  /* 0x2000001aff3a7230 */ /* 0x108fe40000004100 */
[----:B0-----:R-:W-:Y:S02]  /*3530*/  HADD2.F32 R23, -RZ, R53.H0_H0 ;  /* 0x20000035ff177230 */ /* 0x001fe40000004100 */
[----:B------:R-:W0:Y:S01]  /*3540*/  I2F.F16 R48, R48 ;  /* 0x0000003000307306 */ /* 0x000e220000200c00 */
[----:B------:R-:W-:Y:S02]  /*3550*/  HADD2.F32 R53, -RZ, R26.H1_H1 ;  /* 0x3000001aff357230 */ /* 0x000fe40000004100 */
[----:B-1----:R-:W-:-:S05]  /*3560*/  HADD2.F32 R39, -RZ, R39.H0_H0 ;  /* 0x20000027ff277230 */ /* 0x002fca0000004100 */
[----:B------:R-:W1:Y:S01]  /*3570*/  I2F.F16 R47, R47 ;  /* 0x0000002f002f7306 */ /* 0x000e620000200c00 */
[----:B------:R-:W-:Y:S01]  /*3580*/  FFMA.FTZ R55, R58, R39, R60 ;  /* 0x000000273a377223 */ /* 0x000fe2000001003c */
[----:B0-----:R-:W-:-:S06]  /*3590*/  HADD2.F32 R48, -RZ, R48.H0_H0 ;  /* 0x20000030ff307230 */ /* 0x001fcc0000004100 */
[----:B------:R0:W2:Y:S01]  /*35a0*/  I2F.F16 R46, R59 ;  /* 0x0000003b002e7306 */ /* 0x0000a20000200c00 */
[----:B-1----:R-:W-:-:S07]  /*35b0*/  HADD2.F32 R47, -RZ, R47.H0_H0 ;  /* 0x2000002fff2f7230 */ /* 0x002fce0000004100 */
[----:B------:R-:W1:Y:S01]  /*35c0*/  I2F.F16 R16, R61 ;  /* 0x0000003d00107306 */ /* 0x000e620000200c00 */
[----:B0-----:R-:W-:Y:S01]  /*35d0*/  IADD3 R59, PT, PT, R19, -0x80, RZ ;  /* 0xffffff80133b7810 */ /* 0x001fe20007ffe0ff */
[----:B------:R-:W-:Y:S01]  /*35e0*/  FFMA.FTZ R19, R41, R58, R18 ;  /* 0x0000003a29137223 */ /* 0x000fe20000010012 */
[----:B------:R-:W-:Y:S01]  /*35f0*/  FFMA.FTZ R18, R58, R40, R17 ;  /* 0x000000283a127223 */ /* 0x000fe20000010011 */
[----:B------:R-:W-:Y:S02]  /*3600*/  HADD2.F32 R17, -RZ, R27.H0_H0 ;  /* 0x2000001bff117230 */ /* 0x000fe40000004100 */
[----:B------:R-:W-:Y:S01]  /*3610*/  FFMA.FTZ R19, R48, R53, R19 ;  /* 0x0000003530137223 */ /* 0x000fe20000010013 */
[----:B--2---:R-:W-:Y:S01]  /*3620*/  HADD2.F32 R46, -RZ, R46.H0_H0 ;  /* 0x2000002eff2e7230 */ /* 0x004fe20000004100 */
[----:B------:R-:W0:Y:S01]  /*3630*/  I2F.F16 R52, R52 ;  /* 0x0000003400347306 */ /* 0x000e220000200c00 */
[----:B------:R-:W-:-:S03]  /*3640*/  FFMA.FTZ R18, R53, R47, R18 ;  /* 0x0000002f35127223 */ /* 0x000fc60000010012 */
[----:B------:R-:W-:Y:S01]  /*3650*/  FFMA.FTZ R55, R53, R46, R55 ;  /* 0x0000002e35377223 */ /* 0x000fe20000010037 */
[----:B-1----:R-:W-:-:S03]  /*3660*/  HADD2.F32 R26, -RZ, R16.H0_H0 ;  /* 0x20000010ff1a7230 */ /* 0x002fc60000004100 */
[----:B------:R-:W1:Y:S01]  /*3670*/  I2F.F16 R50, R50 ;  /* 0x0000003200327306 */ /* 0x000e620000200c00 */
[----:B------:R-:W-:Y:S02]  /*3680*/  HADD2.F32 R16, -RZ, R27.H1_H1 ;  /* 0x3000001bff107230 */ /* 0x000fe40000004100 */
[----:B0-----:R-:W-:-:S05]  /*3690*/  HADD2.F32 R52, -RZ, R52.H0_H0 ;  /* 0x20000034ff347230 */ /* 0x001fca0000004100 */
[----:B------:R0:W2:Y:S01]  /*36a0*/  I2F.F16 R51, R57 ;  /* 0x0000003900337306 */ /* 0x0000a20000200c00 */
[----:B-1----:R-:W-:-:S07]  /*36b0*/  HADD2.F32 R27, -RZ, R50.H0_H0 ;  /* 0x20000032ff1b7230 */ /* 0x002fce0000004100 */
[----:B------:R-:W1:Y:S01]  /*36c0*/  I2F.F16 R54, R54 ;  /* 0x0000003600367306 */ /* 0x000e620000200c00 */
[----:B0-----:R-:W-:-:S04]  /*36d0*/  FFMA.FTZ R57, R58, R23, R56 ;  /* 0x000000173a397223 */ /* 0x001fc80000010038 */
[----:B------:R-:W-:Y:S01]  /*36e0*/  FFMA.FTZ R57, R53, R26, R57 ;  /* 0x0000001a35397223 */ /* 0x000fe20000010039 */
[----:B--2---:R-:W-:Y:S02]  /*36f0*/  HADD2.F32 R51, -RZ, R51.H0_H0 ;  /* 0x20000033ff337230 */ /* 0x004fe40000004100 */
[----:B------:R-:W0:Y:S01]  /*3700*/  I2F.F16 R49, R49 ;  /* 0x0000003100317306 */ /* 0x000e220000200c00 */
[----:B-1----:R-:W-:-:S07]  /*3710*/  HADD2.F32 R50, -RZ, R54.H0_H0 ;  /* 0x20000036ff327230 */ /* 0x002fce0000004100 */
[----:B------:R-:W1:Y:S01]  /*3720*/  I2F.F16 R38, R38 ;  /* 0x0000002600267306 */ /* 0x000e620000200c00 */
[----:B------:R-:W-:Y:S01]  /*3730*/  FFMA.FTZ R54, R52, R17, R19 ;  /* 0x0000001134367223 */ /* 0x000fe20000010013 */
[----:B------:R-:W-:Y:S01]  /*3740*/  FFMA.FTZ R19, R17, R51, R18 ;  /* 0x0000003311137223 */ /* 0x000fe20000010012 */
[----:B0-----:R-:W-:-:S05]  /*3750*/  HADD2.F32 R49, -RZ, R49.H0_H0 ;  /* 0x20000031ff317230 */ /* 0x001fca0000004100 */
[----:B------:R-:W0:Y:S01]  /*3760*/  I2F.F16 R56, R59 ;  /* 0x0000003b00387306 */ /* 0x000e220000200c00 */
[----:B------:R-:W-:Y:S01]  /*3770*/  FFMA.FTZ R18, R16, R49, R19 ;  /* 0x0000003110127223 */ /* 0x000fe20000010013 */
[----:B-1----:R-:W-:-:S06]  /*3780*/  HADD2.F32 R53, -RZ, R38.H0_H0 ;  /* 0x20000026ff357230 */ /* 0x002fcc0000004100 */
[----:B------:R-:W1:Y:S01]  /*3790*/  I2F.F16 R37, R37 ;  /* 0x0000002500257306 */ /* 0x000e620000200c00 */
[----:B0-----:R-:W-:Y:S02]  /*37a0*/  HADD2.F32 R38, -RZ, R56.H0_H0 ;  /* 0x20000038ff267230 */ /* 0x001fe40000004100 */
[C---:B------:R-:W-:Y:S01]  /*37b0*/  FFMA.FTZ R56, R17.reuse, R50, R55 ;  /* 0x0000003211387223 */ /* 0x040fe20000010037 */
[----:B------:R-:W-:Y:S02]  /*37c0*/  HADD2.F32 R55, -RZ, R5.H0_H0 ;  /* 0x20000005ff377230 */ /* 0x000fe40000004100 */
[----:B------:R-:W-:Y:S01]  /*37d0*/  FFMA.FTZ R58, R17, R38, R57 ;  /* 0x00000026113a7223 */ /* 0x000fe20000010039 */
[----:B------:R-:W-:Y:S01]  /*37e0*/  FFMA.FTZ R19, R16, R53, R56 ;  /* 0x0000003510137223 */ /* 0x000fe20000010038 */
[----:B------:R-:W-:Y:S02]  /*37f0*/  HADD2.F32 R56, -RZ, R2.H0_H0 ;  /* 0x20000002ff387230 */ /* 0x000fe40000004100 */
[----:B------:R-:W-:Y:S01]  /*3800*/  FFMA.FTZ R17, R27, R16, R54 ;  /* 0x000000101b117223 */ /* 0x000fe20000010036 */
[----:B-1----:R-:W-:-:S02]  /*3810*/  HADD2.F32 R37, -RZ, R37.H0_H0 ;  /* 0x20000025ff257230 */ /* 0x002fc40000004100 */
[----:B------:R-:W-:Y:S02]  /*3820*/  HADD2.F32 R57, -RZ, R3.H0_H0 ;  /* 0x20000003ff397230 */ /* 0x000fe40000004100 */
[----:B------:R-:W-:Y:S01]  /*3830*/  FMUL.FTZ R17, R56, R17 ;  /* 0x0000001138117220 */ /* 0x000fe20000410000 */
[----:B------:R-:W-:Y:S02]  /*3840*/  HADD2.F32 R54, -RZ, R4.H0_H0 ;  /* 0x20000004ff367230 */ /* 0x000fe40000004100 */
[----:B------:R-:W-:Y:S01]  /*3850*/  FFMA.FTZ R58, R16, R37, R58 ;  /* 0x00000025103a7223 */ /* 0x000fe2000001003a */
[----:B------:R-:W-:Y:S01]  /*3860*/  FMUL.FTZ R18, R57, R18 ;  /* 0x0000001239127220 */ /* 0x000fe20000410000 */
[----:B------:R-:W-:Y:S01]  /*3870*/  F2FP.F16.F32.PACK_AB R17, RZ, R17 ;  /* 0x00000011ff11723e */ /* 0x000fe200000000ff */
[----:B------:R-:W-:Y:S01]  /*3880*/  FMUL.FTZ R19, R54, R19 ;  /* 0x0000001336137220 */ /* 0x000fe20000410000 */
        /* <DEDUP_REMOVED lines=10> */
[----:B------:R-:W-:Y:S01]  /*3930*/  ISETP.NE.AND P0, PT, R32, 0x2, PT ;  /* 0x000000022000780c */ /* 0x000fe20003f05270 */
[--C-:B0-----:R-:W-:Y:S02]  /*3940*/  HADD2.F32 R19, -RZ, R16.reuse.H0_H0 ;  /* 0x20000010ff137230 */ /* 0x101fe40000004100 */
[----:B------:R-:W-:Y:S02]  /*3950*/  HADD2.F32 R16, -RZ, R16.H1_H1 ;  /* 0x30000010ff107230 */ /* 0x000fe40000004100 */
[--C-:B------:R-:W-:Y:S02]  /*3960*/  HADD2.F32 R60, -RZ, R17.reuse.H1_H1 ;  /* 0x30000011ff3c7230 */ /* 0x100fe40000004100 */
[-C--:B------:R-:W-:Y:S01]  /*3970*/  FFMA.FTZ R61, R12, R19.reuse, RZ ;  /* 0x000000130c3d7223 */ /* 0x080fe200000100ff */
[-C--:B------:R-:W-:Y:S01]  /*3980*/  FFMA.FTZ R58, R14, R19.reuse, RZ ;  /* 0x000000130e3a7223 */ /* 0x080fe200000100ff */
[-C--:B------:R-:W-:Y:S01]  /*3990*/  FFMA.FTZ R59, R0, R19.reuse, RZ ;  /* 0x00000013003b7223 */ /* 0x080fe200000100ff */
[----:B------:R-:W-:Y:S01]  /*39a0*/  FFMA.FTZ R18, R13, R19, RZ ;  /* 0x000000130d127223 */ /* 0x000fe200000100ff */
[-C--:B------:R-:W-:Y:S01]  /*39b0*/  FFMA.FTZ R19, R36, R16.reuse, R61 ;  /* 0x0000001024137223 */ /* 0x080fe2000001003d */
[-C--:B------:R-:W-:Y:S01]  /*39c0*/  FFMA.FTZ R61, R31, R16.reuse, R58 ;  /* 0x000000101f3d7223 */ /* 0x080fe2000001003a */
[----:B------:R-:W-:Y:S01]  /*39d0*/  FFMA.FTZ R58, R30, R16, R59 ;  /* 0x000000101e3a7223 */ /* 0x000fe2000001003b */
[----:B------:R-:W-:-:S02]  /*39e0*/  HADD2.F32 R59, -RZ, R17.H0_H0 ;  /* 0x20000011ff3b7230 */ /* 0x000fc40000004100 */
[----:B------:R-:W-:-:S03]  /*39f0*/  FFMA.FTZ R18, R25, R16, R18 ;  /* 0x0000001019127223 */ /* 0x000fc60000010012 */
[-C--:B------:R-:W-:Y:S01]  /*3a00*/  FFMA.FTZ R16, R24, R59.reuse, R19 ;  /* 0x0000003b18107223 */ /* 0x080fe20000010013 */
[-C--:B------:R-:W-:Y:S01]  /*3a10*/  FFMA.FTZ R61, R22, R59.reuse, R61 ;  /* 0x0000003b163d7223 */ /* 0x080fe2000001003d */
[-C--:B------:R-:W-:Y:S01]  /*3a20*/  FFMA.FTZ R58, R21, R59.reuse, R58 ;  /* 0x0000003b153a7223 */ /* 0x080fe2000001003a */
[----:B------:R-:W-:Y:S01]  /*3a30*/  FFMA.FTZ R59, R15, R59, R18 ;  /* 0x0000003b0f3b7223 */ /* 0x000fe20000010012 */
[-C--:B------:R-:W-:Y:S01]  /*3a40*/  FFMA.FTZ R16, R45, R60.reuse, R16 ;  /* 0x0000003c2d107223 */ /* 0x080fe20000010010 */
[----:B------:R-:W0:Y:S01]  /*3a50*/  LDS.64 R18, [UR5+0x58] ;  /* 0x00005805ff127984 */ /* 0x000e220008000a00 */
[-C--:B------:R-:W-:Y:S01]  /*3a60*/  FFMA.FTZ R17, R44, R60.reuse, R61 ;  /* 0x0000003c2c117223 */ /* 0x080fe2000001003d */
[-C--:B------:R-:W-:Y:S01]  /*3a70*/  FFMA.FTZ R58, R43, R60.reuse, R58 ;  /* 0x0000003c2b3a7223 */ /* 0x080fe2000001003a */
[----:B------:R-:W-:Y:S01]  /*3a80*/  FFMA.FTZ R60, R42, R60, R59 ;  /* 0x0000003c2a3c7223 */ /* 0x000fe2000001003b */
[--C-:B0-----:R-:W-:Y:S02]  /*3a90*/  HADD2.F32 R59, -RZ, R18.reuse.H0_H0 ;  /* 0x20000012ff3b7230 */ /* 0x101fe40000004100 */
        /* <DEDUP_REMOVED lines=86> */
.L_x_2215:
        /* <DEDUP_REMOVED lines=311> */
.L_x_2216:
        /* <DEDUP_REMOVED lines=34> */
[----:B------:R-:W-:Y:S02]  /*5590*/  ISETP.NE.AND P0, PT, R32, 0x1, PT ;  /* 0x000000012000780c */ /* 0x000fe40003f05270 */
[----:B------:R-:W-:Y:S01]  /*55a0*/  IADD3 R27, PT, PT, R27, -0x80, RZ ;  /* 0xffffff801b1b7810 */ /* 0x000fe20007ffe0ff */
[----:B------:R1:W2:Y:S01]  /*55b0*/  I2F.F16 R41, R21 ;  /* 0x0000001500297306 */ /* 0x0002a20000200c00 */
[----:B0-----:R-:W-:-:S02]  /*55c0*/  SHF.R.U32.HI R20, RZ, 0x8, R12 ;  /* 0x00000008ff147819 */ /* 0x001fc4000001160c */
[----:B------:R-:W-:Y:S02]  /*55d0*/  SHF.R.U32.HI R12, RZ, 0x10, R12 ;  /* 0x00000010ff0c7819 */ /* 0x000fe4000001160c */
[----:B------:R-:W-:Y:S02]  /*55e0*/  LOP3.LUT R20, R20, 0xff, RZ, 0xc0, !PT ;  /* 0x000000ff14147812 */ /* 0x000fe400078ec0ff */
[----:B------:R-:W-:Y:S01]  /*55f0*/  LOP3.LUT R12, R12, 0xff, RZ, 0xc0, !PT ;  /* 0x000000ff0c0c7812 */ /* 0x000fe200078ec0ff */
[----:B------:R0:W3:Y:S01]  /*5600*/  I2F.F16 R39, R26 ;  /* 0x0000001a00277306 */ /* 0x0000e20000200c00 */
[----:B------:R-:W-:Y:S02]  /*5610*/  IADD3 R51, PT, PT, R20, -0x80, RZ ;  /* 0xffffff8014337810 */ /* 0x000fe40007ffe0ff */
[----:B-1----:R-:W1:Y:S01]  /*5620*/  LDS.64 R20, [UR5+0x30] ;  /* 0x00003005ff147984 */ /* 0x002e620008000a00 */
[----:B------:R-:W-:Y:S01]  /*5630*/  IADD3 R12, PT, PT, R12, -0x80, RZ ;  /* 0xffffff800c0c7810 */ /* 0x000fe20007ffe0ff */
[----:B--2---:R-:W-:-:S03]  /*5640*/  HADD2.F32 R41, -RZ, R41.H0_H0 ;  /* 0x20000029ff297230 */ /* 0x004fc60000004100 */
[----:B------:R2:W4:Y:S01]  /*5650*/  I2F.F16 R37, R12 ;  /* 0x0000000c00257306 */ /* 0x0005220000200c00 */
[--C-:B0-----:R-:W-:Y:S02]  /*5660*/  SHF.R.U32.HI R26, RZ, 0x8, R14.reuse ;  /* 0x00000008ff1a7819 */ /* 0x101fe4000001160e */
[----:B------:R-:W-:Y:S02]  /*5670*/  SHF.R.U32.HI R14, RZ, 0x10, R14 ;  /* 0x00000010ff0e7819 */ /* 0x000fe4000001160e */
[----:B------:R-:W-:Y:S02]  /*5680*/  LOP3.LUT R26, R26, 0xff, RZ, 0xc0, !PT ;  /* 0x000000ff1a1a7812 */ /* 0x000fe400078ec0ff */
[----:B------:R-:W-:Y:S01]  /*5690*/  LOP3.LUT R14, R14, 0xff, RZ, 0xc0, !PT ;  /* 0x000000ff0e0e7812 */ /* 0x000fe200078ec0ff */
[----:B------:R0:W5:Y:S01]  /*56a0*/  I2F.F16 R40, R23 ;  /* 0x0000001700287306 */ /* 0x0001620000200c00 */
[----:B--2---:R-:W-:Y:S01]  /*56b0*/  SHF.R.U32.HI R12, RZ, 0x8, R15 ;  /* 0x00000008ff0c7819 */ /* 0x004fe2000001160f */
[----:B---3--:R-:W-:Y:S01]  /*56c0*/  HADD2.F32 R39, -RZ, R39.H0_H0 ;  /* 0x20000027ff277230 */ /* 0x008fe20000004100 */
[----:B------:R-:W-:-:S02]  /*56d0*/  IADD3 R54, PT, PT, R26, -0x80, RZ ;  /* 0xffffff801a367810 */ /* 0x000fc40007ffe0ff */
[----:B------:R-:W-:Y:S02]  /*56e0*/  LOP3.LUT R12, R12, 0xff, RZ, 0xc0, !PT ;  /* 0x000000ff0c0c7812 */ /* 0x000fe400078ec0ff */
[----:B------:R-:W-:Y:S01]  /*56f0*/  SHF.R.U32.HI R15, RZ, 0x10, R15 ;  /* 0x00000010ff0f7819 */ /* 0x000fe2000001160f */
[----:B------:R-:W2:Y:S01]  /*5700*/  I2F.F16 R45, R45 ;  /* 0x0000002d002d7306 */ /* 0x000ea20000200c00 */
[--C-:B0-----:R-:W-:Y:S01]  /*5710*/  SHF.R.U32.HI R23, RZ, 0x8, R13.reuse ;  /* 0x00000008ff177819 */ /* 0x101fe2000001160d */
[----:B----4-:R-:W-:Y:S01]  /*5720*/  HADD2.F32 R37, -RZ, R37.H0_H0 ;  /* 0x20000025ff257230 */ /* 0x010fe20000004100 */
[----:B------:R-:W-:Y:S02]  /*5730*/  IADD3 R55, PT, PT, R12, -0x80, RZ ;  /* 0xffffff800c377810 */ /* 0x000fe40007ffe0ff */
[----:B------:R-:W-:Y:S02]  /*5740*/  LOP3.LUT R23, R23, 0xff, RZ, 0xc0, !PT ;  /* 0x000000ff17177812 */ /* 0x000fe400078ec0ff */
[----:B------:R-:W-:Y:S01]  /*5750*/  SHF.R.U32.HI R13, RZ, 0x10, R13 ;  /* 0x00000010ff0d7819 */ /* 0x000fe2000001160d */
[----:B------:R-:W-:Y:S01]  /*5760*/  I2F.F16 R22, R22 ;  /* 0x0000001600167306 */ /* 0x000fe20000200c00 */
[----:B------:R-:W-:Y:S01]  /*5770*/  IADD3 R23, PT, PT, R23, -0x80, RZ ;  /* 0xffffff8017177810 */ /* 0x000fe20007ffe0ff */
[----:B-----5:R-:W-:Y:S01]  /*5780*/  HADD2.F32 R40, -RZ, R40.H0_H0 ;  /* 0x20000028ff287230 */ /* 0x020fe20000004100 */
[----:B------:R-:W-:-:S02]  /*5790*/  LOP3.LUT R13, R13, 0xff, RZ, 0xc0, !PT ;  /* 0x000000ff0d0d7812 */ /* 0x000fc400078ec0ff */
[--C-:B------:R-:W-:Y:S02]  /*57a0*/  SHF.R.U32.HI R12, RZ, 0x8, R16.reuse ;  /* 0x00000008ff0c7819 */ /* 0x100fe40000011610 */
[----:B------:R-:W-:Y:S01]  /*57b0*/  IADD3 R13, PT, PT, R13, -0x80, RZ ;  /* 0xffffff800d0d7810 */ /* 0x000fe20007ffe0ff */
[----:B------:R0:W3:Y:S01]  /*57c0*/  I2F.F16 R52, R23 ;  /* 0x0000001700347306 */ /* 0x0000e20000200c00 */
[----:B------:R-:W-:Y:S02]  /*57d0*/  LOP3.LUT R15, R15, 0xff, RZ, 0xc0, !PT ;  /* 0x000000ff0f0f7812 */ /* 0x000fe400078ec0ff */
[----:B------:R-:W-:Y:S01]  /*57e0*/  LOP3.LUT R12, R12, 0xff, RZ, 0xc0, !PT ;  /* 0x000000ff0c0c7812 */ /* 0x000fe200078ec0ff */
[--C-:B-1----:R-:W-:Y:S01]  /*57f0*/  HADD2.F32 R58, -RZ, R21.reuse.H0_H0 ;  /* 0x20000015ff3a7230 */ /* 0x102fe20000004100 */
[----:B------:R-:W-:Y:S01]  /*5800*/  IADD3 R14, PT, PT, R14, -0x80, RZ ;  /* 0xffffff800e0e7810 */ /* 0x000fe20007ffe0ff */
[----:B------:R-:W-:Y:S01]  /*5810*/  HADD2.F32 R50, -RZ, R21.H1_H1 ;  /* 0x30000015ff327230 */ /* 0x000fe20000004100 */
[----:B------:R-:W-:Y:S01]  /*5820*/  IADD3 R30, PT, PT, R15, -0x80, RZ ;  /* 0xffffff800f1e7810 */ /* 0x000fe20007ffe0ff */
[----:B------:R-:W-:Y:S01]  /*5830*/  I2F.F16 R51, R51 ;  /* 0x0000003300337306 */ /* 0x000fe20000200c00 */
[----:B------:R-:W-:Y:S01]  /*5840*/  IADD3 R59, PT, PT, R12, -0x80, RZ ;  /* 0xffffff800c3b7810 */ /* 0x000fe20007ffe0ff */
[----:B0-----:R-:W-:Y:S01]  /*5850*/  HADD2.F32 R23, -RZ, R20.H0_H0 ;  /* 0x20000014ff177230 */ /* 0x001fe20000004100 */
[----:B------:R-:W-:Y:S01]  /*5860*/  SHF.R.U32.HI R26, RZ, 0x10, R16 ;  /* 0x00000010ff1a7819 */ /* 0x000fe20000011610 */
[----:B------:R-:W-:-:S02]  /*5870*/  HADD2.F32 R15, -RZ, R49.H0_H0 ;  /* 0x20000031ff0f7230 */ /* 0x000fc40000004100 */
[----:B--2---:R-:W-:Y:S01]  /*5880*/  HADD2.F32 R12, -RZ, R45.H0_H0 ;  /* 0x2000002dff0c7230 */ /* 0x004fe20000004100 */
[----:B------:R-:W-:Y:S01]  /*5890*/  LOP3.LUT R26, R26, 0xff, RZ, 0xc0, !PT ;  /* 0x000000ff1a1a7812 */ /* 0x000fe200078ec0ff */
[----:B------:R-:W-:Y:S01]  /*58a0*/  I2F.F16 R54, R54 ;  /* 0x0000003600367306 */ /* 0x000fe20000200c00 */
[----:B---3--:R-:W-:Y:S02]  /*58b0*/  HADD2.F32 R21, -RZ, R52.H0_H0 ;  /* 0x20000034ff157230 */ /* 0x008fe40000004100 */
[C---:B------:R-:W-:Y:S01]  /*58c0*/  FFMA.FTZ R52, R23.reuse, R15, RZ ;  /* 0x0000000f17347223 */ /* 0x040fe200000100ff */
[----:B------:R-:W-:-:S04]  /*58d0*/  FFMA.FTZ R49, R23, R12, RZ ;  /* 0x0000000c17317223 */ /* 0x000fc800000100ff */
[----:B------:R-:W0:Y:S08]  /*58e0*/  I2F.F16 R55, R55 ;  /* 0x0000003700377306 */ /* 0x000e300000200c00 */
[----:B------:R1:W2:Y:S01]  /*58f0*/  I2F.F16 R36, R13 ;  /* 0x0000000d00247306 */ /* 0x0002a20000200c00 */
[----:B0-----:R-:W-:-:S07]  /*5900*/  HADD2.F32 R16, -RZ, R55.H0_H0 ;  /* 0x20000037ff107230 */ /* 0x001fce0000004100 */
[----:B------:R0:W3:Y:S01]  /*5910*/  I2F.F16 R31, R14 ;  /* 0x0000000e001f7306 */ /* 0x0000e20000200c00 */
[----:B-1----:R-:W-:-:S05]  /*5920*/  HADD2.F32 R13, -RZ, R46.H0_H0 ;  /* 0x2000002eff0d7230 */ /* 0x002fca0000004100 */
[----:B------:R-:W-:Y:S01]  /*5930*/  FFMA.FTZ R45, R13, R23, RZ ;  /* 0x000000170d2d7223 */ /* 0x000fe200000100ff */
[----:B--2---:R-:W-:Y:S01]  /*5940*/  HADD2.F32 R36, -RZ, R36.H0_H0 ;  /* 0x20000024ff247230 */ /* 0x004fe20000004100 */
[----:B------:R1:W-:Y:S01]  /*5950*/  I2F.F16 R38, R27 ;  /* 0x0000001b00267306 */ /* 0x0003e20000200c00 */
[----:B0-----:R-:W-:Y:S02]  /*5960*/  HADD2.F32 R14, -RZ, R22.H0_H0 ;  /* 0x20000016ff0e7230 */ /* 0x001fe40000004100 */
[----:B------:R-:W-:-:S03]  /*5970*/  HADD2.F32 R22, -RZ, R51.H0_H0 ;  /* 0x20000033ff167230 */ /* 0x000fc60000004100 */
[----:B------:R-:W-:Y:S01]  /*5980*/  FFMA.FTZ R23, R23, R14, RZ ;  /* 0x0000000e17177223 */ /* 0x000fe200000100ff */
[----:B---3--:R-:W-:Y:S01]  /*5990*/  HADD2.F32 R31, -RZ, R31.H0_H0 ;  /* 0x2000001fff1f7230 */ /* 0x008fe20000004100 */
[----:B------:R-:W0:Y:S01]  /*59a0*/  I2F.F16 R30, R30 ;  /* 0x0000001e001e7306 */ /* 0x000e220000200c00 */
[----:B-1----:R-:W-:Y:S02]  /*59b0*/  HADD2.F32 R27, -RZ, R20.H1_H1 ;  /* 0x30000014ff1b7230 */ /* 0x002fe40000004100 */
[----:B------:R-:W-:-:S03]  /*59c0*/  HADD2.F32 R20, -RZ, R54.H0_H0 ;  /* 0x20000036ff147230 */ /* 0x000fc60000004100 */
[C---:B------:R-:W-:Y:S01]  /*59d0*/  FFMA.FTZ R57, R27.reuse, R21, R52 ;  /* 0x000000151b397223 */ /* 0x040fe20000010034 */
[----:B------:R-:W-:Y:S01]  /*59e0*/  FFMA.FTZ R56, R22, R27, R45 ;  /* 0x0000001b16387223 */ /* 0x000fe2000001002d */
[C---:B------:R-:W-:Y:S01]  /*59f0*/  FFMA.FTZ R54, R27.reuse, R20, R49 ;  /* 0x000000141b367223 */ /* 0x040fe20000010031 */
[----:B------:R-:W-:Y:S01]  /*5a00*/  FFMA.FTZ R23, R27, R16, R23 ;  /* 0x000000101b177223 */ /* 0x000fe20000010017 */
[----:B------:R-:W-:Y:S01]  /*5a10*/  IADD3 R52, PT, PT, R26, -0x80, RZ ;  /* 0xffffff801a347810 */ /* 0x000fe20007ffe0ff */
[----:B------:R-:W1:Y:S01]  /*5a20*/  I2F.F16 R29, R29 ;  /* 0x0000001d001d7306 */ /* 0x000e620000200c00 */
[----:B------:R-:W2:Y:S01]  /*5a30*/  LDS.64 R26, [UR5+0x38] ;  /* 0x00003805ff1a7984 */ /* 0x000ea20008000a00 */
[--C-:B------:R-:W-:Y:S01]  /*5a40*/  SHF.R.U32.HI R45, RZ, 0x8, R17.reuse ;  /* 0x00000008ff2d7819 */ /* 0x100fe20000011611 */
[----:B------:R-:W-:Y:S01]  /*5a50*/  FFMA.FTZ R56, R37, R58, R56 ;  /* 0x0000003a25387223 */ /* 0x000fe20000010038 */
[----:B------:R-:W-:Y:S01]  /*5a60*/  SHF.R.U32.HI R17, RZ, 0x10, R17 ;  /* 0x00000010ff117819 */ /* 0x000fe20000011611 */
[----:B0-----:R-:W-:-:S02]  /*5a70*/  HADD2.F32 R30, -RZ, R30.H0_H0 ;  /* 0x2000001eff1e7230 */ /* 0x001fc40000004100 */
[C---:B------:R-:W-:Y:S01]  /*5a80*/  FFMA.FTZ R57, R58.reuse, R36, R57 ;  /* 0x000000243a397223 */ /* 0x040fe20000010039 */
[C---:B------:R-:W-:Y:S01]  /*5a90*/  FFMA.FTZ R54, R58.reuse, R31, R54 ;  /* 0x0000001f3a367223 */ /* 0x040fe20000010036 */
[----:B------:R-:W0:Y:S01]  /*5aa0*/  I2F.F16 R28, R28 ;  /* 0x0000001c001c7306 */ /* 0x000e220000200c00 */
[----:B------:R-:W-:Y:S01]  /*5ab0*/  LOP3.LUT R17, R17, 0xff, RZ, 0xc0, !PT ;  /* 0x000000ff11117812 */ /* 0x000fe200078ec0ff */
[----:B------:R-:W-:Y:S01]  /*5ac0*/  FFMA.FTZ R58, R58, R30, R23 ;  /* 0x0000001e3a3a7223 */ /* 0x000fe20000010017 */
[--C-:B------:R-:W-:Y:S01]  /*5ad0*/  SHF.R.U32.HI R23, RZ, 0x8, R18.reuse ;  /* 0x00000008ff177819 */ /* 0x100fe20000011612 */
[----:B------:R-:W-:Y:S01]  /*5ae0*/  HADD2.F32 R38, -RZ, R38.H0_H0 ;  /* 0x20000026ff267230 */ /* 0x000fe20000004100 */
[----:B------:R-:W-:Y:S01]  /*5af0*/  IADD3 R51, PT, PT, R17, -0x80, RZ ;  /* 0xffffff8011337810 */ /* 0x000fe20007ffe0ff */
[----:B------:R-:W-:Y:S01]  /*5b00*/  HADD2.F32 R17, -RZ, R43.H0_H0 ;  /* 0x2000002bff117230 */ /* 0x000fe20000004100 */
[----:B------:R-:W-:Y:S01]  /*5b10*/  LOP3.LUT R45, R45, 0xff, RZ, 0xc0, !PT ;  /* 0x000000ff2d2d7812 */ /* 0x000fe200078ec0ff */
[----:B-1----:R-:W-:Y:S01]  /*5b20*/  HADD2.F32 R29, -RZ, R29.H0_H0 ;  /* 0x2000001dff1d7230 */ /* 0x002fe20000004100 */
[----:B------:R-:W-:Y:S01]  /*5b30*/  LOP3.LUT R49, R23, 0xff, RZ, 0xc0, !PT ;  /* 0x000000ff17317812 */ /* 0x000fe200078ec0ff */
[----:B------:R-:W-:Y:S01]  /*5b40*/  HADD2.F32 R23, -RZ, R44.H0_H0 ;  /* 0x2000002cff177230 */ /* 0x000fe20000004100 */
[--C-:B------:R-:W-:Y:S01]  /*5b50*/  SHF.R.U32.HI R43, RZ, 0x8, R19.reuse ;  /* 0x00000008ff2b7819 */ /* 0x100fe20000011613 */
[----:B------:R-:W1:Y:S01]  /*5b60*/  I2F.F16 R46, R59 ;  /* 0x0000003b002e7306 */ /* 0x000e620000200c00 */
[----:B------:R-:W-:Y:S01]  /*5b70*/  SHF.R.U32.HI R18, RZ, 0x10, R18 ;  /* 0x00000010ff127819 */ /* 0x000fe20000011612 */
[----:B------:R-:W-:Y:S01]  /*5b80*/  FFMA.FTZ R56, R29, R50, R56 ;  /* 0x000000321d387223 */ /* 0x000fe20000010038 */
[----:B------:R-:W-:Y:S01]  /*5b90*/  IADD3 R45, PT, PT, R45, -0x80, RZ ;  /* 0xffffff802d2d7810 */ /* 0x000fe20007ffe0ff */
[----:B0-----:R-:W-:Y:S01]  /*5ba0*/  HADD2.F32 R28, -RZ, R28.H0_H0 ;  /* 0x2000001cff1c7230 */ /* 0x001fe20000004100 */
[----:B------:R-:W-:Y:S01]  /*5bb0*/  IADD3 R44, PT, PT, R49, -0x80, RZ ;  /* 0xffffff80312c7810 */ /* 0x000fe20007ffe0ff */
[C---:B------:R-:W-:Y:S01]  /*5bc0*/  FFMA.FTZ R49, R50.reuse, R17, R58 ;  /* 0x0000001132317223 */ /* 0x040fe2000001003a */
[----:B------:R-:W-:Y:S01]  /*5bd0*/  LOP3.LUT R43, R43, 0xff, RZ, 0xc0, !PT ;  /* 0x000000ff2b2b7812 */ /* 0x000fe200078ec0ff */
[C---:B------:R-:W-:Y:S01]  /*5be0*/  FFMA.FTZ R54, R50.reuse, R23, R54 ;  /* 0x0000001732367223 */ /* 0x040fe20000010036 */
[----:B------:R-:W-:Y:S01]  /*5bf0*/  SHF.R.U32.HI R58, RZ, 0x10, R19 ;  /* 0x00000010ff3a7819 */ /* 0x000fe20000011613 */
[----:B------:R-:W-:Y:S01]  /*5c00*/  FFMA.FTZ R57, R50, R28, R57 ;  /* 0x0000001c32397223 */ /* 0x000fe20000010039 */
[----:B------:R-:W-:Y:S01]  /*5c10*/  LOP3.LUT R18, R18, 0xff, RZ, 0xc0, !PT ;  /* 0x000000ff12127812 */ /* 0x000fe200078ec0ff */
[----:B------:R-:W0:Y:S01]  /*5c20*/  I2F.F16 R45, R45 ;  /* 0x0000002d002d7306 */ /* 0x000e220000200c00 */
[----:B------:R-:W-:-:S02]  /*5c30*/  IADD3 R43, PT, PT, R43, -0x80, RZ ;  /* 0xffffff802b2b7810 */ /* 0x000fc40007ffe0ff */
[----:B------:R-:W-:Y:S01]  /*5c40*/  LOP3.LUT R58, R58, 0xff, RZ, 0xc0, !PT ;  /* 0x000000ff3a3a7812 */ /* 0x000fe200078ec0ff */
[----:B-1----:R-:W-:Y:S01]  /*5c50*/  HADD2.F32 R46, -RZ, R46.H0_H0 ;  /* 0x2000002eff2e7230 */ /* 0x002fe20000004100 */
[----:B------:R-:W-:Y:S02]  /*5c60*/  IADD3 R50, PT, PT, R18, -0x80, RZ ;  /* 0xffffff8012327810 */ /* 0x000fe40007ffe0ff */
[----:B------:R-:W-:Y:S01]  /*5c70*/  IADD3 R58, PT, PT, R58, -0x80, RZ ;  /* 0xffffff803a3a7810 */ /* 0x000fe20007ffe0ff */
[----:B------:R-:W1:Y:S01]  /*5c80*/  I2F.F16 R44, R44 ;  /* 0x0000002c002c7306 */ /* 0x000e620000200c00 */
[----:B--2---:R-:W-:-:S05]  /*5c90*/  HADD2.F32 R18, -RZ, R26.H0_H0 ;  /* 0x2000001aff127230 */ /* 0x004fca0000004100 */
[----:B------:R-:W-:Y:S01]  /*5ca0*/  FFMA.FTZ R55, R41, R18, R56 ;  /* 0x0000001229377223 */ /* 0x000fe20000010038 */
[C---:B------:R-:W-:Y:S01]  /*5cb0*/  FFMA.FTZ R57, R18.reuse, R40, R57 ;  /* 0x0000002812397223 */ /* 0x040fe20000010039 */
[----:B------:R-:W2:Y:S01]  /*5cc0*/  I2F.F16 R43, R43 ;  /* 0x0000002b002b7306 */ /* 0x000ea20000200c00 */
[C---:B------:R-:W-:Y:S01]  /*5cd0*/  FFMA.FTZ R19, R18.reuse, R39, R54 ;  /* 0x0000002712137223 */ /* 0x040fe20000010036 */
[----:B------:R-:W-:Y:S01]  /*5ce0*/  FFMA.FTZ R18, R18, R38, R49 ;  /* 0x0000002612127223 */ /* 0x000fe20000010031 */
[----:B------:R-:W-:Y:S02]  /*5cf0*/  HADD2.F32 R54, -RZ, R26.H1_H1 ;  /* 0x3000001aff367230 */ /* 0x000fe40000004100 */
[----:B0-----:R-:W-:Y:S02]  /*5d00*/  HADD2.F32 R45, -RZ, R45.H0_H0 ;  /* 0x2000002dff2d7230 */ /* 0x001fe40000004100 */
[----:B-1----:R-:W-:Y:S01]  /*5d10*/  HADD2.F32 R44, -RZ, R44.H0_H0 ;  /* 0x2000002cff2c7230 */ /* 0x002fe20000004100 */
[----:B------:R-:W0:Y:S01]  /*5d20*/  I2F.F16 R51, R51 ;  /* 0x0000003300337306 */ /* 0x000e220000200c00 */
[----:B------:R-:W-:Y:S01]  /*5d30*/  FFMA.FTZ R55, R46, R54, R55 ;  /* 0x000000362e377223 */ /* 0x000fe20000010037 */
[----:B------:R-:W-:Y:S01]  /*5d40*/  FFMA.FTZ R26, R54, R45, R57 ;  /* 0x0000002d361a7223 */ /* 0x000fe20000010039 */
[----:B------:R-:W-:-:S02]  /*5d50*/  HADD2.F32 R57, -RZ, R27.H0_H0 ;  /* 0x2000001bff397230 */ /* 0x000fc40000004100 */
[C---:B------:R-:W-:Y:S01]  /*5d60*/  FFMA.FTZ R19, R54.reuse, R44, R19 ;  /* 0x0000002c36137223 */ /* 0x040fe20000010013 */
[----:B------:R-:W-:Y:S02]  /*5d70*/  HADD2.F32 R27, -RZ, R27.H1_H1 ;  /* 0x3000001bff1b7230 */ /* 0x000fe40000004100 */
[----:B--2---:R-:W-:Y:S01]  /*5d80*/  HADD2.F32 R43, -RZ, R43.H0_H0 ;  /* 0x2000002bff2b7230 */ /* 0x004fe20000004100 */
[----:B------:R-:W1:Y:S04]  /*5d90*/  I2F.F16 R52, R52 ;  /* 0x0000003400347306 */ /* 0x000e680000200c00 */
[----:B------:R-:W-:Y:S01]  /*5da0*/  FFMA.FTZ R18, R54, R43, R18 ;  /* 0x0000002b36127223 */ /* 0x000fe20000010012 */
[----:B0-----:R-:W-:-:S03]  /*5db0*/  HADD2.F32 R51, -RZ, R51.H0_H0 ;  /* 0x20000033ff337230 */ /* 0x001fc60000004100 */
[----:B------:R-:W0:Y:S02]  /*5dc0*/  I2F.F16 R50, R50 ;  /* 0x0000003200327306 */ /* 0x000e240000200c00 */
[----:B------:R-:W-:Y:S01]  /*5dd0*/  FFMA.FTZ R26, R57, R51, R26 ;  /* 0x00000033391a7223 */ /* 0x000fe2000001001a */
[----:B-1----:R-:W-:-:S05]  /*5de0*/  HADD2.F32 R52, -RZ, R52.H0_H0 ;  /* 0x20000034ff347230 */ /* 0x002fca0000004100 */
        /* <DEDUP_REMOVED lines=15> */
[----:B------:R-:W-:Y:S02]  /*5ee0*/  HADD2.F32 R54, -RZ, R3.H0_H0 ;  /* 0x20000003ff367230 */ /* 0x000fe40000004100 */
[----:B0-----:R-:W-:-:S03]  /*5ef0*/  HADD2.F32 R53, -RZ, R53.H0_H0 ;  /* 0x20000035ff357230 */ /* 0x001fc60000004100 */
[----:B------:R-:W-:Y:S02]  /*5f00*/  FMUL.FTZ R19, R54, R19 ;  /* 0x0000001336137220 */ /* 0x000fe40000410000 */
[----:B------:R-:W-:Y:S01]  /*5f10*/  FFMA.FTZ R26, R27, R53, R56 ;  /* 0x000000351b1a7223 */ /* 0x000fe20000010038 */
[----:B------:R-:W-:Y:S02]  /*5f20*/  HADD2.F32 R56, -RZ, R5.H0_H0 ;  /* 0x20000005ff387230 */ /* 0x000fe40000004100 */
[----:B-1----:R-:W-:Y:S02]  /*5f30*/  HADD2.F32 R42, -RZ, R42.H0_H0 ;  /* 0x2000002aff2a7230 */ /* 0x002fe40000004100 */
[----:B------:R-:W-:Y:S01]  /*5f40*/  FMUL.FTZ R26, R55, R26 ;  /* 0x0000001a371a7220 */ /* 0x000fe20000410000 */
[----:B------:R-:W-:Y:S02]  /*5f50*/  F2FP.F16.F32.PACK_AB R19, RZ, R19 ;  /* 0x00000013ff13723e */ /* 0x000fe400000000ff */
[----:B------:R-:W-:Y:S01]  /*5f60*/  FFMA.FTZ R27, R27, R42, R57 ;  /* 0x0000002a1b1b7223 */ /* 0x000fe20000010039 */
[----:B------:R-:W-:Y:S01]  /*5f70*/  HADD2.F32 R57, -RZ, R2.H0_H0 ;  /* 0x20000002ff397230 */ /* 0x000fe20000004100 */
[----:B------:R-:W-:-:S02]  /*5f80*/  F2FP.F16.F32.PACK_AB R26, RZ, R26 ;  /* 0x0000001aff1a723e */ /* 0x000fc400000000ff */
[----:B------:R-:W-:Y:S02]  /*5f90*/  FMUL.FTZ R27, R56, R27 ;  /* 0x0000001b381b7220 */ /* 0x000fe40000410000 */
[----:B------:R-:W-:-:S03]  /*5fa0*/  FMUL.FTZ R18, R57, R18 ;  /* 0x0000001239127220 */ /* 0x000fc60000410000 */
[----:B------:R-:W-:Y:S02]  /*5fb0*/  F2FP.F16.F32.PACK_AB R27, RZ, R27 ;  /* 0x0000001bff1b723e */ /* 0x000fe400000000ff */
[----:B------:R-:W-:Y:S02]  /*5fc0*/  F2FP.F16.F32.PACK_AB R18, RZ, R18 ;  /* 0x00000012ff12723e */ /* 0x000fe400000000ff */
[----:B------:R-:W-:Y:S02]  /*5fd0*/  PRMT R26, R26, 0x5410, R27 ;  /* 0x000054101a1a7816 */ /* 0x000fe4000000001b */
[----:B------:R-:W-:-:S03]  /*5fe0*/  PRMT R18, R18, 0x5410, R19 ;  /* 0x0000541012127816 */ /* 0x000fc60000000013 */
[----:B------:R-:W-:Y:S02]  /*5ff0*/  HADD2 R8, R26, R8 ;  /* 0x000000081a087230 */ /* 0x000fe40000000000 */
[----:B------:R-:W-:Y:S01]  /*6000*/  HFMA2 R9, R18, 1, 1, R9 ;  /* 0x3c003c0012097831 */ /* 0x000fe20000000009 */
[----:B------:R-:W-:Y:S06]  /*6010*/  @!P0 BRA `(.L_x_2213) ;  /* 0x0000000400b88947 */ /* 0x000fec0003800000 */
[----:B------:R-:W0:Y:S01]  /*6020*/  LDS.64 R18, [UR5+0x70] ;  /* 0x00007005ff127984 */ /* 0x000e220008000a00 */
[----:B------:R-:W-:Y:S01]  /*6030*/  ISETP.NE.AND P0, PT, R32, 0x2, PT ;  /* 0x000000022000780c */ /* 0x000fe20003f05270 */
        /* <DEDUP_REMOVED lines=108> */
.L_x_2213:
[----:B------:R-:W-:-:S04]  /*6700*/  VIMNMX R13, PT, PT, R35, UR9, PT ;  /* 0x00000009230d7c48 */ /* 0x000fc8000bfe0100 */
[----:B------:R-:W-:-:S13]  /*6710*/  ISETP.GT.AND P0, PT, R13, R0, PT ;  /* 0x000000000d00720c */ /* 0x000fda0003f04270 */
[----:B------:R-:W-:Y:S05]  /*6720*/  @!P0 BRA `(.L_x_2217) ;  /* 0x0000002000a08947 */ /* 0x000fea0003800000 */
[----:B------:R-:W-:Y:S01]  /*6730*/  VIMNMX.U32 R35, PT, PT, R35, UR9, PT ;  /* 0x0000000923237c48 */ /* 0x000fe2000bfe0000 */
[----:B------:R-:W-:-:S12]  /*6740*/  UIADD3 UR4, UPT, UPT, UR4, 0x60, URZ ;  /* 0x0000006004047890 */ /* 0x000fd8000fffe0ff */
.L_x_2220:
[----:B0-----:R-:W0:Y:S01]  /*6750*/  LDC.64 R32, c[0x0][0x3a8] ;  /* 0x0000ea00ff207b82 */ /* 0x001e220000000a00 */
[----:B-1---5:R1:W5:Y:S01]  /*6760*/  LDG.E.128.CONSTANT R16, desc[UR6][R24.64] ;  /* 0x0000000618107981 */ /* 0x022362000c1e9d00 */
[----:B0-----:R-:W-:-:S05]  /*6770*/  IMAD.WIDE R12, R33, 0x4, R24 ;  /* 0x00000004210c7825 */ /* 0x001fca00078e0218 */
[----:B------:R1:W5:Y:S01]  /*6780*/  LDG.E.128.CONSTANT R20, desc[UR6][R12.64] ;  /* 0x000000060c147981 */ /* 0x000362000c1e9d00 */
[----:B------:R-:W-:-:S05]  /*6790*/  IMAD R32, R34, -0x3, R32 ;  /* 0xfffffffd22207824 */ /* 0x000fca00078e0220 */
[----:B------:R-:W-:Y:S01]  /*67a0*/  ISETP.GE.AND P0, PT, R32, 0x1, PT ;  /* 0x000000012000780c */ /* 0x000fe20003f06270 */
[----:B------:R-:W-:-:S12]  /*67b0*/  IMAD.WIDE R58, R33, 0x4, R12 ;  /* 0x00000004213a7825 */ /* 0x000fd800078e020c */
[----:B-1----:R-:W-:Y:S05]  /*67c0*/  @!P0 BRA `(.L_x_2218) ;  /* 0x0000001000248947 */ /* 0x002fea0003800000 */
        /* <DEDUP_REMOVED lines=51> */
[----:B------:R-:W-:Y:S01]  /*6b00*/  ISETP.NE.AND P1, PT, R32, 0x1, PT ;  /* 0x000000012000780c */ /* 0x000fe20003f25270 */
[----:B------:R-:W-:Y:S01]  /*6b10*/  HADD2 R38, R38, -1056, -1056 ;  /* 0xe420e42026267430 */ /* 0x000fe20000000000 */
[----:B------:R-:W-:Y:S01]  /*6b20*/  PRMT R2, R2, 0x5410, R3 ;  /* 0x0000541002027816 */ /* 0x000fe20000000003 */
[----:B------:R-:W-:Y:S01]  /*6b30*/  HADD2 R36, R36, -1056, -1056 ;  /* 0xe420e42024247430 */ /* 0x000fe20000000000 */
[----:B------:R-:W-:-:S02]  /*6b40*/  PRMT R4, R4, 0x5410, R5 ;  /* 0x0000541004047816 */ /* 0x000fc40000000005 */
[--C-:B--2---:R-:W-:Y:S02]  /*6b50*/  SHF.R.U32.HI R56, RZ, 0xa, R12.reuse ;  /* 0x0000000aff387819 */ /* 0x104fe4000001160c */
[----:B------:R-:W-:Y:S02]  /*6b60*/  SHF.R.U32.HI R57, RZ, 0x8, R12 ;  /* 0x00000008ff397819 */ /* 0x000fe4000001160c */
[----:B------:R-:W-:Y:S02]  /*6b70*/  LOP3.LUT R56, R23, 0x300030, R56, 0xf8, !PT ;  /* 0x0030003017387812 */ /* 0x000fe400078ef838 */
[----:B------:R-:W-:Y:S02]  /*6b80*/  LOP3.LUT R23, R20, 0xf000f, RZ, 0xc0, !PT ;  /* 0x000f000f14177812 */ /* 0x000fe400078ec0ff */
[----:B------:R-:W-:Y:S02]  /*6b90*/  LOP3.LUT R20, R21, 0xf000f, RZ, 0xc0, !PT ;  /* 0x000f000f15147812 */ /* 0x000fe400078ec0ff */
[----:B------:R-:W-:-:S02]  /*6ba0*/  SHF.R.U32.HI R53, RZ, 0xa, R15 ;  /* 0x0000000aff357819 */ /* 0x000fc4000001160f */
[----:B------:R-:W-:Y:S02]  /*6bb0*/  LOP3.LUT R57, R22, 0x300030, R57, 0xf8, !PT ;  /* 0x0030003016397812 */ /* 0x000fe400078ef839 */
[----:B------:R-:W-:Y:S01]  /*6bc0*/  LOP3.LUT R21, R29, 0x64006400, RZ, 0xfc, !PT ;  /* 0x640064001d157812 */ /* 0x000fe200078efcff */
[----:B------:R-:W-:Y:S01]  /*6bd0*/  HADD2 R29, R24, -1056, -1056 ;  /* 0xe420e420181d7430 */ /* 0x000fe20000000000 */
[----:B------:R-:W-:Y:S01]  /*6be0*/  LOP3.LUT R22, R31, 0x3f003f, RZ, 0xc0, !PT ;  /* 0x003f003f1f167812 */ /* 0x000fe200078ec0ff */
[----:B------:R-:W-:Y:S01]  /*6bf0*/  HADD2 R31, R28, -1056, -1056 ;  /* 0xe420e4201c1f7430 */ /* 0x000fe20000000000 */
[----:B------:R-:W-:Y:S02]  /*6c00*/  LOP3.LUT R53, R20, 0x300030, R53, 0xf8, !PT ;  /* 0x0030003014357812 */ /* 0x000fe400078ef835 */
[----:B------:R-:W-:Y:S01]  /*6c10*/  LOP3.LUT R28, R27, 0x64006400, RZ, 0xfc, !PT ;  /* 0x640064001b1c7812 */ /* 0x000fe200078efcff */
[----:B------:R-:W-:Y:S01]  /*6c20*/  HADD2 R27, R25, -1056, -1056 ;  /* 0xe420e420191b7430 */ /* 0x000fe20000000000 */
[----:B------:R-:W-:Y:S01]  /*6c30*/  LOP3.LUT R20, R30, 0x64006400, RZ, 0xfc, !PT ;  /* 0x640064001e147812 */ /* 0x000fe200078efcff */
[----:B------:R-:W-:Y:S01]  /*6c40*/  HADD2 R25, R21, -1056, -1056 ;  /* 0xe420e42015197430 */ /* 0x000fe20000000000 */
[----:B------:R-:W-:Y:S01]  /*6c50*/  SHF.R.U32.HI R50, RZ, 0xa, R13 ;  /* 0x0000000aff327819 */ /* 0x000fe2000001160d */
        /* <DEDUP_REMOVED lines=8> */
[----:B------:R-:W-:-:S02]  /*6ce0*/  HFMA2 R44, R29, R16, RZ.H0_H0 ;  /* 0x000000101d2c7231 */ /* 0x000fc400000400ff */
[-C--:B------:R-:W-:Y:S02]  /*6cf0*/  HFMA2 R20, R27, R16.reuse, RZ ;  /* 0x000000101b147231 */ /* 0x080fe400000000ff */
[----:B------:R-:W-:Y:S01]  /*6d00*/  HFMA2 R21, R25, R16, RZ.H0_H0 ;  /* 0x0000001019157231 */ /* 0x000fe200000400ff */
[----:B------:R-:W-:Y:S01]  /*6d10*/  SHF.R.U32.HI R52, RZ, 0xa, R14 ;  /* 0x0000000aff347819 */ /* 0x000fe2000001160e */
[----:B------:R-:W-:Y:S02]  /*6d20*/  HADD2 R24, R22, -1056, -1056 ;  /* 0xe420e42016187430 */ /* 0x000fe40000000000 */
[-C--:B------:R-:W-:Y:S02]  /*6d30*/  HFMA2 R45, R30, R17.reuse, R45 ;  /* 0x000000111e2d7231 */ /* 0x080fe4000000002d */
[-C--:B------:R-:W-:Y:S02]  /*6d40*/  HFMA2 R44, R28, R17.reuse, R44 ;  /* 0x000000111c2c7231 */ /* 0x080fe4000000002c */
[-C--:B------:R-:W-:Y:S01]  /*6d50*/  HFMA2 R16, R26, R17.reuse, R20 ;  /* 0x000000111a107231 */ /* 0x080fe20000000014 */
[----:B------:R-:W-:Y:S01]  /*6d60*/  LOP3.LUT R52, R23, 0x300030, R52, 0xf8, !PT ;  /* 0x0030003017347812 */ /* 0x000fe200078ef834 */
[----:B------:R-:W-:Y:S01]  /*6d70*/  HFMA2 R17, R24, R17, R21 ;  /* 0x0000001118117231 */ /* 0x000fe20000000015 */
[----:B------:R-:W-:Y:S01]  /*6d80*/  SHF.R.U32.HI R48, RZ, 0x8, R13 ;  /* 0x00000008ff307819 */ /* 0x000fe2000001160d */
[----:B------:R-:W0:Y:S01]  /*6d90*/  LDS.128 R20, [UR4+-0x50] ;  /* 0xffffb004ff147984 */ /* 0x000e220008000c00 */
[----:B------:R-:W-:Y:S01]  /*6da0*/  SHF.R.U32.HI R54, RZ, 0x8, R14 ;  /* 0x00000008ff367819 */ /* 0x000fe2000001160e */
[----:B------:R-:W-:Y:S01]  /*6db0*/  HFMA2 R16, R39, R18, R16 ;  /* 0x0000001227107231 */ /* 0x000fe20000000010 */
[----:B------:R-:W-:-:S02]  /*6dc0*/  LOP3.LUT R48, R47, 0x300030, R48, 0xf8, !PT ;  /* 0x003000302f307812 */ /* 0x000fc400078ef830 */
[----:B------:R-:W-:Y:S01]  /*6dd0*/  LOP3.LUT R47, R41, 0x64006400, RZ, 0xfc, !PT ;  /* 0x64006400292f7812 */ /* 0x000fe200078efcff */
[----:B------:R-:W-:Y:S01]  /*6de0*/  HADD2 R41, R37, -1056, -1056 ;  /* 0xe420e42025297430 */ /* 0x000fe20000000000 */
[----:B------:R-:W-:Y:S01]  /*6df0*/  LOP3.LUT R54, R43, 0x300030, R54, 0xf8, !PT ;  /* 0x003000302b367812 */ /* 0x000fe200078ef836 */
[----:B------:R-:W-:Y:S01]  /*6e00*/  HADD2 R43, R34, -1056, -1056 ;  /* 0xe420e420222b7430 */ /* 0x000fe20000000000 */
[----:B------:R-:W-:Y:S01]  /*6e10*/  LOP3.LUT R34, R42, 0x64006400, RZ, 0xfc, !PT ;  /* 0x640064002a227812 */ /* 0x000fe200078efcff */
[----:B------:R-:W-:Y:S02]  /*6e20*/  HADD2 R37, R47, -1056, -1056 ;  /* 0xe420e4202f257430 */ /* 0x000fe40000000000 */
[----:B------:R-:W-:Y:S02]  /*6e30*/  HFMA2 R16, R36, R19, R16 ;  /* 0x0000001324107231 */ /* 0x000fe40000000010 */
[-C--:B------:R-:W-:Y:S02]  /*6e40*/  HFMA2 R44, R41, R18.reuse, R44 ;  /* 0x00000012292c7231 */ /* 0x080fe4000000002c */
[----:B------:R-:W-:-:S02]  /*6e50*/  HFMA2 R45, R43, R18, R45 ;  /* 0x000000122b2d7231 */ /* 0x000fc4000000002d */
[----:B------:R-:W-:Y:S01]  /*6e60*/  HFMA2 R42, R37, R18, R17 ;  /* 0x00000012252a7231 */ /* 0x000fe20000000011 */
[----:B------:R-:W-:Y:S01]  /*6e70*/  LOP3.LUT R51, R12, 0x3f003f, RZ, 0xc0, !PT ;  /* 0x003f003f0c337812 */ /* 0x000fe200078ec0ff */
[----:B------:R-:W-:Y:S02]  /*6e80*/  HADD2 R34, R34, -1056, -1056 ;  /* 0xe420e42022227430 */ /* 0x000fe40000000000 */
[-C--:B------:R-:W-:Y:S02]  /*6e90*/  HFMA2 R18, R40, R19.reuse, R45 ;  /* 0x0000001328127231 */ /* 0x080fe4000000002d */
[-C--:B------:R-:W-:Y:S01]  /*6ea0*/  HFMA2 R17, R38, R19.reuse, R44 ;  /* 0x0000001326117231 */ /* 0x080fe2000000002c */
[----:B------:R-:W-:Y:S01]  /*6eb0*/  SHF.R.U32.HI R46, RZ, 0x6, R12 ;  /* 0x00000006ff2e7819 */ /* 0x000fe2000001160c */
[----:B------:R-:W-:Y:S01]  /*6ec0*/  HFMA2 R19, R34, R19, R42 ;  /* 0x0000001322137231 */ /* 0x000fe2000000002a */
[----:B------:R-:W-:Y:S02]  /*6ed0*/  LOP3.LUT R49, R13, 0x3f003f, RZ, 0xc0, !PT ;  /* 0x003f003f0d317812 */ /* 0x000fe400078ec0ff */
[----:B------:R-:W-:-:S02]  /*6ee0*/  LOP3.LUT R47, R14, 0x3f003f, RZ, 0xc0, !PT ;  /* 0x003f003f0e2f7812 */ /* 0x000fc400078ec0ff */
[----:B------:R-:W-:Y:S02]  /*6ef0*/  LOP3.LUT R45, R15, 0x3f003f, RZ, 0xc0, !PT ;  /* 0x003f003f0f2d7812 */ /* 0x000fe400078ec0ff */
[----:B------:R-:W-:Y:S02]  /*6f00*/  SHF.R.U32.HI R44, RZ, 0x6, R13 ;  /* 0x00000006ff2c7819 */ /* 0x000fe4000001160d */
[----:B------:R-:W-:Y:S02]  /*6f10*/  SHF.R.U32.HI R42, RZ, 0x6, R14 ;  /* 0x00000006ff2a7819 */ /* 0x000fe4000001160e */
[----:B------:R-:W-:Y:S02]  /*6f20*/  SHF.R.U32.HI R12, RZ, 0x6, R15 ;  /* 0x00000006ff0c7819 */ /* 0x000fe4000001160f */
        /* <DEDUP_REMOVED lines=68> */
[-C--:B------:R-:W-:Y:S01]  /*7370*/  HFMA2 R54, R28, R13.reuse, R54 ;  /* 0x0000000d1c367231 */ /* 0x080fe20000000036 */
[----:B------:R-:W0:Y:S01]  /*7380*/  LDS.128 R16, [UR4+-0x10] ;  /* 0xfffff004ff107984 */ /* 0x000e220008000c00 */
        /* <DEDUP_REMOVED lines=77> */
.L_x_2218:
[----:B------:R-:W-:-:S04]  /*7860*/  IMAD.WIDE R12, R33, 0x4, R58 ;  /* 0x00000004210c7825 */ /* 0x000fc800078e023a */
[C---:B-----5:R-:W-:Y:S02]  /*7870*/  IMAD.WIDE R20, R33.reuse, 0x4, R12 ;  /* 0x0000000421147825 */ /* 0x060fe400078e020c */
[----:B------:R-:W5:Y:S04]  /*7880*/  LDG.E.128.CONSTANT R12, desc[UR6][R12.64] ;  /* 0x000000060c0c7981 */ /* 0x000f68000c1e9d00 */
[----:B------:R0:W5:Y:S01]  /*7890*/  LDG.E.128.CONSTANT R16, desc[UR6][R20.64] ;  /* 0x0000000614107981 */ /* 0x000162000c1e9d00 */
[----:B------:R-:W-:Y:S01]  /*78a0*/  IMAD.WIDE R58, R33, 0x4, R20 ;  /* 0x00000004213a7825 */ /* 0x000fe200078e0214 */
[----:B------:R-:W1:Y:S01]  /*78b0*/  S2R R34, SR_CTAID.Y ;  /* 0x0000000000227919 */ /* 0x000e620000002600 */
[----:B------:R-:W-:Y:S05]  /*78c0*/  @!P0 BRA `(.L_x_2219) ;  /* 0x0000001000248947 */ /* 0x000fea0003800000 */
[----:B0-----:R-:W2:Y:S01]  /*78d0*/  LDG.E.128.CONSTANT R20, desc[UR6][R58.64] ;  /* 0x000000063a147981 */ /* 0x001ea2000c1e9d00 */
[----:B-----5:R-:W-:Y:S02]  /*78e0*/  LOP3.LUT R36, R14, 0x3f003f, RZ, 0xc0, !PT ;  /* 0x003f003f0e247812 */ /* 0x020fe400078ec0ff */
[----:B------:R-:W-:Y:S01]  /*78f0*/  SHF.R.U32.HI R37, RZ, 0x6, R14 ;  /* 0x00000006ff257819 */ /* 0x000fe2000001160e */
[----:B------:R-:W0:Y:S01]  /*7900*/  LDS.128 R24, [UR4+-0x40] ;  /* 0xffffc004ff187984 */ /* 0x000e220008000c00 */
[----:B------:R-:W-:Y:S02]  /*7910*/  LOP3.LUT R28, R12, 0x3f003f, RZ, 0xc0, !PT ;  /* 0x003f003f0c1c7812 */ /* 0x000fe400078ec0ff */
[----:B------:R-:W-:Y:S02]  /*7920*/  LOP3.LUT R30, R13, 0x3f003f, RZ, 0xc0, !PT ;  /* 0x003f003f0d1e7812 */ /* 0x000fe400078ec0ff */
[----:B------:R-:W-:Y:S02]  /*7930*/  LOP3.LUT R38, R15, 0x3f003f, RZ, 0xc0, !PT ;  /* 0x003f003f0f267812 */ /* 0x000fe400078ec0ff */
[----:B------:R-:W-:-:S02]  /*7940*/  SHF.R.U32.HI R39, RZ, 0x6, R15 ;  /* 0x00000006ff277819 */ /* 0x000fc4000001160f */
[----:B------:R-:W-:Y:S02]  /*7950*/  LOP3.LUT R36, R36, 0x64006400, RZ, 0xfc, !PT ;  /* 0x6400640024247812 */ /* 0x000fe400078efcff */
[----:B------:R-:W-:Y:S02]  /*7960*/  SHF.R.U32.HI R29, RZ, 0x6, R12 ;  /* 0x00000006ff1d7819 */ /* 0x000fe4000001160c */
        /* <DEDUP_REMOVED lines=18> */
[----:B------:R-:W-:Y:S01]  /*7a90*/  SHF.R.U32.HI R45, RZ, 0x6, R17 ;  /* 0x00000006ff2d7819 */ /* 0x000fe20000011611 */
[----:B------:R-:W-:Y:S01]  /*7aa0*/  HADD2 R40, R31, -1056, -1056 ;  /* 0xe420e4201f287430 */ /* 0x000fe20000000000 */
[----:B------:R-:W-:Y:S01]  /*7ab0*/  LOP3.LUT R49, R16, 0x3f003f, RZ, 0xc0, !PT ;  /* 0x003f003f10317812 */ /* 0x000fe200078ec0ff */
[-C--:B0-----:R-:W-:Y:S02]  /*7ac0*/  HFMA2 R28, R39, R24.reuse, RZ ;  /* 0x00000018271c7231 */ /* 0x081fe400000000ff */
[-C--:B------:R-:W-:Y:S02]  /*7ad0*/  HFMA2 R44, R41, R24.reuse, RZ.H0_H0 ;  /* 0x00000018292c7231 */ /* 0x080fe400000400ff */
[----:B------:R-:W-:-:S02]  /*7ae0*/  HFMA2 R46, R43, R24, RZ ;  /* 0x000000182b2e7231 */ /* 0x000fc400000000ff */
[----:B------:R-:W-:Y:S02]  /*7af0*/  HFMA2 R48, R37, R24, RZ.H0_H0 ;  /* 0x0000001825307231 */ /* 0x000fe400000400ff */
[-C--:B------:R-:W-:Y:S02]  /*7b00*/  HFMA2 R24, R38, R25.reuse, R28 ;  /* 0x0000001926187231 */ /* 0x080fe4000000001c */
[----:B------:R-:W-:Y:S01]  /*7b10*/  HADD2 R36, R36, -1056, -1056 ;  /* 0xe420e42024247430 */ /* 0x000fe20000000000 */
[----:B------:R-:W0:Y:S01]  /*7b20*/  LDS.128 R28, [UR4+-0x30] ;  /* 0xffffd004ff1c7984 */ /* 0x000e220008000c00 */
[-C--:B------:R-:W-:Y:S02]  /*7b30*/  HFMA2 R46, R42, R25.reuse, R46 ;  /* 0x000000192a2e7231 */ /* 0x080fe4000000002e */
[-C--:B------:R-:W-:Y:S01]  /*7b40*/  HFMA2 R44, R40, R25.reuse, R44 ;  /* 0x00000019282c7231 */ /* 0x080fe2000000002c */
[----:B------:R-:W-:Y:S01]  /*7b50*/  LOP3.LUT R47, R17, 0x3f003f, RZ, 0xc0, !PT ;  /* 0x003f003f112f7812 */ /* 0x000fe200078ec0ff */
[----:B------:R-:W-:Y:S01]  /*7b60*/  HFMA2 R48, R36, R25, R48 ;  /* 0x0000001924307231 */ /* 0x000fe20000000030 */
[----:B------:R-:W-:-:S02]  /*7b70*/  SHF.R.U32.HI R25, RZ, 0x6, R16 ;  /* 0x00000006ff197819 */ /* 0x000fc40000011610 */
[----:B------:R-:W-:Y:S02]  /*7b80*/  LOP3.LUT R51, R18, 0x3f003f, RZ, 0xc0, !PT ;  /* 0x003f003f12337812 */ /* 0x000fe400078ec0ff */
[----:B------:R-:W-:Y:S02]  /*7b90*/  LOP3.LUT R55, R19, 0x3f003f, RZ, 0xc0, !PT ;  /* 0x003f003f13377812 */ /* 0x000fe400078ec0ff */
        /* <DEDUP_REMOVED lines=22> */
[----:B------:R-:W-:Y:S01]  /*7d00*/  SHF.R.U32.HI R12, RZ, 0xc, R12 ;  /* 0x0000000cff0c7819 */ /* 0x000fe2000001160c */
[----:B------:R-:W-:Y:S01]  /*7d10*/  HADD2 R26, R51, -1056, -1056 ;  /* 0xe420e420331a7430 */ /* 0x000fe20000000000 */
[----:B------:R-:W-:Y:S01]  /*7d20*/  SHF.R.U32.HI R17, RZ, 0xc, R17 ;  /* 0x0000000cff117819 */ /* 0x000fe20000011611 */
        /* <DEDUP_REMOVED lines=9> */
[----:B------:R-:W-:Y:S02]  /*7dc0*/  SHF.R.U32.HI R18, RZ, 0xc, R18 ;  /* 0x0000000cff127819 */ /* 0x000fe40000011612 */
[----:B------:R-:W-:-:S02]  /*7dd0*/  SHF.R.U32.HI R19, RZ, 0xc, R19 ;  /* 0x0000000cff137819 */ /* 0x000fc40000011613 */
[----:B------:R-:W-:Y:S02]  /*7de0*/  ISETP.NE.AND P0, PT, R32, 0x1, PT ;  /* 0x000000012000780c */ /* 0x000fe40003f05270 */
[----:B------:R-:W-:Y:S02]  /*7df0*/  PRMT R2, R2, 0x5410, R3 ;  /* 0x0000541002027816 */ /* 0x000fe40000000003 */
[----:B------:R-:W-:Y:S02]  /*7e00*/  PRMT R4, R4, 0x5410, R5 ;  /* 0x0000541004047816 */ /* 0x000fe40000000005 */
[----:B--2---:R-:W-:Y:S02]  /*7e10*/  LOP3.LUT R27, R20, 0x3f003f, RZ, 0xc0, !PT ;  /* 0x003f003f141b7812 */ /* 0x004fe400078ec0ff */
        /* <DEDUP_REMOVED lines=14> */
[----:B------:R-:W-:Y:S01]  /*7f00*/  HFMA2 R56, R27, R28, R56 ;  /* 0x0000001c1b387231 */ /* 0x000fe20000000038 */
[----:B------:R-:W-:Y:S02]  /*7f10*/  SHF.R.U32.HI R28, RZ, 0xc, R16 ;  /* 0x0000000cff1c7819 */ /* 0x000fe40000011610 */
[----:B------:R-:W-:-:S02]  /*7f20*/  SHF.R.U32.HI R16, RZ, 0xc, R13 ;  /* 0x0000000cff107819 */ /* 0x000fc4000001160d */
[----:B------:R-:W-:Y:S02]  /*7f30*/  LOP3.LUT R57, R28, 0xf000f, RZ, 0xc0, !PT ;  /* 0x000f000f1c397812 */ /* 0x000fe400078ec0ff */
[--C-:B------:R-:W-:Y:S02]  /*7f40*/  SHF.R.U32.HI R13, RZ, 0x8, R20.reuse ;  /* 0x00000008ff0d7819 */ /* 0x100fe40000011614 */
[----:B------:R-:W-:Y:S02]  /*7f50*/  SHF.R.U32.HI R28, RZ, 0xa, R20 ;  /* 0x0000000aff1c7819 */ /* 0x000fe40000011614 */
[----:B------:R-:W-:Y:S02]  /*7f60*/  LOP3.LUT R13, R12, 0x300030, R13, 0xf8, !PT ;  /* 0x003000300c0d7812 */ /* 0x000fe400078ef80d */
[----:B------:R-:W-:Y:S02]  /*7f70*/  LOP3.LUT R12, R57, 0x300030, R28, 0xf8, !PT ;  /* 0x00300030390c7812 */ /* 0x000fe400078ef81c */
[----:B------:R-:W-:-:S02]  /*7f80*/  LOP3.LUT R57, R16, 0xf000f, RZ, 0xc0, !PT ;  /* 0x000f000f10397812 */ /* 0x000fc400078ec0ff */
[--C-:B------:R-:W-:Y:S02]  /*7f90*/  SHF.R.U32.HI R16, RZ, 0x8, R21.reuse ;  /* 0x00000008ff107819 */ /* 0x100fe40000011615 */
[----:B------:R-:W-:Y:S02]  /*7fa0*/  SHF.R.U32.HI R28, RZ, 0xc, R14 ;  /* 0x0000000cff1c7819 */ /* 0x000fe4000001160e */
[----:B------:R-:W-:Y:S02]  /*7fb0*/  LOP3.LUT R14, R57, 0x300030, R16, 0xf8, !PT ;  /* 0x00300030390e7812 */ /* 0x000fe400078ef810 */
[----:B------:R-:W-:Y:S02]  /*7fc0*/  LOP3.LUT R57, R28, 0xf000f, RZ, 0xc0, !PT ;  /* 0x000f000f1c397812 */ /* 0x000fe400078ec0ff */
[----:B------:R-:W-:Y:S02]  /*7fd0*/  SHF.R.U32.HI R16, RZ, 0xa, R21 ;  /* 0x0000000aff107819 */ /* 0x000fe40000011615 */
[----:B------:R-:W-:-:S02]  /*7fe0*/  SHF.R.U32.HI R28, RZ, 0x8, R22 ;  /* 0x00000008ff1c7819 */ /* 0x000fc40000011616 */
[----:B------:R-:W-:Y:S02]  /*7ff0*/  LOP3.LUT R16, R17, 0x300030, R16, 0xf8, !PT ;  /* 0x0030003011107812 */ /* 0x000fe400078ef810 */
[----:B------:R-:W-:Y:S02]  /*8000*/  LOP3.LUT R17, R57, 0x300030, R28, 0xf8, !PT ;  /* 0x0030003039117812 */ /* 0x000fe400078ef81c */
[----:B------:R-:W-:Y:S02]  /*8010*/  LOP3.LUT R57, R18, 0xf000f, RZ, 0xc0, !PT ;  /* 0x000f000f12397812 */ /* 0x000fe400078ec0ff */
[----:B------:R-:W-:Y:S02]  /*8020*/  SHF.R.U32.HI R18, RZ, 0xa, R22 ;  /* 0x0000000aff127819 */ /* 0x000fe40000011616 */
[----:B------:R-:W-:Y:S02]  /*8030*/  SHF.R.U32.HI R28, RZ, 0xc, R15 ;  /* 0x0000000cff1c7819 */ /* 0x000fe4000001160f */
[----:B------:R-:W-:-:S02]  /*8040*/  LOP3.LUT R15, R57, 0x300030, R18, 0xf8, !PT ;  /* 0x00300030390f7812 */ /* 0x000fc400078ef812 */
[----:B------:R-:W-:Y:S02]  /*8050*/  LOP3.LUT R57, R19, 0xf000f, RZ, 0xc0, !PT ;  /* 0x000f000f13397812 */ /* 0x000fe400078ec0ff */
[--C-:B------:R-:W-:Y:S02]  /*8060*/  SHF.R.U32.HI R19, RZ, 0x8, R23.reuse ;  /* 0x00000008ff137819 */ /* 0x100fe40000011617 */
        /* <DEDUP_REMOVED lines=25> */
[----:B------:R-:W-:Y:S01]  /*8200*/  LOP3.LUT R18, R57, 0x300030, R18, 0xf8, !PT ;  /* 0x0030003039127812 */ /* 0x000fe200078ef812 */
        /* <DEDUP_REMOVED lines=45> */
[-C--:B------:R-:W-:Y:S01]  /*84e0*/  HFMA2 R12, R46, R15.reuse, R12 ;  /* 0x0000000f2e0c7231 */ /* 0x080fe2000000000c */
[----:B------:R-:W0:Y:S01]  /*84f0*/  LDS.128 R16, [UR4+0x10] ;  /* 0x00001004ff107984 */ /* 0x000e220008000c00 */
        /* <DEDUP_REMOVED lines=70> */
.L_x_2219:
[----:B------:R-:W-:Y:S01]  /*8960*/  IADD3 R0, PT, PT, R0, 0x20, RZ ;  /* 0x0000002000007810 */ /* 0x000fe20007ffe0ff */
[----:B------:R-:W-:Y:S01]  /*8970*/  UIADD3 UR4, UPT, UPT, UR4, 0x40, URZ ;  /* 0x0000004004047890 */ /* 0x000fe2000fffe0ff */
[----:B------:R-:W-:Y:S02]  /*8980*/  IMAD.WIDE R24, R33, 0x4, R58 ;  /* 0x0000000421187825 */ /* 0x000fe400078e023a */
[----:B------:R-:W-:-:S13]  /*8990*/  ISETP.GE.AND P0, PT, R0, R35, PT ;  /* 0x000000230000720c */ /* 0x000fda0003f06270 */
[----:B------:R-:W-:Y:S05]  /*89a0*/  @!P0 BRA `(.L_x_2220) ;  /* 0xffffffdc00688947 */ /* 0x000fea000383ffff */
.L_x_2217:
[----:B------:R-:W-:-:S13]  /*89b0*/  ISETP.GT.AND P0, PT, R32, RZ, PT ;  /* 0x000000ff2000720c */ /* 0x000fda0003f04270 */
[----:B------:R-:W-:Y:S05]  /*89c0*/  @!P0 EXIT ;  /* 0x000000000000894d */ /* 0x000fea0003800000 */
[----:B------:R-:W2:Y:S01]  /*89d0*/  S2R R0, SR_CTAID.X ;  /* 0x0000000000007919 */ /* 0x000ea20000002500 */
[----:B------:R-:W3:Y:S01]  /*89e0*/  LDC.64 R4, c[0x0][0x3a0] ;  /* 0x0000e800ff047b82 */ /* 0x000ee20000000a00 */
[----:B------:R-:W2:Y:S02]  /*89f0*/  S2R R3, SR_TID.X ;  /* 0x0000000000037919 */ /* 0x000ea40000002100 */
[----:B--2---:R-:W-:Y:S01]  /*8a00*/  LEA R0, R0, R3, 0x5 ;  /* 0x0000000300007211 */ /* 0x004fe200078e28ff */
[----:B-1----:R-:W-:-:S03]  /*8a10*/  IMAD R3, R34, R33, RZ ;  /* 0x0000002122037224 */ /* 0x002fc600078e02ff */
        /* <DEDUP_REMOVED lines=10> */
.L_x_2224:
[----:B------:R-:W1:Y:S02]  /*8ac0*/  LDS R2, [R0] ;  /* 0x0000000000027984 */ /* 0x000e640000000800 */
[----:B-1----:R-:W-:-:S05]  /*8ad0*/  HADD2 R3, R2, R9 ;  /* 0x0000000902037230 */ /* 0x002fca0000000000 */
[----:B------:R-:W1:Y:S02]  /*8ae0*/  ATOMS.CAST.SPIN P0, [R0], R2, R3 ;  /* 0x000000020000758d */ /* 0x000e640001800003 */
[----:B-1----:R-:W-:Y:S05]  /*8af0*/  @!P0 BRA `(.L_x_2224) ;  /* 0xfffffffc00f08947 */ /* 0x002fea000383ffff */
[----:B------:R-:W-:Y:S05]  /*8b00*/  BRA `(.L_x_2222) ;  /* 0x00000000000c7947 */ /* 0x000fea0003800000 */
.L_x_2223:
[----:B------:R-:W2:Y:S02]  /*8b10*/  LD.E R0, desc[UR6][R4.64] ;  /* 0x0000000604007980 */ /* 0x000ea4000c101900 */
[----:B--2---:R-:W-:-:S05]  /*8b20*/  IADD3 R3, PT, PT, R9, R0, RZ ;  /* 0x0000000009037210 */ /* 0x004fca0007ffe0ff */
[----:B------:R1:W-:Y:S02]  /*8b30*/  ST.E desc[UR6][R4.64], R3 ;  /* 0x0000000304007985 */ /* 0x0003e4000c101906 */
.L_x_2222:
[----:B------:R-:W-:Y:S05]  /*8b40*/  BSYNC.RECONVERGENT B0 ;  /* 0x0000000000007941 */ /* 0x000fea0003800200 */
.L_x_2221:
[----:B------:R2:W-:Y:S01]  /*8b50*/  ATOM.E.ADD.F16x2.RN.STRONG.GPU P0, RZ, desc[UR6][R4.64+0x4], R8 ;  /* 0x8000040804ff79a2 */ /* 0x0005e2000c10e106 */
[----:B------:R-:W-:Y:S04]  /*8b60*/  BSSY.RECONVERGENT B0, `(.L_x_2225) ;  /* 0x000000e000007945 */ /* 0x000fe80003800200 */
[----:B--2---:R-:W-:Y:S05]  /*8b70*/  @P0 BRA `(.L_x_2226) ;  /* 0x0000000000300947 */ /* 0x004fea0003800000 */
[----:B------:R-:W2:Y:S02]  /*8b80*/  QSPC.E.S P0, RZ, [R4+0x4] ;  /* 0x0000040004ff73aa */ /* 0x000ea40000000500 */
[----:B--2---:R-:W-:Y:S05]  /*8b90*/  @!P0 BRA `(.L_x_2227) ;  /* 0x00000000001c8947 */ /* 0x004fea0003800000 */
[----:B------:R-:W-:-:S04]  /*8ba0*/  MOV R2, R4 ;  /* 0x0000000400027202 */ /* 0x000fc80000000f00 */
[----:B------:R-:W-:-:S07]  /*8bb0*/  MOV R0, R2 ;  /* 0x0000000200007202 */ /* 0x000fce0000000f00 */
.L_x_2228:
[----:B------:R-:W1:Y:S02]  /*8bc0*/  LDS R2, [R0+0x4] ;  /* 0x0000040000027984 */ /* 0x000e640000000800 */
[----:B-1----:R-:W-:-:S05]  /*8bd0*/  HFMA2 R3, R2, 1, 1, R8 ;  /* 0x3c003c0002037831 */ /* 0x002fca0000000008 */
[----:B------:R-:W1:Y:S02]  /*8be0*/  ATOMS.CAST.SPIN P0, [R0+0x4], R2, R3 ;  /* 0x000004020000758d */ /* 0x000e640001800003 */
[----:B-1----:R-:W-:Y:S05]  /*8bf0*/  @!P0 BRA `(.L_x_2228) ;  /* 0xfffffffc00f08947 */ /* 0x002fea000383ffff */
[----:B------:R-:W-:Y:S05]  /*8c00*/  BRA `(.L_x_2226) ;  /* 0x00000000000c7947 */ /* 0x000fea0003800000 */
.L_x_2227:
[----:B------:R-:W1:Y:S02]  /*8c10*/  LD.E R0, desc[UR6][R4.64+0x4] ;  /* 0x0000040604007980 */ /* 0x000e64000c101900 */
[----:B-1----:R-:W-:-:S05]  /*8c20*/  IADD3 R3, PT, PT, R8, R0, RZ ;  /* 0x0000000008037210 */ /* 0x002fca0007ffe0ff */
[----:B------:R2:W-:Y:S02]  /*8c30*/  ST.E desc[UR6][R4.64+0x4], R3 ;  /* 0x0000040304007985 */ /* 0x0005e4000c101906 */
.L_x_2226:
[----:B------:R-:W-:Y:S05]  /*8c40*/  BSYNC.RECONVERGENT B0 ;  /* 0x0000000000007941 */ /* 0x000fea0003800200 */
.L_x_2225:
        /* <DEDUP_REMOVED lines=10> */
.L_x_2232:
[----:B------:R-:W1:Y:S02]  /*8cf0*/  LDS R2, [R0] ;  /* 0x0000000000027984 */ /* 0x000e640000000800 */
[----:B-1----:R-:W-:-:S05]  /*8d00*/  HADD2 R3, R2, R10 ;  /* 0x0000000a02037230 */ /* 0x002fca0000000000 */
[----:B------:R-:W1:Y:S02]  /*8d10*/  ATOMS.CAST.SPIN P0, [R0], R2, R3 ;  /* 0x000000020000758d */ /* 0x000e640001800003 */
[----:B-1----:R-:W-:Y:S05]  /*8d20*/  @!P0 BRA `(.L_x_2232) ;  /* 0xfffffffc00f08947 */ /* 0x002fea000383ffff */
[----:B------:R-:W-:Y:S05]  /*8d30*/  BRA `(.L_x_2230) ;  /* 0x00000000000c7947 */ /* 0x000fea0003800000 */
.L_x_2231:
[----:B------:R-:W2:Y:S02]  /*8d40*/  LD.E R0, desc[UR6][R4.64] ;  /* 0x0000000604007980 */ /* 0x000ea4000c101900 */
[----:B--2---:R-:W-:-:S05]  /*8d50*/  IADD3 R3, PT, PT, R10, R0, RZ ;  /* 0x000000000a037210 */ /* 0x004fca0007ffe0ff */
[----:B------:R1:W-:Y:S02]  /*8d60*/  ST.E desc[UR6][R4.64], R3 ;  /* 0x0000000304007985 */ /* 0x0003e4000c101906 */
.L_x_2230:
[----:B------:R-:W-:Y:S05]  /*8d70*/  BSYNC.RECONVERGENT B0 ;  /* 0x0000000000007941 */ /* 0x000fea0003800200 */
.L_x_2229:
[----:B------:R2:W-:Y:S01]  /*8d80*/  ATOM.E.ADD.F16x2.RN.STRONG.GPU P0, RZ, desc[UR6][R4.64+0x4], R11 ;  /* 0x8000040b04ff79a2 */ /* 0x0005e2000c10e106 */
[----:B------:R-:W-:Y:S04]  /*8d90*/  BSSY.RECONVERGENT B0, `(.L_x_2233) ;  /* 0x000000e000007945 */ /* 0x000fe80003800200 */
[----:B--2---:R-:W-:Y:S05]  /*8da0*/  @P0 BRA `(.L_x_2234) ;  /* 0x0000000000300947 */ /* 0x004fea0003800000 */
[----:B------:R-:W2:Y:S02]  /*8db0*/  QSPC.E.S P0, RZ, [R4+0x4] ;  /* 0x0000040004ff73aa */ /* 0x000ea40000000500 */
[----:B--2---:R-:W-:Y:S05]  /*8dc0*/  @!P0 BRA `(.L_x_2235) ;  /* 0x00000000001c8947 */ /* 0x004fea0003800000 */
[----:B------:R-:W-:-:S04]  /*8dd0*/  MOV R2, R4 ;  /* 0x0000000400027202 */ /* 0x000fc80000000f00 */
[----:B------:R-:W-:-:S07]  /*8de0*/  MOV R0, R2 ;  /* 0x0000000200007202 */ /* 0x000fce0000000f00 */
.L_x_2236:
[----:B------:R-:W1:Y:S02]  /*8df0*/  LDS R2, [R0+0x4] ;  /* 0x0000040000027984 */ /* 0x000e640000000800 */
[----:B-1----:R-:W-:-:S05]  /*8e00*/  HFMA2 R3, R2, 1, 1, R11 ;  /* 0x3c003c0002037831 */ /* 0x002fca000000000b */
[----:B------:R-:W1:Y:S02]  /*8e10*/  ATOMS.CAST.SPIN P0, [R0+0x4], R2, R3 ;  /* 0x000004020000758d */ /* 0x000e640001800003 */
[----:B-1----:R-:W-:Y:S05]  /*8e20*/  @!P0 BRA `(.L_x_2236) ;  /* 0xfffffffc00f08947 */ /* 0x002fea000383ffff */
[----:B------:R-:W-:Y:S05]  /*8e30*/  BRA `(.L_x_2234) ;  /* 0x00000000000c7947 */ /* 0x000fea0003800000 */
.L_x_2235:
[----:B------:R-:W1:Y:S02]  /*8e40*/  LD.E R0, desc[UR6][R4.64+0x4] ;  /* 0x0000040604007980 */ /* 0x000e64000c101900 */
[----:B-1----:R-:W-:-:S05]  /*8e50*/  IADD3 R3, PT, PT, R11, R0, RZ ;  /* 0x000000000b037210 */ /* 0x002fca0007ffe0ff */
[----:B------:R2:W-:Y:S02]  /*8e60*/  ST.E desc[UR6][R4.64+0x4], R3 ;  /* 0x0000040304007985 */ /* 0x0005e4000c101906 */
.L_x_2234:
[----:B------:R-:W-:Y:S05]  /*8e70*/  BSYNC.RECONVERGENT B0 ;  /* 0x0000000000007941 */ /* 0x000fea0003800200 */
.L_x_2233:
        /* <DEDUP_REMOVED lines=10> */
.L_x_2240:
[----:B------:R-:W1:Y:S02]  /*8f20*/  LDS R2, [R0] ;  /* 0x0000000000027984 */ /* 0x000e640000000800 */
[----:B-1----:R-:W-:-:S05]  /*8f30*/  HADD2 R3, R2, R7 ;  /* 0x0000000702037230 */ /* 0x002fca0000000000 */
[----:B------:R-:W1:Y:S02]  /*8f40*/  ATOMS.CAST.SPIN P0, [R0], R2, R3 ;  /* 0x000000020000758d */ /* 0x000e640001800003 */
[----:B-1----:R-:W-:Y:S05]  /*8f50*/  @!P0 BRA `(.L_x_2240) ;  /* 0xfffffffc00f08947 */ /* 0x002fea000383ffff */
[----:B------:R-:W-:Y:S05]  /*8f60*/  BRA `(.L_x_2238) ;  /* 0x00000000000c7947 */ /* 0x000fea0003800000 */
.L_x_2239:
[----:B------:R-:W2:Y:S02]  /*8f70*/  LD.E R0, desc[UR6][R4.64] ;  /* 0x0000000604007980 */ /* 0x000ea4000c101900 */
[----:B--2---:R-:W-:-:S05]  /*8f80*/  IADD3 R3, PT, PT, R7, R0, RZ ;  /* 0x0000000007037210 */ /* 0x004fca0007ffe0ff */
[----:B------:R1:W-:Y:S02]  /*8f90*/  ST.E desc[UR6][R4.64], R3 ;  /* 0x0000000304007985 */ /* 0x0003e4000c101906 */
.L_x_2238:
[----:B------:R-:W-:Y:S05]  /*8fa0*/  BSYNC.RECONVERGENT B0 ;  /* 0x0000000000007941 */ /* 0x000fea0003800200 */
.L_x_2237:
[----:B------:R2:W-:Y:S02]  /*8fb0*/  ATOM.E.ADD.F16x2.RN.STRONG.GPU P0, RZ, desc[UR6][R4.64+0x4], R6 ;  /* 0x8000040604ff79a2 */ /* 0x0005e4000c10e106 */
[----:B--2---:R-:W-:Y:S05]  /*8fc0*/  @P0 EXIT ;  /* 0x000000000000094d */ /* 0x004fea0003800000 */
[----:B------:R-:W2:Y:S02]  /*8fd0*/  QSPC.E.S P0, RZ, [R4+0x4] ;  /* 0x0000040004ff73aa */ /* 0x000ea40000000500 */
[----:B--2---:R-:W-:Y:S05]  /*8fe0*/  @!P0 BRA `(.L_x_2241) ;  /* 0x00000000001c8947 */ /* 0x004fea0003800000 */
[----:B------:R-:W-:-:S04]  /*8ff0*/  MOV R2, R4 ;  /* 0x0000000400027202 */ /* 0x000fc80000000f00 */
[----:B------:R-:W-:-:S07]  /*9000*/  MOV R0, R2 ;  /* 0x0000000200007202 */ /* 0x000fce0000000f00 */
.L_x_2242:
[----:B------:R-:W1:Y:S02]  /*9010*/  LDS R2, [R0+0x4] ;  /* 0x0000040000027984 */ /* 0x000e640000000800 */
[----:B-1----:R-:W-:-:S05]  /*9020*/  HFMA2 R3, R2, 1, 1, R6 ;  /* 0x3c003c0002037831 */ /* 0x002fca0000000006 */
[----:B------:R-:W1:Y:S02]  /*9030*/  ATOMS.CAST.SPIN P0, [R0+0x4], R2, R3 ;  /* 0x000004020000758d */ /* 0x000e640001800003 */
[----:B-1----:R-:W-:Y:S05]  /*9040*/  @!P0 BRA `(.L_x_2242) ;  /* 0xfffffffc00f08947 */ /* 0x002fea000383ffff */
[----:B------:R-:W-:Y:S05]  /*9050*/  EXIT ;  /* 0x000000000000794d */ /* 0x000fea0003800000 */
.L_x_2241:
[----:B------:R-:W1:Y:S02]  /*9060*/  LD.E R0, desc[UR6][R4.64+0x4] ;  /* 0x0000040604007980 */ /* 0x000e64000c101900 */
[----:B-1----:R-:W-:-:S05]  /*9070*/  IADD3 R3, PT, PT, R6, R0, RZ ;  /* 0x0000000006037210 */ /* 0x002fca0007ffe0ff */
[----:B------:R-:W-:Y:S01]  /*9080*/  ST.E desc[UR6][R4.64+0x4], R3 ;  /* 0x0000040304007985 */ /* 0x000fe2000c101906 */
[----:B------:R-:W-:Y:S05]  /*9090*/  EXIT ;  /* 0x000000000000794d */ /* 0x000fea0003800000 */
.L_x_2243:
        /* <DEDUP_REMOVED lines=14> */
.L_x_4504:


//--------------------- .text._Z23gemm_half_q_half_kernelILi3ELi40ELb0ELb0ELi32EEvPK6__halfPKjS4_S2_PS0_iiiiPKtS7_iiiiiibS2_i --------------------------
	.section	.text._Z23gemm_half_q_half_kernelILi3ELi40ELb0ELb0ELi32EEvPK6__halfPKjS4_S2_PS0_iiiiPKtS7_iiiiiibS2_i,"ax",@progbits
	.align	128
        .global         _Z23gemm_half_q_half_kernelILi3ELi40ELb0ELb0ELi32EEvPK6__halfPKjS4_S2_PS0_iiiiPKtS7_iiiiiibS2_i
        .type           _Z23gemm_half_q_half_kernelILi3ELi40ELb0ELb0ELi32EEvPK6__halfPKjS4_S2_PS0_iiiiPKtS7_iiiiiibS2_i,@function
        .size           _Z23gemm_half_q_half_kernelILi3ELi40ELb0ELb0ELi32EEvPK6__halfPKjS4_S2_PS0_iiiiPKtS7_iiiiiibS2_i,(.L_x_4505 - _Z23gemm_half_q_half_kernelILi3ELi40ELb0ELb0ELi32EEvPK6__halfPKjS4_S2_PS0_iiiiPKtS7_iiiiiibS2_i)
        .other          _Z23gemm_half_q_half_kernelILi3ELi40ELb0ELb0ELi32EEvPK6__halfPKjS4_S2_PS0_iiiiPKtS7_iiiiiibS2_i,@"STO_CUDA_ENTRY STV_DEFAULT"
_Z23gemm_half_q_half_kernelILi3ELi40ELb0ELb0ELi32EEvPK6__halfPKjS4_S2_PS0_iiiiPKtS7_iiiiiibS2_i:
.text._Z23gemm_half_q_half_kernelILi3ELi40ELb0ELb0ELi32EEvPK6__halfPKjS4_S2_PS0_iiiiPKtS7_iiiiiibS2_i:
        /* <DEDUP_REMOVED lines=54> */
.L_x_2249:
        /* <DEDUP_REMOVED lines=32> */
.L_x_2248:
        /* <DEDUP_REMOVED lines=20> */
.L_x_2250:
[----:B------:R-:W-:-:S13]  /*06a0*/  ISETP.EQ.AND P2, PT, RZ, UR8, PT ;  /* 0x00000008ff007c0c */ /* 0x000fda000bf42270 */
[----:B------:R-:W-:Y:S05]  /*06b0*/  @!P0 BRA P2, `(.L_x_2245) ;  /* 0x00000004007c8947 */ /* 0x000fea0001000000 */
.L_x_2247:
        /* <DEDUP_REMOVED lines=12> */
.L_x_2246:
        /* <DEDUP_REMOVED lines=17> */
.L_x_2253:
        /* <DEDUP_REMOVED lines=32> */
.L_x_2252:
        /* <DEDUP_REMOVED lines=21> */
.L_x_2254:
[----:B------:R-:W-:-:S09]  /*0be0*/  UISETP.NE.OR UP0, UPT, UR8, URZ, UP0 ;  /* 0x000000ff0800728c */ /* 0x000fd20008705670 */
[----:B------:R-:W-:Y:S05]  /*0bf0*/  BRA.U !UP0, `(.L_x_2245) ;  /* 0x00000001082c7547 */ /* 0x000fea000b800000 */
.L_x_2251:
        /* <DEDUP_REMOVED lines=11> */
.L_x_2245:
[----:B------:R-:W-:Y:S05]  /*0cb0*/  BSYNC.RECONVERGENT B0 ;  /* 0x0000000000007941 */ /* 0x000fea0003800200 */
.L_x_2244:
        /* <DEDUP_REMOVED lines=23> */
.L_x_2258:
        /* <DEDUP_REMOVED lines=15> */
.L_x_2257:
        /* <DEDUP_REMOVED lines=12> */
.L_x_2259:
[----:B------:R-:W-:-:S09]  /*0fe0*/  UISETP.NE.OR UP0, UPT, UR9, URZ, UP0 ;  /* 0x000000ff0900728c */ /* 0x000fd20008705670 */
[----:B------:R-:W-:Y:S05]  /*0ff0*/  BRA.U !UP0, `(.L_x_2255) ;  /* 0x00000001081c7547 */ /* 0x000fea000b800000 */
.L_x_2256:
[----:B012---:R-:W0:Y:S02]  /*1000*/  LDC.64 R4, c[0x0][0x3a0] ;  /* 0x0000e800ff047b82 */ /* 0x007e240000000a00 */
.L_x_2260:
[C---:B0-----:R-:W-:Y:S01]  /*1010*/  IMAD.WIDE R6, R15.reuse, 0x2, R4 ;  /* 0x000000020f067825 */ /* 0x041fe200078e0204 */
[----:B------:R-:W-:Y:S01]  /*1020*/  UIADD3 UR9, UPT, UPT, UR9, 0x1, URZ ;  /* 0x0000000109097890 */ /* 0x000fe2000fffe0ff */
[----:B------:R-:W-:-:S03]  /*1030*/  IADD3 R15, PT, PT, R15, UR14, RZ ;  /* 0x0000000e0f0f7c10 */ /* 0x000fc6000fffe0ff */
[----:B------:R3:W-:Y:S01]  /*1040*/  STG.E.64 desc[UR12][R6.64], RZ ;  /* 0x000000ff06007986 */ /* 0x0007e2000c101b0c */
[----:B------:R-:W-:-:S09]  /*1050*/  UISETP.NE.AND UP0, UPT, UR9, URZ, UPT ;  /* 0x000000ff0900728c */ /* 0x000fd2000bf05270 */
[----:B---3--:R-:W-:Y:S05]  /*1060*/  BRA.U UP0, `(.L_x_2260) ;  /* 0xfffffffd00e87547 */ /* 0x008fea000b83ffff */
.L_x_2255:
        /* <DEDUP_REMOVED lines=31> */
.L_x_2262:
[----:B-----5:R-:W-:-:S05]  /*1260*/  IADD3 R9, PT, PT, R14, UR4, RZ ;  /* 0x000000040e097c10 */ /* 0x020fca000fffe0ff */
[----:B0-----:R-:W-:-:S05]  /*1270*/  IMAD R6, R9, UR14, RZ ;  /* 0x0000000e09067c24 */ /* 0x001fca000f8e02ff */
[----:B------:R-:W-:-:S04]  /*1280*/  SHF.R.S32.HI R7, RZ, 0x1f, R6 ;  /* 0x0000001fff077819 */ /* 0x000fc80000011406 */
[----:B------:R-:W-:-:S04]  /*1290*/  LEA.HI R6, R7, R6, RZ, 0x3 ;  /* 0x0000000607067211 */ /* 0x000fc800078f18ff */
[----:B------:R-:W-:-:S05]  /*12a0*/  LEA.HI.SX32 R7, R6, R15, 0x1d ;  /* 0x0000000f06077211 */ /* 0x000fca00078feaff */
[----:B-1----:R-:W-:-:S06]  /*12b0*/  IMAD.WIDE R6, R7, 0x4, R4 ;  /* 0x0000000407067825 */ /* 0x002fcc00078e0204 */
[----:B------:R-:W3:Y:S01]  /*12c0*/  LDG.E.CONSTANT R6, desc[UR12][R6.64] ;  /* 0x0000000c06067981 */ /* 0x000ee2000c1e9900 */
[----:B------:R-:W-:-:S04]  /*12d0*/  USHF.L.U32 UR8, UR10, 0x1, URZ ;  /* 0x000000010a087899 */ /* 0x000fc800080006ff */
        /* <DEDUP_REMOVED lines=14> */
[----:B------:R-:W-:-:S03]  /*13c0*/  SHF.R.U32.HI R16, RZ, 0xc, R16 ;  /* 0x0000000cff107819 */ /* 0x000fc60000011610 */
[----:B------:R-:W-:Y:S01]  /*13d0*/  IMAD R20, R17, R17, R17 ;  /* 0x0000001111147224 */ /* 0x000fe200078e0211 */
[----:B------:R-:W-:Y:S01]  /*13e0*/  IADD3 R18, PT, PT, R18, 0x1, R7 ;  /* 0x0000000112127810 */ /* 0x000fe20007ffe007 */
[----:B------:R-:W-:Y:S01]  /*13f0*/  IMAD R7, R6, R6, R6 ;  /* 0x0000000606077224 */ /* 0x000fe200078e0206 */
[----:B------:R-:W-:Y:S02]  /*1400*/  LOP3.LUT R16, R16, 0xf, RZ, 0xc0, !PT ;  /* 0x0000000f10107812 */ /* 0x000fe400078ec0ff */
[----:B----4-:R-:W-:Y:S02]  /*1410*/  R2UR UR8, R13 ;  /* 0x000000000d0872ca */ /* 0x010fe400000e0000 */
[----:B------:R-:W-:Y:S01]  /*1420*/  IADD3 R12, PT, PT, R6, 0x1, R7 ;  /* 0x00000001060c7810 */ /* 0x000fe20007ffe007 */
[C---:B------:R-:W-:Y:S01]  /*1430*/  IMAD R7, R16.reuse, R16, R16 ;  /* 0x0000001010077224 */ /* 0x040fe200078e0210 */
[----:B------:R-:W-:Y:S01]  /*1440*/  IADD3 R20, PT, PT, R17, 0x1, R20 ;  /* 0x0000000111147810 */ /* 0x000fe20007ffe014 */
[----:B------:R-:W2:Y:S03]  /*1450*/  I2F.F16 R18, R18 ;  /* 0x0000001200127306 */ /* 0x000ea60000200c00 */
[----:B------:R-:W-:-:S05]  /*1460*/  IADD3 R16, PT, PT, R16, 0x1, R7 ;  /* 0x0000000110107810 */ /* 0x000fca0007ffe007 */
[----:B------:R-:W0:Y:S01]  /*1470*/  I2F.F16 R20, R20 ;  /* 0x0000001400147306 */ /* 0x000e220000200c00 */
[----:B------:R-:W-:-:S04]  /*1480*/  UIADD3 UR10, UPT, UPT, UR8, UR10, URZ ;  /* 0x0000000a080a7290 */ /* 0x000fc8000fffe0ff */
[----:B------:R-:W-:Y:S01]  /*1490*/  UISETP.GE.AND UP4, UPT, UR10, UR17, UPT ;  /* 0x000000110a00728c */ /* 0x000fe2000bf86270 */
[-C--:B--2---:R-:W-:Y:S02]  /*14a0*/  HMUL2 R7, R18.H0_H0, R9.reuse.H0_H0 ;  /* 0x2000000912077232 */ /* 0x084fe40000000800 */
[----:B------:R-:W1:Y:S01]  /*14b0*/  I2F.F16 R8, R12 ;  /* 0x0000000c00087306 */ /* 0x000e620000200c00 */
[----:B0-----:R-:W-:-:S07]  /*14c0*/  HMUL2 R6, R20.H0_H0, R9.H0_H0 ;  /* 0x2000000914067232 */ /* 0x001fce0000000800 */
[----:B------:R-:W0:Y:S01]  /*14d0*/  I2F.F16 R16, R16 ;  /* 0x0000001000107306 */ /* 0x000e220000200c00 */
[-C--:B-1----:R-:W-:Y:S02]  /*14e0*/  HMUL2 R8, R8.H0_H0, R9.reuse.H0_H0 ;  /* 0x2000000908087232 */ /* 0x082fe40000000800 */
[----:B0-----:R-:W-:Y:S01]  /*14f0*/  HMUL2 R9, R16.H0_H0, R9.H0_H0 ;  /* 0x2000000910097232 */ /* 0x001fe20000000800 */
[----:B------:R-:W-:Y:S06]  /*1500*/  BRA.U !UP4, `(.L_x_2262) ;  /* 0xfffffffd0c547547 */ /* 0x000fec000b83ffff */
.L_x_2261:
[----:B------:R-:W-:Y:S01]  /*1510*/  UISETP.GT.AND UP4, UPT, UR6, UR15, UPT ;  /* 0x0000000f0600728c */ /* 0x000fe2000bf84270 */
[----:B------:R-:W-:Y:S01]  /*1520*/  HFMA2 R3, -RZ, RZ, 0, 0 ;  /* 0x00000000ff037431 */ /* 0x000fe200000001ff */
[----:B------:R-:W-:Y:S02]  /*1530*/  CS2R R10, SRZ ;  /* 0x00000000000a7805 */ /* 0x000fe4000001ff00 */
[----:B-----5:R-:W-:Y:S01]  /*1540*/  MOV R12, RZ ;  /* 0x000000ff000c7202 */ /* 0x020fe20000000f00 */
        /* <DEDUP_REMOVED lines=11> */
.L_x_2263:
        /* <DEDUP_REMOVED lines=8> */
.L_x_2264:
        /* <DEDUP_REMOVED lines=8> */
.L_x_2265:
        /* <DEDUP_REMOVED lines=8> */
.L_x_2266:
        /* <DEDUP_REMOVED lines=8> */
.L_x_2267:
[----:B------:R-:W-:Y:S01]  /*1800*/  ULEA UR4, UR11, UR4, 0x3 ;  /* 0x000000040b047291 */ /* 0x000fe2000f8e18ff */
[----:B------:R-:W0:Y:S01]  /*1810*/  S2UR UR8, SR_CgaCtaId ;  /* 0x00000000000879c3 */ /* 0x000e220000008800 */
[----:B------:R-:W1:Y:S01]  /*1820*/  LDCU.64 UR10, c[0x0][0x388] ;  /* 0x00007100ff0a77ac */ /* 0x000e620008000a00 */
[----:B------:R-:W-:Y:S02]  /*1830*/  SHF.R.S32.HI R4, RZ, 0x1f, R2 ;  /* 0x0000001fff047819 */ /* 0x000fe40000011402 */
        /* <DEDUP_REMOVED lines=15> */
[----:B-1----:R-:W-:-:S04]  /*1930*/  LEA R24, P2, R2, UR10, 0x2 ;  /* 0x0000000a02187c11 */ /* 0x002fc8000f8410ff */
[----:B------:R-:W-:Y:S01]  /*1940*/  LEA.HI.X R25, R2, UR11, R3, 0x2, P2 ;  /* 0x0000000b02197c11 */ /* 0x000fe200090f1403 */
[----:B------:R-:W-:-:S06]  /*1950*/  UMOV UR4, UR8 ;  /* 0x0000000800047c82 */ /* 0x000fcc0008000000 */
[----:B------:R-:W-:Y:S05]  /*1960*/  @!P0 BRA `(.L_x_2268) ;  /* 0x0000002000dc8947 */ /* 0x000fea0003800000 */
        /* <DEDUP_REMOVED lines=10> */
[----:B------:R-:W-:Y:S02]  /*1a10*/  PRMT R10, R10, 0x5410, RZ ;  /* 0x000054100a0a7816 */ /* 0x000fe400000000ff */
[----:B--2---:R-:W-:Y:S02]  /*1a20*/  SHF.R.U32.HI R0, RZ, 0xc, R24 ;  /* 0x0000000cff007819 */ /* 0x004fe40000011618 */
[----:B------:R-:W-:Y:S02]  /*1a30*/  SHF.R.U32.HI R32, RZ, 0xc, R27 ;  /* 0x0000000cff207819 */ /* 0x000fe4000001161b */
[----:B------:R-:W-:Y:S02]  /*1a40*/  LOP3.LUT R0, R0, 0xf000f, RZ, 0xc0, !PT ;  /* 0x000f000f00007812 */ /* 0x000fe400078ec0ff */
[----:B----4-:R-:W-:Y:S02]  /*1a50*/  SHF.R.U32.HI R35, RZ, 0x8, R16 ;  /* 0x00000008ff237819 */ /* 0x010fe40000011610 */
[----:B------:R-:W-:-:S02]  /*1a60*/  SHF.R.U32.HI R28, RZ, 0xc, R25 ;  /* 0x0000000cff1c7819 */ /* 0x000fc40000011619 */
[----:B------:R-:W-:Y:S02]  /*1a70*/  LOP3.LUT R35, R0, 0x300030, R35, 0xf8, !PT ;  /* 0x0030003000237812 */ /* 0x000fe400078ef823 */
[----:B------:R-:W-:Y:S02]  /*1a80*/  SHF.R.U32.HI R30, RZ, 0xc, R26 ;  /* 0x0000000cff1e7819 */ /* 0x000fe4000001161a */
[----:B------:R-:W-:Y:S02]  /*1a90*/  LOP3.LUT R4, R32, 0xf000f, RZ, 0xc0, !PT ;  /* 0x000f000f20047812 */ /* 0x000fe400078ec0ff */
[----:B---3--:R-:W-:Y:S02]  /*1aa0*/  SHF.R.U32.HI R0, RZ, 0xc, R20 ;  /* 0x0000000cff007819 */ /* 0x008fe40000011614 */
        /* <DEDUP_REMOVED lines=8> */
[----:B------:R-:W-:Y:S02]  /*1b30*/  SHF.R.U32.HI R0, RZ, 0xc, R21 ;  /* 0x0000000cff007819 */ /* 0x000fe40000011615 */
        /* <DEDUP_REMOVED lines=8> */
[----:B------:R-:W-:Y:S02]  /*1bc0*/  LOP3.LUT R0, R0, 0xf000f, RZ, 0xc0, !PT ;  /* 0x000f000f00007812 */ /* 0x000fe400078ec0ff */
[----:B------:R-:W-:Y:S02]  /*1bd0*/  LOP3.LUT R5, R4, 0xf000f, RZ, 0xc0, !PT ;  /* 0x000f000f04057812 */ /* 0x000fe400078ec0ff */
[----:B------:R-:W-:-:S02]  /*1be0*/  LOP3.LUT R28, R28, 0xf000f, RZ, 0xc0, !PT ;  /* 0x000f000f1c1c7812 */ /* 0x000fc400078ec0ff */
[----:B------:R-:W-:Y:S02]  /*1bf0*/  LOP3.LUT R31, R0, 0x300030, R31, 0xf8, !PT ;  /* 0x00300030001f7812 */ /* 0x000fe400078ef81f */
[----:B------:R-:W-:Y:S02]  /*1c00*/  LOP3.LUT R30, R5, 0x300030, R30, 0xf8, !PT ;  /* 0x00300030051e7812 */ /* 0x000fe400078ef81e */
[----:B------:R-:W-:Y:S01]  /*1c10*/  LOP3.LUT R28, R28, 0x300030, R29, 0xf8, !PT ;  /* 0x003000301c1c7812 */ /* 0x000fe200078ef81d */
[----:B------:R-:W-:Y:S06]  /*1c20*/  BRA.U !UP0, `(.L_x_2269) ;  /* 0x0000000d08bc7547 */ /* 0x000fec000b800000 */
[----:B------:R-:W0:Y:S01]  /*1c30*/  LDS.128 R12, [UR8] ;  /* 0x00000008ff0c7984 */ /* 0x000e220008000c00 */
[----:B------:R-:W-:Y:S01]  /*1c40*/  SHF.R.U32.HI R5, RZ, 0x6, R24 ;  /* 0x00000006ff057819 */ /* 0x000fe20000011618 */
[----:B------:R-:W-:Y:S01]  /*1c50*/  UISETP.NE.AND UP0, UPT, UR5, 0x1, UPT ;  /* 0x000000010500788c */ /* 0x000fe2000bf05270 */
[----:B------:R-:W-:Y:S02]  /*1c60*/  LOP3.LUT R40, R25, 0x3f003f, RZ, 0xc0, !PT ;  /* 0x003f003f19287812 */ /* 0x000fe400078ec0ff */
        /* <DEDUP_REMOVED lines=22> */
[----:B------:R-:W-:Y:S01]  /*1dd0*/  LOP3.LUT R5, R5, 0x3f003f, RZ, 0xc0, !PT ;  /* 0x003f003f05057812 */ /* 0x000fe200078ec0ff */
[----:B------:R-:W1:Y:S01]  /*1de0*/  LDS.128 R16, [UR8+0x10] ;  /* 0x00001008ff107984 */ /* 0x000e620008000c00 */
        /* <DEDUP_REMOVED lines=21> */
[----:B------:R-:W-:Y:S02]  /*1f40*/  HADD2 R42, R47, -1056, -1056 ;  /* 0xe420e4202f2a7430 */ /* 0x000fe40000000000 */
[-C--:B------:R-:W-:Y:S02]  /*1f50*/  HFMA2 R47, R25, R12.reuse, RZ ;  /* 0x0000000c192f7231 */ /* 0x080fe400000000ff */
[----:B------:R-:W-:Y:S01]  /*1f60*/  HADD2 R40, R49, -1056, -1056 ;  /* 0xe420e42031287430 */ /* 0x000fe20000000000 */
[----:B------:R-:W-:Y:S01]  /*1f70*/  LOP3.LUT R24, R24, 0x64006400, RZ, 0xfc, !PT ;  /* 0x6400640018187812 */ /* 0x000fe200078efcff */
[-C--:B------:R-:W-:Y:S01]  /*1f80*/  HFMA2 R49, R44, R12.reuse, RZ.H0_H0 ;  /* 0x0000000c2c317231 */ /* 0x080fe200000400ff */
[----:B------:R-:W-:Y:S01]  /*1f90*/  LOP3.LUT R29, R29, 0x3f003f, RZ, 0xc0, !PT ;  /* 0x003f003f1d1d7812 */ /* 0x000fe200078ec0ff */
[----:B------:R-:W-:Y:S01]  /*1fa0*/  HFMA2 R48, R5, R12, RZ.H0_H0 ;  /* 0x0000000c05307231 */ /* 0x000fe200000400ff */
        /* <DEDUP_REMOVED lines=8> */
[----:B------:R-:W-:Y:S01]  /*2030*/  HFMA2 R12, R42, R14, R12 ;  /* 0x0000000e2a0c7231 */ /* 0x000fe2000000000c */
[----:B------:R-:W-:Y:S02]  /*2040*/  LOP3.LUT R45, R26, 0x64006400, RZ, 0xfc, !PT ;  /* 0x640064001a2d7812 */ /* 0x000fe400078efcff */
[----:B------:R-:W-:-:S02]  /*2050*/  LOP3.LUT R38, R38, 0x3f003f, RZ, 0xc0, !PT ;  /* 0x003f003f26267812 */ /* 0x000fc400078ec0ff */
[----:B------:R-:W-:Y:S01]  /*2060*/  LOP3.LUT R26, R29, 0x64006400, RZ, 0xfc, !PT ;  /* 0x640064001d1a7812 */ /* 0x000fe200078efcff */
[----:B------:R-:W-:Y:S01]  /*2070*/  HADD2 R29, R24, -1056, -1056 ;  /* 0xe420e420181d7430 */ /* 0x000fe20000000000 */
[----:B------:R-:W-:Y:S01]  /*2080*/  LOP3.LUT R39, R46, 0x64006400, RZ, 0xfc, !PT ;  /* 0x640064002e277812 */ /* 0x000fe200078efcff */
[----:B------:R-:W-:Y:S01]  /*2090*/  HADD2 R46, R49, -1056, -1056 ;  /* 0xe420e420312e7430 */ /* 0x000fe20000000000 */
[----:B------:R-:W-:Y:S01]  /*20a0*/  LOP3.LUT R24, R38, 0x64006400, RZ, 0xfc, !PT ;  /* 0x6400640026187812 */ /* 0x000fe200078efcff */
[-C--:B------:R-:W-:Y:S02]  /*20b0*/  HFMA2 R38, R29, R14.reuse, R47 ;  /* 0x0000000e1d267231 */ /* 0x080fe4000000002f */
[-C--:B------:R-:W-:Y:S02]  /*20c0*/  HFMA2 R49, R27, R14.reuse, R48 ;  /* 0x0000000e1b317231 */ /* 0x080fe40000000030 */
[----:B------:R-:W-:Y:S01]  /*20d0*/  HADD2 R26, R26, -1056, -1056 ;  /* 0xe420e4201a1a7430 */ /* 0x000fe20000000000 */
[----:B------:R-:W-:Y:S01]  /*20e0*/  LOP3.LUT R50, R50, 0x64006400, RZ, 0xfc, !PT ;  /* 0x6400640032327812 */ /* 0x000fe200078efcff */
[----:B------:R-:W-:Y:S01]  /*20f0*/  HFMA2 R51, R46, R14, R13 ;  /* 0x0000000e2e337231 */ /* 0x000fe2000000000d */
        /* <DEDUP_REMOVED lines=24> */
[-C--:B-1----:R-:W-:Y:S02]  /*2280*/  HFMA2 R12, R47, R16.reuse, R12 ;  /* 0x000000102f0c7231 */ /* 0x082fe4000000000c */
[----:B------:R-:W-:Y:S02]  /*2290*/  HADD2 R49, R20, -1056, -1056 ;  /* 0xe420e42014317430 */ /* 0x000fe40000000000 */
        /* <DEDUP_REMOVED lines=10> */
[----:B------:R-:W-:Y:S01]  /*2340*/  PRMT R6, R6, 0x5410, R7 ;  /* 0x0000541006067816 */ /* 0x000fe20000000007 */
        /* <DEDUP_REMOVED lines=12> */
[----:B------:R-:W-:Y:S01]  /*2410*/  PRMT R8, R8, 0x5410, R9 ;  /* 0x0000541008087816 */ /* 0x000fe20000000009 */
[----:B------:R-:W-:Y:S02]  /*2420*/  HADD2 R32, R32, -1056, -1056 ;  /* 0xe420e42020207430 */ /* 0x000fe40000000000 */
[-C--:B------:R-:W-:Y:S02]  /*2430*/  HFMA2 R14, R33, R18.reuse, R12 ;  /* 0x00000012210e7231 */ /* 0x080fe4000000000c */
[-C--:B------:R-:W-:Y:S02]  /*2440*/  HFMA2 R11, R31, R18.reuse, R11 ;  /* 0x000000121f0b7231 */ /* 0x080fe4000000000b */
[----:B------:R-:W-:-:S02]  /*2450*/  HFMA2 R17, R30, R18, R17 ;  /* 0x000000121e117231 */ /* 0x000fc40000000011 */
[----:B------:R-:W-:Y:S02]  /*2460*/  HADD2 R28, R13, -1056, -1056 ;  /* 0xe420e4200d1c7430 */ /* 0x000fe40000000000 */
[-C--:B------:R-:W-:Y:S02]  /*2470*/  HFMA2 R11, R34, R19.reuse, R11 ;  /* 0x00000013220b7231 */ /* 0x080fe4000000000b */
[----:B------:R-:W-:Y:S01]  /*2480*/  HADD2 R35, R15, -1056, -1056 ;  /* 0xe420e4200f237430 */ /* 0x000fe20000000000 */
[----:B------:R-:W-:Y:S01]  /*2490*/  PRMT R15, RZ, 0x5410, RZ ;  /* 0x00005410ff0f7816 */ /* 0x000fe200000000ff */
[-C--:B------:R-:W-:Y:S02]  /*24a0*/  HFMA2 R10, R32, R19.reuse, R10 ;  /* 0x00000013200a7231 */ /* 0x080fe4000000000a */
[-C--:B------:R-:W-:Y:S02]  /*24b0*/  HFMA2 R14, R28, R19.reuse, R14 ;  /* 0x000000131c0e7231 */ /* 0x080fe4000000000e */
[----:B------:R-:W-:-:S02]  /*24c0*/  HFMA2 R17, R35, R19, R17 ;  /* 0x0000001323117231 */ /* 0x000fc40000000011 */
[----:B------:R-:W-:Y:S02]  /*24d0*/  HADD2 R11, R11.H0_H0, R11.H1_H1 ;  /* 0x3000000b0b0b7230 */ /* 0x000fe40000000800 */
[----:B------:R-:W-:Y:S02]  /*24e0*/  HADD2 R14, R14.H0_H0, R14.H1_H1 ;  /* 0x3000000e0e0e7230 */ /* 0x000fe40000000800 */
[----:B------:R-:W-:Y:S02]  /*24f0*/  HADD2 R10, R10.H0_H0, R10.H1_H1 ;  /* 0x3000000a0a0a7230 */ /* 0x000fe40000000800 */
[----:B------:R-:W-:Y:S01]  /*2500*/  HADD2 R17, R17.H0_H0, R17.H1_H1 ;  /* 0x3000001111117230 */ /* 0x000fe20000000800 */
[----:B------:R-:W-:Y:S02]  /*2510*/  PRMT R14, R14, 0x5410, R11 ;  /* 0x000054100e0e7816 */ /* 0x000fe4000000000b */
[----:B------:R-:W-:Y:S02]  /*2520*/  PRMT R11, RZ, 0x5410, RZ ;  /* 0x00005410ff0b7816 */ /* 0x000fe400000000ff */
[----:B------:R-:W-:Y:S01]  /*2530*/  PRMT R10, R10, 0x5410, R17 ;  /* 0x000054100a0a7816 */ /* 0x000fe20000000011 */
[----:B------:R-:W-:Y:S01]  /*2540*/  HFMA2 R13, R14, R6, RZ ;  /* 0x000000060e0d7231 */ /* 0x000fe200000000ff */
[----:B------:R-:W-:-:S03]  /*2550*/  PRMT R14, RZ, 0x5410, RZ ;  /* 0x00005410ff0e7816 */ /* 0x000fc600000000ff */
[----:B------:R-:W-:Y:S01]  /*2560*/  HFMA2 R12, R10, R8, RZ.H0_H0 ;  /* 0x000000080a0c7231 */ /* 0x000fe200000400ff */
[----:B------:R-:W-:Y:S01]  /*2570*/  PRMT R10, RZ, 0x5410, RZ ;  /* 0x00005410ff0a7816 */ /* 0x000fe200000000ff */
[----:B------:R-:W-:Y:S06]  /*2580*/  BRA.U !UP0, `(.L_x_2269) ;  /* 0x0000000508647547 */ /* 0x000fec000b800000 */
[----:B------:R-:W0:Y:S01]  /*2590*/  LDS.128 R16, [UR8+0x40] ;  /* 0x00004008ff107984 */ /* 0x000e220008000c00 */
[----:B------:R-:W-:Y:S01]  /*25a0*/  UISETP.NE.AND UP0, UPT, UR5, 0x2, UPT ;  /* 0x000000020500788c */ /* 0x000fe2000bf05270 */
[----:B------:R-:W-:Y:S02]  /*25b0*/  PRMT R6, R6, 0x5410, R7 ;  /* 0x0000541006067816 */ /* 0x000fe40000000007 */
[----:B------:R-:W1:Y:S01]  /*25c0*/  LDS.128 R20, [UR8+0x50] ;  /* 0x00005008ff147984 */ /* 0x000e620008000c00 */
[----:B------:R-:W-:Y:S02]  /*25d0*/  PRMT R8, R8, 0x5410, R9 ;  /* 0x0000541008087816 */ /* 0x000fe40000000009 */
[----:B------:R-:W-:Y:S01]  /*25e0*/  PRMT R10, R10, 0x5410, RZ ;  /* 0x000054100a0a7816 */ /* 0x000fe200000000ff */
        /* <DEDUP_REMOVED lines=83> */
.L_x_2269:
        /* <DEDUP_REMOVED lines=9> */
[----:B------:R-:W-:Y:S02]  /*2bb0*/  ULEA UR6, UR7, 0x20, 0x5 ;  /* 0x0000002007067891 */ /* 0x000fe4000f8e28ff */
[----:B------:R-:W-:Y:S01]  /*2bc0*/  UIADD3 UR4, UPT, UPT, UR8, 0x40, URZ ;  /* 0x0000004008047890 */ /* 0x000fe2000fffe0ff */
[----:B--2---:R-:W-:-:S04]  /*2bd0*/  SHF.R.U32.HI R0, RZ, 0xc, R16 ;  /* 0x0000000cff007819 */ /* 0x004fc80000011610 */
[----:B------:R-:W-:Y:S02]  /*2be0*/  LOP3.LUT R27, R0, 0xf000f, RZ, 0xc0, !PT ;  /* 0x000f000f001b7812 */ /* 0x000fe400078ec0ff */
[----:B------:R-:W-:Y:S02]  /*2bf0*/  SHF.R.U32.HI R0, RZ, 0xc, R17 ;  /* 0x0000000cff007819 */ /* 0x000fe40000011611 */
[----:B------:R-:W-:Y:S02]  /*2c00*/  SHF.R.U32.HI R2, RZ, 0xc, R19 ;  /* 0x0000000cff027819 */ /* 0x000fe40000011613 */
[----:B------:R-:W-:Y:S02]  /*2c10*/  LOP3.LUT R0, R0, 0xf000f, RZ, 0xc0, !PT ;  /* 0x000f000f00007812 */ /* 0x000fe400078ec0ff */
[----:B------:R-:W-:Y:S02]  /*2c20*/  LOP3.LUT R3, R2, 0xf000f, RZ, 0xc0, !PT ;  /* 0x000f000f02037812 */ /* 0x000fe400078ec0ff */
[----:B----4-:R-:W-:-:S02]  /*2c30*/  SHF.R.U32.HI R37, RZ, 0x8, R21 ;  /* 0x00000008ff257819 */ /* 0x010fc40000011615 */
[----:B------:R-:W-:Y:S02]  /*2c40*/  SHF.R.U32.HI R36, RZ, 0x8, R23 ;  /* 0x00000008ff247819 */ /* 0x000fe40000011617 */
[----:B------:R-:W-:Y:S02]  /*2c50*/  LOP3.LUT R37, R0, 0x300030, R37, 0xf8, !PT ;  /* 0x0030003000257812 */ /* 0x000fe400078ef825 */
[----:B------:R-:W-:Y:S02]  /*2c60*/  SHF.R.U32.HI R26, RZ, 0xc, R18 ;  /* 0x0000000cff1a7819 */ /* 0x000fe40000011612 */
[----:B---3--:R-:W-:Y:S02]  /*2c70*/  SHF.R.U32.HI R0, RZ, 0xc, R28 ;  /* 0x0000000cff007819 */ /* 0x008fe4000001161c */
[----:B------:R-:W-:Y:S02]  /*2c80*/  SHF.R.U32.HI R2, RZ, 0xc, R29 ;  /* 0x0000000cff027819 */ /* 0x000fe4000001161d */
[----:B------:R-:W-:-:S02]  /*2c90*/  SHF.R.U32.HI R4, RZ, 0xc, R30 ;  /* 0x0000000cff047819 */ /* 0x000fc4000001161e */
[----:B------:R-:W-:Y:S02]  /*2ca0*/  SHF.R.U32.HI R5, RZ, 0xc, R31 ;  /* 0x0000000cff057819 */ /* 0x000fe4000001161f */
[----:B------:R-:W-:Y:S02]  /*2cb0*/  LOP3.LUT R36, R3, 0x300030, R36, 0xf8, !PT ;  /* 0x0030003003247812 */ /* 0x000fe400078ef824 */
[----:B------:R-:W-:Y:S02]  /*2cc0*/  SHF.R.U32.HI R38, RZ, 0x8, R20 ;  /* 0x00000008ff267819 */ /* 0x000fe40000011614 */
[----:B------:R-:W-:Y:S02]  /*2cd0*/  LOP3.LUT R26, R26, 0xf000f, RZ, 0xc0, !PT ;  /* 0x000f000f1a1a7812 */ /* 0x000fe400078ec0ff */
[----:B------:R-:W-:Y:S02]  /*2ce0*/  SHF.R.U32.HI R39, RZ, 0x8, R22 ;  /* 0x00000008ff277819 */ /* 0x000fe40000011616 */
[----:B------:R-:W-:-:S02]  /*2cf0*/  SHF.R.U32.HI R35, RZ, 0xa, R20 ;  /* 0x0000000aff237819 */ /* 0x000fc40000011614 */
[----:B------:R-:W-:Y:S02]  /*2d00*/  SHF.R.U32.HI R34, RZ, 0xa, R21 ;  /* 0x0000000aff227819 */ /* 0x000fe40000011615 */
[----:B------:R-:W-:Y:S02]  /*2d10*/  SHF.R.U32.HI R33, RZ, 0xa, R22 ;  /* 0x0000000aff217819 */ /* 0x000fe40000011616 */
[----:B------:R-:W-:Y:S02]  /*2d20*/  SHF.R.U32.HI R32, RZ, 0xa, R23 ;  /* 0x0000000aff207819 */ /* 0x000fe40000011617 */
[----:B------:R-:W-:Y:S02]  /*2d30*/  LOP3.LUT R0, R0, 0xf000f, RZ, 0xc0, !PT ;  /* 0x000f000f00007812 */ /* 0x000fe400078ec0ff */
[----:B------:R-:W-:Y:S02]  /*2d40*/  LOP3.LUT R3, R2, 0xf000f, RZ, 0xc0, !PT ;  /* 0x000f000f02037812 */ /* 0x000fe400078ec0ff */
[----:B------:R-:W-:-:S02]  /*2d50*/  LOP3.LUT R4, R4, 0xf000f, RZ, 0xc0, !PT ;  /* 0x000f000f04047812 */ /* 0x000fc400078ec0ff */
[----:B------:R-:W-:Y:S02]  /*2d60*/  LOP3.LUT R5, R5, 0xf000f, RZ, 0xc0, !PT ;  /* 0x000f000f05057812 */ /* 0x000fe400078ec0ff */
[----:B------:R-:W-:Y:S02]  /*2d70*/  LOP3.LUT R38, R27, 0x300030, R38, 0xf8, !PT ;  /* 0x003000301b267812 */ /* 0x000fe400078ef826 */
[----:B------:R-:W-:Y:S02]  /*2d80*/  LOP3.LUT R39, R26, 0x300030, R39, 0xf8, !PT ;  /* 0x003000301a277812 */ /* 0x000fe400078ef827 */
[----:B------:R-:W-:Y:S02]  /*2d90*/  LOP3.LUT R35, R0, 0x300030, R35, 0xf8, !PT ;  /* 0x0030003000237812 */ /* 0x000fe400078ef823 */
[----:B------:R-:W-:Y:S02]  /*2da0*/  LOP3.LUT R34, R3, 0x300030, R34, 0xf8, !PT ;  /* 0x0030003003227812 */ /* 0x000fe400078ef822 */
[----:B------:R-:W-:-:S02]  /*2db0*/  LOP3.LUT R33, R4, 0x300030, R33, 0xf8, !PT ;  /* 0x0030003004217812 */ /* 0x000fc400078ef821 */
[----:B------:R-:W-:Y:S01]  /*2dc0*/  LOP3.LUT R32, R5, 0x300030, R32, 0xf8, !PT ;  /* 0x0030003005207812 */ /* 0x000fe200078ef820 */
[----:B------:R-:W-:Y:S06]  /*2dd0*/  @!P1 BRA `(.L_x_2268) ;  /* 0x0000000c00c09947 */ /* 0x000fec0003800000 */
[----:B------:R-:W-:Y:S01]  /*2de0*/  LOP3.LUT R41, R16, 0x3f003f, RZ, 0xc0, !PT ;  /* 0x003f003f10297812 */ /* 0x000fe200078ec0ff */
[----:B------:R-:W0:Y:S01]  /*2df0*/  S2UR UR7, SR_CgaCtaId ;  /* 0x00000000000779c3 */ /* 0x000e220000008800 */
[----:B------:R-:W-:Y:S01]  /*2e00*/  SHF.R.U32.HI R42, RZ, 0x6, R16 ;  /* 0x00000006ff2a7819 */ /* 0x000fe20000011610 */
[----:B------:R-:W-:Y:S01]  /*2e10*/  UMOV UR4, 0x400 ;  /* 0x0000040000047882 */ /* 0x000fe20000000000 */
[----:B------:R-:W-:Y:S01]  /*2e20*/  LOP3.LUT R43, R17, 0x3f003f, RZ, 0xc0, !PT ;  /* 0x003f003f112b7812 */ /* 0x000fe200078ec0ff */
[----:B------:R-:W-:Y:S01]  /*2e30*/  UISETP.NE.AND UP0, UPT, UR5, 0x1, UPT ;  /* 0x000000010500788c */ /* 0x000fe2000bf05270 */
        /* <DEDUP_REMOVED lines=9> */
[----:B------:R-:W-:Y:S01]  /*2ed0*/  SHF.R.U32.HI R45, RZ, 0x6, R28 ;  /* 0x00000006ff2d7819 */ /* 0x000fe2000001161c */
[----:B0-----:R-:W-:Y:S01]  /*2ee0*/  ULEA UR4, UR7, UR4, 0x18 ;  /* 0x0000000407047291 */ /* 0x001fe2000f8ec0ff */
        /* <DEDUP_REMOVED lines=9> */
[----:B------:R-:W-:Y:S02]  /*2f80*/  SHF.R.U32.HI R52, RZ, 0x6, R23 ;  /* 0x00000006ff347819 */ /* 0x000fe40000011617 */
        /* <DEDUP_REMOVED lines=14> */
[-C--:B-1----:R-:W-:Y:S01]  /*3070*/  HFMA2 R55, R44, R16.reuse, RZ.H0_H0 ;  /* 0x000000102c377231 */ /* 0x082fe200000400ff */
[----:B------:R-:W0:Y:S01]  /*3080*/  LDS.128 R20, [UR4+0x30] ;  /* 0x00003004ff147984 */ /* 0x000e220008000c00 */
[----:B------:R-:W-:Y:S01]  /*3090*/  LOP3.LUT R42, R42, 0x3f003f, RZ, 0xc0, !PT ;  /* 0x003f003f2a2a7812 */ /* 0x000fe200078ec0ff */
[----:B------:R-:W-:Y:S01]  /*30a0*/  HADD2 R41, R41, -1056, -1056 ;  /* 0xe420e42029297430 */ /* 0x000fe20000000000 */
[----:B------:R-:W-:Y:S01]  /*30b0*/  LOP3.LUT R40, R40, 0x64006400, RZ, 0xfc, !PT ;  /* 0x6400640028287812 */ /* 0x000fe200078efcff */
[-C--:B------:R-:W-:Y:S01]  /*30c0*/  HFMA2 R56, R43, R16.reuse, RZ ;  /* 0x000000102b387231 */ /* 0x080fe200000000ff */
[----:B------:R-:W-:Y:S01]  /*30d0*/  LOP3.LUT R2, R42, 0x64006400, RZ, 0xfc, !PT ;  /* 0x640064002a027812 */ /* 0x000fe200078efcff */
[----:B------:R-:W-:Y:S01]  /*30e0*/  HFMA2 R54, R3, R16, RZ.H0_H0 ;  /* 0x0000001003367231 */ /* 0x000fe200000400ff */
[----:B------:R-:W-:Y:S01]  /*30f0*/  LOP3.LUT R27, R29, 0x3f003f, RZ, 0xc0, !PT ;  /* 0x003f003f1d1b7812 */ /* 0x000fe200078ec0ff */
[----:B------:R-:W-:Y:S01]  /*3100*/  HADD2 R42, R40, -1056, -1056 ;  /* 0xe420e420282a7430 */ /* 0x000fe20000000000 */
[----:B------:R-:W-:Y:S01]  /*3110*/  SHF.R.U32.HI R29, RZ, 0x6, R29 ;  /* 0x00000006ff1d7819 */ /* 0x000fe2000001161d */
[----:B------:R-:W-:-:S02]  /*3120*/  HADD2 R40, R53, -1056, -1056 ;  /* 0xe420e42035287430 */ /* 0x000fc40000000000 */
[----:B------:R-:W-:Y:S02]  /*3130*/  HFMA2 R53, R5, R16, RZ ;  /* 0x0000001005357231 */ /* 0x000fe400000000ff */
[----:B------:R-:W-:Y:S02]  /*3140*/  HADD2 R2, R2, -1056, -1056 ;  /* 0xe420e42002027430 */ /* 0x000fe40000000000 */
        /* <DEDUP_REMOVED lines=50> */
[----:B------:R-:W-:Y:S02]  /*3470*/  HFMA2 R17, R39, R20, R17 ;  /* 0x0000001427117231 */ /* 0x000fe40000000011 */
[----:B------:R-:W-:Y:S01]  /*3480*/  HADD2 R30, R30, -1056, -1056 ;  /* 0xe420e4201e1e7430 */ /* 0x000fe20000000000 */
[----:B------:R-:W-:Y:S01]  /*3490*/  LOP3.LUT R52, R52, 0x64006400, RZ, 0xfc, !PT ;  /* 0x6400640034347812 */ /* 0x000fe200078efcff */
[----:B------:R-:W-:Y:S02]  /*34a0*/  HADD2 R51, R19, -1056, -1056 ;  /* 0xe420e42013337430 */ /* 0x000fe40000000000 */
[-C--:B------:R-:W-:Y:S02]  /*34b0*/  HFMA2 R19, R49, R21.reuse, R16 ;  /* 0x0000001531137231 */ /* 0x080fe40000000010 */
[----:B------:R-:W-:Y:S01]  /*34c0*/  HADD2 R28, R28, -1056, -1056 ;  /* 0xe420e4201c1c7430 */ /* 0x000fe20000000000 */
[----:B------:R-:W-:Y:S01]  /*34d0*/  LOP3.LUT R37, R37, 0x64006400, RZ, 0xfc, !PT ;  /* 0x6400640025257812 */ /* 0x000fe200078efcff */
[-C--:B------:R-:W-:Y:S01]  /*34e0*/  HFMA2 R16, R30, R21.reuse, R18 ;  /* 0x000000151e107231 */ /* 0x080fe20000000012 */
[----:B------:R-:W-:Y:S01]  /*34f0*/  LOP3.LUT R38, R38, 0x64006400, RZ, 0xfc, !PT ;  /* 0x6400640026267812 */ /* 0x000fe200078efcff */
[----:B------:R-:W-:-:S02]  /*3500*/  HFMA2 R18, R28, R21, R17 ;  /* 0x000000151c127231 */ /* 0x000fc40000000011 */
[----:B------:R-:W-:Y:S02]  /*3510*/  HFMA2 R53, R50, R20, R53 ;  /* 0x0000001432357231 */ /* 0x000fe40000000035 */
[-C--:B------:R-:W-:Y:S01]  /*3520*/  HFMA2 R17, R51, R22.reuse, R19 ;  /* 0x0000001633117231 */ /* 0x080fe20000000013 */
[----:B------:R-:W-:Y:S01]  /*3530*/  LOP3.LUT R19, R35, 0x64006400, RZ, 0xfc, !PT ;  /* 0x6400640023137812 */ /* 0x000fe200078efcff */
[----:B------:R-:W-:Y:S01]  /*3540*/  HADD2 R52, R52, -1056, -1056 ;  /* 0xe420e42034347430 */ /* 0x000fe20000000000 */
[----:B------:R-:W-:Y:S01]  /*3550*/  LOP3.LUT R35, R36, 0x64006400, RZ, 0xfc, !PT ;  /* 0x6400640024237812 */ /* 0x000fe200078efcff */
[----:B------:R-:W-:Y:S01]  /*3560*/  UMOV UR4, 0x400 ;  /* 0x0000040000047882 */ /* 0x000fe20000000000 */
[----:B------:R-:W-:Y:S01]  /*3570*/  LOP3.LUT R20, R34, 0x64006400, RZ, 0xfc, !PT ;  /* 0x6400640022147812 */ /* 0x000fe200078efcff */
[----:B------:R-:W-:Y:S01]  /*3580*/  HFMA2 R21, R52, R21, R53 ;  /* 0x0000001534157231 */ /* 0x000fe20000000035 */
[----:B------:R-:W-:Y:S01]  /*3590*/  LOP3.LUT R36, R33, 0x64006400, RZ, 0xfc, !PT ;  /* 0x6400640021247812 */ /* 0x000fe200078efcff */
[----:B------:R-:W-:Y:S01]  /*35a0*/  HADD2 R34, R35, -1056, -1056 ;  /* 0xe420e42023227430 */ /* 0x000fe20000000000 */
[----:B------:R-:W-:Y:S01]  /*35b0*/  LOP3.LUT R53, R32, 0x64006400, RZ, 0xfc, !PT ;  /* 0x6400640020357812 */ /* 0x000fe200078efcff */
[----:B------:R-:W-:Y:S01]  /*35c0*/  HADD2 R33, R37, -1056, -1056 ;  /* 0xe420e42025217430 */ /* 0x000fe20000000000 */
[----:B------:R-:W-:Y:S01]  /*35d0*/  PRMT R6, R6, 0x5410, R7 ;  /* 0x0000541006067816 */ /* 0x000fe20000000007 */
[----:B------:R-:W-:Y:S01]  /*35e0*/  HADD2 R35, R38, -1056, -1056 ;  /* 0xe420e42026237430 */ /* 0x000fe20000000000 */
[----:B------:R-:W-:Y:S01]  /*35f0*/  PRMT R8, R8, 0x5410, R9 ;  /* 0x0000541008087816 */ /* 0x000fe20000000009 */
[----:B------:R-:W-:Y:S01]  /*3600*/  HADD2 R37, R20, -1056, -1056 ;  /* 0xe420e42014257430 */ /* 0x000fe20000000000 */
[----:B------:R-:W-:Y:S01]  /*3610*/  ULEA UR7, UR7, UR4, 0x18 ;  /* 0x0000000407077291 */ /* 0x000fe2000f8ec0ff */
[----:B------:R-:W-:-:S02]  /*3620*/  HFMA2 R20, R33, R22, R16 ;  /* 0x0000001621147231 */ /* 0x000fc40000000010 */
[-C--:B------:R-:W-:Y:S02]  /*3630*/  HFMA2 R16, R35, R22.reuse, R18 ;  /* 0x0000001623107231 */ /* 0x080fe40000000012 */
[----:B------:R-:W-:Y:S01]  /*3640*/  HADD2 R32, R19, -1056, -1056 ;  /* 0xe420e42013207430 */ /* 0x000fe20000000000 */
[----:B------:R-:W-:Y:S01]  /*3650*/  UIADD3 UR4, UPT, UPT, UR7, 0x40, URZ ;  /* 0x0000004007047890 */ /* 0x000fe2000fffe0ff */
[----:B------:R-:W-:Y:S02]  /*3660*/  HADD2 R36, R36, -1056, -1056 ;  /* 0xe420e42024247430 */ /* 0x000fe40000000000 */
[-C--:B------:R-:W-:Y:S02]  /*3670*/  HFMA2 R20, R37, R23.reuse, R20 ;  /* 0x0000001725147231 */ /* 0x080fe40000000014 */
[----:B------:R-:W-:Y:S02]  /*3680*/  HFMA2 R21, R34, R22, R21 ;  /* 0x0000001622157231 */ /* 0x000fe40000000015 */
[----:B------:R-:W-:-:S02]  /*3690*/  HFMA2 R16, R32, R23, R16 ;  /* 0x0000001720107231 */ /* 0x000fc40000000010 */
[----:B------:R-:W-:Y:S02]  /*36a0*/  HADD2 R38, R53, -1056, -1056 ;  /* 0xe420e42035267430 */ /* 0x000fe40000000000 */
        /* <DEDUP_REMOVED lines=13> */
[----:B------:R-:W-:Y:S02]  /*3780*/  PRMT R6, R6, 0x5410, R7 ;  /* 0x0000541006067816 */ /* 0x000fe40000000007 */
        /* <DEDUP_REMOVED lines=85> */
.L_x_2268:
[----:B------:R-:W0:Y:S02]  /*3ce0*/  LDCU UR8, c[0x0][0x3d4] ;  /* 0x00007a80ff0877ac */ /* 0x000e240008000800 */
[----:B0-----:R-:W-:-:S04]  /*3cf0*/  UISETP.LT.AND UP0, UPT, UR17, UR8, UPT ;  /* 0x000000081100728c */ /* 0x001fc8000bf01270 */
[----:B------:R-:W-:-:S04]  /*3d00*/  USEL UR7, UR17, UR8, UP0 ;  /* 0x0000000811077287 */ /* 0x000fc80008000000 */
[----:B------:R-:W-:-:S09]  /*3d10*/  UISETP.GT.AND UP0, UPT, UR7, UR6, UPT ;  /* 0x000000060700728c */ /* 0x000fd2000bf04270 */
[----:B------:R-:W-:Y:S05]  /*3d20*/  BRA.U !UP0, `(.L_x_2270) ;  /* 0x00000041085c7547 */ /* 0x000fea000b800000 */
[----:B------:R-:W-:Y:S02]  /*3d30*/  UISETP.LT.U32.AND UP0, UPT, UR17, UR8, UPT ;  /* 0x000000081100728c */ /* 0x000fe4000bf01070 */
[----:B------:R-:W-:Y:S01]  /*3d40*/  UIADD3 UR7, UPT, UPT, UR4, 0x60, URZ ;  /* 0x0000006004077890 */ /* 0x000fe2000fffe0ff */
[----:B------:R-:W0:Y:S01]  /*3d50*/  LDCU.64 UR10, c[0x0][0x3a8] ;  /* 0x00007500ff0a77ac */ /* 0x000e220008000a00 */
[----:B------:R-:W-:-:S12]  /*3d60*/  USEL UR4, UR17, UR8, UP0 ;  /* 0x0000000811047287 */ /* 0x000fd80008000000 */
.L_x_2275:
[----:B------:R-:W-:-:S04]  /*3d70*/  MOV R0, 0x2c00 ;  /* 0x00002c0000007802 */ /* 0x000fc80000000f00 */
[----:B------:R-:W-:Y:S01]  /*3d80*/  PRMT R6, R6, 0x5410, R0 ;  /* 0x0000541006067816 */ /* 0x000fe20000000000 */
[----:B------:R-:W-:Y:S06]  /*3d90*/  @!P1 BRA `(.L_x_2271) ;  /* 0x0000000c00fc9947 */ /* 0x000fec0003800000 */
[----:B------:R-:W2:Y:S01]  /*3da0*/  LDG.E.128.CONSTANT R16, desc[UR12][R24.64] ;  /* 0x0000000c18107981 */ /* 0x000ea2000c1e9d00 */
[----:B------:R-:W-:-:S03]  /*3db0*/  UISETP.NE.AND UP0, UPT, UR5, 0x1, UPT ;  /* 0x000000010500788c */ /* 0x000fc6000bf05270 */
[----:B------:R-:W1:Y:S02]  /*3dc0*/  LDS.64 R2, [UR7+-0x60] ;  /* 0xffffa007ff027984 */ /* 0x000e640008000a00 */
[--C-:B-1----:R-:W-:Y:S02]  /*3dd0*/  HADD2.F32 R5, -RZ, R2.reuse.H0_H0 ;  /* 0x20000002ff057230 */ /* 0x102fe40000004100 */
[----:B------:R-:W-:Y:S01]  /*3de0*/  HADD2.F32 R32, -RZ, R2.H1_H1 ;  /* 0x30000002ff207230 */ /* 0x000fe20000004100 */
[C---:B--2---:R-:W-:Y:S02]  /*3df0*/  LOP3.LUT R0, R16.reuse, 0xf000f, RZ, 0xc0, !PT ;  /* 0x000f000f10007812 */ /* 0x044fe400078ec0ff */
[----:B------:R-:W-:Y:S02]  /*3e00*/  LOP3.LUT R20, R16, 0xf000f0, RZ, 0xc0, !PT ;  /* 0x00f000f010147812 */ /* 0x000fe400078ec0ff */
[----:B------:R-:W-:Y:S02]  /*3e10*/  SHF.R.U32.HI R39, RZ, 0x8, R16 ;  /* 0x00000008ff277819 */ /* 0x000fe40000011610 */
        /* <DEDUP_REMOVED lines=10> */
[C---:B------:R-:W-:Y:S01]  /*3ec0*/  LOP3.LUT R17, R19.reuse, 0xf000f, RZ, 0xc0, !PT ;  /* 0x000f000f13117812 */ /* 0x040fe200078ec0ff */
[--C-:B------:R-:W-:Y:S01]  /*3ed0*/  HADD2.F32 R4, -RZ, R2.reuse.H0_H0 ;  /* 0x20000002ff047230 */ /* 0x100fe20000004100 */
[----:B------:R-:W-:Y:S01]  /*3ee0*/  LOP3.LUT R30, R18, 0xf000f0, RZ, 0xc0, !PT ;  /* 0x00f000f0121e7812 */ /* 0x000fe200078ec0ff */
[----:B------:R-:W-:Y:S01]  /*3ef0*/  HADD2.F32 R23, -RZ, R2.H1_H1 ;  /* 0x30000002ff177230 */ /* 0x000fe20000004100 */
[----:B------:R-:W-:Y:S01]  /*3f00*/  SHF.R.U32.HI R41, RZ, 0x8, R18 ;  /* 0x00000008ff297819 */ /* 0x000fe20000011612 */
[----:B------:R-:W-:Y:S01]  /*3f10*/  HADD2.F32 R18, -RZ, R3.H0_H0 ;  /* 0x20000003ff127230 */ /* 0x000fe20000004100 */
[----:B------:R-:W-:Y:S01]  /*3f20*/  LOP3.LUT R26, R19, 0xf000f0, RZ, 0xc0, !PT ;  /* 0x00f000f0131a7812 */ /* 0x000fe200078ec0ff */
[----:B------:R-:W-:Y:S01]  /*3f30*/  HADD2.F32 R22, -RZ, R21.H1_H1 ;  /* 0x30000015ff167230 */ /* 0x000fe20000004100 */
[----:B------:R-:W-:Y:S01]  /*3f40*/  SHF.R.U32.HI R42, RZ, 0x8, R19 ;  /* 0x00000008ff2a7819 */ /* 0x000fe20000011613 */
[----:B------:R-:W-:Y:S01]  /*3f50*/  HADD2.F32 R19, -RZ, R3.H1_H1 ;  /* 0x30000003ff137230 */ /* 0x000fe20000004100 */
[----:B------:R-:W-:Y:S01]  /*3f60*/  LOP3.LUT R0, R17, 0x64006400, RZ, 0xfc, !PT ;  /* 0x6400640011007812 */ /* 0x000fe200078efcff */
[----:B------:R-:W-:Y:S01]  /*3f70*/  HADD2.F32 R3, -RZ, R21.H0_H0 ;  /* 0x20000015ff037230 */ /* 0x000fe20000004100 */
[----:B------:R-:W1:Y:S01]  /*3f80*/  LDS.64 R16, [UR7+-0x58] ;  /* 0xffffa807ff107984 */ /* 0x000e620008000a00 */
[--C-:B------:R-:W-:Y:S01]  /*3f90*/  HADD2.F32 R2, -RZ, R27.reuse.H0_H0 ;  /* 0x2000001bff027230 */ /* 0x100fe20000004100 */
[----:B------:R-:W-:Y:S01]  /*3fa0*/  LOP3.LUT R31, R30, 0x64006400, RZ, 0xfc, !PT ;  /* 0x640064001e1f7812 */ /* 0x000fe200078efcff */
[----:B------:R-:W-:Y:S01]  /*3fb0*/  HADD2.F32 R21, -RZ, R27.H1_H1 ;  /* 0x3000001bff157230 */ /* 0x000fe20000004100 */
[----:B------:R-:W-:Y:S01]  /*3fc0*/  LOP3.LUT R27, R20, 0x64006400, RZ, 0xfc, !PT ;  /* 0x64006400141b7812 */ /* 0x000fe200078efcff */
[----:B------:R-:W-:-:S02]  /*3fd0*/  HADD2 R29, R0, -1032, -1032 ;  /* 0xe408e408001d7430 */ /* 0x000fc40000000000 */
[C---:B------:R-:W-:Y:S01]  /*3fe0*/  FFMA.FTZ R30, R5.reuse, R2, RZ ;  /* 0x00000002051e7223 */ /* 0x040fe200000100ff */
[-C--:B------:R-:W-:Y:S02]  /*3ff0*/  HFMA2 R31, R31, R6.reuse.H1_H1, -72, -72 ;  /* 0xd480d4801f1f7431 */ /* 0x080fe40000060006 */
[-C--:B------:R-:W-:Y:S02]  /*4000*/  HFMA2 R35, R27, R6.reuse.H1_H1, -72, -72 ;  /* 0xd480d4801b237431 */ /* 0x080fe40000060006 */
[--C-:B------:R-:W-:Y:S02]  /*4010*/  HADD2.F32 R0, -RZ, R29.reuse.H0_H0 ;  /* 0x2000001dff007230 */ /* 0x100fe40000004100 */
[C---:B------:R-:W-:Y:S01]  /*4020*/  FFMA.FTZ R27, R5.reuse, R3, RZ ;  /* 0x00000003051b7223 */ /* 0x040fe200000100ff */
[----:B------:R-:W-:Y:S01]  /*4030*/  HADD2.F32 R20, -RZ, R29.H1_H1 ;  /* 0x3000001dff147230 */ /* 0x000fe20000004100 */
[----:B------:R-:W-:Y:S01]  /*4040*/  LOP3.LUT R29, R28, 0x64006400, RZ, 0xfc, !PT ;  /* 0x640064001c1d7812 */ /* 0x000fe200078efcff */
[----:B------:R-:W-:Y:S01]  /*4050*/  FFMA.FTZ R28, R4, R5, RZ ;  /* 0x00000005041c7223 */ /* 0x000fe200000100ff */
[----:B------:R-:W-:Y:S01]  /*4060*/  FFMA.FTZ R33, R32, R22, R27 ;  /* 0x0000001620217223 */ /* 0x000fe2000001001b */
[----:B------:R-:W-:Y:S01]  /*4070*/  FFMA.FTZ R5, R5, R0, RZ ;  /* 0x0000000005057223 */ /* 0x000fe200000100ff */
[----:B------:R-:W-:Y:S01]  /*4080*/  LOP3.LUT R27, R26, 0x64006400, RZ, 0xfc, !PT ;  /* 0x640064001a1b7812 */ /* 0x000fe200078efcff */
[----:B------:R-:W-:-:S02]  /*4090*/  HFMA2 R29, R29, R6.H1_H1, -72, -72 ;  /* 0xd480d4801d1d7431 */ /* 0x000fc40000060006 */
[----:B------:R-:W-:Y:S01]  /*40a0*/  FFMA.FTZ R34, R23, R32, R28 ;  /* 0x0000002017227223 */ /* 0x000fe2000001001c */
[C---:B------:R-:W-:Y:S01]  /*40b0*/  FFMA.FTZ R36, R32.reuse, R21, R30 ;  /* 0x0000001520247223 */ /* 0x040fe2000001001e */
[----:B------:R-:W-:Y:S01]  /*40c0*/  FFMA.FTZ R44, R32, R20, R5 ;  /* 0x00000014202c7223 */ /* 0x000fe20000010005 */
[----:B------:R-:W-:Y:S02]  /*40d0*/  HFMA2 R32, R27, R6.H1_H1, -72, -72 ;  /* 0xd480d4801b207431 */ /* 0x000fe40000060006 */
[--C-:B------:R-:W-:Y:S02]  /*40e0*/  HADD2.F32 R27, -RZ, R29.reuse.H0_H0 ;  /* 0x2000001dff1b7230 */ /* 0x100fe40000004100 */
[----:B------:R-:W-:Y:S02]  /*40f0*/  HADD2.F32 R28, -RZ, R29.H1_H1 ;  /* 0x3000001dff1c7230 */ /* 0x000fe40000004100 */
[--C-:B------:R-:W-:Y:S02]  /*4100*/  HADD2.F32 R29, -RZ, R31.reuse.H0_H0 ;  /* 0x2000001fff1d7230 */ /* 0x100fe40000004100 */
[----:B------:R-:W-:Y:S01]  /*4110*/  FFMA.FTZ R38, R18, R27, R33 ;  /* 0x0000001b12267223 */ /* 0x000fe20000010021 */
[----:B------:R-:W-:-:S02]  /*4120*/  HADD2.F32 R30, -RZ, R31.H1_H1 ;  /* 0x3000001fff1e7230 */ /* 0x000fc40000004100 */
[--C-:B------:R-:W-:Y:S02]  /*4130*/  HADD2.F32 R31, -RZ, R32.reuse.H0_H0 ;  /* 0x20000020ff1f7230 */ /* 0x100fe40000004100 */
[C---:B------:R-:W-:Y:S01]  /*4140*/  FFMA.FTZ R47, R18.reuse, R29, R36 ;  /* 0x0000001d122f7223 */ /* 0x040fe20000010024 */
[----:B------:R-:W-:Y:S02]  /*4150*/  HADD2.F32 R32, -RZ, R32.H1_H1 ;  /* 0x30000020ff207230 */ /* 0x000fe40000004100 */
[C---:B------:R-:W-:Y:S01]  /*4160*/  FFMA.FTZ R38, R19.reuse, R28, R38 ;  /* 0x0000001c13267223 */ /* 0x040fe20000010026 */
[--C-:B------:R-:W-:Y:S02]  /*4170*/  HADD2.F32 R5, -RZ, R35.reuse.H0_H0 ;  /* 0x20000023ff057230 */ /* 0x100fe40000004100 */
[----:B------:R-:W-:Y:S01]  /*4180*/  FFMA.FTZ R33, R18, R31, R44 ;  /* 0x0000001f12217223 */ /* 0x000fe2000001002c */
[----:B------:R-:W-:Y:S01]  /*4190*/  HADD2.F32 R26, -RZ, R35.H1_H1 ;  /* 0x30000023ff1a7230 */ /* 0x000fe20000004100 */
[----:B------:R-:W-:Y:S01]  /*41a0*/  LOP3.LUT R35, R42, 0xf000f, RZ, 0xc0, !PT ;  /* 0x000f000f2a237812 */ /* 0x000fe200078ec0ff */
[C---:B------:R-:W-:Y:S01]  /*41b0*/  FFMA.FTZ R47, R19.reuse, R30, R47 ;  /* 0x0000001e132f7223 */ /* 0x040fe2000001002f */
[----:B------:R-:W-:Y:S01]  /*41c0*/  FFMA.FTZ R46, R19, R32, R33 ;  /* 0x00000020132e7223 */ /* 0x000fe20000010021 */
[----:B------:R-:W-:Y:S01]  /*41d0*/  LOP3.LUT R33, R40, 0xf000f, RZ, 0xc0, !PT ;  /* 0x000f000f28217812 */ /* 0x000fe200078ec0ff */
[----:B------:R-:W-:Y:S01]  /*41e0*/  FFMA.FTZ R37, R5, R18, R34 ;  /* 0x0000001205257223 */ /* 0x000fe20000010022 */
[----:B------:R-:W-:Y:S01]  /*41f0*/  LOP3.LUT R18, R39, 0xf000f, RZ, 0xc0, !PT ;  /* 0x000f000f27127812 */ /* 0x000fe200078ec0ff */
[----:B-1----:R-:W-:Y:S01]  /*4200*/  HADD2.F32 R49, -RZ, R16.H0_H0 ;  /* 0x20000010ff317230 */ /* 0x002fe20000004100 */
[----:B------:R-:W-:Y:S01]  /*4210*/  LOP3.LUT R33, R33, 0x64006400, RZ, 0xfc, !PT ;  /* 0x6400640021217812 */ /* 0x000fe200078efcff */
[----:B------:R-:W-:Y:S01]  /*4220*/  FFMA.FTZ R37, R26, R19, R37 ;  /* 0x000000131a257223 */ /* 0x000fe20000010025 */
[----:B------:R-:W-:-:S02]  /*4230*/  LOP3.LUT R34, R41, 0xf000f, RZ, 0xc0, !PT ;  /* 0x000f000f29227812 */ /* 0x000fc400078ec0ff */
[----:B------:R-:W-:Y:S01]  /*4240*/  LOP3.LUT R35, R35, 0x64006400, RZ, 0xfc, !PT ;  /* 0x6400640023237812 */ /* 0x000fe200078efcff */
[----:B------:R-:W-:Y:S01]  /*4250*/  HADD2 R50, R33, -1032, -1032 ;  /* 0xe408e40821327430 */ /* 0x000fe20000000000 */
[----:B------:R-:W-:Y:S01]  /*4260*/  LOP3.LUT R19, R18, 0x64006400, RZ, 0xfc, !PT ;  /* 0x6400640012137812 */ /* 0x000fe200078efcff */
[----:B------:R-:W-:Y:S01]  /*4270*/  HADD2.F32 R18, -RZ, R16.H1_H1 ;  /* 0x30000010ff127230 */ /* 0x000fe20000004100 */
[----:B------:R-:W-:Y:S01]  /*4280*/  LOP3.LUT R34, R34, 0x64006400, RZ, 0xfc, !PT ;  /* 0x6400640022227812 */ /* 0x000fe200078efcff */
[----:B------:R-:W-:Y:S02]  /*4290*/  HADD2 R43, R35, -1032, -1032 ;  /* 0xe408e408232b7430 */ /* 0x000fe40000000000 */
[----:B------:R-:W-:Y:S02]  /*42a0*/  HADD2.F32 R35, -RZ, R50.H0_H0 ;  /* 0x20000032ff237230 */ /* 0x000fe40000004100 */
[----:B------:R-:W-:Y:S01]  /*42b0*/  HADD2 R48, R19, -1032, -1032 ;  /* 0xe408e40813307430 */ /* 0x000fe20000000000 */
[----:B------:R-:W-:Y:S01]  /*42c0*/  LOP3.LUT R42, R42, 0xf000f0, RZ, 0xc0, !PT ;  /* 0x00f000f02a2a7812 */ /* 0x000fe200078ec0ff */
[----:B------:R-:W-:-:S02]  /*42d0*/  HADD2 R44, R34, -1032, -1032 ;  /* 0xe408e408222c7430 */ /* 0x000fc40000000000 */
        /* <DEDUP_REMOVED lines=14> */
[----:B------:R-:W-:Y:S01]  /*43c0*/  HFMA2 R51, R51, R6.H1_H1, -72, -72 ;  /* 0xd480d48033337431 */ /* 0x000fe20000060006 */
[----:B------:R-:W-:Y:S01]  /*43d0*/  LOP3.LUT R49, R48, 0x64006400, RZ, 0xfc, !PT ;  /* 0x6400640030317812 */ /* 0x000fe200078efcff */
[----:B------:R-:W-:-:S02]  /*43e0*/  HADD2.F32 R37, -RZ, R50.H1_H1 ;  /* 0x30000032ff257230 */ /* 0x000fc40000004100 */
[-C--:B------:R-:W-:Y:S02]  /*43f0*/  HFMA2 R50, R39, R6.reuse.H1_H1, -72, -72 ;  /* 0xd480d48027327431 */ /* 0x080fe40000060006 */
[----:B------:R-:W-:Y:S02]  /*4400*/  HADD2.F32 R43, -RZ, R43.H1_H1 ;  /* 0x3000002bff2b7230 */ /* 0x000fe40000004100 */
[-C--:B------:R-:W-:Y:S02]  /*4410*/  HFMA2 R48, R41, R6.reuse.H1_H1, -72, -72 ;  /* 0xd480d48029307431 */ /* 0x080fe40000060006 */
[----:B------:R-:W-:Y:S02]  /*4420*/  HADD2.F32 R16, -RZ, R17.H0_H0 ;  /* 0x20000011ff107230 */ /* 0x000fe40000004100 */
[----:B------:R-:W-:Y:S02]  /*4430*/  HFMA2 R49, R49, R6.H1_H1, -72, -72 ;  /* 0xd480d48031317431 */ /* 0x000fe40000060006 */
[----:B------:R-:W-:-:S02]  /*4440*/  HADD2.F32 R44, -RZ, R44.H1_H1 ;  /* 0x3000002cff2c7230 */ /* 0x000fc40000004100 */
[----:B------:R-:W-:Y:S01]  /*4450*/  FFMA.FTZ R46, R18, R43, R46 ;  /* 0x0000002b122e7223 */ /* 0x000fe2000001002e */
[----:B------:R-:W-:Y:S02]  /*4460*/  HADD2.F32 R39, -RZ, R51.H0_H0 ;  /* 0x20000033ff277230 */ /* 0x000fe40000004100 */
[----:B------:R-:W-:Y:S01]  /*4470*/  FFMA.FTZ R19, R38, R18, R19 ;  /* 0x0000001226137223 */ /* 0x000fe20000010013 */
[----:B------:R-:W-:Y:S02]  /*4480*/  HADD2.F32 R42, -RZ, R50.H0_H0 ;  /* 0x20000032ff2a7230 */ /* 0x000fe40000004100 */
[C---:B------:R-:W-:Y:S01]  /*4490*/  FFMA.FTZ R45, R18.reuse, R37, R45 ;  /* 0x00000025122d7223 */ /* 0x040fe2000001002d */
[----:B------:R-:W-:Y:S02]  /*44a0*/  HADD2.F32 R41, -RZ, R48.H0_H0 ;  /* 0x20000030ff297230 */ /* 0x000fe40000004100 */
[----:B------:R-:W-:Y:S01]  /*44b0*/  FFMA.FTZ R47, R18, R44, R47 ;  /* 0x0000002c122f7223 */ /* 0x000fe2000001002f */
[----:B------:R-:W-:-:S02]  /*44c0*/  HADD2.F32 R40, -RZ, R49.H0_H0 ;  /* 0x20000031ff287230 */ /* 0x000fc40000004100 */
[----:B------:R-:W-:Y:S01]  /*44d0*/  FFMA.FTZ R55, R16, R39, R46 ;  /* 0x0000002710377223 */ /* 0x000fe2000001002e */
[----:B------:R-:W-:Y:S02]  /*44e0*/  HADD2.F32 R17, -RZ, R17.H1_H1 ;  /* 0x30000011ff117230 */ /* 0x000fe40000004100 */
        /* <DEDUP_REMOVED lines=28> */
[----:B------:R-:W1:Y:S01]  /*46b0*/  LDS.64 R16, [UR7+-0x20] ;  /* 0xffffe007ff107984 */ /* 0x000e620008000a00 */
[----:B------:R-:W-:-:S03]  /*46c0*/  UISETP.NE.AND UP0, UPT, UR5, 0x2, UPT ;  /* 0x000000020500788c */ /* 0x000fc6000bf05270 */
[----:B------:R-:W2:Y:S01]  /*46d0*/  LDS.64 R18, [UR7+-0x18] ;  /* 0xffffe807ff127984 */ /* 0x000ea20008000a00 */
        /* <DEDUP_REMOVED lines=107> */
.L_x_2271:
[----:B------:R-:W1:Y:S01]  /*4d90*/  S2UR UR16, SR_CTAID.Y ;  /* 0x00000000001079c3 */ /* 0x000e620000002600 */
[----:B0-----:R-:W-:Y:S02]  /*4da0*/  UMOV UR14, UR11 ;  /* 0x0000000b000e7c82 */ /* 0x001fe40008000000 */
[----:B------:R-:W-:-:S05]  /*4db0*/  MOV R3, UR14 ;  /* 0x0000000e00037c02 */ /* 0x000fca0008000f00 */
[----:B------:R-:W-:Y:S01]  /*4dc0*/  IMAD.WIDE R24, R3, 0x4, R24 ;  /* 0x0000000403187825 */ /* 0x000fe200078e0218 */
[----:B-1----:R-:W-:-:S04]  /*4dd0*/  UIMAD UR5, UR16, -0x3, UR10 ;  /* 0xfffffffd100578a4 */ /* 0x002fc8000f8e020a */
[----:B------:R-:W-:-:S06]  /*4de0*/  UISETP.GE.AND UP0, UPT, UR5, 0x1, UPT ;  /* 0x000000010500788c */ /* 0x000fcc000bf06270 */
[----:B------:R-:W-:-:S13]  /*4df0*/  PLOP3.LUT P1, PT, PT, PT, UP0, 0x80, 0x8 ;  /* 0x000000000008781c */ /* 0x000fda0003f2f008 */
[----:B------:R-:W-:Y:S05]  /*4e00*/  @!P1 BRA `(.L_x_2272) ;  /* 0x0000000c00fc9947 */ /* 0x000fea0003800000 */
[----:B------:R-:W2:Y:S01]  /*4e10*/  LDG.E.128.CONSTANT R16, desc[UR12][R24.64] ;  /* 0x0000000c18107981 */ /* 0x000ea2000c1e9d00 */
[----:B------:R-:W-:-:S03]  /*4e20*/  UISETP.NE.AND UP0, UPT, UR5, 0x1, UPT ;  /* 0x000000010500788c */ /* 0x000fc6000bf05270 */
[----:B------:R-:W0:Y:S02]  /*4e30*/  LDS.64 R2, [UR7+-0x50] ;  /* 0xffffb007ff027984 */ /* 0x000e240008000a00 */
[--C-:B0-----:R-:W-:Y:S02]  /*4e40*/  HADD2.F32 R5, -RZ, R2.reuse.H0_H0 ;  /* 0x20000002ff057230 */ /* 0x101fe40000004100 */
        /* <DEDUP_REMOVED lines=26> */
[----:B------:R-:W0:Y:S01]  /*4ff0*/  LDS.64 R16, [UR7+-0x48] ;  /* 0xffffb807ff107984 */ /* 0x000e220008000a00 */
        /* <DEDUP_REMOVED lines=39> */
[----:B0-----:R-:W-:Y:S01]  /*5270*/  HADD2.F32 R49, -RZ, R16.H0_H0 ;  /* 0x20000010ff317230 */ /* 0x001fe20000004100 */
        /* <DEDUP_REMOVED lines=184> */
.L_x_2272:
[----:B------:R-:W-:-:S05]  /*5e00*/  MOV R3, UR14 ;  /* 0x0000000e00037c02 */ /* 0x000fca0008000f00 */
[----:B------:R-:W-:Y:S01]  /*5e10*/  IMAD.WIDE R24, R3, 0x4, R24 ;  /* 0x0000000403187825 */ /* 0x000fe200078e0218 */
[----:B------:R-:W-:Y:S06]  /*5e20*/  @!P1 BRA `(.L_x_2273) ;  /* 0x0000000c00fc9947 */ /* 0x000fec0003800000 */
        /* <DEDUP_REMOVED lines=255> */
.L_x_2273:
        /* <DEDUP_REMOVED lines=9> */
[----:B------:R-:W-:Y:S02]  /*6eb0*/  SHF.R.U32.HI R40, RZ, 0x8, R17 ;  /* 0x00000008ff287819 */ /* 0x000fe40000011611 */
[----:B------:R-:W-:Y:S02]  /*6ec0*/  LOP3.LUT R17, R17, 0xf000f, RZ, 0xc0, !PT ;  /* 0x000f000f11117812 */ /* 0x000fe400078ec0ff */
[----:B------:R-:W-:-:S02]  /*6ed0*/  LOP3.LUT R4, R18, 0xf000f, RZ, 0xc0, !PT ;  /* 0x000f000f12047812 */ /* 0x000fc400078ec0ff */
[----:B------:R-:W-:Y:S02]  /*6ee0*/  LOP3.LUT R17, R17, 0x64006400, RZ, 0xfc, !PT ;  /* 0x6400640011117812 */ /* 0x000fe400078efcff */
        /* <DEDUP_REMOVED lines=8> */
[----:B------:R-:W-:Y:S01]  /*6f70*/  HADD2.F32 R22, -RZ, R21.H1_H1 ;  /* 0x30000015ff167230 */ /* 0x000fe20000004100 */
[----:B------:R-:W-:-:S02]  /*6f80*/  LOP3.LUT R30, R18, 0xf000f0, RZ, 0xc0, !PT ;  /* 0x00f000f0121e7812 */ /* 0x000fc400078ec0ff */
[----:B------:R-:W-:Y:S01]  /*6f90*/  SHF.R.U32.HI R41, RZ, 0x8, R18 ;  /* 0x00000008ff297819 */ /* 0x000fe20000011612 */
[--C-:B------:R-:W-:Y:S01]  /*6fa0*/  HADD2.F32 R18, -RZ, R3.reuse.H0_H0 ;  /* 0x20000003ff127230 */ /* 0x100fe20000004100 */
[----:B------:R-:W-:Y:S01]  /*6fb0*/  LOP3.LUT R26, R19, 0xf000f0, RZ, 0xc0, !PT ;  /* 0x00f000f0131a7812 */ /* 0x000fe200078ec0ff */
[----:B------:R-:W-:Y:S01]  /*6fc0*/  HADD2 R16, R16, -1032, -1032 ;  /* 0xe408e40810107430 */ /* 0x000fe20000000000 */
[----:B------:R-:W-:Y:S01]  /*6fd0*/  SHF.R.U32.HI R42, RZ, 0x8, R19 ;  /* 0x00000008ff2a7819 */ /* 0x000fe20000011613 */
[----:B------:R-:W-:Y:S01]  /*6fe0*/  HADD2.F32 R19, -RZ, R3.H1_H1 ;  /* 0x30000003ff137230 */ /* 0x000fe20000004100 */
[----:B------:R-:W-:Y:S01]  /*6ff0*/  LOP3.LUT R20, R20, 0x64006400, RZ, 0xfc, !PT ;  /* 0x6400640014147812 */ /* 0x000fe200078efcff */
[----:B------:R-:W-:Y:S01]  /*7000*/  HADD2.F32 R3, -RZ, R21.H0_H0 ;  /* 0x20000015ff037230 */ /* 0x000fe20000004100 */
[----:B------:R-:W-:Y:S01]  /*7010*/  LOP3.LUT R29, R28, 0x64006400, RZ, 0xfc, !PT ;  /* 0x640064001c1d7812 */ /* 0x000fe200078efcff */
[--C-:B------:R-:W-:Y:S01]  /*7020*/  HADD2.F32 R2, -RZ, R27.reuse.H0_H0 ;  /* 0x2000001bff027230 */ /* 0x100fe20000004100 */
[----:B------:R-:W-:Y:S01]  /*7030*/  LOP3.LUT R31, R30, 0x64006400, RZ, 0xfc, !PT ;  /* 0x640064001e1f7812 */ /* 0x000fe200078efcff */
[----:B------:R-:W-:Y:S01]  /*7040*/  HADD2.F32 R21, -RZ, R27.H1_H1 ;  /* 0x3000001bff157230 */ /* 0x000fe20000004100 */
[----:B------:R-:W-:Y:S01]  /*7050*/  LOP3.LUT R27, R0, 0x64006400, RZ, 0xfc, !PT ;  /* 0x64006400001b7812 */ /* 0x000fe200078efcff */
[----:B------:R-:W-:-:S02]  /*7060*/  HADD2 R20, R20, -1032, -1032 ;  /* 0xe408e40814147430 */ /* 0x000fc40000000000 */
[--C-:B------:R-:W-:Y:S02]  /*7070*/  HADD2.F32 R4, -RZ, R16.reuse.H0_H0 ;  /* 0x20000010ff047230 */ /* 0x100fe40000004100 */
[C---:B------:R-:W-:Y:S01]  /*7080*/  FFMA.FTZ R30, R5.reuse, R2, RZ ;  /* 0x00000002051e7223 */ /* 0x040fe200000100ff */
[----:B------:R-:W-:Y:S02]  /*7090*/  HADD2.F32 R23, -RZ, R16.H1_H1 ;  /* 0x30000010ff177230 */ /* 0x000fe40000004100 */
[----:B------:R-:W-:Y:S01]  /*70a0*/  HFMA2 R35, R27, R6.H1_H1, -72, -72 ;  /* 0xd480d4801b237431 */ /* 0x000fe20000060006 */
[----:B------:R-:W0:Y:S01]  /*70b0*/  LDS.64 R16, [UR7+-0x28] ;  /* 0xffffd807ff107984 */ /* 0x000e220008000a00 */
[--C-:B------:R-:W-:Y:S02]  /*70c0*/  HADD2.F32 R0, -RZ, R20.reuse.H0_H0 ;  /* 0x20000014ff007230 */ /* 0x100fe40000004100 */
[----:B------:R-:W-:Y:S01]  /*70d0*/  FFMA.FTZ R27, R5, R3, RZ ;  /* 0x00000003051b7223 */ /* 0x000fe200000100ff */
[----:B------:R-:W-:-:S02]  /*70e0*/  HADD2.F32 R20, -RZ, R20.H1_H1 ;  /* 0x30000014ff147230 */ /* 0x000fc40000004100 */
[----:B------:R-:W-:Y:S01]  /*70f0*/  FFMA.FTZ R28, R4, R5, RZ ;  /* 0x00000005041c7223 */ /* 0x000fe200000100ff */
[-C--:B------:R-:W-:Y:S02]  /*7100*/  HFMA2 R29, R29, R6.reuse.H1_H1, -72, -72 ;  /* 0xd480d4801d1d7431 */ /* 0x080fe40000060006 */
[----:B------:R-:W-:Y:S01]  /*7110*/  FFMA.FTZ R33, R32, R22, R27 ;  /* 0x0000001620217223 */ /* 0x000fe2000001001b */
[----:B------:R-:W-:Y:S01]  /*7120*/  FFMA.FTZ R5, R5, R0, RZ ;  /* 0x0000000005057223 */ /* 0x000fe200000100ff */
[----:B------:R-:W-:Y:S01]  /*7130*/  LOP3.LUT R27, R26, 0x64006400, RZ, 0xfc, !PT ;  /* 0x640064001a1b7812 */ /* 0x000fe200078efcff */
[----:B------:R-:W-:Y:S01]  /*7140*/  FFMA.FTZ R34, R23, R32, R28 ;  /* 0x0000002017227223 */ /* 0x000fe2000001001c */
[C---:B------:R-:W-:Y:S01]  /*7150*/  FFMA.FTZ R36, R32.reuse, R21, R30 ;  /* 0x0000001520247223 */ /* 0x040fe2000001001e */
[----:B------:R-:W-:Y:S01]  /*7160*/  FFMA.FTZ R44, R32, R20, R5 ;  /* 0x00000014202c7223 */ /* 0x000fe20000010005 */
[----:B------:R-:W-:Y:S02]  /*7170*/  HFMA2 R31, R31, R6.H1_H1, -72, -72 ;  /* 0xd480d4801f1f7431 */ /* 0x000fe40000060006 */
[----:B------:R-:W-:-:S02]  /*7180*/  HADD2.F32 R28, -RZ, R29.H1_H1 ;  /* 0x3000001dff1c7230 */ /* 0x000fc40000004100 */
[----:B------:R-:W-:Y:S02]  /*7190*/  HFMA2 R32, R27, R6.H1_H1, -72, -72 ;  /* 0xd480d4801b207431 */ /* 0x000fe40000060006 */
[----:B------:R-:W-:Y:S02]  /*71a0*/  HADD2.F32 R27, -RZ, R29.H0_H0 ;  /* 0x2000001dff1b7230 */ /* 0x000fe40000004100 */
[--C-:B------:R-:W-:Y:S02]  /*71b0*/  HADD2.F32 R29, -RZ, R31.reuse.H0_H0 ;  /* 0x2000001fff1d7230 */ /* 0x100fe40000004100 */
[----:B------:R-:W-:Y:S02]  /*71c0*/  HADD2.F32 R30, -RZ, R31.H1_H1 ;  /* 0x3000001fff1e7230 */ /* 0x000fe40000004100 */
        /* <DEDUP_REMOVED lines=8> */
[----:B------:R-:W-:Y:S01]  /*7250*/  FFMA.FTZ R37, R5, R18, R34 ;  /* 0x0000001205257223 */ /* 0x000fe20000010022 */
[----:B------:R-:W-:Y:S01]  /*7260*/  LOP3.LUT R34, R42, 0xf000f, RZ, 0xc0, !PT ;  /* 0x000f000f2a227812 */ /* 0x000fe200078ec0ff */
[----:B------:R-:W-:Y:S01]  /*7270*/  FFMA.FTZ R48, R19, R32, R33 ;  /* 0x0000002013307223 */ /* 0x000fe20000010021 */
[----:B------:R-:W-:Y:S01]  /*7280*/  LOP3.LUT R33, R41, 0xf000f, RZ, 0xc0, !PT ;  /* 0x000f000f29217812 */ /* 0x000fe200078ec0ff */
[----:B------:R-:W-:Y:S01]  /*7290*/  FFMA.FTZ R37, R26, R19, R37 ;  /* 0x000000131a257223 */ /* 0x000fe20000010025 */
[----:B------:R-:W-:Y:S01]  /*72a0*/  FFMA.FTZ R47, R19, R30, R47 ;  /* 0x0000001e132f7223 */ /* 0x000fe2000001002f */
[----:B------:R-:W-:-:S02]  /*72b0*/  LOP3.LUT R18, R39, 0xf000f, RZ, 0xc0, !PT ;  /* 0x000f000f27127812 */ /* 0x000fc400078ec0ff */
[----:B------:R-:W-:Y:S02]  /*72c0*/  LOP3.LUT R19, R40, 0xf000f, RZ, 0xc0, !PT ;  /* 0x000f000f28137812 */ /* 0x000fe400078ec0ff */
[----:B------:R-:W-:Y:S02]  /*72d0*/  LOP3.LUT R33, R33, 0x64006400, RZ, 0xfc, !PT ;  /* 0x6400640021217812 */ /* 0x000fe400078efcff */
[----:B------:R-:W-:Y:S01]  /*72e0*/  LOP3.LUT R34, R34, 0x64006400, RZ, 0xfc, !PT ;  /* 0x6400640022227812 */ /* 0x000fe200078efcff */
[----:B0-----:R-:W-:Y:S01]  /*72f0*/  HADD2.F32 R49, -RZ, R16.H0_H0 ;  /* 0x20000010ff317230 */ /* 0x001fe20000004100 */
        /* <DEDUP_REMOVED lines=12> */
[--C-:B------:R-:W-:Y:S02]  /*73c0*/  HADD2.F32 R35, -RZ, R51.reuse.H0_H0 ;  /* 0x20000033ff237230 */ /* 0x100fe40000004100 */
        /* <DEDUP_REMOVED lines=21> */
[----:B------:R-:W-:-:S02]  /*7520*/  HADD2.F32 R43, -RZ, R50.H0_H0 ;  /* 0x20000032ff2b7230 */ /* 0x000fc40000004100 */
[----:B------:R-:W-:Y:S01]  /*7530*/  FFMA.FTZ R52, R38, R16, R19 ;  /* 0x0000001026347223 */ /* 0x000fe20000010013 */
[----:B------:R-:W-:Y:S02]  /*7540*/  HADD2.F32 R42, -RZ, R48.H0_H0 ;  /* 0x20000030ff2a7230 */ /* 0x000fe40000004100 */
[C---:B------:R-:W-:Y:S01]  /*7550*/  FFMA.FTZ R45, R16.reuse, R37, R45 ;  /* 0x00000025102d7223 */ /* 0x040fe2000001002d */
[----:B------:R-:W-:Y:S02]  /*7560*/  HADD2.F32 R40, -RZ, R51.H0_H0 ;  /* 0x20000033ff287230 */ /* 0x000fe40000004100 */
[----:B------:R-:W-:Y:S01]  /*7570*/  FFMA.FTZ R47, R16, R44, R47 ;  /* 0x0000002c102f7223 */ /* 0x000fe2000001002f */
        /* <DEDUP_REMOVED lines=140> */
.L_x_2274:
[----:B------:R-:W-:Y:S01]  /*7e40*/  UIADD3 UR6, UPT, UPT, UR6, 0x20, URZ ;  /* 0x0000002006067890 */ /* 0x000fe2000fffe0ff */
[----:B------:R-:W-:Y:S01]  /*7e50*/  MOV R3, UR14 ;  /* 0x0000000e00037c02 */ /* 0x000fe20008000f00 */
[----:B------:R-:W-:Y:S02]  /*7e60*/  UIADD3 UR7, UPT, UPT, UR7, 0x40, URZ ;  /* 0x0000004007077890 */ /* 0x000fe4000fffe0ff */
[----:B------:R-:W-:Y:S02]  /*7e70*/  UISETP.GE.AND UP0, UPT, UR6, UR4, UPT ;  /* 0x000000040600728c */ /* 0x000fe4000bf06270 */
[----:B------:R-:W-:-:S07]  /*7e80*/  IMAD.WIDE R24, R3, 0x4, R24 ;  /* 0x0000000403187825 */ /* 0x000fce00078e0218 */
[----:B------:R-:W-:Y:S05]  /*7e90*/  BRA.U !UP0, `(.L_x_2275) ;  /* 0xffffffbd08b47547 */ /* 0x000fea000b83ffff */
.L_x_2270:
        /* <DEDUP_REMOVED lines=18> */
.L_x_2279:
[----:B------:R-:W0:Y:S02]  /*7fc0*/  LDS R2, [R0] ;  /* 0x0000000000027984 */ /* 0x000e240000000800 */
[----:B0-----:R-:W-:-:S05]  /*7fd0*/  HFMA2 R3, R2, 1, 1, R13 ;  /* 0x3c003c0002037831 */ /* 0x001fca000000000d */
[----:B------:R-:W0:Y:S02]  /*7fe0*/  ATOMS.CAST.SPIN P0, [R0], R2, R3 ;  /* 0x000000020000758d */ /* 0x000e240001800003 */
[----:B0-----:R-:W-:Y:S05]  /*7ff0*/  @!P0 BRA `(.L_x_2279) ;  /* 0xfffffffc00f08947 */ /* 0x001fea000383ffff */
[----:B------:R-:W-:Y:S05]  /*8000*/  BRA `(.L_x_2277) ;  /* 0x00000000000c7947 */ /* 0x000fea0003800000 */
.L_x_2278:
[----:B------:R-:W2:Y:S02]  /*8010*/  LD.E R0, desc[UR12][R4.64] ;  /* 0x0000000c04007980 */ /* 0x000ea4000c101900 */
[----:B--2---:R-:W-:-:S05]  /*8020*/  IADD3 R3, PT, PT, R13, R0, RZ ;  /* 0x000000000d037210 */ /* 0x004fca0007ffe0ff */
[----:B------:R0:W-:Y:S02]  /*8030*/  ST.E desc[UR12][R4.64], R3 ;  /* 0x0000000304007985 */ /* 0x0001e4000c10190c */
.L_x_2277:
[----:B------:R-:W-:Y:S05]  /*8040*/  BSYNC.RECONVERGENT B0 ;  /* 0x0000000000007941 */ /* 0x000fea0003800200 */
.L_x_2276:
[----:B------:R1:W-:Y:S01]  /*8050*/  ATOM.E.ADD.F16x2.RN.STRONG.GPU P0, RZ, desc[UR12][R4.64+0x4], R12 ;  /* 0x8000040c04ff79a2 */ /* 0x0003e2000c10e10c */
[----:B------:R-:W-:Y:S04]  /*8060*/  BSSY.RECONVERGENT B0, `(.L_x_2280) ;  /* 0x000000e000007945 */ /* 0x000fe80003800200 */
[----:B-1----:R-:W-:Y:S05]  /*8070*/  @P0 BRA `(.L_x_2281) ;  /* 0x0000000000300947 */ /* 0x002fea0003800000 */
[----:B------:R-:W1:Y:S02]  /*8080*/  QSPC.E.S P0, RZ, [R4+0x4] ;  /* 0x0000040004ff73aa */ /* 0x000e640000000500 */
[----:B-1----:R-:W-:Y:S05]  /*8090*/  @!P0 BRA `(.L_x_2282) ;  /* 0x00000000001c8947 */ /* 0x002fea0003800000 */
[----:B------:R-:W-:-:S04]  /*80a0*/  MOV R2, R4 ;  /* 0x0000000400027202 */ /* 0x000fc80000000f00 */
[----:B------:R-:W-:-:S07]  /*80b0*/  MOV R0, R2 ;  /* 0x0000000200007202 */ /* 0x000fce0000000f00 */
.L_x_2283:
[----:B------:R-:W0:Y:S02]  /*80c0*/  LDS R2, [R0+0x4] ;  /* 0x0000040000027984 */ /* 0x000e240000000800 */
[----:B0-----:R-:W-:-:S05]  /*80d0*/  HADD2 R3, R2, R12 ;  /* 0x0000000c02037230 */ /* 0x001fca0000000000 */
[----:B------:R-:W0:Y:S02]  /*80e0*/  ATOMS.CAST.SPIN P0, [R0+0x4], R2, R3 ;  /* 0x000004020000758d */ /* 0x000e240001800003 */
[----:B0-----:R-:W-:Y:S05]  /*80f0*/  @!P0 BRA `(.L_x_2283) ;  /* 0xfffffffc00f08947 */ /* 0x001fea000383ffff */
[----:B------:R-:W-:Y:S05]  /*8100*/  BRA `(.L_x_2281) ;  /* 0x00000000000c7947 */ /* 0x000fea0003800000 */
.L_x_2282:
[----:B------:R-:W0:Y:S02]  /*8110*/  LD.E R0, desc[UR12][R4.64+0x4] ;  /* 0x0000040c04007980 */ /* 0x000e24000c101900 */
[----:B0-----:R-:W-:-:S05]  /*8120*/  IADD3 R3, PT, PT, R12, R0, RZ ;  /* 0x000000000c037210 */ /* 0x001fca0007ffe0ff */
[----:B------:R1:W-:Y:S02]  /*8130*/  ST.E desc[UR12][R4.64+0x4], R3 ;  /* 0x0000040304007985 */ /* 0x0003e4000c10190c */
.L_x_2281:
[----:B------:R-:W-:Y:S05]  /*8140*/  BSYNC.RECONVERGENT B0 ;  /* 0x0000000000007941 */ /* 0x000fea0003800200 */
.L_x_2280:
        /* <DEDUP_REMOVED lines=12> */
.L_x_2287:
[----:B------:R-:W0:Y:S02]  /*8210*/  LDS R2, [R0] ;  /* 0x0000000000027984 */ /* 0x000e240000000800 */
[----:B0-----:R-:W-:-:S05]  /*8220*/  HFMA2 R3, R2, 1, 1, R15 ;  /* 0x3c003c0002037831 */ /* 0x001fca000000000f */
[----:B------:R-:W0:Y:S02]  /*8230*/  ATOMS.CAST.SPIN P0, [R0], R2, R3 ;  /* 0x000000020000758d */ /* 0x000e240001800003 */
[----:B0-----:R-:W-:Y:S05]  /*8240*/  @!P0 BRA `(.L_x_2287) ;  /* 0xfffffffc00f08947 */ /* 0x001fea000383ffff */
[----:B------:R-:W-:Y:S05]  /*8250*/  BRA `(.L_x_2285) ;  /* 0x00000000000c7947 */ /* 0x000fea0003800000 */
.L_x_2286:
[----:B------:R-:W2:Y:S02]  /*8260*/  LD.E R0, desc[UR12][R4.64] ;  /* 0x0000000c04007980 */ /* 0x000ea4000c101900 */
[----:B--2---:R-:W-:-:S05]  /*8270*/  IADD3 R3, PT, PT, R15, R0, RZ ;  /* 0x000000000f037210 */ /* 0x004fca0007ffe0ff */
[----:B------:R0:W-:Y:S02]  /*8280*/  ST.E desc[UR12][R4.64], R3 ;  /* 0x0000000304007985 */ /* 0x0001e4000c10190c */
.L_x_2285:
[----:B------:R-:W-:Y:S05]  /*8290*/  BSYNC.RECONVERGENT B0 ;  /* 0x0000000000007941 */ /* 0x000fea0003800200 */
.L_x_2284:
[----:B------:R1:W-:Y:S01]  /*82a0*/  ATOM.E.ADD.F16x2.RN.STRONG.GPU P0, RZ, desc[UR12][R4.64+0x4], R14 ;  /* 0x8000040e04ff79a2 */ /* 0x0003e2000c10e10c */
[----:B------:R-:W-:Y:S04]  /*82b0*/  BSSY.RECONVERGENT B0, `(.L_x_2288) ;  /* 0x000000e000007945 */ /* 0x000fe80003800200 */
[----:B-1----:R-:W-:Y:S05]  /*82c0*/  @P0 BRA `(.L_x_2289) ;  /* 0x0000000000300947 */ /* 0x002fea0003800000 */
[----:B------:R-:W1:Y:S02]  /*82d0*/  QSPC.E.S P0, RZ, [R4+0x4] ;  /* 0x0000040004ff73aa */ /* 0x000e640000000500 */
[----:B-1----:R-:W-:Y:S05]  /*82e0*/  @!P0 BRA `(.L_x_2290) ;  /* 0x00000000001c8947 */ /* 0x002fea0003800000 */
[----:B------:R-:W-:-:S04]  /*82f0*/  MOV R2, R4 ;  /* 0x0000000400027202 */ /* 0x000fc80000000f00 */
[----:B------:R-:W-:-:S07]  /*8300*/  MOV R0, R2 ;  /* 0x0000000200007202 */ /* 0x000fce0000000f00 */
.L_x_2291:
[----:B------:R-:W0:Y:S02]  /*8310*/  LDS R2, [R0+0x4] ;  /* 0x0000040000027984 */ /* 0x000e240000000800 */
[----:B0-----:R-:W-:-:S05]  /*8320*/  HADD2 R3, R2, R14 ;  /* 0x0000000e02037230 */ /* 0x001fca0000000000 */
[----:B------:R-:W0:Y:S02]  /*8330*/  ATOMS.CAST.SPIN P0, [R0+0x4], R2, R3 ;  /* 0x000004020000758d */ /* 0x000e240001800003 */
[----:B0-----:R-:W-:Y:S05]  /*8340*/  @!P0 BRA `(.L_x_2291) ;  /* 0xfffffffc00f08947 */ /* 0x001fea000383ffff */
[----:B------:R-:W-:Y:S05]  /*8350*/  BRA `(.L_x_2289) ;  /* 0x00000000000c7947 */ /* 0x000fea0003800000 */
.L_x_2290:
[----:B------:R-:W0:Y:S02]  /*8360*/  LD.E R0, desc[UR12][R4.64+0x4] ;  /* 0x0000040c04007980 */ /* 0x000e24000c101900 */
[----:B0-----:R-:W-:-:S05]  /*8370*/  IADD3 R3, PT, PT, R14, R0, RZ ;  /* 0x000000000e037210 */ /* 0x001fca0007ffe0ff */
[----:B------:R1:W-:Y:S02]  /*8380*/  ST.E desc[UR12][R4.64+0x4], R3 ;  /* 0x0000040304007985 */ /* 0x0003e4000c10190c */
.L_x_2289:
[----:B------:R-:W-:Y:S05]  /*8390*/  BSYNC.RECONVERGENT B0 ;  /* 0x0000000000007941 */ /* 0x000fea0003800200 */
.L_x_2288:
        /* <DEDUP_REMOVED lines=12> */
.L_x_2295:
[----:B------:R-:W0:Y:S02]  /*8460*/  LDS R2, [R0] ;  /* 0x0000000000027984 */ /* 0x000e240000000800 */
[----:B0-----:R-:W-:-:S05]  /*8470*/  HFMA2 R3, R2, 1, 1, R11 ;  /* 0x3c003c0002037831 */ /* 0x001fca000000000b */
[----:B------:R-:W0:Y:S02]  /*8480*/  ATOMS.CAST.SPIN P0, [R0], R2, R3 ;  /* 0x000000020000758d */ /* 0x000e240001800003 */
[----:B0-----:R-:W-:Y:S05]  /*8490*/  @!P0 BRA `(.L_x_2295) ;  /* 0xfffffffc00f08947 */ /* 0x001fea000383ffff */
[----:B------:R-:W-:Y:S05]  /*84a0*/  BRA `(.L_x_2293) ;  /* 0x00000000000c7947 */ /* 0x000fea0003800000 */
.L_x_2294:
[----:B------:R-:W2:Y:S02]  /*84b0*/  LD.E R0, desc[UR12][R4.64] ;  /* 0x0000000c04007980 */ /* 0x000ea4000c101900 */
[----:B--2---:R-:W-:-:S05]  /*84c0*/  IADD3 R3, PT, PT, R11, R0, RZ ;  /* 0x000000000b037210 */ /* 0x004fca0007ffe0ff */
[----:B------:R0:W-:Y:S02]  /*84d0*/  ST.E desc[UR12][R4.64], R3 ;  /* 0x0000000304007985 */ /* 0x0001e4000c10190c */
.L_x_2293:
[----:B------:R-:W-:Y:S05]  /*84e0*/  BSYNC.RECONVERGENT B0 ;  /* 0x0000000000007941 */ /* 0x000fea0003800200 */
.L_x_2292:
[----:B------:R1:W-:Y:S02]  /*84f0*/  ATOM.E.ADD.F16x2.RN.STRONG.GPU P0, RZ, desc[UR12][R4.64+0x4], R10 ;  /* 0x8000040a04ff79a2 */ /* 0x0003e4000c10e10c */
[----:B-1----:R-:W-:Y:S05]  /*8500*/  @P0 EXIT ;  /* 0x000000000000094d */ /* 0x002fea0003800000 */
[----:B------:R-:W1:Y:S02]  /*8510*/  QSPC.E.S P0, RZ, [R4+0x4] ;  /* 0x0000040004ff73aa */ /* 0x000e640000000500 */
[----:B-1----:R-:W-:Y:S05]  /*8520*/  @!P0 BRA `(.L_x_2296) ;  /* 0x00000000001c8947 */ /* 0x002fea0003800000 */
[----:B------:R-:W-:-:S04]  /*8530*/  MOV R2, R4 ;  /* 0x0000000400027202 */ /* 0x000fc80000000f00 */
[----:B------:R-:W-:-:S07]  /*8540*/  MOV R0, R2 ;  /* 0x0000000200007202 */ /* 0x000fce0000000f00 */
.L_x_2297:
[----:B------:R-:W0:Y:S02]  /*8550*/  LDS R2, [R0+0x4] ;  /* 0x0000040000027984 */ /* 0x000e240000000800 */
[----:B0-----:R-:W-:-:S05]  /*8560*/  HADD2 R3, R2, R10 ;  /* 0x0000000a02037230 */ /* 0x001fca0000000000 */
[----:B------:R-:W0:Y:S02]  /*8570*/  ATOMS.CAST.SPIN P0, [R0+0x4], R2, R3 ;  /* 0x000004020000758d */ /* 0x000e240001800003 */
[----:B0-----:R-:W-:Y:S05]  /*8580*/  @!P0 BRA `(.L_x_2297) ;  /* 0xfffffffc00f08947 */ /* 0x001fea000383ffff */
[----:B------:R-:W-:Y:S05]  /*8590*/  EXIT ;  /* 0x000000000000794d */ /* 0x000fea0003800000 */
.L_x_2296:
[----:B------:R-:W0:Y:S02]  /*85a0*/  LD.E R0, desc[UR12][R4.64+0x4] ;  /* 0x0000040c04007980 */ /* 0x000e24000c101900 */
[----:B0-----:R-:W-:-:S05]  /*85b0*/  IADD3 R3, PT, PT, R10, R0, RZ ;  /* 0x000000000a037210 */ /* 0x001fca0007ffe0ff */
[----:B------:R-:W-:Y:S01]  /*85c0*/  ST.E desc[UR12][R4.64+0x4], R3 ;  /* 0x0000040304007985 */ /* 0x000fe2000c10190c */
[----:B------:R-:W-:Y:S05]  /*85d0*/  EXIT ;  /* 0x000000000000794d */ /* 0x000fea0003800000 */
.L_x_2298:
        /* <DEDUP_REMOVED lines=10> */
.L_x_4505:


//--------------------- .text._Z23gemm_half_q_half_kernelILi3ELi10ELb0ELb0ELi32EEvPK6__halfPKjS4_S2_PS0_iiiiPKtS7_iiiiiibS2_i --------------------------
	.section	.text._Z23gemm_half_q_half_kernelILi3ELi10ELb0ELb0ELi32EEvPK6__halfPKjS4_S2_PS0_iiiiPKtS7_iiiiiibS2_i,"ax",@progbits
	.align	128
        .global         _Z23gemm_half_q_half_kernelILi3ELi10ELb0ELb0ELi32EEvPK6__halfPKjS4_S2_PS0_iiiiPKtS7_iiiiiibS2_i
        .type           _Z23gemm_half_q_half_kernelILi3ELi10ELb0ELb0ELi32EEvPK6__halfPKjS4_S2_PS0_iiiiPKtS7_iiiiiibS2_i,@function
        .size           _Z23gemm_half_q_half_kernelILi3ELi10ELb0ELb0ELi32EEvPK6__halfPKjS4_S2_PS0_iiiiPKtS7_iiiiiibS2_i,(.L_x_4506 - _Z23gemm_half_q_half_kernelILi3ELi10ELb0ELb0ELi32EEvPK6__halfPKjS4_S2_PS0_iiiiPKtS7_iiiiiibS2_i)
        .other          _Z23gemm_half_q_half_kernelILi3ELi10ELb0ELb0ELi32EEvPK6__halfPKjS4_S2_PS0_iiiiPKtS7_iiiiiibS2_i,@"STO_CUDA_ENTRY STV_DEFAULT"
_Z23gemm_half_q_half_kernelILi3ELi10ELb0ELb0ELi32EEvPK6__halfPKjS4_S2_PS0_iiiiPKtS7_iiiiiibS2_i:
.text._Z23gemm_half_q_half_kernelILi3ELi10ELb0ELb0ELi32EEvPK6__halfPKjS4_S2_PS0_iiiiPKtS7_iiiiiibS2_i:
        /* <DEDUP_REMOVED lines=49> */
.L_x_2304:
        /* <DEDUP_REMOVED lines=32> */
.L_x_2303:
        /* <DEDUP_REMOVED lines=20> */
.L_x_2305:
[----:B------:R-:W-:-:S13]  /*0650*/  ISETP.EQ.AND P2, PT, R17, RZ, PT ;  /* 0x000000ff1100720c */ /* 0x000fda0003f42270 */
[----:B------:R-:W-:Y:S05]  /*0660*/  @!P0 BRA P2, `(.L_x_2300) ;  /* 0x00000004007c8947 */ /* 0x000fea0001000000 */
.L_x_2302:
        /* <DEDUP_REMOVED lines=12> */
.L_x_2301:
        /* <DEDUP_REMOVED lines=17> */
.L_x_2308:
        /* <DEDUP_REMOVED lines=32> */
.L_x_2307:
        /* <DEDUP_REMOVED lines=21> */
.L_x_2309:
[----:B------:R-:W-:-:S13]  /*0b90*/  ISETP.NE.OR P0, PT, R17, RZ, P0 ;  /* 0x000000ff1100720c */ /* 0x000fda0000705670 */
[----:B------:R-:W-:Y:S05]  /*0ba0*/  @!P0 BRA `(.L_x_2300) ;  /* 0x00000000002c8947 */ /* 0x000fea0003800000 */
.L_x_2306:
        /* <DEDUP_REMOVED lines=11> */
.L_x_2300:
[----:B------:R-:W-:Y:S05]  /*0c60*/  BSYNC.RECONVERGENT B0 ;  /* 0x0000000000007941 */ /* 0x000fea0003800200 */
.L_x_2299:
[----:B------:R-:W1:Y:S02]  /*0c70*/  LDC R17, c[0x0][0x3ac] ;  /* 0x0000eb00ff117b82 */ /* 0x000e640000000800 */
[----:B-1----:R-:W-:-:S13]  /*0c80*/  ISETP.GE.AND P0, PT, R2, R17, PT ;  /* 0x000000110200720c */ /* 0x002fda0003f06270 */
        /* <DEDUP_REMOVED lines=9> */
[----:B------:R-:W-:-:S03]  /*0d20*/  IMAD R5, R39, R17, RZ ;  /* 0x0000001127057224 */ /* 0x000fc600078e02ff */
[----:B------:R-:W-:Y:S01]  /*0d30*/  ISETP.GE.AND P0, PT, R14, RZ, PT ;  /* 0x000000ff0e00720c */ /* 0x000fe20003f06270 */
[----:B------:R-:W-:-:S05]  /*0d40*/  IMAD R4, R5, 0x3, R4 ;  /* 0x0000000305047824 */ /* 0x000fca00078e0204 */
[----:B------:R-:W-:-:S07]  /*0d50*/  LEA R15, R3, R4, 0x2 ;  /* 0x00000004030f7211 */ /* 0x000fce00078e10ff */
[----:B------:R-:W-:Y:S05]  /*0d60*/  @P0 BRA `(.L_x_2311) ;  /* 0x00000000008c0947 */ /* 0x000fea0003800000 */
[----:B------:R-:W-:Y:S02]  /*0d70*/  IADD3 R4, PT, PT, RZ, -R14, RZ ;  /* 0x8000000eff047210 */ /* 0x000fe40007ffe0ff */
[----:B------:R-:W-:Y:S02]  /*0d80*/  PLOP3.LUT P0, PT, PT, PT, PT, 0x80, 0x8 ;  /* 0x000000000008781c */ /* 0x000fe40003f0f070 */
[----:B------:R-:W-:-:S13]  /*0d90*/  ISETP.GT.AND P2, PT, R4, 0x3, PT ;  /* 0x000000030400780c */ /* 0x000fda0003f44270 */
[----:B------:R-:W-:Y:S05]  /*0da0*/  @!P2 BRA `(.L_x_2312) ;  /* 0x000000000044a947 */ /* 0x000fea0003800000 */
[----:B------:R-:W1:Y:S01]  /*0db0*/  LDC.64 R12, c[0x0][0x3a0] ;  /* 0x0000e800ff0c7b82 */ /* 0x000e620000000a00 */
[----:B------:R-:W-:-:S13]  /*0dc0*/  PLOP3.LUT P0, PT, PT, PT, PT, 0x8, 0x80 ;  /* 0x000000000080781c */ /* 0x000fda0003f0e170 */
.L_x_2313:
[CC--:B--2---:R-:W-:Y:S01]  /*0dd0*/  IADD3 R6, PT, PT, R15.reuse, R17.reuse, RZ ;  /* 0x000000110f067210 */ /* 0x0c4fe20007ffe0ff */
[--C-:B-1----:R-:W-:Y:S01]  /*0de0*/  IMAD.WIDE R4, R15, 0x2, R12.reuse ;  /* 0x000000020f047825 */ /* 0x102fe200078e020c */
[----:B------:R-:W-:Y:S02]  /*0df0*/  IADD3 R14, PT, PT, R14, 0x4, RZ ;  /* 0x000000040e0e7810 */ /* 0x000fe40007ffe0ff */
[CC--:B0-----:R-:W-:Y:S01]  /*0e00*/  IADD3 R8, PT, PT, R6.reuse, R17.reuse, RZ ;  /* 0x0000001106087210 */ /* 0x0c1fe20007ffe0ff */
        /* <DEDUP_REMOVED lines=11> */
.L_x_2312:
[----:B--2---:R-:W-:-:S04]  /*0ec0*/  IADD3 R4, PT, PT, RZ, -R14, RZ ;  /* 0x8000000eff047210 */ /* 0x004fc80007ffe0ff */
[----:B------:R-:W-:-:S13]  /*0ed0*/  ISETP.GT.AND P2, PT, R4, 0x1, PT ;  /* 0x000000010400780c */ /* 0x000fda0003f44270 */
[----:B------:R-:W-:Y:S05]  /*0ee0*/  @!P2 BRA `(.L_x_2314) ;  /* 0x000000000024a947 */ /* 0x000fea0003800000 */
[----:B0-----:R-:W0:Y:S01]  /*0ef0*/  LDC.64 R6, c[0x0][0x3a0] ;  /* 0x0000e800ff067b82 */ /* 0x001e220000000a00 */
        /* <DEDUP_REMOVED lines=8> */
.L_x_2314:
[----:B------:R-:W-:-:S13]  /*0f80*/  ISETP.NE.OR P0, PT, R14, RZ, P0 ;  /* 0x000000ff0e00720c */ /* 0x000fda0000705670 */
[----:B------:R-:W-:Y:S05]  /*0f90*/  @!P0 BRA `(.L_x_2310) ;  /* 0x00000000001c8947 */ /* 0x000fea0003800000 */
.L_x_2311:
[----:B-1----:R-:W1:Y:S02]  /*0fa0*/  LDC.64 R4, c[0x0][0x3a0] ;  /* 0x0000e800ff047b82 */ /* 0x002e640000000a00 */
.L_x_2315:
[C---:B01----:R-:W-:Y:S01]  /*0fb0*/  IMAD.WIDE R6, R15.reuse, 0x2, R4 ;  /* 0x000000020f067825 */ /* 0x043fe200078e0204 */
[----:B------:R-:W-:Y:S02]  /*0fc0*/  IADD3 R14, PT, PT, R14, 0x1, RZ ;  /* 0x000000010e0e7810 */ /* 0x000fe40007ffe0ff */
[----:B------:R-:W-:Y:S02]  /*0fd0*/  IADD3 R15, PT, PT, R15, R17, RZ ;  /* 0x000000110f0f7210 */ /* 0x000fe40007ffe0ff */
[----:B------:R2:W-:Y:S01]  /*0fe0*/  STG.E.64 desc[UR6][R6.64], RZ ;  /* 0x000000ff06007986 */ /* 0x0005e2000c101b06 */
[----:B------:R-:W-:-:S13]  /*0ff0*/  ISETP.NE.AND P0, PT, R14, RZ, PT ;  /* 0x000000ff0e00720c */ /* 0x000fda0003f05270 */
[----:B--2---:R-:W-:Y:S05]  /*1000*/  @P0 BRA `(.L_x_2315) ;  /* 0xfffffffc00e80947 */ /* 0x004fea000383ffff */
.L_x_2310:
        /* <DEDUP_REMOVED lines=9> */
[----:B------:R-:W0:Y:S01]  /*10a0*/  LDC.64 R4, c[0x0][0x3b8] ;  /* 0x0000ee00ff047b82 */ /* 0x000e220000000a00 */
        /* <DEDUP_REMOVED lines=10> */
.L_x_2317:
        /* <DEDUP_REMOVED lines=27> */
[----:B0-----:R-:W-:Y:S01]  /*1300*/  IADD3 R13, PT, PT, R8, 0x1, R9 ;  /* 0x00000001080d7810 */ /* 0x001fe20007ffe009 */
[----:B------:R-:W-:Y:S01]  /*1310*/  IMAD R8, R7, R7, R7 ;  /* 0x0000000707087224 */ /* 0x000fe200078e0207 */
[----:B---3--:R-:W-:Y:S02]  /*1320*/  IADD3 R20, PT, PT, R15, R20, RZ ;  /* 0x000000140f147210 */ /* 0x008fe40007ffe0ff */
[----:B------:R-:W-:Y:S01]  /*1330*/  IADD3 R19, PT, PT, R19, 0x1, R10 ;  /* 0x0000000113137810 */ /* 0x000fe20007ffe00a */
[----:B------:R-:W4:Y:S01]  /*1340*/  I2F.F16 R21, R21 ;  /* 0x0000001500157306 */ /* 0x000f220000200c00 */
[----:B------:R-:W-:Y:S02]  /*1350*/  IADD3 R14, PT, PT, R7, 0x1, R8 ;  /* 0x00000001070e7810 */ /* 0x000fe40007ffe008 */
[----:B------:R-:W-:-:S05]  /*1360*/  ISETP.GE.AND P0, PT, R20, R41, PT ;  /* 0x000000291400720c */ /* 0x000fca0003f06270 */
        /* <DEDUP_REMOVED lines=8> */
.L_x_2316:
[C---:B------:R-:W-:Y:S01]  /*13f0*/  ISETP.GT.AND P0, PT, R56.reuse, UR5, PT ;  /* 0x0000000538007c0c */ /* 0x040fe2000bf04270 */
[----:B------:R-:W-:Y:S01]  /*1400*/  HFMA2 R5, -RZ, RZ, 0, 0 ;  /* 0x00000000ff057431 */ /* 0x000fe200000001ff */
        /* <DEDUP_REMOVED lines=11> */
[----:B------:R-:W1:Y:S02]  /*14c0*/  LDC R3, c[0x0][0x3cc] ;  /* 0x0000f300ff037b82 */ /* 0x000e640000000800 */
[----:B-1----:R-:W-:-:S04]  /*14d0*/  VIMNMX R3, PT, PT, R56, R3, PT ;  /* 0x0000000338037248 */ /* 0x002fc80003fe0100 */
[----:B------:R-:W-:-:S04]  /*14e0*/  IADD3 R3, PT, PT, R3, -UR5, RZ ;  /* 0x8000000503037c10 */ /* 0x000fc8000fffe0ff */
[----:B------:R-:W-:-:S04]  /*14f0*/  SHF.R.S32.HI R4, RZ, 0x1f, R3 ;  /* 0x0000001fff047819 */ /* 0x000fc80000011403 */
[----:B------:R-:W-:-:S04]  /*1500*/  LEA.HI R4, R4, R3, RZ, 0x5 ;  /* 0x0000000304047211 */ /* 0x000fc800078f28ff */
[----:B------:R-:W-:-:S05]  /*1510*/  SHF.R.S32.HI R4, RZ, 0x5, R4 ;  /* 0x00000005ff047819 */ /* 0x000fca0000011404 */
[----:B------:R-:W-:-:S07]  /*1520*/  IMAD R3, R4, 0x6, RZ ;  /* 0x0000000604037824 */ /* 0x000fce00078e02ff */
.L_x_2318:
[----:B------:R-:W-:Y:S05]  /*1530*/  @!P2 BRA `(.L_x_2319) ;  /* 0x00000000001ca947 */ /* 0x000fea0003800000 */
[----:B------:R-:W1:Y:S02]  /*1540*/  LDC R5, c[0x0][0x3d0] ;  /* 0x0000f400ff057b82 */ /* 0x000e640000000800 */
[----:B-1----:R-:W-:-:S04]  /*1550*/  VIMNMX R4, PT, PT, R56, R5, PT ;  /* 0x0000000538047248 */ /* 0x002fc80003fe0100 */
[----:B------:R-:W-:-:S04]  /*1560*/  IADD3 R4, PT, PT, R4, -UR8, RZ ;  /* 0x8000000804047c10 */ /* 0x000fc8000fffe0ff */
[----:B------:R-:W-:-:S04]  /*1570*/  SHF.R.S32.HI R5, RZ, 0x1f, R4 ;  /* 0x0000001fff057819 */ /* 0x000fc80000011404 */
[----:B------:R-:W-:-:S04]  /*1580*/  LEA.HI R5, R5, R4, RZ, 0x5 ;  /* 0x0000000405057211 */ /* 0x000fc800078f28ff */
[----:B------:R-:W-:-:S04]  /*1590*/  SHF.R.S32.HI R5, RZ, 0x5, R5 ;  /* 0x00000005ff057819 */ /* 0x000fc80000011405 */
[----:B------:R-:W-:-:S07]  /*15a0*/  LEA R5, R5, R5, 0x2 ;  /* 0x0000000505057211 */ /* 0x000fce00078e10ff */
.L_x_2319:
[----:B------:R-:W-:Y:S05]  /*15b0*/  @!P3 BRA `(.L_x_2320) ;  /* 0x00000000001cb947 */ /* 0x000fea0003800000 */
[----:B------:R-:W1:Y:S02]  /*15c0*/  LDC R11, c[0x0][0x3d4] ;  /* 0x0000f500ff0b7b82 */ /* 0x000e640000000800 */
[----:B-1----:R-:W-:-:S04]  /*15d0*/  VIMNMX R4, PT, PT, R56, R11, PT ;  /* 0x0000000b38047248 */ /* 0x002fc80003fe0100 */
[----:B------:R-:W-:-:S04]  /*15e0*/  IADD3 R4, PT, PT, R4, -UR9, RZ ;  /* 0x8000000904047c10 */ /* 0x000fc8000fffe0ff */
[----:B------:R-:W-:-:S04]  /*15f0*/  SHF.R.S32.HI R11, RZ, 0x1f, R4 ;  /* 0x0000001fff0b7819 */ /* 0x000fc80000011404 */
[----:B------:R-:W-:-:S04]  /*1600*/  LEA.HI R11, R11, R4, RZ, 0x5 ;  /* 0x000000040b0b7211 */ /* 0x000fc800078f28ff */
[----:B------:R-:W-:-:S04]  /*1610*/  SHF.R.S32.HI R11, RZ, 0x5, R11 ;  /* 0x00000005ff0b7819 */ /* 0x000fc8000001140b */
[----:B------:R-:W-:-:S07]  /*1620*/  SHF.L.U32 R6, R11, 0x2, RZ ;  /* 0x000000020b067819 */ /* 0x000fce00000006ff */
.L_x_2320:
        /* <DEDUP_REMOVED lines=8> */
.L_x_2321:
        /* <DEDUP_REMOVED lines=8> */
.L_x_2322:
[----:B------:R-:W-:Y:S01]  /*1730*/  LEA R3, R14, R3, 0x3 ;  /* 0x000000030e037211 */ /* 0x000fe200078e18ff */
[----:B------:R-:W1:Y:S01]  /*1740*/  S2UR UR5, SR_CgaCtaId ;  /* 0x00000000000579c3 */ /* 0x000e620000008800 */
[----:B------:R-:W2:Y:S01]  /*1750*/  LDCU.64 UR8, c[0x0][0x388] ;  /* 0x00007100ff0877ac */ /* 0x000ea20008000a00 */
[----:B------:R-:W-:Y:S02]  /*1760*/  SHF.R.S32.HI R4, RZ, 0x1f, R2 ;  /* 0x0000001fff047819 */ /* 0x000fe40000011402 */
[----:B------:R-:W-:Y:S01]  /*1770*/  IADD3 R3, PT, PT, R6, R3, R5 ;  /* 0x0000000306037210 */ /* 0x000fe20007ffe005 */
[----:B------:R-:W-:Y:S01]  /*1780*/  UMOV UR4, 0x400 ;  /* 0x0000040000047882 */ /* 0x000fe20000000000 */
[----:B------:R-:W-:Y:S02]  /*1790*/  PRMT R6, RZ, 0x5410, RZ ;  /* 0x00005410ff067816 */ /* 0x000fe400000000ff */
[----:B------:R-:W-:-:S05]  /*17a0*/  IADD3 R12, PT, PT, R13, R3, R12 ;  /* 0x000000030d0c7210 */ /* 0x000fca0007ffe00c */
[----:B------:R-:W-:-:S05]  /*17b0*/  IMAD R3, R12, R17, RZ ;  /* 0x000000110c037224 */ /* 0x000fca00078e02ff */
[----:B------:R-:W-:-:S04]  /*17c0*/  IADD3 R2, P0, PT, R2, R3, RZ ;  /* 0x0000000302027210 */ /* 0x000fc80007f1e0ff */
[----:B------:R-:W-:Y:S02]  /*17d0*/  LEA.HI.X.SX32 R5, R3, R4, 0x1, P0 ;  /* 0x0000000403057211 */ /* 0x000fe400000f0eff */
[----:B------:R-:W-:Y:S01]  /*17e0*/  VIMNMX R3, PT, PT, R0, UR10, PT ;  /* 0x0000000a00037c48 */ /* 0x000fe2000bfe0100 */
[----:B-1----:R-:W-:Y:S01]  /*17f0*/  ULEA UR5, UR5, UR4, 0x18 ;  /* 0x0000000405057291 */ /* 0x002fe2000f8ec0ff */
[C---:B--2---:R-:W-:Y:S02]  /*1800*/  LEA R60, P2, R2.reuse, UR8, 0x2 ;  /* 0x00000008023c7c11 */ /* 0x044fe4000f8410ff */
[----:B------:R-:W-:Y:S02]  /*1810*/  ISETP.GT.AND P0, PT, R3, R56, PT ;  /* 0x000000380300720c */ /* 0x000fe40003f04270 */
[----:B------:R-:W-:Y:S02]  /*1820*/  LEA.HI.X R61, R2, UR9, R5, 0x2, P2 ;  /* 0x00000009023d7c11 */ /* 0x000fe400090f1405 */
[----:B------:R-:W-:Y:S01]  /*1830*/  UMOV UR4, UR5 ;  /* 0x0000000500047c82 */ /* 0x000fe20008000000 */
[----:B------:R-:W-:-:S02]  /*1840*/  PRMT R5, RZ, 0x5410, RZ ;  /* 0x00005410ff057816 */ /* 0x000fc400000000ff */
[----:B------:R-:W-:Y:S02]  /*1850*/  PRMT R4, RZ, 0x5410, RZ ;  /* 0x00005410ff047816 */ /* 0x000fe400000000ff */
[----:B------:R-:W-:Y:S02]  /*1860*/  PRMT R3, RZ, 0x5410, RZ ;  /* 0x00005410ff037816 */ /* 0x000fe400000000ff */
[----:B------:R-:W-:Y:S02]  /*1870*/  PRMT R2, RZ, 0x5410, RZ ;  /* 0x00005410ff027816 */ /* 0x000fe400000000ff */
[----:B------:R-:W-:Y:S01]  /*1880*/  PRMT R0, RZ, 0x5410, RZ ;  /* 0x00005410ff007816 */ /* 0x000fe200000000ff */
[----:B------:R-:W-:Y:S06]  /*1890*/  @!P0 BRA `(.L_x_2323) ;  /* 0x0000004000408947 */ /* 0x000fec0003800000 */
[----:B------:R-:W-:Y:S01]  /*18a0*/  ISETP.GT.AND P0, PT, R43, RZ, PT ;  /* 0x000000ff2b00720c */ /* 0x000fe20003f04270 */
[----:B------:R-:W-:Y:S01]  /*18b0*/  HFMA2 R11, -RZ, RZ, 0, 0.0625 ;  /* 0x00002c00ff0b7431 */ /* 0x000fe200000001ff */
[----:B------:R-:W-:-:S04]  /*18c0*/  PRMT R6, RZ, 0x7610, R6 ;  /* 0x00007610ff067816 */ /* 0x000fc80000000006 */
[----:B0-----:R-:W-:-:S07]  /*18d0*/  PRMT R7, R7, 0x5410, R11 ;  /* 0x0000541007077816 */ /* 0x001fce000000000b */
[----:B------:R-:W-:Y:S05]  /*18e0*/  @!P0 BRA `(.L_x_2324) ;  /* 0x0000001000148947 */ /* 0x000fea0003800000 */
[----:B------:R-:W2:Y:S01]  /*18f0*/  LDG.E.128.CONSTANT R12, desc[UR6][R60.64] ;  /* 0x000000063c0c7981 */ /* 0x000ea2000c1e9d00 */
[----:B------:R-:W-:Y:S01]  /*1900*/  HADD2.F32 R52, -RZ, R10.H0_H0 ;  /* 0x2000000aff347230 */ /* 0x000fe20000004100 */
[----:B------:R-:W-:Y:S01]  /*1910*/  ISETP.NE.AND P0, PT, R43, 0x1, PT ;  /* 0x000000012b00780c */ /* 0x000fe20003f05270 */
[----:B------:R-:W-:Y:S01]  /*1920*/  HADD2.F32 R54, -RZ, R9.H0_H0 ;  /* 0x20000009ff367230 */ /* 0x000fe20000004100 */
[----:B------:R-:W0:Y:S01]  /*1930*/  LDS.64 R2, [UR5] ;  /* 0x00000005ff027984 */ /* 0x000e220008000a00 */
[----:B------:R-:W-:Y:S02]  /*1940*/  HADD2.F32 R55, -RZ, R7.H0_H0 ;  /* 0x20000007ff377230 */ /* 0x000fe40000004100 */
[--C-:B0-----:R-:W-:Y:S02]  /*1950*/  HADD2.F32 R19, -RZ, R3.reuse.H0_H0 ;  /* 0x20000003ff137230 */ /* 0x101fe40000004100 */
[----:B------:R-:W-:Y:S01]  /*1960*/  HADD2.F32 R20, -RZ, R3.H1_H1 ;  /* 0x30000003ff147230 */ /* 0x000fe20000004100 */
[----:B--2---:R-:W-:-:S02]  /*1970*/  LOP3.LUT R0, R12, 0xf000f, RZ, 0xc0, !PT ;  /* 0x000f000f0c007812 */ /* 0x004fc400078ec0ff */
[----:B------:R-:W-:Y:S02]  /*1980*/  LOP3.LUT R21, R12, 0xf000f0, RZ, 0xc0, !PT ;  /* 0x00f000f00c157812 */ /* 0x000fe400078ec0ff */
[----:B------:R-:W-:Y:S02]  /*1990*/  SHF.R.U32.HI R4, RZ, 0x8, R12 ;  /* 0x00000008ff047819 */ /* 0x000fe4000001160c */
[C---:B------:R-:W-:Y:S02]  /*19a0*/  LOP3.LUT R12, R13.reuse, 0xf000f, RZ, 0xc0, !PT ;  /* 0x000f000f0d0c7812 */ /* 0x040fe400078ec0ff */
[----:B------:R-:W-:Y:S02]  /*19b0*/  LOP3.LUT R23, R13, 0xf000f0, RZ, 0xc0, !PT ;  /* 0x00f000f00d177812 */ /* 0x000fe400078ec0ff */
[----:B------:R-:W-:Y:S02]  /*19c0*/  SHF.R.U32.HI R5, RZ, 0x8, R13 ;  /* 0x00000008ff057819 */ /* 0x000fe4000001160d */
[----:B------:R-:W-:-:S02]  /*19d0*/  LOP3.LUT R13, R14, 0xf000f, RZ, 0xc0, !PT ;  /* 0x000f000f0e0d7812 */ /* 0x000fc400078ec0ff */
[----:B------:R-:W-:Y:S01]  /*19e0*/  LOP3.LUT R11, R0, 0x64006400, RZ, 0xfc, !PT ;  /* 0x64006400000b7812 */ /* 0x000fe200078efcff */
[----:B------:R-:W-:Y:S01]  /*19f0*/  HADD2.F32 R0, -RZ, R2.H0_H0 ;  /* 0x20000002ff007230 */ /* 0x000fe20000004100 */
[----:B------:R-:W-:Y:S02]  /*1a00*/  LOP3.LUT R25, R14, 0xf000f0, RZ, 0xc0, !PT ;  /* 0x00f000f00e197812 */ /* 0x000fe400078ec0ff */
[----:B------:R-:W-:Y:S02]  /*1a10*/  SHF.R.U32.HI R6, RZ, 0x8, R14 ;  /* 0x00000008ff067819 */ /* 0x000fe4000001160e */
[C---:B------:R-:W-:Y:S02]  /*1a20*/  LOP3.LUT R14, R15.reuse, 0xf000f, RZ, 0xc0, !PT ;  /* 0x000f000f0f0e7812 */ /* 0x040fe400078ec0ff */
[----:B------:R-:W-:Y:S02]  /*1a30*/  LOP3.LUT R12, R12, 0x64006400, RZ, 0xfc, !PT ;  /* 0x640064000c0c7812 */ /* 0x000fe400078efcff */
[----:B------:R-:W-:-:S02]  /*1a40*/  LOP3.LUT R27, R15, 0xf000f0, RZ, 0xc0, !PT ;  /* 0x00f000f00f1b7812 */ /* 0x000fc400078ec0ff */
[----:B------:R-:W-:Y:S01]  /*1a50*/  SHF.R.U32.HI R18, RZ, 0x8, R15 ;  /* 0x00000008ff127819 */ /* 0x000fe2000001160f */
[----:B------:R-:W-:Y:S01]  /*1a60*/  HADD2.F32 R15, -RZ, R2.H1_H1 ;  /* 0x30000002ff0f7230 */ /* 0x000fe20000004100 */
        /* <DEDUP_REMOVED lines=8> */
[--C-:B------:R-:W-:Y:S02]  /*1af0*/  HADD2.F32 R13, -RZ, R12.reuse.H0_H0 ;  /* 0x2000000cff0d7230 */ /* 0x100fe40000004100 */
[----:B------:R-:W-:Y:S02]  /*1b00*/  HADD2.F32 R31, -RZ, R12.H1_H1 ;  /* 0x3000000cff1f7230 */ /* 0x000fe40000004100 */
[--C-:B------:R-:W-:Y:S02]  /*1b10*/  HADD2.F32 R12, -RZ, R22.reuse.H0_H0 ;  /* 0x20000016ff0c7230 */ /* 0x100fe40000004100 */
[----:B------:R-:W-:Y:S01]  /*1b20*/  HADD2.F32 R30, -RZ, R22.H1_H1 ;  /* 0x30000016ff1e7230 */ /* 0x000fe20000004100 */
[----:B------:R-:W-:Y:S01]  /*1b30*/  LOP3.LUT R22, R21, 0x64006400, RZ, 0xfc, !PT ;  /* 0x6400640015167812 */ /* 0x000fe200078efcff */
[----:B------:R-:W-:Y:S02]  /*1b40*/  HADD2.F32 R32, -RZ, R2.H1_H1 ;  /* 0x30000002ff207230 */ /* 0x000fe40000004100 */
[----:B------:R-:W-:Y:S01]  /*1b50*/  FFMA.FTZ R21, R14, R0, RZ ;  /* 0x000000000e157223 */ /* 0x000fe200000100ff */
[----:B------:R-:W0:Y:S01]  /*1b60*/  LDS.64 R2, [UR5+0x8] ;  /* 0x00000805ff027984 */ /* 0x000e220008000a00 */
[----:B------:R-:W-:-:S02]  /*1b70*/  HADD2.F32 R11, -RZ, R24.H0_H0 ;  /* 0x20000018ff0b7230 */ /* 0x000fc40000004100 */
[-C--:B------:R-:W-:Y:S02]  /*1b80*/  HFMA2 R25, R22, R7.reuse.H1_H1, -72, -72 ;  /* 0xd480d48016197431 */ /* 0x080fe40000060007 */
[----:B------:R-:W-:Y:S01]  /*1b90*/  HADD2.F32 R29, -RZ, R24.H1_H1 ;  /* 0x30000018ff1d7230 */ /* 0x000fe20000004100 */
[----:B------:R-:W-:Y:S01]  /*1ba0*/  LOP3.LUT R24, R23, 0x64006400, RZ, 0xfc, !PT ;  /* 0x6400640017187812 */ /* 0x000fe200078efcff */
[C---:B------:R-:W-:Y:S01]  /*1bb0*/  FFMA.FTZ R22, R0.reuse, R13, RZ ;  /* 0x0000000d00167223 */ /* 0x040fe200000100ff */
[C---:B------:R-:W-:Y:S01]  /*1bc0*/  FFMA.FTZ R23, R0.reuse, R12, RZ ;  /* 0x0000000c00177223 */ /* 0x040fe200000100ff */
[----:B------:R-:W-:Y:S01]  /*1bd0*/  FFMA.FTZ R0, R0, R11, RZ ;  /* 0x0000000b00007223 */ /* 0x000fe200000100ff */
[----:B------:R-:W-:Y:S01]  /*1be0*/  FFMA.FTZ R21, R32, R15, R21 ;  /* 0x0000000f20157223 */ /* 0x000fe20000010015 */
[C---:B------:R-:W-:Y:S01]  /*1bf0*/  FFMA.FTZ R34, R15.reuse, R31, R22 ;  /* 0x0000001f0f227223 */ /* 0x040fe20000010016 */
[C---:B------:R-:W-:Y:S01]  /*1c00*/  FFMA.FTZ R35, R15.reuse, R30, R23 ;  /* 0x0000001e0f237223 */ /* 0x040fe20000010017 */
[----:B------:R-:W-:Y:S01]  /*1c10*/  FFMA.FTZ R37, R15, R29, R0 ;  /* 0x0000001d0f257223 */ /* 0x000fe20000010000 */
[----:B------:R-:W-:Y:S01]  /*1c20*/  LOP3.LUT R0, R27, 0x64006400, RZ, 0xfc, !PT ;  /* 0x640064001b007812 */ /* 0x000fe200078efcff */
[----:B------:R-:W-:-:S02]  /*1c30*/  HFMA2 R24, R24, R7.H1_H1, -72, -72 ;  /* 0xd480d48018187431 */ /* 0x000fc40000060007 */
[--C-:B------:R-:W-:Y:S02]  /*1c40*/  HADD2.F32 R28, -RZ, R25.reuse.H0_H0 ;  /* 0x20000019ff1c7230 */ /* 0x100fe40000004100 */
[-C--:B------:R-:W-:Y:S02]  /*1c50*/  HFMA2 R15, R26, R7.reuse.H1_H1, -72, -72 ;  /* 0xd480d4801a0f7431 */ /* 0x080fe40000060007 */
[----:B------:R-:W-:Y:S02]  /*1c60*/  HADD2.F32 R27, -RZ, R25.H1_H1 ;  /* 0x30000019ff1b7230 */ /* 0x000fe40000004100 */
[----:B------:R-:W-:Y:S02]  /*1c70*/  HFMA2 R0, R0, R7.H1_H1, -72, -72 ;  /* 0xd480d48000007431 */ /* 0x000fe40000060007 */
[--C-:B------:R-:W-:Y:S02]  /*1c80*/  HADD2.F32 R26, -RZ, R24.reuse.H0_H0 ;  /* 0x20000018ff1a7230 */ /* 0x100fe40000004100 */
[----:B------:R-:W-:-:S02]  /*1c90*/  HADD2.F32 R25, -RZ, R24.H1_H1 ;  /* 0x30000018ff197230 */ /* 0x000fc40000004100 */
[--C-:B------:R-:W-:Y:S02]  /*1ca0*/  HADD2.F32 R24, -RZ, R15.reuse.H0_H0 ;  /* 0x2000000fff187230 */ /* 0x100fe40000004100 */
        /* <DEDUP_REMOVED lines=11> */
[----:B------:R-:W-:Y:S01]  /*1d60*/  FFMA.FTZ R36, R19, R22, R37 ;  /* 0x0000001613247223 */ /* 0x000fe20000010025 */
[----:B------:R-:W-:-:S02]  /*1d70*/  LOP3.LUT R19, R5, 0xf000f, RZ, 0xc0, !PT ;  /* 0x000f000f05137812 */ /* 0x000fc400078ec0ff */
[----:B------:R-:W-:Y:S01]  /*1d80*/  LOP3.LUT R0, R0, 0x64006400, RZ, 0xfc, !PT ;  /* 0x6400640000007812 */ /* 0x000fe200078efcff */
[----:B------:R-:W-:Y:S01]  /*1d90*/  FFMA.FTZ R44, R20, R15, R36 ;  /* 0x0000000f142c7223 */ /* 0x000fe20000010024 */
[----:B------:R-:W-:Y:S01]  /*1da0*/  LOP3.LUT R33, R6, 0xf000f, RZ, 0xc0, !PT ;  /* 0x000f000f06217812 */ /* 0x000fe200078ec0ff */
[--C-:B0-----:R-:W-:Y:S01]  /*1db0*/  HADD2.F32 R37, -RZ, R2.reuse.H0_H0 ;  /* 0x20000002ff257230 */ /* 0x101fe20000004100 */
[----:B------:R-:W-:Y:S01]  /*1dc0*/  LOP3.LUT R34, R34, 0x64006400, RZ, 0xfc, !PT ;  /* 0x6400640022227812 */ /* 0x000fe200078efcff */
[----:B------:R-:W-:Y:S01]  /*1dd0*/  HADD2 R45, R0, -1032, -1032 ;  /* 0xe408e408002d7430 */ /* 0x000fe20000000000 */
[----:B------:R-:W-:Y:S01]  /*1de0*/  LOP3.LUT R20, R19, 0x64006400, RZ, 0xfc, !PT ;  /* 0x6400640013147812 */ /* 0x000fe200078efcff */
[----:B------:R-:W-:Y:S01]  /*1df0*/  HADD2.F32 R19, -RZ, R2.H1_H1 ;  /* 0x30000002ff137230 */ /* 0x000fe20000004100 */
        /* <DEDUP_REMOVED lines=11> */
[C---:B------:R-:W-:Y:S01]  /*1eb0*/  FFMA.FTZ R21, R37.reuse, R33, R44 ;  /* 0x0000002125157223 */ /* 0x040fe2000001002c */
[----:B------:R-:W-:Y:S01]  /*1ec0*/  LOP3.LUT R44, R6, 0xf000f0, RZ, 0xc0, !PT ;  /* 0x00f000f0062c7812 */ /* 0x000fe200078ec0ff */
[C---:B------:R-:W-:Y:S01]  /*1ed0*/  FFMA.FTZ R20, R37.reuse, R35, R38 ;  /* 0x0000002325147223 */ /* 0x040fe20000010026 */
[----:B------:R-:W-:Y:S01]  /*1ee0*/  LOP3.LUT R18, R18, 0xf000f0, RZ, 0xc0, !PT ;  /* 0x00f000f012127812 */ /* 0x000fe200078ec0ff */
[----:B------:R-:W-:Y:S01]  /*1ef0*/  HADD2.F32 R38, -RZ, R46.H1_H1 ;  /* 0x3000002eff267230 */ /* 0x000fe20000004100 */
[----:B------:R-:W-:Y:S01]  /*1f00*/  LOP3.LUT R4, R4, 0x64006400, RZ, 0xfc, !PT ;  /* 0x6400640004047812 */ /* 0x000fe200078efcff */
[----:B------:R-:W-:Y:S01]  /*1f10*/  FFMA.FTZ R49, R37, R34, R49 ;  /* 0x0000002225317223 */ /* 0x000fe20000010031 */
[----:B------:R-:W-:Y:S01]  /*1f20*/  LOP3.LUT R6, R5, 0x64006400, RZ, 0xfc, !PT ;  /* 0x6400640005067812 */ /* 0x000fe200078efcff */
[----:B------:R-:W-:Y:S01]  /*1f30*/  HADD2.F32 R37, -RZ, R45.H1_H1 ;  /* 0x3000002dff257230 */ /* 0x000fe20000004100 */
[----:B------:R-:W-:Y:S01]  /*1f40*/  LOP3.LUT R44, R44, 0x64006400, RZ, 0xfc, !PT ;  /* 0x640064002c2c7812 */ /* 0x000fe200078efcff */
[----:B------:R-:W-:Y:S01]  /*1f50*/  HADD2.F32 R40, -RZ, R40.H1_H1 ;  /* 0x30000028ff287230 */ /* 0x000fe20000004100 */
[----:B------:R-:W-:Y:S01]  /*1f60*/  LOP3.LUT R46, R18, 0x64006400, RZ, 0xfc, !PT ;  /* 0x64006400122e7812 */ /* 0x000fe200078efcff */
[----:B------:R-:W-:-:S02]  /*1f70*/  HFMA2 R18, R4, R7.H1_H1, -72, -72 ;  /* 0xd480d48004127431 */ /* 0x000fc40000060007 */
[----:B------:R-:W-:Y:S02]  /*1f80*/  HADD2.F32 R42, -RZ, R42.H1_H1 ;  /* 0x3000002aff2a7230 */ /* 0x000fe40000004100 */
[-C--:B------:R-:W-:Y:S02]  /*1f90*/  HFMA2 R4, R6, R7.reuse.H1_H1, -72, -72 ;  /* 0xd480d48006047431 */ /* 0x080fe40000060007 */
[----:B------:R-:W-:Y:S02]  /*1fa0*/  HADD2.F32 R0, -RZ, R3.H0_H0 ;  /* 0x20000003ff007230 */ /* 0x000fe40000004100 */
[-C--:B------:R-:W-:Y:S02]  /*1fb0*/  HFMA2 R5, R44, R7.reuse.H1_H1, -72, -72 ;  /* 0xd480d4802c057431 */ /* 0x080fe40000060007 */
[----:B------:R-:W-:Y:S02]  /*1fc0*/  HADD2.F32 R44, -RZ, R18.H0_H0 ;  /* 0x20000012ff2c7230 */ /* 0x000fe40000004100 */
[----:B------:R-:W-:-:S02]  /*1fd0*/  HFMA2 R6, R46, R7.H1_H1, -72, -72 ;  /* 0xd480d4802e067431 */ /* 0x000fc40000060007 */
[----:B------:R-:W-:Y:S02]  /*1fe0*/  HADD2.F32 R45, -RZ, R4.H0_H0 ;  /* 0x20000004ff2d7230 */ /* 0x000fe40000004100 */
[----:B------:R-:W-:Y:S01]  /*1ff0*/  FFMA.FTZ R51, R37, R19, R2 ;  /* 0x0000001325337223 */ /* 0x000fe20000010002 */
[----:B------:R-:W-:Y:S02]  /*2000*/  HADD2.F32 R46, -RZ, R5.H0_H0 ;  /* 0x20000005ff2e7230 */ /* 0x000fe40000004100 */
[C---:B------:R-:W-:Y:S01]  /*2010*/  FFMA.FTZ R53, R19.reuse, R38, R20 ;  /* 0x0000002613357223 */ /* 0x040fe20000010014 */
[----:B------:R-:W-:Y:S02]  /*2020*/  HADD2.F32 R47, -RZ, R6.H0_H0 ;  /* 0x20000006ff2f7230 */ /* 0x000fe40000004100 */
[C---:B------:R-:W-:Y:S01]  /*2030*/  FFMA.FTZ R49, R19.reuse, R40, R49 ;  /* 0x0000002813317223 */ /* 0x040fe20000010031 */
[----:B------:R-:W-:Y:S01]  /*2040*/  FFMA.FTZ R48, R19, R42, R21 ;  /* 0x0000002a13307223 */ /* 0x000fe20000010015 */
[----:B------:R-:W-:Y:S01]  /*2050*/  FFMA.FTZ R19, R44, R0, R51 ;  /* 0x000000002c137223 */ /* 0x000fe20000010033 */
[C---:B------:R-:W-:Y:S01]  /*2060*/  FFMA.FTZ R2, R0.reuse, R45, R53 ;  /* 0x0000002d00027223 */ /* 0x040fe20000010035 */
[C---:B------:R-:W-:Y:S01]  /*2070*/  FFMA.FTZ R20, R0.reuse, R46, R49 ;  /* 0x0000002e00147223 */ /* 0x040fe20000010031 */
[----:B------:R-:W-:Y:S01]  /*2080*/  FFMA.FTZ R0, R0, R47, R48 ;  /* 0x0000002f00007223 */ /* 0x000fe20000010030 */
[----:B------:R-:W-:-:S02]  /*2090*/  HADD2.F32 R3, -RZ, R3.H1_H1 ;  /* 0x30000003ff037230 */ /* 0x000fc40000004100 */
[----:B------:R-:W-:Y:S02]  /*20a0*/  HADD2.F32 R48, -RZ, R18.H1_H1 ;  /* 0x30000012ff307230 */ /* 0x000fe40000004100 */
[----:B------:R-:W-:Y:S01]  /*20b0*/  HADD2.F32 R49, -RZ, R4.H1_H1 ;  /* 0x30000004ff317230 */ /* 0x000fe20000004100 */
[----:B------:R-:W-:Y:S01]  /*20c0*/  PRMT R4, RZ, 0x5410, RZ ;  /* 0x00005410ff047816 */ /* 0x000fe200000000ff */
[----:B------:R-:W-:Y:S02]  /*20d0*/  HADD2.F32 R50, -RZ, R5.H1_H1 ;  /* 0x30000005ff327230 */ /* 0x000fe40000004100 */
[----:B------:R-:W-:Y:S01]  /*20e0*/  FFMA.FTZ R19, R48, R3, R19 ;  /* 0x0000000330137223 */ /* 0x000fe20000010013 */
[----:B------:R-:W-:Y:S02]  /*20f0*/  HADD2.F32 R51, -RZ, R6.H1_H1 ;  /* 0x30000006ff337230 */ /* 0x000fe40000004100 */
[----:B------:R-:W-:Y:S01]  /*2100*/  FFMA.FTZ R5, R3, R49, R2 ;  /* 0x0000003103057223 */ /* 0x000fe20000010002 */
[----:B------:R-:W-:-:S02]  /*2110*/  HADD2.F32 R53, -RZ, R8.H0_H0 ;  /* 0x20000008ff357230 */ /* 0x000fc40000004100 */
[C---:B------:R-:W-:Y:S01]  /*2120*/  FFMA.FTZ R20, R3.reuse, R50, R20 ;  /* 0x0000003203147223 */ /* 0x040fe20000010014 */
[----:B------:R-:W-:Y:S01]  /*2130*/  FMUL.FTZ R19, R52, R19 ;  /* 0x0000001334137220 */ /* 0x000fe20000410000 */
[----:B------:R-:W-:Y:S01]  /*2140*/  FFMA.FTZ R0, R3, R51, R0 ;  /* 0x0000003303007223 */ /* 0x000fe20000010000 */
[----:B------:R-:W-:Y:S01]  /*2150*/  FMUL.FTZ R5, R54, R5 ;  /* 0x0000000536057220 */ /* 0x000fe20000410000 */
[----:B------:R-:W-:Y:S01]  /*2160*/  FMUL.FTZ R20, R53, R20 ;  /* 0x0000001435147220 */ /* 0x000fe20000410000 */
[----:B------:R-:W-:Y:S01]  /*2170*/  PRMT R3, RZ, 0x5410, RZ ;  /* 0x00005410ff037816 */ /* 0x000fe200000000ff */
[----:B------:R-:W-:Y:S01]  /*2180*/  FMUL.FTZ R0, R55, R0 ;  /* 0x0000000037007220 */ /* 0x000fe20000410000 */
[----:B------:R-:W-:Y:S02]  /*2190*/  F2FP.F16.F32.PACK_AB R19, RZ, R19 ;  /* 0x00000013ff13723e */ /* 0x000fe400000000ff */
[----:B------:R-:W-:Y:S02]  /*21a0*/  F2FP.F16.F32.PACK_AB R5, RZ, R5 ;  /* 0x00000005ff05723e */ /* 0x000fe400000000ff */
[----:B------:R-:W-:-:S02]  /*21b0*/  F2FP.F16.F32.PACK_AB R20, RZ, R20 ;  /* 0x00000014ff14723e */ /* 0x000fc400000000ff */
[----:B------:R-:W-:Y:S02]  /*21c0*/  F2FP.F16.F32.PACK_AB R0, RZ, R0 ;  /* 0x00000000ff00723e */ /* 0x000fe400000000ff */
[----:B------:R-:W-:Y:S02]  /*21d0*/  PRMT R19, R19, 0x5410, R5 ;  /* 0x0000541013137816 */ /* 0x000fe40000000005 */
[----:B------:R-:W-:Y:S02]  /*21e0*/  PRMT R20, R20, 0x5410, R0 ;  /* 0x0000541014147816 */ /* 0x000fe40000000000 */
[----:B------:R-:W-:Y:S01]  /*21f0*/  PRMT R2, RZ, 0x5410, RZ ;  /* 0x00005410ff027816 */ /* 0x000fe200000000ff */
[----:B------:R-:W-:Y:S01]  /*2200*/  HFMA2 R6, R19, 1, 1, RZ ;  /* 0x3c003c0013067831 */ /* 0x000fe200000000ff */
[----:B------:R-:W-:Y:S01]  /*2210*/  PRMT R0, RZ, 0x5410, RZ ;  /* 0x00005410ff007816 */ /* 0x000fe200000000ff */
        /* <DEDUP_REMOVED lines=114> */
.L_x_2324:
[----:B------:R-:W-:Y:S01]  /*2940*/  IMAD.WIDE R56, R17, 0x4, R60 ;  /* 0x0000000411387825 */ /* 0x000fe200078e023c */
[----:B------:R-:W-:Y:S06]  /*2950*/  @!P1 BRA `(.L_x_2325) ;  /* 0x0000000c00fc9947 */ /* 0x000fec0003800000 */
[----:B------:R-:W2:Y:S01]  /*2960*/  LDG.E.128.CONSTANT R12, desc[UR6][R56.64] ;  /* 0x00000006380c7981 */ /* 0x000ea2000c1e9d00 */
[----:B------:R-:W-:-:S03]  /*2970*/  ISETP.NE.AND P0, PT, R43, 0x1, PT ;  /* 0x000000012b00780c */ /* 0x000fc60003f05270 */
[----:B------:R-:W0:Y:S02]  /*2980*/  LDS.64 R18, [UR5+0x10] ;  /* 0x00001005ff127984 */ /* 0x000e240008000a00 */
[----:B0-----:R-:W-:Y:S02]  /*2990*/  HADD2.F32 R24, -RZ, R18.H1_H1 ;  /* 0x30000012ff187230 */ /* 0x001fe40000004100 */
[----:B------:R-:W-:Y:S01]  /*29a0*/  HADD2.F32 R23, -RZ, R19.H0_H0 ;  /* 0x20000013ff177230 */ /* 0x000fe20000004100 */
[C---:B--2---:R-:W-:Y:S02]  /*29b0*/  LOP3.LUT R11, R12.reuse, 0xf000f, RZ, 0xc0, !PT ;  /* 0x000f000f0c0b7812 */ /* 0x044fe400078ec0ff */
[----:B------:R-:W-:Y:S02]  /*29c0*/  LOP3.LUT R25, R12, 0xf000f0, RZ, 0xc0, !PT ;  /* 0x00f000f00c197812 */ /* 0x000fe400078ec0ff */
[----:B------:R-:W-:Y:S02]  /*29d0*/  SHF.R.U32.HI R26, RZ, 0x8, R12 ;  /* 0x00000008ff1a7819 */ /* 0x000fe4000001160c */
[----:B------:R-:W-:-:S02]  /*29e0*/  LOP3.LUT R12, R13, 0xf000f, RZ, 0xc0, !PT ;  /* 0x000f000f0d0c7812 */ /* 0x000fc400078ec0ff */
        /* <DEDUP_REMOVED lines=9> */
[--C-:B------:R-:W-:Y:S01]  /*2a80*/  HADD2.F32 R54, -RZ, R20.reuse.H1_H1 ;  /* 0x30000014ff367230 */ /* 0x100fe20000004100 */
[----:B------:R-:W-:Y:S01]  /*2a90*/  LOP3.LUT R11, R14, 0x64006400, RZ, 0xfc, !PT ;  /* 0x640064000e0b7812 */ /* 0x000fe200078efcff */
[----:B------:R-:W-:Y:S01]  /*2aa0*/  HADD2.F32 R14, -RZ, R20.H0_H0 ;  /* 0x20000014ff0e7230 */ /* 0x000fe20000004100 */
[----:B------:R-:W-:Y:S01]  /*2ab0*/  LOP3.LUT R13, R13, 0x64006400, RZ, 0xfc, !PT ;  /* 0x640064000d0d7812 */ /* 0x000fe200078efcff */
[----:B------:R-:W0:Y:S01]  /*2ac0*/  LDS.64 R20, [UR5+0x18] ;  /* 0x00001805ff147984 */ /* 0x000e220008000a00 */
[----:B------:R-:W-:Y:S01]  /*2ad0*/  LOP3.LUT R22, R15, 0xf000f0, RZ, 0xc0, !PT ;  /* 0x00f000f00f167812 */ /* 0x000fe200078ec0ff */
[----:B------:R-:W-:Y:S01]  /*2ae0*/  HADD2 R32, R11, -1032, -1032 ;  /* 0xe408e4080b207430 */ /* 0x000fe20000000000 */
[----:B------:R-:W-:Y:S01]  /*2af0*/  SHF.R.U32.HI R29, RZ, 0x8, R15 ;  /* 0x00000008ff1d7819 */ /* 0x000fe2000001160f */
[----:B------:R-:W-:-:S02]  /*2b00*/  HADD2.F32 R15, -RZ, R18.H0_H0 ;  /* 0x20000012ff0f7230 */ /* 0x000fc40000004100 */
[----:B------:R-:W-:Y:S02]  /*2b10*/  HADD2 R12, R12, -1032, -1032 ;  /* 0xe408e4080c0c7430 */ /* 0x000fe40000000000 */
[----:B------:R-:W-:Y:S02]  /*2b20*/  HADD2.F32 R18, -RZ, R19.H1_H1 ;  /* 0x30000013ff127230 */ /* 0x000fe40000004100 */
[----:B------:R-:W-:Y:S02]  /*2b30*/  HADD2 R19, R13, -1032, -1032 ;  /* 0xe408e4080d137430 */ /* 0x000fe40000000000 */
[--C-:B------:R-:W-:Y:S01]  /*2b40*/  HADD2.F32 R11, -RZ, R32.reuse.H0_H0 ;  /* 0x20000020ff0b7230 */ /* 0x100fe20000004100 */
[----:B------:R-:W-:Y:S01]  /*2b50*/  LOP3.LUT R30, R25, 0x64006400, RZ, 0xfc, !PT ;  /* 0x64006400191e7812 */ /* 0x000fe200078efcff */
[----:B------:R-:W-:Y:S01]  /*2b60*/  HADD2.F32 R51, -RZ, R32.H1_H1 ;  /* 0x30000020ff337230 */ /* 0x000fe20000004100 */
[----:B------:R-:W-:Y:S01]  /*2b70*/  LOP3.LUT R32, R31, 0x64006400, RZ, 0xfc, !PT ;  /* 0x640064001f207812 */ /* 0x000fe200078efcff */
[--C-:B------:R-:W-:Y:S01]  /*2b80*/  HADD2.F32 R13, -RZ, R12.reuse.H0_H0 ;  /* 0x2000000cff0d7230 */ /* 0x100fe20000004100 */
[----:B------:R-:W-:Y:S01]  /*2b90*/  LOP3.LUT R34, R33, 0x64006400, RZ, 0xfc, !PT ;  /* 0x6400640021227812 */ /* 0x000fe200078efcff */
[----:B------:R-:W-:Y:S01]  /*2ba0*/  HADD2.F32 R53, -RZ, R12.H1_H1 ;  /* 0x3000000cff357230 */ /* 0x000fe20000004100 */
[----:B------:R-:W-:Y:S01]  /*2bb0*/  LOP3.LUT R22, R22, 0x64006400, RZ, 0xfc, !PT ;  /* 0x6400640016167812 */ /* 0x000fe200078efcff */
[----:B------:R-:W-:-:S02]  /*2bc0*/  HADD2.F32 R12, -RZ, R19.H0_H0 ;  /* 0x20000013ff0c7230 */ /* 0x000fc40000004100 */
[-C--:B------:R-:W-:Y:S02]  /*2bd0*/  HFMA2 R33, R30, R7.reuse.H1_H1, -72, -72 ;  /* 0xd480d4801e217431 */ /* 0x080fe40000060007 */
[----:B------:R-:W-:Y:S02]  /*2be0*/  HADD2.F32 R52, -RZ, R19.H1_H1 ;  /* 0x30000013ff347230 */ /* 0x000fe40000004100 */
[-C--:B------:R-:W-:Y:S02]  /*2bf0*/  HFMA2 R32, R32, R7.reuse.H1_H1, -72, -72 ;  /* 0xd480d48020207431 */ /* 0x080fe40000060007 */
[----:B------:R-:W-:Y:S01]  /*2c00*/  FFMA.FTZ R19, R14, R15, RZ ;  /* 0x0000000f0e137223 */ /* 0x000fe200000100ff */
[-C--:B------:R-:W-:Y:S02]  /*2c10*/  HFMA2 R34, R34, R7.reuse.H1_H1, -72, -72 ;  /* 0xd480d48022227431 */ /* 0x080fe40000060007 */
[----:B------:R-:W-:Y:S01]  /*2c20*/  FFMA.FTZ R25, R15, R13, RZ ;  /* 0x0000000d0f197223 */ /* 0x000fe200000100ff */
[----:B------:R-:W-:-:S02]  /*2c30*/  HFMA2 R22, R22, R7.H1_H1, -72, -72 ;  /* 0xd480d48016167431 */ /* 0x000fc40000060007 */
[C---:B------:R-:W-:Y:S01]  /*2c40*/  FFMA.FTZ R31, R15.reuse, R12, RZ ;  /* 0x0000000c0f1f7223 */ /* 0x040fe200000100ff */
[----:B------:R-:W-:Y:S01]  /*2c50*/  FFMA.FTZ R36, R15, R11, RZ ;  /* 0x0000000b0f247223 */ /* 0x000fe200000100ff */
        /* <DEDUP_REMOVED lines=37> */
[----:B------:R-:W-:Y:S01]  /*2eb0*/  HADD2.F32 R15, -RZ, R35.H0_H0 ;  /* 0x20000023ff0f7230 */ /* 0x000fe20000004100 */
[----:B------:R-:W-:Y:S01]  /*2ec0*/  LOP3.LUT R27, R27, 0xf000f0, RZ, 0xc0, !PT ;  /* 0x00f000f01b1b7812 */ /* 0x000fe200078ec0ff */
[----:B------:R-:W-:Y:S01]  /*2ed0*/  HADD2.F32 R19, -RZ, R38.H0_H0 ;  /* 0x20000026ff137230 */ /* 0x000fe20000004100 */
[----:B------:R-:W-:Y:S01]  /*2ee0*/  LOP3.LUT R29, R29, 0xf000f0, RZ, 0xc0, !PT ;  /* 0x00f000f01d1d7812 */ /* 0x000fe200078ec0ff */
[----:B------:R-:W-:Y:S02]  /*2ef0*/  HADD2.F32 R20, -RZ, R33.H0_H0 ;  /* 0x20000021ff147230 */ /* 0x000fe40000004100 */
[----:B------:R-:W-:Y:S01]  /*2f00*/  FFMA.FTZ R31, R37, R18, R22 ;  /* 0x00000012251f7223 */ /* 0x000fe20000010016 */
[----:B------:R-:W-:Y:S01]  /*2f10*/  LOP3.LUT R28, R28, 0xf000f0, RZ, 0xc0, !PT ;  /* 0x00f000f01c1c7812 */ /* 0x000fe200078ec0ff */
[----:B------:R-:W-:Y:S01]  /*2f20*/  FFMA.FTZ R32, R15, R37, R32 ;  /* 0x000000250f207223 */ /* 0x000fe20000010020 */
[C---:B------:R-:W-:Y:S01]  /*2f30*/  FFMA.FTZ R34, R37.reuse, R19, R34 ;  /* 0x0000001325227223 */ /* 0x040fe20000010022 */
        /* <DEDUP_REMOVED lines=8> */
[----:B------:R-:W-:-:S02]  /*2fc0*/  HADD2.F32 R28, -RZ, R33.H1_H1 ;  /* 0x30000021ff1c7230 */ /* 0x000fc40000004100 */
[-C--:B------:R-:W-:Y:S02]  /*2fd0*/  HFMA2 R33, R26, R7.reuse.H1_H1, -72, -72 ;  /* 0xd480d4801a217431 */ /* 0x080fe40000060007 */
[----:B------:R-:W-:Y:S02]  /*2fe0*/  HADD2.F32 R21, -RZ, R35.H1_H1 ;  /* 0x30000023ff157230 */ /* 0x000fe40000004100 */
[-C--:B------:R-:W-:Y:S02]  /*2ff0*/  HFMA2 R35, R36, R7.reuse.H1_H1, -72, -72 ;  /* 0xd480d48024237431 */ /* 0x080fe40000060007 */
[C---:B------:R-:W-:Y:S01]  /*3000*/  FFMA.FTZ R34, R30.reuse, R23, R34 ;  /* 0x000000171e227223 */ /* 0x040fe20000010022 */
[-C--:B------:R-:W-:Y:S02]  /*3010*/  HFMA2 R26, R40, R7.reuse.H1_H1, -72, -72 ;  /* 0xd480d480281a7431 */ /* 0x080fe40000060007 */
[----:B------:R-:W-:Y:S01]  /*3020*/  FFMA.FTZ R37, R30, R28, R37 ;  /* 0x0000001c1e257223 */ /* 0x000fe20000010025 */
[----:B------:R-:W-:-:S02]  /*3030*/  HFMA2 R27, R38, R7.H1_H1, -72, -72 ;  /* 0xd480d480261b7431 */ /* 0x000fc40000060007 */
[----:B------:R-:W-:Y:S01]  /*3040*/  FFMA.FTZ R36, R21, R30, R32 ;  /* 0x0000001e15247223 */ /* 0x000fe20000010020 */
[----:B------:R-:W-:Y:S01]  /*3050*/  FFMA.FTZ R38, R30, R22, R31 ;  /* 0x000000161e267223 */ /* 0x000fe2000001001f */
[----:B------:R-:W-:Y:S02]  /*3060*/  HADD2.F32 R29, -RZ, R33.H0_H0 ;  /* 0x20000021ff1d7230 */ /* 0x000fe40000004100 */
        /* <DEDUP_REMOVED lines=9> */
[----:B------:R-:W-:Y:S02]  /*3100*/  HADD2.F32 R34, -RZ, R10.H0_H0 ;  /* 0x2000000aff227230 */ /* 0x000fe40000004100 */
[----:B------:R-:W-:Y:S01]  /*3110*/  FFMA.FTZ R25, R33, R24, R36 ;  /* 0x0000001821197223 */ /* 0x000fe20000010024 */
[----:B------:R-:W-:Y:S02]  /*3120*/  HADD2.F32 R35, -RZ, R35.H1_H1 ;  /* 0x30000023ff237230 */ /* 0x000fe40000004100 */
[----:B------:R-:W-:Y:S01]  /*3130*/  FFMA.FTZ R58, R24, R37, R38 ;  /* 0x00000025183a7223 */ /* 0x000fe20000010026 */
[----:B------:R-:W-:-:S02]  /*3140*/  HADD2.F32 R36, -RZ, R27.H1_H1 ;  /* 0x3000001bff247230 */ /* 0x000fc40000004100 */
[----:B------:R-:W-:Y:S01]  /*3150*/  FMUL.FTZ R26, R34, R25 ;  /* 0x00000019221a7220 */ /* 0x000fe20000410000 */
[----:B------:R-:W-:Y:S02]  /*3160*/  HADD2.F32 R38, -RZ, R9.H0_H0 ;  /* 0x20000009ff267230 */ /* 0x000fe40000004100 */
[C---:B------:R-:W-:Y:S01]  /*3170*/  FFMA.FTZ R59, R24.reuse, R35, R59 ;  /* 0x00000023183b7223 */ /* 0x040fe2000001003b */
[----:B------:R-:W-:Y:S02]  /*3180*/  HADD2.F32 R40, -RZ, R8.H0_H0 ;  /* 0x20000008ff287230 */ /* 0x000fe40000004100 */
[----:B------:R-:W-:Y:S01]  /*3190*/  FFMA.FTZ R25, R24, R36, R55 ;  /* 0x0000002418197223 */ /* 0x000fe20000010037 */
[----:B------:R-:W-:Y:S02]  /*31a0*/  HADD2.F32 R55, -RZ, R7.H0_H0 ;  /* 0x20000007ff377230 */ /* 0x000fe40000004100 */
[----:B------:R-:W-:Y:S01]  /*31b0*/  FMUL.FTZ R59, R38, R59 ;  /* 0x0000003b263b7220 */ /* 0x000fe20000410000 */
[----:B------:R-:W-:Y:S01]  /*31c0*/  F2FP.F16.F32.PACK_AB R24, RZ, R26 ;  /* 0x0000001aff18723e */ /* 0x000fe200000000ff */
[----:B------:R-:W-:Y:S01]  /*31d0*/  FMUL.FTZ R25, R40, R25 ;  /* 0x0000001928197220 */ /* 0x000fe20000410000 */
        /* <DEDUP_REMOVED lines=24> */
[----:B------:R-:W-:Y:S01]  /*3360*/  FFMA.FTZ R60, R46, R59, R27 ;  /* 0x0000003b2e3c7223 */ /* 0x000fe2000001001b */
[----:B------:R-:W-:-:S02]  /*3370*/  HADD2.F32 R25, -RZ, R25.H1_H1 ;  /* 0x30000019ff197230 */ /* 0x000fc40000004100 */
[----:B------:R-:W-:-:S03]  /*3380*/  FFMA.FTZ R59, R44, R59, R26 ;  /* 0x0000003b2c3b7223 */ /* 0x000fc6000001001a */
[-C--:B------:R-:W-:Y:S01]  /*3390*/  FFMA.FTZ R58, R49, R25.reuse, R58 ;  /* 0x00000019313a7223 */ /* 0x080fe2000001003a */
[-C--:B------:R-:W-:Y:S01]  /*33a0*/  FFMA.FTZ R27, R47, R25.reuse, R24 ;  /* 0x000000192f1b7223 */ /* 0x080fe20000010018 */
[-C--:B------:R-:W-:Y:S01]  /*33b0*/  FFMA.FTZ R60, R45, R25.reuse, R60 ;  /* 0x000000192d3c7223 */ /* 0x080fe2000001003c */
[----:B------:R-:W-:Y:S02]  /*33c0*/  FFMA.FTZ R59, R42, R25, R59 ;  /* 0x000000192a3b7223 */ /* 0x000fe4000001003b */
[----:B------:R-:W0:Y:S02]  /*33d0*/  LDS.64 R24, [UR5+0x58] ;  /* 0x00005805ff187984 */ /* 0x000e240008000a00 */
[----:B0-----:R-:W-:-:S05]  /*33e0*/  HADD2.F32 R26, -RZ, R24.H0_H0 ;  /* 0x20000018ff1a7230 */ /* 0x001fca0000004100 */
[-C--:B------:R-:W-:Y:S01]  /*33f0*/  FFMA.FTZ R58, R15, R26.reuse, R58 ;  /* 0x0000001a0f3a7223 */ /* 0x080fe2000001003a */
[-C--:B------:R-:W-:Y:S01]  /*3400*/  FFMA.FTZ R27, R18, R26.reuse, R27 ;  /* 0x0000001a121b7223 */ /* 0x080fe2000001001b */
[-C--:B------:R-:W-:Y:S01]  /*3410*/  FFMA.FTZ R60, R19, R26.reuse, R60 ;  /* 0x0000001a133c7223 */ /* 0x080fe2000001003c */
[----:B------:R-:W-:Y:S01]  /*3420*/  FFMA.FTZ R59, R20, R26, R59 ;  /* 0x0000001a143b7223 */ /* 0x000fe2000001003b */
[----:B------:R-:W-:Y:S02]  /*3430*/  HADD2.F32 R26, -RZ, R24.H1_H1 ;  /* 0x30000018ff1a7230 */ /* 0x000fe40000004100 */
[----:B------:R-:W-:-:S03]  /*3440*/  HADD2.F32 R24, -RZ, R25.H0_H0 ;  /* 0x20000019ff187230 */ /* 0x000fc60000004100 */
[-C--:B------:R-:W-:Y:S01]  /*3450*/  FFMA.FTZ R58, R21, R26.reuse, R58 ;  /* 0x0000001a153a7223 */ /* 0x080fe2000001003a */
[-C--:B------:R-:W-:Y:S01]  /*3460*/  FFMA.FTZ R27, R22, R26.reuse, R27 ;  /* 0x0000001a161b7223 */ /* 0x080fe2000001001b */
[-C--:B------:R-:W-:Y:S01]  /*3470*/  FFMA.FTZ R60, R23, R26.reuse, R60 ;  /* 0x0000001a173c7223 */ /* 0x080fe2000001003c */
[----:B------:R-:W-:Y:S01]  /*3480*/  FFMA.FTZ R59, R28, R26, R59 ;  /* 0x0000001a1c3b7223 */ /* 0x000fe2000001003b */
[----:B------:R-:W-:Y:S02]  /*3490*/  HADD2.F32 R26, -RZ, R25.H1_H1 ;  /* 0x30000019ff1a7230 */ /* 0x000fe40000004100 */
[----:B------:R-:W-:-:S04]  /*34a0*/  FFMA.FTZ R58, R29, R24, R58 ;  /* 0x000000181d3a7223 */ /* 0x000fc8000001003a */
[----:B------:R-:W-:Y:S01]  /*34b0*/  FFMA.FTZ R25, R33, R26, R58 ;  /* 0x0000001a21197223 */ /* 0x000fe2000001003a */
[-C--:B------:R-:W-:Y:S01]  /*34c0*/  FFMA.FTZ R58, R30, R24.reuse, R27 ;  /* 0x000000181e3a7223 */ /* 0x080fe2000001001b */
[-C--:B------:R-:W-:Y:S01]  /*34d0*/  FFMA.FTZ R27, R31, R24.reuse, R60 ;  /* 0x000000181f1b7223 */ /* 0x080fe2000001003c */
[----:B------:R-:W-:Y:S01]  /*34e0*/  FFMA.FTZ R24, R32, R24, R59 ;  /* 0x0000001820187223 */ /* 0x000fe2000001003b */
[----:B------:R-:W-:Y:S01]  /*34f0*/  FMUL.FTZ R59, R34, R25 ;  /* 0x00000019223b7220 */ /* 0x000fe20000410000 */
[-C--:B------:R-:W-:Y:S01]  /*3500*/  FFMA.FTZ R25, R35, R26.reuse, R58 ;  /* 0x0000001a23197223 */ /* 0x080fe2000001003a */
[-C--:B------:R-:W-:Y:S01]  /*3510*/  FFMA.FTZ R27, R36, R26.reuse, R27 ;  /* 0x0000001a241b7223 */ /* 0x080fe2000001001b */
[----:B------:R-:W-:Y:S02]  /*3520*/  FFMA.FTZ R24, R37, R26, R24 ;  /* 0x0000001a25187223 */ /* 0x000fe40000010018 */
[----:B------:R-:W-:Y:S01]  /*3530*/  FMUL.FTZ R25, R38, R25 ;  /* 0x0000001926197220 */ /* 0x000fe20000410000 */
[----:B------:R-:W-:Y:S01]  /*3540*/  FMUL.FTZ R27, R40, R27 ;  /* 0x0000001b281b7220 */ /* 0x000fe20000410000 */
[----:B------:R-:W-:Y:S01]  /*3550*/  FMUL.FTZ R24, R55, R24 ;  /* 0x0000001837187220 */ /* 0x000fe20000410000 */
        /* <DEDUP_REMOVED lines=63> */
.L_x_2325:
        /* <DEDUP_REMOVED lines=8> */
[----:B-1----:R-:W-:Y:S01]  /*39d0*/  HADD2.F32 R51, -RZ, R24.H0_H0 ;  /* 0x20000018ff337230 */ /* 0x002fe20000004100 */
[----:B--2---:R-:W-:-:S02]  /*39e0*/  LOP3.LUT R11, R12, 0xf000f, RZ, 0xc0, !PT ;  /* 0x000f000f0c0b7812 */ /* 0x004fc400078ec0ff */
[----:B------:R-:W-:Y:S02]  /*39f0*/  LOP3.LUT R21, R12, 0xf000f0, RZ, 0xc0, !PT ;  /* 0x00f000f00c157812 */ /* 0x000fe400078ec0ff */
[----:B------:R-:W-:Y:S02]  /*3a00*/  SHF.R.U32.HI R26, RZ, 0x8, R12 ;  /* 0x00000008ff1a7819 */ /* 0x000fe4000001160c */
[C---:B------:R-:W-:Y:S02]  /*3a10*/  LOP3.LUT R12, R13.reuse, 0xf000f, RZ, 0xc0, !PT ;  /* 0x000f000f0d0c7812 */ /* 0x040fe400078ec0ff */
[----:B------:R-:W-:Y:S02]  /*3a20*/  LOP3.LUT R23, R13, 0xf000f0, RZ, 0xc0, !PT ;  /* 0x00f000f00d177812 */ /* 0x000fe400078ec0ff */
[----:B------:R-:W-:Y:S02]  /*3a30*/  SHF.R.U32.HI R27, RZ, 0x8, R13 ;  /* 0x00000008ff1b7819 */ /* 0x000fe4000001160d */
        /* <DEDUP_REMOVED lines=8> */
[----:B------:R-:W-:Y:S01]  /*3ac0*/  HADD2.F32 R32, -RZ, R22.H1_H1 ;  /* 0x30000016ff207230 */ /* 0x000fe20000004100 */
        /* <DEDUP_REMOVED lines=8> */
[--C-:B------:R-:W-:Y:S01]  /*3b50*/  HADD2.F32 R13, -RZ, R12.reuse.H0_H0 ;  /* 0x2000000cff0d7230 */ /* 0x100fe20000004100 */
[----:B------:R-:W-:Y:S01]  /*3b60*/  LOP3.LUT R36, R35, 0x64006400, RZ, 0xfc, !PT ;  /* 0x6400640023247812 */ /* 0x000fe200078efcff */
[----:B------:R-:W-:Y:S01]  /*3b70*/  HADD2.F32 R31, -RZ, R12.H1_H1 ;  /* 0x3000000cff1f7230 */ /* 0x000fe20000004100 */
[----:B------:R-:W-:Y:S01]  /*3b80*/  LOP3.LUT R20, R20, 0x64006400, RZ, 0xfc, !PT ;  /* 0x6400640014147812 */ /* 0x000fe200078efcff */
[----:B------:R-:W-:Y:S02]  /*3b90*/  HADD2.F32 R15, -RZ, R18.H0_H0 ;  /* 0x20000012ff0f7230 */ /* 0x000fe40000004100 */
[----:B------:R-:W-:Y:S02]  /*3ba0*/  HFMA2 R40, R22, R7.H1_H1, -72, -72 ;  /* 0xd480d48016287431 */ /* 0x000fe40000060007 */
[----:B------:R-:W-:-:S02]  /*3bb0*/  HADD2.F32 R12, -RZ, R19.H0_H0 ;  /* 0x20000013ff0c7230 */ /* 0x000fc40000004100 */
[----:B------:R-:W-:Y:S02]  /*3bc0*/  HFMA2 R36, R36, R7.H1_H1, -72, -72 ;  /* 0xd480d48024247431 */ /* 0x000fe40000060007 */
[--C-:B------:R-:W-:Y:S02]  /*3bd0*/  HADD2.F32 R11, -RZ, R28.reuse.H0_H0 ;  /* 0x2000001cff0b7230 */ /* 0x100fe40000004100 */
[----:B------:R-:W-:Y:S01]  /*3be0*/  FFMA.FTZ R21, R15, R13, RZ ;  /* 0x0000000d0f157223 */ /* 0x000fe200000100ff */
[----:B------:R-:W-:Y:S01]  /*3bf0*/  HADD2.F32 R29, -RZ, R28.H1_H1 ;  /* 0x3000001cff1d7230 */ /* 0x000fe20000004100 */
[----:B------:R-:W-:Y:S01]  /*3c00*/  LOP3.LUT R28, R23, 0x64006400, RZ, 0xfc, !PT ;  /* 0x64006400171c7812 */ /* 0x000fe200078efcff */
[----:B------:R-:W-:Y:S02]  /*3c10*/  HADD2.F32 R18, -RZ, R18.H1_H1 ;  /* 0x30000012ff127230 */ /* 0x000fe40000004100 */
[----:B------:R-:W-:Y:S01]  /*3c20*/  FFMA.FTZ R23, R15, R12, RZ ;  /* 0x0000000c0f177223 */ /* 0x000fe200000100ff */
[----:B------:R-:W-:-:S02]  /*3c30*/  HADD2.F32 R30, -RZ, R19.H1_H1 ;  /* 0x30000013ff1e7230 */ /* 0x000fc40000004100 */
[----:B------:R-:W-:Y:S01]  /*3c40*/  FFMA.FTZ R19, R14, R15, RZ ;  /* 0x0000000f0e137223 */ /* 0x000fe200000100ff */
[----:B------:R-:W-:Y:S01]  /*3c50*/  FFMA.FTZ R22, R15, R11, RZ ;  /* 0x0000000b0f167223 */ /* 0x000fe200000100ff */
[-C--:B------:R-:W-:Y:S02]  /*3c60*/  HFMA2 R15, R28, R7.reuse.H1_H1, -72, -72 ;  /* 0xd480d4801c0f7431 */ /* 0x080fe40000060007 */
[--C-:B------:R-:W-:Y:S02]  /*3c70*/  HADD2.F32 R28, -RZ, R40.reuse.H0_H0 ;  /* 0x20000028ff1c7230 */ /* 0x100fe40000004100 */
[C---:B------:R-:W-:Y:S01]  /*3c80*/  FFMA.FTZ R37, R18.reuse, R30, R23 ;  /* 0x0000001e12257223 */ /* 0x040fe20000010017 */
[----:B------:R-:W-:Y:S02]  /*3c90*/  HADD2.F32 R23, -RZ, R40.H1_H1 ;  /* 0x30000028ff177230 */ /* 0x000fe40000004100 */
[----:B------:R-:W-:Y:S02]  /*3ca0*/  HFMA2 R40, R20, R7.H1_H1, -72, -72 ;  /* 0xd480d48014287431 */ /* 0x000fe40000060007 */
[----:B------:R-:W-:Y:S01]  /*3cb0*/  FFMA.FTZ R45, R18, R29, R22 ;  /* 0x0000001d122d7223 */ /* 0x000fe20000010016 */
[----:B------:R-:W-:Y:S01]  /*3cc0*/  FFMA.FTZ R35, R32, R18, R19 ;  /* 0x0000001220237223 */ /* 0x000fe20000010013 */
[----:B------:R-:W-:Y:S01]  /*3cd0*/  FFMA.FTZ R38, R18, R31, R21 ;  /* 0x0000001f12267223 */ /* 0x000fe20000010015 */
[----:B------:R-:W-:-:S02]  /*3ce0*/  HADD2.F32 R22, -RZ, R15.H0_H0 ;  /* 0x2000000fff167230 */ /* 0x000fc40000004100 */
[----:B------:R-:W-:Y:S02]  /*3cf0*/  HADD2.F32 R20, -RZ, R36.H0_H0 ;  /* 0x20000024ff147230 */ /* 0x000fe40000004100 */
[----:B------:R-:W-:Y:S01]  /*3d00*/  FFMA.FTZ R46, R28, R33, R35 ;  /* 0x000000211c2e7223 */ /* 0x000fe20000010023 */
        /* <DEDUP_REMOVED lines=38> */
[----:B------:R-:W-:-:S02]  /*3f70*/  HADD2.F32 R37, -RZ, R40.H1_H1 ;  /* 0x30000028ff257230 */ /* 0x000fc40000004100 */
        /* <DEDUP_REMOVED lines=8> */
[----:B------:R-:W-:Y:S02]  /*4000*/  HADD2.F32 R42, -RZ, R49.H1_H1 ;  /* 0x30000031ff2a7230 */ /* 0x000fe40000004100 */
[----:B------:R-:W-:-:S02]  /*4010*/  HFMA2 R49, R26, R7.H1_H1, -72, -72 ;  /* 0xd480d4801a317431 */ /* 0x000fc40000060007 */
[C---:B------:R-:W-:Y:S01]  /*4020*/  FFMA.FTZ R55, R45.reuse, R38, R48 ;  /* 0x000000262d377223 */ /* 0x040fe20000010030 */
[-C--:B------:R-:W-:Y:S02]  /*4030*/  HFMA2 R26, R52, R7.reuse.H1_H1, -72, -72 ;  /* 0xd480d480341a7431 */ /* 0x080fe40000060007 */
[-C--:B------:R-:W-:Y:S02]  /*4040*/  HFMA2 R50, R50, R7.reuse.H1_H1, -72, -72 ;  /* 0xd480d48032327431 */ /* 0x080fe40000060007 */
[----:B------:R-:W-:Y:S01]  /*4050*/  FFMA.FTZ R52, R45, R42, R51 ;  /* 0x0000002a2d347223 */ /* 0x000fe20000010033 */
[----:B------:R-:W-:Y:S02]  /*4060*/  HFMA2 R27, R44, R7.H1_H1, -72, -72 ;  /* 0xd480d4802c1b7431 */ /* 0x000fe40000060007 */
[----:B------:R-:W-:Y:S02]  /*4070*/  HADD2.F32 R44, -RZ, R49.H0_H0 ;  /* 0x20000031ff2c7230 */ /* 0x000fe40000004100 */
        /* <DEDUP_REMOVED lines=61> */
[--C-:B------:R-:W-:Y:S02]  /*4450*/  HADD2.F32 R24, -RZ, R25.reuse.H0_H0 ;  /* 0x20000019ff187230 */ /* 0x100fe40000004100 */
[----:B------:R-:W-:Y:S02]  /*4460*/  HADD2.F32 R25, -RZ, R25.H1_H1 ;  /* 0x30000019ff197230 */ /* 0x000fe40000004100 */
[-C--:B------:R-:W-:Y:S01]  /*4470*/  FFMA.FTZ R58, R37, R26.reuse, R58 ;  /* 0x0000001a253a7223 */ /* 0x080fe2000001003a */
[-C--:B------:R-:W-:Y:S01]  /*4480*/  FFMA.FTZ R60, R38, R26.reuse, R27 ;  /* 0x0000001a263c7223 */ /* 0x080fe2000001001b */
[-C--:B------:R-:W-:Y:S01]  /*4490*/  FFMA.FTZ R61, R40, R26.reuse, R61 ;  /* 0x0000001a283d7223 */ /* 0x080fe2000001003d */
[----:B------:R-:W-:Y:S01]  /*44a0*/  FFMA.FTZ R26, R42, R26, R59 ;  /* 0x0000001a2a1a7223 */ /* 0x000fe2000001003b */
[----:B------:R-:W-:-:S03]  /*44b0*/  FFMA.FTZ R27, R44, R24, R58 ;  /* 0x000000182c1b7223 */ /* 0x000fc6000001003a */
[-C--:B------:R-:W-:Y:S01]  /*44c0*/  FFMA.FTZ R59, R47, R24.reuse, R26 ;  /* 0x000000182f3b7223 */ /* 0x080fe2000001001a */
[-C--:B------:R-:W-:Y:S01]  /*44d0*/  FFMA.FTZ R58, R48, R25.reuse, R27 ;  /* 0x00000019303a7223 */ /* 0x080fe2000001001b */
[-C--:B------:R-:W-:Y:S01]  /*44e0*/  FFMA.FTZ R27, R45, R24.reuse, R60 ;  /* 0x000000182d1b7223 */ /* 0x080fe2000001003c */
[----:B------:R-:W-:Y:S01]  /*44f0*/  FFMA.FTZ R60, R46, R24, R61 ;  /* 0x000000182e3c7223 */ /* 0x000fe2000001003d */
[-C--:B------:R-:W-:Y:S01]  /*4500*/  FFMA.FTZ R26, R52, R25.reuse, R59 ;  /* 0x00000019341a7223 */ /* 0x080fe2000001003b */
[----:B------:R-:W-:Y:S01]  /*4510*/  FMUL.FTZ R58, R49, R58 ;  /* 0x0000003a313a7220 */ /* 0x000fe20000410000 */
[-C--:B------:R-:W-:Y:S01]  /*4520*/  FFMA.FTZ R24, R50, R25.reuse, R27 ;  /* 0x0000001932187223 */ /* 0x080fe2000001001b */
[----:B------:R-:W-:Y:S01]  /*4530*/  FFMA.FTZ R27, R51, R25, R60 ;  /* 0x00000019331b7223 */ /* 0x000fe2000001003c */
[----:B------:R-:W-:Y:S02]  /*4540*/  FMUL.FTZ R26, R55, R26 ;  /* 0x0000001a371a7220 */ /* 0x000fe40000410000 */
        /* <DEDUP_REMOVED lines=65> */
.L_x_2326:
[----:B------:R-:W-:-:S05]  /*4960*/  IMAD.WIDE R60, R17, 0x4, R56 ;  /* 0x00000004113c7825 */ /* 0x000fca00078e0238 */
[----:B------:R0:W2:Y:S01]  /*4970*/  LDG.E.128.CONSTANT R12, desc[UR6][R60.64] ;  /* 0x000000063c0c7981 */ /* 0x0000a2000c1e9d00 */
[----:B------:R-:W-:Y:S01]  /*4980*/  LEA R56, R16, 0x20, 0x5 ;  /* 0x0000002010387811 */ /* 0x000fe200078e28ff */
[----:B------:R-:W-:Y:S01]  /*4990*/  UIADD3 UR4, UPT, UPT, UR5, 0x40, URZ ;  /* 0x0000004005047890 */ /* 0x000fe2000fffe0ff */
[----:B0-----:R-:W-:Y:S01]  /*49a0*/  IMAD.WIDE R60, R17, 0x4, R60 ;  /* 0x00000004113c7825 */ /* 0x001fe200078e023c */
[----:B--2---:R-:W-:Y:S02]  /*49b0*/  LOP3.LUT R20, R15, 0xf000f0, RZ, 0xc0, !PT ;  /* 0x00f000f00f147812 */ /* 0x004fe400078ec0ff */
[----:B------:R-:W-:Y:S02]  /*49c0*/  LOP3.LUT R11, R12, 0xf000f0, RZ, 0xc0, !PT ;  /* 0x00f000f00c0b7812 */ /* 0x000fe400078ec0ff */
[----:B------:R-:W-:Y:S02]  /*49d0*/  LOP3.LUT R19, R14, 0xf000f0, RZ, 0xc0, !PT ;  /* 0x00f000f00e137812 */ /* 0x000fe400078ec0ff */
[----:B------:R-:W-:-:S02]  /*49e0*/  SHF.R.U32.HI R33, RZ, 0x8, R14 ;  /* 0x00000008ff217819 */ /* 0x000fc4000001160e */
[----:B------:R-:W-:Y:S02]  /*49f0*/  SHF.R.U32.HI R35, RZ, 0x8, R12 ;  /* 0x00000008ff237819 */ /* 0x000fe4000001160c */
[----:B------:R-:W-:Y:S02]  /*4a00*/  SHF.R.U32.HI R34, RZ, 0x8, R13 ;  /* 0x00000008ff227819 */ /* 0x000fe4000001160d */
[----:B------:R-:W-:Y:S02]  /*4a10*/  SHF.R.U32.HI R32, RZ, 0x8, R15 ;  /* 0x00000008ff207819 */ /* 0x000fe4000001160f */
[----:B------:R-:W-:Y:S02]  /*4a20*/  LOP3.LUT R36, R20, 0x64006400, RZ, 0xfc, !PT ;  /* 0x6400640014247812 */ /* 0x000fe400078efcff */
[----:B------:R-:W-:Y:S02]  /*4a30*/  LOP3.LUT R16, R11, 0x64006400, RZ, 0xfc, !PT ;  /* 0x640064000b107812 */ /* 0x000fe400078efcff */
[----:B------:R-:W-:Y:S01]  /*4a40*/  LOP3.LUT R24, R19, 0x64006400, RZ, 0xfc, !PT ;  /* 0x6400640013187812 */ /* 0x000fe200078efcff */
        /* <DEDUP_REMOVED lines=13> */
[-C--:B------:R-:W-:Y:S02]  /*4b20*/  HFMA2 R21, R16, R7.reuse.H1_H1, -72, -72 ;  /* 0xd480d48010157431 */ /* 0x080fe40000060007 */
[-C--:B------:R-:W-:Y:S02]  /*4b30*/  HFMA2 R16, R24, R7.reuse.H1_H1, -72, -72 ;  /* 0xd480d48018107431 */ /* 0x080fe40000060007 */
[-C--:B------:R-:W-:Y:S02]  /*4b40*/  HFMA2 R42, R42, R7.reuse.H1_H1, -72, -72 ;  /* 0xd480d4802a2a7431 */ /* 0x080fe40000060007 */
[----:B------:R-:W-:-:S02]  /*4b50*/  HFMA2 R45, R22, R7.H1_H1, -72, -72 ;  /* 0xd480d480162d7431 */ /* 0x000fc40000060007 */
[----:B------:R-:W-:Y:S01]  /*4b60*/  HFMA2 R26, R28, R7.H1_H1, -72, -72 ;  /* 0xd480d4801c1a7431 */ /* 0x000fe20000060007 */
[----:B------:R-:W-:Y:S06]  /*4b70*/  @!P1 BRA `(.L_x_2323) ;  /* 0x0000000c00889947 */ /* 0x000fec0003800000 */
[----:B------:R-:W0:Y:S01]  /*4b80*/  LDS.64 R18, [UR5+0x30] ;  /* 0x00003005ff127984 */ /* 0x000e220008000a00 */
[----:B------:R-:W-:Y:S01]  /*4b90*/  LOP3.LUT R12, R12, 0xf000f, RZ, 0xc0, !PT ;  /* 0x000f000f0c0c7812 */ /* 0x000fe200078ec0ff */
[----:B------:R-:W-:Y:S01]  /*4ba0*/  HADD2.F32 R48, -RZ, R26.H0_H0 ;  /* 0x2000001aff307230 */ /* 0x000fe20000004100 */
[----:B------:R-:W-:Y:S01]  /*4bb0*/  LOP3.LUT R13, R13, 0xf000f, RZ, 0xc0, !PT ;  /* 0x000f000f0d0d7812 */ /* 0x000fe200078ec0ff */
[----:B------:R-:W1:Y:S01]  /*4bc0*/  LDS.64 R24, [UR5+0x38] ;  /* 0x00003805ff187984 */ /* 0x000e620008000a00 */
[----:B------:R-:W-:Y:S02]  /*4bd0*/  LOP3.LUT R14, R14, 0xf000f, RZ, 0xc0, !PT ;  /* 0x000f000f0e0e7812 */ /* 0x000fe400078ec0ff */
[----:B------:R-:W-:Y:S02]  /*4be0*/  LOP3.LUT R12, R12, 0x64006400, RZ, 0xfc, !PT ;  /* 0x640064000c0c7812 */ /* 0x000fe400078efcff */
[----:B------:R-:W-:Y:S02]  /*4bf0*/  LOP3.LUT R11, R15, 0xf000f, RZ, 0xc0, !PT ;  /* 0x000f000f0f0b7812 */ /* 0x000fe400078ec0ff */
[----:B------:R-:W-:Y:S01]  /*4c00*/  LOP3.LUT R13, R13, 0x64006400, RZ, 0xfc, !PT ;  /* 0x640064000d0d7812 */ /* 0x000fe200078efcff */
[----:B------:R-:W-:Y:S01]  /*4c10*/  HADD2 R12, R12, -1032, -1032 ;  /* 0xe408e4080c0c7430 */ /* 0x000fe20000000000 */
[----:B------:R-:W-:-:S02]  /*4c20*/  LOP3.LUT R14, R14, 0x64006400, RZ, 0xfc, !PT ;  /* 0x640064000e0e7812 */ /* 0x000fc400078efcff */
[----:B------:R-:W-:Y:S02]  /*4c30*/  LOP3.LUT R11, R11, 0x64006400, RZ, 0xfc, !PT ;  /* 0x640064000b0b7812 */ /* 0x000fe400078efcff */
[--C-:B------:R-:W-:Y:S02]  /*4c40*/  HADD2.F32 R31, -RZ, R12.reuse.H1_H1 ;  /* 0x3000000cff1f7230 */ /* 0x100fe40000004100 */
[----:B------:R-:W-:Y:S02]  /*4c50*/  HADD2 R22, R14, -1032, -1032 ;  /* 0xe408e4080e167430 */ /* 0x000fe40000000000 */
[----:B------:R-:W-:Y:S02]  /*4c60*/  HADD2.F32 R14, -RZ, R12.H0_H0 ;  /* 0x2000000cff0e7230 */ /* 0x000fe40000004100 */
[----:B------:R-:W-:Y:S01]  /*4c70*/  HADD2 R23, R11, -1032, -1032 ;  /* 0xe408e4080b177430 */ /* 0x000fe20000000000 */
[----:B------:R-:W-:Y:S01]  /*4c80*/  LOP3.LUT R35, R35, 0xf000f, RZ, 0xc0, !PT ;  /* 0x000f000f23237812 */ /* 0x000fe200078ec0ff */
        /* <DEDUP_REMOVED lines=8> */
[----:B------:R-:W-:Y:S01]  /*4d10*/  HADD2.F32 R23, -RZ, R21.H0_H0 ;  /* 0x20000015ff177230 */ /* 0x000fe20000004100 */
[----:B------:R-:W-:-:S02]  /*4d20*/  LOP3.LUT R34, R34, 0x64006400, RZ, 0xfc, !PT ;  /* 0x6400640022227812 */ /* 0x000fc400078efcff */
[----:B------:R-:W-:Y:S01]  /*4d30*/  LOP3.LUT R33, R33, 0x64006400, RZ, 0xfc, !PT ;  /* 0x6400640021217812 */ /* 0x000fe200078efcff */
[----:B------:R-:W-:Y:S01]  /*4d40*/  HADD2 R35, R35, -1032, -1032 ;  /* 0xe408e40823237430 */ /* 0x000fe20000000000 */
[----:B------:R-:W-:Y:S01]  /*4d50*/  ISETP.NE.AND P0, PT, R43, 0x1, PT ;  /* 0x000000012b00780c */ /* 0x000fe20003f05270 */
[----:B------:R-:W-:Y:S02]  /*4d60*/  HADD2 R34, R34, -1032, -1032 ;  /* 0xe408e40822227430 */ /* 0x000fe40000000000 */
[--C-:B0-----:R-:W-:Y:S02]  /*4d70*/  HADD2.F32 R38, -RZ, R19.reuse.H0_H0 ;  /* 0x20000013ff267230 */ /* 0x101fe40000004100 */
[----:B------:R-:W-:Y:S02]  /*4d80*/  HADD2.F32 R37, -RZ, R19.H1_H1 ;  /* 0x30000013ff257230 */ /* 0x000fe40000004100 */
[----:B------:R-:W-:Y:S02]  /*4d90*/  HADD2 R19, R13, -1032, -1032 ;  /* 0xe408e4080d137430 */ /* 0x000fe40000000000 */
[----:B------:R-:W-:-:S02]  /*4da0*/  HADD2.F32 R15, -RZ, R18.H0_H0 ;  /* 0x20000012ff0f7230 */ /* 0x000fc40000004100 */
[----:B------:R-:W-:Y:S02]  /*4db0*/  HADD2.F32 R18, -RZ, R18.H1_H1 ;  /* 0x30000012ff127230 */ /* 0x000fe40000004100 */
[--C-:B------:R-:W-:Y:S02]  /*4dc0*/  HADD2.F32 R13, -RZ, R19.reuse.H0_H0 ;  /* 0x20000013ff0d7230 */ /* 0x100fe40000004100 */
[----:B------:R-:W-:Y:S01]  /*4dd0*/  FFMA.FTZ R22, R14, R15, RZ ;  /* 0x0000000f0e167223 */ /* 0x000fe200000100ff */
[----:B------:R-:W-:Y:S02]  /*4de0*/  HADD2.F32 R30, -RZ, R19.H1_H1 ;  /* 0x30000013ff1e7230 */ /* 0x000fe40000004100 */
[C---:B------:R-:W-:Y:S01]  /*4df0*/  FFMA.FTZ R44, R15.reuse, R12, RZ ;  /* 0x0000000c0f2c7223 */ /* 0x040fe200000100ff */
[----:B-1----:R-:W-:Y:S02]  /*4e00*/  HADD2.F32 R53, -RZ, R24.H0_H0 ;  /* 0x20000018ff357230 */ /* 0x002fe40000004100 */
[----:B------:R-:W-:Y:S01]  /*4e10*/  FFMA.FTZ R19, R15, R13, RZ ;  /* 0x0000000d0f137223 */ /* 0x000fe200000100ff */
[----:B------:R-:W-:Y:S01]  /*4e20*/  FFMA.FTZ R40, R31, R18, R22 ;  /* 0x000000121f287223 */ /* 0x000fe20000010016 */
[----:B------:R-:W-:-:S02]  /*4e30*/  HADD2.F32 R22, -RZ, R21.H1_H1 ;  /* 0x30000015ff167230 */ /* 0x000fc40000004100 */
[----:B------:R-:W-:Y:S01]  /*4e40*/  FFMA.FTZ R15, R15, R11, RZ ;  /* 0x0000000b0f0f7223 */ /* 0x000fe200000100ff */
[C---:B------:R-:W-:Y:S01]  /*4e50*/  FFMA.FTZ R49, R18.reuse, R30, R19 ;  /* 0x0000001e12317223 */ /* 0x040fe20000010013 */
[----:B------:R-:W-:Y:S02]  /*4e60*/  HADD2.F32 R21, -RZ, R20.H0_H0 ;  /* 0x20000014ff157230 */ /* 0x000fe40000004100 */
[C---:B------:R-:W-:Y:S01]  /*4e70*/  FFMA.FTZ R44, R18.reuse, R29, R44 ;  /* 0x0000001d122c7223 */ /* 0x040fe2000001002c */
[--C-:B------:R-:W-:Y:S02]  /*4e80*/  HADD2.F32 R19, -RZ, R16.reuse.H0_H0 ;  /* 0x20000010ff137230 */ /* 0x100fe40000004100 */
[----:B------:R-:W-:Y:S01]  /*4e90*/  FFMA.FTZ R51, R18, R28, R15 ;  /* 0x0000001c12337223 */ /* 0x000fe2000001000f */
[----:B------:R-:W-:Y:S01]  /*4ea0*/  FFMA.FTZ R47, R23, R38, R40 ;  /* 0x00000026172f7223 */ /* 0x000fe20000010028 */
[----:B------:R-:W-:Y:S02]  /*4eb0*/  HADD2.F32 R18, -RZ, R16.H1_H1 ;  /* 0x30000010ff127230 */ /* 0x000fe40000004100 */
[----:B------:R-:W-:Y:S01]  /*4ec0*/  FFMA.FTZ R40, R38, R21, R49 ;  /* 0x0000001526287223 */ /* 0x000fe20000010031 */
[----:B------:R-:W-:-:S02]  /*4ed0*/  HADD2.F32 R16, -RZ, R36.H0_H0 ;  /* 0x20000024ff107230 */ /* 0x000fc40000004100 */
[C---:B------:R-:W-:Y:S01]  /*4ee0*/  FFMA.FTZ R49, R38.reuse, R19, R44 ;  /* 0x0000001326317223 */ /* 0x040fe2000001002c */
[----:B------:R-:W-:Y:S02]  /*4ef0*/  HADD2.F32 R15, -RZ, R36.H1_H1 ;  /* 0x30000024ff0f7230 */ /* 0x000fe40000004100 */
[----:B------:R-:W-:Y:S02]  /*4f00*/  HADD2 R36, R33, -1032, -1032 ;  /* 0xe408e40821247430 */ /* 0x000fe40000000000 */
[----:B------:R-:W-:Y:S02]  /*4f10*/  HADD2.F32 R20, -RZ, R20.H1_H1 ;  /* 0x30000014ff147230 */ /* 0x000fe40000004100 */
[----:B------:R-:W-:Y:S01]  /*4f20*/  FFMA.FTZ R44, R37, R18, R49 ;  /* 0x00000012252c7223 */ /* 0x000fe20000010031 */
[----:B------:R-:W-:Y:S01]  /*4f30*/  FFMA.FTZ R46, R38, R16, R51 ;  /* 0x00000010262e7223 */ /* 0x000fe20000010033 */
[----:B------:R-:W-:Y:S02]  /*4f40*/  HADD2.F32 R49, -RZ, R24.H1_H1 ;  /* 0x30000018ff317230 */ /* 0x000fe40000004100 */
[----:B------:R-:W-:Y:S01]  /*4f50*/  FFMA.FTZ R47, R22, R37, R47 ;  /* 0x00000025162f7223 */ /* 0x000fe2000001002f */
[----:B------:R-:W-:-:S02]  /*4f60*/  HADD2.F32 R51, -RZ, R25.H0_H0 ;  /* 0x20000019ff337230 */ /* 0x000fc40000004100 */
[C---:B------:R-:W-:Y:S01]  /*4f70*/  FFMA.FTZ R40, R37.reuse, R20, R40 ;  /* 0x0000001425287223 */ /* 0x040fe20000010028 */
[----:B------:R-:W-:Y:S01]  /*4f80*/  HADD2.F32 R24, -RZ, R25.H1_H1 ;  /* 0x30000019ff187230 */ /* 0x000fe20000004100 */
[----:B------:R-:W-:Y:S01]  /*4f90*/  LOP3.LUT R25, R32, 0x64006400, RZ, 0xfc, !PT ;  /* 0x6400640020197812 */ /* 0x000fe200078efcff */
[--C-:B------:R-:W-:Y:S02]  /*4fa0*/  HADD2.F32 R54, -RZ, R35.reuse.H0_H0 ;  /* 0x20000023ff367230 */ /* 0x100fe40000004100 */
[----:B------:R-:W-:Y:S01]  /*4fb0*/  FFMA.FTZ R46, R37, R15, R46 ;  /* 0x0000000f252e7223 */ /* 0x000fe2000001002e */
[----:B------:R-:W-:Y:S02]  /*4fc0*/  HADD2.F32 R32, -RZ, R35.H1_H1 ;  /* 0x30000023ff207230 */ /* 0x000fe40000004100 */
[----:B------:R-:W-:Y:S02]  /*4fd0*/  HADD2 R25, R25, -1032, -1032 ;  /* 0xe408e40819197430 */ /* 0x000fe40000000000 */
[----:B------:R-:W-:-:S02]  /*4fe0*/  HADD2.F32 R33, -RZ, R34.H0_H0 ;  /* 0x20000022ff217230 */ /* 0x000fc40000004100 */
[----:B------:R-:W-:Y:S01]  /*4ff0*/  FFMA.FTZ R47, R54, R53, R47 ;  /* 0x00000035362f7223 */ /* 0x000fe2000001002f */
[----:B------:R-:W-:Y:S02]  /*5000*/  HADD2.F32 R35, -RZ, R36.H0_H0 ;  /* 0x20000024ff237230 */ /* 0x000fe40000004100 */
[--C-:B------:R-:W-:Y:S02]  /*5010*/  HADD2.F32 R37, -RZ, R25.reuse.H0_H0 ;  /* 0x20000019ff257230 */ /* 0x100fe40000004100 */
[C---:B------:R-:W-:Y:S01]  /*5020*/  FFMA.FTZ R40, R53.reuse, R33, R40 ;  /* 0x0000002135287223 */ /* 0x040fe20000010028 */
[----:B------:R-:W-:Y:S02]  /*5030*/  HADD2.F32 R34, -RZ, R34.H1_H1 ;  /* 0x30000022ff227230 */ /* 0x000fe40000004100 */
[----:B------:R-:W-:Y:S02]  /*5040*/  HADD2.F32 R36, -RZ, R36.H1_H1 ;  /* 0x30000024ff247230 */ /* 0x000fe40000004100 */
        /* <DEDUP_REMOVED lines=10> */
[----:B------:R-:W-:-:S02]  /*50f0*/  HADD2.F32 R45, -RZ, R45.H1_H1 ;  /* 0x3000002dff2d7230 */ /* 0x000fc40000004100 */
[----:B------:R-:W-:Y:S02]  /*5100*/  HADD2.F32 R47, -RZ, R27.H1_H1 ;  /* 0x3000001bff2f7230 */ /* 0x000fe40000004100 */
[C---:B------:R-:W-:Y:S01]  /*5110*/  FFMA.FTZ R27, R51.reuse, R44, R50 ;  /* 0x0000002c331b7223 */ /* 0x040fe20000010032 */
[----:B------:R-:W-:Y:S02]  /*5120*/  HADD2.F32 R42, -RZ, R42.H1_H1 ;  /* 0x3000002aff2a7230 */ /* 0x000fe40000004100 */
[C---:B------:R-:W-:Y:S01]  /*5130*/  FFMA.FTZ R50, R51.reuse, R46, R25 ;  /* 0x0000002e33327223 */ /* 0x040fe20000010019 */
[----:B------:R-:W-:Y:S02]  /*5140*/  HADD2.F32 R49, -RZ, R26.H1_H1 ;  /* 0x3000001aff317230 */ /* 0x000fe40000004100 */
[----:B------:R-:W-:Y:S01]  /*5150*/  FFMA.FTZ R53, R40, R51, R53 ;  /* 0x0000003328357223 */ /* 0x000fe20000010035 */
[----:B------:R-:W-:Y:S01]  /*5160*/  FFMA.FTZ R52, R51, R48, R55 ;  /* 0x0000003033347223 */ /* 0x000fe20000010037 */
[C---:B------:R-:W-:Y:S01]  /*5170*/  FFMA.FTZ R26, R24.reuse, R45, R27 ;  /* 0x0000002d181a7223 */ /* 0x040fe2000001001b */
[----:B------:R-:W-:Y:S01]  /*5180*/  FFMA.FTZ R27, R24, R47, R50 ;  /* 0x0000002f181b7223 */ /* 0x000fe20000010032 */
[----:B------:R-:W-:Y:S01]  /*5190*/  FFMA.FTZ R25, R42, R24, R53 ;  /* 0x000000182a197223 */ /* 0x000fe20000010035 */
[----:B------:R-:W-:-:S02]  /*51a0*/  HADD2.F32 R50, -RZ, R10.H0_H0 ;  /* 0x2000000aff327230 */ /* 0x000fc40000004100 */
[----:B------:R-:W-:Y:S01]  /*51b0*/  FFMA.FTZ R24, R24, R49, R52 ;  /* 0x0000003118187223 */ /* 0x000fe20000010034 */
[----:B------:R-:W-:Y:S02]  /*51c0*/  HADD2.F32 R51, -RZ, R9.H0_H0 ;  /* 0x20000009ff337230 */ /* 0x000fe40000004100 */
        /* <DEDUP_REMOVED lines=28> */
[----:B------:R-:W-:-:S05]  /*5390*/  HADD2.F32 R24, -RZ, R25.H0_H0 ;  /* 0x20000019ff187230 */ /* 0x000fca0000004100 */
        /* <DEDUP_REMOVED lines=96> */
.L_x_2323:
[----:B------:R-:W1:Y:S02]  /*59a0*/  LDCU UR5, c[0x0][0x3dc] ;  /* 0x00007b80ff0577ac */ /* 0x000e640008000800 */
[----:B-1----:R-:W-:-:S04]  /*59b0*/  VIMNMX R11, PT, PT, R41, UR5, PT ;  /* 0x00000005290b7c48 */ /* 0x002fc8000bfe0100 */
[----:B------:R-:W-:-:S13]  /*59c0*/  ISETP.GT.AND P0, PT, R11, R56, PT ;  /* 0x000000380b00720c */ /* 0x000fda0003f04270 */
[----:B------:R-:W-:Y:S05]  /*59d0*/  @!P0 BRA `(.L_x_2327) ;  /* 0x0000000c00e48947 */ /* 0x000fea0003800000 */
[----:B------:R-:W-:Y:S01]  /*59e0*/  VIMNMX.U32 R41, PT, PT, R41, UR5, PT ;  /* 0x0000000529297c48 */ /* 0x000fe2000bfe0000 */
[----:B------:R-:W-:-:S12]  /*59f0*/  UIADD3 UR4, UPT, UPT, UR4, 0x50, URZ ;  /* 0x0000005004047890 */ /* 0x000fd8000fffe0ff */
.L_x_2329:
[----:B------:R-:W1:Y:S02]  /*5a00*/  LDC R12, c[0x0][0x3a8] ;  /* 0x0000ea00ff0c7b82 */ /* 0x000e640000000800 */
[----:B-1----:R-:W-:-:S05]  /*5a10*/  IMAD R43, R39, -0x3, R12 ;  /* 0xfffffffd272b7824 */ /* 0x002fca00078e020c */
[----:B------:R-:W-:-:S13]  /*5a20*/  ISETP.GE.AND P0, PT, R43, 0x1, PT ;  /* 0x000000012b00780c */ /* 0x000fda0003f06270 */
[----:B------:R-:W-:Y:S05]  /*5a30*/  @!P0 BRA `(.L_x_2328) ;  /* 0x0000000c00b48947 */ /* 0x000fea0003800000 */
[----:B------:R-:W2:Y:S01]  /*5a40*/  LDG.E.128.CONSTANT R16, desc[UR6][R60.64] ;  /* 0x000000063c107981 */ /* 0x000ea2000c1e9d00 */
[----:B------:R-:W-:Y:S01]  /*5a50*/  MOV R11, 0x3400 ;  /* 0x00003400000b7802 */ /* 0x000fe20000000f00 */
[----:B------:R-:W-:Y:S01]  /*5a60*/  HFMA2 R37, -RZ, RZ, 0, 0.0625 ;  /* 0x00002c00ff257431 */ /* 0x000fe200000001ff */
[----:B------:R-:W-:Y:S02]  /*5a70*/  MOV R52, 0x2400 ;  /* 0x0000240000347802 */ /* 0x000fe40000000f00 */
[----:B0-----:R-:W-:Y:S02]  /*5a80*/  PRMT R7, R7, 0x5410, R11 ;  /* 0x0000541007077816 */ /* 0x001fe4000000000b */
[----:B------:R-:W-:Y:S02]  /*5a90*/  ISETP.NE.AND P0, PT, R43, 0x1, PT ;  /* 0x000000012b00780c */ /* 0x000fe40003f05270 */
[----:B------:R-:W-:Y:S02]  /*5aa0*/  PRMT R10, R10, 0x5410, R9 ;  /* 0x000054100a0a7816 */ /* 0x000fe40000000009 */
[----:B------:R-:W-:-:S02]  /*5ab0*/  PRMT R8, R8, 0x5410, R7 ;  /* 0x0000541008087816 */ /* 0x000fc40000000007 */
[----:B--2---:R-:W-:Y:S02]  /*5ac0*/  LOP3.LUT R11, R16, 0xc000c, RZ, 0xc0, !PT ;  /* 0x000c000c100b7812 */ /* 0x004fe400078ec0ff */
[----:B------:R-:W-:Y:S02]  /*5ad0*/  LOP3.LUT R12, R17, 0xc000c, RZ, 0xc0, !PT ;  /* 0x000c000c110c7812 */ /* 0x000fe400078ec0ff */
[----:B------:R-:W-:Y:S02]  /*5ae0*/  SHF.R.U32.HI R53, RZ, 0x8, R16 ;  /* 0x00000008ff357819 */ /* 0x000fe40000011610 */
[----:B------:R-:W-:Y:S02]  /*5af0*/  LOP3.LUT R14, R18, 0xc000c, RZ, 0xc0, !PT ;  /* 0x000c000c120e7812 */ /* 0x000fe400078ec0ff */
[----:B------:R-:W-:Y:S02]  /*5b00*/  SHF.R.U32.HI R57, RZ, 0x8, R17 ;  /* 0x00000008ff397819 */ /* 0x000fe40000011611 */
[----:B------:R-:W-:-:S02]  /*5b10*/  LOP3.LUT R11, R11, 0x64006400, RZ, 0xfc, !PT ;  /* 0x640064000b0b7812 */ /* 0x000fc400078efcff */
[----:B------:R-:W-:Y:S02]  /*5b20*/  LOP3.LUT R13, R12, 0x64006400, RZ, 0xfc, !PT ;  /* 0x640064000c0d7812 */ /* 0x000fe400078efcff */
[----:B------:R-:W-:Y:S01]  /*5b30*/  LOP3.LUT R20, R19, 0xc000c, RZ, 0xc0, !PT ;  /* 0x000c000c13147812 */ /* 0x000fe200078ec0ff */
[----:B------:R-:W-:Y:S01]  /*5b40*/  HFMA2 R54, R11, R7.H1_H1, -258, -258 ;  /* 0xdc08dc080b367431 */ /* 0x000fe20000060007 */
[----:B------:R-:W-:Y:S02]  /*5b50*/  LOP3.LUT R12, R53, 0xc000c, RZ, 0xc0, !PT ;  /* 0x000c000c350c7812 */ /* 0x000fe400078ec0ff */
[----:B------:R-:W-:Y:S02]  /*5b60*/  SHF.R.U32.HI R58, RZ, 0x8, R18 ;  /* 0x00000008ff3a7819 */ /* 0x000fe40000011612 */
[----:B------:R-:W-:Y:S02]  /*5b70*/  SHF.R.U32.HI R55, RZ, 0x8, R19 ;  /* 0x00000008ff377819 */ /* 0x000fe40000011613 */
[----:B------:R-:W-:-:S02]  /*5b80*/  LOP3.LUT R15, R14, 0x64006400, RZ, 0xfc, !PT ;  /* 0x640064000e0f7812 */ /* 0x000fc400078efcff */
[----:B------:R-:W-:Y:S02]  /*5b90*/  LOP3.LUT R14, R57, 0xc000c, RZ, 0xc0, !PT ;  /* 0x000c000c390e7812 */ /* 0x000fe400078ec0ff */
[----:B------:R-:W-:Y:S02]  /*5ba0*/  LOP3.LUT R28, R20, 0x64006400, RZ, 0xfc, !PT ;  /* 0x64006400141c7812 */ /* 0x000fe400078efcff */
[----:B------:R-:W-:Y:S01]  /*5bb0*/  LOP3.LUT R30, R12, 0x64006400, RZ, 0xfc, !PT ;  /* 0x640064000c1e7812 */ /* 0x000fe200078efcff */
[-C--:B------:R-:W-:Y:S01]  /*5bc0*/  HFMA2 R12, R13, R7.reuse.H1_H1, -258, -258 ;  /* 0xdc08dc080d0c7431 */ /* 0x080fe20000060007 */
[----:B------:R-:W-:Y:S01]  /*5bd0*/  LOP3.LUT R20, R58, 0xc000c, RZ, 0xc0, !PT ;  /* 0x000c000c3a147812 */ /* 0x000fe200078ec0ff */
[-C--:B------:R-:W-:Y:S01]  /*5be0*/  HFMA2 R28, R28, R7.reuse.H1_H1, -258, -258 ;  /* 0xdc08dc081c1c7431 */ /* 0x080fe20000060007 */
[----:B------:R-:W-:Y:S01]  /*5bf0*/  LOP3.LUT R21, R55, 0xc000c, RZ, 0xc0, !PT ;  /* 0x000c000c37157812 */ /* 0x000fe200078ec0ff */
[----:B------:R-:W-:Y:S01]  /*5c00*/  HFMA2 R30, R30, R7.H1_H1, -258, -258 ;  /* 0xdc08dc081e1e7431 */ /* 0x000fe20000060007 */
[----:B------:R-:W-:-:S02]  /*5c10*/  LOP3.LUT R11, R16, 0x300030, RZ, 0xc0, !PT ;  /* 0x00300030100b7812 */ /* 0x000fc400078ec0ff */
[----:B------:R-:W-:Y:S01]  /*5c20*/  LOP3.LUT R32, R14, 0x64006400, RZ, 0xfc, !PT ;  /* 0x640064000e207812 */ /* 0x000fe200078efcff */
[-C--:B------:R-:W-:Y:S01]  /*5c30*/  HFMA2 R14, R15, R7.reuse.H1_H1, -258, -258 ;  /* 0xdc08dc080f0e7431 */ /* 0x080fe20000060007 */
[----:B------:R-:W-:Y:S02]  /*5c40*/  LOP3.LUT R13, R17, 0x300030, RZ, 0xc0, !PT ;  /* 0x00300030110d7812 */ /* 0x000fe400078ec0ff */
[----:B------:R-:W-:Y:S01]  /*5c50*/  LOP3.LUT R15, R18, 0x300030, RZ, 0xc0, !PT ;  /* 0x00300030120f7812 */ /* 0x000fe200078ec0ff */
[-C--:B------:R-:W-:Y:S01]  /*5c60*/  HFMA2 R32, R32, R7.reuse.H1_H1, -258, -258 ;  /* 0xdc08dc0820207431 */ /* 0x080fe20000060007 */
[----:B------:R-:W-:Y:S02]  /*5c70*/  LOP3.LUT R20, R20, 0x64006400, RZ, 0xfc, !PT ;  /* 0x6400640014147812 */ /* 0x000fe400078efcff */
[----:B------:R-:W-:Y:S02]  /*5c80*/  LOP3.LUT R21, R21, 0x64006400, RZ, 0xfc, !PT ;  /* 0x6400640015157812 */ /* 0x000fe400078efcff */
[----:B------:R-:W-:Y:S01]  /*5c90*/  LOP3.LUT R24, R11, 0x64006400, RZ, 0xfc, !PT ;  /* 0x640064000b187812 */ /* 0x000fe200078efcff */
[-C--:B------:R-:W-:Y:S01]  /*5ca0*/  HFMA2 R34, R20, R7.reuse.H1_H1, -258, -258 ;  /* 0xdc08dc0814227431 */ /* 0x080fe20000060007 */
[----:B------:R-:W-:Y:S01]  /*5cb0*/  LOP3.LUT R26, R13, 0x64006400, RZ, 0xfc, !PT ;  /* 0x640064000d1a7812 */ /* 0x000fe200078efcff */
[----:B------:R-:W-:Y:S01]  /*5cc0*/  HFMA2 R36, R21, R7.H1_H1, -258, -258 ;  /* 0xdc08dc0815247431 */ /* 0x000fe20000060007 */
[----:B------:R-:W-:Y:S01]  /*5cd0*/  LOP3.LUT R13, R53, 0x300030, RZ, 0xc0, !PT ;  /* 0x00300030350d7812 */ /* 0x000fe200078ec0ff */
[----:B------:R-:W-:Y:S01]  /*5ce0*/  HFMA2 R11, R24, R37.H0_H0, -66, -66 ;  /* 0xd420d420180b7431 */ /* 0x000fe20000040025 */
[----:B------:R-:W-:Y:S01]  /*5cf0*/  LOP3.LUT R25, R19, 0x300030, RZ, 0xc0, !PT ;  /* 0x0030003013197812 */ /* 0x000fe200078ec0ff */
[----:B------:R-:W0:Y:S01]  /*5d00*/  LDS.128 R20, [UR4+-0x50] ;  /* 0xffffb004ff147984 */ /* 0x000e220008000c00 */
        /* <DEDUP_REMOVED lines=37> */
[----:B------:R-:W1:Y:S01]  /*5f60*/  LDS.128 R24, [UR4+-0x40] ;  /* 0xffffc004ff187984 */ /* 0x000e620008000c00 */
[----:B------:R-:W-:Y:S02]  /*5f70*/  LOP3.LUT R16, R16, 0x64006400, RZ, 0xfc, !PT ;  /* 0x6400640010107812 */ /* 0x000fe400078efcff */
[----:B------:R-:W-:Y:S02]  /*5f80*/  LOP3.LUT R44, R58, 0xc000c0, RZ, 0xc0, !PT ;  /* 0x00c000c03a2c7812 */ /* 0x000fe400078ec0ff */
[----:B------:R-:W-:Y:S01]  /*5f90*/  LOP3.LUT R18, R18, 0x64006400, RZ, 0xfc, !PT ;  /* 0x6400640012127812 */ /* 0x000fe200078efcff */
[----:B------:R-:W-:Y:S01]  /*5fa0*/  HADD2 R51, R16, -1026, -1026 ;  /* 0xe402e40210337430 */ /* 0x000fe20000000000 */
[----:B------:R-:W-:-:S02]  /*5fb0*/  LOP3.LUT R17, R17, 0x30003, RZ, 0xc0, !PT ;  /* 0x0003000311117812 */ /* 0x000fc400078ec0ff */
[----:B------:R-:W-:Y:S01]  /*5fc0*/  LOP3.LUT R45, R44, 0x64006400, RZ, 0xfc, !PT ;  /* 0x640064002c2d7812 */ /* 0x000fe200078efcff */
[----:B------:R-:W-:Y:S01]  /*5fd0*/  HFMA2 R44, R47, R52.H0_H0, -18, -18 ;  /* 0xcc80cc802f2c7431 */ /* 0x000fe20000040034 */
[----:B------:R-:W-:Y:S01]  /*5fe0*/  LOP3.LUT R19, R19, 0x30003, RZ, 0xc0, !PT ;  /* 0x0003000313137812 */ /* 0x000fe200078ec0ff */
[----:B------:R-:W-:Y:S01]  /*5ff0*/  HADD2 R47, R18, -1026, -1026 ;  /* 0xe402e402122f7430 */ /* 0x000fe20000000000 */
[----:B------:R-:W-:Y:S01]  /*6000*/  LOP3.LUT R17, R17, 0x64006400, RZ, 0xfc, !PT ;  /* 0x6400640011117812 */ /* 0x000fe200078efcff */
[----:B0-----:R-:W-:Y:S01]  /*6010*/  HFMA2 R18, R51, R20, RZ ;  /* 0x0000001433127231 */ /* 0x001fe200000000ff */
[----:B------:R-:W-:Y:S01]  /*6020*/  LOP3.LUT R19, R19, 0x64006400, RZ, 0xfc, !PT ;  /* 0x6400640013137812 */ /* 0x000fe200078efcff */
[----:B------:R-:W-:Y:S02]  /*6030*/  HFMA2 R50, R45, R52.H0_H0, -18, -18 ;  /* 0xcc80cc802d327431 */ /* 0x000fe40000040034 */
[----:B------:R-:W-:Y:S02]  /*6040*/  HFMA2 R16, R47, R20, RZ ;  /* 0x000000142f107231 */ /* 0x000fe400000000ff */
[----:B------:R-:W-:-:S02]  /*6050*/  HFMA2 R52, R49, R52.H0_H0, -18, -18 ;  /* 0xcc80cc8031347431 */ /* 0x000fc40000040034 */
[----:B------:R-:W-:Y:S02]  /*6060*/  HFMA2 R18, R54, R21, R18 ;  /* 0x0000001536127231 */ /* 0x000fe40000000012 */
[----:B------:R-:W-:Y:S01]  /*6070*/  HADD2 R49, R17, -1026, -1026 ;  /* 0xe402e40211317430 */ /* 0x000fe20000000000 */
[----:B------:R-:W-:Y:S01]  /*6080*/  LOP3.LUT R53, R53, 0x30003, RZ, 0xc0, !PT ;  /* 0x0003000335357812 */ /* 0x000fe200078ec0ff */
[----:B------:R-:W-:Y:S02]  /*6090*/  HADD2 R45, R19, -1026, -1026 ;  /* 0xe402e402132d7430 */ /* 0x000fe40000000000 */
[----:B------:R-:W-:Y:S02]  /*60a0*/  HFMA2 R19, R11, R22, R18 ;  /* 0x000000160b137231 */ /* 0x000fe40000000012 */
[-C--:B------:R-:W-:Y:S01]  /*60b0*/  HFMA2 R17, R49, R20.reuse, RZ.H0_H0 ;  /* 0x0000001431117231 */ /* 0x080fe200000400ff */
[----:B------:R-:W-:Y:S01]  /*60c0*/  LOP3.LUT R57, R57, 0x30003, RZ, 0xc0, !PT ;  /* 0x0003000339397812 */ /* 0x000fe200078ec0ff */
[----:B------:R-:W-:-:S02]  /*60d0*/  HFMA2 R20, R45, R20, RZ.H0_H0 ;  /* 0x000000142d147231 */ /* 0x000fc400000400ff */
[----:B------:R-:W-:Y:S02]  /*60e0*/  HFMA2 R18, R38, R23, R19 ;  /* 0x0000001726127231 */ /* 0x000fe40000000013 */
        /* <DEDUP_REMOVED lines=14> */
[----:B------:R-:W-:Y:S02]  /*61d0*/  HADD2 R59, R53, -1026, -1026 ;  /* 0xe402e402353b7430 */ /* 0x000fe40000000000 */
[----:B------:R-:W-:Y:S02]  /*61e0*/  HADD2 R57, R57, -1026, -1026 ;  /* 0xe402e40239397430 */ /* 0x000fe40000000000 */
[----:B------:R-:W-:Y:S02]  /*61f0*/  HADD2 R55, R55, -1026, -1026 ;  /* 0xe402e40237377430 */ /* 0x000fe40000000000 */
[----:B-1----:R-:W-:Y:S02]  /*6200*/  HFMA2 R18, R59, R24, R18 ;  /* 0x000000183b127231 */ /* 0x002fe40000000012 */
[----:B------:R-:W-:-:S02]  /*6210*/  HFMA2 R23, R44, R23, R22 ;  /* 0x000000172c177231 */ /* 0x000fc40000000016 */
[----:B------:R-:W-:Y:S02]  /*6220*/  HADD2 R53, R19, -1026, -1026 ;  /* 0xe402e40213357430 */ /* 0x000fe40000000000 */
[-C--:B------:R-:W-:Y:S02]  /*6230*/  HFMA2 R17, R55, R24.reuse, R17 ;  /* 0x0000001837117231 */ /* 0x080fe40000000011 */
[-C--:B------:R-:W-:Y:S02]  /*6240*/  HFMA2 R16, R57, R24.reuse, R16 ;  /* 0x0000001839107231 */ /* 0x080fe40000000010 */
[-C--:B------:R-:W-:Y:S02]  /*6250*/  HFMA2 R18, R30, R25.reuse, R18 ;  /* 0x000000191e127231 */ /* 0x080fe40000000012 */
[----:B------:R-:W-:Y:S02]  /*6260*/  HFMA2 R23, R53, R24, R23 ;  /* 0x0000001835177231 */ /* 0x000fe40000000017 */
        /* <DEDUP_REMOVED lines=28> */
[----:B------:R-:W0:Y:S01]  /*6430*/  LDS.128 R20, [UR4] ;  /* 0x00000004ff147984 */ /* 0x000e220008000c00 */
        /* <DEDUP_REMOVED lines=77> */
.L_x_2328:
[----:B------:R-:W1:Y:S01]  /*6910*/  LDC R17, c[0x0][0x3ac] ;  /* 0x0000eb00ff117b82 */ /* 0x000e620000000800 */
[----:B------:R-:W-:Y:S01]  /*6920*/  IADD3 R56, PT, PT, R56, 0x10, RZ ;  /* 0x0000001038387810 */ /* 0x000fe20007ffe0ff */
[----:B------:R-:W-:-:S03]  /*6930*/  UIADD3 UR4, UPT, UPT, UR4, 0x20, URZ ;  /* 0x0000002004047890 */ /* 0x000fc6000fffe0ff */
[----:B------:R-:W-:Y:S01]  /*6940*/  ISETP.GE.AND P0, PT, R56, R41, PT ;  /* 0x000000293800720c */ /* 0x000fe20003f06270 */
[----:B-1----:R-:W-:-:S12]  /*6950*/  IMAD.WIDE R60, R17, 0x4, R60 ;  /* 0x00000004113c7825 */ /* 0x002fd800078e023c */
[----:B------:R-:W-:Y:S05]  /*6960*/  @!P0 BRA `(.L_x_2329) ;  /* 0xfffffff000248947 */ /* 0x000fea000383ffff */
.L_x_2327:
[----:B------:R-:W-:-:S13]  /*6970*/  ISETP.GT.AND P0, PT, R43, RZ, PT ;  /* 0x000000ff2b00720c */ /* 0x000fda0003f04270 */
[----:B------:R-:W-:Y:S05]  /*6980*/  @!P0 EXIT ;  /* 0x000000000000894d */ /* 0x000fea0003800000 */
[----:B0-----:R-:W0:Y:S01]  /*6990*/  S2R R7, SR_CTAID.X ;  /* 0x0000000000077919 */ /* 0x001e220000002500 */
[----:B------:R-:W1:Y:S01]  /*69a0*/  S2UR UR4, SR_CTAID.Y ;  /* 0x00000000000479c3 */ /* 0x000e620000002600 */
[----:B------:R-:W0:Y:S07]  /*69b0*/  S2R R8, SR_TID.X ;  /* 0x0000000000087919 */ /* 0x000e2e0000002100 */
[----:B------:R-:W2:Y:S01]  /*69c0*/  LDC.64 R10, c[0x0][0x3a0] ;  /* 0x0000e800ff0a7b82 */ /* 0x000ea20000000a00 */
[----:B0-----:R-:W-:Y:S01]  /*69d0*/  LEA R7, R7, R8, 0x5 ;  /* 0x0000000807077211 */ /* 0x001fe200078e28ff */
[----:B-1----:R-:W-:-:S03]  /*69e0*/  IMAD R8, R17, UR4, RZ ;  /* 0x0000000411087c24 */ /* 0x002fc6000f8e02ff */
[----:B------:R-:W-:-:S05]  /*69f0*/  SHF.L.U32 R7, R7, 0x2, RZ ;  /* 0x0000000207077819 */ /* 0x000fca00000006ff */
[----:B------:R-:W-:-:S04]  /*6a00*/  IMAD R7, R8, 0x3, R7 ;  /* 0x0000000308077824 */ /* 0x000fc800078e0207 */
[----:B--2---:R-:W-:Y:S01]  /*6a10*/  IMAD.WIDE R10, R7, 0x2, R10 ;  /* 0x00000002070a7825 */ /* 0x004fe200078e020a */
        /* <DEDUP_REMOVED lines=10> */
.L_x_2333:
[----:B------:R-:W0:Y:S02]  /*6ac0*/  LDS R6, [R8] ;  /* 0x0000000008067984 */ /* 0x000e240000000800 */
[----:B0-----:R-:W-:-:S05]  /*6ad0*/  HADD2 R7, R6, R9 ;  /* 0x0000000906077230 */ /* 0x001fca0000000000 */
[----:B------:R-:W0:Y:S02]  /*6ae0*/  ATOMS.CAST.SPIN P0, [R8], R6, R7 ;  /* 0x000000060800758d */ /* 0x000e240001800007 */
[----:B0-----:R-:W-:Y:S05]  /*6af0*/  @!P0 BRA `(.L_x_2333) ;  /* 0xfffffffc00f08947 */ /* 0x001fea000383ffff */
[----:B------:R-:W-:Y:S05]  /*6b00*/  BRA `(.L_x_2331) ;  /* 0x00000000000c7947 */ /* 0x000fea0003800000 */
.L_x_2332:
[----:B------:R-:W2:Y:S02]  /*6b10*/  LD.E R6, desc[UR6][R10.64] ;  /* 0x000000060a067980 */ /* 0x000ea4000c101900 */
[----:B--2---:R-:W-:-:S05]  /*6b20*/  IADD3 R7, PT, PT, R7, R6, RZ ;  /* 0x0000000607077210 */ /* 0x004fca0007ffe0ff */
[----:B------:R0:W-:Y:S02]  /*6b30*/  ST.E desc[UR6][R10.64], R7 ;  /* 0x000000070a007985 */ /* 0x0001e4000c101906 */
.L_x_2331:
[----:B------:R-:W-:Y:S05]  /*6b40*/  BSYNC.RECONVERGENT B0 ;  /* 0x0000000000007941 */ /* 0x000fea0003800200 */
.L_x_2330:
[----:B------:R1:W-:Y:S01]  /*6b50*/  ATOM.E.ADD.F16x2.RN.STRONG.GPU P0, RZ, desc[UR6][R10.64+0x4], R12 ;  /* 0x8000040c0aff79a2 */ /* 0x0003e2000c10e106 */
[----:B------:R-:W-:Y:S04]  /*6b60*/  BSSY.RECONVERGENT B0, `(.L_x_2334) ;  /* 0x000000e000007945 */ /* 0x000fe80003800200 */
[----:B-1----:R-:W-:Y:S05]  /*6b70*/  @P0 BRA `(.L_x_2335) ;  /* 0x0000000000300947 */ /* 0x002fea0003800000 */
[----:B------:R-:W1:Y:S02]  /*6b80*/  QSPC.E.S P0, RZ, [R10+0x4] ;  /* 0x000004000aff73aa */ /* 0x000e640000000500 */
[----:B-1----:R-:W-:Y:S05]  /*6b90*/  @!P0 BRA `(.L_x_2336) ;  /* 0x00000000001c8947 */ /* 0x002fea0003800000 */
[----:B------:R-:W-:-:S04]  /*6ba0*/  MOV R6, R10 ;  /* 0x0000000a00067202 */ /* 0x000fc80000000f00 */
[----:B------:R-:W-:-:S07]  /*6bb0*/  MOV R8, R6 ;  /* 0x0000000600087202 */ /* 0x000fce0000000f00 */
.L_x_2337:
[----:B------:R-:W0:Y:S02]  /*6bc0*/  LDS R6, [R8+0x4] ;  /* 0x0000040008067984 */ /* 0x000e240000000800 */
[----:B0-----:R-:W-:-:S05]  /*6bd0*/  HFMA2 R7, R6, 1, 1, R5 ;  /* 0x3c003c0006077831 */ /* 0x001fca0000000005 */
[----:B------:R-:W0:Y:S02]  /*6be0*/  ATOMS.CAST.SPIN P0, [R8+0x4], R6, R7 ;  /* 0x000004060800758d */ /* 0x000e240001800007 */
[----:B0-----:R-:W-:Y:S05]  /*6bf0*/  @!P0 BRA `(.L_x_2337) ;  /* 0xfffffffc00f08947 */ /* 0x001fea000383ffff */
[----:B------:R-:W-:Y:S05]  /*6c00*/  BRA `(.L_x_2335) ;  /* 0x00000000000c7947 */ /* 0x000fea0003800000 */
.L_x_2336:
[----:B------:R-:W2:Y:S02]  /*6c10*/  LD.E R5, desc[UR6][R10.64+0x4] ;  /* 0x000004060a057980 */ /* 0x000ea4000c101900 */
[----:B--2---:R-:W-:-:S05]  /*6c20*/  IADD3 R5, PT, PT, R12, R5, RZ ;  /* 0x000000050c057210 */ /* 0x004fca0007ffe0ff */
[----:B------:R1:W-:Y:S02]  /*6c30*/  ST.E desc[UR6][R10.64+0x4], R5 ;  /* 0x000004050a007985 */ /* 0x0003e4000c101906 */
.L_x_2335:
[----:B------:R-:W-:Y:S05]  /*6c40*/  BSYNC.RECONVERGENT B0 ;  /* 0x0000000000007941 */ /* 0x000fea0003800200 */
.L_x_2334:
[----:B------:R-:W-:-:S13]  /*6c50*/  ISETP.NE.AND P0, PT, R43, 0x1, PT ;  /* 0x000000012b00780c */ /* 0x000fda0003f05270 */
[----:B------:R-:W-:Y:S05]  /*6c60*/  @!P0 EXIT ;  /* 0x000000000000894d */ /* 0x000fea0003800000 */
[----:B01----:R-:W-:Y:S01]  /*6c70*/  IMAD.WIDE R10, R17, 0x2, R10 ;  /* 0x00000002110a7825 */ /* 0x003fe200078e020a */
        /* <DEDUP_REMOVED lines=10> */
.L_x_2341:
[----:B------:R-:W0:Y:S02]  /*6d20*/  LDS R4, [R6] ;  /* 0x0000000006047984 */ /* 0x000e240000000800 */
[----:B0-----:R-:W-:-:S05]  /*6d30*/  HADD2 R5, R4, R7 ;  /* 0x0000000704057230 */ /* 0x001fca0000000000 */
[----:B------:R-:W0:Y:S02]  /*6d40*/  ATOMS.CAST.SPIN P0, [R6], R4, R5 ;  /* 0x000000040600758d */ /* 0x000e240001800005 */
[----:B0-----:R-:W-:Y:S05]  /*6d50*/  @!P0 BRA `(.L_x_2341) ;  /* 0xfffffffc00f08947 */ /* 0x001fea000383ffff */
[----:B------:R-:W-:Y:S05]  /*6d60*/  BRA `(.L_x_2339) ;  /* 0x00000000000c7947 */ /* 0x000fea0003800000 */
.L_x_2340:
[----:B------:R-:W2:Y:S02]  /*6d70*/  LD.E R4, desc[UR6][R10.64] ;  /* 0x000000060a047980 */ /* 0x000ea4000c101900 */
[----:B--2---:R-:W-:-:S05]  /*6d80*/  IADD3 R5, PT, PT, R5, R4, RZ ;  /* 0x0000000405057210 */ /* 0x004fca0007ffe0ff */
[----:B------:R0:W-:Y:S02]  /*6d90*/  ST.E desc[UR6][R10.64], R5 ;  /* 0x000000050a007985 */ /* 0x0001e4000c101906 */
.L_x_2339:
[----:B------:R-:W-:Y:S05]  /*6da0*/  BSYNC.RECONVERGENT B0 ;  /* 0x0000000000007941 */ /* 0x000fea0003800200 */
.L_x_2338:
[----:B------:R1:W-:Y:S01]  /*6db0*/  ATOM.E.ADD.F16x2.RN.STRONG.GPU P0, RZ, desc[UR6][R10.64+0x4], R8 ;  /* 0x800004080aff79a2 */ /* 0x0003e2000c10e106 */
[----:B------:R-:W-:Y:S04]  /*6dc0*/  BSSY.RECONVERGENT B0, `(.L_x_2342) ;  /* 0x000000e000007945 */ /* 0x000fe80003800200 */
[----:B-1----:R-:W-:Y:S05]  /*6dd0*/  @P0 BRA `(.L_x_2343) ;  /* 0x0000000000300947 */ /* 0x002fea0003800000 */
[----:B------:R-:W1:Y:S02]  /*6de0*/  QSPC.E.S P0, RZ, [R10+0x4] ;  /* 0x000004000aff73aa */ /* 0x000e640000000500 */
[----:B-1----:R-:W-:Y:S05]  /*6df0*/  @!P0 BRA `(.L_x_2344) ;  /* 0x00000000001c8947 */ /* 0x002fea0003800000 */
[----:B------:R-:W-:-:S04]  /*6e00*/  MOV R4, R10 ;  /* 0x0000000a00047202 */ /* 0x000fc80000000f00 */
[----:B------:R-:W-:-:S07]  /*6e10*/  MOV R6, R4 ;  /* 0x0000000400067202 */ /* 0x000fce0000000f00 */
.L_x_2345:
[----:B------:R-:W0:Y:S02]  /*6e20*/  LDS R4, [R6+0x4] ;  /* 0x0000040006047984 */ /* 0x000e240000000800 */
[----:B0-----:R-:W-:-:S05]  /*6e30*/  HFMA2 R5, R4, 1, 1, R3 ;  /* 0x3c003c0004057831 */ /* 0x001fca0000000003 */
[----:B------:R-:W0:Y:S02]  /*6e40*/  ATOMS.CAST.SPIN P0, [R6+0x4], R4, R5 ;  /* 0x000004040600758d */ /* 0x000e240001800005 */
[----:B0-----:R-:W-:Y:S05]  /*6e50*/  @!P0 BRA `(.L_x_2345) ;  /* 0xfffffffc00f08947 */ /* 0x001fea000383ffff */
[----:B------:R-:W-:Y:S05]  /*6e60*/  BRA `(.L_x_2343) ;  /* 0x00000000000c7947 */ /* 0x000fea0003800000 */
.L_x_2344:
[----:B------:R-:W2:Y:S02]  /*6e70*/  LD.E R3, desc[UR6][R10.64+0x4] ;  /* 0x000004060a037980 */ /* 0x000ea4000c101900 */
[----:B--2---:R-:W-:-:S05]  /*6e80*/  IADD3 R3, PT, PT, R8, R3, RZ ;  /* 0x0000000308037210 */ /* 0x004fca0007ffe0ff */
[----:B------:R1:W-:Y:S02]  /*6e90*/  ST.E desc[UR6][R10.64+0x4], R3 ;  /* 0x000004030a007985 */ /* 0x0003e4000c101906 */
.L_x_2343:
[----:B------:R-:W-:Y:S05]  /*6ea0*/  BSYNC.RECONVERGENT B0 ;  /* 0x0000000000007941 */ /* 0x000fea0003800200 */
.L_x_2342:
        /* <DEDUP_REMOVED lines=13> */
.L_x_2349:
[----:B------:R-:W0:Y:S02]  /*6f80*/  LDS R2, [R4] ;  /* 0x0000000004027984 */ /* 0x000e240000000800 */
[----:B0-----:R-:W-:-:S05]  /*6f90*/  HADD2 R3, R2, R5 ;  /* 0x0000000502037230 */ /* 0x001fca0000000000 */
[----:B------:R-:W0:Y:S02]  /*6fa0*/  ATOMS.CAST.SPIN P0, [R4], R2, R3 ;  /* 0x000000020400758d */ /* 0x000e240001800003 */
[----:B0-----:R-:W-:Y:S05]  /*6fb0*/  @!P0 BRA `(.L_x_2349) ;  /* 0xfffffffc00f08947 */ /* 0x001fea000383ffff */
[----:B------:R-:W-:Y:S05]  /*6fc0*/  BRA `(.L_x_2347) ;  /* 0x00000000000c7947 */ /* 0x000fea0003800000 */
.L_x_2348:
[----:B------:R-:W2:Y:S02]  /*6fd0*/  LD.E R2, desc[UR6][R10.64] ;  /* 0x000000060a027980 */ /* 0x000ea4000c101900 */
[----:B--2---:R-:W-:-:S05]  /*6fe0*/  IADD3 R3, PT, PT, R3, R2, RZ ;  /* 0x0000000203037210 */ /* 0x004fca0007ffe0ff */
[----:B------:R0:W-:Y:S02]  /*6ff0*/  ST.E desc[UR6][R10.64], R3 ;  /* 0x000000030a007985 */ /* 0x0001e4000c101906 */
.L_x_2347:
[----:B------:R-:W-:Y:S05]  /*7000*/  BSYNC.RECONVERGENT B0 ;  /* 0x0000000000007941 */ /* 0x000fea0003800200 */
.L_x_2346:
[----:B------:R1:W-:Y:S02]  /*7010*/  ATOM.E.ADD.F16x2.RN.STRONG.GPU P0, RZ, desc[UR6][R10.64+0x4], R7 ;  /* 0x800004070aff79a2 */ /* 0x0003e4000c10e106 */
[----:B-1----:R-:W-:Y:S05]  /*7020*/  @P0 EXIT ;  /* 0x000000000000094d */ /* 0x002fea0003800000 */
[----:B------:R-:W1:Y:S02]  /*7030*/  QSPC.E.S P0, RZ, [R10+0x4] ;  /* 0x000004000aff73aa */ /* 0x000e640000000500 */
[----:B-1----:R-:W-:Y:S05]  /*7040*/  @!P0 BRA `(.L_x_2350) ;  /* 0x00000000001c8947 */ /* 0x002fea0003800000 */
[----:B------:R-:W-:-:S04]  /*7050*/  MOV R2, R10 ;  /* 0x0000000a00027202 */ /* 0x000fc80000000f00 */
[----:B------:R-:W-:-:S07]  /*7060*/  MOV R4, R2 ;  /* 0x0000000200047202 */ /* 0x000fce0000000f00 */
.L_x_2351:
[----:B------:R-:W0:Y:S02]  /*7070*/  LDS R2, [R4+0x4] ;  /* 0x0000040004027984 */ /* 0x000e240000000800 */
[----:B0-----:R-:W-:-:S05]  /*7080*/  HFMA2 R3, R2, 1, 1, R0 ;  /* 0x3c003c0002037831 */ /* 0x001fca0000000000 */
[----:B------:R-:W0:Y:S02]  /*7090*/  ATOMS.CAST.SPIN P0, [R4+0x4], R2, R3 ;  /* 0x000004020400758d */ /* 0x000e240001800003 */
[----:B0-----:R-:W-:Y:S05]  /*70a0*/  @!P0 BRA `(.L_x_2351) ;  /* 0xfffffffc00f08947 */ /* 0x001fea000383ffff */
[----:B------:R-:W-:Y:S05]  /*70b0*/  EXIT ;  /* 0x000000000000794d */ /* 0x000fea0003800000 */
.L_x_2350:
[----:B------:R-:W0:Y:S02]  /*70c0*/  LD.E R0, desc[UR6][R10.64+0x4] ;  /* 0x000004060a007980 */ /* 0x000e24000c101900 */
[----:B0-----:R-:W-:-:S05]  /*70d0*/  IADD3 R3, PT, PT, R7, R0, RZ ;  /* 0x0000000007037210 */ /* 0x001fca0007ffe0ff */
[----:B------:R-:W-:Y:S01]  /*70e0*/  ST.E desc[UR6][R10.64+0x4], R3 ;  /* 0x000004030a007985 */ /* 0x000fe2000c101906 */
[----:B------:R-:W-:Y:S05]  /*70f0*/  EXIT ;  /* 0x000000000000794d */ /* 0x000fea0003800000 */
.L_x_2352:
        /* <DEDUP_REMOVED lines=16> */
.L_x_4506:


//--------------------- .text._Z23gemm_half_q_half_kernelILi3ELi172ELb0ELb0ELi32EEvPK6__halfPKjS4_S2_PS0_iiiiPKtS7_iiiiiibS2_i --------------------------
	.section	.text._Z23gemm_half_q_half_kernelILi3ELi172ELb0ELb0ELi32EEvPK6__halfPKjS4_S2_PS0_iiiiPKtS7_iiiiiibS2_i,"ax",@progbits
	.align	128
        .global         _Z23gemm_half_q_half_kernelILi3ELi172ELb0ELb0ELi32EEvPK6__halfPKjS4_S2_PS0_iiiiPKtS7_iiiiiibS2_i
        .type           _Z23gemm_half_q_half_kernelILi3ELi172ELb0ELb0ELi32EEvPK6__halfPKjS4_S2_PS0_iiiiPKtS7_iiiiiibS2_i,@function
        .size           _Z23gemm_half_q_half_kernelILi3ELi172ELb0ELb0ELi32EEvPK6__halfPKjS4_S2_PS0_iiiiPKtS7_iiiiiibS2_i,(.L_x_4507 - _Z23gemm_half_q_half_kernelILi3ELi172ELb0ELb0ELi32EEvPK6__halfPKjS4_S2_PS0_iiiiPKtS7_iiiiiibS2_i)
        .other          _Z23gemm_half_q_half_kernelILi3ELi172ELb0ELb0ELi32EEvPK6__halfPKjS4_S2_PS0_iiiiPKtS7_iiiiiibS2_i,@"STO_CUDA_ENTRY STV_DEFAULT"
_Z23gemm_half_q_half_kernelILi3ELi172ELb0ELb0ELi32EEvPK6__halfPKjS4_S2_PS0_iiiiPKtS7_iiiiiibS2_i:
.text._Z23gemm_half_q_half_kernelILi3ELi172ELb0ELb0ELi32EEvPK6__halfPKjS4_S2_PS0_iiiiPKtS7_iiiiiibS2_i:
        /* <DEDUP_REMOVED lines=50> */
.L_x_2358:
        /* <DEDUP_REMOVED lines=32> */
.L_x_2357:
        /* <DEDUP_REMOVED lines=20> */
.L_x_2359:
[----:B------:R-:W-:-:S13]  /*0660*/  ISETP.EQ.AND P2, PT, R16, RZ, PT ;  /* 0x000000ff1000720c */ /* 0x000fda0003f42270 */
[----:B------:R-:W-:Y:S05]  /*0670*/  @!P0 BRA P2, `(.L_x_2354) ;  /* 0x00000004007c8947 */ /* 0x000fea0001000000 */
.L_x_2356:
        /* <DEDUP_REMOVED lines=12> */
.L_x_2355:
        /* <DEDUP_REMOVED lines=17> */
.L_x_2362:
        /* <DEDUP_REMOVED lines=32> */
.L_x_2361:
        /* <DEDUP_REMOVED lines=21> */
.L_x_2363:
[----:B------:R-:W-:-:S13]  /*0ba0*/  ISETP.NE.OR P0, PT, R16, RZ, P0 ;  /* 0x000000ff1000720c */ /* 0x000fda0000705670 */
[----:B------:R-:W-:Y:S05]  /*0bb0*/  @!P0 BRA `(.L_x_2354) ;  /* 0x00000000002c8947 */ /* 0x000fea0003800000 */
.L_x_2360:
        /* <DEDUP_REMOVED lines=11> */
.L_x_2354:
[----:B------:R-:W-:Y:S05]  /*0c70*/  BSYNC.RECONVERGENT B0 ;  /* 0x0000000000007941 */ /* 0x000fea0003800200 */
.L_x_2353:
[----:B-----5:R-:W1:Y:S02]  /*0c80*/  LDC R7, c[0x0][0x3ac] ;  /* 0x0000eb00ff077b82 */ /* 0x020e640000000800 */
        /* <DEDUP_REMOVED lines=8> */
[----:B0-----:R-:W-:Y:S01]  /*0d10*/  VIMNMX R12, PT, PT, R23, 0x1, !PT ;  /* 0x00000001170c7848 */ /* 0x001fe20007fe0100 */
        /* <DEDUP_REMOVED lines=12> */
.L_x_2367:
        /* <DEDUP_REMOVED lines=15> */
.L_x_2366:
        /* <DEDUP_REMOVED lines=12> */
.L_x_2368:
[----:B------:R-:W-:-:S13]  /*0f90*/  ISETP.NE.OR P0, PT, R12, RZ, P0 ;  /* 0x000000ff0c00720c */ /* 0x000fda0000705670 */
[----:B------:R-:W-:Y:S05]  /*0fa0*/  @!P0 BRA `(.L_x_2364) ;  /* 0x00000000001c8947 */ /* 0x000fea0003800000 */
.L_x_2365:
[----:B0-----:R-:W0:Y:S02]  /*0fb0*/  LDC.64 R4, c[0x0][0x3a0] ;  /* 0x0000e800ff047b82 */ /* 0x001e240000000a00 */
.L_x_2369:
[----:B0-----:R-:W-:Y:S01]  /*0fc0*/  IMAD.WIDE R8, R18, 0x2, R4 ;  /* 0x0000000212087825 */ /* 0x001fe200078e0204 */
[----:B------:R-:W-:Y:S02]  /*0fd0*/  IADD3 R12, PT, PT, R12, 0x1, RZ ;  /* 0x000000010c0c7810 */ /* 0x000fe40007ffe0ff */
[----:B------:R-:W-:Y:S02]  /*0fe0*/  IADD3 R18, PT, PT, R18, R7, RZ ;  /* 0x0000000712127210 */ /* 0x000fe40007ffe0ff */
[----:B------:R1:W-:Y:S01]  /*0ff0*/  STG.E.64 desc[UR10][R8.64], RZ ;  /* 0x000000ff08007986 */ /* 0x0003e2000c101b0a */
[----:B------:R-:W-:-:S13]  /*1000*/  ISETP.NE.AND P0, PT, R12, RZ, PT ;  /* 0x000000ff0c00720c */ /* 0x000fda0003f05270 */
[----:B-1----:R-:W-:Y:S05]  /*1010*/  @P0 BRA `(.L_x_2369) ;  /* 0xfffffffc00e80947 */ /* 0x002fea000383ffff */
.L_x_2364:
        /* <DEDUP_REMOVED lines=20> */
.L_x_2371:
        /* <DEDUP_REMOVED lines=28> */
[----:B------:R-:W-:Y:S01]  /*1320*/  IADD3 R22, PT, PT, R11, 0x1, R22 ;  /* 0x000000010b167810 */ /* 0x000fe20007ffe016 */
[----:B0-----:R-:W4:Y:S01]  /*1330*/  I2F.F16 R5, R18 ;  /* 0x0000001200057306 */ /* 0x001f220000200c00 */
[----:B------:R-:W-:Y:S01]  /*1340*/  IADD3 R2, PT, PT, R2, 0x1, R3 ;  /* 0x0000000102027810 */ /* 0x000fe20007ffe003 */
[----:B------:R-:W-:Y:S01]  /*1350*/  IMAD R3, R10, R10, R10 ;  /* 0x0000000a0a037224 */ /* 0x000fe200078e020a */
[----:B------:R-:W-:-:S04]  /*1360*/  ISETP.GE.AND P0, PT, R23, R6, PT ;  /* 0x000000061700720c */ /* 0x000fc80003f06270 */
[----:B------:R-:W-:Y:S01]  /*1370*/  IADD3 R3, PT, PT, R10, 0x1, R3 ;  /* 0x000000010a037810 */ /* 0x000fe20007ffe003 */
        /* <DEDUP_REMOVED lines=8> */
.L_x_2370:
[C---:B------:R-:W-:Y:S01]  /*1400*/  ISETP.GT.AND P0, PT, R19.reuse, UR5, PT ;  /* 0x0000000513007c0c */ /* 0x040fe2000bf04270 */
[----:B------:R-:W-:Y:S01]  /*1410*/  HFMA2 R2, -RZ, RZ, 0, 0 ;  /* 0x00000000ff027431 */ /* 0x000fe200000001ff */
[----:B------:R-:W-:Y:S02]  /*1420*/  SHF.R.S32.HI R3, RZ, 0x1f, R24 ;  /* 0x0000001fff037819 */ /* 0x000fe40000011418 */
[----:B0-----:R-:W-:Y:S02]  /*1430*/  CS2R R4, SRZ ;  /* 0x0000000000047805 */ /* 0x001fe4000001ff00 */
[----:B--2---:R-:W-:Y:S02]  /*1440*/  ISETP.GT.AND P2, PT, R19, UR9, PT ;  /* 0x0000000913007c0c */ /* 0x004fe4000bf44270 */
[----:B------:R-:W-:Y:S02]  /*1450*/  CS2R R14, SRZ ;  /* 0x00000000000e7805 */ /* 0x000fe4000001ff00 */
[----:B------:R-:W-:-:S02]  /*1460*/  LEA.HI R3, R3, R24, RZ, 0x5 ;  /* 0x0000001803037211 */ /* 0x000fc400078f28ff */
[C---:B---3--:R-:W-:Y:S02]  /*1470*/  ISETP.GT.AND P3, PT, R19.reuse, UR7, PT ;  /* 0x0000000713007c0c */ /* 0x048fe4000bf64270 */
[C---:B----4-:R-:W-:Y:S02]  /*1480*/  ISETP.GT.AND P4, PT, R19.reuse, UR8, PT ;  /* 0x0000000813007c0c */ /* 0x050fe4000bf84270 */
[----:B-1----:R-:W-:Y:S02]  /*1490*/  ISETP.GT.AND P5, PT, R19, UR12, PT ;  /* 0x0000000c13007c0c */ /* 0x002fe4000bfa4270 */
[----:B------:R-:W-:Y:S01]  /*14a0*/  SHF.R.S32.HI R17, RZ, 0x5, R3 ;  /* 0x00000005ff117819 */ /* 0x000fe20000011403 */
[----:B------:R-:W-:Y:S10]  /*14b0*/  @!P0 BRA `(.L_x_2372) ;  /* 0x00000000001c8947 */ /* 0x000ff40003800000 */
[----:B------:R-:W0:Y:S02]  /*14c0*/  LDC R2, c[0x0][0x3cc] ;  /* 0x0000f300ff027b82 */ /* 0x000e240000000800 */
[----:B0-----:R-:W-:-:S04]  /*14d0*/  VIMNMX R2, PT, PT, R19, R2, PT ;  /* 0x0000000213027248 */ /* 0x001fc80003fe0100 */
[----:B------:R-:W-:-:S04]  /*14e0*/  IADD3 R2, PT, PT, R2, -UR5, RZ ;  /* 0x8000000502027c10 */ /* 0x000fc8000fffe0ff */
[----:B------:R-:W-:-:S04]  /*14f0*/  SHF.R.S32.HI R3, RZ, 0x1f, R2 ;  /* 0x0000001fff037819 */ /* 0x000fc80000011402 */
[----:B------:R-:W-:-:S04]  /*1500*/  LEA.HI R3, R3, R2, RZ, 0x5 ;  /* 0x0000000203037211 */ /* 0x000fc800078f28ff */
[----:B------:R-:W-:-:S05]  /*1510*/  SHF.R.S32.HI R3, RZ, 0x5, R3 ;  /* 0x00000005ff037819 */ /* 0x000fca0000011403 */
[----:B------:R-:W-:-:S07]  /*1520*/  IMAD R2, R3, 0x6, RZ ;  /* 0x0000000603027824 */ /* 0x000fce00078e02ff */
.L_x_2372:
        /* <DEDUP_REMOVED lines=8> */
.L_x_2373:
        /* <DEDUP_REMOVED lines=8> */
.L_x_2374:
        /* <DEDUP_REMOVED lines=8> */
.L_x_2375:
        /* <DEDUP_REMOVED lines=8> */
.L_x_2376:
        /* <DEDUP_REMOVED lines=48> */
[----:B------:R-:W-:Y:S02]  /*1a30*/  IADD3 R41, PT, PT, R41, -0x80, RZ ;  /* 0xffffff8029297810 */ /* 0x000fe40007ffe0ff */
[----:B0-----:R-:W-:Y:S01]  /*1a40*/  IADD3 R4, PT, PT, R2, -0x80, RZ ;  /* 0xffffff8002047810 */ /* 0x001fe20007ffe0ff */
[----:B------:R-:W-:Y:S01]  /*1a50*/  I2F.F16 R15, R31 ;  /* 0x0000001f000f7306 */ /* 0x000fe20000200c00 */
[----:B------:R-:W-:Y:S02]  /*1a60*/  LOP3.LUT R2, R24, 0xff, RZ, 0xc0, !PT ;  /* 0x000000ff18027812 */ /* 0x000fe400078ec0ff */
[----:B-1----:R-:W-:Y:S02]  /*1a70*/  LOP3.LUT R0, R32, 0xff, RZ, 0xc0, !PT ;  /* 0x000000ff20007812 */ /* 0x002fe400078ec0ff */
[----:B------:R-:W-:-:S02]  /*1a80*/  IADD3 R2, PT, PT, R2, -0x80, RZ ;  /* 0xffffff8002027810 */ /* 0x000fc40007ffe0ff */
[----:B------:R-:W-:Y:S01]  /*1a90*/  IADD3 R0, PT, PT, R0, -0x80, RZ ;  /* 0xffffff8000007810 */ /* 0x000fe20007ffe0ff */
[----:B------:R-:W-:Y:S01]  /*1aa0*/  I2F.F16 R46, R4 ;  /* 0x00000004002e7306 */ /* 0x000fe20000200c00 */
[----:B------:R-:W-:-:S07]  /*1ab0*/  ISETP.NE.AND P0, PT, R20, 0x1, PT ;  /* 0x000000011400780c */ /* 0x000fce0003f05270 */
[----:B------:R0:W1:Y:S08]  /*1ac0*/  I2F.F16 R31, R2 ;  /* 0x00000002001f7306 */ /* 0x0000700000200c00 */
[----:B------:R2:W-:Y:S01]  /*1ad0*/  I2F.F16 R39, R0 ;  /* 0x0000000000277306 */ /* 0x0005e20000200c00 */
[--C-:B0-----:R-:W-:Y:S02]  /*1ae0*/  SHF.R.U32.HI R2, RZ, 0x8, R33.reuse ;  /* 0x00000008ff027819 */ /* 0x101fe40000011621 */
[----:B------:R-:W-:-:S02]  /*1af0*/  SHF.R.U32.HI R33, RZ, 0x10, R33 ;  /* 0x00000010ff217819 */ /* 0x000fc40000011621 */
[----:B------:R-:W-:Y:S02]  /*1b00*/  LOP3.LUT R2, R2, 0xff, RZ, 0xc0, !PT ;  /* 0x000000ff02027812 */ /* 0x000fe400078ec0ff */
[----:B------:R-:W-:Y:S01]  /*1b10*/  LOP3.LUT R33, R33, 0xff, RZ, 0xc0, !PT ;  /* 0x000000ff21217812 */ /* 0x000fe200078ec0ff */
[----:B------:R0:W-:Y:S01]  /*1b20*/  I2F.F16 R12, R5 ;  /* 0x00000005000c7306 */ /* 0x0001e20000200c00 */
[----:B--2---:R-:W-:Y:S01]  /*1b30*/  SHF.R.U32.HI R0, RZ, 0x8, R32 ;  /* 0x00000008ff007819 */ /* 0x004fe20000011620 */
[----:B-1----:R-:W-:Y:S01]  /*1b40*/  HADD2.F32 R31, -RZ, R31.H0_H0 ;  /* 0x2000001fff1f7230 */ /* 0x002fe20000004100 */
[----:B------:R-:W-:Y:S02]  /*1b50*/  IADD3 R4, PT, PT, R2, -0x80, RZ ;  /* 0xffffff8002047810 */ /* 0x000fe40007ffe0ff */
[----:B------:R-:W-:Y:S02]  /*1b60*/  SHF.R.U32.HI R2, RZ, 0x8, R34 ;  /* 0x00000008ff027819 */ /* 0x000fe40000011622 */
[----:B------:R-:W-:Y:S01]  /*1b70*/  LOP3.LUT R0, R0, 0xff, RZ, 0xc0, !PT ;  /* 0x000000ff00007812 */ /* 0x000fe200078ec0ff */
[----:B------:R1:W-:Y:S01]  /*1b80*/  I2F.F16 R42, R3 ;  /* 0x00000003002a7306 */ /* 0x0003e20000200c00 */
[----:B0-----:R-:W-:-:S02]  /*1b90*/  LOP3.LUT R5, R26, 0xff, RZ, 0xc0, !PT ;  /* 0x000000ff1a057812 */ /* 0x001fc400078ec0ff */
[----:B------:R-:W-:Y:S02]  /*1ba0*/  LOP3.LUT R2, R2, 0xff, RZ, 0xc0, !PT ;  /* 0x000000ff02027812 */ /* 0x000fe400078ec0ff */
[----:B------:R-:W-:Y:S02]  /*1bb0*/  IADD3 R5, PT, PT, R5, -0x80, RZ ;  /* 0xffffff8005057810 */ /* 0x000fe40007ffe0ff */
[----:B------:R-:W-:Y:S01]  /*1bc0*/  IADD3 R0, PT, PT, R0, -0x80, RZ ;  /* 0xffffff8000007810 */ /* 0x000fe20007ffe0ff */
[----:B------:R0:W-:Y:S01]  /*1bd0*/  I2F.F16 R50, R16 ;  /* 0x0000001000327306 */ /* 0x0001e20000200c00 */
[----:B-1----:R-:W-:Y:S02]  /*1be0*/  LOP3.LUT R3, R25, 0xff, RZ, 0xc0, !PT ;  /* 0x000000ff19037812 */ /* 0x002fe400078ec0ff */
[----:B------:R-:W-:Y:S02]  /*1bf0*/  SHF.R.U32.HI R32, RZ, 0x10, R32 ;  /* 0x00000010ff207819 */ /* 0x000fe40000011620 */
[----:B------:R-:W-:-:S02]  /*1c00*/  IADD3 R3, PT, PT, R3, -0x80, RZ ;  /* 0xffffff8003037810 */ /* 0x000fc40007ffe0ff */
[----:B------:R-:W-:Y:S01]  /*1c10*/  LOP3.LUT R32, R32, 0xff, RZ, 0xc0, !PT ;  /* 0x000000ff20207812 */ /* 0x000fe200078ec0ff */
[----:B------:R1:W2:Y:S01]  /*1c20*/  I2F.F16 R37, R5 ;  /* 0x0000000500257306 */ /* 0x0002a20000200c00 */
[----:B0-----:R-:W-:Y:S02]  /*1c30*/  LOP3.LUT R16, R27, 0xff, RZ, 0xc0, !PT ;  /* 0x000000ff1b107812 */ /* 0x001fe400078ec0ff */
[----:B------:R-:W-:Y:S02]  /*1c40*/  SHF.R.U32.HI R34, RZ, 0x10, R34 ;  /* 0x00000010ff227819 */ /* 0x000fe40000011622 */
[----:B------:R-:W-:Y:S02]  /*1c50*/  IADD3 R16, PT, PT, R16, -0x80, RZ ;  /* 0xffffff8010107810 */ /* 0x000fe40007ffe0ff */
[----:B------:R-:W-:Y:S01]  /*1c60*/  IADD3 R32, PT, PT, R32, -0x80, RZ ;  /* 0xffffff8020207810 */ /* 0x000fe20007ffe0ff */
[----:B------:R0:W3:Y:S01]  /*1c70*/  I2F.F16 R36, R3 ;  /* 0x0000000300247306 */ /* 0x0000e20000200c00 */
[----:B-1----:R-:W-:-:S02]  /*1c80*/  IADD3 R5, PT, PT, R2, -0x80, RZ ;  /* 0xffffff8002057810 */ /* 0x002fc40007ffe0ff */
[----:B------:R-:W-:Y:S02]  /*1c90*/  LOP3.LUT R34, R34, 0xff, RZ, 0xc0, !PT ;  /* 0x000000ff22227812 */ /* 0x000fe400078ec0ff */
[----:B------:R-:W-:Y:S02]  /*1ca0*/  IADD3 R33, PT, PT, R33, -0x80, RZ ;  /* 0xffffff8021217810 */ /* 0x000fe40007ffe0ff */
[----:B------:R-:W-:Y:S01]  /*1cb0*/  IADD3 R34, PT, PT, R34, -0x80, RZ ;  /* 0xffffff8022227810 */ /* 0x000fe20007ffe0ff */
[----:B------:R1:W-:Y:S01]  /*1cc0*/  I2F.F16 R40, R0 ;  /* 0x0000000000287306 */ /* 0x0003e20000200c00 */
[----:B0-----:R-:W0:Y:S01]  /*1cd0*/  LDS.64 R2, [UR7] ;  /* 0x00000007ff027984 */ /* 0x001e220008000a00 */
[----:B--2---:R-:W-:Y:S02]  /*1ce0*/  HADD2.F32 R37, -RZ, R37.H0_H0 ;  /* 0x20000025ff257230 */ /* 0x004fe40000004100 */
[----:B---3--:R-:W-:-:S04]  /*1cf0*/  HADD2.F32 R36, -RZ, R36.H0_H0 ;  /* 0x20000024ff247230 */ /* 0x008fc80000004100 */
[----:B------:R2:W3:Y:S01]  /*1d00*/  I2F.F16 R38, R16 ;  /* 0x0000001000267306 */ /* 0x0004e20000200c00 */
[--C-:B-1----:R-:W-:Y:S02]  /*1d10*/  SHF.R.U32.HI R0, RZ, 0x8, R35.reuse ;  /* 0x00000008ff007819 */ /* 0x102fe40000011623 */
[----:B------:R-:W-:Y:S02]  /*1d20*/  SHF.R.U32.HI R35, RZ, 0x10, R35 ;  /* 0x00000010ff237819 */ /* 0x000fe40000011623 */
[----:B------:R-:W-:Y:S02]  /*1d30*/  LOP3.LUT R0, R0, 0xff, RZ, 0xc0, !PT ;  /* 0x000000ff00007812 */ /* 0x000fe400078ec0ff */
[----:B------:R-:W-:Y:S01]  /*1d40*/  LOP3.LUT R35, R35, 0xff, RZ, 0xc0, !PT ;  /* 0x000000ff23237812 */ /* 0x000fe200078ec0ff */
[----:B------:R1:W4:Y:S01]  /*1d50*/  I2F.F16 R45, R4 ;  /* 0x00000004002d7306 */ /* 0x0003220000200c00 */
[----:B--2---:R-:W-:Y:S02]  /*1d60*/  IADD3 R16, PT, PT, R0, -0x80, RZ ;  /* 0xffffff8000107810 */ /* 0x004fe40007ffe0ff */
[----:B------:R-:W-:-:S02]  /*1d70*/  SHF.R.U32.HI R0, RZ, 0x8, R24 ;  /* 0x00000008ff007819 */ /* 0x000fc40000011618 */
[----:B------:R-:W-:Y:S02]  /*1d80*/  SHF.R.U32.HI R24, RZ, 0x10, R24 ;  /* 0x00000010ff187819 */ /* 0x000fe40000011618 */
[----:B------:R-:W-:Y:S01]  /*1d90*/  LOP3.LUT R0, R0, 0xff, RZ, 0xc0, !PT ;  /* 0x000000ff00007812 */ /* 0x000fe200078ec0ff */
[----:B------:R2:W5:Y:S01]  /*1da0*/  I2F.F16 R52, R16 ;  /* 0x0000001000347306 */ /* 0x0005620000200c00 */
[--C-:B-1----:R-:W-:Y:S01]  /*1db0*/  SHF.R.U32.HI R4, RZ, 0x8, R25.reuse ;  /* 0x00000008ff047819 */ /* 0x102fe20000011619 */
[----:B---3--:R-:W-:Y:S01]  /*1dc0*/  HADD2.F32 R38, -RZ, R38.H0_H0 ;  /* 0x20000026ff267230 */ /* 0x008fe20000004100 */
[----:B------:R-:W-:Y:S02]  /*1dd0*/  IADD3 R0, PT, PT, R0, -0x80, RZ ;  /* 0xffffff8000007810 */ /* 0x000fe40007ffe0ff */
[----:B------:R-:W-:Y:S02]  /*1de0*/  LOP3.LUT R24, R24, 0xff, RZ, 0xc0, !PT ;  /* 0x000000ff18187812 */ /* 0x000fe400078ec0ff */
[----:B------:R-:W-:Y:S01]  /*1df0*/  SHF.R.U32.HI R25, RZ, 0x10, R25 ;  /* 0x00000010ff197819 */ /* 0x000fe20000011619 */
[----:B------:R1:W-:Y:S01]  /*1e00*/  I2F.F16 R53, R0 ;  /* 0x0000000000357306 */ /* 0x0003e20000200c00 */
[----:B--2---:R-:W-:-:S02]  /*1e10*/  SHF.R.U32.HI R16, RZ, 0x8, R26 ;  /* 0x00000008ff107819 */ /* 0x004fc4000001161a */
[----:B------:R-:W-:Y:S02]  /*1e20*/  IADD3 R35, PT, PT, R35, -0x80, RZ ;  /* 0xffffff8023237810 */ /* 0x000fe40007ffe0ff */
[----:B------:R-:W-:Y:S02]  /*1e30*/  LOP3.LUT R4, R4, 0xff, RZ, 0xc0, !PT ;  /* 0x000000ff04047812 */ /* 0x000fe400078ec0ff */
[----:B------:R-:W-:Y:S01]  /*1e40*/  IADD3 R24, PT, PT, R24, -0x80, RZ ;  /* 0xffffff8018187810 */ /* 0x000fe20007ffe0ff */
[----:B------:R2:W-:Y:S01]  /*1e50*/  I2F.F16 R47, R32 ;  /* 0x00000020002f7306 */ /* 0x0005e20000200c00 */
[----:B-1----:R-:W-:Y:S01]  /*1e60*/  LOP3.LUT R0, R16, 0xff, RZ, 0xc0, !PT ;  /* 0x000000ff10007812 */ /* 0x002fe200078ec0ff */
[--C-:B0-----:R-:W-:Y:S01]  /*1e70*/  HADD2.F32 R43, -RZ, R3.reuse.H0_H0 ;  /* 0x20000003ff2b7230 */ /* 0x101fe20000004100 */
[----:B------:R-:W0:Y:S01]  /*1e80*/  LDS.64 R16, [UR7+0x8] ;  /* 0x00000807ff107984 */ /* 0x000e220008000a00 */
[----:B------:R-:W-:Y:S01]  /*1e90*/  LOP3.LUT R25, R25, 0xff, RZ, 0xc0, !PT ;  /* 0x000000ff19197812 */ /* 0x000fe200078ec0ff */
[----:B------:R-:W-:Y:S01]  /*1ea0*/  HADD2.F32 R44, -RZ, R3.H1_H1 ;  /* 0x30000003ff2c7230 */ /* 0x000fe20000004100 */
[----:B------:R-:W-:Y:S01]  /*1eb0*/  IADD3 R4, PT, PT, R4, -0x80, RZ ;  /* 0xffffff8004047810 */ /* 0x000fe20007ffe0ff */
[----:B------:R-:W-:Y:S01]  /*1ec0*/  HADD2.F32 R3, -RZ, R39.H0_H0 ;  /* 0x20000027ff037230 */ /* 0x000fe20000004100 */
[----:B------:R1:W-:Y:S01]  /*1ed0*/  I2F.F16 R48, R5 ;  /* 0x0000000500307306 */ /* 0x0003e20000200c00 */
[----:B--2---:R-:W-:-:S02]  /*1ee0*/  SHF.R.U32.HI R32, RZ, 0x10, R26 ;  /* 0x00000010ff207819 */ /* 0x004fc4000001161a */
[----:B------:R-:W-:Y:S01]  /*1ef0*/  IADD3 R26, PT, PT, R25, -0x80, RZ ;  /* 0xffffff80191a7810 */ /* 0x000fe20007ffe0ff */
[----:B----4-:R-:W-:-:S04]  /*1f00*/  HADD2.F32 R25, -RZ, R45.H0_H0 ;  /* 0x2000002dff197230 */ /* 0x010fc80000004100 */
[----:B------:R2:W-:Y:S01]  /*1f10*/  I2F.F16 R49, R33 ;  /* 0x0000002100317306 */ /* 0x0005e20000200c00 */
[----:B-1----:R-:W-:-:S05]  /*1f20*/  HADD2.F32 R5, -RZ, R2.H0_H0 ;  /* 0x20000002ff057230 */ /* 0x002fca0000004100 */
[----:B------:R-:W-:Y:S02]  /*1f30*/  FFMA.FTZ R39, R3, R5, RZ ;  /* 0x0000000503277223 */ /* 0x000fe400000100ff */
[----:B------:R1:W3:Y:S01]  /*1f40*/  I2F.F16 R51, R34 ;  /* 0x0000002200337306 */ /* 0x0002e20000200c00 */
[----:B--2---:R-:W-:Y:S02]  /*1f50*/  LOP3.LUT R33, R32, 0xff, RZ, 0xc0, !PT ;  /* 0x000000ff20217812 */ /* 0x004fe400078ec0ff */
[----:B------:R-:W-:Y:S01]  /*1f60*/  IADD3 R32, PT, PT, R0, -0x80, RZ ;  /* 0xffffff8000207810 */ /* 0x000fe20007ffe0ff */
[----:B------:R-:W-:-:S04]  /*1f70*/  HADD2.F32 R0, -RZ, R42.H0_H0 ;  /* 0x2000002aff007230 */ /* 0x000fc80000004100 */
[----:B------:R2:W4:Y:S01]  /*1f80*/  I2F.F16 R54, R35 ;  /* 0x0000002300367306 */ /* 0x0005220000200c00 */
[----:B-1----:R-:W-:Y:S01]  /*1f90*/  SHF.R.U32.HI R34, RZ, 0x8, R27 ;  /* 0x00000008ff227819 */ /* 0x002fe2000001161b */
[----:B-----5:R-:W-:-:S06]  /*1fa0*/  HADD2.F32 R27, -RZ, R52.H0_H0 ;  /* 0x20000034ff1b7230 */ /* 0x020fcc0000004100 */
[----:B------:R1:W-:Y:S01]  /*1fb0*/  I2F.F16 R55, R24 ;  /* 0x0000001800377306 */ /* 0x0003e20000200c00 */
[----:B--2---:R-:W-:Y:S02]  /*1fc0*/  HADD2.F32 R35, -RZ, R2.H1_H1 ;  /* 0x30000002ff237230 */ /* 0x004fe40000004100 */
[----:B------:R-:W-:-:S05]  /*1fd0*/  HADD2.F32 R2, -RZ, R50.H0_H0 ;  /* 0x20000032ff027230 */ /* 0x000fca0000004100 */
[----:B------:R2:W-:Y:S01]  /*1fe0*/  I2F.F16 R56, R4 ;  /* 0x0000000400387306 */ /* 0x0005e20000200c00 */
[----:B-1----:R-:W-:Y:S02]  /*1ff0*/  HADD2.F32 R24, -RZ, R40.H0_H0 ;  /* 0x20000028ff187230 */ /* 0x002fe40000004100 */
[C---:B------:R-:W-:Y:S01]  /*2000*/  FFMA.FTZ R40, R5.reuse, R0, RZ ;  /* 0x0000000005287223 */ /* 0x040fe200000100ff */
[----:B------:R-:W-:Y:S02]  /*2010*/  FFMA.FTZ R50, R5, R2, RZ ;  /* 0x0000000205327223 */ /* 0x000fe400000100ff */
[----:B------:R-:W-:Y:S01]  /*2020*/  FFMA.FTZ R42, R24, R35, R39 ;  /* 0x00000023182a7223 */ /* 0x000fe20000010027 */
[----:B------:R-:W-:Y:S01]  /*2030*/  IADD3 R39, PT, PT, R33, -0x80, RZ ;  /* 0xffffff8021277810 */ /* 0x000fe20007ffe0ff */
[----:B------:R-:W1:Y:S01]  /*2040*/  I2F.F16 R30, R30 ;  /* 0x0000001e001e7306 */ /* 0x000e620000200c00 */
[----:B--2---:R-:W-:Y:S02]  /*2050*/  HADD2.F32 R4, -RZ, R46.H0_H0 ;  /* 0x2000002eff047230 */ /* 0x004fe40000004100 */
[----:B------:R-:W-:Y:S01]  /*2060*/  FFMA.FTZ R46, R35, R25, R40 ;  /* 0x00000019232e7223 */ /* 0x000fe20000010028 */
[----:B------:R-:W-:Y:S01]  /*2070*/  LOP3.LUT R40, R34, 0xff, RZ, 0xc0, !PT ;  /* 0x000000ff22287812 */ /* 0x000fe200078ec0ff */
[----:B---3--:R-:W-:-:S02]  /*2080*/  HADD2.F32 R33, -RZ, R51.H0_H0 ;  /* 0x20000033ff217230 */ /* 0x008fc40000004100 */
[----:B------:R-:W-:Y:S01]  /*2090*/  FFMA.FTZ R45, R5, R4, RZ ;  /* 0x00000004052d7223 */ /* 0x000fe200000100ff */
[----:B------:R-:W-:Y:S01]  /*20a0*/  HADD2.F32 R5, -RZ, R47.H0_H0 ;  /* 0x2000002fff057230 */ /* 0x000fe20000004100 */
[----:B------:R-:W2:Y:S01]  /*20b0*/  I2F.F16 R29, R29 ;  /* 0x0000001d001d7306 */ /* 0x000ea20000200c00 */
[----:B------:R-:W-:Y:S01]  /*20c0*/  IADD3 R40, PT, PT, R40, -0x80, RZ ;  /* 0xffffff8028287810 */ /* 0x000fe20007ffe0ff */
[----:B----4-:R-:W-:Y:S02]  /*20d0*/  HADD2.F32 R34, -RZ, R54.H0_H0 ;  /* 0x20000036ff227230 */ /* 0x010fe40000004100 */
[----:B------:R-:W-:Y:S01]  /*20e0*/  FFMA.FTZ R42, R5, R43, R42 ;  /* 0x0000002b052a7223 */ /* 0x000fe2000001002a */
[--C-:B0-----:R-:W-:Y:S02]  /*20f0*/  HADD2.F32 R47, -RZ, R17.reuse.H0_H0 ;  /* 0x20000011ff2f7230 */ /* 0x101fe40000004100 */
[----:B-1----:R-:W-:Y:S01]  /*2100*/  HADD2.F32 R30, -RZ, R30.H0_H0 ;  /* 0x2000001eff1e7230 */ /* 0x002fe20000004100 */
[----:B------:R-:W0:Y:S01]  /*2110*/  I2F.F16 R28, R28 ;  /* 0x0000001c001c7306 */ /* 0x000e220000200c00 */
[----:B------:R-:W-:-:S02]  /*2120*/  HADD2.F32 R54, -RZ, R17.H1_H1 ;  /* 0x30000011ff367230 */ /* 0x000fc40000004100 */
[----:B--2---:R-:W-:-:S05]  /*2130*/  HADD2.F32 R29, -RZ, R29.H0_H0 ;  /* 0x2000001dff1d7230 */ /* 0x004fca0000004100 */
[----:B------:R1:W-:Y:S01]  /*2140*/  I2F.F16 R57, R26 ;  /* 0x0000001a00397306 */ /* 0x0003e20000200c00 */
[----:B0-----:R-:W-:-:S07]  /*2150*/  HADD2.F32 R28, -RZ, R28.H0_H0 ;  /* 0x2000001cff1c7230 */ /* 0x001fce0000004100 */
[----:B------:R0:W2:Y:S01]  /*2160*/  I2F.F16 R58, R32 ;  /* 0x00000020003a7306 */ /* 0x0000a20000200c00 */
[----:B-1----:R-:W-:-:S05]  /*2170*/  HADD2.F32 R26, -RZ, R48.H0_H0 ;  /* 0x20000030ff1a7230 */ /* 0x002fca0000004100 */
[C---:B------:R-:W-:Y:S01]  /*2180*/  FFMA.FTZ R48, R35.reuse, R26, R45 ;  /* 0x0000001a23307223 */ /* 0x040fe2000001002d */
[----:B------:R-:W-:Y:S01]  /*2190*/  FFMA.FTZ R35, R35, R27, R50 ;  /* 0x0000001b23237223 */ /* 0x000fe20000010032 */
[----:B------:R-:W-:Y:S01]  /*21a0*/  I2F.F16 R59, R41 ;  /* 0x00000029003b7306 */ /* 0x000fe20000200c00 */
[----:B0-----:R-:W-:Y:S02]  /*21b0*/  HADD2.F32 R32, -RZ, R49.H0_H0 ;  /* 0x20000031ff207230 */ /* 0x001fe40000004100 */
[----:B------:R-:W-:-:S03]  /*21c0*/  FFMA.FTZ R48, R43, R33, R48 ;  /* 0x000000212b307223 */ /* 0x000fc60000010030 */
[C---:B------:R-:W-:Y:S01]  /*21d0*/  FFMA.FTZ R45, R43.reuse, R32, R46 ;  /* 0x000000202b2d7223 */ /* 0x040fe2000001002e */
[----:B------:R-:W-:Y:S01]  /*21e0*/  FFMA.FTZ R43, R43, R34, R35 ;  /* 0x000000222b2b7223 */ /* 0x000fe20000010023 */
[----:B------:R0:W1:Y:S01]  /*21f0*/  I2F.F16 R46, R40 ;  /* 0x00000028002e7306 */ /* 0x0000620000200c00 */
[----:B------:R-:W-:Y:S02]  /*2200*/  HADD2.F32 R35, -RZ, R18.H0_H0 ;  /* 0x20000012ff237230 */ /* 0x000fe40000004100 */
[C---:B------:R-:W-:Y:S01]  /*2210*/  FFMA.FTZ R48, R44.reuse, R29, R48 ;  /* 0x0000001d2c307223 */ /* 0x040fe20000010030 */
[C---:B------:R-:W-:Y:S01]  /*2220*/  FFMA.FTZ R43, R44.reuse, R30, R43 ;  /* 0x0000001e2c2b7223 */ /* 0x040fe2000001002b */
[----:B------:R-:W-:Y:S01]  /*2230*/  FFMA.FTZ R18, R44, R28, R45 ;  /* 0x0000001c2c127223 */ /* 0x000fe2000001002d */
[----:B------:R-:W-:Y:S01]  /*2240*/  FFMA.FTZ R42, R35, R44, R42 ;  /* 0x0000002c232a7223 */ /* 0x000fe2000001002a */
[----:B--2---:R-:W-:Y:S01]  /*2250*/  HADD2.F32 R44, -RZ, R58.H0_H0 ;  /* 0x2000003aff2c7230 */ /* 0x004fe20000004100 */
[----:B------:R2:W3:Y:S01]  /*2260*/  I2F.F16 R50, R39 ;  /* 0x0000002700327306 */ /* 0x0004e20000200c00 */
[----:B0-----:R-:W-:-:S02]  /*2270*/  HADD2.F32 R40, -RZ, R57.H0_H0 ;  /* 0x20000039ff287230 */ /* 0x001fc40000004100 */
[----:B-1----:R-:W-:-:S05]  /*2280*/  HADD2.F32 R45, -RZ, R46.H0_H0 ;  /* 0x2000002eff2d7230 */ /* 0x002fca0000004100 */
[----:B------:R0:W1:Y:S01]  /*2290*/  I2F.F16 R60, R19 ;  /* 0x00000013003c7306 */ /* 0x0000620000200c00 */
[--C-:B--2---:R-:W-:Y:S02]  /*22a0*/  HADD2.F32 R39, -RZ, R16.reuse.H0_H0 ;  /* 0x20000010ff277230 */ /* 0x104fe40000004100 */
[----:B------:R-:W-:Y:S02]  /*22b0*/  HADD2.F32 R16, -RZ, R16.H1_H1 ;  /* 0x30000010ff107230 */ /* 0x000fe40000004100 */
[----:B------:R-:W-:Y:S02]  /*22c0*/  HADD2.F32 R46, -RZ, R59.H0_H0 ;  /* 0x2000003bff2e7230 */ /* 0x000fe40000004100 */
[----:B------:R-:W-:Y:S01]  /*22d0*/  FFMA.FTZ R17, R31, R39, R42 ;  /* 0x000000271f117223 */ /* 0x000fe2000001002a */
[C---:B------:R-:W-:Y:S01]  /*22e0*/  FFMA.FTZ R52, R39.reuse, R38, R43 ;  /* 0x0000002627347223 */ /* 0x040fe2000001002b */
[----:B------:R-:W-:Y:S01]  /*22f0*/  FFMA.FTZ R51, R39, R37, R48 ;  /* 0x0000002527337223 */ /* 0x000fe20000010030 */
[----:B------:R-:W-:-:S02]  /*2300*/  HADD2.F32 R42, -RZ, R53.H0_H0 ;  /* 0x20000035ff2a7230 */ /* 0x000fc40000004100 */
[----:B------:R-:W-:Y:S01]  /*2310*/  FFMA.FTZ R49, R39, R36, R18 ;  /* 0x0000002427317223 */ /* 0x000fe20000010012 */
[----:B------:R-:W-:Y:S02]  /*2320*/  HADD2.F32 R43, -RZ, R56.H0_H0 ;  /* 0x20000038ff2b7230 */ /* 0x000fe40000004100 */
[C---:B0-----:R-:W-:Y:S01]  /*2330*/  FFMA.FTZ R19, R16.reuse, R45, R52 ;  /* 0x0000002d10137223 */ /* 0x041fe20000010034 */
[----:B---3--:R-:W-:Y:S02]  /*2340*/  HADD2.F32 R41, -RZ, R50.H0_H0 ;  /* 0x20000032ff297230 */ /* 0x008fe40000004100 */
[----:B------:R-:W-:Y:S01]  /*2350*/  FFMA.FTZ R50, R16, R44, R51 ;  /* 0x0000002c10327223 */ /* 0x000fe20000010033 */
[----:B------:R-:W-:Y:S02]  /*2360*/  HADD2.F32 R39, -RZ, R55.H0_H0 ;  /* 0x20000037ff277230 */ /* 0x000fe40000004100 */
[----:B------:R-:W-:Y:S01]  /*2370*/  FFMA.FTZ R18, R42, R16, R17 ;  /* 0x000000102a127223 */ /* 0x000fe20000010011 */
[----:B------:R-:W-:Y:S01]  /*2380*/  FFMA.FTZ R48, R16, R43, R49 ;  /* 0x0000002b10307223 */ /* 0x000fe20000010031 */
[----:B------:R-:W-:Y:S01]  /*2390*/  FFMA.FTZ R17, R47, R41, R50 ;  /* 0x000000292f117223 */ /* 0x000fe20000010032 */
[----:B------:R-:W-:-:S02]  /*23a0*/  HADD2.F32 R49, -RZ, R14.H0_H0 ;  /* 0x2000000eff317230 */ /* 0x000fc40000004100 */
[----:B------:R-:W-:Y:S01]  /*23b0*/  FFMA.FTZ R18, R39, R47, R18 ;  /* 0x0000002f27127223 */ /* 0x000fe20000010012 */
[----:B------:R-:W-:Y:S02]  /*23c0*/  HADD2.F32 R53, -RZ, R12.H0_H0 ;  /* 0x2000000cff357230 */ /* 0x000fe40000004100 */
[C---:B------:R-:W-:Y:S01]  /*23d0*/  FFMA.FTZ R16, R47.reuse, R40, R48 ;  /* 0x000000282f107223 */ /* 0x040fe20000010030 */
[----:B------:R-:W-:Y:S02]  /*23e0*/  HADD2.F32 R50, -RZ, R15.H0_H0 ;  /* 0x2000000fff327230 */ /* 0x000fe40000004100 */
[----:B------:R-:W-:Y:S01]  /*23f0*/  FFMA.FTZ R55, R47, R46, R19 ;  /* 0x0000002e2f377223 */ /* 0x000fe20000010013 */
[----:B-1----:R-:W-:Y:S02]  /*2400*/  HADD2.F32 R52, -RZ, R60.H0_H0 ;  /* 0x2000003cff347230 */ /* 0x002fe40000004100 */
        /* <DEDUP_REMOVED lines=51> */
[--C-:B------:R-:W-:Y:S02]  /*2740*/  HADD2.F32 R57, -RZ, R15.reuse.H0_H0 ;  /* 0x2000000fff397230 */ /* 0x100fe40000004100 */
[-C--:B------:R-:W-:Y:S01]  /*2750*/  FFMA.FTZ R59, R37, R55.reuse, R56 ;  /* 0x00000037253b7223 */ /* 0x080fe20000010038 */
[----:B------:R-:W-:Y:S02]  /*2760*/  HADD2.F32 R16, -RZ, R15.H1_H1 ;  /* 0x3000000fff107230 */ /* 0x000fe40000004100 */
[-C--:B------:R-:W-:Y:S01]  /*2770*/  FFMA.FTZ R15, R31, R55.reuse, R12 ;  /* 0x000000371f0f7223 */ /* 0x080fe2000001000c */
[----:B------:R-:W-:-:S03]  /*2780*/  FFMA.FTZ R56, R38, R55, R61 ;  /* 0x0000003726387223 */ /* 0x000fc6000001003d */
        /* <DEDUP_REMOVED lines=81> */
.L_x_2378:
        /* <DEDUP_REMOVED lines=9> */
[----:B------:R-:W-:Y:S01]  /*2d30*/  IADD3 R3, PT, PT, R0, -0x80, RZ ;  /* 0xffffff8000037810 */ /* 0x000fe20007ffe0ff */
        /* <DEDUP_REMOVED lines=98> */
[----:B------:R-:W-:Y:S01]  /*3360*/  FFMA.FTZ R55, R44, R31, R56 ;  /* 0x0000001f2c377223 */ /* 0x000fe20000010038 */
[----:B-1----:R-:W-:-:S06]  /*3370*/  HADD2.F32 R39, -RZ, R39.H0_H0 ;  /* 0x20000027ff277230 */ /* 0x002fcc0000004100 */
[----:B------:R1:W-:Y:S01]  /*3380*/  I2F.F16 R60, R4 ;  /* 0x00000004003c7306 */ /* 0x0003e20000200c00 */
[----:B--2---:R-:W-:Y:S02]  /*3390*/  HADD2.F32 R0, -RZ, R51.H0_H0 ;  /* 0x20000033ff007230 */ /* 0x004fe40000004100 */
[----:B0-----:R-:W-:-:S03]  /*33a0*/  HADD2.F32 R56, -RZ, R27.H1_H1 ;  /* 0x3000001bff387230 */ /* 0x001fc60000004100 */
[----:B------:R-:W-:Y:S02]  /*33b0*/  FFMA.FTZ R51, R5, R0, RZ ;  /* 0x0000000005337223 */ /* 0x000fe400000100ff */
[----:B------:R0:W-:Y:S01]  /*33c0*/  I2F.F16 R62, R32 ;  /* 0x00000020003e7306 */ /* 0x0001e20000200c00 */
[----:B-1----:R-:W-:Y:S02]  /*33d0*/  HADD2.F32 R4, -RZ, R53.H0_H0 ;  /* 0x20000035ff047230 */ /* 0x002fe40000004100 */
[----:B------:R-:W-:-:S03]  /*33e0*/  FFMA.FTZ R52, R44, R29, R51 ;  /* 0x0000001d2c347223 */ /* 0x000fc60000010033 */
[----:B------:R-:W-:Y:S01]  /*33f0*/  FFMA.FTZ R53, R5, R4, RZ ;  /* 0x0000000405357223 */ /* 0x000fe200000100ff */
[----:B------:R-:W-:Y:S01]  /*3400*/  HADD2.F32 R5, -RZ, R57.H0_H0 ;  /* 0x20000039ff057230 */ /* 0x000fe20000004100 */
[----:B------:R-:W1:Y:S01]  /*3410*/  I2F.F16 R36, R36 ;  /* 0x0000002400247306 */ /* 0x000e620000200c00 */
[----:B0-----:R-:W-:Y:S01]  /*3420*/  IADD3 R32, PT, PT, R28, -0x80, RZ ;  /* 0xffffff801c207810 */ /* 0x001fe20007ffe0ff */
[----:B------:R-:W-:-:S05]  /*3430*/  HADD2.F32 R28, -RZ, R48.H0_H0 ;  /* 0x20000030ff1c7230 */ /* 0x000fca0000004100 */
        /* <DEDUP_REMOVED lines=8> */
[----:B0-----:R-:W-:-:S05]  /*34c0*/  HADD2.F32 R30, -RZ, R54.H0_H0 ;  /* 0x20000036ff1e7230 */ /* 0x001fca0000004100 */
[----:B------:R-:W-:Y:S01]  /*34d0*/  FFMA.FTZ R54, R44, R30, R53 ;  /* 0x0000001e2c367223 */ /* 0x000fe20000010035 */
[----:B------:R-:W-:Y:S01]  /*34e0*/  IADD3 R44, PT, PT, R33, -0x80, RZ ;  /* 0xffffff80212c7810 */ /* 0x000fe20007ffe0ff */
[----:B------:R-:W0:Y:S01]  /*34f0*/  I2F.F16 R37, R37 ;  /* 0x0000002500257306 */ /* 0x000e220000200c00 */
[----:B------:R-:W-:-:S05]  /*3500*/  HADD2.F32 R33, -RZ, R61.H0_H0 ;  /* 0x2000003dff217230 */ /* 0x000fca0000004100 */
[----:B------:R-:W-:Y:S01]  /*3510*/  FFMA.FTZ R53, R47, R33, R54 ;  /* 0x000000212f357223 */ /* 0x000fe20000010036 */
[----:B-1----:R-:W-:Y:S01]  /*3520*/  HADD2.F32 R38, -RZ, R38.H0_H0 ;  /* 0x20000026ff267230 */ /* 0x002fe20000004100 */
[----:B------:R1:W2:Y:S02]  /*3530*/  I2F.F16 R59, R32 ;  /* 0x00000020003b7306 */ /* 0x0002a40000200c00 */
[----:B------:R-:W-:Y:S01]  /*3540*/  FFMA.FTZ R57, R50, R36, R53 ;  /* 0x0000002432397223 */ /* 0x000fe20000010035 */
[----:B------:R-:W-:Y:S02]  /*3550*/  HADD2.F32 R53, -RZ, R27.H0_H0 ;  /* 0x2000001bff357230 */ /* 0x000fe40000004100 */
[----:B------:R-:W-:Y:S02]  /*3560*/  HADD2.F32 R27, -RZ, R60.H0_H0 ;  /* 0x2000003cff1b7230 */ /* 0x000fe40000004100 */
[----:B0-----:R-:W-:Y:S01]  /*3570*/  HADD2.F32 R37, -RZ, R37.H0_H0 ;  /* 0x20000025ff257230 */ /* 0x001fe20000004100 */
[----:B------:R0:W3:Y:S01]  /*3580*/  I2F.F16 R61, R44 ;  /* 0x0000002c003d7306 */ /* 0x0000e20000200c00 */
[----:B-1----:R-:W-:-:S05]  /*3590*/  HADD2.F32 R32, -RZ, R58.H0_H0 ;  /* 0x2000003aff207230 */ /* 0x002fca0000004100 */
[C---:B------:R-:W-:Y:S01]  /*35a0*/  FFMA.FTZ R51, R47.reuse, R32, R52 ;  /* 0x000000202f337223 */ /* 0x040fe20000010034 */
[----:B------:R-:W-:Y:S01]  /*35b0*/  FFMA.FTZ R52, R47, R34, R55 ;  /* 0x000000222f347223 */ /* 0x000fe20000010037 */
[----:B------:R-:W-:Y:S01]  /*35c0*/  FFMA.FTZ R47, R39, R50, R48 ;  /* 0x00000032272f7223 */ /* 0x000fe20000010030 */
[----:B------:R2:W1:Y:S01]  /*35d0*/  I2F.F16 R54, R45 ;  /* 0x0000002d00367306 */ /* 0x0004620000200c00 */
[--C-:B0-----:R-:W-:Y:S02]  /*35e0*/  HADD2.F32 R44, -RZ, R26.reuse.H0_H0 ;  /* 0x2000001aff2c7230 */ /* 0x101fe40000004100 */
[C---:B------:R-:W-:Y:S01]  /*35f0*/  FFMA.FTZ R55, R50.reuse, R38, R51 ;  /* 0x0000002632377223 */ /* 0x040fe20000010033 */
[----:B------:R-:W-:Y:S01]  /*3600*/  FFMA.FTZ R52, R50, R37, R52 ;  /* 0x0000002532347223 */ /* 0x000fe20000010034 */
[----:B------:R-:W-:Y:S02]  /*3610*/  HADD2.F32 R50, -RZ, R26.H1_H1 ;  /* 0x3000001aff327230 */ /* 0x000fe40000004100 */
[----:B------:R-:W-:Y:S01]  /*3620*/  FFMA.FTZ R58, R44, R42, R57 ;  /* 0x0000002a2c3a7223 */ /* 0x000fe20000010039 */
[----:B------:R-:W-:Y:S01]  /*3630*/  FFMA.FTZ R51, R40, R44, R47 ;  /* 0x0000002c28337223 */ /* 0x000fe2000001002f */
[----:B------:R3:W0:Y:S01]  /*3640*/  I2F.F16 R48, R46 ;  /* 0x0000002e00307306 */ /* 0x0006220000200c00 */
[C---:B------:R-:W-:Y:S01]  /*3650*/  FFMA.FTZ R55, R44.reuse, R41, R55 ;  /* 0x000000292c377223 */ /* 0x040fe20000010037 */
[----:B------:R-:W-:Y:S01]  /*3660*/  FFMA.FTZ R57, R44, R43, R52 ;  /* 0x0000002b2c397223 */ /* 0x000fe20000010034 */
[----:B------:R-:W-:-:S02]  /*3670*/  HADD2.F32 R26, -RZ, R35.H0_H0 ;  /* 0x20000023ff1a7230 */ /* 0x000fc40000004100 */
[----:B------:R-:W-:Y:S02]  /*3680*/  HADD2.F32 R35, -RZ, R62.H0_H0 ;  /* 0x2000003eff237230 */ /* 0x000fe40000004100 */
[----:B------:R-:W-:Y:S01]  /*3690*/  HADD2.F32 R44, -RZ, R64.H0_H0 ;  /* 0x20000040ff2c7230 */ /* 0x000fe20000004100 */
[----:B------:R-:W-:Y:S01]  /*36a0*/  I2F.F16 R22, R22 ;  /* 0x0000001600167306 */ /* 0x000fe20000200c00 */
[----:B--2---:R-:W-:Y:S02]  /*36b0*/  HADD2.F32 R45, -RZ, R59.H0_H0 ;  /* 0x2000003bff2d7230 */ /* 0x004fe40000004100 */
[----:B------:R-:W-:Y:S01]  /*36c0*/  FFMA.FTZ R52, R26, R50, R51 ;  /* 0x000000321a347223 */ /* 0x000fe20000010033 */
[----:B---3--:R-:W-:Y:S02]  /*36d0*/  HADD2.F32 R46, -RZ, R61.H0_H0 ;  /* 0x2000003dff2e7230 */ /* 0x008fe40000004100 */
[----:B------:R-:W-:Y:S01]  /*36e0*/  FFMA.FTZ R58, R50, R35, R58 ;  /* 0x00000023323a7223 */ /* 0x000fe2000001003a */
[----:B-1----:R-:W-:-:S02]  /*36f0*/  HADD2.F32 R47, -RZ, R54.H0_H0 ;  /* 0x20000036ff2f7230 */ /* 0x002fc40000004100 */
[----:B------:R-:W-:Y:S01]  /*3700*/  FFMA.FTZ R54, R50, R27, R55 ;  /* 0x0000001b32367223 */ /* 0x000fe20000010037 */
[----:B0-----:R-:W-:Y:S01]  /*3710*/  HADD2.F32 R48, -RZ, R48.H0_H0 ;  /* 0x20000030ff307230 */ /* 0x001fe20000004100 */
[----:B------:R-:W-:Y:S01]  /*3720*/  I2F.F16 R23, R23 ;  /* 0x0000001700177306 */ /* 0x000fe20000200c00 */
[----:B------:R-:W-:Y:S02]  /*3730*/  HADD2.F32 R51, -RZ, R9.H0_H0 ;  /* 0x20000009ff337230 */ /* 0x000fe40000004100 */
[C---:B------:R-:W-:Y:S01]  /*3740*/  FFMA.FTZ R59, R53.reuse, R46, R54 ;  /* 0x0000002e353b7223 */ /* 0x040fe20000010036 */
[----:B------:R-:W-:-:S04]  /*3750*/  FFMA.FTZ R58, R53, R47, R58 ;  /* 0x0000002f353a7223 */ /* 0x000fc8000001003a */
[----:B------:R-:W0:Y:S08]  /*3760*/  I2F.F16 R19, R19 ;  /* 0x0000001300137306 */ /* 0x000e300000200c00 */
[----:B------:R1:W2:Y:S01]  /*3770*/  I2F.F16 R63, R49 ;  /* 0x00000031003f7306 */ /* 0x0002a20000200c00 */
[----:B0-----:R-:W-:Y:S02]  /*3780*/  HADD2.F32 R55, -RZ, R19.H0_H0 ;  /* 0x20000013ff377230 */ /* 0x001fe40000004100 */
[----:B-1----:R-:W-:Y:S01]  /*3790*/  FFMA.FTZ R49, R50, R44, R57 ;  /* 0x0000002c32317223 */ /* 0x002fe20000010039 */
[----:B------:R-:W-:Y:S01]  /*37a0*/  FFMA.FTZ R57, R45, R53, R52 ;  /* 0x000000352d397223 */ /* 0x000fe20000010034 */
[----:B------:R-:W-:-:S02]  /*37b0*/  HADD2.F32 R52, -RZ, R22.H0_H0 ;  /* 0x20000016ff347230 */ /* 0x000fc40000004100 */
[----:B------:R-:W-:Y:S01]  /*37c0*/  FFMA.FTZ R58, R56, R55, R58 ;  /* 0x00000037383a7223 */ /* 0x000fe2000001003a */
[----:B------:R-:W-:Y:S01]  /*37d0*/  FFMA.FTZ R61, R53, R48, R49 ;  /* 0x00000030353d7223 */ /* 0x000fe20000010031 */
[----:B------:R-:W-:Y:S02]  /*37e0*/  HADD2.F32 R53, -RZ, R23.H0_H0 ;  /* 0x20000017ff357230 */ /* 0x000fe40000004100 */
[----:B--2---:R-:W-:Y:S02]  /*37f0*/  HADD2.F32 R54, -RZ, R63.H0_H0 ;  /* 0x2000003fff367230 */ /* 0x004fe40000004100 */
[----:B------:R-:W-:Y:S01]  /*3800*/  FFMA.FTZ R22, R52, R56, R57 ;  /* 0x0000003834167223 */ /* 0x000fe20000010039 */
        /* <DEDUP_REMOVED lines=128> */
.L_x_2379:
        /* <DEDUP_REMOVED lines=311> */
.L_x_2380:
        /* <DEDUP_REMOVED lines=50> */
[----:B------:R-:W1:Y:S01]  /*56a0*/  I2F.F16 R40, R3 ;  /* 0x0000000300287306 */ /* 0x000e620000200c00 */
[----:B0-----:R-:W-:Y:S02]  /*56b0*/  LOP3.LUT R5, R26, 0xff, RZ, 0xc0, !PT ;  /* 0x000000ff1a057812 */ /* 0x001fe400078ec0ff */
[----:B------:R-:W-:Y:S02]  /*56c0*/  LOP3.LUT R2, R2, 0xff, RZ, 0xc0, !PT ;  /* 0x000000ff02027812 */ /* 0x000fe400078ec0ff */
[----:B------:R-:W-:Y:S02]  /*56d0*/  IADD3 R5, PT, PT, R5, -0x80, RZ ;  /* 0xffffff8005057810 */ /* 0x000fe40007ffe0ff */
[----:B------:R-:W-:Y:S01]  /*56e0*/  SHF.R.U32.HI R28, RZ, 0x10, R28 ;  /* 0x00000010ff1c7819 */ /* 0x000fe2000001161c */
[----:B------:R0:W2:Y:S01]  /*56f0*/  I2F.F16 R53, R4 ;  /* 0x0000000400357306 */ /* 0x0000a20000200c00 */
[----:B------:R-:W-:-:S02]  /*5700*/  IADD3 R0, PT, PT, R0, -0x80, RZ ;  /* 0xffffff8000007810 */ /* 0x000fc40007ffe0ff */
[----:B------:R-:W-:Y:S02]  /*5710*/  LOP3.LUT R28, R28, 0xff, RZ, 0xc0, !PT ;  /* 0x000000ff1c1c7812 */ /* 0x000fe400078ec0ff */
[----:B------:R-:W-:Y:S02]  /*5720*/  SHF.R.U32.HI R30, RZ, 0x10, R30 ;  /* 0x00000010ff1e7819 */ /* 0x000fe4000001161e */
[----:B------:R-:W-:Y:S01]  /*5730*/  IADD3 R28, PT, PT, R28, -0x80, RZ ;  /* 0xffffff801c1c7810 */ /* 0x000fe20007ffe0ff */
[----:B------:R3:W4:Y:S01]  /*5740*/  I2F.F16 R41, R5 ;  /* 0x0000000500297306 */ /* 0x0007220000200c00 */
[--C-:B0-----:R-:W-:Y:S01]  /*5750*/  SHF.R.U32.HI R4, RZ, 0x8, R25.reuse ;  /* 0x00000008ff047819 */ /* 0x101fe20000011619 */
[----:B-1----:R-:W-:Y:S01]  /*5760*/  HADD2.F32 R40, -RZ, R40.H0_H0 ;  /* 0x20000028ff287230 */ /* 0x002fe20000004100 */
[----:B------:R-:W-:Y:S02]  /*5770*/  SHF.R.U32.HI R25, RZ, 0x10, R25 ;  /* 0x00000010ff197819 */ /* 0x000fe40000011619 */
[----:B------:R-:W-:-:S02]  /*5780*/  IADD3 R29, PT, PT, R29, -0x80, RZ ;  /* 0xffffff801d1d7810 */ /* 0x000fc40007ffe0ff */
[----:B------:R-:W-:Y:S01]  /*5790*/  LOP3.LUT R25, R25, 0xff, RZ, 0xc0, !PT ;  /* 0x000000ff19197812 */ /* 0x000fe200078ec0ff */
[----:B------:R0:W-:Y:S01]  /*57a0*/  I2F.F16 R48, R0 ;  /* 0x0000000000307306 */ /* 0x0001e20000200c00 */
[----:B---3--:R-:W-:Y:S01]  /*57b0*/  IADD3 R5, PT, PT, R2, -0x80, RZ ;  /* 0xffffff8002057810 */ /* 0x008fe20007ffe0ff */
[----:B--2---:R-:W-:Y:S01]  /*57c0*/  HADD2.F32 R27, -RZ, R53.H0_H0 ;  /* 0x20000035ff1b7230 */ /* 0x004fe20000004100 */
[----:B------:R-:W1:Y:S01]  /*57d0*/  LDS.64 R2, [UR7+0x30] ;  /* 0x00003007ff027984 */ /* 0x000e620008000a00 */
[----:B------:R-:W-:Y:S02]  /*57e0*/  LOP3.LUT R30, R30, 0xff, RZ, 0xc0, !PT ;  /* 0x000000ff1e1e7812 */ /* 0x000fe400078ec0ff */
[----:B------:R-:W-:Y:S01]  /*57f0*/  LOP3.LUT R4, R4, 0xff, RZ, 0xc0, !PT ;  /* 0x000000ff04047812 */ /* 0x000fe200078ec0ff */
[----:B----4-:R-:W-:Y:S01]  /*5800*/  HADD2.F32 R41, -RZ, R41.H0_H0 ;  /* 0x20000029ff297230 */ /* 0x010fe20000004100 */
[----:B------:R2:W-:Y:S01]  /*5810*/  I2F.F16 R52, R28 ;  /* 0x0000001c00347306 */ /* 0x0005e20000200c00 */
[----:B0-----:R-:W-:-:S02]  /*5820*/  SHF.R.U32.HI R0, RZ, 0x8, R31 ;  /* 0x00000008ff007819 */ /* 0x001fc4000001161f */
[----:B------:R-:W-:Y:S02]  /*5830*/  SHF.R.U32.HI R31, RZ, 0x10, R31 ;  /* 0x00000010ff1f7819 */ /* 0x000fe4000001161f */
[----:B------:R-:W-:Y:S02]  /*5840*/  LOP3.LUT R0, R0, 0xff, RZ, 0xc0, !PT ;  /* 0x000000ff00007812 */ /* 0x000fe400078ec0ff */
[----:B------:R-:W-:Y:S01]  /*5850*/  LOP3.LUT R31, R31, 0xff, RZ, 0xc0, !PT ;  /* 0x000000ff1f1f7812 */ /* 0x000fe200078ec0ff */
[----:B------:R-:W-:Y:S01]  /*5860*/  I2F.F16 R55, R5 ;  /* 0x0000000500377306 */ /* 0x000fe20000200c00 */
[----:B--2---:R-:W-:Y:S02]  /*5870*/  IADD3 R28, PT, PT, R0, -0x80, RZ ;  /* 0xffffff80001c7810 */ /* 0x004fe40007ffe0ff */
[--C-:B------:R-:W-:Y:S02]  /*5880*/  SHF.R.U32.HI R0, RZ, 0x8, R24.reuse ;  /* 0x00000008ff007819 */ /* 0x100fe40000011618 */
[----:B------:R-:W-:-:S02]  /*5890*/  SHF.R.U32.HI R24, RZ, 0x10, R24 ;  /* 0x00000010ff187819 */ /* 0x000fc40000011618 */
[----:B------:R-:W-:Y:S01]  /*58a0*/  LOP3.LUT R0, R0, 0xff, RZ, 0xc0, !PT ;  /* 0x000000ff00007812 */ /* 0x000fe200078ec0ff */
[----:B------:R0:W2:Y:S01]  /*58b0*/  I2F.F16 R63, R28 ;  /* 0x0000001c003f7306 */ /* 0x0000a20000200c00 */
[----:B------:R-:W-:Y:S02]  /*58c0*/  LOP3.LUT R24, R24, 0xff, RZ, 0xc0, !PT ;  /* 0x000000ff18187812 */ /* 0x000fe400078ec0ff */
[----:B------:R-:W-:Y:S02]  /*58d0*/  IADD3 R30, PT, PT, R30, -0x80, RZ ;  /* 0xffffff801e1e7810 */ /* 0x000fe40007ffe0ff */
[----:B------:R-:W-:Y:S02]  /*58e0*/  IADD3 R24, PT, PT, R24, -0x80, RZ ;  /* 0xffffff8018187810 */ /* 0x000fe40007ffe0ff */
[----:B------:R-:W-:Y:S01]  /*58f0*/  IADD3 R31, PT, PT, R31, -0x80, RZ ;  /* 0xffffff801f1f7810 */ /* 0x000fe20007ffe0ff */
[----:B------:R3:W-:Y:S01]  /*5900*/  I2F.F16 R57, R29 ;  /* 0x0000001d00397306 */ /* 0x0007e20000200c00 */
[----:B0-----:R-:W-:-:S02]  /*5910*/  IADD3 R28, PT, PT, R25, -0x80, RZ ;  /* 0xffffff80191c7810 */ /* 0x001fc40007ffe0ff */
[----:B------:R-:W-:Y:S02]  /*5920*/  IADD3 R0, PT, PT, R0, -0x80, RZ ;  /* 0xffffff8000007810 */ /* 0x000fe40007ffe0ff */
[----:B------:R-:W-:-:S03]  /*5930*/  IADD3 R4, PT, PT, R4, -0x80, RZ ;  /* 0xffffff8004047810 */ /* 0x000fc60007ffe0ff */
[----:B------:R0:W-:Y:S01]  /*5940*/  I2F.F16 R58, R24 ;  /* 0x00000018003a7306 */ /* 0x0001e20000200c00 */
[--C-:B---3--:R-:W-:Y:S01]  /*5950*/  SHF.R.U32.HI R29, RZ, 0x8, R26.reuse ;  /* 0x00000008ff1d7819 */ /* 0x108fe2000001161a */
[--C-:B-1----:R-:W-:Y:S01]  /*5960*/  HADD2.F32 R5, -RZ, R2.reuse.H0_H0 ;  /* 0x20000002ff057230 */ /* 0x102fe20000004100 */
[----:B------:R-:W-:Y:S01]  /*5970*/  SHF.R.U32.HI R26, RZ, 0x10, R26 ;  /* 0x00000010ff1a7819 */ /* 0x000fe2000001161a */
[----:B------:R-:W-:Y:S01]  /*5980*/  HADD2.F32 R44, -RZ, R2.H1_H1 ;  /* 0x30000002ff2c7230 */ /* 0x000fe20000004100 */
[----:B------:R-:W-:Y:S01]  /*5990*/  LOP3.LUT R29, R29, 0xff, RZ, 0xc0, !PT ;  /* 0x000000ff1d1d7812 */ /* 0x000fe200078ec0ff */
[----:B------:R-:W-:Y:S02]  /*59a0*/  HADD2.F32 R2, -RZ, R56.H0_H0 ;  /* 0x20000038ff027230 */ /* 0x000fe40000004100 */
[----:B------:R1:W-:Y:S01]  /*59b0*/  I2F.F16 R59, R30 ;  /* 0x0000001e003b7306 */ /* 0x0003e20000200c00 */
[----:B0-----:R-:W0:Y:S01]  /*59c0*/  LDS.64 R24, [UR7+0x38] ;  /* 0x00003807ff187984 */ /* 0x001e220008000a00 */
[----:B------:R-:W-:-:S02]  /*59d0*/  HADD2.F32 R50, -RZ, R3.H0_H0 ;  /* 0x20000003ff327230 */ /* 0x000fc40000004100 */
[----:B------:R-:W-:Y:S02]  /*59e0*/  HADD2.F32 R51, -RZ, R3.H1_H1 ;  /* 0x30000003ff337230 */ /* 0x000fe40000004100 */
[----:B------:R-:W-:Y:S02]  /*59f0*/  HADD2.F32 R3, -RZ, R46.H0_H0 ;  /* 0x2000002eff037230 */ /* 0x000fe40000004100 */
[----:B------:R-:W-:Y:S01]  /*5a00*/  FFMA.FTZ R46, R5, R2, RZ ;  /* 0x00000002052e7223 */ /* 0x000fe200000100ff */
[----:B------:R3:W4:Y:S01]  /*5a10*/  I2F.F16 R64, R31 ;  /* 0x0000001f00407306 */ /* 0x0007220000200c00 */
[----:B-1----:R-:W-:Y:S01]  /*5a20*/  IADD3 R30, PT, PT, R29, -0x80, RZ ;  /* 0xffffff801d1e7810 */ /* 0x002fe20007ffe0ff */
[----:B--2---:R-:W-:-:S05]  /*5a30*/  HADD2.F32 R29, -RZ, R63.H0_H0 ;  /* 0x2000003fff1d7230 */ /* 0x004fca0000004100 */
[----:B------:R-:W-:Y:S01]  /*5a40*/  FFMA.FTZ R56, R44, R29, R46 ;  /* 0x0000001d2c387223 */ /* 0x000fe2000001002e */
[----:B------:R1:W2:Y:S01]  /*5a50*/  I2F.F16 R45, R0 ;  /* 0x00000000002d7306 */ /* 0x0002a20000200c00 */
[----:B---3--:R-:W-:Y:S01]  /*5a60*/  LOP3.LUT R31, R26, 0xff, RZ, 0xc0, !PT ;  /* 0x000000ff1a1f7812 */ /* 0x008fe200078ec0ff */
[----:B------:R-:W-:Y:S01]  /*5a70*/  HADD2.F32 R26, -RZ, R48.H0_H0 ;  /* 0x20000030ff1a7230 */ /* 0x000fe20000004100 */
[----:B------:R-:W-:-:S04]  /*5a80*/  LOP3.LUT R46, R43, 0xff, RZ, 0xc0, !PT ;  /* 0x000000ff2b2e7812 */ /* 0x000fc800078ec0ff */
[----:B------:R-:W-:Y:S01]  /*5a90*/  IADD3 R46, PT, PT, R46, -0x80, RZ ;  /* 0xffffff802e2e7810 */ /* 0x000fe20007ffe0ff */
[----:B------:R3:W-:Y:S01]  /*5aa0*/  I2F.F16 R60, R4 ;  /* 0x00000004003c7306 */ /* 0x0007e20000200c00 */
[----:B-1----:R-:W-:Y:S02]  /*5ab0*/  HADD2.F32 R0, -RZ, R49.H0_H0 ;  /* 0x20000031ff007230 */ /* 0x002fe40000004100 */
[----:B------:R-:W-:Y:S01]  /*5ac0*/  FFMA.FTZ R49, R3, R5, RZ ;  /* 0x0000000503317223 */ /* 0x000fe200000100ff */
[----:B----4-:R-:W-:Y:S02]  /*5ad0*/  HADD2.F32 R43, -RZ, R64.H0_H0 ;  /* 0x20000040ff2b7230 */ /* 0x010fe40000004100 */
[----:B------:R-:W-:Y:S01]  /*5ae0*/  FFMA.FTZ R53, R5, R0, RZ ;  /* 0x0000000005357223 */ /* 0x000fe200000100ff */
[----:B------:R-:W-:Y:S01]  /*5af0*/  FFMA.FTZ R48, R26, R44, R49 ;  /* 0x0000002c1a307223 */ /* 0x000fe20000010031 */
[----:B------:R-:W1:Y:S01]  /*5b00*/  I2F.F16 R35, R35 ;  /* 0x0000002300237306 */ /* 0x000e620000200c00 */
[----:B---3--:R-:W-:-:S02]  /*5b10*/  HADD2.F32 R4, -RZ, R54.H0_H0 ;  /* 0x20000036ff047230 */ /* 0x008fc40000004100 */
[----:B------:R-:W-:Y:S01]  /*5b20*/  FFMA.FTZ R53, R44, R27, R53 ;  /* 0x0000001b2c357223 */ /* 0x000fe20000010035 */
[----:B------:R-:W-:Y:S01]  /*5b30*/  FFMA.FTZ R49, R50, R43, R56 ;  /* 0x0000002b32317223 */ /* 0x000fe20000010038 */
[----:B--2---:R-:W-:-:S03]  /*5b40*/  HADD2.F32 R45, -RZ, R45.H0_H0 ;  /* 0x2000002dff2d7230 */ /* 0x004fc60000004100 */
[----:B------:R-:W2:Y:S01]  /*5b50*/  I2F.F16 R36, R36 ;  /* 0x0000002400247306 */ /* 0x000ea20000200c00 */
[----:B-1----:R-:W-:-:S07]  /*5b60*/  HADD2.F32 R35, -RZ, R35.H0_H0 ;  /* 0x20000023ff237230 */ /* 0x002fce0000004100 */
[----:B------:R-:W1:Y:S01]  /*5b70*/  I2F.F16 R37, R37 ;  /* 0x0000002500257306 */ /* 0x000e620000200c00 */
[----:B--2---:R-:W-:-:S07]  /*5b80*/  HADD2.F32 R36, -RZ, R36.H0_H0 ;  /* 0x20000024ff247230 */ /* 0x004fce0000004100 */
[----:B------:R-:W2:Y:S01]  /*5b90*/  I2F.F16 R38, R38 ;  /* 0x0000002600267306 */ /* 0x000ea20000200c00 */
[----:B-1----:R-:W-:-:S07]  /*5ba0*/  HADD2.F32 R37, -RZ, R37.H0_H0 ;  /* 0x20000025ff257230 */ /* 0x002fce0000004100 */
[----:B------:R1:W-:Y:S01]  /*5bb0*/  I2F.F16 R61, R28 ;  /* 0x0000001c003d7306 */ /* 0x0003e20000200c00 */
[----:B--2---:R-:W-:-:S07]  /*5bc0*/  HADD2.F32 R38, -RZ, R38.H0_H0 ;  /* 0x20000026ff267230 */ /* 0x004fce0000004100 */
[----:B------:R2:W-:Y:S01]  /*5bd0*/  I2F.F16 R62, R30 ;  /* 0x0000001e003e7306 */ /* 0x0005e20000200c00 */
[----:B-1----:R-:W-:Y:S02]  /*5be0*/  HADD2.F32 R28, -RZ, R55.H0_H0 ;  /* 0x20000037ff1c7230 */ /* 0x002fe40000004100 */
[----:B------:R-:W-:Y:S01]  /*5bf0*/  FFMA.FTZ R55, R5, R4, RZ ;  /* 0x0000000405377223 */ /* 0x000fe200000100ff */
[----:B------:R-:W-:-:S03]  /*5c00*/  HADD2.F32 R5, -RZ, R52.H0_H0 ;  /* 0x20000034ff057230 */ /* 0x000fc60000004100 */
[----:B------:R-:W-:Y:S01]  /*5c10*/  FFMA.FTZ R54, R44, R28, R55 ;  /* 0x0000001c2c367223 */ /* 0x000fe20000010037 */
[----:B------:R-:W-:Y:S01]  /*5c20*/  IADD3 R44, PT, PT, R31, -0x80, RZ ;  /* 0xffffff801f2c7810 */ /* 0x000fe20007ffe0ff */
[----:B------:R-:W1:Y:S01]  /*5c30*/  I2F.F16 R42, R42 ;  /* 0x0000002a002a7306 */ /* 0x000e620000200c00 */
[----:B--2---:R-:W-:Y:S02]  /*5c40*/  HADD2.F32 R30, -RZ, R57.H0_H0 ;  /* 0x20000039ff1e7230 */ /* 0x004fe40000004100 */
[----:B------:R-:W-:Y:S01]  /*5c50*/  FFMA.FTZ R48, R5, R50, R48 ;  /* 0x0000003205307223 */ /* 0x000fe20000010030 */
[----:B------:R-:W-:Y:S02]  /*5c60*/  HADD2.F32 R31, -RZ, R59.H0_H0 ;  /* 0x2000003bff1f7230 */ /* 0x000fe40000004100 */
[----:B0-----:R-:W-:Y:S02]  /*5c70*/  HADD2.F32 R57, -RZ, R25.H1_H1 ;  /* 0x30000019ff397230 */ /* 0x001fe40000004100 */
[C---:B------:R-:W-:Y:S01]  /*5c80*/  FFMA.FTZ R52, R50.reuse, R30, R53 ;  /* 0x0000001e32347223 */ /* 0x040fe20000010035 */
[----:B------:R-:W-:Y:S01]  /*5c90*/  FFMA.FTZ R48, R35, R51, R48 ;  /* 0x0000003323307223 */ /* 0x000fe20000010030 */
[----:B------:R0:W2:Y:S01]  /*5ca0*/  I2F.F16 R63, R46 ;  /* 0x0000002e003f7306 */ /* 0x0000a20000200c00 */
[----:B------:R-:W-:Y:S01]  /*5cb0*/  FFMA.FTZ R54, R50, R31, R54 ;  /* 0x0000001f32367223 */ /* 0x000fe20000010036 */
[----:B------:R-:W-:-:S03]  /*5cc0*/  HADD2.F32 R50, -RZ, R24.H1_H1 ;  /* 0x30000018ff327230 */ /* 0x000fc60000004100 */
[----:B------:R-:W-:Y:S01]  /*5cd0*/  FFMA.FTZ R56, R51, R37, R54 ;  /* 0x0000002533387223 */ /* 0x000fe20000010036 */
[----:B------:R-:W-:Y:S02]  /*5ce0*/  HADD2.F32 R54, -RZ, R25.H0_H0 ;  /* 0x20000019ff367230 */ /* 0x000fe40000004100 */
[----:B------:R3:W4:Y:S01]  /*5cf0*/  I2F.F16 R55, R44 ;  /* 0x0000002c00377306 */ /* 0x0007220000200c00 */
[----:B-1----:R-:W-:Y:S02]  /*5d00*/  HADD2.F32 R42, -RZ, R42.H0_H0 ;  /* 0x2000002aff2a7230 */ /* 0x002fe40000004100 */
[----:B0-----:R-:W-:Y:S02]  /*5d10*/  HADD2.F32 R46, -RZ, R60.H0_H0 ;  /* 0x2000003cff2e7230 */ /* 0x001fe40000004100 */
[----:B------:R-:W-:-:S03]  /*5d20*/  HADD2.F32 R25, -RZ, R61.H0_H0 ;  /* 0x2000003dff197230 */ /* 0x000fc60000004100 */
[----:B------:R0:W1:Y:S01]  /*5d30*/  I2F.F16 R64, R47 ;  /* 0x0000002f00407306 */ /* 0x0000620000200c00 */
[C---:B---3--:R-:W-:Y:S01]  /*5d40*/  FFMA.FTZ R44, R51.reuse, R36, R52 ;  /* 0x00000024332c7223 */ /* 0x048fe20000010034 */
[----:B------:R-:W-:Y:S01]  /*5d50*/  FFMA.FTZ R51, R51, R38, R49 ;  /* 0x0000002633337223 */ /* 0x000fe20000010031 */
[----:B------:R-:W-:Y:S02]  /*5d60*/  HADD2.F32 R49, -RZ, R24.H0_H0 ;  /* 0x20000018ff317230 */ /* 0x000fe40000004100 */
[----:B------:R-:W-:-:S03]  /*5d70*/  HADD2.F32 R24, -RZ, R58.H0_H0 ;  /* 0x2000003aff187230 */ /* 0x000fc60000004100 */
[----:B------:R-:W3:Y:S01]  /*5d80*/  I2F.F16 R23, R23 ;  /* 0x0000001700177306 */ /* 0x000ee20000200c00 */
[----:B------:R-:W-:Y:S01]  /*5d90*/  FFMA.FTZ R53, R49, R40, R44 ;  /* 0x0000002831357223 */ /* 0x000fe2000001002c */
[----:B0-----:R-:W-:Y:S02]  /*5da0*/  HADD2.F32 R47, -RZ, R62.H0_H0 ;  /* 0x2000003eff2f7230 */ /* 0x001fe40000004100 */
[----:B------:R-:W-:Y:S01]  /*5db0*/  FFMA.FTZ R52, R39, R49, R48 ;  /* 0x0000003127347223 */ /* 0x000fe20000010030 */
[C---:B------:R-:W-:Y:S01]  /*5dc0*/  FFMA.FTZ R56, R49.reuse, R41, R56 ;  /* 0x0000002931387223 */ /* 0x040fe20000010038 */
[----:B--2---:R-:W-:Y:S02]  /*5dd0*/  HADD2.F32 R48, -RZ, R63.H0_H0 ;  /* 0x2000003fff307230 */ /* 0x004fe40000004100 */
[----:B------:R-:W-:Y:S01]  /*5de0*/  FFMA.FTZ R59, R49, R42, R51 ;  /* 0x0000002a313b7223 */ /* 0x000fe20000010033 */
[----:B------:R-:W-:Y:S01]  /*5df0*/  FFMA.FTZ R53, R50, R46, R53 ;  /* 0x0000002e32357223 */ /* 0x000fe20000010035 */
[----:B------:R0:W2:Y:S01]  /*5e00*/  I2F.F16 R65, R34 ;  /* 0x0000002200417306 */ /* 0x0000a20000200c00 */
[----:B----4-:R-:W-:-:S02]  /*5e10*/  HADD2.F32 R44, -RZ, R55.H0_H0 ;  /* 0x20000037ff2c7230 */ /* 0x010fc40000004100 */
[----:B------:R-:W-:Y:S01]  /*5e20*/  FFMA.FTZ R51, R45, R50, R52 ;  /* 0x000000322d337223 */ /* 0x000fe20000010034 */
[C---:B------:R-:W-:Y:S01]  /*5e30*/  FFMA.FTZ R55, R50.reuse, R47, R56 ;  /* 0x0000002f32377223 */ /* 0x040fe20000010038 */
[----:B-1----:R-:W-:Y:S02]  /*5e40*/  HADD2.F32 R49, -RZ, R64.H0_H0 ;  /* 0x20000040ff317230 */ /* 0x002fe40000004100 */
[----:B------:R-:W-:Y:S01]  /*5e50*/  FFMA.FTZ R50, R50, R48, R59 ;  /* 0x0000003032327223 */ /* 0x000fe2000001003b */
[----:B------:R-:W-:Y:S01]  /*5e60*/  FFMA.FTZ R58, R54, R25, R53 ;  /* 0x00000019363a7223 */ /* 0x000fe20000010035 */
[----:B------:R-:W-:Y:S02]  /*5e70*/  HADD2.F32 R52, -RZ, R19.H0_H0 ;  /* 0x20000013ff347230 */ /* 0x000fe40000004100 */
[----:B------:R-:W-:Y:S01]  /*5e80*/  FFMA.FTZ R59, R24, R54, R51 ;  /* 0x00000036183b7223 */ /* 0x000fe20000010033 */
[----:B------:R-:W-:Y:S02]  /*5e90*/  HADD2.F32 R53, -RZ, R22.H0_H0 ;  /* 0x20000016ff357230 */ /* 0x000fe40000004100 */
[----:B------:R-:W-:Y:S01]  /*5ea0*/  FFMA.FTZ R61, R54, R44, R55 ;  /* 0x0000002c363d7223 */ /* 0x000fe20000010037 */
[----:B---3--:R-:W-:-:S02]  /*5eb0*/  HADD2.F32 R56, -RZ, R23.H0_H0 ;  /* 0x20000017ff387230 */ /* 0x008fc40000004100 */
[----:B------:R-:W-:Y:S01]  /*5ec0*/  FFMA.FTZ R60, R54, R49, R50 ;  /* 0x00000031363c7223 */ /* 0x000fe20000010032 */
[----:B0-----:R-:W-:Y:S02]  /*5ed0*/  HADD2.F32 R34, -RZ, R11.H0_H0 ;  /* 0x2000000bff227230 */ /* 0x001fe40000004100 */
[----:B------:R-:W-:Y:S01]  /*5ee0*/  FFMA.FTZ R59, R52, R57, R59 ;  /* 0x00000039343b7223 */ /* 0x000fe2000001003b */
[----:B--2---:R-:W-:Y:S02]  /*5ef0*/  HADD2.F32 R55, -RZ, R65.H0_H0 ;  /* 0x20000041ff377230 */ /* 0x004fe40000004100 */
        /* <DEDUP_REMOVED lines=15> */
[----:B------:R-:W-:Y:S02]  /*5ff0*/  PRMT R22, R22, 0x5410, R57 ;  /* 0x0000541016167816 */ /* 0x000fe40000000039 */
[----:B------:R-:W-:Y:S01]  /*6000*/  MOV R19, R21 ;  /* 0x0000001500137202 */ /* 0x000fe20000000f00 */
        /* <DEDUP_REMOVED lines=115> */
.L_x_2377:
[----:B------:R-:W-:-:S04]  /*6740*/  VIMNMX R0, PT, PT, R6, UR9, PT ;  /* 0x0000000906007c48 */ /* 0x000fc8000bfe0100 */
[----:B------:R-:W-:-:S13]  /*6750*/  ISETP.GT.AND P0, PT, R0, R19, PT ;  /* 0x000000130000720c */ /* 0x000fda0003f04270 */
[----:B------:R-:W-:Y:S05]  /*6760*/  @!P0 BRA `(.L_x_2381) ;  /* 0x0000002000b08947 */ /* 0x000fea0003800000 */
[----:B------:R-:W0:Y:S01]  /*6770*/  LDC.64 R2, c[0x0][0x3a8] ;  /* 0x0000ea00ff027b82 */ /* 0x000e220000000a00 */
[----:B------:R-:W-:Y:S02]  /*6780*/  MOV R28, R32 ;  /* 0x00000020001c7202 */ /* 0x000fe40000000f00 */
[----:B------:R-:W-:Y:S02]  /*6790*/  MOV R29, R33 ;  /* 0x00000021001d7202 */ /* 0x000fe40000000f00 */
[----:B------:R-:W-:Y:S01]  /*67a0*/  VIMNMX.U32 R0, PT, PT, R6, UR9, PT ;  /* 0x0000000906007c48 */ /* 0x000fe2000bfe0000 */
[----:B0-----:R-:W-:-:S07]  /*67b0*/  IMAD R20, R13, -0x3, R2 ;  /* 0xfffffffd0d147824 */ /* 0x001fce00078e0202 */
.L_x_2384:
[----:B------:R-:W-:Y:S01]  /*67c0*/  MOV R7, R3 ;  /* 0x0000000300077202 */ /* 0x000fe20000000f00 */
[----:B-----5:R0:W5:Y:S04]  /*67d0*/  LDG.E.128.CONSTANT R32, desc[UR10][R28.64] ;  /* 0x0000000a1c207981 */ /* 0x020168000c1e9d00 */
[----:B------:R-:W-:-:S05]  /*67e0*/  IMAD.WIDE R30, R7, 0x4, R28 ;  /* 0x00000004071e7825 */ /* 0x000fca00078e021c */
[----:B------:R0:W5:Y:S01]  /*67f0*/  LDG.E.128.CONSTANT R24, desc[UR10][R30.64] ;  /* 0x0000000a1e187981 */ /* 0x000162000c1e9d00 */
[----:B------:R-:W-:Y:S01]  /*6800*/  ISETP.GE.AND P1, PT, R20, 0x1, PT ;  /* 0x000000011400780c */ /* 0x000fe20003f26270 */
[----:B------:R-:W-:Y:S01]  /*6810*/  IMAD.WIDE R22, R7, 0x4, R30 ;  /* 0x0000000407167825 */ /* 0x000fe200078e021e */
[----:B------:R-:W-:Y:S02]  /*6820*/  MOV R4, R28 ;  /* 0x0000001c00047202 */ /* 0x000fe40000000f00 */
[----:B------:R-:W-:-:S09]  /*6830*/  MOV R5, R29 ;  /* 0x0000001d00057202 */ /* 0x000fd20000000f00 */
        /* <DEDUP_REMOVED lines=53> */
[----:B------:R-:W-:Y:S02]  /*6b90*/  LOP3.LUT R28, R33, 0xf000f, RZ, 0xc0, !PT ;  /* 0x000f000f211c7812 */ /* 0x000fe400078ec0ff */
[----:B------:R-:W-:Y:S02]  /*6ba0*/  SHF.R.U32.HI R35, RZ, 0x8, R29 ;  /* 0x00000008ff237819 */ /* 0x000fe4000001161d */
[----:B------:R-:W-:Y:S02]  /*6bb0*/  LOP3.LUT R39, R28, 0x300030, R39, 0xf8, !PT ;  /* 0x003000301c277812 */ /* 0x000fe400078ef827 */
[----:B------:R-:W-:-:S02]  /*6bc0*/  SHF.R.U32.HI R41, RZ, 0xa, R29 ;  /* 0x0000000aff297819 */ /* 0x000fc4000001161d */
[----:B------:R-:W-:Y:S02]  /*6bd0*/  LOP3.LUT R46, R29, 0x3f003f, RZ, 0xc0, !PT ;  /* 0x003f003f1d2e7812 */ /* 0x000fe400078ec0ff */
[----:B------:R-:W-:Y:S02]  /*6be0*/  SHF.R.U32.HI R47, RZ, 0x6, R29 ;  /* 0x00000006ff2f7819 */ /* 0x000fe4000001161d */
[--C-:B------:R-:W-:Y:S02]  /*6bf0*/  SHF.R.U32.HI R53, RZ, 0xa, R30.reuse ;  /* 0x0000000aff357819 */ /* 0x100fe4000001161e */
[----:B------:R-:W-:Y:S02]  /*6c00*/  LOP3.LUT R28, R51, 0xf000f, RZ, 0xc0, !PT ;  /* 0x000f000f331c7812 */ /* 0x000fe400078ec0ff */
[----:B------:R-:W-:Y:S02]  /*6c10*/  SHF.R.U32.HI R29, RZ, 0x8, R30 ;  /* 0x00000008ff1d7819 */ /* 0x000fe4000001161e */
[----:B------:R-:W-:-:S02]  /*6c20*/  LOP3.LUT R43, R30, 0x3f003f, RZ, 0xc0, !PT ;  /* 0x003f003f1e2b7812 */ /* 0x000fc400078ec0ff */
[----:B------:R-:W-:Y:S02]  /*6c30*/  SHF.R.U32.HI R45, RZ, 0x6, R30 ;  /* 0x00000006ff2d7819 */ /* 0x000fe4000001161e */
[----:B------:R-:W-:Y:S02]  /*6c40*/  LOP3.LUT R38, R21, 0x300030, R38, 0xf8, !PT ;  /* 0x0030003015267812 */ /* 0x000fe400078ef826 */
[----:B------:R-:W-:Y:S02]  /*6c50*/  LOP3.LUT R40, R40, 0x300030, R35, 0xf8, !PT ;  /* 0x0030003028287812 */ /* 0x000fe400078ef823 */
[----:B------:R-:W-:Y:S02]  /*6c60*/  SHF.R.U32.HI R30, RZ, 0x8, R31 ;  /* 0x00000008ff1e7819 */ /* 0x000fe4000001161f */
[----:B------:R-:W-:Y:S02]  /*6c70*/  LOP3.LUT R21, R52, 0xf000f, RZ, 0xc0, !PT ;  /* 0x000f000f34157812 */ /* 0x000fe400078ec0ff */
[----:B------:R-:W-:-:S02]  /*6c80*/  LOP3.LUT R33, R36, 0x64006400, RZ, 0xfc, !PT ;  /* 0x6400640024217812 */ /* 0x000fc400078efcff */
        /* <DEDUP_REMOVED lines=9> */
[----:B------:R-:W-:Y:S01]  /*6d20*/  LOP3.LUT R34, R59, 0x64006400, RZ, 0xfc, !PT ;  /* 0x640064003b227812 */ /* 0x000fe200078efcff */
[----:B------:R-:W-:Y:S01]  /*6d30*/  HADD2 R2, R32, -1056, -1056 ;  /* 0xe420e42020027430 */ /* 0x000fe20000000000 */
[----:B------:R-:W-:Y:S01]  /*6d40*/  LOP3.LUT R51, R50, 0x300030, R29, 0xf8, !PT ;  /* 0x0030003032337812 */ /* 0x000fe200078ef81d */
[----:B------:R-:W-:Y:S01]  /*6d50*/  HADD2 R32, R28, -1056, -1056 ;  /* 0xe420e4201c207430 */ /* 0x000fe20000000000 */
[----:B------:R-:W-:Y:S01]  /*6d60*/  SHF.R.U32.HI R67, RZ, 0xa, R31 ;  /* 0x0000000aff437819 */ /* 0x000fe2000001161f */
[----:B0-----:R-:W-:-:S02]  /*6d70*/  HFMA2 R28, R21, R24, RZ ;  /* 0x00000018151c7231 */ /* 0x001fc400000000ff */
[-C--:B------:R-:W-:Y:S02]  /*6d80*/  HFMA2 R29, R33, R24.reuse, RZ.H0_H0 ;  /* 0x00000018211d7231 */ /* 0x080fe400000400ff */
[-C--:B------:R-:W-:Y:S02]  /*6d90*/  HFMA2 R30, R35, R24.reuse, RZ ;  /* 0x00000018231e7231 */ /* 0x080fe400000000ff */
[----:B------:R-:W-:Y:S01]  /*6da0*/  HADD2 R34, R34, -1056, -1056 ;  /* 0xe420e42022227430 */ /* 0x000fe20000000000 */
[----:B------:R-:W-:Y:S01]  /*6db0*/  LOP3.LUT R50, R66, 0x300030, R67, 0xf8, !PT ;  /* 0x0030003042327812 */ /* 0x000fe200078ef843 */
[-C--:B------:R-:W-:Y:S01]  /*6dc0*/  HFMA2 R62, R2, R25.reuse, R28 ;  /* 0x00000019023e7231 */ /* 0x080fe2000000001c */
[----:B------:R-:W-:Y:S01]  /*6dd0*/  LOP3.LUT R36, R63, 0x64006400, RZ, 0xfc, !PT ;  /* 0x640064003f247812 */ /* 0x000fe200078efcff */
[-C--:B------:R-:W-:Y:S01]  /*6de0*/  HFMA2 R63, R32, R25.reuse, R29 ;  /* 0x00000019203f7231 */ /* 0x080fe2000000001d */
[----:B------:R-:W-:Y:S01]  /*6df0*/  LOP3.LUT R42, R31, 0x3f003f, RZ, 0xc0, !PT ;  /* 0x003f003f1f2a7812 */ /* 0x000fe200078ec0ff */
[----:B------:R-:W-:Y:S01]  /*6e00*/  HFMA2 R66, R34, R25, R30 ;  /* 0x0000001922427231 */ /* 0x000fe2000000001e */
[----:B------:R-:W-:Y:S01]  /*6e10*/  SHF.R.U32.HI R44, RZ, 0x6, R31 ;  /* 0x00000006ff2c7819 */ /* 0x000fe2000001161f */
[----:B------:R-:W-:Y:S01]  /*6e20*/  HADD2 R36, R36, -1056, -1056 ;  /* 0xe420e42024247430 */ /* 0x000fe20000000000 */
[----:B------:R-:W0:Y:S01]  /*6e30*/  LDS.128 R28, [UR4+0x10] ;  /* 0x00001004ff1c7984 */ /* 0x000e220008000c00 */
[----:B------:R-:W-:Y:S01]  /*6e40*/  HFMA2 R24, R37, R24, RZ.H0_H0 ;  /* 0x0000001825187231 */ /* 0x000fe200000400ff */
[----:B------:R-:W-:-:S02]  /*6e50*/  LOP3.LUT R59, R60, 0x64006400, RZ, 0xfc, !PT ;  /* 0x640064003c3b7812 */ /* 0x000fc400078efcff */
[----:B------:R-:W-:Y:S01]  /*6e60*/  LOP3.LUT R58, R61, 0x64006400, RZ, 0xfc, !PT ;  /* 0x640064003d3a7812 */ /* 0x000fe200078efcff */
        /* <DEDUP_REMOVED lines=167> */
.L_x_2382:
        /* <DEDUP_REMOVED lines=271> */
.L_x_2383:
[----:B------:R-:W-:Y:S01]  /*89d0*/  IADD3 R19, PT, PT, R19, 0x20, RZ ;  /* 0x0000002013137810 */ /* 0x000fe20007ffe0ff */
[----:B------:R-:W-:Y:S01]  /*89e0*/  UIADD3 UR4, UPT, UPT, UR4, 0x40, URZ ;  /* 0x0000004004047890 */ /* 0x000fe2000fffe0ff */
[----:B0-----:R-:W-:Y:S02]  /*89f0*/  IMAD.WIDE R28, R7, 0x4, R22 ;  /* 0x00000004071c7825 */ /* 0x001fe400078e0216 */
[----:B------:R-:W-:-:S13]  /*8a00*/  ISETP.GE.AND P0, PT, R19, R0, PT ;  /* 0x000000001300720c */ /* 0x000fda0003f06270 */
[----:B------:R-:W-:Y:S05]  /*8a10*/  @!P0 BRA `(.L_x_2384) ;  /* 0xffffffdc00688947 */ /* 0x000fea000383ffff */
[----:B-----5:R-:W-:-:S07]  /*8a20*/  IMAD.WIDE R32, R7, 0x18, R4 ;  /* 0x0000001807207825 */ /* 0x020fce00078e0204 */
.L_x_2381:
[----:B------:R-:W0:Y:S02]  /*8a30*/  LDCU UR5, c[0x0][0x3d4] ;  /* 0x00007a80ff0577ac */ /* 0x000e240008000800 */
[----:B0-----:R-:W-:-:S04]  /*8a40*/  VIMNMX R24, PT, PT, R6, UR5, PT ;  /* 0x0000000506187c48 */ /* 0x001fc8000bfe0100 */
[----:B------:R-:W-:-:S13]  /*8a50*/  ISETP.GT.AND P0, PT, R24, R19, PT ;  /* 0x000000131800720c */ /* 0x000fda0003f04270 */
[----:B------:R-:W-:Y:S05]  /*8a60*/  @!P0 BRA `(.L_x_2385) ;  /* 0x00000040003c8947 */ /* 0x000fea0003800000 */
.L_x_2390:
[----:B------:R-:W-:Y:S02]  /*8a70*/  MOV R0, 0x2c00 ;  /* 0x00002c0000007802 */ /* 0x000fe40000000f00 */
[----:B------:R-:W-:Y:S02]  /*8a80*/  MOV R22, R32 ;  /* 0x0000002000167202 */ /* 0x000fe40000000f00 */
[----:B------:R-:W-:Y:S02]  /*8a90*/  MOV R23, R33 ;  /* 0x0000002100177202 */ /* 0x000fe40000000f00 */
[----:B------:R-:W-:Y:S01]  /*8aa0*/  PRMT R8, R8, 0x5410, R0 ;  /* 0x0000541008087816 */ /* 0x000fe20000000000 */
[----:B------:R-:W-:Y:S06]  /*8ab0*/  @!P1 BRA `(.L_x_2386) ;  /* 0x0000000c00fc9947 */ /* 0x000fec0003800000 */
[----:B------:R-:W2:Y:S01]  /*8ac0*/  LDG.E.128.CONSTANT R28, desc[UR10][R32.64] ;  /* 0x0000000a201c7981 */ /* 0x000ea2000c1e9d00 */
[----:B------:R-:W-:-:S03]  /*8ad0*/  ISETP.NE.AND P0, PT, R20, 0x1, PT ;  /* 0x000000011400780c */ /* 0x000fc60003f05270 */
[----:B------:R-:W0:Y:S02]  /*8ae0*/  LDS.64 R26, [UR4] ;  /* 0x00000004ff1a7984 */ /* 0x000e240008000a00 */
[--C-:B0-----:R-:W-:Y:S02]  /*8af0*/  HADD2.F32 R5, -RZ, R26.reuse.H0_H0 ;  /* 0x2000001aff057230 */ /* 0x101fe40000004100 */
[----:B------:R-:W-:Y:S02]  /*8b00*/  HADD2.F32 R36, -RZ, R26.H1_H1 ;  /* 0x3000001aff247230 */ /* 0x000fe40000004100 */
[--C-:B------:R-:W-:Y:S02]  /*8b10*/  HADD2.F32 R39, -RZ, R27.reuse.H0_H0 ;  /* 0x2000001bff277230 */ /* 0x100fe40000004100 */
[----:B------:R-:W-:Y:S02]  /*8b20*/  HADD2.F32 R40, -RZ, R27.H1_H1 ;  /* 0x3000001bff287230 */ /* 0x000fe40000004100 */
[----:B------:R-:W0:Y:S02]  /*8b30*/  LDS.64 R26, [UR4+0x8] ;  /* 0x00000804ff1a7984 */ /* 0x000e240008000a00 */
[----:B0-----:R-:W-:-:S02]  /*8b40*/  HADD2.F32 R50, -RZ, R26.H1_H1 ;  /* 0x3000001aff327230 */ /* 0x001fc40000004100 */
[--C-:B------:R-:W-:Y:S02]  /*8b50*/  HADD2.F32 R52, -RZ, R27.reuse.H0_H0 ;  /* 0x2000001bff347230 */ /* 0x100fe40000004100 */
[----:B------:R-:W-:Y:S01]  /*8b60*/  HADD2.F32 R58, -RZ, R27.H1_H1 ;  /* 0x3000001bff3a7230 */ /* 0x000fe20000004100 */
[----:B--2---:R-:W-:Y:S02]  /*8b70*/  LOP3.LUT R0, R28, 0xf000f, RZ, 0xc0, !PT ;  /* 0x000f000f1c007812 */ /* 0x004fe400078ec0ff */
        /* <DEDUP_REMOVED lines=15> */
[----:B------:R-:W-:-:S02]  /*8c70*/  SHF.R.U32.HI R46, RZ, 0x8, R30 ;  /* 0x00000008ff2e7819 */ /* 0x000fc4000001161e */
[----:B------:R-:W-:Y:S01]  /*8c80*/  LOP3.LUT R30, R31, 0xf000f0, RZ, 0xc0, !PT ;  /* 0x00f000f01f1e7812 */ /* 0x000fe200078ec0ff */
[--C-:B------:R-:W-:Y:S01]  /*8c90*/  HADD2.F32 R2, -RZ, R28.reuse.H0_H0 ;  /* 0x2000001cff027230 */ /* 0x100fe20000004100 */
[----:B------:R-:W-:Y:S01]  /*8ca0*/  SHF.R.U32.HI R47, RZ, 0x8, R31 ;  /* 0x00000008ff2f7819 */ /* 0x000fe2000001161f */
[----:B------:R-:W-:Y:S01]  /*8cb0*/  HADD2 R31, R21, -1032, -1032 ;  /* 0xe408e408151f7430 */ /* 0x000fe20000000000 */
[----:B------:R-:W-:Y:S01]  /*8cc0*/  LOP3.LUT R34, R29, 0xf000f0, RZ, 0xc0, !PT ;  /* 0x00f000f01d227812 */ /* 0x000fe200078ec0ff */
[----:B------:R-:W-:Y:S01]  /*8cd0*/  HADD2.F32 R21, -RZ, R28.H1_H1 ;  /* 0x3000001cff157230 */ /* 0x000fe20000004100 */
[----:B------:R-:W-:Y:S01]  /*8ce0*/  SHF.R.U32.HI R45, RZ, 0x8, R29 ;  /* 0x00000008ff2d7819 */ /* 0x000fe2000001161d */
[----:B------:R-:W-:Y:S01]  /*8cf0*/  HADD2.F32 R3, -RZ, R25.H0_H0 ;  /* 0x20000019ff037230 */ /* 0x000fe20000004100 */
[----:B------:R-:W-:Y:S01]  /*8d00*/  LOP3.LUT R29, R4, 0x64006400, RZ, 0xfc, !PT ;  /* 0x64006400041d7812 */ /* 0x000fe200078efcff */
[--C-:B------:R-:W-:Y:S01]  /*8d10*/  HADD2.F32 R4, -RZ, R31.reuse.H0_H0 ;  /* 0x2000001fff047230 */ /* 0x100fe20000004100 */
[----:B------:R-:W-:Y:S01]  /*8d20*/  LOP3.LUT R35, R35, 0x64006400, RZ, 0xfc, !PT ;  /* 0x6400640023237812 */ /* 0x000fe200078efcff */
[----:B------:R-:W-:Y:S01]  /*8d30*/  HADD2.F32 R28, -RZ, R31.H1_H1 ;  /* 0x3000001fff1c7230 */ /* 0x000fe20000004100 */
[----:B------:R-:W-:Y:S01]  /*8d40*/  LOP3.LUT R31, R34, 0x64006400, RZ, 0xfc, !PT ;  /* 0x64006400221f7812 */ /* 0x000fe200078efcff */
[----:B------:R-:W-:Y:S01]  /*8d50*/  HFMA2 R41, R29, R8.H1_H1, -72, -72 ;  /* 0xd480d4801d297431 */ /* 0x000fe20000060008 */
[----:B------:R-:W-:Y:S01]  /*8d60*/  LOP3.LUT R37, R30, 0x64006400, RZ, 0xfc, !PT ;  /* 0x640064001e257812 */ /* 0x000fe200078efcff */
[----:B------:R-:W-:-:S02]  /*8d70*/  HADD2.F32 R25, -RZ, R25.H1_H1 ;  /* 0x30000019ff197230 */ /* 0x000fc40000004100 */
[----:B------:R-:W-:Y:S01]  /*8d80*/  FFMA.FTZ R34, R0, R5, RZ ;  /* 0x0000000500227223 */ /* 0x000fe200000100ff */
[C---:B------:R-:W-:Y:S01]  /*8d90*/  FFMA.FTZ R29, R5.reuse, R2, RZ ;  /* 0x00000002051d7223 */ /* 0x040fe200000100ff */
[C---:B------:R-:W-:Y:S01]  /*8da0*/  FFMA.FTZ R48, R5.reuse, R3, RZ ;  /* 0x0000000305307223 */ /* 0x040fe200000100ff */
[-C--:B------:R-:W-:Y:S02]  /*8db0*/  HFMA2 R31, R31, R8.reuse.H1_H1, -72, -72 ;  /* 0xd480d4801f1f7431 */ /* 0x080fe40000060008 */
[----:B------:R-:W-:Y:S01]  /*8dc0*/  FFMA.FTZ R5, R5, R4, RZ ;  /* 0x0000000405057223 */ /* 0x000fe200000100ff */
[-C--:B------:R-:W-:Y:S02]  /*8dd0*/  HFMA2 R35, R35, R8.reuse.H1_H1, -72, -72 ;  /* 0xd480d48023237431 */ /* 0x080fe40000060008 */
[----:B------:R-:W-:Y:S01]  /*8de0*/  FFMA.FTZ R38, R7, R36, R34 ;  /* 0x0000002407267223 */ /* 0x000fe20000010022 */
[----:B------:R-:W-:Y:S02]  /*8df0*/  HFMA2 R37, R37, R8.H1_H1, -72, -72 ;  /* 0xd480d48025257431 */ /* 0x000fe40000060008 */
[C---:B------:R-:W-:Y:S01]  /*8e00*/  FFMA.FTZ R42, R36.reuse, R21, R29 ;  /* 0x00000015242a7223 */ /* 0x040fe2000001001d */
        /* <DEDUP_REMOVED lines=202> */
.L_x_2386:
        /* <DEDUP_REMOVED lines=16> */
[----:B------:R-:W-:Y:S01]  /*9bb0*/  SHF.R.U32.HI R45, RZ, 0x8, R28 ;  /* 0x00000008ff2d7819 */ /* 0x000fe2000001161c */
[----:B------:R-:W-:Y:S01]  /*9bc0*/  HADD2 R28, R0, -1032, -1032 ;  /* 0xe408e408001c7430 */ /* 0x000fe20000000000 */
[----:B------:R-:W-:Y:S02]  /*9bd0*/  LOP3.LUT R3, R30, 0xf000f, RZ, 0xc0, !PT ;  /* 0x000f000f1e037812 */ /* 0x000fe400078ec0ff */
[----:B------:R-:W-:-:S02]  /*9be0*/  LOP3.LUT R21, R31, 0xf000f, RZ, 0xc0, !PT ;  /* 0x000f000f1f157812 */ /* 0x000fc400078ec0ff */
[----:B------:R-:W-:Y:S01]  /*9bf0*/  LOP3.LUT R34, R30, 0xf000f0, RZ, 0xc0, !PT ;  /* 0x00f000f01e227812 */ /* 0x000fe200078ec0ff */
[--C-:B------:R-:W-:Y:S01]  /*9c00*/  HADD2.F32 R0, -RZ, R28.reuse.H0_H0 ;  /* 0x2000001cff007230 */ /* 0x100fe20000004100 */
[----:B------:R-:W-:Y:S01]  /*9c10*/  SHF.R.U32.HI R47, RZ, 0x8, R30 ;  /* 0x00000008ff2f7819 */ /* 0x000fe2000001161e */
[----:B------:R-:W-:Y:S01]  /*9c20*/  HADD2 R30, R2, -1032, -1032 ;  /* 0xe408e408021e7430 */ /* 0x000fe20000000000 */
[----:B------:R-:W-:Y:S02]  /*9c30*/  LOP3.LUT R3, R3, 0x64006400, RZ, 0xfc, !PT ;  /* 0x6400640003037812 */ /* 0x000fe400078efcff */
[----:B------:R-:W-:Y:S01]  /*9c40*/  LOP3.LUT R25, R21, 0x64006400, RZ, 0xfc, !PT ;  /* 0x6400640015197812 */ /* 0x000fe200078efcff */
[----:B------:R-:W-:Y:S01]  /*9c50*/  HADD2.F32 R21, -RZ, R28.H1_H1 ;  /* 0x3000001cff157230 */ /* 0x000fe20000004100 */
[----:B------:R-:W-:Y:S01]  /*9c60*/  LOP3.LUT R32, R29, 0xf000f0, RZ, 0xc0, !PT ;  /* 0x00f000f01d207812 */ /* 0x000fe200078ec0ff */
[--C-:B------:R-:W-:Y:S01]  /*9c70*/  HADD2.F32 R2, -RZ, R30.reuse.H0_H0 ;  /* 0x2000001eff027230 */ /* 0x100fe20000004100 */
[----:B------:R-:W-:Y:S01]  /*9c80*/  SHF.R.U32.HI R46, RZ, 0x8, R29 ;  /* 0x00000008ff2e7819 */ /* 0x000fe2000001161d */
[----:B------:R-:W-:Y:S01]  /*9c90*/  HADD2 R35, R25, -1032, -1032 ;  /* 0xe408e40819237430 */ /* 0x000fe20000000000 */
[----:B------:R-:W0:Y:S01]  /*9ca0*/  LDS.64 R28, [UR4+0x18] ;  /* 0x00001804ff1c7984 */ /* 0x000e220008000a00 */
[----:B------:R-:W-:Y:S01]  /*9cb0*/  LOP3.LUT R36, R31, 0xf000f0, RZ, 0xc0, !PT ;  /* 0x00f000f01f247812 */ /* 0x000fe200078ec0ff */
[----:B------:R-:W-:Y:S01]  /*9cc0*/  HADD2.F32 R25, -RZ, R30.H1_H1 ;  /* 0x3000001eff197230 */ /* 0x000fe20000004100 */
[----:B------:R-:W-:Y:S01]  /*9cd0*/  SHF.R.U32.HI R48, RZ, 0x8, R31 ;  /* 0x00000008ff307819 */ /* 0x000fe2000001161f */
[----:B------:R-:W-:Y:S01]  /*9ce0*/  HADD2 R31, R3, -1032, -1032 ;  /* 0xe408e408031f7430 */ /* 0x000fe20000000000 */
[----:B------:R-:W-:Y:S01]  /*9cf0*/  LOP3.LUT R33, R4, 0x64006400, RZ, 0xfc, !PT ;  /* 0x6400640004217812 */ /* 0x000fe200078efcff */
[----:B------:R-:W-:Y:S01]  /*9d00*/  HADD2.F32 R4, -RZ, R35.H0_H0 ;  /* 0x20000023ff047230 */ /* 0x000fe20000004100 */
[----:B------:R-:W-:-:S02]  /*9d10*/  LOP3.LUT R37, R34, 0x64006400, RZ, 0xfc, !PT ;  /* 0x6400640022257812 */ /* 0x000fc400078efcff */
[--C-:B------:R-:W-:Y:S02]  /*9d20*/  HADD2.F32 R3, -RZ, R31.reuse.H0_H0 ;  /* 0x2000001fff037230 */ /* 0x100fe40000004100 */
[-C--:B------:R-:W-:Y:S02]  /*9d30*/  HFMA2 R49, R33, R8.reuse.H1_H1, -72, -72 ;  /* 0xd480d48021317431 */ /* 0x080fe40000060008 */
        /* <DEDUP_REMOVED lines=9> */
[----:B------:R-:W-:-:S02]  /*9dd0*/  HFMA2 R35, R35, R8.H1_H1, -72, -72 ;  /* 0xd480d48023237431 */ /* 0x000fc40000060008 */
[----:B------:R-:W-:Y:S01]  /*9de0*/  FFMA.FTZ R40, R21, R38, R32 ;  /* 0x0000002615287223 */ /* 0x000fe20000010020 */
[C---:B------:R-:W-:Y:S01]  /*9df0*/  FFMA.FTZ R44, R38.reuse, R30, R41 ;  /* 0x0000001e262c7223 */ /* 0x040fe20000010029 */
[----:B------:R-:W-:Y:S01]  /*9e00*/  FFMA.FTZ R50, R38, R31, R34 ;  /* 0x0000001f26327223 */ /* 0x000fe20000010022 */
[-C--:B------:R-:W-:Y:S02]  /*9e10*/  HFMA2 R37, R37, R8.reuse.H1_H1, -72, -72 ;  /* 0xd480d48025257431 */ /* 0x080fe40000060008 */
[----:B------:R-:W-:Y:S02]  /*9e20*/  HADD2.F32 R5, -RZ, R49.H0_H0 ;  /* 0x20000031ff057230 */ /* 0x000fe40000004100 */
[----:B------:R-:W-:Y:S02]  /*9e30*/  HFMA2 R38, R33, R8.H1_H1, -72, -72 ;  /* 0xd480d48021267431 */ /* 0x000fe40000060008 */
        /* <DEDUP_REMOVED lines=50> */
[-C--:B------:R-:W-:Y:S01]  /*a160*/  HFMA2 R29, R29, R8.reuse.H1_H1, -72, -72 ;  /* 0xd480d4801d1d7431 */ /* 0x080fe20000060008 */
[----:B------:R-:W-:Y:S01]  /*a170*/  LOP3.LUT R51, R48, 0x64006400, RZ, 0xfc, !PT ;  /* 0x6400640030337812 */ /* 0x000fe200078efcff */
[----:B------:R-:W-:-:S02]  /*a180*/  HFMA2 R61, R47, R8.H1_H1, -72, -72 ;  /* 0xd480d4802f3d7431 */ /* 0x000fc40000060008 */
[----:B------:R-:W-:Y:S01]  /*a190*/  FFMA.FTZ R54, R43, R52, R54 ;  /* 0x000000342b367223 */ /* 0x000fe20000010036 */
        /* <DEDUP_REMOVED lines=148> */
.L_x_2387:
        /* <DEDUP_REMOVED lines=257> */
.L_x_2388:
        /* <DEDUP_REMOVED lines=20> */
[----:B------:R-:W-:Y:S02]  /*bc30*/  SHF.R.U32.HI R48, RZ, 0x8, R31 ;  /* 0x00000008ff307819 */ /* 0x000fe4000001161f */
[----:B------:R-:W-:Y:S01]  /*bc40*/  LOP3.LUT R29, R29, 0x64006400, RZ, 0xfc, !PT ;  /* 0x640064001d1d7812 */ /* 0x000fe200078efcff */
[--C-:B------:R-:W-:Y:S01]  /*bc50*/  HADD2.F32 R0, -RZ, R28.reuse.H0_H0 ;  /* 0x2000001cff007230 */ /* 0x100fe20000004100 */
[----:B------:R-:W-:Y:S01]  /*bc60*/  LOP3.LUT R30, R30, 0xf000f, RZ, 0xc0, !PT ;  /* 0x000f000f1e1e7812 */ /* 0x000fe200078ec0ff */
[----:B------:R-:W-:Y:S01]  /*bc70*/  HADD2.F32 R21, -RZ, R28.H1_H1 ;  /* 0x3000001cff157230 */ /* 0x000fe20000004100 */
[----:B------:R-:W-:Y:S01]  /*bc80*/  LOP3.LUT R31, R31, 0xf000f, RZ, 0xc0, !PT ;  /* 0x000f000f1f1f7812 */ /* 0x000fe200078ec0ff */
[----:B------:R-:W-:Y:S01]  /*bc90*/  HADD2 R3, R29, -1032, -1032 ;  /* 0xe408e4081d037430 */ /* 0x000fe20000000000 */
[----:B------:R-:W-:Y:S01]  /*bca0*/  LOP3.LUT R30, R30, 0x64006400, RZ, 0xfc, !PT ;  /* 0x640064001e1e7812 */ /* 0x000fe200078efcff */
[----:B------:R-:W0:Y:S01]  /*bcb0*/  LDS.64 R28, [UR4+0x38] ;  /* 0x00003804ff1c7984 */ /* 0x000e220008000a00 */
[----:B------:R-:W-:-:S02]  /*bcc0*/  LOP3.LUT R31, R31, 0x64006400, RZ, 0xfc, !PT ;  /* 0x640064001f1f7812 */ /* 0x000fc400078efcff */
[----:B------:R-:W-:Y:S01]  /*bcd0*/  LOP3.LUT R33, R4, 0x64006400, RZ, 0xfc, !PT ;  /* 0x6400640004217812 */ /* 0x000fe200078efcff */
[----:B------:R-:W-:Y:S02]  /*bce0*/  HADD2 R30, R30, -1032, -1032 ;  /* 0xe408e4081e1e7430 */ /* 0x000fe40000000000 */
[--C-:B------:R-:W-:Y:S02]  /*bcf0*/  HADD2.F32 R2, -RZ, R3.reuse.H0_H0 ;  /* 0x20000003ff027230 */ /* 0x100fe40000004100 */
[----:B------:R-:W-:Y:S02]  /*bd00*/  HADD2 R31, R31, -1032, -1032 ;  /* 0xe408e4081f1f7430 */ /* 0x000fe40000000000 */
[----:B------:R-:W-:Y:S02]  /*bd10*/  HADD2.F32 R25, -RZ, R3.H1_H1 ;  /* 0x30000003ff197230 */ /* 0x000fe40000004100 */
[----:B------:R-:W-:Y:S02]  /*bd20*/  HFMA2 R49, R33, R8.H1_H1, -72, -72 ;  /* 0xd480d48021317431 */ /* 0x000fe40000060008 */
[----:B------:R-:W-:-:S02]  /*bd30*/  HADD2.F32 R3, -RZ, R30.H0_H0 ;  /* 0x2000001eff037230 */ /* 0x000fc40000004100 */
        /* <DEDUP_REMOVED lines=220> */
.L_x_2389:
[----:B------:R-:W-:Y:S01]  /*cb00*/  IADD3 R19, PT, PT, R19, 0x20, RZ ;  /* 0x0000002013137810 */ /* 0x000fe20007ffe0ff */
[----:B------:R-:W-:Y:S01]  /*cb10*/  UIADD3 UR4, UPT, UPT, UR4, 0x40, URZ ;  /* 0x0000004004047890 */ /* 0x000fe2000fffe0ff */
[----:B------:R-:W-:Y:S02]  /*cb20*/  IMAD.WIDE R32, R7, 0x4, R26 ;  /* 0x0000000407207825 */ /* 0x000fe400078e021a */
[----:B------:R-:W-:-:S13]  /*cb30*/  ISETP.GE.AND P0, PT, R19, R24, PT ;  /* 0x000000181300720c */ /* 0x000fda0003f06270 */
[----:B------:R-:W-:Y:S05]  /*cb40*/  @!P0 BRA `(.L_x_2390) ;  /* 0xffffffbc00c88947 */ /* 0x000fea000383ffff */
[----:B------:R-:W-:-:S07]  /*cb50*/  IMAD.WIDE R32, R7, 0x10, R22 ;  /* 0x0000001007207825 */ /* 0x000fce00078e0216 */
.L_x_2385:
[----:B------:R-:W0:Y:S02]  /*cb60*/  LDCU UR5, c[0x0][0x3d8] ;  /* 0x00007b00ff0577ac */ /* 0x000e240008000800 */
[----:B0-----:R-:W-:-:S04]  /*cb70*/  VIMNMX R0, PT, PT, R6, UR5, PT ;  /* 0x0000000506007c48 */ /* 0x001fc8000bfe0100 */
[----:B------:R-:W-:-:S13]  /*cb80*/  ISETP.GT.AND P0, PT, R0, R19, PT ;  /* 0x000000130000720c */ /* 0x000fda0003f04270 */
[----:B------:R-:W-:Y:S05]  /*cb90*/  @!P0 BRA `(.L_x_2391) ;  /* 0x0000001c006c8947 */ /* 0x000fea0003800000 */
[----:B------:R-:W-:-:S12]  /*cba0*/  UIADD3 UR4, UPT, UPT, UR4, 0x60, URZ ;  /* 0x0000006004047890 */ /* 0x000fd8000fffe0ff */
.L_x_2393:
[----:B------:R-:W0:Y:S02]  /*cbb0*/  LDC.64 R6, c[0x0][0x3a8] ;  /* 0x0000ea00ff067b82 */ /* 0x000e240000000a00 */
[----:B0-----:R-:W-:Y:S02]  /*cbc0*/  IMAD.WIDE R4, R7, 0x4, R32 ;  /* 0x0000000407047825 */ /* 0x001fe400078e0220 */
[----:B------:R-:W5:Y:S04]  /*cbd0*/  LDG.E.128.CONSTANT R32, desc[UR10][R32.64] ;  /* 0x0000000a20207981 */ /* 0x000f68000c1e9d00 */
[----:B------:R0:W5:Y:S01]  /*cbe0*/  LDG.E.128.CONSTANT R24, desc[UR10][R4.64] ;  /* 0x0000000a04187981 */ /* 0x000162000c1e9d00 */
[----:B------:R-:W-:Y:S02]  /*cbf0*/  IMAD R80, R13, -0x3, R6 ;  /* 0xfffffffd0d507824 */ /* 0x000fe400078e0206 */
[----:B------:R-:W-:-:S03]  /*cc00*/  IMAD.WIDE R2, R7, 0x4, R4 ;  /* 0x0000000407027825 */ /* 0x000fc600078e0204 */
[----:B------:R-:W-:-:S13]  /*cc10*/  ISETP.GE.AND P0, PT, R80, 0x1, PT ;  /* 0x000000015000780c */ /* 0x000fda0003f06270 */
[----:B0-----:R-:W-:Y:S05]  /*cc20*/  @!P0 BRA `(.L_x_2392) ;  /* 0x0000001c00348947 */ /* 0x001fea0003800000 */
[----:B------:R-:W2:Y:S01]  /*cc30*/  LDG.E.128.CONSTANT R20, desc[UR10][R2.64] ;  /* 0x0000000a02147981 */ /* 0x000ea2000c1e9d00 */
[--C-:B-----5:R-:W-:Y:S01]  /*cc40*/  SHF.R.U32.HI R6, RZ, 0xf, R32.reuse ;  /* 0x0000000fff067819 */ /* 0x120fe20000011620 */
[----:B------:R-:W-:Y:S01]  /*cc50*/  HFMA2 R5, -RZ, RZ, 0, 0.015625 ;  /* 0x00002400ff057431 */ /* 0x000fe200000001ff */
[C---:B------:R-:W-:Y:S02]  /*cc60*/  LOP3.LUT R4, R32.reuse, 0x380038, RZ, 0xc0, !PT ;  /* 0x0038003820047812 */ /* 0x040fe400078ec0ff */
[----:B------:R-:W-:Y:S02]  /*cc70*/  SHF.R.U32.HI R69, RZ, 0x6, R32 ;  /* 0x00000006ff457819 */ /* 0x000fe40000011620 */
[----:B------:R-:W-:Y:S02]  /*cc80*/  LOP3.LUT R75, R32, 0x70007, RZ, 0xc0, !PT ;  /* 0x00070007204b7812 */ /* 0x000fe400078ec0ff */
[----:B------:R-:W-:Y:S02]  /*cc90*/  SHF.R.U32.HI R32, RZ, 0xf, R34 ;  /* 0x0000000fff207819 */ /* 0x000fe40000011622 */
        /* <DEDUP_REMOVED lines=17> */
[----:B------:R-:W-:Y:S02]  /*cdb0*/  SHF.R.U32.HI R24, RZ, 0xe, R25 ;  /* 0x0000000eff187819 */ /* 0x000fe40000011619 */
        /* <DEDUP_REMOVED lines=8> */
[----:B------:R-:W-:Y:S02]  /*ce40*/  LOP3.LUT R78, R27, 0x70007, RZ, 0xc0, !PT ;  /* 0x000700071b4e7812 */ /* 0x000fe400078ec0ff */
[C---:B------:R-:W-:Y:S02]  /*ce50*/  LOP3.LUT R25, R26.reuse, 0x380038, RZ, 0xc0, !PT ;  /* 0x003800381a197812 */ /* 0x040fe400078ec0ff */
[----:B------:R-:W-:Y:S02]  /*ce60*/  SHF.R.U32.HI R86, RZ, 0x6, R26 ;  /* 0x00000006ff567819 */ /* 0x000fe4000001161a */
[----:B------:R-:W-:Y:S02]  /*ce70*/  LOP3.LUT R76, R26, 0x70007, RZ, 0xc0, !PT ;  /* 0x000700071a4c7812 */ /* 0x000fe400078ec0ff */
[----:B------:R-:W-:-:S02]  /*ce80*/  LOP3.LUT R6, R6, 0x10001, RZ, 0xc0, !PT ;  /* 0x0001000106067812 */ /* 0x000fc400078ec0ff */
[----:B------:R-:W-:Y:S02]  /*ce90*/  LOP3.LUT R27, R32, 0x20002, R33, 0xf8, !PT ;  /* 0x00020002201b7812 */ /* 0x000fe400078ef821 */
[----:B------:R-:W-:Y:S02]  /*cea0*/  LOP3.LUT R31, R31, 0x20002, R24, 0xf8, !PT ;  /* 0x000200021f1f7812 */ /* 0x000fe400078ef818 */
[----:B------:R-:W-:Y:S02]  /*ceb0*/  LOP3.LUT R44, R34, 0x20002, R35, 0xf8, !PT ;  /* 0x00020002222c7812 */ /* 0x000fe400078ef823 */
[----:B------:R-:W-:Y:S02]  /*cec0*/  MOV R40, 0x3000 ;  /* 0x0000300000287802 */ /* 0x000fe40000000f00 */
[----:B------:R-:W-:Y:S02]  /*ced0*/  LOP3.LUT R6, R6, 0x20002, R29, 0xf8, !PT ;  /* 0x0002000206067812 */ /* 0x000fe400078ef81d */
        /* <DEDUP_REMOVED lines=19> */
[----:B------:R-:W-:Y:S01]  /*d010*/  HADD2 R77, R77, -1028, -1028 ;  /* 0xe404e4044d4d7430 */ /* 0x000fe20000000000 */
[----:B------:R-:W-:Y:S02]  /*d020*/  LOP3.LUT R72, R72, 0x64006400, RZ, 0xfc, !PT ;  /* 0x6400640048487812 */ /* 0x000fe400078efcff */
[----:B------:R-:W-:Y:S02]  /*d030*/  ISETP.NE.AND P0, PT, R80, 0x1, PT ;  /* 0x000000015000780c */ /* 0x000fe40003f05270 */
[----:B------:R-:W-:Y:S02]  /*d040*/  PRMT R11, R11, 0x5410, R10 ;  /* 0x000054100b0b7816 */ /* 0x000fe4000000000a */
[----:B------:R-:W-:Y:S02]  /*d050*/  PRMT R9, R9, 0x5410, R8 ;  /* 0x0000541009097816 */ /* 0x000fe40000000008 */
[----:B--2---:R-:W-:-:S02]  /*d060*/  SHF.R.U32.HI R32, RZ, 0xd, R21 ;  /* 0x0000000dff207819 */ /* 0x004fc40000011615 */
[C---:B------:R-:W-:Y:S02]  /*d070*/  LOP3.LUT R26, R21.reuse, 0x380038, RZ, 0xc0, !PT ;  /* 0x00380038151a7812 */ /* 0x040fe400078ec0ff */
[----:B------:R-:W-:Y:S02]  /*d080*/  SHF.R.U32.HI R91, RZ, 0x6, R21 ;  /* 0x00000006ff5b7819 */ /* 0x000fe40000011615 */
[----:B------:R-:W-:Y:S02]  /*d090*/  LOP3.LUT R85, R21, 0x70007, RZ, 0xc0, !PT ;  /* 0x0007000715557812 */ /* 0x000fe400078ec0ff */
[----:B------:R-:W-:Y:S02]  /*d0a0*/  SHF.R.U32.HI R34, RZ, 0xd, R22 ;  /* 0x0000000dff227819 */ /* 0x000fe40000011616 */
[----:B------:R-:W-:Y:S02]  /*d0b0*/  LOP3.LUT R21, R4, 0x64006400, RZ, 0xfc, !PT ;  /* 0x6400640004157812 */ /* 0x000fe400078efcff */
[----:B------:R-:W-:-:S02]  /*d0c0*/  SHF.R.U32.HI R33, RZ, 0xd, R20 ;  /* 0x0000000dff217819 */ /* 0x000fc40000011614 */
[----:B------:R-:W-:Y:S01]  /*d0d0*/  LOP3.LUT R4, R69, 0x380038, RZ, 0xc0, !PT ;  /* 0x0038003845047812 */ /* 0x000fe200078ec0ff */
[----:B------:R-:W-:Y:S01]  /*d0e0*/  HFMA2 R70, R21, R40.H0_H0, -132, -132 ;  /* 0xd820d82015467431 */ /* 0x000fe20000040028 */
[--C-:B------:R-:W-:Y:S02]  /*d0f0*/  SHF.R.U32.HI R35, RZ, 0xd, R23.reuse ;  /* 0x0000000dff237819 */ /* 0x100fe40000011617 */
[C---:B------:R-:W-:Y:S02]  /*d100*/  LOP3.LUT R42, R23.reuse, 0x380038, RZ, 0xc0, !PT ;  /* 0x00380038172a7812 */ /* 0x040fe400078ec0ff */
[----:B------:R-:W-:Y:S02]  /*d110*/  SHF.R.U32.HI R93, RZ, 0x6, R23 ;  /* 0x00000006ff5d7819 */ /* 0x000fe40000011617 */
[----:B------:R-:W-:Y:S02]  /*d120*/  LOP3.LUT R89, R23, 0x70007, RZ, 0xc0, !PT ;  /* 0x0007000717597812 */ /* 0x000fe400078ec0ff */
[----:B------:R-:W-:-:S02]  /*d130*/  LOP3.LUT R32, R31, 0x40004, R32, 0xf8, !PT ;  /* 0x000400041f207812 */ /* 0x000fc400078ef820 */
[----:B------:R-:W-:Y:S02]  /*d140*/  SHF.R.U32.HI R90, RZ, 0x6, R20 ;  /* 0x00000006ff5a7819 */ /* 0x000fe40000011614 */
[----:B------:R-:W-:Y:S02]  /*d150*/  LOP3.LUT R34, R27, 0x40004, R34, 0xf8, !PT ;  /* 0x000400041b227812 */ /* 0x000fe400078ef822 */
[----:B------:R-:W-:Y:S02]  /*d160*/  LOP3.LUT R23, R30, 0x64006400, RZ, 0xfc, !PT ;  /* 0x640064001e177812 */ /* 0x000fe400078efcff */
[----:B------:R-:W-:Y:S02]  /*d170*/  LOP3.LUT R31, R88, 0x380038, RZ, 0xc0, !PT ;  /* 0x00380038581f7812 */ /* 0x000fe400078ec0ff */
[C---:B------:R-:W-:Y:S01]  /*d180*/  LOP3.LUT R24, R20.reuse, 0x380038, RZ, 0xc0, !PT ;  /* 0x0038003814187812 */ /* 0x040fe200078ec0ff */
[----:B------:R-:W-:Y:S01]  /*d190*/  HFMA2 R68, R23, R40.H0_H0, -132, -132 ;  /* 0xd820d82017447431 */ /* 0x000fe20000040028 */
[----:B------:R-:W-:-:S02]  /*d1a0*/  LOP3.LUT R83, R20, 0x70007, RZ, 0xc0, !PT ;  /* 0x0007000714537812 */ /* 0x000fc400078ec0ff */
[----:B------:R-:W-:Y:S02]  /*d1b0*/  LOP3.LUT R38, R22, 0x380038, RZ, 0xc0, !PT ;  /* 0x0038003816267812 */ /* 0x000fe400078ec0ff */
[----:B------:R-:W-:Y:S02]  /*d1c0*/  LOP3.LUT R27, R71, 0x380038, RZ, 0xc0, !PT ;  /* 0x00380038471b7812 */ /* 0x000fe400078ec0ff */
[----:B------:R-:W-:Y:S02]  /*d1d0*/  LOP3.LUT R33, R6, 0x40004, R33, 0xf8, !PT ;  /* 0x0004000406217812 */ /* 0x000fe400078ef821 */
[----:B------:R-:W-:Y:S02]  /*d1e0*/  LOP3.LUT R20, R67, 0x380038, RZ, 0xc0, !PT ;  /* 0x0038003843147812 */ /* 0x000fe400078ec0ff */
[----:B------:R-:W-:Y:S02]  /*d1f0*/  LOP3.LUT R21, R4, 0x64006400, RZ, 0xfc, !PT ;  /* 0x6400640004157812 */ /* 0x000fe400078efcff */
[----:B------:R-:W-:-:S02]  /*d200*/  LOP3.LUT R6, R82, 0x380038, RZ, 0xc0, !PT ;  /* 0x0038003852067812 */ /* 0x000fc400078ec0ff */
[----:B------:R-:W-:Y:S01]  /*d210*/  SHF.R.U32.HI R92, RZ, 0x6, R22 ;  /* 0x00000006ff5c7819 */ /* 0x000fe20000011616 */
[-C--:B------:R-:W-:Y:S01]  /*d220*/  HFMA2 R62, R21, R40.reuse.H0_H0, -132, -132 ;  /* 0xd820d820153e7431 */ /* 0x080fe20000040028 */
        /* <DEDUP_REMOVED lines=19> */
[----:B------:R-:W-:Y:S02]  /*d360*/  LOP3.LUT R37, R30, 0x64006400, RZ, 0xfc, !PT ;  /* 0x640064001e257812 */ /* 0x000fe400078efcff */
[----:B------:R-:W-:Y:S01]  /*d370*/  LOP3.LUT R27, R26, 0x64006400, RZ, 0xfc, !PT ;  /* 0x640064001a1b7812 */ /* 0x000fe200078efcff */
[----:B------:R-:W0:Y:S01]  /*d380*/  LDS.128 R28, [UR4+-0x60] ;  /* 0xffffa004ff1c7984 */ /* 0x000e220008000c00 */
        /* <DEDUP_REMOVED lines=10> */
[----:B------:R-:W-:Y:S01]  /*d430*/  LOP3.LUT R35, R44, 0x40004, R35, 0xf8, !PT ;  /* 0x000400042c237812 */ /* 0x000fe200078ef823 */
[----:B------:R-:W-:Y:S01]  /*d440*/  HFMA2 R44, R23, R40.H0_H0, -132, -132 ;  /* 0xd820d820172c7431 */ /* 0x000fe20000040028 */
        /* <DEDUP_REMOVED lines=128> */
[----:B------:R-:W-:Y:S01]  /*dc50*/  HADD2 R83, R21, -1028, -1028 ;  /* 0xe404e40415537430 */ /* 0x000fe20000000000 */
[----:B------:R-:W-:Y:S01]  /*dc60*/  LOP3.LUT R93, R91, 0x64006400, RZ, 0xfc, !PT ;  /* 0x640064005b5d7812 */ /* 0x000fe200078efcff */
[-C--:B------:R-:W-:Y:S02]  /*dc70*/  HFMA2 R94, R89, R26.reuse, R94 ;  /* 0x0000001a595e7231 */ /* 0x080fe4000000005e */
[-C--:B------:R-:W-:Y:S01]  /*dc80*/  HFMA2 R95, R87, R26.reuse, R95 ;  /* 0x0000001a575f7231 */ /* 0x080fe2000000005f */
[----:B------:R-:W-:Y:S01]  /*dc90*/  LOP3.LUT R92, R92, 0x64006400, RZ, 0xfc, !PT ;  /* 0x640064005c5c7812 */ /* 0x000fe200078efcff */
[-C--:B------:R-:W-:Y:S01]  /*dca0*/  HFMA2 R25, R85, R26.reuse, R96 ;  /* 0x0000001a55197231 */ /* 0x080fe20000000060 */
[----:B------:R-:W-:Y:S01]  /*dcb0*/  LOP3.LUT R20, R20, 0x64006400, RZ, 0xfc, !PT ;  /* 0x6400640014147812 */ /* 0x000fe200078efcff */
[----:B------:R-:W-:-:S02]  /*dcc0*/  HFMA2 R24, R83, R26, R22 ;  /* 0x0000001a53187231 */ /* 0x000fc40000000016 */
        /* <DEDUP_REMOVED lines=131> */
[-C--:B------:R-:W-:Y:S01]  /*e500*/  HFMA2 R68, R71, R22.reuse, R68 ;  /* 0x0000001647447231 */ /* 0x080fe20000000044 */
[----:B------:R-:W0:Y:S01]  /*e510*/  LDS.128 R32, [UR4+0x50] ;  /* 0x00005004ff207984 */ /* 0x000e220008000c00 */
        /* <DEDUP_REMOVED lines=62> */
.L_x_2392:
[----:B------:R-:W-:Y:S01]  /*e900*/  IADD3 R19, PT, PT, R19, 0x20, RZ ;  /* 0x0000002013137810 */ /* 0x000fe20007ffe0ff */
[----:B------:R-:W-:Y:S01]  /*e910*/  UIADD3 UR4, UPT, UPT, UR4, 0x40, URZ ;  /* 0x0000004004047890 */ /* 0x000fe2000fffe0ff */
[----:B-----5:R-:W-:Y:S02]  /*e920*/  IMAD.WIDE R32, R7, 0x4, R2 ;  /* 0x0000000407207825 */ /* 0x020fe400078e0202 */
[----:B------:R-:W-:-:S13]  /*e930*/  ISETP.GE.AND P0, PT, R19, R0, PT ;  /* 0x000000001300720c */ /* 0x000fda0003f06270 */
[----:B------:R-:W-:Y:S05]  /*e940*/  @!P0 BRA `(.L_x_2393) ;  /* 0xffffffe000988947 */ /* 0x000fea000383ffff */
.L_x_2391:
        /* <DEDUP_REMOVED lines=20> */
.L_x_2397:
[----:B------:R-:W0:Y:S02]  /*ea90*/  LDS R2, [R0] ;  /* 0x0000000000027984 */ /* 0x000e240000000800 */
[----:B0-----:R-:W-:-:S05]  /*eaa0*/  HADD2 R3, R2, R18 ;  /* 0x0000001202037230 */ /* 0x001fca0000000000 */
[----:B------:R-:W0:Y:S02]  /*eab0*/  ATOMS.CAST.SPIN P0, [R0], R2, R3 ;  /* 0x000000020000758d */ /* 0x000e240001800003 */
[----:B0-----:R-:W-:Y:S05]  /*eac0*/  @!P0 BRA `(.L_x_2397) ;  /* 0xfffffffc00f08947 */ /* 0x001fea000383ffff */
[----:B------:R-:W-:Y:S05]  /*ead0*/  BRA `(.L_x_2395) ;  /* 0x00000000000c7947 */ /* 0x000fea0003800000 */
.L_x_2396:
[----:B------:R-:W2:Y:S02]  /*eae0*/  LD.E R0, desc[UR10][R4.64] ;  /* 0x0000000a04007980 */ /* 0x000ea4000c101900 */
[----:B--2---:R-:W-:-:S05]  /*eaf0*/  IADD3 R3, PT, PT, R18, R0, RZ ;  /* 0x0000000012037210 */ /* 0x004fca0007ffe0ff */
[----:B------:R0:W-:Y:S02]  /*eb00*/  ST.E desc[UR10][R4.64], R3 ;  /* 0x0000000304007985 */ /* 0x0001e4000c10190a */
.L_x_2395:
[----:B------:R-:W-:Y:S05]  /*eb10*/  BSYNC.RECONVERGENT B0 ;  /* 0x0000000000007941 */ /* 0x000fea0003800200 */
.L_x_2394:
[----:B------:R1:W-:Y:S01]  /*eb20*/  ATOM.E.ADD.F16x2.RN.STRONG.GPU P0, RZ, desc[UR10][R4.64+0x4], R17 ;  /* 0x8000041104ff79a2 */ /* 0x0003e2000c10e10a */
[----:B------:R-:W-:Y:S04]  /*eb30*/  BSSY.RECONVERGENT B0, `(.L_x_2398) ;  /* 0x000000e000007945 */ /* 0x000fe80003800200 */
[----:B-1----:R-:W-:Y:S05]  /*eb40*/  @P0 BRA `(.L_x_2399) ;  /* 0x0000000000300947 */ /* 0x002fea0003800000 */
[----:B------:R-:W1:Y:S02]  /*eb50*/  QSPC.E.S P0, RZ, [R4+0x4] ;  /* 0x0000040004ff73aa */ /* 0x000e640000000500 */
[----:B-1----:R-:W-:Y:S05]  /*eb60*/  @!P0 BRA `(.L_x_2400) ;  /* 0x00000000001c8947 */ /* 0x002fea0003800000 */
[----:B------:R-:W-:-:S04]  /*eb70*/  MOV R2, R4 ;  /* 0x0000000400027202 */ /* 0x000fc80000000f00 */
[----:B------:R-:W-:-:S07]  /*eb80*/  MOV R0, R2 ;  /* 0x0000000200007202 */ /* 0x000fce0000000f00 */
.L_x_2401:
[----:B------:R-:W0:Y:S02]  /*eb90*/  LDS R2, [R0+0x4] ;  /* 0x0000040000027984 */ /* 0x000e240000000800 */
[----:B0-----:R-:W-:-:S05]  /*eba0*/  HFMA2 R3, R2, 1, 1, R17 ;  /* 0x3c003c0002037831 */ /* 0x001fca0000000011 */
[----:B------:R-:W0:Y:S02]  /*ebb0*/  ATOMS.CAST.SPIN P0, [R0+0x4], R2, R3 ;  /* 0x000004020000758d */ /* 0x000e240001800003 */
[----:B0-----:R-:W-:Y:S05]  /*ebc0*/  @!P0 BRA `(.L_x_2401) ;  /* 0xfffffffc00f08947 */ /* 0x001fea000383ffff */
[----:B------:R-:W-:Y:S05]  /*ebd0*/  BRA `(.L_x_2399) ;  /* 0x00000000000c7947 */ /* 0x000fea0003800000 */
.L_x_2400:
[----:B------:R-:W0:Y:S02]  /*ebe0*/  LD.E R0, desc[UR10][R4.64+0x4] ;  /* 0x0000040a04007980 */ /* 0x000e24000c101900 */
[----:B0-----:R-:W-:-:S05]  /*ebf0*/  IADD3 R3, PT, PT, R17, R0, RZ ;  /* 0x0000000011037210 */ /* 0x001fca0007ffe0ff */
[----:B------:R1:W-:Y:S02]  /*ec00*/  ST.E desc[UR10][R4.64+0x4], R3 ;  /* 0x0000040304007985 */ /* 0x0003e4000c10190a */
.L_x_2399:
[----:B------:R-:W-:Y:S05]  /*ec10*/  BSYNC.RECONVERGENT B0 ;  /* 0x0000000000007941 */ /* 0x000fea0003800200 */
.L_x_2398:
        /* <DEDUP_REMOVED lines=10> */
.L_x_2405:
[----:B------:R-:W0:Y:S02]  /*ecc0*/  LDS R2, [R0] ;  /* 0x0000000000027984 */ /* 0x000e240000000800 */
[----:B0-----:R-:W-:-:S05]  /*ecd0*/  HADD2 R3, R2, R12 ;  /* 0x0000000c02037230 */ /* 0x001fca0000000000 */
[----:B------:R-:W0:Y:S02]  /*ece0*/  ATOMS.CAST.SPIN P0, [R0], R2, R3 ;  /* 0x000000020000758d */ /* 0x000e240001800003 */
[----:B0-----:R-:W-:Y:S05]  /*ecf0*/  @!P0 BRA `(.L_x_2405) ;  /* 0xfffffffc00f08947 */ /* 0x001fea000383ffff */
[----:B------:R-:W-:Y:S05]  /*ed00*/  BRA `(.L_x_2403) ;  /* 0x00000000000c7947 */ /* 0x000fea0003800000 */
.L_x_2404:
[----:B------:R-:W2:Y:S02]  /*ed10*/  LD.E R0, desc[UR10][R4.64] ;  /* 0x0000000a04007980 */ /* 0x000ea4000c101900 */
[----:B--2---:R-:W-:-:S05]  /*ed20*/  IADD3 R3, PT, PT, R12, R0, RZ ;  /* 0x000000000c037210 */ /* 0x004fca0007ffe0ff */
[----:B------:R0:W-:Y:S02]  /*ed30*/  ST.E desc[UR10][R4.64], R3 ;  /* 0x0000000304007985 */ /* 0x0001e4000c10190a */
.L_x_2403:
[----:B------:R-:W-:Y:S05]  /*ed40*/  BSYNC.RECONVERGENT B0 ;  /* 0x0000000000007941 */ /* 0x000fea0003800200 */
.L_x_2402:
[----:B------:R1:W-:Y:S01]  /*ed50*/  ATOM.E.ADD.F16x2.RN.STRONG.GPU P0, RZ, desc[UR10][R4.64+0x4], R14 ;  /* 0x8000040e04ff79a2 */ /* 0x0003e2000c10e10a */
[----:B------:R-:W-:Y:S04]  /*ed60*/  BSSY.RECONVERGENT B0, `(.L_x_2406) ;  /* 0x000000e000007945 */ /* 0x000fe80003800200 */
[----:B-1----:R-:W-:Y:S05]  /*ed70*/  @P0 BRA `(.L_x_2407) ;  /* 0x0000000000300947 */ /* 0x002fea0003800000 */
[----:B------:R-:W1:Y:S02]  /*ed80*/  QSPC.E.S P0, RZ, [R4+0x4] ;  /* 0x0000040004ff73aa */ /* 0x000e640000000500 */
[----:B-1----:R-:W-:Y:S05]  /*ed90*/  @!P0 BRA `(.L_x_2408) ;  /* 0x00000000001c8947 */ /* 0x002fea0003800000 */
[----:B------:R-:W-:-:S04]  /*eda0*/  MOV R2, R4 ;  /* 0x0000000400027202 */ /* 0x000fc80000000f00 */
[----:B------:R-:W-:-:S07]  /*edb0*/  MOV R0, R2 ;  /* 0x0000000200007202 */ /* 0x000fce0000000f00 */
.L_x_2409:
[----:B------:R-:W0:Y:S02]  /*edc0*/  LDS R2, [R0+0x4] ;  /* 0x0000040000027984 */ /* 0x000e240000000800 */
[----:B0-----:R-:W-:-:S05]  /*edd0*/  HFMA2 R3, R2, 1, 1, R14 ;  /* 0x3c003c0002037831 */ /* 0x001fca000000000e */
[----:B------:R-:W0:Y:S02]  /*ede0*/  ATOMS.CAST.SPIN P0, [R0+0x4], R2, R3 ;  /* 0x000004020000758d */ /* 0x000e240001800003 */
[----:B0-----:R-:W-:Y:S05]  /*edf0*/  @!P0 BRA `(.L_x_2409) ;  /* 0xfffffffc00f08947 */ /* 0x001fea000383ffff */
[----:B------:R-:W-:Y:S05]  /*ee00*/  BRA `(.L_x_2407) ;  /* 0x00000000000c7947 */ /* 0x000fea0003800000 */
.L_x_2408:
[----:B------:R-:W0:Y:S02]  /*ee10*/  LD.E R0, desc[UR10][R4.64+0x4] ;  /* 0x0000040a04007980 */ /* 0x000e24000c101900 */
[----:B0-----:R-:W-:-:S05]  /*ee20*/  IADD3 R3, PT, PT, R14, R0, RZ ;  /* 0x000000000e037210 */ /* 0x001fca0007ffe0ff */
[----:B------:R1:W-:Y:S02]  /*ee30*/  ST.E desc[UR10][R4.64+0x4], R3 ;  /* 0x0000040304007985 */ /* 0x0003e4000c10190a */
.L_x_2407:
[----:B------:R-:W-:Y:S05]  /*ee40*/  BSYNC.RECONVERGENT B0 ;  /* 0x0000000000007941 */ /* 0x000fea0003800200 */
.L_x_2406:
        /* <DEDUP_REMOVED lines=10> */
.L_x_2413:
[----:B------:R-:W0:Y:S02]  /*eef0*/  LDS R2, [R0] ;  /* 0x0000000000027984 */ /* 0x000e240000000800 */
[----:B0-----:R-:W-:-:S05]  /*ef00*/  HADD2 R3, R2, R15 ;  /* 0x0000000f02037230 */ /* 0x001fca0000000000 */
[----:B------:R-:W0:Y:S02]  /*ef10*/  ATOMS.CAST.SPIN P0, [R0], R2, R3 ;  /* 0x000000020000758d */ /* 0x000e240001800003 */
[----:B0-----:R-:W-:Y:S05]  /*ef20*/  @!P0 BRA `(.L_x_2413) ;  /* 0xfffffffc00f08947 */ /* 0x001fea000383ffff */
[----:B------:R-:W-:Y:S05]  /*ef30*/  BRA `(.L_x_2411) ;  /* 0x00000000000c7947 */ /* 0x000fea0003800000 */
.L_x_2412:
[----:B------:R-:W2:Y:S02]  /*ef40*/  LD.E R0, desc[UR10][R4.64] ;  /* 0x0000000a04007980 */ /* 0x000ea4000c101900 */
[----:B--2---:R-:W-:-:S05]  /*ef50*/  IADD3 R3, PT, PT, R15, R0, RZ ;  /* 0x000000000f037210 */ /* 0x004fca0007ffe0ff */
[----:B------:R0:W-:Y:S02]  /*ef60*/  ST.E desc[UR10][R4.64], R3 ;  /* 0x0000000304007985 */ /* 0x0001e4000c10190a */
.L_x_2411:
[----:B------:R-:W-:Y:S05]  /*ef70*/  BSYNC.RECONVERGENT B0 ;  /* 0x0000000000007941 */ /* 0x000fea0003800200 */
.L_x_2410:
[----:B------:R1:W-:Y:S02]  /*ef80*/  ATOM.E.ADD.F16x2.RN.STRONG.GPU P0, RZ, desc[UR10][R4.64+0x4], R16 ;  /* 0x8000041004ff79a2 */ /* 0x0003e4000c10e10a */
[----:B-1----:R-:W-:Y:S05]  /*ef90*/  @P0 EXIT ;  /* 0x000000000000094d */ /* 0x002fea0003800000 */
[----:B------:R-:W1:Y:S02]  /*efa0*/  QSPC.E.S P0, RZ, [R4+0x4] ;  /* 0x0000040004ff73aa */ /* 0x000e640000000500 */
[----:B-1----:R-:W-:Y:S05]  /*efb0*/  @!P0 BRA `(.L_x_2414) ;  /* 0x00000000001c8947 */ /* 0x002fea0003800000 */
[----:B------:R-:W-:-:S04]  /*efc0*/  MOV R2, R4 ;  /* 0x0000000400027202 */ /* 0x000fc80000000f00 */
[----:B------:R-:W-:-:S07]  /*efd0*/  MOV R0, R2 ;  /* 0x0000000200007202 */ /* 0x000fce0000000f00 */
.L_x_2415:
[----:B------:R-:W0:Y:S02]  /*efe0*/  LDS R2, [R0+0x4] ;  /* 0x0000040000027984 */ /* 0x000e240000000800 */
[----:B0-----:R-:W-:-:S05]  /*eff0*/  HFMA2 R3, R2, 1, 1, R16 ;  /* 0x3c003c0002037831 */ /* 0x001fca0000000010 */
[----:B------:R-:W0:Y:S02]  /*f000*/  ATOMS.CAST.SPIN P0, [R0+0x4], R2, R3 ;  /* 0x000004020000758d */ /* 0x000e240001800003 */
[----:B0-----:R-:W-:Y:S05]  /*f010*/  @!P0 BRA `(.L_x_2415) ;  /* 0xfffffffc00f08947 */ /* 0x001fea000383ffff */
[----:B------:R-:W-:Y:S05]  /*f020*/  EXIT ;  /* 0x000000000000794d */ /* 0x000fea0003800000 */
.L_x_2414:
[----:B------:R-:W0:Y:S02]  /*f030*/  LD.E R0, desc[UR10][R4.64+0x4] ;  /* 0x0000040a04007980 */ /* 0x000e24000c101900 */
[----:B0-----:R-:W-:-:S05]  /*f040*/  IADD3 R3, PT, PT, R16, R0, RZ ;  /* 0x0000000010037210 */ /* 0x001fca0007ffe0ff */
[----:B------:R-:W-:Y:S01]  /*f050*/  ST.E desc[UR10][R4.64+0x4], R3 ;  /* 0x0000040304007985 */ /* 0x000fe2000c10190a */
[----:B------:R-:W-:Y:S05]  /*f060*/  EXIT ;  /* 0x000000000000794d */ /* 0x000fea0003800000 */
.L_x_2416:
        /* <DEDUP_REMOVED lines=9> */
.L_x_4507:


//--------------------- .text._Z23gemm_half_q_half_kernelILi3ELi176ELb0ELb0ELi32EEvPK6__halfPKjS4_S2_PS0_iiiiPKtS7_iiiiiibS2_i --------------------------
	.section	.text._Z23gemm_half_q_half_kernelILi3ELi176ELb0ELb0ELi32EEvPK6__halfPKjS4_S2_PS0_iiiiPKtS7_iiiiiibS2_i,"ax",@progbits
	.align	128
        .global         _Z23gemm_half_q_half_kernelILi3ELi176ELb0ELb0ELi32EEvPK6__halfPKjS4_S2_PS0_iiiiPKtS7_iiiiiibS2_i
        .type           _Z23gemm_half_q_half_kernelILi3ELi176ELb0ELb0ELi32EEvPK6__halfPKjS4_S2_PS0_iiiiPKtS7_iiiiiibS2_i,@function
        .size           _Z23gemm_half_q_half_kernelILi3ELi176ELb0ELb0ELi32EEvPK6__halfPKjS4_S2_PS0_iiiiPKtS7_iiiiiibS2_i,(.L_x_4508 - _Z23gemm_half_q_half_kernelILi3ELi176ELb0ELb0ELi32EEvPK6__halfPKjS4_S2_PS0_iiiiPKtS7_iiiiiibS2_i)
        .other          _Z23gemm_half_q_half_kernelILi3ELi176ELb0ELb0ELi32EEvPK6__halfPKjS4_S2_PS0_iiiiPKtS7_iiiiiibS2_i,@"STO_CUDA_ENTRY STV_DEFAULT"
_Z23gemm_half_q_half_kernelILi3ELi176ELb0ELb0ELi32EEvPK6__halfPKjS4_S2_PS0_iiiiPKtS7_iiiiiibS2_i:
.text._Z23gemm_half_q_half_kernelILi3ELi176ELb0ELb0ELi32EEvPK6__halfPKjS4_S2_PS0_iiiiPKtS7_iiiiiibS2_i:
        /* <DEDUP_REMOVED lines=50> */
.L_x_2422:
        /* <DEDUP_REMOVED lines=32> */
.L_x_2421:
        /* <DEDUP_REMOVED lines=20> */
.L_x_2423:
[----:B------:R-:W-:-:S13]  /*0660*/  ISETP.EQ.AND P2, PT, R14, RZ, PT ;  /* 0x000000ff0e00720c */ /* 0x000fda0003f42270 */
[----:B------:R-:W-:Y:S05]  /*0670*/  @!P0 BRA P2, `(.L_x_2418) ;  /* 0x00000004007c8947 */ /* 0x000fea0001000000 */
.L_x_2420:
        /* <DEDUP_REMOVED lines=12> */
.L_x_2419:
[----:B------:R-:W-:-:S04]  /*0740*/  LEA R6, P0, R19, UR8, 0x1 ;  /* 0x0000000813067c11 */ /* 0x000fc8000f8008ff */
[----:B------:R-:W-:Y:S01]  /*0750*/  LEA.HI.X R7, R19, UR9, RZ, 0x1, P0 ;  /* 0x0000000913077c11 */ /* 0x000fe200080f0cff */
[----:B------:R-:W-:Y:S01]  /*0760*/  IMAD R21, R15, UR6, RZ ;  /* 0x000000060f157c24 */ /* 0x000fe2000f8e02ff */
        /* <DEDUP_REMOVED lines=14> */
.L_x_2426:
        /* <DEDUP_REMOVED lines=32> */
.L_x_2425:
        /* <DEDUP_REMOVED lines=21> */
.L_x_2427:
[----:B------:R-:W-:-:S13]  /*0ba0*/  ISETP.NE.OR P0, PT, R19, RZ, P0 ;  /* 0x000000ff1300720c */ /* 0x000fda0000705670 */
[----:B------:R-:W-:Y:S05]  /*0bb0*/  @!P0 BRA `(.L_x_2418) ;  /* 0x00000000002c8947 */ /* 0x000fea0003800000 */
.L_x_2424:
        /* <DEDUP_REMOVED lines=11> */
.L_x_2418:
[----:B------:R-:W-:Y:S05]  /*0c70*/  BSYNC.RECONVERGENT B0 ;  /* 0x0000000000007941 */ /* 0x000fea0003800200 */
.L_x_2417:
        /* <DEDUP_REMOVED lines=9> */
[----:B------:R-:W-:-:S04]  /*0d10*/  VIMNMX R2, PT, PT, R2, 0x1, !PT ;  /* 0x0000000102027848 */ /* 0x000fc80007fe0100 */
[----:B0-----:R-:W-:Y:S01]  /*0d20*/  IADD3 R12, PT, PT, RZ, -R2, RZ ;  /* 0x80000002ff0c7210 */ /* 0x001fe20007ffe0ff */
[----:B------:R-:W-:-:S03]  /*0d30*/  IMAD R2, R15, R39, RZ ;  /* 0x000000270f027224 */ /* 0x000fc600078e02ff */
[----:B------:R-:W-:Y:S01]  /*0d40*/  ISETP.GE.AND P0, PT, R12, RZ, PT ;  /* 0x000000ff0c00720c */ /* 0x000fe20003f06270 */
[----:B------:R-:W-:-:S05]  /*0d50*/  IMAD R3, R2, 0x3, R3 ;  /* 0x0000000302037824 */ /* 0x000fca00078e0203 */
[----:B-----5:R-:W-:-:S07]  /*0d60*/  LEA R14, R4, R3, 0x2 ;  /* 0x00000003040e7211 */ /* 0x020fce00078e10ff */
[----:B------:R-:W-:Y:S05]  /*0d70*/  @P0 BRA `(.L_x_2429) ;  /* 0x00000000008c0947 */ /* 0x000fea0003800000 */
[----:B------:R-:W-:Y:S02]  /*0d80*/  IADD3 R2, PT, PT, RZ, -R12, RZ ;  /* 0x8000000cff027210 */ /* 0x000fe40007ffe0ff */
[----:B------:R-:W-:Y:S02]  /*0d90*/  PLOP3.LUT P0, PT, PT, PT, PT, 0x80, 0x8 ;  /* 0x000000000008781c */ /* 0x000fe40003f0f070 */
[----:B------:R-:W-:-:S13]  /*0da0*/  ISETP.GT.AND P2, PT, R2, 0x3, PT ;  /* 0x000000030200780c */ /* 0x000fda0003f44270 */
[----:B------:R-:W-:Y:S05]  /*0db0*/  @!P2 BRA `(.L_x_2430) ;  /* 0x000000000044a947 */ /* 0x000fea0003800000 */
[----:B------:R-:W0:Y:S01]  /*0dc0*/  LDC.64 R16, c[0x0][0x3a0] ;  /* 0x0000e800ff107b82 */ /* 0x000e220000000a00 */
[----:B------:R-:W-:-:S13]  /*0dd0*/  PLOP3.LUT P0, PT, PT, PT, PT, 0x8, 0x80 ;  /* 0x000000000080781c */ /* 0x000fda0003f0e170 */
.L_x_2431:
        /* <DEDUP_REMOVED lines=15> */
.L_x_2430:
        /* <DEDUP_REMOVED lines=12> */
.L_x_2432:
[----:B------:R-:W-:-:S13]  /*0f90*/  ISETP.NE.OR P0, PT, R12, RZ, P0 ;  /* 0x000000ff0c00720c */ /* 0x000fda0000705670 */
[----:B------:R-:W-:Y:S05]  /*0fa0*/  @!P0 BRA `(.L_x_2428) ;  /* 0x00000000001c8947 */ /* 0x000fea0003800000 */
.L_x_2429:
[----:B0-----:R-:W0:Y:S02]  /*0fb0*/  LDC.64 R2, c[0x0][0x3a0] ;  /* 0x0000e800ff027b82 */ /* 0x001e240000000a00 */
.L_x_2433:
[----:B0-----:R-:W-:Y:S01]  /*0fc0*/  IMAD.WIDE R6, R14, 0x2, R2 ;  /* 0x000000020e067825 */ /* 0x001fe200078e0202 */
[----:B------:R-:W-:Y:S02]  /*0fd0*/  IADD3 R12, PT, PT, R12, 0x1, RZ ;  /* 0x000000010c0c7810 */ /* 0x000fe40007ffe0ff */
[----:B------:R-:W-:Y:S02]  /*0fe0*/  IADD3 R14, PT, PT, R14, R39, RZ ;  /* 0x000000270e0e7210 */ /* 0x000fe40007ffe0ff */
[----:B------:R1:W-:Y:S01]  /*0ff0*/  STG.E.64 desc[UR10][R6.64], RZ ;  /* 0x000000ff06007986 */ /* 0x0003e2000c101b0a */
[----:B------:R-:W-:-:S13]  /*1000*/  ISETP.NE.AND P0, PT, R12, RZ, PT ;  /* 0x000000ff0c00720c */ /* 0x000fda0003f05270 */
[----:B-1----:R-:W-:Y:S05]  /*1010*/  @P0 BRA `(.L_x_2433) ;  /* 0xfffffffc00e80947 */ /* 0x002fea000383ffff */
.L_x_2428:
        /* <DEDUP_REMOVED lines=18> */
[----:B-----5:R-:W-:Y:S02]  /*1140*/  LOP3.LUT R14, R4, 0x10, RZ, 0xc0, !PT ;  /* 0x00000010040e7812 */ /* 0x020fe400078ec0ff */
[----:B0-----:R-:W-:-:S07]  /*1150*/  SHF.R.S32.HI R16, RZ, 0x3, R5 ;  /* 0x00000003ff107819 */ /* 0x001fce0000011405 */
.L_x_2435:
[----:B------:R-:W0:Y:S01]  /*1160*/  LDC.64 R4, c[0x0][0x390] ;  /* 0x0000e400ff047b82 */ /* 0x000e220000000a00 */
[----:B------:R-:W-:-:S05]  /*1170*/  IADD3 R10, PT, PT, R12, UR4, RZ ;  /* 0x000000040c0a7c10 */ /* 0x000fca000fffe0ff */
[----:B------:R-:W-:-:S05]  /*1180*/  IMAD R6, R10, R39, RZ ;  /* 0x000000270a067224 */ /* 0x000fca00078e02ff */
[----:B------:R-:W-:-:S04]  /*1190*/  SHF.R.S32.HI R7, RZ, 0x1f, R6 ;  /* 0x0000001fff077819 */ /* 0x000fc80000011406 */
[----:B------:R-:W-:-:S04]  /*11a0*/  LEA.HI R7, R7, R6, RZ, 0x3 ;  /* 0x0000000607077211 */ /* 0x000fc800078f18ff */
[----:B------:R-:W-:-:S05]  /*11b0*/  LEA.HI.SX32 R7, R7, R16, 0x1d ;  /* 0x0000001007077211 */ /* 0x000fca00078feaff */
[----:B0-----:R-:W-:Y:S01]  /*11c0*/  IMAD.WIDE R4, R7, 0x4, R4 ;  /* 0x0000000407047825 */ /* 0x001fe200078e0204 */
[----:B------:R-:W-:Y:S01]  /*11d0*/  SHF.L.U32 R9, R17, 0x1, RZ ;  /* 0x0000000111097819 */ /* 0x000fe200000006ff */
[----:B------:R-:W0:Y:S04]  /*11e0*/  LDC.64 R6, c[0x0][0x398] ;  /* 0x0000e600ff067b82 */ /* 0x000e280000000a00 */
[----:B------:R-:W5:Y:S01]  /*11f0*/  LDG.E.CONSTANT R5, desc[UR10][R4.64] ;  /* 0x0000000a04057981 */ /* 0x000f62000c1e9900 */
[----:B------:R-:W-:-:S06]  /*1200*/  IMAD.WIDE.U32 R8, R9, 0x2, R2 ;  /* 0x0000000209087825 */ /* 0x000fcc00078e0002 */
[----:B------:R-:W2:Y:S01]  /*1210*/  LDG.E.U16.CONSTANT R8, desc[UR10][R8.64+0x2] ;  /* 0x0000020a08087981 */ /* 0x000ea2000c1e9500 */
[----:B0-----:R-:W-:-:S06]  /*1220*/  IMAD.WIDE.U32 R6, R10, 0x2, R6 ;  /* 0x000000020a067825 */ /* 0x001fcc00078e0006 */
[----:B------:R-:W3:Y:S01]  /*1230*/  LDG.E.U16.CONSTANT R6, desc[UR10][R6.64] ;  /* 0x0000000a06067981 */ /* 0x000ee2000c1e9500 */
[----:B------:R-:W-:Y:S01]  /*1240*/  UIADD3 UR4, UPT, UPT, UR4, 0x1, URZ ;  /* 0x0000000104047890 */ /* 0x000fe2000fffe0ff */
[----:B-----5:R-:W-:-:S04]  /*1250*/  SHF.R.U32.HI R10, RZ, R14, R5 ;  /* 0x0000000eff0a7219 */ /* 0x020fc80000011605 */
        /* <DEDUP_REMOVED lines=12> */
[----:B--2---:R-:W-:Y:S01]  /*1320*/  IADD3 R17, PT, PT, R8, R17, RZ ;  /* 0x0000001108117210 */ /* 0x004fe20007ffe0ff */
[----:B------:R-:W-:Y:S01]  /*1330*/  IMAD R22, R19, R19, R19 ;  /* 0x0000001313167224 */ /* 0x000fe200078e0213 */
[----:B------:R-:W3:Y:S02]  /*1340*/  I2F.F16 R9, R4 ;  /* 0x0000000400097306 */ /* 0x000ee40000200c00 */
[----:B------:R-:W-:-:S02]  /*1350*/  IADD3 R5, PT, PT, R10, 0x1, R5 ;  /* 0x000000010a057810 */ /* 0x000fc40007ffe005 */
[----:B------:R-:W-:Y:S02]  /*1360*/  IADD3 R22, PT, PT, R19, 0x1, R22 ;  /* 0x0000000113167810 */ /* 0x000fe40007ffe016 */
[----:B------:R-:W-:Y:S02]  /*1370*/  ISETP.GE.AND P0, PT, R17, R20, PT ;  /* 0x000000141100720c */ /* 0x000fe40003f06270 */
        /* <DEDUP_REMOVED lines=8> */
.L_x_2434:
        /* <DEDUP_REMOVED lines=20> */
.L_x_2436:
        /* <DEDUP_REMOVED lines=8> */
.L_x_2437:
        /* <DEDUP_REMOVED lines=8> */
.L_x_2438:
        /* <DEDUP_REMOVED lines=8> */
.L_x_2439:
        /* <DEDUP_REMOVED lines=8> */
.L_x_2440:
        /* <DEDUP_REMOVED lines=13> */
[----:B------:R-:W-:-:S04]  /*1810*/  SHF.R.S32.HI R2, RZ, 0x1f, R0 ;  /* 0x0000001fff027819 */ /* 0x000fc80000011400 */
        /* <DEDUP_REMOVED lines=10> */
[C---:B------:R-:W-:Y:S01]  /*18c0*/  IMAD.WIDE R12, R39.reuse, 0x4, R22 ;  /* 0x00000004270c7825 */ /* 0x040fe200078e0216 */
[----:B------:R-:W2:Y:S04]  /*18d0*/  LDG.E.128.CONSTANT R24, desc[UR10][R22.64] ;  /* 0x0000000a16187981 */ /* 0x000ea8000c1e9d00 */
[----:B------:R-:W3:Y:S01]  /*18e0*/  LDG.E.128.CONSTANT R28, desc[UR10][R12.64] ;  /* 0x0000000a0c1c7981 */ /* 0x000ee2000c1e9d00 */
[----:B------:R-:W-:Y:S01]  /*18f0*/  ISETP.GT.AND P0, PT, R44, RZ, PT ;  /* 0x000000ff2c00720c */ /* 0x000fe20003f04270 */
[----:B------:R-:W-:Y:S01]  /*1900*/  IMAD.WIDE R16, R39, 0x4, R12 ;  /* 0x0000000427107825 */ /* 0x000fe200078e020c */
[----:B------:R-:W-:Y:S02]  /*1910*/  PRMT R7, RZ, 0x7610, R7 ;  /* 0x00007610ff077816 */ /* 0x000fe40000000007 */
[----:B--2--5:R-:W-:-:S02]  /*1920*/  LEA.HI R14, R24, 0xffffff80, RZ, 0x8 ;  /* 0xffffff80180e7811 */ /* 0x024fc400078f40ff */
        /* <DEDUP_REMOVED lines=14> */
[----:B------:R-:W-:Y:S01]  /*1a10*/  I2F.F16 R23, R35 ;  /* 0x0000002300177306 */ /* 0x000fe20000200c00 */
        /* <DEDUP_REMOVED lines=9> */
[----:B------:R0:W1:Y:S01]  /*1ab0*/  I2F.F16 R35, R4 ;  /* 0x0000000400237306 */ /* 0x0000620000200c00 */
[----:B------:R-:W-:Y:S02]  /*1ac0*/  LOP3.LUT R38, R38, 0xff, RZ, 0xc0, !PT ;  /* 0x000000ff26267812 */ /* 0x000fe400078ec0ff */
[--C-:B------:R-:W-:Y:S02]  /*1ad0*/  SHF.R.U32.HI R47, RZ, 0x8, R31.reuse ;  /* 0x00000008ff2f7819 */ /* 0x100fe4000001161f */
[----:B------:R-:W-:Y:S02]  /*1ae0*/  SHF.R.U32.HI R48, RZ, 0x10, R31 ;  /* 0x00000010ff307819 */ /* 0x000fe4000001161f */
[----:B------:R-:W-:Y:S01]  /*1af0*/  LOP3.LUT R47, R47, 0xff, RZ, 0xc0, !PT ;  /* 0x000000ff2f2f7812 */ /* 0x000fe200078ec0ff */
[----:B------:R2:W3:Y:S01]  /*1b00*/  I2F.F16 R13, R3 ;  /* 0x00000003000d7306 */ /* 0x0004e20000200c00 */
[----:B0-----:R-:W-:-:S02]  /*1b10*/  SHF.R.U32.HI R4, RZ, 0x8, R25 ;  /* 0x00000008ff047819 */ /* 0x001fc40000011619 */
[----:B------:R-:W-:Y:S02]  /*1b20*/  IADD3 R47, PT, PT, R47, -0x80, RZ ;  /* 0xffffff802f2f7810 */ /* 0x000fe40007ffe0ff */
[----:B------:R-:W-:Y:S02]  /*1b30*/  LOP3.LUT R4, R4, 0xff, RZ, 0xc0, !PT ;  /* 0x000000ff04047812 */ /* 0x000fe400078ec0ff */
[----:B------:R-:W-:Y:S01]  /*1b40*/  LOP3.LUT R48, R48, 0xff, RZ, 0xc0, !PT ;  /* 0x000000ff30307812 */ /* 0x000fe200078ec0ff */
[----:B------:R0:W4:Y:S01]  /*1b50*/  I2F.F16 R36, R5 ;  /* 0x0000000500247306 */ /* 0x0001220000200c00 */
        /* <DEDUP_REMOVED lines=9> */
[----:B------:R-:W-:Y:S02]  /*1bf0*/  SHF.R.U32.HI R4, RZ, 0x8, R26 ;  /* 0x00000008ff047819 */ /* 0x000fe4000001161a */
[----:B------:R-:W-:Y:S01]  /*1c00*/  IADD3 R3, PT, PT, R3, -0x80, RZ ;  /* 0xffffff8003037810 */ /* 0x000fe20007ffe0ff */
[----:B------:R-:W-:Y:S01]  /*1c10*/  I2F.F16 R50, R25 ;  /* 0x0000001900327306 */ /* 0x000fe20000200c00 */
[----:B------:R-:W-:Y:S01]  /*1c20*/  LOP3.LUT R5, R5, 0xff, RZ, 0xc0, !PT ;  /* 0x000000ff05057812 */ /* 0x000fe200078ec0ff */
[----:B----4-:R-:W-:Y:S01]  /*1c30*/  HADD2.F32 R36, -RZ, R36.H0_H0 ;  /* 0x20000024ff247230 */ /* 0x010fe20000004100 */
[----:B------:R-:W-:-:S02]  /*1c40*/  LOP3.LUT R4, R4, 0xff, RZ, 0xc0, !PT ;  /* 0x000000ff04047812 */ /* 0x000fc400078ec0ff */
[----:B------:R-:W-:Y:S02]  /*1c50*/  IADD3 R40, PT, PT, R5, -0x80, RZ ;  /* 0xffffff8005287810 */ /* 0x000fe40007ffe0ff */
[----:B-1----:R-:W-:Y:S01]  /*1c60*/  LOP3.LUT R33, R30, 0xff, RZ, 0xc0, !PT ;  /* 0x000000ff1e217812 */ /* 0x002fe200078ec0ff */
[----:B------:R0:W-:Y:S01]  /*1c70*/  I2F.F16 R37, R3 ;  /* 0x0000000300257306 */ /* 0x0001e20000200c00 */
[----:B------:R-:W-:Y:S02]  /*1c80*/  IADD3 R24, PT, PT, R24, -0x80, RZ ;  /* 0xffffff8018187810 */ /* 0x000fe40007ffe0ff */
[----:B------:R-:W-:Y:S02]  /*1c90*/  IADD3 R48, PT, PT, R48, -0x80, RZ ;  /* 0xffffff8030307810 */ /* 0x000fe40007ffe0ff */
[----:B------:R-:W-:-:S03]  /*1ca0*/  ISETP.NE.AND P0, PT, R44, 0x1, PT ;  /* 0x000000012c00780c */ /* 0x000fc60003f05270 */
[----:B------:R1:W-:Y:S01]  /*1cb0*/  I2F.F16 R2, R34 ;  /* 0x0000002200027306 */ /* 0x0003e20000200c00 */
[----:B0-----:R-:W-:Y:S02]  /*1cc0*/  SHF.R.U32.HI R3, RZ, 0x10, R26 ;  /* 0x00000010ff037819 */ /* 0x001fe4000001161a */
[----:B------:R-:W-:Y:S02]  /*1cd0*/  IADD3 R26, PT, PT, R4, -0x80, RZ ;  /* 0xffffff80041a7810 */ /* 0x000fe40007ffe0ff */
[----:B------:R-:W0:Y:S01]  /*1ce0*/  LDS.64 R4, [UR7] ;  /* 0x00000007ff047984 */ /* 0x000e220008000a00 */
[----:B------:R-:W-:Y:S02]  /*1cf0*/  LOP3.LUT R3, R3, 0xff, RZ, 0xc0, !PT ;  /* 0x000000ff03037812 */ /* 0x000fe400078ec0ff */
[----:B------:R-:W2:Y:S01]  /*1d00*/  I2F.F16 R0, R0 ;  /* 0x0000000000007306 */ /* 0x000ea20000200c00 */
[----:B-1----:R-:W-:Y:S02]  /*1d10*/  IADD3 R34, PT, PT, R33, -0x80, RZ ;  /* 0xffffff8021227810 */ /* 0x002fe40007ffe0ff */
[----:B------:R-:W-:-:S02]  /*1d20*/  IADD3 R46, PT, PT, R3, -0x80, RZ ;  /* 0xffffff80032e7810 */ /* 0x000fc40007ffe0ff */
[----:B------:R-:W-:Y:S02]  /*1d30*/  SHF.R.U32.HI R3, RZ, 0x10, R27 ;  /* 0x00000010ff037819 */ /* 0x000fe4000001161b */
[----:B------:R-:W-:Y:S01]  /*1d40*/  IADD3 R27, PT, PT, R38, -0x80, RZ ;  /* 0xffffff80261b7810 */ /* 0x000fe20007ffe0ff */
[----:B------:R-:W1:Y:S01]  /*1d50*/  I2F.F16 R14, R14 ;  /* 0x0000000e000e7306 */ /* 0x000e620000200c00 */
[----:B------:R-:W-:Y:S02]  /*1d60*/  LOP3.LUT R25, R3, 0xff, RZ, 0xc0, !PT ;  /* 0x000000ff03197812 */ /* 0x000fe400078ec0ff */
[--C-:B------:R-:W-:Y:S02]  /*1d70*/  SHF.R.U32.HI R3, RZ, 0x8, R28.reuse ;  /* 0x00000008ff037819 */ /* 0x100fe4000001161c */
[----:B------:R-:W-:Y:S02]  /*1d80*/  LOP3.LUT R33, R31, 0xff, RZ, 0xc0, !PT ;  /* 0x000000ff1f217812 */ /* 0x000fe400078ec0ff */
[----:B------:R-:W-:Y:S01]  /*1d90*/  LOP3.LUT R3, R3, 0xff, RZ, 0xc0, !PT ;  /* 0x000000ff03037812 */ /* 0x000fe200078ec0ff */
[----:B------:R-:W3:Y:S01]  /*1da0*/  I2F.F16 R12, R12 ;  /* 0x0000000c000c7306 */ /* 0x000ee20000200c00 */
[----:B------:R-:W-:Y:S01]  /*1db0*/  SHF.R.U32.HI R28, RZ, 0x10, R28 ;  /* 0x00000010ff1c7819 */ /* 0x000fe2000001161c */
[----:B--2---:R-:W-:Y:S01]  /*1dc0*/  HADD2.F32 R0, -RZ, R0.H0_H0 ;  /* 0x20000000ff007230 */ /* 0x004fe20000004100 */
[----:B------:R-:W-:-:S02]  /*1dd0*/  IADD3 R3, PT, PT, R3, -0x80, RZ ;  /* 0xffffff8003037810 */ /* 0x000fc40007ffe0ff */
[----:B------:R-:W-:Y:S02]  /*1de0*/  LOP3.LUT R28, R28, 0xff, RZ, 0xc0, !PT ;  /* 0x000000ff1c1c7812 */ /* 0x000fe400078ec0ff */
[----:B------:R-:W-:Y:S01]  /*1df0*/  IADD3 R42, PT, PT, R25, -0x80, RZ ;  /* 0xffffff80192a7810 */ /* 0x000fe20007ffe0ff */
[----:B------:R0:W2:Y:S01]  /*1e00*/  I2F.F16 R38, R3 ;  /* 0x0000000300267306 */ /* 0x0000a20000200c00 */
[--C-:B------:R-:W-:Y:S01]  /*1e10*/  SHF.R.U32.HI R25, RZ, 0x8, R29.reuse ;  /* 0x00000008ff197819 */ /* 0x100fe2000001161d */
[----:B-1----:R-:W-:Y:S01]  /*1e20*/  HADD2.F32 R14, -RZ, R14.H0_H0 ;  /* 0x2000000eff0e7230 */ /* 0x002fe20000004100 */
[----:B------:R-:W-:Y:S02]  /*1e30*/  IADD3 R28, PT, PT, R28, -0x80, RZ ;  /* 0xffffff801c1c7810 */ /* 0x000fe40007ffe0ff */
[----:B------:R-:W-:Y:S01]  /*1e40*/  SHF.R.U32.HI R29, RZ, 0x10, R29 ;  /* 0x00000010ff1d7819 */ /* 0x000fe2000001161d */
[----:B---3--:R-:W-:Y:S02]  /*1e50*/  HADD2.F32 R12, -RZ, R12.H0_H0 ;  /* 0x2000000cff0c7230 */ /* 0x008fe40000004100 */
[----:B------:R-:W-:Y:S01]  /*1e60*/  I2F.F16 R53, R27 ;  /* 0x0000001b00357306 */ /* 0x000fe20000200c00 */
[----:B------:R-:W-:-:S02]  /*1e70*/  LOP3.LUT R25, R25, 0xff, RZ, 0xc0, !PT ;  /* 0x000000ff19197812 */ /* 0x000fc400078ec0ff */
[----:B------:R-:W-:Y:S01]  /*1e80*/  LOP3.LUT R29, R29, 0xff, RZ, 0xc0, !PT ;  /* 0x000000ff1d1d7812 */ /* 0x000fe200078ec0ff */
[--C-:B0-----:R-:W-:Y:S01]  /*1e90*/  HADD2.F32 R3, -RZ, R4.reuse.H0_H0 ;  /* 0x20000004ff037230 */ /* 0x101fe20000004100 */
[----:B------:R-:W-:Y:S01]  /*1ea0*/  IADD3 R25, PT, PT, R25, -0x80, RZ ;  /* 0xffffff8019197810 */ /* 0x000fe20007ffe0ff */
[----:B------:R-:W-:Y:S02]  /*1eb0*/  HADD2.F32 R31, -RZ, R4.H1_H1 ;  /* 0x30000004ff1f7230 */ /* 0x000fe40000004100 */
[----:B------:R0:W1:Y:S01]  /*1ec0*/  I2F.F16 R51, R26 ;  /* 0x0000001a00337306 */ /* 0x0000620000200c00 */
[--C-:B------:R-:W-:Y:S02]  /*1ed0*/  HADD2.F32 R52, -RZ, R5.reuse.H0_H0 ;  /* 0x20000005ff347230 */ /* 0x100fe40000004100 */
[C---:B------:R-:W-:Y:S01]  /*1ee0*/  FFMA.FTZ R54, R3.reuse, R0, RZ ;  /* 0x0000000003367223 */ /* 0x040fe200000100ff */
[----:B------:R-:W-:Y:S02]  /*1ef0*/  HADD2.F32 R49, -RZ, R5.H1_H1 ;  /* 0x30000005ff317230 */ /* 0x000fe40000004100 */
[----:B------:R-:W-:Y:S01]  /*1f00*/  FFMA.FTZ R56, R3, R14, RZ ;  /* 0x0000000e03387223 */ /* 0x000fe200000100ff */
[----:B------:R-:W3:Y:S01]  /*1f10*/  LDS.64 R4, [UR7+0x8] ;  /* 0x00000807ff047984 */ /* 0x000ee20008000a00 */
[----:B------:R-:W-:Y:S01]  /*1f20*/  IADD3 R33, PT, PT, R33, -0x80, RZ ;  /* 0xffffff8021217810 */ /* 0x000fe20007ffe0ff */
[----:B--2---:R-:W-:Y:S01]  /*1f30*/  HADD2.F32 R38, -RZ, R38.H0_H0 ;  /* 0x20000026ff267230 */ /* 0x004fe20000004100 */
[----:B------:R-:W-:Y:S01]  /*1f40*/  I2F.F16 R46, R46 ;  /* 0x0000002e002e7306 */ /* 0x000fe20000200c00 */
[----:B0-----:R-:W-:-:S02]  /*1f50*/  SHF.R.U32.HI R26, RZ, 0x8, R30 ;  /* 0x00000008ff1a7819 */ /* 0x001fc4000001161e */
[----:B------:R-:W-:Y:S02]  /*1f60*/  SHF.R.U32.HI R30, RZ, 0x10, R30 ;  /* 0x00000010ff1e7819 */ /* 0x000fe4000001161e */
[----:B------:R-:W-:Y:S02]  /*1f70*/  LOP3.LUT R26, R26, 0xff, RZ, 0xc0, !PT ;  /* 0x000000ff1a1a7812 */ /* 0x000fe400078ec0ff */
[----:B------:R-:W-:Y:S01]  /*1f80*/  LOP3.LUT R30, R30, 0xff, RZ, 0xc0, !PT ;  /* 0x000000ff1e1e7812 */ /* 0x000fe200078ec0ff */
[----:B------:R-:W-:Y:S01]  /*1f90*/  I2F.F16 R40, R40 ;  /* 0x0000002800287306 */ /* 0x000fe20000200c00 */
[----:B------:R-:W-:Y:S01]  /*1fa0*/  IADD3 R45, PT, PT, R26, -0x80, RZ ;  /* 0xffffff801a2d7810 */ /* 0x000fe20007ffe0ff */
[----:B------:R-:W-:Y:S02]  /*1fb0*/  HADD2.F32 R26, -RZ, R50.H0_H0 ;  /* 0x20000032ff1a7230 */ /* 0x000fe40000004100 */
[----:B------:R-:W-:Y:S01]  /*1fc0*/  FFMA.FTZ R50, R13, R3, RZ ;  /* 0x000000030d327223 */ /* 0x000fe200000100ff */
[----:B------:R-:W-:Y:S01]  /*1fd0*/  FFMA.FTZ R3, R3, R12, RZ ;  /* 0x0000000c03037223 */ /* 0x000fe200000100ff */
[----:B-1----:R-:W-:Y:S01]  /*1fe0*/  HADD2.F32 R27, -RZ, R51.H0_H0 ;  /* 0x20000033ff1b7230 */ /* 0x002fe20000004100 */
[----:B------:R-:W-:Y:S01]  /*1ff0*/  IADD3 R29, PT, PT, R29, -0x80, RZ ;  /* 0xffffff801d1d7810 */ /* 0x000fe20007ffe0ff */
[----:B------:R-:W-:Y:S01]  /*2000*/  FFMA.FTZ R51, R31, R26, R54 ;  /* 0x0000001a1f337223 */ /* 0x000fe20000010036 */
[----:B------:R-:W0:Y:S08]  /*2010*/  I2F.F16 R24, R24 ;  /* 0x0000001800187306 */ /* 0x000e300000200c00 */
[----:B------:R-:W-:Y:S01]  /*2020*/  I2F.F16 R55, R42 ;  /* 0x0000002a00377306 */ /* 0x000fe20000200c00 */
[----:B0-----:R-:W-:-:S07]  /*2030*/  HADD2.F32 R24, -RZ, R24.H0_H0 ;  /* 0x20000018ff187230 */ /* 0x001fce0000004100 */
[----:B------:R0:W1:Y:S08]  /*2040*/  I2F.F16 R41, R28 ;  /* 0x0000001c00297306 */ /* 0x0000700000200c00 */
[----:B------:R-:W2:Y:S01]  /*2050*/  I2F.F16 R34, R34 ;  /* 0x0000002200227306 */ /* 0x000ea20000200c00 */
[----:B0-----:R-:W-:Y:S02]  /*2060*/  HADD2.F32 R28, -RZ, R53.H0_H0 ;  /* 0x20000035ff1c7230 */ /* 0x001fe40000004100 */
[----:B------:R-:W-:Y:S01]  /*2070*/  FFMA.FTZ R53, R31, R27, R56 ;  /* 0x0000001b1f357223 */ /* 0x000fe20000010038 */
[----:B---3--:R-:W-:-:S02]  /*2080*/  HADD2.F32 R56, -RZ, R5.H1_H1 ;  /* 0x30000005ff387230 */ /* 0x008fc40000004100 */
[----:B------:R-:W-:Y:S01]  /*2090*/  FFMA.FTZ R54, R31, R28, R3 ;  /* 0x0000001c1f367223 */ /* 0x000fe20000010003 */
[----:B------:R-:W-:Y:S01]  /*20a0*/  IADD3 R3, PT, PT, R30, -0x80, RZ ;  /* 0xffffff801e037810 */ /* 0x000fe20007ffe0ff */
[----:B------:R-:W0:Y:S01]  /*20b0*/  I2F.F16 R32, R32 ;  /* 0x0000002000207306 */ /* 0x000e220000200c00 */
[----:B------:R-:W-:Y:S02]  /*20c0*/  HADD2.F32 R30, -RZ, R46.H0_H0 ;  /* 0x2000002eff1e7230 */ /* 0x000fe40000004100 */
[----:B-1----:R-:W-:-:S03]  /*20d0*/  HADD2.F32 R41, -RZ, R41.H0_H0 ;  /* 0x20000029ff297230 */ /* 0x002fc60000004100 */
[----:B------:R-:W-:Y:S01]  /*20e0*/  FFMA.FTZ R53, R52, R30, R53 ;  /* 0x0000001e34357223 */ /* 0x000fe20000010035 */
[----:B--2---:R-:W-:Y:S01]  /*20f0*/  HADD2.F32 R34, -RZ, R34.H0_H0 ;  /* 0x20000022ff227230 */ /* 0x004fe20000004100 */
[----:B------:R-:W1:Y:S01]  /*2100*/  I2F.F16 R21, R21 ;  /* 0x0000001500157306 */ /* 0x000e620000200c00 */
[----:B0-----:R-:W-:-:S07]  /*2110*/  HADD2.F32 R32, -RZ, R32.H0_H0 ;  /* 0x20000020ff207230 */ /* 0x001fce0000004100 */
[----:B------:R0:W2:Y:S01]  /*2120*/  I2F.F16 R42, R25 ;  /* 0x00000019002a7306 */ /* 0x0000a20000200c00 */
[----:B-1----:R-:W-:-:S07]  /*2130*/  HADD2.F32 R21, -RZ, R21.H0_H0 ;  /* 0x20000015ff157230 */ /* 0x002fce0000004100 */
[----:B------:R1:W-:Y:S01]  /*2140*/  I2F.F16 R43, R29 ;  /* 0x0000001d002b7306 */ /* 0x0003e20000200c00 */
[----:B0-----:R-:W-:-:S05]  /*2150*/  HADD2.F32 R25, -RZ, R37.H0_H0 ;  /* 0x20000025ff197230 */ /* 0x001fca0000004100 */
[----:B------:R-:W-:Y:S01]  /*2160*/  FFMA.FTZ R37, R25, R31, R50 ;  /* 0x0000001f19257223 */ /* 0x000fe20000010032 */
[----:B------:R-:W-:Y:S01]  /*2170*/  HADD2.F32 R31, -RZ, R55.H0_H0 ;  /* 0x20000037ff1f7230 */ /* 0x000fe20000004100 */
[----:B------:R-:W0:Y:S01]  /*2180*/  I2F.F16 R33, R33 ;  /* 0x0000002100217306 */ /* 0x000e220000200c00 */
[----:B-1----:R-:W-:Y:S02]  /*2190*/  HADD2.F32 R29, -RZ, R40.H0_H0 ;  /* 0x20000028ff1d7230 */ /* 0x002fe40000004100 */
[----:B------:R-:W-:Y:S01]  /*21a0*/  FFMA.FTZ R46, R24, R52, R37 ;  /* 0x00000034182e7223 */ /* 0x000fe20000010025 */
[----:B------:R-:W-:Y:S02]  /*21b0*/  HADD2.F32 R40, -RZ, R23.H0_H0 ;  /* 0x20000017ff287230 */ /* 0x000fe40000004100 */
[C---:B------:R-:W-:Y:S01]  /*21c0*/  FFMA.FTZ R54, R52.reuse, R31, R54 ;  /* 0x0000001f34367223 */ /* 0x040fe20000010036 */
[----:B------:R-:W-:Y:S02]  /*21d0*/  HADD2.F32 R37, -RZ, R22.H0_H0 ;  /* 0x20000016ff257230 */ /* 0x000fe40000004100 */
[----:B------:R-:W-:Y:S01]  /*21e0*/  FFMA.FTZ R50, R52, R29, R51 ;  /* 0x0000001d34327223 */ /* 0x000fe20000010033 */
[----:B------:R-:W-:Y:S01]  /*21f0*/  HADD2.F32 R23, -RZ, R5.H0_H0 ;  /* 0x20000005ff177230 */ /* 0x000fe20000004100 */
[----:B------:R-:W1:Y:S01]  /*2200*/  I2F.F16 R45, R45 ;  /* 0x0000002d002d7306 */ /* 0x000e620000200c00 */
[----:B------:R-:W-:Y:S01]  /*2210*/  FFMA.FTZ R53, R49, R40, R53 ;  /* 0x0000002831357223 */ /* 0x000fe20000010035 */
[----:B------:R-:W-:Y:S01]  /*2220*/  FFMA.FTZ R46, R37, R49, R46 ;  /* 0x00000031252e7223 */ /* 0x000fe2000001002e */
[C---:B------:R-:W-:Y:S01]  /*2230*/  FFMA.FTZ R50, R49.reuse, R32, R50 ;  /* 0x0000002031327223 */ /* 0x040fe20000010032 */
[----:B------:R-:W-:Y:S01]  /*2240*/  FFMA.FTZ R54, R49, R21, R54 ;  /* 0x0000001531367223 */ /* 0x000fe20000010036 */
[----:B--2---:R-:W-:-:S02]  /*2250*/  HADD2.F32 R42, -RZ, R42.H0_H0 ;  /* 0x2000002aff2a7230 */ /* 0x004fc40000004100 */
[----:B0-----:R-:W-:Y:S01]  /*2260*/  HADD2.F32 R33, -RZ, R33.H0_H0 ;  /* 0x20000021ff217230 */ /* 0x001fe20000004100 */
[----:B------:R-:W0:Y:S01]  /*2270*/  I2F.F16 R47, R47 ;  /* 0x0000002f002f7306 */ /* 0x000e220000200c00 */
[----:B------:R-:W-:Y:S02]  /*2280*/  HADD2.F32 R43, -RZ, R43.H0_H0 ;  /* 0x2000002bff2b7230 */ /* 0x000fe40000004100 */
[----:B------:R-:W-:Y:S02]  /*2290*/  HADD2.F32 R51, -RZ, R7.H0_H0 ;  /* 0x20000007ff337230 */ /* 0x000fe40000004100 */
[----:B-1----:R-:W-:-:S03]  /*22a0*/  HADD2.F32 R45, -RZ, R45.H0_H0 ;  /* 0x2000002dff2d7230 */ /* 0x002fc60000004100 */
[----:B------:R1:W2:Y:S01]  /*22b0*/  I2F.F16 R55, R3 ;  /* 0x0000000300377306 */ /* 0x0002a20000200c00 */
[----:B0-----:R-:W-:-:S07]  /*22c0*/  HADD2.F32 R47, -RZ, R47.H0_H0 ;  /* 0x2000002fff2f7230 */ /* 0x001fce0000004100 */
[----:B------:R-:W0:Y:S01]  /*22d0*/  I2F.F16 R48, R48 ;  /* 0x0000003000307306 */ /* 0x000e220000200c00 */
[--C-:B-1----:R-:W-:Y:S02]  /*22e0*/  HADD2.F32 R3, -RZ, R4.reuse.H0_H0 ;  /* 0x20000004ff037230 */ /* 0x102fe40000004100 */
[----:B------:R-:W-:-:S03]  /*22f0*/  HADD2.F32 R4, -RZ, R4.H1_H1 ;  /* 0x30000004ff047230 */ /* 0x000fc60000004100 */
[----:B------:R-:W-:Y:S01]  /*2300*/  FFMA.FTZ R52, R3, R34, R53 ;  /* 0x0000002203347223 */ /* 0x000fe20000010035 */
[----:B------:R-:W-:Y:S01]  /*2310*/  FFMA.FTZ R5, R35, R3, R46 ;  /* 0x0000000323057223 */ /* 0x000fe2000001002e */
[----:B------:R-:W1:Y:S01]  /*2320*/  I2F.F16 R53, R19 ;  /* 0x0000001300357306 */ /* 0x000e620000200c00 */
[C---:B------:R-:W-:Y:S01]  /*2330*/  FFMA.FTZ R49, R3.reuse, R36, R50 ;  /* 0x0000002403317223 */ /* 0x040fe20000010032 */
[----:B------:R-:W-:Y:S01]  /*2340*/  FFMA.FTZ R54, R3, R33, R54 ;  /* 0x0000002103367223 */ /* 0x000fe20000010036 */
[----:B--2---:R-:W-:Y:S02]  /*2350*/  HADD2.F32 R46, -RZ, R55.H0_H0 ;  /* 0x20000037ff2e7230 */ /* 0x004fe40000004100 */
[----:B------:R-:W-:Y:S01]  /*2360*/  FFMA.FTZ R3, R4, R45, R52 ;  /* 0x0000002d04037223 */ /* 0x000fe20000010034 */
[----:B------:R-:W-:Y:S01]  /*2370*/  FFMA.FTZ R22, R38, R4, R5 ;  /* 0x0000000426167223 */ /* 0x000fe20000010005 */
[----:B------:R-:W-:Y:S01]  /*2380*/  FFMA.FTZ R50, R4, R42, R49 ;  /* 0x0000002a04327223 */ /* 0x000fe20000010031 */
[----:B0-----:R-:W-:-:S02]  /*2390*/  HADD2.F32 R48, -RZ, R48.H0_H0 ;  /* 0x20000030ff307230 */ /* 0x001fc40000004100 */
[----:B------:R-:W-:Y:S01]  /*23a0*/  FFMA.FTZ R5, R4, R47, R54 ;  /* 0x0000002f04057223 */ /* 0x000fe20000010036 */
[----:B------:R-:W-:Y:S02]  /*23b0*/  HADD2.F32 R52, -RZ, R6.H0_H0 ;  /* 0x20000006ff347230 */ /* 0x000fe40000004100 */
[----:B------:R-:W-:Y:S01]  /*23c0*/  FFMA.FTZ R3, R23, R46, R3 ;  /* 0x0000002e17037223 */ /* 0x000fe20000010003 */
[----:B------:R-:W-:Y:S02]  /*23d0*/  HADD2.F32 R55, -RZ, R2.H0_H0 ;  /* 0x20000002ff377230 */ /* 0x000fe40000004100 */
[----:B------:R-:W-:Y:S01]  /*23e0*/  FFMA.FTZ R22, R41, R23, R22 ;  /* 0x0000001729167223 */ /* 0x000fe20000010016 */
[C---:B------:R-:W-:Y:S01]  /*23f0*/  FFMA.FTZ R4, R23.reuse, R43, R50 ;  /* 0x0000002b17047223 */ /* 0x040fe20000010032 */
[----:B------:R-:W-:Y:S01]  /*2400*/  FFMA.FTZ R5, R23, R48, R5 ;  /* 0x0000003017057223 */ /* 0x000fe20000010005 */
[----:B-1----:R-:W-:Y:S02]  /*2410*/  HADD2.F32 R54, -RZ, R53.H0_H0 ;  /* 0x20000035ff367230 */ /* 0x002fe40000004100 */
[----:B------:R-:W-:Y:S01]  /*2420*/  FFMA.FTZ R2, R56, R52, R3 ;  /* 0x0000003438027223 */ /* 0x000fe20000010003 */
[----:B------:R-:W-:-:S02]  /*2430*/  HADD2.F32 R49, -RZ, R9.H0_H0 ;  /* 0x20000009ff317230 */ /* 0x000fc40000004100 */
[----:B------:R-:W-:Y:S01]  /*2440*/  FFMA.FTZ R22, R51, R56, R22 ;  /* 0x0000003833167223 */ /* 0x000fe20000010016 */
        /* <DEDUP_REMOVED lines=134> */
.L_x_2442:
        /* <DEDUP_REMOVED lines=9> */
[----:B------:R-:W-:Y:S02]  /*2d40*/  LOP3.LUT R12, R28, 0xff, RZ, 0xc0, !PT ;  /* 0x000000ff1c0c7812 */ /* 0x000fe400078ec0ff */
[----:B------:R-:W-:Y:S01]  /*2d50*/  LOP3.LUT R13, R24, 0xff, RZ, 0xc0, !PT ;  /* 0x000000ff180d7812 */ /* 0x000fe200078ec0ff */
[----:B------:R-:W-:Y:S01]  /*2d60*/  I2F.F16 R14, R14 ;  /* 0x0000000e000e7306 */ /* 0x000fe20000200c00 */
[----:B------:R-:W-:-:S02]  /*2d70*/  IADD3 R12, PT, PT, R12, -0x80, RZ ;  /* 0xffffff800c0c7810 */ /* 0x000fc40007ffe0ff */
[----:B------:R-:W-:Y:S02]  /*2d80*/  IADD3 R13, PT, PT, R13, -0x80, RZ ;  /* 0xffffff800d0d7810 */ /* 0x000fe40007ffe0ff */
[----:B------:R-:W-:Y:S02]  /*2d90*/  LOP3.LUT R17, R25, 0xff, RZ, 0xc0, !PT ;  /* 0x000000ff19117812 */ /* 0x000fe400078ec0ff */
[----:B------:R-:W-:Y:S01]  /*2da0*/  LEA.HI R33, R30, 0xffffff80, RZ, 0x8 ;  /* 0xffffff801e217811 */ /* 0x000fe200078f40ff */
[----:B------:R0:W-:Y:S01]  /*2db0*/  I2F.F16 R41, R12 ;  /* 0x0000000c00297306 */ /* 0x0001e20000200c00 */
[----:B------:R-:W-:Y:S02]  /*2dc0*/  IADD3 R17, PT, PT, R17, -0x80, RZ ;  /* 0xffffff8011117810 */ /* 0x000fe40007ffe0ff */
[----:B------:R-:W-:Y:S02]  /*2dd0*/  LEA.HI R32, R31, 0xffffff80, RZ, 0x8 ;  /* 0xffffff801f207811 */ /* 0x000fe400078f40ff */
[----:B------:R-:W-:-:S02]  /*2de0*/  SHF.R.U32.HI R47, RZ, 0x8, R31 ;  /* 0x00000008ff2f7819 */ /* 0x000fc4000001161f */
[----:B------:R-:W-:Y:S01]  /*2df0*/  SHF.R.U32.HI R31, RZ, 0x10, R31 ;  /* 0x00000010ff1f7819 */ /* 0x000fe2000001161f */
[----:B------:R1:W2:Y:S01]  /*2e00*/  I2F.F16 R38, R13 ;  /* 0x0000000d00267306 */ /* 0x0002a20000200c00 */
[----:B0-----:R-:W-:Y:S02]  /*2e10*/  SHF.R.U32.HI R12, RZ, 0x8, R28 ;  /* 0x00000008ff0c7819 */ /* 0x001fe4000001161c */
[----:B------:R-:W-:Y:S02]  /*2e20*/  LEA.HI R19, R25, 0xffffff80, RZ, 0x8 ;  /* 0xffffff8019137811 */ /* 0x000fe400078f40ff */
[----:B------:R-:W-:Y:S02]  /*2e30*/  LOP3.LUT R12, R12, 0xff, RZ, 0xc0, !PT ;  /* 0x000000ff0c0c7812 */ /* 0x000fe400078ec0ff */
[----:B------:R-:W-:Y:S01]  /*2e40*/  SHF.R.U32.HI R52, RZ, 0x10, R25 ;  /* 0x00000010ff347819 */ /* 0x000fe20000011619 */
[----:B------:R-:W0:Y:S01]  /*2e50*/  I2F.F16 R40, R17 ;  /* 0x0000001100287306 */ /* 0x000e220000200c00 */
[----:B-1----:R-:W-:-:S02]  /*2e60*/  SHF.R.U32.HI R13, RZ, 0x8, R29 ;  /* 0x00000008ff0d7819 */ /* 0x002fc4000001161d */
[----:B------:R-:W-:Y:S02]  /*2e70*/  IADD3 R12, PT, PT, R12, -0x80, RZ ;  /* 0xffffff800c0c7810 */ /* 0x000fe40007ffe0ff */
[----:B------:R-:W-:Y:S02]  /*2e80*/  LOP3.LUT R13, R13, 0xff, RZ, 0xc0, !PT ;  /* 0x000000ff0d0d7812 */ /* 0x000fe400078ec0ff */
[----:B------:R-:W-:Y:S01]  /*2e90*/  LOP3.LUT R31, R31, 0xff, RZ, 0xc0, !PT ;  /* 0x000000ff1f1f7812 */ /* 0x000fe200078ec0ff */
[----:B------:R1:W3:Y:S01]  /*2ea0*/  I2F.F16 R43, R12 ;  /* 0x0000000c002b7306 */ /* 0x0002e20000200c00 */
[----:B------:R-:W-:Y:S01]  /*2eb0*/  IADD3 R45, PT, PT, R13, -0x80, RZ ;  /* 0xffffff800d2d7810 */ /* 0x000fe20007ffe0ff */
[----:B--2---:R-:W-:Y:S01]  /*2ec0*/  HADD2.F32 R38, -RZ, R38.H0_H0 ;  /* 0x20000026ff267230 */ /* 0x004fe20000004100 */
[----:B------:R-:W-:Y:S02]  /*2ed0*/  SHF.R.U32.HI R13, RZ, 0x8, R30 ;  /* 0x00000008ff0d7819 */ /* 0x000fe4000001161e */
[----:B------:R-:W-:-:S02]  /*2ee0*/  LEA.HI R21, R24, 0xffffff80, RZ, 0x8 ;  /* 0xffffff8018157811 */ /* 0x000fc400078f40ff */
[----:B------:R-:W-:Y:S01]  /*2ef0*/  LOP3.LUT R13, R13, 0xff, RZ, 0xc0, !PT ;  /* 0x000000ff0d0d7812 */ /* 0x000fe200078ec0ff */
[----:B------:R-:W-:Y:S01]  /*2f00*/  I2F.F16 R42, R42 ;  /* 0x0000002a002a7306 */ /* 0x000fe20000200c00 */
[----:B-1----:R-:W-:Y:S01]  /*2f10*/  SHF.R.U32.HI R12, RZ, 0x10, R30 ;  /* 0x00000010ff0c7819 */ /* 0x002fe2000001161e */
[----:B0-----:R-:W-:Y:S01]  /*2f20*/  HADD2.F32 R40, -RZ, R40.H0_H0 ;  /* 0x20000028ff287230 */ /* 0x001fe20000004100 */
[----:B------:R-:W-:Y:S02]  /*2f30*/  IADD3 R30, PT, PT, R13, -0x80, RZ ;  /* 0xffffff800d1e7810 */ /* 0x000fe40007ffe0ff */
[----:B------:R-:W-:Y:S02]  /*2f40*/  LOP3.LUT R17, R12, 0xff, RZ, 0xc0, !PT ;  /* 0x000000ff0c117812 */ /* 0x000fe400078ec0ff */
[----:B------:R-:W0:Y:S01]  /*2f50*/  LDS.64 R12, [UR7+0x10] ;  /* 0x00001007ff0c7984 */ /* 0x000e220008000a00 */
[----:B------:R1:W-:Y:S01]  /*2f60*/  I2F.F16 R57, R30 ;  /* 0x0000001e00397306 */ /* 0x0003e20000200c00 */
[----:B------:R-:W-:Y:S01]  /*2f70*/  IADD3 R46, PT, PT, R17, -0x80, RZ ;  /* 0xffffff80112e7810 */ /* 0x000fe20007ffe0ff */
[----:B---3--:R-:W-:Y:S01]  /*2f80*/  HADD2.F32 R43, -RZ, R43.H0_H0 ;  /* 0x2000002bff2b7230 */ /* 0x008fe20000004100 */
[----:B------:R-:W-:-:S02]  /*2f90*/  SHF.R.U32.HI R17, RZ, 0x8, R24 ;  /* 0x00000008ff117819 */ /* 0x000fc40000011618 */
[----:B------:R-:W-:Y:S02]  /*2fa0*/  SHF.R.U32.HI R24, RZ, 0x10, R24 ;  /* 0x00000010ff187819 */ /* 0x000fe40000011618 */
[----:B------:R-:W-:Y:S01]  /*2fb0*/  LOP3.LUT R17, R17, 0xff, RZ, 0xc0, !PT ;  /* 0x000000ff11117812 */ /* 0x000fe200078ec0ff */
[----:B------:R-:W2:Y:S01]  /*2fc0*/  I2F.F16 R45, R45 ;  /* 0x0000002d002d7306 */ /* 0x000ea20000200c00 */
[----:B-1----:R-:W-:Y:S02]  /*2fd0*/  SHF.R.U32.HI R30, RZ, 0x8, R25 ;  /* 0x00000008ff1e7819 */ /* 0x002fe40000011619 */
[----:B------:R-:W-:Y:S02]  /*2fe0*/  SHF.R.U32.HI R25, RZ, 0x8, R27 ;  /* 0x00000008ff197819 */ /* 0x000fe4000001161b */
[----:B------:R-:W-:Y:S02]  /*2ff0*/  IADD3 R17, PT, PT, R17, -0x80, RZ ;  /* 0xffffff8011117810 */ /* 0x000fe40007ffe0ff */
[----:B------:R-:W-:Y:S01]  /*3000*/  LOP3.LUT R25, R25, 0xff, RZ, 0xc0, !PT ;  /* 0x000000ff19197812 */ /* 0x000fe200078ec0ff */
[----:B------:R-:W1:Y:S01]  /*3010*/  I2F.F16 R46, R46 ;  /* 0x0000002e002e7306 */ /* 0x000e620000200c00 */
[----:B------:R-:W-:-:S02]  /*3020*/  LOP3.LUT R0, R29, 0xff, RZ, 0xc0, !PT ;  /* 0x000000ff1d007812 */ /* 0x000fc400078ec0ff */
[----:B------:R-:W-:Y:S02]  /*3030*/  IADD3 R50, PT, PT, R31, -0x80, RZ ;  /* 0xffffff801f327810 */ /* 0x000fe40007ffe0ff */
[----:B------:R-:W-:Y:S02]  /*3040*/  LOP3.LUT R31, R30, 0xff, RZ, 0xc0, !PT ;  /* 0x000000ff1e1f7812 */ /* 0x000fe400078ec0ff */
[----:B------:R-:W-:Y:S01]  /*3050*/  LEA.HI R35, R28, 0xffffff80, RZ, 0x8 ;  /* 0xffffff801c237811 */ /* 0x000fe200078f40ff */
[----:B------:R0:W-:Y:S01]  /*3060*/  I2F.F16 R30, R17 ;  /* 0x00000011001e7306 */ /* 0x0001e20000200c00 */
[----:B------:R-:W-:Y:S01]  /*3070*/  IADD3 R0, PT, PT, R0, -0x80, RZ ;  /* 0xffffff8000007810 */ /* 0x000fe20007ffe0ff */
[----:B--2---:R-:W-:Y:S01]  /*3080*/  HADD2.F32 R45, -RZ, R45.H0_H0 ;  /* 0x2000002dff2d7230 */ /* 0x004fe20000004100 */
[----:B------:R-:W-:Y:S02]  /*3090*/  IADD3 R49, PT, PT, R25, -0x80, RZ ;  /* 0xffffff8019317810 */ /* 0x000fe40007ffe0ff */
[----:B------:R-:W-:-:S02]  /*30a0*/  LEA.HI R34, R29, 0xffffff80, RZ, 0x8 ;  /* 0xffffff801d227811 */ /* 0x000fc400078f40ff */
[----:B------:R-:W-:Y:S01]  /*30b0*/  SHF.R.U32.HI R28, RZ, 0x10, R28 ;  /* 0x00000010ff1c7819 */ /* 0x000fe2000001161c */
[----:B------:R-:W2:Y:S01]  /*30c0*/  I2F.F16 R0, R0 ;  /* 0x0000000000007306 */ /* 0x000ea20000200c00 */
[----:B------:R-:W-:Y:S01]  /*30d0*/  SHF.R.U32.HI R29, RZ, 0x10, R29 ;  /* 0x00000010ff1d7819 */ /* 0x000fe2000001161d */
[----:B-1----:R-:W-:Y:S01]  /*30e0*/  HADD2.F32 R46, -RZ, R46.H0_H0 ;  /* 0x2000002eff2e7230 */ /* 0x002fe20000004100 */
[----:B------:R-:W-:Y:S02]  /*30f0*/  LOP3.LUT R47, R47, 0xff, RZ, 0xc0, !PT ;  /* 0x000000ff2f2f7812 */ /* 0x000fe400078ec0ff */
[----:B------:R-:W-:Y:S01]  /*3100*/  LOP3.LUT R28, R28, 0xff, RZ, 0xc0, !PT ;  /* 0x000000ff1c1c7812 */ /* 0x000fe200078ec0ff */
[--C-:B0-----:R-:W-:Y:S01]  /*3110*/  HADD2.F32 R17, -RZ, R12.reuse.H0_H0 ;  /* 0x2000000cff117230 */ /* 0x101fe20000004100 */
[----:B------:R-:W-:Y:S01]  /*3120*/  LOP3.LUT R29, R29, 0xff, RZ, 0xc0, !PT ;  /* 0x000000ff1d1d7812 */ /* 0x000fe200078ec0ff */
[----:B------:R-:W-:Y:S01]  /*3130*/  HADD2.F32 R56, -RZ, R12.H1_H1 ;  /* 0x3000000cff387230 */ /* 0x000fe20000004100 */
[----:B------:R-:W-:Y:S01]  /*3140*/  LOP3.LUT R12, R24, 0xff, RZ, 0xc0, !PT ;  /* 0x000000ff180c7812 */ /* 0x000fe200078ec0ff */
[----:B------:R-:W-:Y:S01]  /*3150*/  I2F.F16 R50, R50 ;  /* 0x0000003200327306 */ /* 0x000fe20000200c00 */
[----:B------:R-:W0:Y:S01]  /*3160*/  LDS.64 R24, [UR7+0x18] ;  /* 0x00001807ff187984 */ /* 0x000e220008000a00 */
[----:B------:R-:W-:Y:S01]  /*3170*/  IADD3 R48, PT, PT, R47, -0x80, RZ ;  /* 0xffffff802f307810 */ /* 0x000fe20007ffe0ff */
[--C-:B------:R-:W-:Y:S01]  /*3180*/  HADD2.F32 R60, -RZ, R13.reuse.H0_H0 ;  /* 0x2000000dff3c7230 */ /* 0x100fe20000004100 */
[----:B------:R-:W-:Y:S01]  /*3190*/  IADD3 R28, PT, PT, R28, -0x80, RZ ;  /* 0xffffff801c1c7810 */ /* 0x000fe20007ffe0ff */
[----:B------:R-:W-:Y:S01]  /*31a0*/  HADD2.F32 R51, -RZ, R13.H1_H1 ;  /* 0x3000000dff337230 */ /* 0x000fe20000004100 */
[----:B------:R-:W-:Y:S01]  /*31b0*/  IADD3 R29, PT, PT, R29, -0x80, RZ ;  /* 0xffffff801d1d7810 */ /* 0x000fe20007ffe0ff */
[----:B--2---:R-:W-:Y:S01]  /*31c0*/  HADD2.F32 R0, -RZ, R0.H0_H0 ;  /* 0x20000000ff007230 */ /* 0x004fe20000004100 */
[----:B------:R-:W-:Y:S01]  /*31d0*/  I2F.F16 R58, R48 ;  /* 0x00000030003a7306 */ /* 0x000fe20000200c00 */
[----:B------:R-:W-:Y:S01]  /*31e0*/  LOP3.LUT R36, R26, 0xff, RZ, 0xc0, !PT ;  /* 0x000000ff1a247812 */ /* 0x000fe200078ec0ff */
[----:B------:R-:W-:Y:S01]  /*31f0*/  HADD2.F32 R13, -RZ, R41.H0_H0 ;  /* 0x20000029ff0d7230 */ /* 0x000fe20000004100 */
[----:B------:R-:W-:Y:S01]  /*3200*/  SHF.R.U32.HI R47, RZ, 0x8, R26 ;  /* 0x00000008ff2f7819 */ /* 0x000fe2000001161a */
[----:B------:R-:W-:Y:S01]  /*3210*/  FFMA.FTZ R41, R17, R0, RZ ;  /* 0x0000000011297223 */ /* 0x000fe200000100ff */
[----:B------:R-:W-:Y:S01]  /*3220*/  LOP3.LUT R37, R27, 0xff, RZ, 0xc0, !PT ;  /* 0x000000ff1b257812 */ /* 0x000fe200078ec0ff */
[----:B------:R-:W-:Y:S01]  /*3230*/  HADD2.F32 R30, -RZ, R30.H0_H0 ;  /* 0x2000001eff1e7230 */ /* 0x000fe20000004100 */
[----:B------:R-:W-:Y:S01]  /*3240*/  LOP3.LUT R53, R52, 0xff, RZ, 0xc0, !PT ;  /* 0x000000ff34357812 */ /* 0x000fe200078ec0ff */
[----:B------:R-:W1:Y:S01]  /*3250*/  I2F.F16 R28, R28 ;  /* 0x0000001c001c7306 */ /* 0x000e620000200c00 */
[----:B------:R-:W-:-:S02]  /*3260*/  IADD3 R36, PT, PT, R36, -0x80, RZ ;  /* 0xffffff8024247810 */ /* 0x000fc40007ffe0ff */
[----:B------:R-:W-:Y:S02]  /*3270*/  LOP3.LUT R47, R47, 0xff, RZ, 0xc0, !PT ;  /* 0x000000ff2f2f7812 */ /* 0x000fe400078ec0ff */
[----:B------:R-:W-:Y:S02]  /*3280*/  SHF.R.U32.HI R54, RZ, 0x10, R26 ;  /* 0x00000010ff367819 */ /* 0x000fe4000001161a */
[----:B------:R-:W-:Y:S01]  /*3290*/  IADD3 R52, PT, PT, R12, -0x80, RZ ;  /* 0xffffff800c347810 */ /* 0x000fe20007ffe0ff */
[----:B------:R-:W2:Y:S01]  /*32a0*/  I2F.F16 R29, R29 ;  /* 0x0000001d001d7306 */ /* 0x000ea20000200c00 */
[----:B------:R-:W-:Y:S01]  /*32b0*/  HADD2.F32 R12, -RZ, R14.H0_H0 ;  /* 0x2000000eff0c7230 */ /* 0x000fe20000004100 */
[----:B------:R-:W-:Y:S01]  /*32c0*/  IADD3 R37, PT, PT, R37, -0x80, RZ ;  /* 0xffffff8025257810 */ /* 0x000fe20007ffe0ff */
[----:B------:R-:W-:Y:S01]  /*32d0*/  HADD2.F32 R14, -RZ, R42.H0_H0 ;  /* 0x2000002aff0e7230 */ /* 0x000fe20000004100 */
[----:B------:R-:W-:Y:S02]  /*32e0*/  SHF.R.U32.HI R55, RZ, 0x10, R27 ;  /* 0x00000010ff377819 */ /* 0x000fe4000001161b */
[----:B------:R-:W-:Y:S01]  /*32f0*/  IADD3 R31, PT, PT, R31, -0x80, RZ ;  /* 0xffffff801f1f7810 */ /* 0x000fe20007ffe0ff */
[----:B------:R-:W-:Y:S01]  /*3300*/  FFMA.FTZ R62, R17, R12, RZ ;  /* 0x0000000c113e7223 */ /* 0x000fe200000100ff */
[----:B------:R-:W3:Y:S01]  /*3310*/  I2F.F16 R35, R35 ;  /* 0x0000002300237306 */ /* 0x000ee20000200c00 */
[----:B------:R-:W-:Y:S01]  /*3320*/  IADD3 R47, PT, PT, R47, -0x80, RZ ;  /* 0xffffff802f2f7810 */ /* 0x000fe20007ffe0ff */
[----:B------:R-:W-:Y:S01]  /*3330*/  FFMA.FTZ R59, R17, R14, RZ ;  /* 0x0000000e113b7223 */ /* 0x000fe200000100ff */
[----:B------:R-:W-:Y:S01]  /*3340*/  LOP3.LUT R54, R54, 0xff, RZ, 0xc0, !PT ;  /* 0x000000ff36367812 */ /* 0x000fe200078ec0ff */
[----:B-1----:R-:W-:Y:S01]  /*3350*/  HADD2.F32 R28, -RZ, R28.H0_H0 ;  /* 0x2000001cff1c7230 */ /* 0x002fe20000004100 */
[----:B------:R-:W-:Y:S01]  /*3360*/  LEA.HI R16, R26, 0xffffff80, RZ, 0x8 ;  /* 0xffffff801a107811 */ /* 0x000fe200078f40ff */
[----:B------:R-:W-:Y:S01]  /*3370*/  HADD2.F32 R26, -RZ, R57.H0_H0 ;  /* 0x20000039ff1a7230 */ /* 0x000fe20000004100 */
[----:B------:R-:W-:Y:S01]  /*3380*/  LEA.HI R48, R27, 0xffffff80, RZ, 0x8 ;  /* 0xffffff801b307811 */ /* 0x000fe200078f40ff */
[----:B------:R-:W1:Y:S01]  /*3390*/  I2F.F16 R34, R34 ;  /* 0x0000002200227306 */ /* 0x000e620000200c00 */
[----:B------:R-:W-:Y:S01]  /*33a0*/  HADD2.F32 R27, -RZ, R58.H0_H0 ;  /* 0x2000003aff1b7230 */ /* 0x000fe20000004100 */
[----:B------:R-:W-:Y:S01]  /*33b0*/  LOP3.LUT R55, R55, 0xff, RZ, 0xc0, !PT ;  /* 0x000000ff37377812 */ /* 0x000fe200078ec0ff */
[----:B------:R-:W-:Y:S01]  /*33c0*/  FFMA.FTZ R58, R13, R17, RZ ;  /* 0x000000110d3a7223 */ /* 0x000fe200000100ff */
[----:B------:R-:W-:Y:S01]  /*33d0*/  IADD3 R54, PT, PT, R54, -0x80, RZ ;  /* 0xffffff8036367810 */ /* 0x000fe20007ffe0ff */
[C---:B------:R-:W-:Y:S01]  /*33e0*/  FFMA.FTZ R57, R56.reuse, R45, R41 ;  /* 0x0000002d38397223 */ /* 0x040fe20000010029 */
[----:B------:R-:W-:Y:S01]  /*33f0*/  IADD3 R53, PT, PT, R53, -0x80, RZ ;  /* 0xffffff8035357810 */ /* 0x000fe20007ffe0ff */
[----:B------:R-:W-:Y:S01]  /*3400*/  FFMA.FTZ R17, R43, R56, R58 ;  /* 0x000000382b117223 */ /* 0x000fe2000001003a */
[----:B------:R-:W4:Y:S01]  /*3410*/  I2F.F16 R33, R33 ;  /* 0x0000002100217306 */ /* 0x000f220000200c00 */
[----:B------:R-:W-:Y:S01]  /*3420*/  IADD3 R55, PT, PT, R55, -0x80, RZ ;  /* 0xffffff8037377810 */ /* 0x000fe20007ffe0ff */
[----:B------:R-:W-:Y:S01]  /*3430*/  FFMA.FTZ R59, R56, R26, R59 ;  /* 0x0000001a383b7223 */ /* 0x000fe2000001003b */
[----:B--2---:R-:W-:-:S02]  /*3440*/  HADD2.F32 R29, -RZ, R29.H0_H0 ;  /* 0x2000001dff1d7230 */ /* 0x004fc40000004100 */
[----:B------:R-:W-:Y:S01]  /*3450*/  FFMA.FTZ R62, R56, R27, R62 ;  /* 0x0000001b383e7223 */ /* 0x000fe2000001003e */
[----:B------:R-:W-:Y:S02]  /*3460*/  HADD2.F32 R41, -RZ, R50.H0_H0 ;  /* 0x20000032ff297230 */ /* 0x000fe40000004100 */
[----:B------:R-:W-:Y:S01]  /*3470*/  FFMA.FTZ R50, R28, R60, R17 ;  /* 0x0000003c1c327223 */ /* 0x000fe20000010011 */
[----:B---3--:R-:W-:Y:S01]  /*3480*/  HADD2.F32 R35, -RZ, R35.H0_H0 ;  /* 0x20000023ff237230 */ /* 0x008fe20000004100 */
[----:B------:R-:W2:Y:S01]  /*3490*/  I2F.F16 R32, R32 ;  /* 0x0000002000207306 */ /* 0x000ea20000200c00 */
[C---:B------:R-:W-:Y:S01]  /*34a0*/  FFMA.FTZ R56, R60.reuse, R46, R59 ;  /* 0x0000002e3c387223 */ /* 0x040fe2000001003b */
[----:B-1----:R-:W-:Y:S02]  /*34b0*/  HADD2.F32 R34, -RZ, R34.H0_H0 ;  /* 0x20000022ff227230 */ /* 0x002fe40000004100 */
[----:B------:R-:W-:Y:S01]  /*34c0*/  FFMA.FTZ R59, R60, R41, R62 ;  /* 0x000000293c3b7223 */ /* 0x000fe2000001003e */
[----:B------:R-:W-:Y:S01]  /*34d0*/  FFMA.FTZ R17, R35, R51, R50 ;  /* 0x0000003323117223 */ /* 0x000fe20000010032 */
[----:B0-----:R-:W-:Y:S01]  /*34e0*/  HADD2.F32 R58, -RZ, R25.H1_H1 ;  /* 0x30000019ff3a7230 */ /* 0x001fe20000004100 */
[----:B------:R-:W-:Y:S01]  /*34f0*/  ISETP.NE.AND P0, PT, R44, 0x1, PT ;  /* 0x000000012c00780c */ /* 0x000fe20003f05270 */
[----:B----4-:R-:W-:Y:S01]  /*3500*/  HADD2.F32 R33, -RZ, R33.H0_H0 ;  /* 0x20000021ff217230 */ /* 0x010fe20000004100 */
[----:B------:R-:W0:Y:S01]  /*3510*/  I2F.F16 R36, R36 ;  /* 0x0000002400247306 */ /* 0x000e220000200c00 */
[----:B--2---:R-:W-:-:S07]  /*3520*/  HADD2.F32 R32, -RZ, R32.H0_H0 ;  /* 0x20000020ff207230 */ /* 0x004fce0000004100 */
[----:B------:R-:W1:Y:S01]  /*3530*/  I2F.F16 R37, R37 ;  /* 0x0000002500257306 */ /* 0x000e620000200c00 */
[----:B------:R-:W-:Y:S01]  /*3540*/  FFMA.FTZ R50, R51, R32, R59 ;  /* 0x0000002033327223 */ /* 0x000fe2000001003b */
[----:B0-----:R-:W-:-:S06]  /*3550*/  HADD2.F32 R36, -RZ, R36.H0_H0 ;  /* 0x20000024ff247230 */ /* 0x001fcc0000004100 */
[----:B------:R-:W0:Y:S01]  /*3560*/  I2F.F16 R31, R31 ;  /* 0x0000001f001f7306 */ /* 0x000e220000200c00 */
[----:B-1----:R-:W-:-:S07]  /*3570*/  HADD2.F32 R37, -RZ, R37.H0_H0 ;  /* 0x20000025ff257230 */ /* 0x002fce0000004100 */
[----:B------:R-:W1:Y:S01]  /*3580*/  I2F.F16 R47, R47 ;  /* 0x0000002f002f7306 */ /* 0x000e620000200c00 */
[----:B0-----:R-:W-:-:S07]  /*3590*/  HADD2.F32 R31, -RZ, R31.H0_H0 ;  /* 0x2000001fff1f7230 */ /* 0x001fce0000004100 */
[----:B------:R-:W0:Y:S01]  /*35a0*/  I2F.F16 R49, R49 ;  /* 0x0000003100317306 */ /* 0x000e220000200c00 */
[----:B-1----:R-:W-:-:S07]  /*35b0*/  HADD2.F32 R47, -RZ, R47.H0_H0 ;  /* 0x2000002fff2f7230 */ /* 0x002fce0000004100 */
[----:B------:R1:W2:Y:S01]  /*35c0*/  I2F.F16 R42, R52 ;  /* 0x00000034002a7306 */ /* 0x0002a20000200c00 */
[----:B0-----:R-:W-:-:S07]  /*35d0*/  HADD2.F32 R49, -RZ, R49.H0_H0 ;  /* 0x20000031ff317230 */ /* 0x001fce0000004100 */
[----:B------:R0:W3:Y:S01]  /*35e0*/  I2F.F16 R61, R53 ;  /* 0x00000035003d7306 */ /* 0x0000e20000200c00 */
[----:B-1----:R-:W-:Y:S01]  /*35f0*/  FFMA.FTZ R52, R60, R29, R57 ;  /* 0x0000001d3c347223 */ /* 0x002fe20000010039 */
[----:B------:R-:W-:-:S03]  /*3600*/  FFMA.FTZ R57, R51, R33, R56 ;  /* 0x0000002133397223 */ /* 0x000fc60000010038 */
[----:B------:R-:W-:Y:S01]  /*3610*/  FFMA.FTZ R52, R51, R34, R52 ;  /* 0x0000002233347223 */ /* 0x000fe20000010034 */
[--C-:B------:R-:W-:Y:S02]  /*3620*/  HADD2.F32 R51, -RZ, R24.reuse.H0_H0 ;  /* 0x20000018ff337230 */ /* 0x100fe40000004100 */
[----:B------:R-:W1:Y:S01]  /*3630*/  I2F.F16 R54, R54 ;  /* 0x0000003600367306 */ /* 0x000e620000200c00 */
[----:B------:R-:W-:Y:S02]  /*3640*/  HADD2.F32 R24, -RZ, R24.H1_H1 ;  /* 0x30000018ff187230 */ /* 0x000fe40000004100 */
[----:B0-----:R-:W-:Y:S02]  /*3650*/  HADD2.F32 R53, -RZ, R25.H0_H0 ;  /* 0x20000019ff357230 */ /* 0x001fe40000004100 */
[----:B------:R-:W-:Y:S01]  /*3660*/  FFMA.FTZ R17, R38, R51, R17 ;  /* 0x0000003326117223 */ /* 0x000fe20000010011 */
[C---:B------:R-:W-:Y:S01]  /*3670*/  FFMA.FTZ R25, R51.reuse, R40, R52 ;  /* 0x0000002833197223 */ /* 0x040fe20000010034 */
[C---:B------:R-:W-:Y:S01]  /*3680*/  FFMA.FTZ R56, R51.reuse, R36, R57 ;  /* 0x0000002433387223 */ /* 0x040fe20000010039 */
[----:B------:R-:W-:Y:S01]  /*3690*/  FFMA.FTZ R60, R51, R37, R50 ;  /* 0x00000025333c7223 */ /* 0x000fe20000010032 */
[----:B------:R-:W0:Y:S01]  /*36a0*/  I2F.F16 R55, R55 ;  /* 0x0000003700377306 */ /* 0x000e220000200c00 */
[----:B--2---:R-:W-:-:S02]  /*36b0*/  HADD2.F32 R42, -RZ, R42.H0_H0 ;  /* 0x2000002aff2a7230 */ /* 0x004fc40000004100 */
[----:B------:R-:W-:Y:S01]  /*36c0*/  FFMA.FTZ R17, R30, R24, R17 ;  /* 0x000000181e117223 */ /* 0x000fe20000010011 */
[----:B---3--:R-:W-:Y:S02]  /*36d0*/  HADD2.F32 R50, -RZ, R61.H0_H0 ;  /* 0x2000003dff327230 */ /* 0x008fe40000004100 */
[C---:B------:R-:W-:Y:S01]  /*36e0*/  FFMA.FTZ R56, R24.reuse, R47, R56 ;  /* 0x0000002f18387223 */ /* 0x040fe20000010038 */
[----:B-1----:R-:W-:Y:S01]  /*36f0*/  HADD2.F32 R51, -RZ, R54.H0_H0 ;  /* 0x20000036ff337230 */ /* 0x002fe20000004100 */
[----:B------:R-:W1:Y:S01]  /*3700*/  I2F.F16 R21, R21 ;  /* 0x0000001500157306 */ /* 0x000e620000200c00 */
[----:B------:R-:W-:-:S04]  /*3710*/  FFMA.FTZ R54, R24, R31, R25 ;  /* 0x0000001f18367223 */ /* 0x000fc80000010019 */
[C---:B------:R-:W-:Y:S01]  /*3720*/  FFMA.FTZ R25, R53.reuse, R50, R54 ;  /* 0x0000003235197223 */ /* 0x040fe20000010036 */
[----:B------:R-:W-:Y:S02]  /*3730*/  HADD2.F32 R54, -RZ, R9.H0_H0 ;  /* 0x20000009ff367230 */ /* 0x000fe40000004100 */
[----:B------:R-:W2:Y:S01]  /*3740*/  I2F.F16 R19, R19 ;  /* 0x0000001300137306 */ /* 0x000ea20000200c00 */
[----:B0-----:R-:W-:Y:S02]  /*3750*/  HADD2.F32 R52, -RZ, R55.H0_H0 ;  /* 0x20000037ff347230 */ /* 0x001fe40000004100 */
[----:B------:R-:W-:Y:S01]  /*3760*/  FFMA.FTZ R55, R24, R49, R60 ;  /* 0x0000003118377223 */ /* 0x000fe2000001003c */
[----:B------:R-:W-:Y:S01]  /*3770*/  FFMA.FTZ R24, R42, R53, R17 ;  /* 0x000000352a187223 */ /* 0x000fe20000010011 */
[C---:B------:R-:W-:Y:S02]  /*3780*/  FFMA.FTZ R60, R53.reuse, R51, R56 ;  /* 0x00000033353c7223 */ /* 0x040fe40000010038 */
[----:B------:R-:W-:Y:S01]  /*3790*/  FFMA.FTZ R59, R53, R52, R55 ;  /* 0x00000034353b7223 */ /* 0x000fe20000010037 */
[----:B-1----:R-:W-:Y:S01]  /*37a0*/  HADD2.F32 R21, -RZ, R21.H0_H0 ;  /* 0x20000015ff157230 */ /* 0x002fe20000004100 */
[----:B------:R-:W0:Y:S01]  /*37b0*/  I2F.F16 R16, R16 ;  /* 0x0000001000107306 */ /* 0x000e220000200c00 */
[----:B------:R-:W-:-:S02]  /*37c0*/  HADD2.F32 R53, -RZ, R10.H0_H0 ;  /* 0x2000000aff357230 */ /* 0x000fc40000004100 */
[----:B------:R-:W-:Y:S02]  /*37d0*/  HADD2.F32 R55, -RZ, R8.H0_H0 ;  /* 0x20000008ff377230 */ /* 0x000fe40000004100 */
[----:B------:R-:W-:Y:S01]  /*37e0*/  FFMA.FTZ R17, R21, R58, R24 ;  /* 0x0000003a15117223 */ /* 0x000fe20000010018 */
[----:B--2---:R-:W-:Y:S02]  /*37f0*/  HADD2.F32 R19, -RZ, R19.H0_H0 ;  /* 0x20000013ff137230 */ /* 0x004fe40000004100 */
[----:B------:R1:W2:Y:S01]  /*3800*/  I2F.F16 R62, R48 ;  /* 0x00000030003e7306 */ /* 0x0002a20000200c00 */
[----:B0-----:R-:W-:Y:S02]  /*3810*/  HADD2.F32 R57, -RZ, R16.H0_H0 ;  /* 0x20000010ff397230 */ /* 0x001fe40000004100 */
[C---:B------:R-:W-:Y:S01]  /*3820*/  FFMA.FTZ R16, R58.reuse, R19, R25 ;  /* 0x000000133a107223 */ /* 0x040fe20000010019 */
[----:B-1----:R-:W-:Y:S02]  /*3830*/  HADD2.F32 R48, -RZ, R11.H0_H0 ;  /* 0x2000000bff307230 */ /* 0x002fe40000004100 */
[----:B------:R-:W-:Y:S01]  /*3840*/  FFMA.FTZ R25, R58, R57, R60 ;  /* 0x000000393a197223 */ /* 0x000fe2000001003c */
[----:B------:R-:W-:-:S02]  /*3850*/  FMUL.FTZ R16, R53, R16 ;  /* 0x0000001035107220 */ /* 0x000fc40000410000 */
[----:B------:R-:W-:Y:S01]  /*3860*/  FMUL.FTZ R17, R48, R17 ;  /* 0x0000001130117220 */ /* 0x000fe20000410000 */
[----:B--2---:R-:W-:Y:S02]  /*3870*/  HADD2.F32 R56, -RZ, R62.H0_H0 ;  /* 0x2000003eff387230 */ /* 0x004fe40000004100 */
[----:B------:R-:W-:Y:S01]  /*3880*/  FMUL.FTZ R25, R54, R25 ;  /* 0x0000001936197220 */ /* 0x000fe20000410000 */
[----:B------:R-:W-:Y:S02]  /*3890*/  F2FP.F16.F32.PACK_AB R16, RZ, R16 ;  /* 0x00000010ff10723e */ /* 0x000fe400000000ff */
        /* <DEDUP_REMOVED lines=120> */
.L_x_2443:
        /* <DEDUP_REMOVED lines=16> */
[----:B------:R0:W1:Y:S01]  /*4120*/  I2F.F16 R41, R13 ;  /* 0x0000000d00297306 */ /* 0x0000620000200c00 */
[----:B------:R-:W-:Y:S02]  /*4130*/  LOP3.LUT R23, R27, 0xff, RZ, 0xc0, !PT ;  /* 0x000000ff1b177812 */ /* 0x000fe400078ec0ff */
[----:B------:R-:W-:Y:S02]  /*4140*/  LOP3.LUT R17, R25, 0xff, RZ, 0xc0, !PT ;  /* 0x000000ff19117812 */ /* 0x000fe400078ec0ff */
[----:B------:R-:W-:-:S02]  /*4150*/  IADD3 R23, PT, PT, R23, -0x80, RZ ;  /* 0xffffff8017177810 */ /* 0x000fc40007ffe0ff */
[----:B------:R-:W-:Y:S01]  /*4160*/  IADD3 R17, PT, PT, R17, -0x80, RZ ;  /* 0xffffff8011117810 */ /* 0x000fe20007ffe0ff */
        /* <DEDUP_REMOVED lines=14> */
[----:B------:R-:W-:Y:S02]  /*4250*/  LEA.HI R37, R28, 0xffffff80, RZ, 0x8 ;  /* 0xffffff801c257811 */ /* 0x000fe400078f40ff */
[----:B0-----:R-:W-:Y:S01]  /*4260*/  IADD3 R22, PT, PT, R13, -0x80, RZ ;  /* 0xffffff800d167810 */ /* 0x001fe20007ffe0ff */
[----:B------:R0:W4:Y:S01]  /*4270*/  I2F.F16 R46, R12 ;  /* 0x0000000c002e7306 */ /* 0x0001220000200c00 */
[----:B-1----:R-:W-:Y:S01]  /*4280*/  SHF.R.U32.HI R23, RZ, 0x10, R31 ;  /* 0x00000010ff177819 */ /* 0x002fe2000001161f */
[----:B---3--:R-:W-:Y:S01]  /*4290*/  HADD2.F32 R38, -RZ, R38.H0_H0 ;  /* 0x20000026ff267230 */ /* 0x008fe20000004100 */
[----:B------:R-:W-:-:S02]  /*42a0*/  LEA.HI R36, R29, 0xffffff80, RZ, 0x8 ;  /* 0xffffff801d247811 */ /* 0x000fc400078f40ff */
[----:B------:R-:W-:Y:S02]  /*42b0*/  LOP3.LUT R23, R23, 0xff, RZ, 0xc0, !PT ;  /* 0x000000ff17177812 */ /* 0x000fe400078ec0ff */
[----:B------:R-:W-:Y:S01]  /*42c0*/  IADD3 R0, PT, PT, R0, -0x80, RZ ;  /* 0xffffff8000007810 */ /* 0x000fe20007ffe0ff */
[----:B------:R1:W3:Y:S01]  /*42d0*/  I2F.F16 R42, R17 ;  /* 0x00000011002a7306 */ /* 0x0002e20000200c00 */
[----:B0-----:R-:W0:Y:S01]  /*42e0*/  LDS.64 R12, [UR7+0x20] ;  /* 0x00002007ff0c7984 */ /* 0x001e220008000a00 */
[----:B------:R-:W-:Y:S01]  /*42f0*/  IADD3 R51, PT, PT, R23, -0x80, RZ ;  /* 0xffffff8017337810 */ /* 0x000fe20007ffe0ff */
[----:B--2---:R-:W-:Y:S01]  /*4300*/  HADD2.F32 R40, -RZ, R40.H0_H0 ;  /* 0x20000028ff287230 */ /* 0x004fe20000004100 */
[----:B------:R-:W-:Y:S02]  /*4310*/  SHF.R.U32.HI R23, RZ, 0x8, R26 ;  /* 0x00000008ff177819 */ /* 0x000fe4000001161a */
[----:B------:R-:W-:Y:S01]  /*4320*/  SHF.R.U32.HI R28, RZ, 0x10, R28 ;  /* 0x00000010ff1c7819 */ /* 0x000fe2000001161c */
[----:B----4-:R-:W-:Y:S01]  /*4330*/  HADD2.F32 R46, -RZ, R46.H0_H0 ;  /* 0x2000002eff2e7230 */ /* 0x010fe20000004100 */
[----:B------:R2:W-:Y:S01]  /*4340*/  I2F.F16 R59, R22 ;  /* 0x00000016003b7306 */ /* 0x0005e20000200c00 */
[----:B-1----:R-:W-:-:S02]  /*4350*/  SHF.R.U32.HI R17, RZ, 0x8, R31 ;  /* 0x00000008ff117819 */ /* 0x002fc4000001161f */
[----:B------:R-:W-:Y:S02]  /*4360*/  SHF.R.U32.HI R29, RZ, 0x10, R29 ;  /* 0x00000010ff1d7819 */ /* 0x000fe4000001161d */
[----:B------:R-:W-:Y:S02]  /*4370*/  LOP3.LUT R17, R17, 0xff, RZ, 0xc0, !PT ;  /* 0x000000ff11117812 */ /* 0x000fe400078ec0ff */
[----:B------:R-:W-:Y:S01]  /*4380*/  LOP3.LUT R23, R23, 0xff, RZ, 0xc0, !PT ;  /* 0x000000ff17177812 */ /* 0x000fe200078ec0ff */
[----:B------:R-:W-:Y:S01]  /*4390*/  I2F.F16 R14, R14 ;  /* 0x0000000e000e7306 */ /* 0x000fe20000200c00 */
[----:B--2---:R-:W-:Y:S01]  /*43a0*/  SHF.R.U32.HI R22, RZ, 0x8, R25 ;  /* 0x00000008ff167819 */ /* 0x004fe20000011619 */
[----:B---3--:R-:W-:Y:S01]  /*43b0*/  HADD2.F32 R42, -RZ, R42.H0_H0 ;  /* 0x2000002aff2a7230 */ /* 0x008fe20000004100 */
[----:B------:R-:W-:Y:S02]  /*43c0*/  IADD3 R31, PT, PT, R17, -0x80, RZ ;  /* 0xffffff80111f7810 */ /* 0x000fe40007ffe0ff */
[----:B------:R-:W-:-:S02]  /*43d0*/  LOP3.LUT R22, R22, 0xff, RZ, 0xc0, !PT ;  /* 0x000000ff16167812 */ /* 0x000fc400078ec0ff */
[----:B------:R-:W-:Y:S01]  /*43e0*/  LEA.HI R35, R30, 0xffffff80, RZ, 0x8 ;  /* 0xffffff801e237811 */ /* 0x000fe200078f40ff */
[----:B------:R-:W-:Y:S01]  /*43f0*/  I2F.F16 R60, R31 ;  /* 0x0000001f003c7306 */ /* 0x000fe20000200c00 */
[----:B------:R-:W-:Y:S02]  /*4400*/  IADD3 R22, PT, PT, R22, -0x80, RZ ;  /* 0xffffff8016167810 */ /* 0x000fe40007ffe0ff */
[----:B------:R-:W-:Y:S02]  /*4410*/  SHF.R.U32.HI R30, RZ, 0x10, R30 ;  /* 0x00000010ff1e7819 */ /* 0x000fe4000001161e */
[----:B------:R-:W-:Y:S02]  /*4420*/  LOP3.LUT R28, R28, 0xff, RZ, 0xc0, !PT ;  /* 0x000000ff1c1c7812 */ /* 0x000fe400078ec0ff */
[----:B------:R-:W-:Y:S01]  /*4430*/  LOP3.LUT R29, R29, 0xff, RZ, 0xc0, !PT ;  /* 0x000000ff1d1d7812 */ /* 0x000fe200078ec0ff */
[----:B------:R1:W2:Y:S01]  /*4440*/  I2F.F16 R31, R22 ;  /* 0x00000016001f7306 */ /* 0x0002a20000200c00 */
[----:B------:R-:W-:-:S02]  /*4450*/  IADD3 R54, PT, PT, R23, -0x80, RZ ;  /* 0xffffff8017367810 */ /* 0x000fc40007ffe0ff */
[----:B------:R-:W-:Y:S02]  /*4460*/  LOP3.LUT R30, R30, 0xff, RZ, 0xc0, !PT ;  /* 0x000000ff1e1e7812 */ /* 0x000fe400078ec0ff */
[--C-:B------:R-:W-:Y:S02]  /*4470*/  SHF.R.U32.HI R17, RZ, 0x8, R24.reuse ;  /* 0x00000008ff117819 */ /* 0x100fe40000011618 */
[----:B------:R-:W-:Y:S01]  /*4480*/  IADD3 R28, PT, PT, R28, -0x80, RZ ;  /* 0xffffff801c1c7810 */ /* 0x000fe20007ffe0ff */
[----:B------:R-:W3:Y:S01]  /*4490*/  I2F.F16 R0, R0 ;  /* 0x0000000000007306 */ /* 0x000ee20000200c00 */
[----:B-1----:R-:W1:Y:S01]  /*44a0*/  LDS.64 R22, [UR7+0x28] ;  /* 0x00002807ff167984 */ /* 0x002e620008000a00 */
[----:B------:R-:W-:Y:S01]  /*44b0*/  IADD3 R29, PT, PT, R29, -0x80, RZ ;  /* 0xffffff801d1d7810 */ /* 0x000fe20007ffe0ff */
[----:B0-----:R-:W-:Y:S01]  /*44c0*/  HADD2.F32 R57, -RZ, R12.H1_H1 ;  /* 0x3000000cff397230 */ /* 0x001fe20000004100 */
[----:B------:R-:W-:Y:S01]  /*44d0*/  IADD3 R30, PT, PT, R30, -0x80, RZ ;  /* 0xffffff801e1e7810 */ /* 0x000fe20007ffe0ff */
[--C-:B------:R-:W-:Y:S01]  /*44e0*/  HADD2.F32 R58, -RZ, R13.reuse.H0_H0 ;  /* 0x2000000dff3a7230 */ /* 0x100fe20000004100 */
[----:B------:R-:W-:Y:S01]  /*44f0*/  LOP3.LUT R17, R17, 0xff, RZ, 0xc0, !PT ;  /* 0x000000ff11117812 */ /* 0x000fe200078ec0ff */
[----:B------:R-:W-:Y:S01]  /*4500*/  HADD2.F32 R52, -RZ, R13.H1_H1 ;  /* 0x3000000dff347230 */ /* 0x000fe20000004100 */
[----:B------:R-:W0:Y:S01]  /*4510*/  I2F.F16 R47, R47 ;  /* 0x0000002f002f7306 */ /* 0x000e220000200c00 */
[----:B------:R-:W-:Y:S01]  /*4520*/  LEA.HI R21, R24, 0xffffff80, RZ, 0x8 ;  /* 0xffffff8018157811 */ /* 0x000fe200078f40ff */
[----:B------:R-:W-:Y:S01]  /*4530*/  HADD2.F32 R13, -RZ, R43.H0_H0 ;  /* 0x2000002bff0d7230 */ /* 0x000fe20000004100 */
[----:B------:R-:W-:Y:S01]  /*4540*/  IADD3 R17, PT, PT, R17, -0x80, RZ ;  /* 0xffffff8011117810 */ /* 0x000fe20007ffe0ff */
[----:B--2---:R-:W-:Y:S01]  /*4550*/  HADD2.F32 R31, -RZ, R31.H0_H0 ;  /* 0x2000001fff1f7230 */ /* 0x004fe20000004100 */
[----:B------:R-:W-:-:S02]  /*4560*/  SHF.R.U32.HI R24, RZ, 0x10, R24 ;  /* 0x00000010ff187819 */ /* 0x000fc40000011618 */
[----:B------:R-:W-:Y:S01]  /*4570*/  LEA.HI R19, R25, 0xffffff80, RZ, 0x8 ;  /* 0xffffff8019137811 */ /* 0x000fe200078f40ff */
[----:B------:R-:W2:Y:S01]  /*4580*/  I2F.F16 R28, R28 ;  /* 0x0000001c001c7306 */ /* 0x000ea20000200c00 */
[----:B------:R-:W-:Y:S01]  /*4590*/  SHF.R.U32.HI R25, RZ, 0x10, R25 ;  /* 0x00000010ff197819 */ /* 0x000fe20000011619 */
[----:B---3--:R-:W-:Y:S01]  /*45a0*/  HADD2.F32 R0, -RZ, R0.H0_H0 ;  /* 0x20000000ff007230 */ /* 0x008fe20000004100 */
[----:B------:R-:W-:Y:S02]  /*45b0*/  LOP3.LUT R24, R24, 0xff, RZ, 0xc0, !PT ;  /* 0x000000ff18187812 */ /* 0x000fe400078ec0ff */
[--C-:B------:R-:W-:Y:S02]  /*45c0*/  SHF.R.U32.HI R50, RZ, 0x8, R27.reuse ;  /* 0x00000008ff327819 */ /* 0x100fe4000001161b */
[----:B------:R-:W-:Y:S01]  /*45d0*/  LEA.HI R49, R27, 0xffffff80, RZ, 0x8 ;  /* 0xffffff801b317811 */ /* 0x000fe200078f40ff */
[----:B------:R-:W3:Y:S01]  /*45e0*/  I2F.F16 R29, R29 ;  /* 0x0000001d001d7306 */ /* 0x000ee20000200c00 */
[----:B------:R-:W-:Y:S01]  /*45f0*/  SHF.R.U32.HI R56, RZ, 0x10, R27 ;  /* 0x00000010ff387819 */ /* 0x000fe2000001161b */
[----:B0-----:R-:W-:Y:S01]  /*4600*/  HADD2.F32 R47, -RZ, R47.H0_H0 ;  /* 0x2000002fff2f7230 */ /* 0x001fe20000004100 */
[----:B------:R-:W-:-:S02]  /*4610*/  LEA.HI R16, R26, 0xffffff80, RZ, 0x8 ;  /* 0xffffff801a107811 */ /* 0x000fc400078f40ff */
[----:B------:R-:W-:Y:S02]  /*4620*/  SHF.R.U32.HI R55, RZ, 0x10, R26 ;  /* 0x00000010ff377819 */ /* 0x000fe4000001161a */
[----:B------:R-:W-:Y:S01]  /*4630*/  LOP3.LUT R53, R25, 0xff, RZ, 0xc0, !PT ;  /* 0x000000ff19357812 */ /* 0x000fe200078ec0ff */
[----:B------:R-:W0:Y:S01]  /*4640*/  I2F.F16 R48, R30 ;  /* 0x0000001e00307306 */ /* 0x000e220000200c00 */
[----:B------:R-:W-:Y:S01]  /*4650*/  IADD3 R27, PT, PT, R24, -0x80, RZ ;  /* 0xffffff80181b7810 */ /* 0x000fe20007ffe0ff */
[----:B------:R-:W-:Y:S01]  /*4660*/  HADD2.F32 R24, -RZ, R59.H0_H0 ;  /* 0x2000003bff187230 */ /* 0x000fe20000004100 */
[----:B------:R-:W-:Y:S01]  /*4670*/  LOP3.LUT R50, R50, 0xff, RZ, 0xc0, !PT ;  /* 0x000000ff32327812 */ /* 0x000fe200078ec0ff */
[----:B------:R-:W-:Y:S01]  /*4680*/  HADD2.F32 R25, -RZ, R60.H0_H0 ;  /* 0x2000003cff197230 */ /* 0x000fe20000004100 */
[----:B------:R-:W-:Y:S01]  /*4690*/  LOP3.LUT R56, R56, 0xff, RZ, 0xc0, !PT ;  /* 0x000000ff38387812 */ /* 0x000fe200078ec0ff */
[----:B--2---:R-:W-:Y:S01]  /*46a0*/  HADD2.F32 R28, -RZ, R28.H0_H0 ;  /* 0x2000001cff1c7230 */ /* 0x004fe20000004100 */
[----:B------:R-:W-:Y:S01]  /*46b0*/  IADD3 R50, PT, PT, R50, -0x80, RZ ;  /* 0xffffff8032327810 */ /* 0x000fe20007ffe0ff */
[----:B------:R-:W-:Y:S01]  /*46c0*/  I2F.F16 R51, R51 ;  /* 0x0000003300337306 */ /* 0x000fe20000200c00 */
[----:B---3--:R-:W-:Y:S01]  /*46d0*/  HADD2.F32 R29, -RZ, R29.H0_H0 ;  /* 0x2000001dff1d7230 */ /* 0x008fe20000004100 */
[----:B------:R-:W-:-:S02]  /*46e0*/  LOP3.LUT R55, R55, 0xff, RZ, 0xc0, !PT ;  /* 0x000000ff37377812 */ /* 0x000fc400078ec0ff */
[----:B------:R-:W-:Y:S02]  /*46f0*/  IADD3 R56, PT, PT, R56, -0x80, RZ ;  /* 0xffffff8038387810 */ /* 0x000fe40007ffe0ff */
[----:B------:R-:W-:Y:S01]  /*4700*/  IADD3 R53, PT, PT, R53, -0x80, RZ ;  /* 0xffffff8035357810 */ /* 0x000fe20007ffe0ff */
[----:B0-----:R-:W-:Y:S01]  /*4710*/  HADD2.F32 R48, -RZ, R48.H0_H0 ;  /* 0x20000030ff307230 */ /* 0x001fe20000004100 */
[----:B------:R-:W0:Y:S01]  /*4720*/  I2F.F16 R37, R37 ;  /* 0x0000002500257306 */ /* 0x000e220000200c00 */
[----:B------:R-:W-:Y:S02]  /*4730*/  IADD3 R55, PT, PT, R55, -0x80, RZ ;  /* 0xffffff8037377810 */ /* 0x000fe40007ffe0ff */
[----:B------:R-:W-:-:S05]  /*4740*/  ISETP.NE.AND P0, PT, R44, 0x1, PT ;  /* 0x000000012c00780c */ /* 0x000fca0003f05270 */
[----:B------:R-:W2:Y:S01]  /*4750*/  I2F.F16 R36, R36 ;  /* 0x0000002400247306 */ /* 0x000ea20000200c00 */
[----:B0-----:R-:W-:-:S07]  /*4760*/  HADD2.F32 R37, -RZ, R37.H0_H0 ;  /* 0x20000025ff257230 */ /* 0x001fce0000004100 */
[----:B------:R-:W0:Y:S01]  /*4770*/  I2F.F16 R35, R35 ;  /* 0x0000002300237306 */ /* 0x000e220000200c00 */
[----:B--2---:R-:W-:-:S07]  /*4780*/  HADD2.F32 R36, -RZ, R36.H0_H0 ;  /* 0x20000024ff247230 */ /* 0x004fce0000004100 */
[----:B------:R-:W2:Y:S01]  /*4790*/  I2F.F16 R34, R34 ;  /* 0x0000002200227306 */ /* 0x000ea20000200c00 */
[----:B0-----:R-:W-:-:S07]  /*47a0*/  HADD2.F32 R35, -RZ, R35.H0_H0 ;  /* 0x20000023ff237230 */ /* 0x001fce0000004100 */
[----:B------:R0:W3:Y:S01]  /*47b0*/  I2F.F16 R30, R17 ;  /* 0x00000011001e7306 */ /* 0x0000e20000200c00 */
[----:B--2---:R-:W-:-:S07]  /*47c0*/  HADD2.F32 R34, -RZ, R34.H0_H0 ;  /* 0x20000022ff227230 */ /* 0x004fce0000004100 */
[----:B------:R2:W4:Y:S01]  /*47d0*/  I2F.F16 R26, R54 ;  /* 0x00000036001a7306 */ /* 0x0005220000200c00 */
[----:B0-----:R-:W-:Y:S02]  /*47e0*/  HADD2.F32 R17, -RZ, R12.H0_H0 ;  /* 0x2000000cff117230 */ /* 0x001fe40000004100 */
[----:B------:R-:W-:Y:S02]  /*47f0*/  HADD2.F32 R12, -RZ, R14.H0_H0 ;  /* 0x2000000eff0c7230 */ /* 0x000fe40000004100 */
[----:B------:R-:W-:Y:S02]  /*4800*/  HADD2.F32 R14, -RZ, R45.H0_H0 ;  /* 0x2000002dff0e7230 */ /* 0x000fe40000004100 */
[----:B------:R-:W-:Y:S01]  /*4810*/  FFMA.FTZ R45, R13, R17, RZ ;  /* 0x000000110d2d7223 */ /* 0x000fe200000100ff */
[----:B---3--:R-:W-:Y:S02]  /*4820*/  HADD2.F32 R30, -RZ, R30.H0_H0 ;  /* 0x2000001eff1e7230 */ /* 0x008fe40000004100 */
[C---:B------:R-:W-:Y:S01]  /*4830*/  FFMA.FTZ R60, R17.reuse, R12, RZ ;  /* 0x0000000c113c7223 */ /* 0x040fe200000100ff */
[C---:B--2---:R-:W-:Y:S01]  /*4840*/  FFMA.FTZ R54, R17.reuse, R0, RZ ;  /* 0x0000000011367223 */ /* 0x044fe200000100ff */
[----:B------:R-:W-:Y:S01]  /*4850*/  FFMA.FTZ R59, R17, R14, RZ ;  /* 0x0000000e113b7223 */ /* 0x000fe200000100ff */
[----:B------:R0:W-:Y:S01]  /*4860*/  I2F.F16 R43, R27 ;  /* 0x0000001b002b7306 */ /* 0x0001e20000200c00 */
[----:B------:R-:W-:Y:S01]  /*4870*/  FFMA.FTZ R45, R46, R57, R45 ;  /* 0x000000392e2d7223 */ /* 0x000fe2000001002d */
[C---:B------:R-:W-:Y:S01]  /*4880*/  FFMA.FTZ R17, R57.reuse, R47, R54 ;  /* 0x0000002f39117223 */ /* 0x040fe20000010036 */
[C---:B------:R-:W-:Y:S01]  /*4890*/  FFMA.FTZ R59, R57.reuse, R24, R59 ;  /* 0x00000018393b7223 */ /* 0x040fe2000001003b */
[----:B------:R-:W-:Y:S01]  /*48a0*/  FFMA.FTZ R62, R57, R25, R60 ;  /* 0x00000019393e7223 */ /* 0x000fe2000001003c */
[----:B------:R-:W-:Y:S01]  /*48b0*/  FFMA.FTZ R54, R28, R58, R45 ;  /* 0x0000003a1c367223 */ /* 0x000fe2000001002d */
[C---:B------:R-:W-:Y:S01]  /*48c0*/  FFMA.FTZ R17, R58.reuse, R29, R17 ;  /* 0x0000001d3a117223 */ /* 0x040fe20000010011 */
[----:B------:R-:W-:Y:S01]  /*48d0*/  FFMA.FTZ R60, R58, R48, R59 ;  /* 0x000000303a3c7223 */ /* 0x000fe2000001003b */
[----:B------:R-:W2:Y:S01]  /*48e0*/  I2F.F16 R50, R50 ;  /* 0x0000003200327306 */ /* 0x000ea20000200c00 */
[----:B0-----:R-:W-:-:S02]  /*48f0*/  HADD2.F32 R27, -RZ, R51.H0_H0 ;  /* 0x20000033ff1b7230 */ /* 0x001fc40000004100 */
[----:B------:R-:W-:Y:S01]  /*4900*/  FFMA.FTZ R54, R37, R52, R54 ;  /* 0x0000003425367223 */ /* 0x000fe20000010036 */
[----:B------:R-:W-:Y:S01]  /*4910*/  FFMA.FTZ R45, R52, R35, R60 ;  /* 0x00000023342d7223 */ /* 0x000fe2000001003c */
[--C-:B-1----:R-:W-:Y:S02]  /*4920*/  HADD2.F32 R60, -RZ, R23.reuse.H1_H1 ;  /* 0x30000017ff3c7230 */ /* 0x102fe40000004100 */
[----:B------:R-:W-:Y:S01]  /*4930*/  FFMA.FTZ R51, R58, R27, R62 ;  /* 0x0000001b3a337223 */ /* 0x000fe2000001003e */
[C---:B------:R-:W-:Y:S01]  /*4940*/  FFMA.FTZ R62, R52.reuse, R36, R17 ;  /* 0x00000024343e7223 */ /* 0x040fe20000010011 */
[----:B------:R0:W-:Y:S01]  /*4950*/  I2F.F16 R61, R53 ;  /* 0x00000035003d7306 */ /* 0x0001e20000200c00 */
[----:B------:R-:W-:Y:S02]  /*4960*/  HADD2.F32 R17, -RZ, R22.H0_H0 ;  /* 0x20000016ff117230 */ /* 0x000fe40000004100 */
[----:B------:R-:W-:Y:S01]  /*4970*/  FFMA.FTZ R51, R52, R34, R51 ;  /* 0x0000002234337223 */ /* 0x000fe20000010033 */
[----:B------:R-:W-:-:S02]  /*4980*/  HADD2.F32 R58, -RZ, R23.H0_H0 ;  /* 0x20000017ff3a7230 */ /* 0x000fc40000004100 */
[----:B----4-:R-:W-:Y:S02]  /*4990*/  HADD2.F32 R26, -RZ, R26.H0_H0 ;  /* 0x2000001aff1a7230 */ /* 0x010fe40000004100 */
[----:B------:R-:W-:Y:S01]  /*49a0*/  FFMA.FTZ R57, R17, R40, R51 ;  /* 0x0000002811397223 */ /* 0x000fe20000010033 */
[----:B--2---:R-:W-:Y:S01]  /*49b0*/  HADD2.F32 R50, -RZ, R50.H0_H0 ;  /* 0x20000032ff327230 */ /* 0x004fe20000004100 */
[----:B------:R-:W1:Y:S01]  /*49c0*/  I2F.F16 R52, R56 ;  /* 0x0000003800347306 */ /* 0x000e620000200c00 */
[----:B0-----:R-:W-:Y:S02]  /*49d0*/  HADD2.F32 R53, -RZ, R22.H1_H1 ;  /* 0x30000016ff357230 */ /* 0x001fe40000004100 */
[----:B------:R-:W-:Y:S01]  /*49e0*/  FFMA.FTZ R23, R41, R17, R54 ;  /* 0x0000001129177223 */ /* 0x000fe20000010036 */
[----:B------:R-:W-:Y:S01]  /*49f0*/  FFMA.FTZ R62, R17, R42, R62 ;  /* 0x0000002a113e7223 */ /* 0x000fe2000001003e */
[----:B------:R-:W-:Y:S02]  /*4a00*/  HADD2.F32 R43, -RZ, R43.H0_H0 ;  /* 0x2000002bff2b7230 */ /* 0x000fe40000004100 */
[----:B------:R-:W-:Y:S01]  /*4a10*/  FFMA.FTZ R57, R53, R50, R57 ;  /* 0x0000003235397223 */ /* 0x000fe20000010039 */
[----:B------:R-:W-:Y:S01]  /*4a20*/  FFMA.FTZ R22, R30, R53, R23 ;  /* 0x000000351e167223 */ /* 0x000fe20000010017 */
[----:B------:R0:W2:Y:S03]  /*4a30*/  I2F.F16 R59, R55 ;  /* 0x00000037003b7306 */ /* 0x0000a60000200c00 */
[----:B------:R-:W-:Y:S01]  /*4a40*/  FFMA.FTZ R22, R43, R58, R22 ;  /* 0x0000003a2b167223 */ /* 0x000fe20000010016 */
[----:B-1----:R-:W-:-:S04]  /*4a50*/  HADD2.F32 R52, -RZ, R52.H0_H0 ;  /* 0x20000034ff347230 */ /* 0x002fc80000004100 */
[----:B------:R-:W1:Y:S01]  /*4a60*/  I2F.F16 R21, R21 ;  /* 0x0000001500157306 */ /* 0x000e620000200c00 */
[----:B0-----:R-:W-:Y:S01]  /*4a70*/  FFMA.FTZ R55, R17, R38, R45 ;  /* 0x0000002611377223 */ /* 0x001fe2000001002d */
[----:B------:R-:W-:Y:S02]  /*4a80*/  HADD2.F32 R45, -RZ, R61.H0_H0 ;  /* 0x2000003dff2d7230 */ /* 0x000fe40000004100 */
[C---:B------:R-:W-:Y:S01]  /*4a90*/  FFMA.FTZ R17, R53.reuse, R31, R62 ;  /* 0x0000001f35117223 */ /* 0x040fe2000001003e */
[C---:B------:R-:W-:Y:S01]  /*4aa0*/  FFMA.FTZ R23, R58.reuse, R52, R57 ;  /* 0x000000343a177223 */ /* 0x040fe20000010039 */
[----:B------:R-:W-:Y:S01]  /*4ab0*/  FFMA.FTZ R54, R53, R26, R55 ;  /* 0x0000001a35367223 */ /* 0x000fe20000010037 */
[----:B------:R-:W-:Y:S02]  /*4ac0*/  HADD2.F32 R53, -RZ, R10.H0_H0 ;  /* 0x2000000aff357230 */ /* 0x000fe40000004100 */
[----:B------:R-:W-:Y:S01]  /*4ad0*/  FFMA.FTZ R17, R58, R45, R17 ;  /* 0x0000002d3a117223 */ /* 0x000fe20000010011 */
[----:B------:R-:W0:Y:S01]  /*4ae0*/  I2F.F16 R19, R19 ;  /* 0x0000001300137306 */ /* 0x000e220000200c00 */
[----:B--2---:R-:W-:-:S02]  /*4af0*/  HADD2.F32 R51, -RZ, R59.H0_H0 ;  /* 0x2000003bff337230 */ /* 0x004fc40000004100 */
[----:B------:R-:W-:-:S03]  /*4b00*/  HADD2.F32 R55, -RZ, R8.H0_H0 ;  /* 0x20000008ff377230 */ /* 0x000fc60000004100 */
[----:B------:R-:W-:Y:S01]  /*4b10*/  FFMA.FTZ R62, R58, R51, R54 ;  /* 0x000000333a3e7223 */ /* 0x000fe20000010036 */
[----:B-1----:R-:W-:Y:S01]  /*4b20*/  HADD2.F32 R21, -RZ, R21.H0_H0 ;  /* 0x20000015ff157230 */ /* 0x002fe20000004100 */
[----:B------:R-:W1:Y:S01]  /*4b30*/  I2F.F16 R16, R16 ;  /* 0x0000001000107306 */ /* 0x000e620000200c00 */
[----:B------:R-:W-:-:S03]  /*4b40*/  HADD2.F32 R54, -RZ, R9.H0_H0 ;  /* 0x20000009ff367230 */ /* 0x000fc60000004100 */
[----:B------:R-:W-:Y:S01]  /*4b50*/  FFMA.FTZ R22, R21, R60, R22 ;  /* 0x0000003c15167223 */ /* 0x000fe20000010016 */
[----:B0-----:R-:W-:-:S03]  /*4b60*/  HADD2.F32 R19, -RZ, R19.H0_H0 ;  /* 0x20000013ff137230 */ /* 0x001fc60000004100 */
[----:B------:R0:W2:Y:S01]  /*4b70*/  I2F.F16 R63, R49 ;  /* 0x00000031003f7306 */ /* 0x0000a20000200c00 */
[----:B-1----:R-:W-:Y:S02]  /*4b80*/  HADD2.F32 R57, -RZ, R16.H0_H0 ;  /* 0x20000010ff397230 */ /* 0x002fe40000004100 */
[C---:B------:R-:W-:Y:S01]  /*4b90*/  FFMA.FTZ R16, R60.reuse, R19, R17 ;  /* 0x000000133c107223 */ /* 0x040fe20000010011 */
[----:B0-----:R-:W-:Y:S02]  /*4ba0*/  HADD2.F32 R49, -RZ, R11.H0_H0 ;  /* 0x2000000bff317230 */ /* 0x001fe40000004100 */
[----:B------:R-:W-:Y:S01]  /*4bb0*/  FFMA.FTZ R17, R60, R57, R62 ;  /* 0x000000393c117223 */ /* 0x000fe2000001003e */
[----:B------:R-:W-:Y:S02]  /*4bc0*/  FMUL.FTZ R16, R53, R16 ;  /* 0x0000001035107220 */ /* 0x000fe40000410000 */
[----:B------:R-:W-:Y:S01]  /*4bd0*/  FMUL.FTZ R22, R49, R22 ;  /* 0x0000001631167220 */ /* 0x000fe20000410000 */
[----:B--2---:R-:W-:-:S02]  /*4be0*/  HADD2.F32 R56, -RZ, R63.H0_H0 ;  /* 0x2000003fff387230 */ /* 0x004fc40000004100 */
        /* <DEDUP_REMOVED lines=38> */
[--C-:B------:R-:W-:Y:S02]  /*4e50*/  HADD2.F32 R22, -RZ, R23.reuse.H0_H0 ;  /* 0x20000017ff167230 */ /* 0x100fe40000004100 */
        /* <DEDUP_REMOVED lines=83> */
.L_x_2444:
[C---:B------:R-:W-:Y:S02]  /*5390*/  IMAD.WIDE R16, R39.reuse, 0x4, R32 ;  /* 0x0000000427107825 */ /* 0x040fe400078e0220 */
[----:B------:R-:W2:Y:S04]  /*53a0*/  LDG.E.128.CONSTANT R32, desc[UR10][R32.64] ;  /* 0x0000000a20207981 */ /* 0x000ea8000c1e9d00 */
[----:B-----5:R-:W3:Y:S01]  /*53b0*/  LDG.E.128.CONSTANT R24, desc[UR10][R16.64] ;  /* 0x0000000a10187981 */ /* 0x020ee2000c1e9d00 */
[----:B------:R-:W-:Y:S01]  /*53c0*/  UIADD3 UR4, UPT, UPT, UR7, 0x40, URZ ;  /* 0x0000004007047890 */ /* 0x000fe2000fffe0ff */
[----:B0-----:R-:W-:Y:S01]  /*53d0*/  MOV R13, R18 ;  /* 0x00000012000d7202 */ /* 0x001fe20000000f00 */
[----:B------:R-:W-:Y:S01]  /*53e0*/  IMAD.WIDE R22, R39, 0x4, R16 ;  /* 0x0000000427167825 */ /* 0x000fe200078e0210 */
        /* <DEDUP_REMOVED lines=11> */
[----:B------:R-:W-:Y:S02]  /*54a0*/  LOP3.LUT R13, R32, 0xff, RZ, 0xc0, !PT ;  /* 0x000000ff200d7812 */ /* 0x000fe400078ec0ff */
[----:B------:R-:W-:Y:S02]  /*54b0*/  IADD3 R43, PT, PT, R16, -0x80, RZ ;  /* 0xffffff80102b7810 */ /* 0x000fe40007ffe0ff */
[----:B------:R-:W-:Y:S02]  /*54c0*/  LOP3.LUT R16, R24, 0xff, RZ, 0xc0, !PT ;  /* 0x000000ff18107812 */ /* 0x000fe400078ec0ff */
[----:B------:R-:W-:Y:S01]  /*54d0*/  IADD3 R13, PT, PT, R13, -0x80, RZ ;  /* 0xffffff800d0d7810 */ /* 0x000fe20007ffe0ff */
[----:B------:R-:W1:Y:S01]  /*54e0*/  I2F.F16 R36, R36 ;  /* 0x0000002400247306 */ /* 0x000e620000200c00 */
[----:B------:R-:W-:-:S02]  /*54f0*/  IADD3 R16, PT, PT, R16, -0x80, RZ ;  /* 0xffffff8010107810 */ /* 0x000fc40007ffe0ff */
[----:B------:R-:W-:Y:S02]  /*5500*/  LOP3.LUT R17, R25, 0xff, RZ, 0xc0, !PT ;  /* 0x000000ff19117812 */ /* 0x000fe400078ec0ff */
[----:B------:R-:W-:Y:S02]  /*5510*/  LOP3.LUT R12, R35, 0xff, RZ, 0xc0, !PT ;  /* 0x000000ff230c7812 */ /* 0x000fe400078ec0ff */
[----:B------:R-:W-:Y:S01]  /*5520*/  IADD3 R17, PT, PT, R17, -0x80, RZ ;  /* 0xffffff8011117810 */ /* 0x000fe20007ffe0ff */
[----:B------:R2:W3:Y:S01]  /*5530*/  I2F.F16 R42, R16 ;  /* 0x00000010002a7306 */ /* 0x0004e20000200c00 */
[--C-:B------:R-:W-:Y:S01]  /*5540*/  SHF.R.U32.HI R48, RZ, 0x8, R35.reuse ;  /* 0x00000008ff307819 */ /* 0x100fe20000011623 */
[----:B0-----:R-:W-:Y:S01]  /*5550*/  HADD2.F32 R37, -RZ, R37.H0_H0 ;  /* 0x20000025ff257230 */ /* 0x001fe20000004100 */
[----:B------:R-:W-:Y:S02]  /*5560*/  SHF.R.U32.HI R35, RZ, 0x10, R35 ;  /* 0x00000010ff237819 */ /* 0x000fe40000011623 */
[----:B------:R-:W-:-:S02]  /*5570*/  LOP3.LUT R48, R48, 0xff, RZ, 0xc0, !PT ;  /* 0x000000ff30307812 */ /* 0x000fc400078ec0ff */
[----:B------:R-:W-:Y:S01]  /*5580*/  LOP3.LUT R35, R35, 0xff, RZ, 0xc0, !PT ;  /* 0x000000ff23237812 */ /* 0x000fe200078ec0ff */
[----:B------:R0:W4:Y:S01]  /*5590*/  I2F.F16 R14, R13 ;  /* 0x0000000d000e7306 */ /* 0x0001220000200c00 */
[----:B--2---:R-:W-:Y:S01]  /*55a0*/  SHF.R.U32.HI R16, RZ, 0x8, R33 ;  /* 0x00000008ff107819 */ /* 0x004fe20000011621 */
[----:B-1----:R-:W-:Y:S01]  /*55b0*/  HADD2.F32 R36, -RZ, R36.H0_H0 ;  /* 0x20000024ff247230 */ /* 0x002fe20000004100 */
[----:B------:R-:W-:Y:S02]  /*55c0*/  IADD3 R50, PT, PT, R35, -0x80, RZ ;  /* 0xffffff8023327810 */ /* 0x000fe40007ffe0ff */
[----:B------:R-:W-:Y:S02]  /*55d0*/  LOP3.LUT R16, R16, 0xff, RZ, 0xc0, !PT ;  /* 0x000000ff10107812 */ /* 0x000fe400078ec0ff */
[----:B------:R-:W-:Y:S01]  /*55e0*/  SHF.R.U32.HI R35, RZ, 0x8, R25 ;  /* 0x00000008ff237819 */ /* 0x000fe20000011619 */
[----:B------:R-:W1:Y:S01]  /*55f0*/  I2F.F16 R41, R17 ;  /* 0x0000001100297306 */ /* 0x000e620000200c00 */
[----:B0-----:R-:W-:Y:S01]  /*5600*/  SHF.R.U32.HI R13, RZ, 0x8, R32 ;  /* 0x00000008ff0d7819 */ /* 0x001fe20000011620 */
[----:B---3--:R-:W-:Y:S01]  /*5610*/  HADD2.F32 R42, -RZ, R42.H0_H0 ;  /* 0x2000002aff2a7230 */ /* 0x008fe20000004100 */
[----:B------:R-:W-:-:S02]  /*5620*/  IADD3 R46, PT, PT, R16, -0x80, RZ ;  /* 0xffffff80102e7810 */ /* 0x000fc40007ffe0ff */
[----:B------:R-:W-:Y:S02]  /*5630*/  LOP3.LUT R13, R13, 0xff, RZ, 0xc0, !PT ;  /* 0x000000ff0d0d7812 */ /* 0x000fe400078ec0ff */
[----:B------:R-:W-:Y:S01]  /*5640*/  SHF.R.U32.HI R16, RZ, 0x8, R34 ;  /* 0x00000008ff107819 */ /* 0x000fe20000011622 */
[----:B------:R-:W-:Y:S01]  /*5650*/  I2F.F16 R43, R43 ;  /* 0x0000002b002b7306 */ /* 0x000fe20000200c00 */
[----:B------:R-:W-:Y:S01]  /*5660*/  IADD3 R13, PT, PT, R13, -0x80, RZ ;  /* 0xffffff800d0d7810 */ /* 0x000fe20007ffe0ff */
[----:B----4-:R-:W-:Y:S01]  /*5670*/  HADD2.F32 R14, -RZ, R14.H0_H0 ;  /* 0x2000000eff0e7230 */ /* 0x010fe20000004100 */
[----:B------:R-:W-:Y:S02]  /*5680*/  LOP3.LUT R16, R16, 0xff, RZ, 0xc0, !PT ;  /* 0x000000ff10107812 */ /* 0x000fe400078ec0ff */
[----:B------:R-:W-:Y:S02]  /*5690*/  SHF.R.U32.HI R25, RZ, 0x10, R25 ;  /* 0x00000010ff197819 */ /* 0x000fe40000011619 */
[----:B------:R-:W-:Y:S01]  /*56a0*/  IADD3 R48, PT, PT, R48, -0x80, RZ ;  /* 0xffffff8030307810 */ /* 0x000fe20007ffe0ff */
[----:B------:R0:W2:Y:S01]  /*56b0*/  I2F.F16 R45, R13 ;  /* 0x0000000d002d7306 */ /* 0x0000a20000200c00 */
[----:B------:R-:W-:Y:S01]  /*56c0*/  LOP3.LUT R25, R25, 0xff, RZ, 0xc0, !PT ;  /* 0x000000ff19197812 */ /* 0x000fe200078ec0ff */
[----:B-1----:R-:W-:Y:S01]  /*56d0*/  HADD2.F32 R41, -RZ, R41.H0_H0 ;  /* 0x20000029ff297230 */ /* 0x002fe20000004100 */
[----:B------:R-:W-:-:S02]  /*56e0*/  LOP3.LUT R0, R33, 0xff, RZ, 0xc0, !PT ;  /* 0x000000ff21007812 */ /* 0x000fc400078ec0ff */
[----:B------:R-:W-:Y:S02]  /*56f0*/  LOP3.LUT R40, R27, 0xff, RZ, 0xc0, !PT ;  /* 0x000000ff1b287812 */ /* 0x000fe400078ec0ff */
[--C-:B------:R-:W-:Y:S01]  /*5700*/  SHF.R.U32.HI R54, RZ, 0x8, R27.reuse ;  /* 0x00000008ff367819 */ /* 0x100fe2000001161b */
[----:B------:R-:W-:Y:S01]  /*5710*/  I2F.F16 R57, R48 ;  /* 0x0000003000397306 */ /* 0x000fe20000200c00 */
[----:B0-----:R-:W-:Y:S02]  /*5720*/  SHF.R.U32.HI R13, RZ, 0x10, R34 ;  /* 0x00000010ff0d7819 */ /* 0x001fe40000011622 */
[----:B------:R-:W-:Y:S02]  /*5730*/  IADD3 R34, PT, PT, R16, -0x80, RZ ;  /* 0xffffff8010227810 */ /* 0x000fe40007ffe0ff */
[----:B------:R-:W-:Y:S01]  /*5740*/  LOP3.LUT R13, R13, 0xff, RZ, 0xc0, !PT ;  /* 0x000000ff0d0d7812 */ /* 0x000fe200078ec0ff */
[----:B------:R-:W0:Y:S01]  /*5750*/  LDS.64 R16, [UR7+0x30] ;  /* 0x00003007ff107984 */ /* 0x000e220008000a00 */
[----:B------:R-:W-:Y:S01]  /*5760*/  SHF.R.U32.HI R52, RZ, 0x10, R27 ;  /* 0x00000010ff347819 */ /* 0x000fe2000001161b */
[----:B------:R-:W1:Y:S01]  /*5770*/  I2F.F16 R46, R46 ;  /* 0x0000002e002e7306 */ /* 0x000e620000200c00 */
[----:B------:R-:W-:Y:S01]  /*5780*/  IADD3 R47, PT, PT, R13, -0x80, RZ ;  /* 0xffffff800d2f7810 */ /* 0x000fe20007ffe0ff */
[----:B--2---:R-:W-:Y:S01]  /*5790*/  HADD2.F32 R45, -RZ, R45.H0_H0 ;  /* 0x2000002dff2d7230 */ /* 0x004fe20000004100 */
[----:B------:R-:W-:-:S02]  /*57a0*/  SHF.R.U32.HI R13, RZ, 0x8, R24 ;  /* 0x00000008ff0d7819 */ /* 0x000fc40000011618 */
[----:B------:R-:W-:Y:S02]  /*57b0*/  SHF.R.U32.HI R24, RZ, 0x10, R24 ;  /* 0x00000010ff187819 */ /* 0x000fe40000011618 */
[----:B------:R-:W-:Y:S01]  /*57c0*/  IADD3 R0, PT, PT, R0, -0x80, RZ ;  /* 0xffffff8000007810 */ /* 0x000fe20007ffe0ff */
[----:B------:R-:W-:Y:S01]  /*57d0*/  I2F.F16 R55, R34 ;  /* 0x0000002200377306 */ /* 0x000fe20000200c00 */
[----:B------:R-:W-:Y:S02]  /*57e0*/  LOP3.LUT R24, R24, 0xff, RZ, 0xc0, !PT ;  /* 0x000000ff18187812 */ /* 0x000fe400078ec0ff */
[----:B------:R-:W-:Y:S02]  /*57f0*/  IADD3 R27, PT, PT, R25, -0x80, RZ ;  /* 0xffffff80191b7810 */ /* 0x000fe40007ffe0ff */
[----:B------:R-:W-:Y:S02]  /*5800*/  IADD3 R24, PT, PT, R24, -0x80, RZ ;  /* 0xffffff8018187810 */ /* 0x000fe40007ffe0ff */
[----:B------:R-:W-:Y:S01]  /*5810*/  SHF.R.U32.HI R33, RZ, 0x10, R33 ;  /* 0x00000010ff217819 */ /* 0x000fe20000011621 */
[----:B------:R-:W2:Y:S01]  /*5820*/  I2F.F16 R0, R0 ;  /* 0x0000000000007306 */ /* 0x000ea20000200c00 */
[----:B------:R-:W-:Y:S01]  /*5830*/  IADD3 R12, PT, PT, R12, -0x80, RZ ;  /* 0xffffff800c0c7810 */ /* 0x000fe20007ffe0ff */
[----:B-1----:R-:W-:Y:S01]  /*5840*/  HADD2.F32 R46, -RZ, R46.H0_H0 ;  /* 0x2000002eff2e7230 */ /* 0x002fe20000004100 */
[----:B------:R-:W-:-:S02]  /*5850*/  SHF.R.U32.HI R32, RZ, 0x10, R32 ;  /* 0x00000010ff207819 */ /* 0x000fc40000011620 */
[----:B------:R-:W-:Y:S02]  /*5860*/  LOP3.LUT R33, R33, 0xff, RZ, 0xc0, !PT ;  /* 0x000000ff21217812 */ /* 0x000fe400078ec0ff */
[----:B------:R-:W-:Y:S01]  /*5870*/  LOP3.LUT R32, R32, 0xff, RZ, 0xc0, !PT ;  /* 0x000000ff20207812 */ /* 0x000fe200078ec0ff */
[----:B------:R1:W-:Y:S01]  /*5880*/  I2F.F16 R48, R24 ;  /* 0x0000001800307306 */ /* 0x0003e20000200c00 */
[----:B------:R-:W-:Y:S02]  /*5890*/  IADD3 R33, PT, PT, R33, -0x80, RZ ;  /* 0xffffff8021217810 */ /* 0x000fe40007ffe0ff */
[----:B------:R-:W-:Y:S02]  /*58a0*/  IADD3 R32, PT, PT, R32, -0x80, RZ ;  /* 0xffffff8020207810 */ /* 0x000fe40007ffe0ff */
[----:B------:R-:W-:Y:S02]  /*58b0*/  LOP3.LUT R13, R13, 0xff, RZ, 0xc0, !PT ;  /* 0x000000ff0d0d7812 */ /* 0x000fe400078ec0ff */
[----:B------:R-:W-:Y:S01]  /*58c0*/  LOP3.LUT R35, R35, 0xff, RZ, 0xc0, !PT ;  /* 0x000000ff23237812 */ /* 0x000fe200078ec0ff */
[----:B------:R-:W3:Y:S01]  /*58d0*/  I2F.F16 R12, R12 ;  /* 0x0000000c000c7306 */ /* 0x000ee20000200c00 */
[----:B-1----:R-:W1:Y:S01]  /*58e0*/  LDS.64 R24, [UR7+0x38] ;  /* 0x00003807ff187984 */ /* 0x002e620008000a00 */
[----:B------:R-:W-:Y:S01]  /*58f0*/  IADD3 R13, PT, PT, R13, -0x80, RZ ;  /* 0xffffff800d0d7810 */ /* 0x000fe20007ffe0ff */
[----:B--2---:R-:W-:Y:S01]  /*5900*/  HADD2.F32 R0, -RZ, R0.H0_H0 ;  /* 0x20000000ff007230 */ /* 0x004fe20000004100 */
[----:B------:R-:W-:-:S02]  /*5910*/  IADD3 R40, PT, PT, R40, -0x80, RZ ;  /* 0xffffff8028287810 */ /* 0x000fc40007ffe0ff */
[----:B------:R-:W-:Y:S01]  /*5920*/  IADD3 R35, PT, PT, R35, -0x80, RZ ;  /* 0xffffff8023237810 */ /* 0x000fe20007ffe0ff */
[----:B0-----:R-:W-:Y:S01]  /*5930*/  HADD2.F32 R56, -RZ, R16.H1_H1 ;  /* 0x30000010ff387230 */ /* 0x001fe20000004100 */
[----:B------:R-:W0:Y:S01]  /*5940*/  I2F.F16 R33, R33 ;  /* 0x0000002100217306 */ /* 0x000e220000200c00 */
[----:B------:R-:W-:Y:S01]  /*5950*/  LOP3.LUT R38, R26, 0xff, RZ, 0xc0, !PT ;  /* 0x000000ff1a267812 */ /* 0x000fe200078ec0ff */
[--C-:B------:R-:W-:Y:S01]  /*5960*/  HADD2.F32 R60, -RZ, R17.reuse.H0_H0 ;  /* 0x20000011ff3c7230 */ /* 0x100fe20000004100 */
[--C-:B------:R-:W-:Y:S01]  /*5970*/  SHF.R.U32.HI R49, RZ, 0x8, R26.reuse ;  /* 0x00000008ff317819 */ /* 0x100fe2000001161a */
[----:B------:R-:W-:Y:S01]  /*5980*/  HADD2.F32 R51, -RZ, R17.H1_H1 ;  /* 0x30000011ff337230 */ /* 0x000fe20000004100 */
[----:B------:R-:W-:Y:S01]  /*5990*/  SHF.R.U32.HI R53, RZ, 0x10, R26 ;  /* 0x00000010ff357819 */ /* 0x000fe2000001161a */
[----:B------:R-:W-:Y:S01]  /*59a0*/  HADD2.F32 R17, -RZ, R55.H0_H0 ;  /* 0x20000037ff117230 */ /* 0x000fe20000004100 */
[----:B------:R-:W-:Y:S01]  /*59b0*/  IADD3 R38, PT, PT, R38, -0x80, RZ ;  /* 0xffffff8026267810 */ /* 0x000fe20007ffe0ff */
[----:B------:R-:W2:Y:S01]  /*59c0*/  I2F.F16 R32, R32 ;  /* 0x0000002000207306 */ /* 0x000ea20000200c00 */
[----:B---3--:R-:W-:Y:S01]  /*59d0*/  HADD2.F32 R12, -RZ, R12.H0_H0 ;  /* 0x2000000cff0c7230 */ /* 0x008fe20000004100 */
[----:B------:R-:W-:Y:S01]  /*59e0*/  LOP3.LUT R49, R49, 0xff, RZ, 0xc0, !PT ;  /* 0x000000ff31317812 */ /* 0x000fe200078ec0ff */
[----:B------:R-:W-:Y:S01]  /*59f0*/  HADD2.F32 R48, -RZ, R48.H0_H0 ;  /* 0x20000030ff307230 */ /* 0x000fe20000004100 */
[----:B------:R-:W-:-:S02]  /*5a00*/  LOP3.LUT R54, R54, 0xff, RZ, 0xc0, !PT ;  /* 0x000000ff36367812 */ /* 0x000fc400078ec0ff */
[----:B------:R-:W-:Y:S01]  /*5a10*/  LOP3.LUT R53, R53, 0xff, RZ, 0xc0, !PT ;  /* 0x000000ff35357812 */ /* 0x000fe200078ec0ff */
[----:B0-----:R-:W-:Y:S01]  /*5a20*/  HADD2.F32 R33, -RZ, R33.H0_H0 ;  /* 0x20000021ff217230 */ /* 0x001fe20000004100 */
[----:B------:R-:W0:Y:S01]  /*5a30*/  I2F.F16 R47, R47 ;  /* 0x0000002f002f7306 */ /* 0x000e220000200c00 */
[----:B------:R-:W-:Y:S02]  /*5a40*/  IADD3 R49, PT, PT, R49, -0x80, RZ ;  /* 0xffffff8031317810 */ /* 0x000fe40007ffe0ff */
[----:B------:R-:W-:Y:S02]  /*5a50*/  IADD3 R54, PT, PT, R54, -0x80, RZ ;  /* 0xffffff8036367810 */ /* 0x000fe40007ffe0ff */
[----:B------:R-:W-:Y:S01]  /*5a60*/  IADD3 R53, PT, PT, R53, -0x80, RZ ;  /* 0xffffff8035357810 */ /* 0x000fe20007ffe0ff */
[----:B--2---:R-:W-:Y:S02]  /*5a70*/  HADD2.F32 R32, -RZ, R32.H0_H0 ;  /* 0x20000020ff207230 */ /* 0x004fe40000004100 */
[----:B------:R-:W-:Y:S01]  /*5a80*/  I2F.F16 R50, R50 ;  /* 0x0000003200327306 */ /* 0x000fe20000200c00 */
[----:B------:R-:W-:-:S02]  /*5a90*/  LOP3.LUT R52, R52, 0xff, RZ, 0xc0, !PT ;  /* 0x000000ff34347812 */ /* 0x000fc400078ec0ff */
[----:B------:R-:W-:Y:S02]  /*5aa0*/  ISETP.NE.AND P0, PT, R44, 0x1, PT ;  /* 0x000000012c00780c */ /* 0x000fe40003f05270 */
[----:B------:R-:W-:Y:S01]  /*5ab0*/  IADD3 R52, PT, PT, R52, -0x80, RZ ;  /* 0xffffff8034347810 */ /* 0x000fe20007ffe0ff */
[----:B0-----:R-:W-:Y:S02]  /*5ac0*/  HADD2.F32 R47, -RZ, R47.H0_H0 ;  /* 0x2000002fff2f7230 */ /* 0x001fe40000004100 */
[----:B------:R-:W0:Y:S08]  /*5ad0*/  I2F.F16 R31, R31 ;  /* 0x0000001f001f7306 */ /* 0x000e300000200c00 */
[----:B------:R-:W2:Y:S01]  /*5ae0*/  I2F.F16 R30, R30 ;  /* 0x0000001e001e7306 */ /* 0x000ea20000200c00 */
[----:B0-----:R-:W-:-:S07]  /*5af0*/  HADD2.F32 R31, -RZ, R31.H0_H0 ;  /* 0x2000001fff1f7230 */ /* 0x001fce0000004100 */
[----:B------:R0:W-:Y:S01]  /*5b00*/  I2F.F16 R34, R13 ;  /* 0x0000000d00227306 */ /* 0x0001e20000200c00 */
[----:B--2---:R-:W-:-:S07]  /*5b10*/  HADD2.F32 R30, -RZ, R30.H0_H0 ;  /* 0x2000001eff1e7230 */ /* 0x004fce0000004100 */
[----:B------:R-:W2:Y:S01]  /*5b20*/  I2F.F16 R40, R40 ;  /* 0x0000002800287306 */ /* 0x000ea20000200c00 */
[----:B0-----:R-:W-:Y:S02]  /*5b30*/  HADD2.F32 R13, -RZ, R16.H0_H0 ;  /* 0x20000010ff0d7230 */ /* 0x001fe40000004100 */
[----:B------:R-:W-:-:S03]  /*5b40*/  HADD2.F32 R16, -RZ, R43.H0_H0 ;  /* 0x2000002bff107230 */ /* 0x000fc60000004100 */
[C---:B------:R-:W-:Y:S01]  /*5b50*/  FFMA.FTZ R43, R13.reuse, R0, RZ ;  /* 0x000000000d2b7223 */ /* 0x040fe200000100ff */
[----:B------:R-:W-:Y:S01]  /*5b60*/  FFMA.FTZ R58, R14, R13, RZ ;  /* 0x0000000d0e3a7223 */ /* 0x000fe200000100ff */
[----:B------:R0:W-:Y:S01]  /*5b70*/  I2F.F16 R26, R35 ;  /* 0x00000023001a7306 */ /* 0x0001e20000200c00 */
[C---:B------:R-:W-:Y:S01]  /*5b80*/  FFMA.FTZ R62, R13.reuse, R16, RZ ;  /* 0x000000100d3e7223 */ /* 0x040fe200000100ff */
[----:B------:R-:W-:Y:S01]  /*5b90*/  FFMA.FTZ R64, R13, R12, RZ ;  /* 0x0000000c0d407223 */ /* 0x000fe200000100ff */
[C---:B------:R-:W-:Y:S01]  /*5ba0*/  FFMA.FTZ R55, R56.reuse, R46, R43 ;  /* 0x0000002e38377223 */ /* 0x040fe2000001002b */
[----:B------:R-:W-:Y:S02]  /*5bb0*/  HADD2.F32 R43, -RZ, R50.H0_H0 ;  /* 0x20000032ff2b7230 */ /* 0x000fe40000004100 */
[----:B------:R-:W-:Y:S01]  /*5bc0*/  FFMA.FTZ R13, R45, R56, R58 ;  /* 0x000000382d0d7223 */ /* 0x000fe2000001003a */
[----:B------:R-:W-:Y:S01]  /*5bd0*/  FFMA.FTZ R62, R56, R17, R62 ;  /* 0x00000011383e7223 */ /* 0x000fe2000001003e */
[----:B--2---:R-:W-:Y:S01]  /*5be0*/  HADD2.F32 R40, -RZ, R40.H0_H0 ;  /* 0x20000028ff287230 */ /* 0x004fe20000004100 */
[----:B------:R-:W2:Y:S01]  /*5bf0*/  I2F.F16 R38, R38 ;  /* 0x0000002600267306 */ /* 0x000ea20000200c00 */
[----:B0-----:R-:W-:-:S02]  /*5c00*/  HADD2.F32 R35, -RZ, R57.H0_H0 ;  /* 0x20000039ff237230 */ /* 0x001fc40000004100 */
[----:B------:R-:W-:Y:S01]  /*5c10*/  FFMA.FTZ R50, R32, R60, R13 ;  /* 0x0000003c20327223 */ /* 0x000fe2000001000d */
[----:B------:R-:W-:Y:S01]  /*5c20*/  FFMA.FTZ R62, R60, R47, R62 ;  /* 0x0000002f3c3e7223 */ /* 0x000fe2000001003e */
[----:B------:R-:W-:Y:S02]  /*5c30*/  HADD2.F32 R34, -RZ, R34.H0_H0 ;  /* 0x20000022ff227230 */ /* 0x000fe40000004100 */
[----:B------:R-:W-:Y:S01]  /*5c40*/  FFMA.FTZ R64, R56, R35, R64 ;  /* 0x0000002338407223 */ /* 0x000fe20000010040 */
[C---:B------:R-:W-:Y:S01]  /*5c50*/  FFMA.FTZ R56, R60.reuse, R33, R55 ;  /* 0x000000213c387223 */ /* 0x040fe20000010037 */
[----:B------:R-:W0:Y:S01]  /*5c60*/  I2F.F16 R49, R49 ;  /* 0x0000003100317306 */ /* 0x000e220000200c00 */
[----:B------:R-:W-:Y:S01]  /*5c70*/  FFMA.FTZ R13, R37, R51, R50 ;  /* 0x00000033250d7223 */ /* 0x000fe20000010032 */
[----:B------:R-:W-:Y:S01]  /*5c80*/  FFMA.FTZ R55, R60, R43, R64 ;  /* 0x0000002b3c377223 */ /* 0x000fe20000010040 */
[----:B------:R-:W-:-:S03]  /*5c90*/  FFMA.FTZ R56, R51, R36, R56 ;  /* 0x0000002433387223 */ /* 0x000fc60000010038 */
[----:B------:R-:W-:Y:S01]  /*5ca0*/  FFMA.FTZ R59, R51, R30, R55 ;  /* 0x0000001e333b7223 */ /* 0x000fe20000010037 */
[----:B--2---:R-:W-:Y:S01]  /*5cb0*/  HADD2.F32 R38, -RZ, R38.H0_H0 ;  /* 0x20000026ff267230 */ /* 0x004fe20000004100 */
[----:B------:R2:W3:Y:S01]  /*5cc0*/  I2F.F16 R61, R53 ;  /* 0x00000035003d7306 */ /* 0x0004e20000200c00 */
[--C-:B-1----:R-:W-:Y:S02]  /*5cd0*/  HADD2.F32 R55, -RZ, R25.reuse.H0_H0 ;  /* 0x20000019ff377230 */ /* 0x102fe40000004100 */
[----:B------:R-:W-:Y:S02]  /*5ce0*/  HADD2.F32 R25, -RZ, R25.H1_H1 ;  /* 0x30000019ff197230 */ /* 0x000fe40000004100 */
[----:B0-----:R-:W-:-:S03]  /*5cf0*/  HADD2.F32 R49, -RZ, R49.H0_H0 ;  /* 0x20000031ff317230 */ /* 0x001fc60000004100 */
[----:B------:R-:W0:Y:S01]  /*5d00*/  I2F.F16 R54, R54 ;  /* 0x0000003600367306 */ /* 0x000e220000200c00 */
[----:B--2---:R-:W-:Y:S01]  /*5d10*/  FFMA.FTZ R53, R51, R31, R62 ;  /* 0x0000001f33357223 */ /* 0x004fe2000001003e */
[--C-:B------:R-:W-:Y:S02]  /*5d20*/  HADD2.F32 R51, -RZ, R24.reuse.H0_H0 ;  /* 0x20000018ff337230 */ /* 0x100fe40000004100 */
[----:B------:R-:W-:-:S03]  /*5d30*/  HADD2.F32 R24, -RZ, R24.H1_H1 ;  /* 0x30000018ff187230 */ /* 0x000fc60000004100 */
[C---:B------:R-:W-:Y:S01]  /*5d40*/  FFMA.FTZ R58, R51.reuse, R40, R59 ;  /* 0x00000028333a7223 */ /* 0x040fe2000001003b */
[----:B------:R-:W1:Y:S01]  /*5d50*/  I2F.F16 R27, R27 ;  /* 0x0000001b001b7306 */ /* 0x000e620000200c00 */
[C---:B------:R-:W-:Y:S01]  /*5d60*/  FFMA.FTZ R57, R51.reuse, R41, R56 ;  /* 0x0000002933397223 */ /* 0x040fe20000010038 */
[----:B------:R-:W-:Y:S01]  /*5d70*/  FFMA.FTZ R13, R42, R51, R13 ;  /* 0x000000332a0d7223 */ /* 0x000fe2000001000d */
[----:B------:R-:W-:Y:S01]  /*5d80*/  FFMA.FTZ R56, R51, R38, R53 ;  /* 0x0000002633387223 */ /* 0x000fe20000010035 */
[----:B---3--:R-:W-:Y:S02]  /*5d90*/  HADD2.F32 R51, -RZ, R61.H0_H0 ;  /* 0x2000003dff337230 */ /* 0x008fe40000004100 */
[----:B------:R-:W-:Y:S01]  /*5da0*/  FFMA.FTZ R13, R34, R24, R13 ;  /* 0x00000018220d7223 */ /* 0x000fe2000001000d */
[----:B0-----:R-:W-:Y:S01]  /*5db0*/  HADD2.F32 R53, -RZ, R54.H0_H0 ;  /* 0x20000036ff357230 */ /* 0x001fe20000004100 */
[----:B------:R0:W2:Y:S01]  /*5dc0*/  I2F.F16 R60, R52 ;  /* 0x00000034003c7306 */ /* 0x0000a20000200c00 */
[----:B------:R-:W-:Y:S01]  /*5dd0*/  FFMA.FTZ R56, R24, R49, R56 ;  /* 0x0000003118387223 */ /* 0x000fe20000010038 */
[----:B------:R-:W-:Y:S01]  /*5de0*/  FFMA.FTZ R13, R48, R55, R13 ;  /* 0x00000037300d7223 */ /* 0x000fe2000001000d */
[----:B-1----:R-:W-:-:S05]  /*5df0*/  HADD2.F32 R50, -RZ, R27.H0_H0 ;  /* 0x2000001bff327230 */ /* 0x002fca0000004100 */
[----:B------:R-:W1:Y:S01]  /*5e00*/  I2F.F16 R28, R28 ;  /* 0x0000001c001c7306 */ /* 0x000e620000200c00 */
[----:B0-----:R-:W-:Y:S02]  /*5e10*/  HADD2.F32 R52, -RZ, R26.H0_H0 ;  /* 0x2000001aff347230 */ /* 0x001fe40000004100 */
[C---:B------:R-:W-:Y:S01]  /*5e20*/  FFMA.FTZ R27, R55.reuse, R51, R56 ;  /* 0x00000033371b7223 */ /* 0x040fe20000010038 */
[----:B------:R-:W-:Y:S02]  /*5e30*/  HADD2.F32 R56, -RZ, R9.H0_H0 ;  /* 0x20000009ff387230 */ /* 0x000fe40000004100 */
[----:B------:R-:W-:Y:S01]  /*5e40*/  FFMA.FTZ R26, R24, R52, R57 ;  /* 0x00000034181a7223 */ /* 0x000fe20000010039 */
[----:B--2---:R-:W-:Y:S01]  /*5e50*/  HADD2.F32 R54, -RZ, R60.H0_H0 ;  /* 0x2000003cff367230 */ /* 0x004fe20000004100 */
[----:B------:R-:W0:Y:S02]  /*5e60*/  I2F.F16 R21, R21 ;  /* 0x0000001500157306 */ /* 0x000e240000200c00 */
[----:B------:R-:W-:Y:S01]  /*5e70*/  FFMA.FTZ R26, R55, R50, R26 ;  /* 0x00000032371a7223 */ /* 0x000fe2000001001a */
[----:B-1----:R-:W-:-:S05]  /*5e80*/  HADD2.F32 R28, -RZ, R28.H0_H0 ;  /* 0x2000001cff1c7230 */ /* 0x002fca0000004100 */
[----:B------:R-:W1:Y:S01]  /*5e90*/  I2F.F16 R19, R19 ;  /* 0x0000001300137306 */ /* 0x000e620000200c00 */
[----:B0-----:R-:W-:-:S07]  /*5ea0*/  HADD2.F32 R21, -RZ, R21.H0_H0 ;  /* 0x20000015ff157230 */ /* 0x001fce0000004100 */
[----:B------:R0:W2:Y:S01]  /*5eb0*/  I2F.F16 R59, R29 ;  /* 0x0000001d003b7306 */ /* 0x0000a20000200c00 */
[----:B------:R-:W-:Y:S01]  /*5ec0*/  FFMA.FTZ R26, R25, R21, R26 ;  /* 0x00000015191a7223 */ /* 0x000fe2000001001a */
[----:B0-----:R-:W-:Y:S01]  /*5ed0*/  FFMA.FTZ R29, R24, R53, R58 ;  /* 0x00000035181d7223 */ /* 0x001fe2000001003a */
[----:B-1----:R-:W-:Y:S02]  /*5ee0*/  HADD2.F32 R58, -RZ, R19.H0_H0 ;  /* 0x20000013ff3a7230 */ /* 0x002fe40000004100 */
[----:B------:R-:W-:Y:S01]  /*5ef0*/  FFMA.FTZ R24, R28, R25, R13 ;  /* 0x000000191c187223 */ /* 0x000fe2000001000d */
[----:B------:R-:W-:Y:S02]  /*5f00*/  HADD2.F32 R19, -RZ, R8.H0_H0 ;  /* 0x20000008ff137230 */ /* 0x000fe40000004100 */
[----:B------:R-:W-:Y:S01]  /*5f10*/  FFMA.FTZ R60, R55, R54, R29 ;  /* 0x00000036373c7223 */ /* 0x000fe2000001001d */
[----:B------:R-:W-:Y:S02]  /*5f20*/  HADD2.F32 R29, -RZ, R11.H0_H0 ;  /* 0x2000000bff1d7230 */ /* 0x000fe40000004100 */
[----:B------:R-:W-:Y:S01]  /*5f30*/  FFMA.FTZ R27, R25, R58, R27 ;  /* 0x0000003a191b7223 */ /* 0x000fe2000001001b */
[----:B--2---:R-:W-:Y:S01]  /*5f40*/  HADD2.F32 R57, -RZ, R59.H0_H0 ;  /* 0x2000003bff397230 */ /* 0x004fe20000004100 */
[----:B------:R-:W-:Y:S01]  /*5f50*/  MOV R13, R18 ;  /* 0x00000012000d7202 */ /* 0x000fe20000000f00 */
[----:B------:R-:W-:-:S02]  /*5f60*/  HADD2.F32 R55, -RZ, R10.H0_H0 ;  /* 0x2000000aff377230 */ /* 0x000fc40000004100 */
[----:B------:R-:W-:Y:S01]  /*5f70*/  FMUL.FTZ R24, R29, R24 ;  /* 0x000000181d187220 */ /* 0x000fe20000410000 */
[----:B------:R-:W-:Y:S01]  /*5f80*/  FMUL.FTZ R27, R56, R27 ;  /* 0x0000001b381b7220 */ /* 0x000fe20000410000 */
[----:B------:R-:W-:Y:S01]  /*5f90*/  FFMA.FTZ R60, R25, R57, R60 ;  /* 0x00000039193c7223 */ /* 0x000fe2000001003c */
[----:B------:R-:W-:Y:S02]  /*5fa0*/  FMUL.FTZ R26, R55, R26 ;  /* 0x0000001a371a7220 */ /* 0x000fe40000410000 */
[----:B------:R-:W-:Y:S01]  /*5fb0*/  F2FP.F16.F32.PACK_AB R24, RZ, R24 ;  /* 0x00000018ff18723e */ /* 0x000fe200000000ff */
[----:B------:R-:W-:Y:S01]  /*5fc0*/  FMUL.FTZ R60, R19, R60 ;  /* 0x0000003c133c7220 */ /* 0x000fe20000410000 */
[----:B------:R-:W-:Y:S02]  /*5fd0*/  F2FP.F16.F32.PACK_AB R27, RZ, R27 ;  /* 0x0000001bff1b723e */ /* 0x000fe400000000ff */
[----:B------:R-:W-:Y:S02]  /*5fe0*/  F2FP.F16.F32.PACK_AB R26, RZ, R26 ;  /* 0x0000001aff1a723e */ /* 0x000fe400000000ff */
[----:B------:R-:W-:-:S02]  /*5ff0*/  F2FP.F16.F32.PACK_AB R60, RZ, R60 ;  /* 0x0000003cff3c723e */ /* 0x000fc400000000ff */
        /* <DEDUP_REMOVED lines=117> */
.L_x_2441:
        /* <DEDUP_REMOVED lines=8> */
.L_x_2448:
[C---:B------:R-:W-:Y:S01]  /*67d0*/  IMAD.WIDE R18, R39.reuse, 0x4, R16 ;  /* 0x0000000427127825 */ /* 0x040fe200078e0210 */
[----:B-----5:R0:W5:Y:S04]  /*67e0*/  LDG.E.128.CONSTANT R28, desc[UR10][R16.64] ;  /* 0x0000000a101c7981 */ /* 0x020168000c1e9d00 */
        /* <DEDUP_REMOVED lines=27> */
[----:B------:R-:W-:Y:S02]  /*69a0*/  LOP3.LUT R21, R29, 0x3f003f, RZ, 0xc0, !PT ;  /* 0x003f003f1d157812 */ /* 0x000fe400078ec0ff */
[----:B------:R-:W-:Y:S02]  /*69b0*/  SHF.R.U32.HI R50, RZ, 0xc, R30 ;  /* 0x0000000cff327819 */ /* 0x000fe4000001161e */
[----:B------:R-:W-:Y:S02]  /*69c0*/  LOP3.LUT R47, R47, 0xf000f, RZ, 0xc0, !PT ;  /* 0x000f000f2f2f7812 */ /* 0x000fe400078ec0ff */
[----:B------:R-:W-:Y:S02]  /*69d0*/  SHF.R.U32.HI R29, RZ, 0x6, R29 ;  /* 0x00000006ff1d7819 */ /* 0x000fe4000001161d */
[----:B------:R-:W-:-:S02]  /*69e0*/  LOP3.LUT R14, R30, 0x3f003f, RZ, 0xc0, !PT ;  /* 0x003f003f1e0e7812 */ /* 0x000fc400078ec0ff */
[----:B------:R-:W-:Y:S02]  /*69f0*/  LOP3.LUT R12, R31, 0x3f003f, RZ, 0xc0, !PT ;  /* 0x003f003f1f0c7812 */ /* 0x000fe400078ec0ff */
[----:B------:R-:W-:Y:S02]  /*6a00*/  SHF.R.U32.HI R30, RZ, 0x6, R30 ;  /* 0x00000006ff1e7819 */ /* 0x000fe4000001161e */
[----:B------:R-:W-:Y:S02]  /*6a10*/  SHF.R.U32.HI R31, RZ, 0x6, R31 ;  /* 0x00000006ff1f7819 */ /* 0x000fe4000001161f */
        /* <DEDUP_REMOVED lines=11> */
[----:B------:R-:W-:Y:S02]  /*6ad0*/  LOP3.LUT R38, R38, 0x3f003f, RZ, 0xc0, !PT ;  /* 0x003f003f26267812 */ /* 0x000fe400078ec0ff */
[----:B------:R-:W-:Y:S02]  /*6ae0*/  LOP3.LUT R37, R37, 0x64006400, RZ, 0xfc, !PT ;  /* 0x6400640025257812 */ /* 0x000fe400078efcff */
[----:B------:R-:W-:Y:S02]  /*6af0*/  LOP3.LUT R40, R40, 0x3f003f, RZ, 0xc0, !PT ;  /* 0x003f003f28287812 */ /* 0x000fe400078ec0ff */
[----:B------:R-:W-:Y:S02]  /*6b00*/  ISETP.NE.AND P1, PT, R44, 0x1, PT ;  /* 0x000000012c00780c */ /* 0x000fe40003f25270 */
[----:B------:R-:W-:-:S02]  /*6b10*/  PRMT R11, R11, 0x5410, R10 ;  /* 0x000054100b0b7816 */ /* 0x000fc4000000000a */
[----:B------:R-:W-:Y:S02]  /*6b20*/  PRMT R9, R9, 0x5410, R8 ;  /* 0x0000541009097816 */ /* 0x000fe40000000008 */
        /* <DEDUP_REMOVED lines=12> */
[----:B------:R-:W-:Y:S02]  /*6bf0*/  SHF.R.U32.HI R59, RZ, 0x6, R18 ;  /* 0x00000006ff3b7819 */ /* 0x000fe40000011612 */
[----:B------:R-:W-:Y:S02]  /*6c00*/  LOP3.LUT R52, R17, 0x300030, R52, 0xf8, !PT ;  /* 0x0030003011347812 */ /* 0x000fe400078ef834 */
[----:B------:R-:W-:Y:S02]  /*6c10*/  SHF.R.U32.HI R18, RZ, 0x8, R19 ;  /* 0x00000008ff127819 */ /* 0x000fe40000011613 */
[----:B------:R-:W-:Y:S02]  /*6c20*/  LOP3.LUT R17, R64, 0xf000f, RZ, 0xc0, !PT ;  /* 0x000f000f40117812 */ /* 0x000fe400078ec0ff */
[----:B------:R-:W-:-:S02]  /*6c30*/  LOP3.LUT R51, R46, 0x300030, R51, 0xf8, !PT ;  /* 0x003000302e337812 */ /* 0x000fc400078ef833 */
[----:B------:R-:W-:Y:S02]  /*6c40*/  LOP3.LUT R46, R48, 0x300030, R49, 0xf8, !PT ;  /* 0x00300030302e7812 */ /* 0x000fe400078ef831 */
[----:B------:R-:W-:Y:S02]  /*6c50*/  LOP3.LUT R42, R47, 0x300030, R16, 0xf8, !PT ;  /* 0x003000302f2a7812 */ /* 0x000fe400078ef810 */
[----:B------:R-:W-:Y:S02]  /*6c60*/  LOP3.LUT R49, R50, 0xf000f, RZ, 0xc0, !PT ;  /* 0x000f000f32317812 */ /* 0x000fe400078ec0ff */
[----:B------:R-:W-:Y:S02]  /*6c70*/  LOP3.LUT R16, R61, 0xf000f, RZ, 0xc0, !PT ;  /* 0x000f000f3d107812 */ /* 0x000fe400078ec0ff */
[----:B------:R-:W-:Y:S02]  /*6c80*/  LOP3.LUT R50, R17, 0x300030, R18, 0xf8, !PT ;  /* 0x0030003011327812 */ /* 0x000fe400078ef812 */
[----:B------:R-:W-:Y:S01]  /*6c90*/  LOP3.LUT R18, R31, 0x3f003f, RZ, 0xc0, !PT ;  /* 0x003f003f1f127812 */ /* 0x000fe200078ec0ff */
[----:B------:R-:W-:Y:S01]  /*6ca0*/  HADD2 R31, R21, -1056, -1056 ;  /* 0xe420e420151f7430 */ /* 0x000fe20000000000 */
[----:B------:R-:W-:-:S02]  /*6cb0*/  LOP3.LUT R17, R12, 0x64006400, RZ, 0xfc, !PT ;  /* 0x640064000c117812 */ /* 0x000fc400078efcff */
        /* <DEDUP_REMOVED lines=10> */
[----:B------:R-:W-:-:S02]  /*6d60*/  HADD2 R14, R16, -1056, -1056 ;  /* 0xe420e420100e7430 */ /* 0x000fc40000000000 */
[-C--:B0-----:R-:W-:Y:S02]  /*6d70*/  HFMA2 R16, R35, R24.reuse, RZ ;  /* 0x0000001823107231 */ /* 0x081fe400000000ff */
[----:B------:R-:W-:Y:S02]  /*6d80*/  HADD2 R12, R18, -1056, -1056 ;  /* 0xe420e420120c7430 */ /* 0x000fe40000000000 */
[-C--:B------:R-:W-:Y:S02]  /*6d90*/  HFMA2 R18, R29, R24.reuse, RZ ;  /* 0x000000181d127231 */ /* 0x080fe400000000ff */
[----:B------:R-:W-:Y:S01]  /*6da0*/  HFMA2 R17, R31, R24, RZ.H0_H0 ;  /* 0x000000181f117231 */ /* 0x000fe200000400ff */
[--C-:B------:R-:W-:Y:S01]  /*6db0*/  SHF.R.U32.HI R66, RZ, 0xa, R19.reuse ;  /* 0x0000000aff427819 */ /* 0x100fe20000011613 */
[-C--:B------:R-:W-:Y:S01]  /*6dc0*/  HFMA2 R62, R30, R25.reuse, R16 ;  /* 0x000000191e3e7231 */ /* 0x080fe20000000010 */
[----:B------:R-:W-:Y:S01]  /*6dd0*/  SHF.R.U32.HI R60, RZ, 0x6, R19 ;  /* 0x00000006ff3c7819 */ /* 0x000fe20000011613 */
[----:B------:R-:W-:-:S02]  /*6de0*/  HFMA2 R63, R28, R25, R17 ;  /* 0x000000191c3f7231 */ /* 0x000fc40000000011 */
[-C--:B------:R-:W-:Y:S02]  /*6df0*/  HFMA2 R64, R14, R25.reuse, R18 ;  /* 0x000000190e407231 */ /* 0x080fe40000000012 */
[----:B------:R-:W-:Y:S01]  /*6e00*/  HFMA2 R24, R21, R24, RZ.H0_H0 ;  /* 0x0000001815187231 */ /* 0x000fe200000400ff */
[----:B------:R-:W0:Y:S01]  /*6e10*/  LDS.128 R16, [UR4+0x10] ;  /* 0x00001004ff107984 */ /* 0x000e220008000c00 */
[----:B------:R-:W-:Y:S02]  /*6e20*/  LOP3.LUT R48, R65, 0x300030, R66, 0xf8, !PT ;  /* 0x0030003041307812 */ /* 0x000fe400078ef842 */
        /* <DEDUP_REMOVED lines=171> */
.L_x_2446:
        /* <DEDUP_REMOVED lines=271> */
.L_x_2447:
[----:B------:R-:W-:Y:S01]  /*89d0*/  IADD3 R13, PT, PT, R13, 0x20, RZ ;  /* 0x000000200d0d7810 */ /* 0x000fe20007ffe0ff */
[----:B------:R-:W-:Y:S01]  /*89e0*/  UIADD3 UR4, UPT, UPT, UR4, 0x40, URZ ;  /* 0x0000004004047890 */ /* 0x000fe2000fffe0ff */
[----:B0-----:R-:W-:Y:S02]  /*89f0*/  IMAD.WIDE R16, R39, 0x4, R32 ;  /* 0x0000000427107825 */ /* 0x001fe400078e0220 */
[----:B------:R-:W-:-:S13]  /*8a00*/  ISETP.GE.AND P0, PT, R13, R0, PT ;  /* 0x000000000d00720c */ /* 0x000fda0003f06270 */
[----:B------:R-:W-:Y:S05]  /*8a10*/  @!P0 BRA `(.L_x_2448) ;  /* 0xffffffdc006c8947 */ /* 0x000fea000383ffff */
[----:B------:R-:W-:-:S07]  /*8a20*/  IMAD.WIDE R22, R39, 0x18, R22 ;  /* 0x0000001827167825 */ /* 0x000fce00078e0216 */
.L_x_2445:
[----:B------:R-:W0:Y:S02]  /*8a30*/  LDCU UR5, c[0x0][0x3d0] ;  /* 0x00007a00ff0577ac */ /* 0x000e240008000800 */
[----:B0-----:R-:W-:-:S04]  /*8a40*/  VIMNMX R0, PT, PT, R20, UR5, PT ;  /* 0x0000000514007c48 */ /* 0x001fc8000bfe0100 */
[----:B------:R-:W-:-:S13]  /*8a50*/  ISETP.GT.AND P0, PT, R0, R13, PT ;  /* 0x0000000d0000720c */ /* 0x000fda0003f04270 */
[----:B------:R-:W-:Y:S05]  /*8a60*/  @!P0 BRA `(.L_x_2449) ;  /* 0x0000001c00d88947 */ /* 0x000fea0003800000 */
[----:B------:R-:W-:-:S12]  /*8a70*/  UIADD3 UR4, UPT, UPT, UR4, 0x60, URZ ;  /* 0x0000006004047890 */ /* 0x000fd8000fffe0ff */
.L_x_2451:
        /* <DEDUP_REMOVED lines=13> */
[--C-:B-----5:R-:W-:Y:S02]  /*8b50*/  SHF.R.U32.HI R41, RZ, 0xf, R32.reuse ;  /* 0x0000000fff297819 */ /* 0x120fe40000011620 */
[----:B------:R-:W-:Y:S02]  /*8b60*/  SHF.R.U32.HI R42, RZ, 0xf, R33 ;  /* 0x0000000fff2a7819 */ /* 0x000fe40000011621 */
[C---:B------:R-:W-:Y:S02]  /*8b70*/  LOP3.LUT R65, R32.reuse, 0x1f001f, RZ, 0xc0, !PT ;  /* 0x001f001f20417812 */ /* 0x040fe400078ec0ff */
[----:B------:R-:W-:Y:S02]  /*8b80*/  LOP3.LUT R36, R32, 0x3e003e0, RZ, 0xc0, !PT ;  /* 0x03e003e020247812 */ /* 0x000fe400078ec0ff */
[----:B------:R-:W-:Y:S02]  /*8b90*/  SHF.R.U32.HI R46, RZ, 0xa, R32 ;  /* 0x0000000aff2e7819 */ /* 0x000fe40000011620 */
[----:B------:R-:W-:-:S02]  /*8ba0*/  LOP3.LUT R75, R35, 0x1f001f, RZ, 0xc0, !PT ;  /* 0x001f001f234b7812 */ /* 0x000fc400078ec0ff */
[----:B------:R-:W-:Y:S02]  /*8bb0*/  LOP3.LUT R38, R35, 0x3e003e0, RZ, 0xc0, !PT ;  /* 0x03e003e023267812 */ /* 0x000fe400078ec0ff */
[--C-:B------:R-:W-:Y:S02]  /*8bc0*/  SHF.R.U32.HI R49, RZ, 0xf, R35.reuse ;  /* 0x0000000fff317819 */ /* 0x100fe40000011623 */
[----:B------:R-:W-:Y:S02]  /*8bd0*/  SHF.R.U32.HI R53, RZ, 0xa, R35 ;  /* 0x0000000aff357819 */ /* 0x000fe40000011623 */
[----:B------:R-:W-:Y:S02]  /*8be0*/  SHF.R.U32.HI R32, RZ, 0xe, R28 ;  /* 0x0000000eff207819 */ /* 0x000fe4000001161c */
[----:B------:R-:W-:Y:S02]  /*8bf0*/  SHF.R.U32.HI R35, RZ, 0xe, R29 ;  /* 0x0000000eff237819 */ /* 0x000fe4000001161d */
[----:B------:R-:W-:-:S02]  /*8c00*/  LOP3.LUT R41, R41, 0x10001, RZ, 0xc0, !PT ;  /* 0x0001000129297812 */ /* 0x000fc400078ec0ff */
        /* <DEDUP_REMOVED lines=10> */
[----:B------:R-:W-:Y:S02]  /*8cb0*/  LOP3.LUT R32, R41, 0x20002, R32, 0xf8, !PT ;  /* 0x0002000229207812 */ /* 0x000fe400078ef820 */
[----:B------:R-:W-:-:S02]  /*8cc0*/  LOP3.LUT R35, R42, 0x20002, R35, 0xf8, !PT ;  /* 0x000200022a237812 */ /* 0x000fc400078ef823 */
[----:B------:R-:W-:Y:S02]  /*8cd0*/  LOP3.LUT R32, R32, 0x40004, R33, 0xf8, !PT ;  /* 0x0004000420207812 */ /* 0x000fe400078ef821 */
[----:B------:R-:W-:Y:S02]  /*8ce0*/  LOP3.LUT R35, R35, 0x40004, R34, 0xf8, !PT ;  /* 0x0004000423237812 */ /* 0x000fe400078ef822 */
[----:B------:R-:W-:Y:S02]  /*8cf0*/  SHF.R.U32.HI R91, RZ, 0xc, R24 ;  /* 0x0000000cff5b7819 */ /* 0x000fe40000011618 */
[----:B------:R-:W-:Y:S02]  /*8d00*/  SHF.R.U32.HI R90, RZ, 0xc, R25 ;  /* 0x0000000cff5a7819 */ /* 0x000fe40000011619 */
[----:B------:R-:W-:Y:S02]  /*8d10*/  LOP3.LUT R91, R32, 0x80008, R91, 0xf8, !PT ;  /* 0x00080008205b7812 */ /* 0x000fe400078ef85b */
[----:B------:R-:W-:-:S02]  /*8d20*/  LOP3.LUT R90, R35, 0x80008, R90, 0xf8, !PT ;  /* 0x00080008235a7812 */ /* 0x000fc400078ef85a */
[----:B------:R-:W0:Y:S01]  /*8d30*/  LDS.128 R32, [UR4+-0x60] ;  /* 0xffffa004ff207984 */ /* 0x000e220008000c00 */
[----:B------:R-:W-:Y:S02]  /*8d40*/  SHF.R.U32.HI R50, RZ, 0xe, R30 ;  /* 0x0000000eff327819 */ /* 0x000fe4000001161e */
[----:B------:R-:W-:Y:S02]  /*8d50*/  LOP3.LUT R43, R43, 0x10001, RZ, 0xc0, !PT ;  /* 0x000100012b2b7812 */ /* 0x000fe400078ec0ff */
        /* <DEDUP_REMOVED lines=24> */
[----:B------:R-:W-:Y:S02]  /*8ee0*/  SHF.R.U32.HI R51, RZ, 0xd, R19 ;  /* 0x0000000dff337819 */ /* 0x000fe40000011613 */
[----:B------:R-:W-:Y:S02]  /*8ef0*/  LOP3.LUT R64, R49, 0x20002, R64, 0xf8, !PT ;  /* 0x0002000231407812 */ /* 0x000fe400078ef840 */
[C---:B------:R-:W-:Y:S02]  /*8f00*/  LOP3.LUT R59, R18.reuse, 0x1f001f, RZ, 0xc0, !PT ;  /* 0x001f001f123b7812 */ /* 0x040fe400078ec0ff */
[----:B------:R-:W-:-:S02]  /*8f10*/  LOP3.LUT R17, R18, 0x3e003e0, RZ, 0xc0, !PT ;  /* 0x03e003e012117812 */ /* 0x000fc400078ec0ff */
[----:B------:R-:W-:Y:S02]  /*8f20*/  SHF.R.U32.HI R70, RZ, 0xa, R18 ;  /* 0x0000000aff467819 */ /* 0x000fe40000011612 */
[----:B------:R-:W-:Y:S02]  /*8f30*/  LOP3.LUT R18, R19, 0x3e003e0, RZ, 0xc0, !PT ;  /* 0x03e003e013127812 */ /* 0x000fe400078ec0ff */
[----:B------:R-:W-:Y:S02]  /*8f40*/  LOP3.LUT R88, R45, 0x80008, R88, 0xf8, !PT ;  /* 0x000800082d587812 */ /* 0x000fe400078ef858 */
[----:B------:R-:W-:Y:S02]  /*8f50*/  LOP3.LUT R51, R64, 0x40004, R51, 0xf8, !PT ;  /* 0x0004000440337812 */ /* 0x000fe400078ef833 */
[----:B------:R-:W-:Y:S02]  /*8f60*/  SHF.R.U32.HI R86, RZ, 0xc, R27 ;  /* 0x0000000cff567819 */ /* 0x000fe4000001161b */
[----:B------:R-:W-:-:S02]  /*8f70*/  LOP3.LUT R45, R29, 0x64006400, RZ, 0xfc, !PT ;  /* 0x640064001d2d7812 */ /* 0x000fc400078efcff */
[----:B------:R-:W-:Y:S02]  /*8f80*/  MOV R12, 0x2800 ;  /* 0x00002800000c7802 */ /* 0x000fe40000000f00 */
[----:B------:R-:W-:Y:S02]  /*8f90*/  LOP3.LUT R42, R25, 0x3e003e0, RZ, 0xc0, !PT ;  /* 0x03e003e0192a7812 */ /* 0x000fe400078ec0ff */
[----:B------:R-:W-:Y:S01]  /*8fa0*/  LOP3.LUT R31, R31, 0x64006400, RZ, 0xfc, !PT ;  /* 0x640064001f1f7812 */ /* 0x000fe200078efcff */
[----:B------:R-:W-:Y:S01]  /*8fb0*/  HFMA2 R45, R45, R12.H0_H0, -48, -48 ;  /* 0xd200d2002d2d7431 */ /* 0x000fe2000004000c */
[----:B------:R-:W-:Y:S02]  /*8fc0*/  LOP3.LUT R29, R16, 0x64006400, RZ, 0xfc, !PT ;  /* 0x64006400101d7812 */ /* 0x000fe400078efcff */
[----:B------:R-:W-:Y:S02]  /*8fd0*/  LOP3.LUT R49, R28, 0x64006400, RZ, 0xfc, !PT ;  /* 0x640064001c317812 */ /* 0x000fe400078efcff */
[----:B------:R-:W-:-:S02]  /*8fe0*/  LOP3.LUT R87, R18, 0x64006400, RZ, 0xfc, !PT ;  /* 0x6400640012577812 */ /* 0x000fc400078efcff */
[----:B------:R-:W-:Y:S01]  /*8ff0*/  LOP3.LUT R86, R51, 0x80008, R86, 0xf8, !PT ;  /* 0x0008000833567812 */ /* 0x000fe200078ef856 */
        /* <DEDUP_REMOVED lines=20> */
[----:B------:R-:W-:Y:S01]  /*9140*/  SHF.R.U32.HI R71, RZ, 0xa, R19 ;  /* 0x0000000aff477819 */ /* 0x000fe20000011613 */
[----:B------:R-:W-:Y:S01]  /*9150*/  HADD2 R69, R76, -1040, -1040 ;  /* 0xe410e4104c457430 */ /* 0x000fe20000000000 */
[----:B------:R-:W-:Y:S01]  /*9160*/  LOP3.LUT R83, R38, 0x64006400, RZ, 0xfc, !PT ;  /* 0x6400640026537812 */ /* 0x000fe200078efcff */
[----:B------:R-:W-:Y:S01]  /*9170*/  HFMA2 R38, R79, R12.H0_H0, -48, -48 ;  /* 0xd200d2004f267431 */ /* 0x000fe2000004000c */
[----:B------:R-:W-:Y:S01]  /*9180*/  LOP3.LUT R75, R75, 0x64006400, RZ, 0xfc, !PT ;  /* 0x640064004b4b7812 */ /* 0x000fe200078efcff */
[----:B0-----:R-:W-:Y:S01]  /*9190*/  HFMA2 R78, R69, R32, RZ ;  /* 0x00000020454e7231 */ /* 0x001fe200000000ff */
        /* <DEDUP_REMOVED lines=32> */
[----:B------:R-:W-:Y:S02]  /*93a0*/  PRMT R11, R11, 0x5410, R10 ;  /* 0x000054100b0b7816 */ /* 0x000fe4000000000a */
[----:B------:R-:W-:Y:S02]  /*93b0*/  PRMT R9, R9, 0x5410, R8 ;  /* 0x0000541009097816 */ /* 0x000fe40000000008 */
[----:B--2---:R-:W-:Y:S02]  /*93c0*/  LOP3.LUT R28, R20, 0x3e003e0, RZ, 0xc0, !PT ;  /* 0x03e003e0141c7812 */ /* 0x004fe400078ec0ff */
[----:B------:R-:W-:Y:S02]  /*93d0*/  LOP3.LUT R18, R21, 0x3e003e0, RZ, 0xc0, !PT ;  /* 0x03e003e015127812 */ /* 0x000fe400078ec0ff */
[----:B------:R-:W-:-:S02]  /*93e0*/  LOP3.LUT R16, R22, 0x3e003e0, RZ, 0xc0, !PT ;  /* 0x03e003e016107812 */ /* 0x000fc400078ec0ff */
[----:B------:R-:W-:Y:S02]  /*93f0*/  LOP3.LUT R29, R28, 0x64006400, RZ, 0xfc, !PT ;  /* 0x640064001c1d7812 */ /* 0x000fe400078efcff */
[----:B------:R-:W-:Y:S02]  /*9400*/  LOP3.LUT R31, R18, 0x64006400, RZ, 0xfc, !PT ;  /* 0x64006400121f7812 */ /* 0x000fe400078efcff */
[----:B------:R-:W-:Y:S01]  /*9410*/  LOP3.LUT R77, R16, 0x64006400, RZ, 0xfc, !PT ;  /* 0x64006400104d7812 */ /* 0x000fe200078efcff */
[-C--:B------:R-:W-:Y:S01]  /*9420*/  HFMA2 R18, R29, R12.reuse.H0_H0, -48, -48 ;  /* 0xd200d2001d127431 */ /* 0x080fe2000004000c */
[----:B------:R-:W-:Y:S01]  /*9430*/  LOP3.LUT R14, R23, 0x3e003e0, RZ, 0xc0, !PT ;  /* 0x03e003e0170e7812 */ /* 0x000fe200078ec0ff */
[-C--:B------:R-:W-:Y:S02]  /*9440*/  HFMA2 R16, R31, R12.reuse.H0_H0, -48, -48 ;  /* 0xd200d2001f107431 */ /* 0x080fe4000004000c */
[----:B------:R-:W0:Y:S01]  /*9450*/  LDS.128 R28, [UR4+-0x50] ;  /* 0xffffb004ff1c7984 */ /* 0x000e220008000c00 */
[----:B------:R-:W-:Y:S01]  /*9460*/  LOP3.LUT R79, R14, 0x64006400, RZ, 0xfc, !PT ;  /* 0x640064000e4f7812 */ /* 0x000fe200078efcff */
[----:B------:R-:W-:-:S02]  /*9470*/  HFMA2 R14, R77, R12.H0_H0, -48, -48 ;  /* 0xd200d2004d0e7431 */ /* 0x000fc4000004000c */
[----:B------:R-:W-:Y:S02]  /*9480*/  HADD2 R77, R65, -1040, -1040 ;  /* 0xe410e410414d7430 */ /* 0x000fe40000000000 */
[----:B------:R-:W-:Y:S02]  /*9490*/  HADD2 R65, R75, -1040, -1040 ;  /* 0xe410e4104b417430 */ /* 0x000fe40000000000 */
[-C--:B------:R-:W-:Y:S02]  /*94a0*/  HFMA2 R75, R73, R32.reuse, RZ.H0_H0 ;  /* 0x00000020494b7231 */ /* 0x080fe400000400ff */
[----:B------:R-:W-:Y:S02]  /*94b0*/  HFMA2 R76, R77, R32, RZ ;  /* 0x000000204d4c7231 */ /* 0x000fe400000000ff */
[----:B------:R-:W-:Y:S02]  /*94c0*/  HFMA2 R12, R79, R12.H0_H0, -48, -48 ;  /* 0xd200d2004f0c7431 */ /* 0x000fe4000004000c */
[----:B------:R-:W-:-:S02]  /*94d0*/  HFMA2 R79, R65, R32, RZ.H0_H0 ;  /* 0x00000020414f7231 */ /* 0x000fc400000400ff */
[-C--:B------:R-:W-:Y:S02]  /*94e0*/  HFMA2 R76, R68, R33.reuse, R76 ;  /* 0x00000021444c7231 */ /* 0x080fe4000000004c */
[-C--:B------:R-:W-:Y:S02]  /*94f0*/  HFMA2 R32, R66, R33.reuse, R75 ;  /* 0x0000002142207231 */ /* 0x080fe4000000004b */
[-C--:B------:R-:W-:Y:S02]  /*9500*/  HFMA2 R75, R64, R33.reuse, R78 ;  /* 0x00000021404b7231 */ /* 0x080fe4000000004e */
[----:B------:R-:W-:Y:S01]  /*9510*/  HFMA2 R33, R50, R33, R79 ;  /* 0x0000002132217231 */ /* 0x000fe2000000004f */
        /* <DEDUP_REMOVED lines=11> */
[----:B------:R-:W-:Y:S02]  /*95d0*/  HFMA2 R76, R81, R34, R76 ;  /* 0x00000022514c7231 */ /* 0x000fe4000000004c */
[----:B------:R-:W-:-:S02]  /*95e0*/  HADD2 R62, R46, -1040, -1040 ;  /* 0xe410e4102e3e7430 */ /* 0x000fc40000000000 */
        /* <DEDUP_REMOVED lines=8> */
[-C--:B0-----:R-:W-:Y:S02]  /*9670*/  HFMA2 R75, R51, R28.reuse, R75 ;  /* 0x0000001c334b7231 */ /* 0x081fe4000000004b */
[----:B------:R-:W-:Y:S01]  /*9680*/  HADD2 R46, R74, -1040, -1040 ;  /* 0xe410e4104a2e7430 */ /* 0x000fe20000000000 */
[----:B------:R-:W-:Y:S01]  /*9690*/  LOP3.LUT R78, R76, 0x64006400, RZ, 0xfc, !PT ;  /* 0x640064004c4e7812 */ /* 0x000fe200078efcff */
[-C--:B------:R-:W-:Y:S02]  /*96a0*/  HFMA2 R32, R60, R35.reuse, R32 ;  /* 0x000000233c207231 */ /* 0x080fe40000000020 */
[-C--:B------:R-:W-:Y:S02]  /*96b0*/  HFMA2 R74, R48, R35.reuse, R72 ;  /* 0x00000023304a7231 */ /* 0x080fe40000000048 */
[----:B------:R-:W-:Y:S01]  /*96c0*/  HFMA2 R33, R46, R35, R33 ;  /* 0x000000232e217231 */ /* 0x000fe20000000021 */
[----:B------:R-:W-:Y:S01]  /*96d0*/  LOP3.LUT R55, R58, 0x64006400, RZ, 0xfc, !PT ;  /* 0x640064003a377812 */ /* 0x000fe200078efcff */
[----:B------:R-:W-:-:S02]  /*96e0*/  HFMA2 R72, R49, R28, R32 ;  /* 0x0000001c31487231 */ /* 0x000fc40000000020 */
[-C--:B------:R-:W-:Y:S02]  /*96f0*/  HFMA2 R74, R45, R28.reuse, R74 ;  /* 0x0000001c2d4a7231 */ /* 0x080fe4000000004a */
[----:B------:R-:W-:Y:S01]  /*9700*/  HFMA2 R28, R43, R28, R33 ;  /* 0x0000001c2b1c7231 */ /* 0x000fe20000000021 */
[----:B------:R-:W-:Y:S01]  /*9710*/  LOP3.LUT R76, R61, 0x64006400, RZ, 0xfc, !PT ;  /* 0x640064003d4c7812 */ /* 0x000fe200078efcff */
[----:B------:R-:W0:Y:S01]  /*9720*/  LDS.128 R32, [UR4+-0x40] ;  /* 0xffffc004ff207984 */ /* 0x000e220008000c00 */
[----:B------:R-:W-:Y:S02]  /*9730*/  HADD2 R56, R54, -1040, -1040 ;  /* 0xe410e41036387430 */ /* 0x000fe40000000000 */
        /* <DEDUP_REMOVED lines=12> */
[-C--:B------:R-:W-:Y:S02]  /*9800*/  HFMA2 R74, R57, R30.reuse, R74 ;  /* 0x0000001e394a7231 */ /* 0x080fe4000000004a */
[-C--:B------:R-:W-:Y:S01]  /*9810*/  HFMA2 R29, R55, R30.reuse, R72 ;  /* 0x0000001e371d7231 */ /* 0x080fe20000000048 */
[----:B------:R-:W-:Y:S01]  /*9820*/  LOP3.LUT R75, R70, 0x1f001f, RZ, 0xc0, !PT ;  /* 0x001f001f464b7812 */ /* 0x000fe200078ec0ff */
[----:B------:R-:W-:-:S02]  /*9830*/  HFMA2 R78, R59, R30, R78 ;  /* 0x0000001e3b4e7231 */ /* 0x000fc4000000004e */
[-C--:B------:R-:W-:Y:S02]  /*9840*/  HFMA2 R28, R42, R31.reuse, R28 ;  /* 0x0000001f2a1c7231 */ /* 0x080fe4000000001c */
[-C--:B------:R-:W-:Y:S02]  /*9850*/  HFMA2 R29, R40, R31.reuse, R29 ;  /* 0x0000001f281d7231 */ /* 0x080fe4000000001d */
[-C--:B------:R-:W-:Y:S02]  /*9860*/  HFMA2 R30, R38, R31.reuse, R74 ;  /* 0x0000001f261e7231 */ /* 0x080fe4000000004a */
[----:B------:R-:W-:Y:S01]  /*9870*/  HFMA2 R31, R36, R31, R78 ;  /* 0x0000001f241f7231 */ /* 0x000fe2000000004e */
        /* <DEDUP_REMOVED lines=11> */
[----:B0-----:R-:W-:Y:S01]  /*9930*/  HFMA2 R28, R75, R32, R28 ;  /* 0x000000204b1c7231 */ /* 0x001fe2000000001c */
[----:B------:R-:W-:Y:S01]  /*9940*/  LOP3.LUT R78, R74, 0x64006400, RZ, 0xfc, !PT ;  /* 0x640064004a4e7812 */ /* 0x000fe200078efcff */
[----:B------:R-:W-:-:S02]  /*9950*/  HADD2 R74, R70, -1040, -1040 ;  /* 0xe410e410464a7430 */ /* 0x000fc40000000000 */
[-C--:B------:R-:W-:Y:S02]  /*9960*/  HFMA2 R30, R67, R32.reuse, R30 ;  /* 0x00000020431e7231 */ /* 0x080fe4000000001e */
[-C--:B------:R-:W-:Y:S01]  /*9970*/  HFMA2 R29, R71, R32.reuse, R29 ;  /* 0x00000020471d7231 */ /* 0x080fe2000000001d */
[----:B------:R-:W-:Y:S01]  /*9980*/  SHF.R.U32.HI R24, RZ, 0xa, R24 ;  /* 0x0000000aff187819 */ /* 0x000fe20000011618 */
[----:B------:R-:W-:Y:S01]  /*9990*/  HFMA2 R31, R63, R32, R31 ;  /* 0x000000203f1f7231 */ /* 0x000fe2000000001f */
[----:B------:R-:W-:Y:S01]  /*99a0*/  SHF.R.U32.HI R25, RZ, 0xa, R25 ;  /* 0x0000000aff197819 */ /* 0x000fe20000011619 */
[----:B------:R-:W-:Y:S01]  /*99b0*/  HADD2 R76, R76, -1040, -1040 ;  /* 0xe410e4104c4c7430 */ /* 0x000fe20000000000 */
[----:B------:R-:W-:Y:S01]  /*99c0*/  SHF.R.U32.HI R26, RZ, 0xa, R26 ;  /* 0x0000000aff1a7819 */ /* 0x000fe2000001161a */
        /* <DEDUP_REMOVED lines=12> */
[----:B------:R-:W0:Y:S01]  /*9a90*/  LDS.128 R28, [UR4+-0x30] ;  /* 0xffffd004ff1c7984 */ /* 0x000e220008000c00 */
        /* <DEDUP_REMOVED lines=26> */
[----:B------:R-:W-:Y:S02]  /*9c40*/  HADD2 R83, R35, -1040, -1040 ;  /* 0xe410e41023537430 */ /* 0x000fe40000000000 */
[-C--:B0-----:R-:W-:Y:S01]  /*9c50*/  HFMA2 R25, R87, R28.reuse, R33 ;  /* 0x0000001c57197231 */ /* 0x081fe20000000021 */
[----:B------:R-:W-:Y:S01]  /*9c60*/  SHF.R.U32.HI R33, RZ, 0xb, R21 ;  /* 0x0000000bff217819 */ /* 0x000fe20000011615 */
[----:B------:R-:W-:-:S02]  /*9c70*/  HFMA2 R24, R89, R28, R24 ;  /* 0x0000001c59187231 */ /* 0x000fc40000000018 */
[-C--:B------:R-:W-:Y:S02]  /*9c80*/  HFMA2 R34, R83, R28.reuse, R34 ;  /* 0x0000001c53227231 */ /* 0x080fe40000000022 */
[----:B------:R-:W-:Y:S01]  /*9c90*/  HFMA2 R32, R85, R28, R32 ;  /* 0x0000001c55207231 */ /* 0x000fe20000000020 */
[----:B------:R-:W-:Y:S01]  /*9ca0*/  SHF.R.U32.HI R28, RZ, 0xb, R20 ;  /* 0x0000000bff1c7819 */ /* 0x000fe20000011614 */
[-C--:B------:R-:W-:Y:S01]  /*9cb0*/  HFMA2 R26, R18, R29.reuse, R24 ;  /* 0x0000001d121a7231 */ /* 0x080fe20000000018 */
[----:B------:R-:W-:Y:S01]  /*9cc0*/  LOP3.LUT R90, R90, 0x100010, R33, 0xf8, !PT ;  /* 0x001000105a5a7812 */ /* 0x000fe200078ef821 */
[-C--:B------:R-:W-:Y:S01]  /*9cd0*/  HFMA2 R24, R14, R29.reuse, R32 ;  /* 0x0000001d0e187231 */ /* 0x080fe20000000020 */
[----:B------:R-:W-:Y:S01]  /*9ce0*/  SHF.R.U32.HI R33, RZ, 0xb, R22 ;  /* 0x0000000bff217819 */ /* 0x000fe20000011616 */
[-C--:B------:R-:W-:Y:S01]  /*9cf0*/  HFMA2 R25, R16, R29.reuse, R25 ;  /* 0x0000001d10197231 */ /* 0x080fe20000000019 */
[----:B------:R-:W-:Y:S01]  /*9d00*/  LOP3.LUT R27, R91, 0x100010, R28, 0xf8, !PT ;  /* 0x001000105b1b7812 */ /* 0x000fe200078ef81c */
[----:B------:R-:W-:Y:S01]  /*9d10*/  HFMA2 R29, R12, R29, R34 ;  /* 0x0000001d0c1d7231 */ /* 0x000fe20000000022 */
[----:B------:R-:W-:-:S02]  /*9d20*/  LOP3.LUT R28, R88, 0x100010, R33, 0xf8, !PT ;  /* 0x00100010581c7812 */ /* 0x000fc400078ef821 */
[----:B------:R-:W-:Y:S02]  /*9d30*/  SHF.R.U32.HI R20, RZ, 0xa, R20 ;  /* 0x0000000aff147819 */ /* 0x000fe40000011614 */
[----:B------:R-:W-:Y:S02]  /*9d40*/  SHF.R.U32.HI R21, RZ, 0xa, R21 ;  /* 0x0000000aff157819 */ /* 0x000fe40000011615 */
[--C-:B------:R-:W-:Y:S02]  /*9d50*/  SHF.R.U32.HI R33, RZ, 0xb, R23.reuse ;  /* 0x0000000bff217819 */ /* 0x100fe40000011617 */
[----:B------:R-:W-:Y:S02]  /*9d60*/  SHF.R.U32.HI R22, RZ, 0xa, R22 ;  /* 0x0000000aff167819 */ /* 0x000fe40000011616 */
[----:B------:R-:W-:Y:S02]  /*9d70*/  SHF.R.U32.HI R23, RZ, 0xa, R23 ;  /* 0x0000000aff177819 */ /* 0x000fe40000011617 */
[----:B------:R-:W-:-:S02]  /*9d80*/  LOP3.LUT R20, R20, 0x1f001f, RZ, 0xc0, !PT ;  /* 0x001f001f14147812 */ /* 0x000fc400078ec0ff */
[----:B------:R-:W-:Y:S02]  /*9d90*/  LOP3.LUT R21, R21, 0x1f001f, RZ, 0xc0, !PT ;  /* 0x001f001f15157812 */ /* 0x000fe400078ec0ff */
[----:B------:R-:W-:Y:S02]  /*9da0*/  LOP3.LUT R22, R22, 0x1f001f, RZ, 0xc0, !PT ;  /* 0x001f001f16167812 */ /* 0x000fe400078ec0ff */
[----:B------:R-:W-:Y:S02]  /*9db0*/  LOP3.LUT R23, R23, 0x1f001f, RZ, 0xc0, !PT ;  /* 0x001f001f17177812 */ /* 0x000fe400078ec0ff */
[----:B------:R-:W-:Y:S02]  /*9dc0*/  LOP3.LUT R20, R20, 0x64006400, RZ, 0xfc, !PT ;  /* 0x6400640014147812 */ /* 0x000fe400078efcff */
[----:B------:R-:W-:Y:S02]  /*9dd0*/  LOP3.LUT R21, R21, 0x64006400, RZ, 0xfc, !PT ;  /* 0x6400640015157812 */ /* 0x000fe400078efcff */
[----:B------:R-:W-:Y:S01]  /*9de0*/  LOP3.LUT R32, R86, 0x100010, R33, 0xf8, !PT ;  /* 0x0010001056207812 */ /* 0x000fe200078ef821 */
        /* <DEDUP_REMOVED lines=112> */
[-C--:B0-----:R-:W-:Y:S02]  /*a4f0*/  HFMA2 R33, R73, R20.reuse, RZ.H0_H0 ;  /* 0x0000001449217231 */ /* 0x081fe400000400ff */
[----:B------:R-:W-:-:S02]  /*a500*/  HFMA2 R34, R77, R20, RZ ;  /* 0x000000144d227231 */ /* 0x000fc400000000ff */
[-C--:B------:R-:W-:Y:S02]  /*a510*/  HFMA2 R32, R69, R20.reuse, RZ ;  /* 0x0000001445207231 */ /* 0x080fe400000000ff */
[-C--:B------:R-:W-:Y:S02]  /*a520*/  HFMA2 R33, R66, R21.reuse, R33 ;  /* 0x0000001542217231 */ /* 0x080fe40000000021 */
[-C--:B------:R-:W-:Y:S02]  /*a530*/  HFMA2 R68, R68, R21.reuse, R34 ;  /* 0x0000001544447231 */ /* 0x080fe40000000022 */
[----:B------:R-:W-:Y:S02]  /*a540*/  HFMA2 R20, R65, R20, RZ.H0_H0 ;  /* 0x0000001441147231 */ /* 0x000fe400000400ff */
[----:B------:R-:W-:Y:S02]  /*a550*/  HFMA2 R64, R64, R21, R32 ;  /* 0x0000001540407231 */ /* 0x000fe40000000020 */
        /* <DEDUP_REMOVED lines=8> */
[-C--:B-1----:R-:W-:Y:S02]  /*a5e0*/  HFMA2 R49, R49, R24.reuse, R33 ;  /* 0x0000001831317231 */ /* 0x082fe40000000021 */
[----:B------:R-:W-:Y:S01]  /*a5f0*/  HFMA2 R20, R46, R23, R20 ;  /* 0x000000172e147231 */ /* 0x000fe20000000014 */
[----:B------:R-:W0:Y:S01]  /*a600*/  LDS.128 R32, [UR4+0x50] ;  /* 0x00005004ff207984 */ /* 0x000e220008000c00 */
        /* <DEDUP_REMOVED lines=55> */
.L_x_2450:
[----:B------:R-:W-:Y:S01]  /*a980*/  IADD3 R13, PT, PT, R13, 0x20, RZ ;  /* 0x000000200d0d7810 */ /* 0x000fe20007ffe0ff */
[----:B------:R-:W-:Y:S01]  /*a990*/  UIADD3 UR4, UPT, UPT, UR4, 0x40, URZ ;  /* 0x0000004004047890 */ /* 0x000fe2000fffe0ff */
[----:B------:R-:W-:Y:S02]  /*a9a0*/  IMAD.WIDE R22, R39, 0x4, R98 ;  /* 0x0000000427167825 */ /* 0x000fe400078e0262 */
[----:B------:R-:W-:-:S13]  /*a9b0*/  ISETP.GE.AND P0, PT, R13, R0, PT ;  /* 0x000000000d00720c */ /* 0x000fda0003f06270 */
[----:B------:R-:W-:Y:S05]  /*a9c0*/  @!P0 BRA `(.L_x_2451) ;  /* 0xffffffe0002c8947 */ /* 0x000fea000383ffff */
.L_x_2449:
[----:B------:R-:W-:-:S13]  /*a9d0*/  ISETP.GT.AND P0, PT, R44, RZ, PT ;  /* 0x000000ff2c00720c */ /* 0x000fda0003f04270 */
[----:B------:R-:W-:Y:S05]  /*a9e0*/  @!P0 EXIT ;  /* 0x000000000000894d */ /* 0x000fea0003800000 */
[----:B------:R-:W0:Y:S01]  /*a9f0*/  S2R R0, SR_CTAID.X ;  /* 0x0000000000007919 */ /* 0x000e220000002500 */
[----:B------:R-:W1:Y:S01]  /*aa00*/  S2UR UR4, SR_CTAID.Y ;  /* 0x00000000000479c3 */ /* 0x000e620000002600 */
[----:B------:R-:W0:Y:S07]  /*aa10*/  S2R R9, SR_TID.X ;  /* 0x0000000000097919 */ /* 0x000e2e0000002100 */
[----:B------:R-:W2:Y:S01]  /*aa20*/  LDC.64 R10, c[0x0][0x3a0] ;  /* 0x0000e800ff0a7b82 */ /* 0x000ea20000000a00 */
[----:B0-----:R-:W-:Y:S01]  /*aa30*/  LEA R0, R0, R9, 0x5 ;  /* 0x0000000900007211 */ /* 0x001fe200078e28ff */
[----:B-1----:R-:W-:-:S03]  /*aa40*/  IMAD R9, R39, UR4, RZ ;  /* 0x0000000427097c24 */ /* 0x002fc6000f8e02ff */
        /* <DEDUP_REMOVED lines=10> */
.L_x_2455:
[----:B------:R-:W0:Y:S02]  /*aaf0*/  LDS R8, [R0] ;  /* 0x0000000000087984 */ /* 0x000e240000000800 */
[----:B0-----:R-:W-:-:S05]  /*ab00*/  HADD2 R9, R8, R7 ;  /* 0x0000000708097230 */ /* 0x001fca0000000000 */
[----:B------:R-:W0:Y:S02]  /*ab10*/  ATOMS.CAST.SPIN P0, [R0], R8, R9 ;  /* 0x000000080000758d */ /* 0x000e240001800009 */
[----:B0-----:R-:W-:Y:S05]  /*ab20*/  @!P0 BRA `(.L_x_2455) ;  /* 0xfffffffc00f08947 */ /* 0x001fea000383ffff */
[----:B------:R-:W-:Y:S05]  /*ab30*/  BRA `(.L_x_2453) ;  /* 0x00000000000c7947 */ /* 0x000fea0003800000 */
.L_x_2454:
[----:B------:R-:W2:Y:S02]  /*ab40*/  LD.E R0, desc[UR10][R10.64] ;  /* 0x0000000a0a007980 */ /* 0x000ea4000c101900 */
[----:B--2---:R-:W-:-:S05]  /*ab50*/  IADD3 R7, PT, PT, R7, R0, RZ ;  /* 0x0000000007077210 */ /* 0x004fca0007ffe0ff */
[----:B------:R0:W-:Y:S02]  /*ab60*/  ST.E desc[UR10][R10.64], R7 ;  /* 0x000000070a007985 */ /* 0x0001e4000c10190a */
.L_x_2453:
[----:B------:R-:W-:Y:S05]  /*ab70*/  BSYNC.RECONVERGENT B0 ;  /* 0x0000000000007941 */ /* 0x000fea0003800200 */
.L_x_2452:
        /* <DEDUP_REMOVED lines=8> */
.L_x_2459:
[----:B------:R-:W0:Y:S02]  /*ac00*/  LDS R6, [R8+0x4] ;  /* 0x0000040008067984 */ /* 0x000e240000000800 */
[----:B0-----:R-:W-:-:S05]  /*ac10*/  HFMA2 R7, R6, 1, 1, R9 ;  /* 0x3c003c0006077831 */ /* 0x001fca0000000009 */
[----:B------:R-:W0:Y:S02]  /*ac20*/  ATOMS.CAST.SPIN P0, [R8+0x4], R6, R7 ;  /* 0x000004060800758d */ /* 0x000e240001800007 */
[----:B0-----:R-:W-:Y:S05]  /*ac30*/  @!P0 BRA `(.L_x_2459) ;  /* 0xfffffffc00f08947 */ /* 0x001fea000383ffff */
[----:B------:R-:W-:Y:S05]  /*ac40*/  BRA `(.L_x_2457) ;  /* 0x00000000000c7947 */ /* 0x000fea0003800000 */
.L_x_2458:
[----:B------:R-:W0:Y:S02]  /*ac50*/  LD.E R0, desc[UR10][R10.64+0x4] ;  /* 0x0000040a0a007980 */ /* 0x000e24000c101900 */
[----:B0-----:R-:W-:-:S05]  /*ac60*/  IADD3 R7, PT, PT, R6, R0, RZ ;  /* 0x0000000006077210 */ /* 0x001fca0007ffe0ff */
[----:B------:R1:W-:Y:S02]  /*ac70*/  ST.E desc[UR10][R10.64+0x4], R7 ;  /* 0x000004070a007985 */ /* 0x0003e4000c10190a */
.L_x_2457:
[----:B------:R-:W-:Y:S05]  /*ac80*/  BSYNC.RECONVERGENT B0 ;  /* 0x0000000000007941 */ /* 0x000fea0003800200 */
.L_x_2456:
        /* <DEDUP_REMOVED lines=10> */
.L_x_2463:
[----:B------:R-:W0:Y:S02]  /*ad30*/  LDS R6, [R0] ;  /* 0x0000000000067984 */ /* 0x000e240000000800 */
[----:B0-----:R-:W-:-:S05]  /*ad40*/  HADD2 R7, R6, R5 ;  /* 0x0000000506077230 */ /* 0x001fca0000000000 */
[----:B------:R-:W0:Y:S02]  /*ad50*/  ATOMS.CAST.SPIN P0, [R0], R6, R7 ;  /* 0x000000060000758d */ /* 0x000e240001800007 */
[----:B0-----:R-:W-:Y:S05]  /*ad60*/  @!P0 BRA `(.L_x_2463) ;  /* 0xfffffffc00f08947 */ /* 0x001fea000383ffff */
[----:B------:R-:W-:Y:S05]  /*ad70*/  BRA `(.L_x_2461) ;  /* 0x00000000000c7947 */ /* 0x000fea0003800000 */
.L_x_2462:
[----:B------:R-:W2:Y:S02]  /*ad80*/  LD.E R0, desc[UR10][R10.64] ;  /* 0x0000000a0a007980 */ /* 0x000ea4000c101900 */
[----:B--2---:R-:W-:-:S05]  /*ad90*/  IADD3 R5, PT, PT, R5, R0, RZ ;  /* 0x0000000005057210 */ /* 0x004fca0007ffe0ff */
[----:B------:R0:W-:Y:S02]  /*ada0*/  ST.E desc[UR10][R10.64], R5 ;  /* 0x000000050a007985 */ /* 0x0001e4000c10190a */
.L_x_2461:
[----:B------:R-:W-:Y:S05]  /*adb0*/  BSYNC.RECONVERGENT B0 ;  /* 0x0000000000007941 */ /* 0x000fea0003800200 */
.L_x_2460:
        /* <DEDUP_REMOVED lines=8> */
.L_x_2467:
[----:B------:R-:W0:Y:S02]  /*ae40*/  LDS R4, [R6+0x4] ;  /* 0x0000040006047984 */ /* 0x000e240000000800 */
[----:B0-----:R-:W-:-:S05]  /*ae50*/  HFMA2 R5, R4, 1, 1, R7 ;  /* 0x3c003c0004057831 */ /* 0x001fca0000000007 */
[----:B------:R-:W0:Y:S02]  /*ae60*/  ATOMS.CAST.SPIN P0, [R6+0x4], R4, R5 ;  /* 0x000004040600758d */ /* 0x000e240001800005 */
[----:B0-----:R-:W-:Y:S05]  /*ae70*/  @!P0 BRA `(.L_x_2467) ;  /* 0xfffffffc00f08947 */ /* 0x001fea000383ffff */
[----:B------:R-:W-:Y:S05]  /*ae80*/  BRA `(.L_x_2465) ;  /* 0x00000000000c7947 */ /* 0x000fea0003800000 */
.L_x_2466:
[----:B------:R-:W0:Y:S02]  /*ae90*/  LD.E R0, desc[UR10][R10.64+0x4] ;  /* 0x0000040a0a007980 */ /* 0x000e24000c101900 */
[----:B0-----:R-:W-:-:S05]  /*aea0*/  IADD3 R5, PT, PT, R4, R0, RZ ;  /* 0x0000000004057210 */ /* 0x001fca0007ffe0ff */
[----:B------:R1:W-:Y:S02]  /*aeb0*/  ST.E desc[UR10][R10.64+0x4], R5 ;  /* 0x000004050a007985 */ /* 0x0003e4000c10190a */
.L_x_2465:
[----:B------:R-:W-:Y:S05]  /*aec0*/  BSYNC.RECONVERGENT B0 ;  /* 0x0000000000007941 */ /* 0x000fea0003800200 */
.L_x_2464:
        /* <DEDUP_REMOVED lines=10> */
.L_x_2471:
[----:B------:R-:W0:Y:S02]  /*af70*/  LDS R4, [R0] ;  /* 0x0000000000047984 */ /* 0x000e240000000800 */
[----:B0-----:R-:W-:-:S05]  /*af80*/  HADD2 R5, R4, R3 ;  /* 0x0000000304057230 */ /* 0x001fca0000000000 */
[----:B------:R-:W0:Y:S02]  /*af90*/  ATOMS.CAST.SPIN P0, [R0], R4, R5 ;  /* 0x000000040000758d */ /* 0x000e240001800005 */
[----:B0-----:R-:W-:Y:S05]  /*afa0*/  @!P0 BRA `(.L_x_2471) ;  /* 0xfffffffc00f08947 */ /* 0x001fea000383ffff */
[----:B------:R-:W-:Y:S05]  /*afb0*/  BRA `(.L_x_2469) ;  /* 0x00000000000c7947 */ /* 0x000fea0003800000 */
.L_x_2470:
[----:B------:R-:W2:Y:S02]  /*afc0*/  LD.E R0, desc[UR10][R10.64] ;  /* 0x0000000a0a007980 */ /* 0x000ea4000c101900 */
[----:B--2---:R-:W-:-:S05]  /*afd0*/  IADD3 R3, PT, PT, R3, R0, RZ ;  /* 0x0000000003037210 */ /* 0x004fca0007ffe0ff */
[----:B------:R0:W-:Y:S02]  /*afe0*/  ST.E desc[UR10][R10.64], R3 ;  /* 0x000000030a007985 */ /* 0x0001e4000c10190a */
.L_x_2469:
[----:B------:R-:W-:Y:S05]  /*aff0*/  BSYNC.RECONVERGENT B0 ;  /* 0x0000000000007941 */ /* 0x000fea0003800200 */
.L_x_2468:
[----:B------:R1:W-:Y:S02]  /*b000*/  ATOM.E.ADD.F16x2.RN.STRONG.GPU P0, RZ, desc[UR10][R10.64+0x4], R2 ;  /* 0x800004020aff79a2 */ /* 0x0003e4000c10e10a */
[----:B-1----:R-:W-:Y:S05]  /*b010*/  @P0 EXIT ;  /* 0x000000000000094d */ /* 0x002fea0003800000 */
[----:B------:R-:W1:Y:S02]  /*b020*/  QSPC.E.S P0, RZ, [R10+0x4] ;  /* 0x000004000aff73aa */ /* 0x000e640000000500 */
[----:B-1----:R-:W-:Y:S05]  /*b030*/  @!P0 BRA `(.L_x_2472) ;  /* 0x0000000000208947 */ /* 0x002fea0003800000 */
[----:B------:R-:W-:-:S04]  /*b040*/  MOV R4, R10 ;  /* 0x0000000a00047202 */ /* 0x000fc80000000f00 */
[----:B------:R-:W-:Y:S02]  /*b050*/  MOV R4, R4 ;  /* 0x0000000400047202 */ /* 0x000fe40000000f00 */
[----:B------:R-:W-:-:S07]  /*b060*/  MOV R5, R2 ;  /* 0x0000000200057202 */ /* 0x000fce0000000f00 */
.L_x_2473:
[----:B------:R-:W0:Y:S02]  /*b070*/  LDS R2, [R4+0x4] ;  /* 0x0000040004027984 */ /* 0x000e240000000800 */
[----:B0-----:R-:W-:-:S05]  /*b080*/  HFMA2 R3, R2, 1, 1, R5 ;  /* 0x3c003c0002037831 */ /* 0x001fca0000000005 */
[----:B------:R-:W0:Y:S02]  /*b090*/  ATOMS.CAST.SPIN P0, [R4+0x4], R2, R3 ;  /* 0x000004020400758d */ /* 0x000e240001800003 */
[----:B0-----:R-:W-:Y:S05]  /*b0a0*/  @!P0 BRA `(.L_x_2473) ;  /* 0xfffffffc00f08947 */ /* 0x001fea000383ffff */
[----:B------:R-:W-:Y:S05]  /*b0b0*/  EXIT ;  /* 0x000000000000794d */ /* 0x000fea0003800000 */
.L_x_2472:
[----:B------:R-:W0:Y:S02]  /*b0c0*/  LD.E R0, desc[UR10][R10.64+0x4] ;  /* 0x0000040a0a007980 */ /* 0x000e24000c101900 */
[----:B0-----:R-:W-:-:S05]  /*b0d0*/  IADD3 R3, PT, PT, R2, R0, RZ ;  /* 0x0000000002037210 */ /* 0x001fca0007ffe0ff */
[----:B------:R-:W-:Y:S01]  /*b0e0*/  ST.E desc[UR10][R10.64+0x4], R3 ;  /* 0x000004030a007985 */ /* 0x000fe2000c10190a */
[----:B------:R-:W-:Y:S05]  /*b0f0*/  EXIT ;  /* 0x000000000000794d */ /* 0x000fea0003800000 */
.L_x_2474:
        /* <DEDUP_REMOVED lines=16> */
.L_x_4508:


//--------------------- .text._Z23gemm_half_q_half_kernelILi3ELi152ELb0ELb0ELi32EEvPK6__halfPKjS4_S2_PS0_iiiiPKtS7_iiiiiibS2_i --------------------------
	.section	.text._Z23gemm_half_q_half_kernelILi3ELi152ELb0ELb0ELi32EEvPK6__halfPKjS4_S2_PS0_iiiiPKtS7_iiiiiibS2_i,"ax",@progbits
	.align	128
        .global         _Z23gemm_half_q_half_kernelILi3ELi152ELb0ELb0ELi32EEvPK6__halfPKjS4_S2_PS0_iiiiPKtS7_iiiiiibS2_i
        .type           _Z23gemm_half_q_half_kernelILi3ELi152ELb0ELb0ELi32EEvPK6__halfPKjS4_S2_PS0_iiiiPKtS7_iiiiiibS2_i,@function
        .size           _Z23gemm_half_q_half_kernelILi3ELi152ELb0ELb0ELi32EEvPK6__halfPKjS4_S2_PS0_iiiiPKtS7_iiiiiibS2_i,(.L_x_4509 - _Z23gemm_half_q_half_kernelILi3ELi152ELb0ELb0ELi32EEvPK6__halfPKjS4_S2_PS0_iiiiPKtS7_iiiiiibS2_i)
        .other          _Z23gemm_half_q_half_kernelILi3ELi152ELb0ELb0ELi32EEvPK6__halfPKjS4_S2_PS0_iiiiPKtS7_iiiiiibS2_i,@"STO_CUDA_ENTRY STV_DEFAULT"
_Z23gemm_half_q_half_kernelILi3ELi152ELb0ELb0ELi32EEvPK6__halfPKjS4_S2_PS0_iiiiPKtS7_iiiiiibS2_i:
.text._Z23gemm_half_q_half_kernelILi3ELi152ELb0ELb0ELi32EEvPK6__halfPKjS4_S2_PS0_iiiiPKtS7_iiiiiibS2_i:
        /* <DEDUP_REMOVED lines=50> */
.L_x_2480:
        /* <DEDUP_REMOVED lines=32> */
.L_x_2479:
        /* <DEDUP_REMOVED lines=20> */
.L_x_2481:
[----:B------:R-:W-:-:S13]  /*0660*/  ISETP.EQ.AND P2, PT, R20, RZ, PT ;  /* 0x000000ff1400720c */ /* 0x000fda0003f42270 */
[----:B------:R-:W-:Y:S05]  /*0670*/  @!P0 BRA P2, `(.L_x_2476) ;  /* 0x00000004007c8947 */ /* 0x000fea0001000000 */
.L_x_2478:
        /* <DEDUP_REMOVED lines=12> */
.L_x_2477:
        /* <DEDUP_REMOVED lines=17> */
.L_x_2484:
        /* <DEDUP_REMOVED lines=32> */
.L_x_2483:
        /* <DEDUP_REMOVED lines=21> */
.L_x_2485:
[----:B------:R-:W-:-:S13]  /*0ba0*/  ISETP.NE.OR P0, PT, R21, RZ, P0 ;  /* 0x000000ff1500720c */ /* 0x000fda0000705670 */
[----:B------:R-:W-:Y:S05]  /*0bb0*/  @!P0 BRA `(.L_x_2476) ;  /* 0x00000000002c8947 */ /* 0x000fea0003800000 */
.L_x_2482:
        /* <DEDUP_REMOVED lines=11> */
.L_x_2476:
[----:B------:R-:W-:Y:S05]  /*0c70*/  BSYNC.RECONVERGENT B0 ;  /* 0x0000000000007941 */ /* 0x000fea0003800200 */
.L_x_2475:
        /* <DEDUP_REMOVED lines=22> */
.L_x_2489:
        /* <DEDUP_REMOVED lines=15> */
.L_x_2488:
        /* <DEDUP_REMOVED lines=12> */
.L_x_2490:
[----:B------:R-:W-:-:S13]  /*0f90*/  ISETP.NE.OR P0, PT, R18, RZ, P0 ;  /* 0x000000ff1200720c */ /* 0x000fda0000705670 */
[----:B------:R-:W-:Y:S05]  /*0fa0*/  @!P0 BRA `(.L_x_2486) ;  /* 0x00000000001c8947 */ /* 0x000fea0003800000 */
.L_x_2487:
[----:B0-----:R-:W0:Y:S02]  /*0fb0*/  LDC.64 R2, c[0x0][0x3a0] ;  /* 0x0000e800ff027b82 */ /* 0x001e240000000a00 */
.L_x_2491:
[----:B0-----:R-:W-:Y:S01]  /*0fc0*/  IMAD.WIDE R6, R20, 0x2, R2 ;  /* 0x0000000214067825 */ /* 0x001fe200078e0202 */
[----:B------:R-:W-:Y:S02]  /*0fd0*/  IADD3 R18, PT, PT, R18, 0x1, RZ ;  /* 0x0000000112127810 */ /* 0x000fe40007ffe0ff */
[----:B------:R-:W-:Y:S02]  /*0fe0*/  IADD3 R20, PT, PT, R20, R41, RZ ;  /* 0x0000002914147210 */ /* 0x000fe40007ffe0ff */
[----:B------:R1:W-:Y:S01]  /*0ff0*/  STG.E.64 desc[UR10][R6.64], RZ ;  /* 0x000000ff06007986 */ /* 0x0003e2000c101b0a */
[----:B------:R-:W-:-:S13]  /*1000*/  ISETP.NE.AND P0, PT, R18, RZ, PT ;  /* 0x000000ff1200720c */ /* 0x000fda0003f05270 */
[----:B-1----:R-:W-:Y:S05]  /*1010*/  @P0 BRA `(.L_x_2491) ;  /* 0xfffffffc00e80947 */ /* 0x002fea000383ffff */
.L_x_2486:
        /* <DEDUP_REMOVED lines=20> */
.L_x_2493:
        /* <DEDUP_REMOVED lines=42> */
.L_x_2492:
        /* <DEDUP_REMOVED lines=20> */
.L_x_2494:
        /* <DEDUP_REMOVED lines=8> */
.L_x_2495:
        /* <DEDUP_REMOVED lines=8> */
.L_x_2496:
        /* <DEDUP_REMOVED lines=8> */
.L_x_2497:
        /* <DEDUP_REMOVED lines=8> */
.L_x_2498:
        /* <DEDUP_REMOVED lines=25> */
[----:B-----5:R-:W2:Y:S04]  /*18d0*/  LDG.E.128.CONSTANT R20, desc[UR10][R102.64] ;  /* 0x0000000a66147981 */ /* 0x020ea8000c1e9d00 */
        /* <DEDUP_REMOVED lines=19> */
[----:B------:R0:W-:Y:S01]  /*1a10*/  I2F.F16 R3, R34 ;  /* 0x0000002200037306 */ /* 0x0001e20000200c00 */
[----:B------:R-:W-:-:S02]  /*1a20*/  LOP3.LUT R2, R20, 0xff, RZ, 0xc0, !PT ;  /* 0x000000ff14027812 */ /* 0x000fc400078ec0ff */
[----:B------:R-:W-:Y:S02]  /*1a30*/  IADD3 R4, PT, PT, R4, -0x80, RZ ;  /* 0xffffff8004047810 */ /* 0x000fe40007ffe0ff */
[----:B------:R-:W-:Y:S02]  /*1a40*/  LOP3.LUT R5, R25, 0xff, RZ, 0xc0, !PT ;  /* 0x000000ff19057812 */ /* 0x000fe400078ec0ff */
[----:B------:R-:W-:Y:S01]  /*1a50*/  IADD3 R2, PT, PT, R2, -0x80, RZ ;  /* 0xffffff8002027810 */ /* 0x000fe20007ffe0ff */
[----:B------:R1:W2:Y:S01]  /*1a60*/  I2F.F16 R36, R4 ;  /* 0x0000000400247306 */ /* 0x0002a20000200c00 */
[----:B------:R-:W-:Y:S02]  /*1a70*/  IADD3 R5, PT, PT, R5, -0x80, RZ ;  /* 0xffffff8005057810 */ /* 0x000fe40007ffe0ff */
[----:B------:R-:W-:Y:S02]  /*1a80*/  LOP3.LUT R0, R21, 0xff, RZ, 0xc0, !PT ;  /* 0x000000ff15007812 */ /* 0x000fe400078ec0ff */
[----:B0-----:R-:W-:-:S02]  /*1a90*/  LOP3.LUT R34, R26, 0xff, RZ, 0xc0, !PT ;  /* 0x000000ff1a227812 */ /* 0x001fc400078ec0ff */
[----:B------:R-:W-:Y:S01]  /*1aa0*/  SHF.R.U32.HI R40, RZ, 0x8, R23 ;  /* 0x00000008ff287819 */ /* 0x000fe20000011617 */
[----:B------:R0:W3:Y:S01]  /*1ab0*/  I2F.F16 R16, R2 ;  /* 0x0000000200107306 */ /* 0x0000e20000200c00 */
[----:B-1----:R-:W-:Y:S02]  /*1ac0*/  SHF.R.U32.HI R4, RZ, 0x8, R21 ;  /* 0x00000008ff047819 */ /* 0x002fe40000011615 */
[--C-:B------:R-:W-:Y:S02]  /*1ad0*/  SHF.R.U32.HI R46, RZ, 0x8, R27.reuse ;  /* 0x00000008ff2e7819 */ /* 0x100fe4000001161b */
[----:B------:R-:W-:Y:S02]  /*1ae0*/  LOP3.LUT R4, R4, 0xff, RZ, 0xc0, !PT ;  /* 0x000000ff04047812 */ /* 0x000fe400078ec0ff */
[----:B------:R-:W-:Y:S01]  /*1af0*/  SHF.R.U32.HI R47, RZ, 0x10, R27 ;  /* 0x00000010ff2f7819 */ /* 0x000fe2000001161b */
[----:B------:R-:W1:Y:S01]  /*1b00*/  I2F.F16 R13, R37 ;  /* 0x00000025000d7306 */ /* 0x000e620000200c00 */
[----:B0-----:R-:W-:Y:S01]  /*1b10*/  SHF.R.U32.HI R2, RZ, 0x8, R20 ;  /* 0x00000008ff027819 */ /* 0x001fe20000011614 */
[----:B--2---:R-:W-:Y:S01]  /*1b20*/  HADD2.F32 R36, -RZ, R36.H0_H0 ;  /* 0x20000024ff247230 */ /* 0x004fe20000004100 */
[----:B------:R-:W-:-:S02]  /*1b30*/  IADD3 R0, PT, PT, R0, -0x80, RZ ;  /* 0xffffff8000007810 */ /* 0x000fc40007ffe0ff */
[----:B------:R-:W-:Y:S02]  /*1b40*/  LOP3.LUT R2, R2, 0xff, RZ, 0xc0, !PT ;  /* 0x000000ff02027812 */ /* 0x000fe400078ec0ff */
[----:B------:R-:W-:Y:S01]  /*1b50*/  LOP3.LUT R40, R40, 0xff, RZ, 0xc0, !PT ;  /* 0x000000ff28287812 */ /* 0x000fe200078ec0ff */
[----:B------:R0:W2:Y:S01]  /*1b60*/  I2F.F16 R37, R5 ;  /* 0x0000000500257306 */ /* 0x0000a20000200c00 */
[----:B------:R-:W-:Y:S01]  /*1b70*/  IADD3 R2, PT, PT, R2, -0x80, RZ ;  /* 0xffffff8002027810 */ /* 0x000fe20007ffe0ff */
[----:B---3--:R-:W-:Y:S01]  /*1b80*/  HADD2.F32 R16, -RZ, R16.H0_H0 ;  /* 0x20000010ff107230 */ /* 0x008fe20000004100 */
[----:B------:R-:W-:Y:S02]  /*1b90*/  SHF.R.U32.HI R20, RZ, 0x10, R20 ;  /* 0x00000010ff147819 */ /* 0x000fe40000011614 */
[----:B------:R-:W-:Y:S02]  /*1ba0*/  SHF.R.U32.HI R23, RZ, 0x10, R23 ;  /* 0x00000010ff177819 */ /* 0x000fe40000011617 */
[----:B------:R-:W-:Y:S01]  /*1bb0*/  IADD3 R40, PT, PT, R40, -0x80, RZ ;  /* 0xffffff8028287810 */ /* 0x000fe20007ffe0ff */
[----:B------:R3:W-:Y:S01]  /*1bc0*/  I2F.F16 R38, R2 ;  /* 0x0000000200267306 */ /* 0x0007e20000200c00 */
[----:B0-----:R-:W-:Y:S01]  /*1bd0*/  SHF.R.U32.HI R5, RZ, 0x10, R21 ;  /* 0x00000010ff057819 */ /* 0x001fe20000011615 */
[----:B-1----:R-:W-:Y:S01]  /*1be0*/  HADD2.F32 R13, -RZ, R13.H0_H0 ;  /* 0x2000000dff0d7230 */ /* 0x002fe20000004100 */
[----:B------:R-:W-:-:S02]  /*1bf0*/  IADD3 R21, PT, PT, R4, -0x80, RZ ;  /* 0xffffff8004157810 */ /* 0x000fc40007ffe0ff */
[--C-:B------:R-:W-:Y:S02]  /*1c00*/  SHF.R.U32.HI R4, RZ, 0x8, R22.reuse ;  /* 0x00000008ff047819 */ /* 0x100fe40000011616 */
[----:B------:R-:W-:Y:S01]  /*1c10*/  LOP3.LUT R5, R5, 0xff, RZ, 0xc0, !PT ;  /* 0x000000ff05057812 */ /* 0x000fe200078ec0ff */
[----:B------:R0:W-:Y:S01]  /*1c20*/  I2F.F16 R6, R35 ;  /* 0x0000002300067306 */ /* 0x0001e20000200c00 */
[----:B------:R-:W-:Y:S01]  /*1c30*/  LOP3.LUT R4, R4, 0xff, RZ, 0xc0, !PT ;  /* 0x000000ff04047812 */ /* 0x000fe200078ec0ff */
[----:B--2---:R-:W-:Y:S01]  /*1c40*/  HADD2.F32 R37, -RZ, R37.H0_H0 ;  /* 0x20000025ff257230 */ /* 0x004fe20000004100 */
[----:B---3--:R-:W-:Y:S02]  /*1c50*/  SHF.R.U32.HI R2, RZ, 0x10, R22 ;  /* 0x00000010ff027819 */ /* 0x008fe40000011616 */
[----:B------:R-:W-:Y:S02]  /*1c60*/  IADD3 R39, PT, PT, R5, -0x80, RZ ;  /* 0xffffff8005277810 */ /* 0x000fe40007ffe0ff */
[----:B------:R-:W-:Y:S01]  /*1c70*/  IADD3 R22, PT, PT, R4, -0x80, RZ ;  /* 0xffffff8004167810 */ /* 0x000fe20007ffe0ff */
[----:B------:R-:W-:Y:S01]  /*1c80*/  I2F.F16 R49, R21 ;  /* 0x0000001500317306 */ /* 0x000fe20000200c00 */
[----:B------:R-:W1:Y:S01]  /*1c90*/  LDS.64 R4, [UR7] ;  /* 0x00000007ff047984 */ /* 0x000e620008000a00 */
[----:B------:R-:W-:-:S02]  /*1ca0*/  LOP3.LUT R2, R2, 0xff, RZ, 0xc0, !PT ;  /* 0x000000ff02027812 */ /* 0x000fc400078ec0ff */
[----:B0-----:R-:W-:Y:S02]  /*1cb0*/  IADD3 R35, PT, PT, R34, -0x80, RZ ;  /* 0xffffff8022237810 */ /* 0x001fe40007ffe0ff */
[----:B------:R-:W-:Y:S02]  /*1cc0*/  IADD3 R45, PT, PT, R2, -0x80, RZ ;  /* 0xffffff80022d7810 */ /* 0x000fe40007ffe0ff */
[----:B------:R-:W-:Y:S01]  /*1cd0*/  SHF.R.U32.HI R2, RZ, 0x8, R24 ;  /* 0x00000008ff027819 */ /* 0x000fe20000011618 */
[----:B------:R-:W0:Y:S01]  /*1ce0*/  I2F.F16 R0, R0 ;  /* 0x0000000000007306 */ /* 0x000e220000200c00 */
[----:B------:R-:W-:Y:S02]  /*1cf0*/  LOP3.LUT R34, R27, 0xff, RZ, 0xc0, !PT ;  /* 0x000000ff1b227812 */ /* 0x000fe400078ec0ff */
[----:B------:R-:W-:Y:S02]  /*1d00*/  LOP3.LUT R2, R2, 0xff, RZ, 0xc0, !PT ;  /* 0x000000ff02027812 */ /* 0x000fe400078ec0ff */
[----:B------:R-:W-:-:S02]  /*1d10*/  LOP3.LUT R20, R20, 0xff, RZ, 0xc0, !PT ;  /* 0x000000ff14147812 */ /* 0x000fc400078ec0ff */
[----:B------:R-:W-:Y:S01]  /*1d20*/  IADD3 R2, PT, PT, R2, -0x80, RZ ;  /* 0xffffff8002027810 */ /* 0x000fe20007ffe0ff */
[----:B------:R-:W2:Y:S01]  /*1d30*/  I2F.F16 R17, R17 ;  /* 0x0000001100117306 */ /* 0x000ea20000200c00 */
[----:B------:R-:W-:Y:S02]  /*1d40*/  LOP3.LUT R23, R23, 0xff, RZ, 0xc0, !PT ;  /* 0x000000ff17177812 */ /* 0x000fe400078ec0ff */
[----:B------:R-:W-:Y:S02]  /*1d50*/  IADD3 R20, PT, PT, R20, -0x80, RZ ;  /* 0xffffff8014147810 */ /* 0x000fe40007ffe0ff */
[----:B------:R-:W-:Y:S02]  /*1d60*/  SHF.R.U32.HI R24, RZ, 0x10, R24 ;  /* 0x00000010ff187819 */ /* 0x000fe40000011618 */
[----:B------:R-:W-:Y:S01]  /*1d70*/  IADD3 R42, PT, PT, R23, -0x80, RZ ;  /* 0xffffff80172a7810 */ /* 0x000fe20007ffe0ff */
[----:B------:R1:W-:Y:S01]  /*1d80*/  I2F.F16 R21, R2 ;  /* 0x0000000200157306 */ /* 0x0003e20000200c00 */
[----:B------:R-:W-:Y:S01]  /*1d90*/  SHF.R.U32.HI R23, RZ, 0x8, R26 ;  /* 0x00000008ff177819 */ /* 0x000fe2000001161a */
[----:B0-----:R-:W-:Y:S01]  /*1da0*/  HADD2.F32 R0, -RZ, R0.H0_H0 ;  /* 0x20000000ff007230 */ /* 0x001fe20000004100 */
[----:B------:R-:W-:-:S02]  /*1db0*/  LOP3.LUT R24, R24, 0xff, RZ, 0xc0, !PT ;  /* 0x000000ff18187812 */ /* 0x000fc400078ec0ff */
[----:B------:R-:W-:Y:S01]  /*1dc0*/  LOP3.LUT R23, R23, 0xff, RZ, 0xc0, !PT ;  /* 0x000000ff17177812 */ /* 0x000fe200078ec0ff */
[----:B--2---:R-:W-:Y:S02]  /*1dd0*/  HADD2.F32 R17, -RZ, R17.H0_H0 ;  /* 0x20000011ff117230 */ /* 0x004fe40000004100 */
[----:B------:R0:W-:Y:S01]  /*1de0*/  I2F.F16 R51, R22 ;  /* 0x0000001600337306 */ /* 0x0001e20000200c00 */
[----:B------:R-:W-:Y:S02]  /*1df0*/  IADD3 R34, PT, PT, R34, -0x80, RZ ;  /* 0xffffff8022227810 */ /* 0x000fe40007ffe0ff */
[----:B------:R-:W-:Y:S02]  /*1e00*/  IADD3 R24, PT, PT, R24, -0x80, RZ ;  /* 0xffffff8018187810 */ /* 0x000fe40007ffe0ff */
[----:B------:R-:W-:Y:S02]  /*1e10*/  SHF.R.U32.HI R26, RZ, 0x10, R26 ;  /* 0x00000010ff1a7819 */ /* 0x000fe4000001161a */
[----:B------:R-:W-:Y:S01]  /*1e20*/  IADD3 R44, PT, PT, R23, -0x80, RZ ;  /* 0xffffff80172c7810 */ /* 0x000fe20007ffe0ff */
[--C-:B-1----:R-:W-:Y:S01]  /*1e30*/  HADD2.F32 R2, -RZ, R4.reuse.H0_H0 ;  /* 0x20000004ff027230 */ /* 0x102fe20000004100 */
[----:B------:R-:W-:Y:S01]  /*1e40*/  I2F.F16 R52, R40 ;  /* 0x0000002800347306 */ /* 0x000fe20000200c00 */
[----:B------:R-:W-:Y:S01]  /*1e50*/  HADD2.F32 R27, -RZ, R4.H1_H1 ;  /* 0x30000004ff1b7230 */ /* 0x000fe20000004100 */
[--C-:B0-----:R-:W-:Y:S01]  /*1e60*/  SHF.R.U32.HI R22, RZ, 0x8, R25.reuse ;  /* 0x00000008ff167819 */ /* 0x101fe20000011619 */
[--C-:B------:R-:W-:Y:S01]  /*1e70*/  HADD2.F32 R48, -RZ, R5.reuse.H0_H0 ;  /* 0x20000005ff307230 */ /* 0x100fe20000004100 */
[----:B------:R-:W-:Y:S01]  /*1e80*/  SHF.R.U32.HI R25, RZ, 0x10, R25 ;  /* 0x00000010ff197819 */ /* 0x000fe20000011619 */
[----:B------:R-:W-:Y:S01]  /*1e90*/  HADD2.F32 R50, -RZ, R5.H1_H1 ;  /* 0x30000005ff327230 */ /* 0x000fe20000004100 */
[----:B------:R-:W-:Y:S01]  /*1ea0*/  LOP3.LUT R22, R22, 0xff, RZ, 0xc0, !PT ;  /* 0x000000ff16167812 */ /* 0x000fe200078ec0ff */
[----:B------:R-:W0:Y:S01]  /*1eb0*/  LDS.64 R4, [UR7+0x8] ;  /* 0x00000807ff047984 */ /* 0x000e220008000a00 */
[----:B------:R-:W-:Y:S01]  /*1ec0*/  LOP3.LUT R25, R25, 0xff, RZ, 0xc0, !PT ;  /* 0x000000ff19197812 */ /* 0x000fe200078ec0ff */
[----:B------:R-:W-:Y:S01]  /*1ed0*/  I2F.F16 R20, R20 ;  /* 0x0000001400147306 */ /* 0x000fe20000200c00 */
[----:B------:R-:W-:Y:S01]  /*1ee0*/  IADD3 R22, PT, PT, R22, -0x80, RZ ;  /* 0xffffff8016167810 */ /* 0x000fe20007ffe0ff */
[----:B------:R-:W-:Y:S01]  /*1ef0*/  HADD2.F32 R23, -RZ, R49.H0_H0 ;  /* 0x20000031ff177230 */ /* 0x000fe20000004100 */
[----:B------:R-:W-:Y:S01]  /*1f00*/  IADD3 R25, PT, PT, R25, -0x80, RZ ;  /* 0xffffff8019197810 */ /* 0x000fe20007ffe0ff */
[----:B------:R-:W-:Y:S01]  /*1f10*/  FFMA.FTZ R49, R16, R2, RZ ;  /* 0x0000000210317223 */ /* 0x000fe200000100ff */
[----:B------:R-:W-:Y:S01]  /*1f20*/  FFMA.FTZ R53, R2, R17, RZ ;  /* 0x0000001102357223 */ /* 0x000fe200000100ff */
[----:B------:R-:W-:-:S02]  /*1f30*/  LOP3.LUT R26, R26, 0xff, RZ, 0xc0, !PT ;  /* 0x000000ff1a1a7812 */ /* 0x000fc400078ec0ff */
[----:B------:R-:W-:Y:S01]  /*1f40*/  I2F.F16 R39, R39 ;  /* 0x0000002700277306 */ /* 0x000fe20000200c00 */
[----:B------:R-:W-:Y:S02]  /*1f50*/  LOP3.LUT R46, R46, 0xff, RZ, 0xc0, !PT ;  /* 0x000000ff2e2e7812 */ /* 0x000fe400078ec0ff */
[----:B------:R-:W-:Y:S02]  /*1f60*/  LOP3.LUT R47, R47, 0xff, RZ, 0xc0, !PT ;  /* 0x000000ff2f2f7812 */ /* 0x000fe400078ec0ff */
[----:B------:R-:W-:Y:S02]  /*1f70*/  IADD3 R46, PT, PT, R46, -0x80, RZ ;  /* 0xffffff802e2e7810 */ /* 0x000fe40007ffe0ff */
[----:B------:R-:W-:Y:S01]  /*1f80*/  IADD3 R47, PT, PT, R47, -0x80, RZ ;  /* 0xffffff802f2f7810 */ /* 0x000fe20007ffe0ff */
[----:B------:R-:W-:Y:S01]  /*1f90*/  I2F.F16 R45, R45 ;  /* 0x0000002d002d7306 */ /* 0x000fe20000200c00 */
[----:B------:R-:W-:-:S07]  /*1fa0*/  ISETP.NE.AND P0, PT, R15, 0x1, PT ;  /* 0x000000010f00780c */ /* 0x000fce0003f05270 */
[----:B------:R-:W-:Y:S08]  /*1fb0*/  I2F.F16 R54, R42 ;  /* 0x0000002a00367306 */ /* 0x000ff00000200c00 */
[----:B------:R-:W1:Y:S08]  /*1fc0*/  I2F.F16 R33, R33 ;  /* 0x0000002100217306 */ /* 0x000e700000200c00 */
[----:B------:R-:W2:Y:S01]  /*1fd0*/  I2F.F16 R32, R32 ;  /* 0x0000002000207306 */ /* 0x000ea20000200c00 */
[----:B-1----:R-:W-:-:S07]  /*1fe0*/  HADD2.F32 R33, -RZ, R33.H0_H0 ;  /* 0x20000021ff217230 */ /* 0x002fce0000004100 */
[----:B------:R-:W1:Y:S01]  /*1ff0*/  I2F.F16 R31, R31 ;  /* 0x0000001f001f7306 */ /* 0x000e620000200c00 */
[----:B--2---:R-:W-:-:S07]  /*2000*/  HADD2.F32 R32, -RZ, R32.H0_H0 ;  /* 0x20000020ff207230 */ /* 0x004fce0000004100 */
[----:B------:R-:W2:Y:S01]  /*2010*/  I2F.F16 R30, R30 ;  /* 0x0000001e001e7306 */ /* 0x000ea20000200c00 */
[----:B-1----:R-:W-:-:S07]  /*2020*/  HADD2.F32 R31, -RZ, R31.H0_H0 ;  /* 0x2000001fff1f7230 */ /* 0x002fce0000004100 */
[----:B------:R1:W3:Y:S01]  /*2030*/  I2F.F16 R42, R22 ;  /* 0x00000016002a7306 */ /* 0x0002e20000200c00 */
[----:B--2---:R-:W-:-:S07]  /*2040*/  HADD2.F32 R30, -RZ, R30.H0_H0 ;  /* 0x2000001eff1e7230 */ /* 0x004fce0000004100 */
[----:B------:R2:W-:Y:S01]  /*2050*/  I2F.F16 R43, R25 ;  /* 0x00000019002b7306 */ /* 0x0005e20000200c00 */
[----:B-1----:R-:W-:Y:S02]  /*2060*/  HADD2.F32 R22, -RZ, R38.H0_H0 ;  /* 0x20000026ff167230 */ /* 0x002fe40000004100 */
[C---:B------:R-:W-:Y:S01]  /*2070*/  FFMA.FTZ R38, R2.reuse, R0, RZ ;  /* 0x0000000002267223 */ /* 0x040fe200000100ff */
[----:B------:R-:W-:Y:S02]  /*2080*/  FFMA.FTZ R2, R2, R13, RZ ;  /* 0x0000000d02027223 */ /* 0x000fe400000100ff */
[----:B------:R-:W-:Y:S01]  /*2090*/  FFMA.FTZ R49, R22, R27, R49 ;  /* 0x0000001b16317223 */ /* 0x000fe20000010031 */
[----:B---3--:R-:W-:Y:S01]  /*20a0*/  HADD2.F32 R42, -RZ, R42.H0_H0 ;  /* 0x2000002aff2a7230 */ /* 0x008fe20000004100 */
[----:B------:R1:W3:Y:S01]  /*20b0*/  I2F.F16 R40, R24 ;  /* 0x0000001800287306 */ /* 0x0002e20000200c00 */
[----:B--2---:R-:W-:-:S05]  /*20c0*/  HADD2.F32 R25, -RZ, R52.H0_H0 ;  /* 0x20000034ff197230 */ /* 0x004fca0000004100 */
[C---:B------:R-:W-:Y:S01]  /*20d0*/  FFMA.FTZ R52, R27.reuse, R25, R2 ;  /* 0x000000191b347223 */ /* 0x040fe20000010002 */
[----:B------:R-:W-:Y:S01]  /*20e0*/  IADD3 R2, PT, PT, R26, -0x80, RZ ;  /* 0xffffff801a027810 */ /* 0x000fe20007ffe0ff */
[----:B------:R-:W2:Y:S01]  /*20f0*/  I2F.F16 R35, R35 ;  /* 0x0000002300237306 */ /* 0x000ea20000200c00 */
[----:B-1----:R-:W-:Y:S02]  /*2100*/  HADD2.F32 R24, -RZ, R51.H0_H0 ;  /* 0x20000033ff187230 */ /* 0x002fe40000004100 */
[C---:B------:R-:W-:Y:S01]  /*2110*/  FFMA.FTZ R51, R27.reuse, R23, R38 ;  /* 0x000000171b337223 */ /* 0x040fe20000010026 */
[----:B------:R-:W-:Y:S02]  /*2120*/  HADD2.F32 R26, -RZ, R20.H0_H0 ;  /* 0x20000014ff1a7230 */ /* 0x000fe40000004100 */
[----:B------:R-:W-:Y:S02]  /*2130*/  HADD2.F32 R38, -RZ, R45.H0_H0 ;  /* 0x2000002dff267230 */ /* 0x000fe40000004100 */
[----:B------:R-:W-:Y:S01]  /*2140*/  FFMA.FTZ R53, R27, R24, R53 ;  /* 0x000000181b357223 */ /* 0x000fe20000010035 */
[----:B------:R-:W-:Y:S01]  /*2150*/  HADD2.F32 R27, -RZ, R39.H0_H0 ;  /* 0x20000027ff1b7230 */ /* 0x000fe20000004100 */
[----:B------:R-:W1:Y:S01]  /*2160*/  I2F.F16 R34, R34 ;  /* 0x0000002200227306 */ /* 0x000e620000200c00 */
[----:B------:R-:W-:-:S02]  /*2170*/  HADD2.F32 R39, -RZ, R54.H0_H0 ;  /* 0x20000036ff277230 */ /* 0x000fc40000004100 */
[----:B------:R-:W-:Y:S01]  /*2180*/  FFMA.FTZ R20, R26, R48, R49 ;  /* 0x000000301a147223 */ /* 0x000fe20000010031 */
[C---:B------:R-:W-:Y:S01]  /*2190*/  FFMA.FTZ R53, R48.reuse, R38, R53 ;  /* 0x0000002630357223 */ /* 0x040fe20000010035 */
[C---:B------:R-:W-:Y:S01]  /*21a0*/  FFMA.FTZ R51, R48.reuse, R27, R51 ;  /* 0x0000001b30337223 */ /* 0x040fe20000010033 */
[----:B---3--:R-:W-:Y:S02]  /*21b0*/  HADD2.F32 R40, -RZ, R40.H0_H0 ;  /* 0x20000028ff287230 */ /* 0x008fe40000004100 */
[----:B------:R-:W-:Y:S01]  /*21c0*/  FFMA.FTZ R49, R48, R39, R52 ;  /* 0x0000002730317223 */ /* 0x000fe20000010034 */
[C---:B------:R-:W-:Y:S01]  /*21d0*/  FFMA.FTZ R48, R50.reuse, R32, R53 ;  /* 0x0000002032307223 */ /* 0x040fe20000010035 */
[----:B------:R-:W3:Y:S01]  /*21e0*/  I2F.F16 R44, R44 ;  /* 0x0000002c002c7306 */ /* 0x000ee20000200c00 */
[C---:B------:R-:W-:Y:S01]  /*21f0*/  FFMA.FTZ R51, R50.reuse, R33, R51 ;  /* 0x0000002132337223 */ /* 0x040fe20000010033 */
[----:B--2---:R-:W-:Y:S02]  /*2200*/  HADD2.F32 R35, -RZ, R35.H0_H0 ;  /* 0x20000023ff237230 */ /* 0x004fe40000004100 */
[----:B------:R-:W-:Y:S01]  /*2210*/  FFMA.FTZ R45, R31, R50, R20 ;  /* 0x000000321f2d7223 */ /* 0x000fe20000010014 */
[----:B------:R-:W-:Y:S01]  /*2220*/  FFMA.FTZ R53, R50, R30, R49 ;  /* 0x0000001e32357223 */ /* 0x000fe20000010031 */
[----:B0-----:R-:W-:-:S02]  /*2230*/  HADD2.F32 R49, -RZ, R4.H1_H1 ;  /* 0x30000004ff317230 */ /* 0x001fc40000004100 */
[----:B-1----:R-:W-:Y:S01]  /*2240*/  HADD2.F32 R34, -RZ, R34.H0_H0 ;  /* 0x20000022ff227230 */ /* 0x002fe20000004100 */
[----:B------:R0:W1:Y:S01]  /*2250*/  I2F.F16 R54, R2 ;  /* 0x0000000200367306 */ /* 0x0000620000200c00 */
[----:B------:R-:W-:Y:S02]  /*2260*/  HADD2.F32 R20, -RZ, R5.H1_H1 ;  /* 0x30000005ff147230 */ /* 0x000fe40000004100 */
[----:B------:R-:W-:Y:S02]  /*2270*/  HADD2.F32 R43, -RZ, R43.H0_H0 ;  /* 0x2000002bff2b7230 */ /* 0x000fe40000004100 */
[----:B---3--:R-:W-:-:S03]  /*2280*/  HADD2.F32 R44, -RZ, R44.H0_H0 ;  /* 0x2000002cff2c7230 */ /* 0x008fc60000004100 */
[----:B------:R2:W3:Y:S01]  /*2290*/  I2F.F16 R52, R46 ;  /* 0x0000002e00347306 */ /* 0x0004e20000200c00 */
[----:B0-----:R-:W-:Y:S02]  /*22a0*/  HADD2.F32 R2, -RZ, R4.H0_H0 ;  /* 0x20000004ff027230 */ /* 0x001fe40000004100 */
[----:B------:R-:W-:-:S03]  /*22b0*/  HADD2.F32 R4, -RZ, R5.H0_H0 ;  /* 0x20000005ff047230 */ /* 0x000fc60000004100 */
[----:B------:R-:W-:Y:S01]  /*22c0*/  FFMA.FTZ R50, R2, R37, R51 ;  /* 0x0000002502327223 */ /* 0x000fe20000010033 */
[----:B------:R-:W-:Y:S01]  /*22d0*/  FFMA.FTZ R5, R36, R2, R45 ;  /* 0x0000000224057223 */ /* 0x000fe2000001002d */
[----:B------:R3:W0:Y:S01]  /*22e0*/  I2F.F16 R55, R47 ;  /* 0x0000002f00377306 */ /* 0x0006220000200c00 */
[C---:B------:R-:W-:Y:S01]  /*22f0*/  FFMA.FTZ R51, R2.reuse, R35, R48 ;  /* 0x0000002302337223 */ /* 0x040fe20000010030 */
[----:B------:R-:W-:Y:S01]  /*2300*/  FFMA.FTZ R2, R2, R34, R53 ;  /* 0x0000002202027223 */ /* 0x000fe20000010035 */
[----:B--2---:R-:W-:Y:S02]  /*2310*/  HADD2.F32 R46, -RZ, R21.H0_H0 ;  /* 0x20000015ff2e7230 */ /* 0x004fe40000004100 */
[----:B------:R-:W-:Y:S01]  /*2320*/  FFMA.FTZ R21, R49, R42, R50 ;  /* 0x0000002a31157223 */ /* 0x000fe20000010032 */
[----:B-1----:R-:W-:Y:S02]  /*2330*/  HADD2.F32 R45, -RZ, R54.H0_H0 ;  /* 0x20000036ff2d7230 */ /* 0x002fe40000004100 */
[----:B------:R-:W-:Y:S01]  /*2340*/  HADD2.F32 R50, -RZ, R10.H0_H0 ;  /* 0x2000000aff327230 */ /* 0x000fe20000004100 */
[----:B------:R1:W2:Y:S01]  /*2350*/  I2F.F16 R53, R18 ;  /* 0x0000001200357306 */ /* 0x0002a20000200c00 */
[----:B---3--:R-:W-:-:S02]  /*2360*/  HADD2.F32 R47, -RZ, R52.H0_H0 ;  /* 0x20000034ff2f7230 */ /* 0x008fc40000004100 */
[----:B------:R-:W-:Y:S01]  /*2370*/  FFMA.FTZ R5, R46, R49, R5 ;  /* 0x000000312e057223 */ /* 0x000fe20000010005 */
[----:B------:R-:W-:Y:S02]  /*2380*/  HADD2.F32 R52, -RZ, R6.H0_H0 ;  /* 0x20000006ff347230 */ /* 0x000fe40000004100 */
[----:B------:R-:W-:Y:S01]  /*2390*/  FFMA.FTZ R56, R4, R43, R21 ;  /* 0x0000002b04387223 */ /* 0x000fe20000010015 */
[----:B0-----:R-:W-:Y:S02]  /*23a0*/  HADD2.F32 R48, -RZ, R55.H0_H0 ;  /* 0x20000037ff307230 */ /* 0x001fe40000004100 */
[C---:B-1----:R-:W-:Y:S01]  /*23b0*/  FFMA.FTZ R18, R49.reuse, R44, R51 ;  /* 0x0000002c31127223 */ /* 0x042fe20000010033 */
[----:B------:R-:W-:Y:S01]  /*23c0*/  FFMA.FTZ R49, R49, R47, R2 ;  /* 0x0000002f31317223 */ /* 0x000fe20000010002 */
[----:B------:R-:W-:Y:S02]  /*23d0*/  HADD2.F32 R51, -RZ, R7.H0_H0 ;  /* 0x20000007ff337230 */ /* 0x000fe40000004100 */
[----:B------:R-:W-:Y:S01]  /*23e0*/  FFMA.FTZ R2, R40, R4, R5 ;  /* 0x0000000428027223 */ /* 0x000fe20000010005 */
[----:B------:R-:W-:Y:S01]  /*23f0*/  FFMA.FTZ R5, R4, R45, R18 ;  /* 0x0000002d04057223 */ /* 0x000fe20000010012 */
[----:B------:R-:W-:-:S02]  /*2400*/  HADD2.F32 R55, -RZ, R3.H0_H0 ;  /* 0x20000003ff377230 */ /* 0x000fc40000004100 */
[----:B------:R-:W-:Y:S01]  /*2410*/  FFMA.FTZ R21, R4, R48, R49 ;  /* 0x0000003004157223 */ /* 0x000fe20000010031 */
[----:B--2---:R-:W-:Y:S02]  /*2420*/  HADD2.F32 R54, -RZ, R53.H0_H0 ;  /* 0x20000035ff367230 */ /* 0x004fe40000004100 */
[----:B------:R-:W-:Y:S01]  /*2430*/  FFMA.FTZ R3, R51, R20, R2 ;  /* 0x0000001433037223 */ /* 0x000fe20000010002 */
[----:B------:R-:W-:Y:S02]  /*2440*/  HADD2.F32 R18, -RZ, R11.H0_H0 ;  /* 0x2000000bff127230 */ /* 0x000fe40000004100 */
[C---:B------:R-:W-:Y:S01]  /*2450*/  FFMA.FTZ R2, R20.reuse, R52, R5 ;  /* 0x0000003414027223 */ /* 0x040fe20000010005 */
[C---:B------:R-:W-:Y:S01]  /*2460*/  FFMA.FTZ R5, R20.reuse, R55, R56 ;  /* 0x0000003714057223 */ /* 0x040fe20000010038 */
[----:B------:R-:W-:Y:S02]  /*2470*/  HADD2.F32 R49, -RZ, R9.H0_H0 ;  /* 0x20000009ff317230 */ /* 0x000fe40000004100 */
[----:B------:R-:W-:Y:S01]  /*2480*/  FFMA.FTZ R20, R20, R54, R21 ;  /* 0x0000003614147223 */ /* 0x000fe20000010015 */
[----:B------:R-:W-:-:S02]  /*2490*/  HADD2.F32 R53, -RZ, R8.H0_H0 ;  /* 0x20000008ff357230 */ /* 0x000fc40000004100 */
[----:B------:R-:W-:Y:S01]  /*24a0*/  FMUL.FTZ R3, R18, R3 ;  /* 0x0000000312037220 */ /* 0x000fe20000410000 */
[----:B------:R-:W-:Y:S01]  /*24b0*/  FMUL.FTZ R5, R50, R5 ;  /* 0x0000000532057220 */ /* 0x000fe20000410000 */
[----:B------:R-:W-:Y:S01]  /*24c0*/  FMUL.FTZ R4, R49, R2 ;  /* 0x0000000231047220 */ /* 0x000fe20000410000 */
[----:B------:R-:W-:Y:S02]  /*24d0*/  FMUL.FTZ R20, R53, R20 ;  /* 0x0000001435147220 */ /* 0x000fe40000410000 */
[----:B------:R-:W-:Y:S02]  /*24e0*/  F2FP.F16.F32.PACK_AB R2, RZ, R3 ;  /* 0x00000003ff02723e */ /* 0x000fe400000000ff */
[----:B------:R-:W-:Y:S02]  /*24f0*/  F2FP.F16.F32.PACK_AB R6, RZ, R5 ;  /* 0x00000005ff06723e */ /* 0x000fe400000000ff */
[----:B------:R-:W-:Y:S02]  /*2500*/  F2FP.F16.F32.PACK_AB R7, RZ, R4 ;  /* 0x00000004ff07723e */ /* 0x000fe400000000ff */
[----:B------:R-:W-:-:S02]  /*2510*/  F2FP.F16.F32.PACK_AB R20, RZ, R20 ;  /* 0x00000014ff14723e */ /* 0x000fc400000000ff */
[----:B------:R-:W-:Y:S02]  /*2520*/  PRMT R21, R2, 0x5410, R6 ;  /* 0x0000541002157816 */ /* 0x000fe40000000006 */
[----:B------:R-:W-:Y:S02]  /*2530*/  PRMT R56, R7, 0x5410, R20 ;  /* 0x0000541007387816 */ /* 0x000fe40000000014 */
        /* <DEDUP_REMOVED lines=119> */
.L_x_2500:
[C---:B------:R-:W-:Y:S02]  /*2cb0*/  IMAD.WIDE R16, R41.reuse, 0x4, R28 ;  /* 0x0000000429107825 */ /* 0x040fe400078e021c */
[----:B------:R-:W5:Y:S04]  /*2cc0*/  LDG.E.128.CONSTANT R28, desc[UR10][R28.64] ;  /* 0x0000000a1c1c7981 */ /* 0x000f68000c1e9d00 */
        /* <DEDUP_REMOVED lines=11> */
[----:B------:R-:W-:Y:S02]  /*2d80*/  LEA.HI R34, R30, 0xffffff80, RZ, 0x8 ;  /* 0xffffff801e227811 */ /* 0x000fe400078f40ff */
[----:B------:R-:W-:Y:S02]  /*2d90*/  IADD3 R18, PT, PT, R18, -0x80, RZ ;  /* 0xffffff8012127810 */ /* 0x000fe40007ffe0ff */
[C---:B------:R-:W-:Y:S01]  /*2da0*/  LEA.HI R33, R31.reuse, 0xffffff80, RZ, 0x8 ;  /* 0xffffff801f217811 */ /* 0x040fe200078f40ff */
[----:B------:R0:W-:Y:S01]  /*2db0*/  I2F.F16 R42, R16 ;  /* 0x00000010002a7306 */ /* 0x0001e20000200c00 */
[----:B------:R-:W-:Y:S02]  /*2dc0*/  LOP3.LUT R13, R31, 0xff, RZ, 0xc0, !PT ;  /* 0x000000ff1f0d7812 */ /* 0x000fe400078ec0ff */
[--C-:B------:R-:W-:Y:S02]  /*2dd0*/  SHF.R.U32.HI R46, RZ, 0x8, R31.reuse ;  /* 0x00000008ff2e7819 */ /* 0x100fe4000001161f */
[----:B------:R-:W-:-:S02]  /*2de0*/  SHF.R.U32.HI R31, RZ, 0x10, R31 ;  /* 0x00000010ff1f7819 */ /* 0x000fc4000001161f */
[----:B------:R-:W-:Y:S01]  /*2df0*/  LEA.HI R27, R21, 0xffffff80, RZ, 0x8 ;  /* 0xffffff80151b7811 */ /* 0x000fe200078f40ff */
[----:B------:R1:W2:Y:S01]  /*2e00*/  I2F.F16 R39, R17 ;  /* 0x0000001100277306 */ /* 0x0002a20000200c00 */
[----:B0-----:R-:W-:Y:S02]  /*2e10*/  SHF.R.U32.HI R16, RZ, 0x8, R28 ;  /* 0x00000008ff107819 */ /* 0x001fe4000001161c */
[----:B------:R-:W-:Y:S02]  /*2e20*/  LOP3.LUT R31, R31, 0xff, RZ, 0xc0, !PT ;  /* 0x000000ff1f1f7812 */ /* 0x000fe400078ec0ff */
[----:B------:R-:W-:Y:S02]  /*2e30*/  LOP3.LUT R16, R16, 0xff, RZ, 0xc0, !PT ;  /* 0x000000ff10107812 */ /* 0x000fe400078ec0ff */
[----:B------:R-:W-:Y:S01]  /*2e40*/  IADD3 R50, PT, PT, R31, -0x80, RZ ;  /* 0xffffff801f327810 */ /* 0x000fe20007ffe0ff */
[----:B------:R-:W0:Y:S01]  /*2e50*/  I2F.F16 R40, R18 ;  /* 0x0000001200287306 */ /* 0x000e220000200c00 */
[----:B-1----:R-:W-:-:S02]  /*2e60*/  SHF.R.U32.HI R17, RZ, 0x8, R29 ;  /* 0x00000008ff117819 */ /* 0x002fc4000001161d */
[----:B------:R-:W-:Y:S02]  /*2e70*/  IADD3 R16, PT, PT, R16, -0x80, RZ ;  /* 0xffffff8010107810 */ /* 0x000fe40007ffe0ff */
[----:B------:R-:W-:Y:S02]  /*2e80*/  LOP3.LUT R17, R17, 0xff, RZ, 0xc0, !PT ;  /* 0x000000ff11117812 */ /* 0x000fe400078ec0ff */
[----:B------:R-:W-:Y:S01]  /*2e90*/  SHF.R.U32.HI R31, RZ, 0x8, R22 ;  /* 0x00000008ff1f7819 */ /* 0x000fe20000011616 */
[----:B------:R1:W3:Y:S01]  /*2ea0*/  I2F.F16 R44, R16 ;  /* 0x00000010002c7306 */ /* 0x0002e20000200c00 */
[----:B------:R-:W-:Y:S01]  /*2eb0*/  IADD3 R45, PT, PT, R17, -0x80, RZ ;  /* 0xffffff80112d7810 */ /* 0x000fe20007ffe0ff */
[----:B--2---:R-:W-:Y:S01]  /*2ec0*/  HADD2.F32 R39, -RZ, R39.H0_H0 ;  /* 0x20000027ff277230 */ /* 0x004fe20000004100 */
[----:B------:R-:W-:Y:S02]  /*2ed0*/  SHF.R.U32.HI R17, RZ, 0x8, R30 ;  /* 0x00000008ff117819 */ /* 0x000fe4000001161e */
[----:B------:R-:W-:-:S02]  /*2ee0*/  LOP3.LUT R49, R31, 0xff, RZ, 0xc0, !PT ;  /* 0x000000ff1f317812 */ /* 0x000fc400078ec0ff */
[----:B------:R-:W-:Y:S01]  /*2ef0*/  LOP3.LUT R17, R17, 0xff, RZ, 0xc0, !PT ;  /* 0x000000ff11117812 */ /* 0x000fe200078ec0ff */
[----:B------:R-:W2:Y:S01]  /*2f00*/  I2F.F16 R45, R45 ;  /* 0x0000002d002d7306 */ /* 0x000ea20000200c00 */
        /* <DEDUP_REMOVED lines=9> */
[--C-:B------:R-:W-:Y:S02]  /*2fa0*/  SHF.R.U32.HI R31, RZ, 0x10, R21.reuse ;  /* 0x00000010ff1f7819 */ /* 0x100fe40000011615 */
[----:B------:R-:W-:Y:S01]  /*2fb0*/  LOP3.LUT R18, R18, 0xff, RZ, 0xc0, !PT ;  /* 0x000000ff12127812 */ /* 0x000fe200078ec0ff */
[----:B------:R-:W3:Y:S01]  /*2fc0*/  I2F.F16 R48, R48 ;  /* 0x0000003000307306 */ /* 0x000ee20000200c00 */
[----:B-1----:R-:W-:Y:S01]  /*2fd0*/  SHF.R.U32.HI R30, RZ, 0x8, R21 ;  /* 0x00000008ff1e7819 */ /* 0x002fe20000011615 */
[----:B--2---:R-:W-:Y:S01]  /*2fe0*/  HADD2.F32 R45, -RZ, R45.H0_H0 ;  /* 0x2000002dff2d7230 */ /* 0x004fe20000004100 */
[----:B------:R-:W-:Y:S02]  /*2ff0*/  SHF.R.U32.HI R21, RZ, 0x8, R23 ;  /* 0x00000008ff157819 */ /* 0x000fe40000011617 */
[----:B------:R-:W-:Y:S02]  /*3000*/  LOP3.LUT R46, R46, 0xff, RZ, 0xc0, !PT ;  /* 0x000000ff2e2e7812 */ /* 0x000fe400078ec0ff */
[----:B------:R-:W-:Y:S01]  /*3010*/  LEA.HI R32, R20, 0xffffff80, RZ, 0x8 ;  /* 0xffffff8014207811 */ /* 0x000fe200078f40ff */
[----:B------:R-:W-:Y:S01]  /*3020*/  I2F.F16 R50, R50 ;  /* 0x0000003200327306 */ /* 0x000fe20000200c00 */
[----:B------:R-:W-:-:S02]  /*3030*/  IADD3 R18, PT, PT, R18, -0x80, RZ ;  /* 0xffffff8012127810 */ /* 0x000fc40007ffe0ff */
[----:B------:R-:W-:Y:S02]  /*3040*/  SHF.R.U32.HI R20, RZ, 0x10, R20 ;  /* 0x00000010ff147819 */ /* 0x000fe40000011614 */
[----:B------:R-:W-:Y:S02]  /*3050*/  LOP3.LUT R21, R21, 0xff, RZ, 0xc0, !PT ;  /* 0x000000ff15157812 */ /* 0x000fe400078ec0ff */
[----:B------:R-:W-:Y:S01]  /*3060*/  LOP3.LUT R0, R29, 0xff, RZ, 0xc0, !PT ;  /* 0x000000ff1d007812 */ /* 0x000fe200078ec0ff */
[----:B------:R-:W1:Y:S01]  /*3070*/  I2F.F16 R34, R34 ;  /* 0x0000002200227306 */ /* 0x000e620000200c00 */
[----:B------:R-:W-:Y:S01]  /*3080*/  IADD3 R47, PT, PT, R46, -0x80, RZ ;  /* 0xffffff802e2f7810 */ /* 0x000fe20007ffe0ff */
[----:B---3--:R-:W-:Y:S01]  /*3090*/  HADD2.F32 R48, -RZ, R48.H0_H0 ;  /* 0x20000030ff307230 */ /* 0x008fe20000004100 */
[----:B------:R-:W-:Y:S02]  /*30a0*/  IADD3 R52, PT, PT, R49, -0x80, RZ ;  /* 0xffffff8031347810 */ /* 0x000fe40007ffe0ff */
[----:B------:R-:W-:-:S02]  /*30b0*/  LOP3.LUT R38, R23, 0xff, RZ, 0xc0, !PT ;  /* 0x000000ff17267812 */ /* 0x000fc400078ec0ff */
[----:B------:R-:W-:Y:S01]  /*30c0*/  LEA.HI R49, R23, 0xffffff80, RZ, 0x8 ;  /* 0xffffff8017317811 */ /* 0x000fe200078f40ff */
[----:B------:R2:W3:Y:S01]  /*30d0*/  I2F.F16 R46, R18 ;  /* 0x00000012002e7306 */ /* 0x0004e20000200c00 */
[----:B------:R-:W-:Y:S02]  /*30e0*/  SHF.R.U32.HI R55, RZ, 0x10, R23 ;  /* 0x00000010ff377819 */ /* 0x000fe40000011617 */
[----:B------:R-:W-:Y:S02]  /*30f0*/  IADD3 R23, PT, PT, R21, -0x80, RZ ;  /* 0xffffff8015177810 */ /* 0x000fe40007ffe0ff */
[----:B------:R-:W-:Y:S01]  /*3100*/  LEA.HI R36, R28, 0xffffff80, RZ, 0x8 ;  /* 0xffffff801c247811 */ /* 0x000fe200078f40ff */
[--C-:B0-----:R-:W-:Y:S01]  /*3110*/  HADD2.F32 R56, -RZ, R16.reuse.H1_H1 ;  /* 0x30000010ff387230 */ /* 0x101fe20000004100 */
[----:B------:R-:W-:Y:S01]  /*3120*/  IADD3 R0, PT, PT, R0, -0x80, RZ ;  /* 0xffffff8000007810 */ /* 0x000fe20007ffe0ff */
[----:B--2---:R-:W-:Y:S01]  /*3130*/  HADD2.F32 R18, -RZ, R16.H0_H0 ;  /* 0x20000010ff127230 */ /* 0x004fe20000004100 */
[----:B------:R-:W-:Y:S01]  /*3140*/  LOP3.LUT R16, R20, 0xff, RZ, 0xc0, !PT ;  /* 0x000000ff14107812 */ /* 0x000fe200078ec0ff */
[----:B------:R-:W-:Y:S01]  /*3150*/  I2F.F16 R59, R47 ;  /* 0x0000002f003b7306 */ /* 0x000fe20000200c00 */
[----:B------:R-:W0:Y:S01]  /*3160*/  LDS.64 R20, [UR7+0x18] ;  /* 0x00001807ff147984 */ /* 0x000e220008000a00 */
[----:B------:R-:W-:Y:S01]  /*3170*/  LEA.HI R35, R29, 0xffffff80, RZ, 0x8 ;  /* 0xffffff801d237811 */ /* 0x000fe200078f40ff */
[--C-:B------:R-:W-:Y:S01]  /*3180*/  HADD2.F32 R57, -RZ, R17.reuse.H0_H0 ;  /* 0x20000011ff397230 */ /* 0x100fe20000004100 */
[----:B------:R-:W-:Y:S01]  /*3190*/  IADD3 R13, PT, PT, R13, -0x80, RZ ;  /* 0xffffff800d0d7810 */ /* 0x000fe20007ffe0ff */
[----:B------:R-:W-:Y:S01]  /*31a0*/  HADD2.F32 R51, -RZ, R17.H1_H1 ;  /* 0x30000011ff337230 */ /* 0x000fe20000004100 */
[----:B------:R-:W-:Y:S01]  /*31b0*/  SHF.R.U32.HI R28, RZ, 0x10, R28 ;  /* 0x00000010ff1c7819 */ /* 0x000fe2000001161c */
[----:B------:R-:W-:Y:S01]  /*31c0*/  HADD2.F32 R17, -RZ, R43.H0_H0 ;  /* 0x2000002bff117230 */ /* 0x000fe20000004100 */
[----:B------:R-:W-:Y:S01]  /*31d0*/  SHF.R.U32.HI R29, RZ, 0x10, R29 ;  /* 0x00000010ff1d7819 */ /* 0x000fe2000001161d */
[----:B------:R-:W2:Y:S01]  /*31e0*/  I2F.F16 R0, R0 ;  /* 0x0000000000007306 */ /* 0x000ea20000200c00 */
[----:B------:R-:W-:Y:S01]  /*31f0*/  LOP3.LUT R28, R28, 0xff, RZ, 0xc0, !PT ;  /* 0x000000ff1c1c7812 */ /* 0x000fe200078ec0ff */
[----:B-1----:R-:W-:Y:S01]  /*3200*/  HADD2.F32 R34, -RZ, R34.H0_H0 ;  /* 0x20000022ff227230 */ /* 0x002fe20000004100 */
[----:B------:R-:W-:Y:S01]  /*3210*/  LOP3.LUT R29, R29, 0xff, RZ, 0xc0, !PT ;  /* 0x000000ff1d1d7812 */ /* 0x000fe200078ec0ff */
[----:B------:R-:W-:Y:S01]  /*3220*/  FFMA.FTZ R61, R18, R17, RZ ;  /* 0x00000011123d7223 */ /* 0x000fe200000100ff */
[----:B------:R-:W-:Y:S01]  /*3230*/  IADD3 R28, PT, PT, R28, -0x80, RZ ;  /* 0xffffff801c1c7810 */ /* 0x000fe20007ffe0ff */
[----:B---3--:R-:W-:Y:S01]  /*3240*/  HADD2.F32 R46, -RZ, R46.H0_H0 ;  /* 0x2000002eff2e7230 */ /* 0x008fe20000004100 */
[----:B------:R-:W-:Y:S01]  /*3250*/  IADD3 R29, PT, PT, R29, -0x80, RZ ;  /* 0xffffff801d1d7810 */ /* 0x000fe20007ffe0ff */
[----:B------:R-:W1:Y:S01]  /*3260*/  I2F.F16 R13, R13 ;  /* 0x0000000d000d7306 */ /* 0x000e620000200c00 */
[----:B------:R-:W-:-:S02]  /*3270*/  LOP3.LUT R37, R22, 0xff, RZ, 0xc0, !PT ;  /* 0x000000ff16257812 */ /* 0x000fc400078ec0ff */
[----:B------:R-:W-:Y:S02]  /*3280*/  LEA.HI R26, R22, 0xffffff80, RZ, 0x8 ;  /* 0xffffff80161a7811 */ /* 0x000fe400078f40ff */
[----:B------:R-:W-:Y:S02]  /*3290*/  LOP3.LUT R30, R30, 0xff, RZ, 0xc0, !PT ;  /* 0x000000ff1e1e7812 */ /* 0x000fe400078ec0ff */
[----:B------:R-:W-:Y:S01]  /*32a0*/  SHF.R.U32.HI R54, RZ, 0x10, R22 ;  /* 0x00000010ff367819 */ /* 0x000fe20000011616 */
[----:B------:R-:W3:Y:S01]  /*32b0*/  I2F.F16 R28, R28 ;  /* 0x0000001c001c7306 */ /* 0x000ee20000200c00 */
[----:B------:R-:W-:Y:S01]  /*32c0*/  IADD3 R37, PT, PT, R37, -0x80, RZ ;  /* 0xffffff8025257810 */ /* 0x000fe20007ffe0ff */
[----:B--2---:R-:W-:Y:S01]  /*32d0*/  HADD2.F32 R0, -RZ, R0.H0_H0 ;  /* 0x20000000ff007230 */ /* 0x004fe20000004100 */
[----:B------:R-:W-:Y:S02]  /*32e0*/  IADD3 R38, PT, PT, R38, -0x80, RZ ;  /* 0xffffff8026267810 */ /* 0x000fe40007ffe0ff */
[----:B------:R-:W-:Y:S01]  /*32f0*/  IADD3 R30, PT, PT, R30, -0x80, RZ ;  /* 0xffffff801e1e7810 */ /* 0x000fe20007ffe0ff */
[----:B-1----:R-:W-:-:S02]  /*3300*/  HADD2.F32 R13, -RZ, R13.H0_H0 ;  /* 0x2000000dff0d7230 */ /* 0x002fc40000004100 */
[----:B------:R-:W1:Y:S01]  /*3310*/  I2F.F16 R29, R29 ;  /* 0x0000001d001d7306 */ /* 0x000e620000200c00 */
[----:B------:R-:W-:Y:S01]  /*3320*/  LOP3.LUT R53, R31, 0xff, RZ, 0xc0, !PT ;  /* 0x000000ff1f357812 */ /* 0x000fe200078ec0ff */
[----:B------:R-:W-:Y:S02]  /*3330*/  HADD2.F32 R31, -RZ, R59.H0_H0 ;  /* 0x2000003bff1f7230 */ /* 0x000fe40000004100 */
[----:B------:R-:W-:Y:S01]  /*3340*/  FFMA.FTZ R59, R18, R0, RZ ;  /* 0x00000000123b7223 */ /* 0x000fe200000100ff */
[----:B------:R-:W-:Y:S02]  /*3350*/  LOP3.LUT R54, R54, 0xff, RZ, 0xc0, !PT ;  /* 0x000000ff36367812 */ /* 0x000fe400078ec0ff */
[----:B------:R-:W-:Y:S01]  /*3360*/  LOP3.LUT R55, R55, 0xff, RZ, 0xc0, !PT ;  /* 0x000000ff37377812 */ /* 0x000fe200078ec0ff */
[----:B---3--:R-:W-:Y:S01]  /*3370*/  HADD2.F32 R28, -RZ, R28.H0_H0 ;  /* 0x2000001cff1c7230 */ /* 0x008fe20000004100 */
[----:B------:R-:W2:Y:S01]  /*3380*/  I2F.F16 R36, R36 ;  /* 0x0000002400247306 */ /* 0x000ea20000200c00 */
[----:B------:R-:W-:-:S02]  /*3390*/  IADD3 R53, PT, PT, R53, -0x80, RZ ;  /* 0xffffff8035357810 */ /* 0x000fc40007ffe0ff */
[----:B------:R-:W-:Y:S02]  /*33a0*/  IADD3 R54, PT, PT, R54, -0x80, RZ ;  /* 0xffffff8036367810 */ /* 0x000fe40007ffe0ff */
[----:B------:R-:W-:Y:S01]  /*33b0*/  IADD3 R55, PT, PT, R55, -0x80, RZ ;  /* 0xffffff8037377810 */ /* 0x000fe20007ffe0ff */
[----:B-1----:R-:W-:Y:S02]  /*33c0*/  HADD2.F32 R29, -RZ, R29.H0_H0 ;  /* 0x2000001dff1d7230 */ /* 0x002fe40000004100 */
[----:B------:R1:W-:Y:S01]  /*33d0*/  I2F.F16 R22, R52 ;  /* 0x0000003400167306 */ /* 0x0003e20000200c00 */
[----:B------:R-:W-:Y:S01]  /*33e0*/  ISETP.NE.AND P0, PT, R15, 0x1, PT ;  /* 0x000000010f00780c */ /* 0x000fe20003f05270 */
[----:B--2---:R-:W-:-:S06]  /*33f0*/  HADD2.F32 R36, -RZ, R36.H0_H0 ;  /* 0x20000024ff247230 */ /* 0x004fcc0000004100 */
[----:B------:R-:W2:Y:S01]  /*3400*/  I2F.F16 R35, R35 ;  /* 0x0000002300237306 */ /* 0x000ea20000200c00 */
[----:B-1----:R-:W-:Y:S01]  /*3410*/  IADD3 R52, PT, PT, R16, -0x80, RZ ;  /* 0xffffff8010347810 */ /* 0x002fe20007ffe0ff */
[----:B------:R-:W-:-:S05]  /*3420*/  HADD2.F32 R16, -RZ, R42.H0_H0 ;  /* 0x2000002aff107230 */ /* 0x000fca0000004100 */
[----:B------:R-:W-:Y:S01]  /*3430*/  FFMA.FTZ R43, R16, R18, RZ ;  /* 0x00000012102b7223 */ /* 0x000fe200000100ff */
[----:B------:R-:W1:Y:S01]  /*3440*/  I2F.F16 R33, R33 ;  /* 0x0000002100217306 */ /* 0x000e620000200c00 */
[----:B------:R-:W-:Y:S02]  /*3450*/  FFMA.FTZ R18, R18, R13, RZ ;  /* 0x0000000d12127223 */ /* 0x000fe400000100ff */
[----:B------:R-:W-:-:S04]  /*3460*/  FFMA.FTZ R43, R44, R56, R43 ;  /* 0x000000382c2b7223 */ /* 0x000fc8000001002b */
[----:B------:R-:W-:Y:S01]  /*3470*/  FFMA.FTZ R43, R28, R57, R43 ;  /* 0x000000391c2b7223 */ /* 0x000fe2000001002b */
[----:B------:R-:W3:Y:S01]  /*3480*/  I2F.F16 R37, R37 ;  /* 0x0000002500257306 */ /* 0x000ee20000200c00 */
[----:B--2---:R-:W-:Y:S02]  /*3490*/  HADD2.F32 R35, -RZ, R35.H0_H0 ;  /* 0x20000023ff237230 */ /* 0x004fe40000004100 */
[----:B-1----:R-:W-:-:S05]  /*34a0*/  HADD2.F32 R33, -RZ, R33.H0_H0 ;  /* 0x20000021ff217230 */ /* 0x002fca0000004100 */
[----:B------:R-:W1:Y:S01]  /*34b0*/  I2F.F16 R38, R38 ;  /* 0x0000002600267306 */ /* 0x000e620000200c00 */
[----:B---3--:R-:W-:-:S07]  /*34c0*/  HADD2.F32 R37, -RZ, R37.H0_H0 ;  /* 0x20000025ff257230 */ /* 0x008fce0000004100 */
[----:B------:R2:W3:Y:S01]  /*34d0*/  I2F.F16 R47, R30 ;  /* 0x0000001e002f7306 */ /* 0x0004e20000200c00 */
[----:B-1----:R-:W-:-:S07]  /*34e0*/  HADD2.F32 R38, -RZ, R38.H0_H0 ;  /* 0x20000026ff267230 */ /* 0x002fce0000004100 */
[----:B------:R-:W1:Y:S01]  /*34f0*/  I2F.F16 R23, R23 ;  /* 0x0000001700177306 */ /* 0x000e620000200c00 */
[----:B--2---:R-:W-:Y:S02]  /*3500*/  HADD2.F32 R30, -RZ, R58.H0_H0 ;  /* 0x2000003aff1e7230 */ /* 0x004fe40000004100 */
[C---:B------:R-:W-:Y:S01]  /*3510*/  FFMA.FTZ R58, R56.reuse, R45, R59 ;  /* 0x0000002d383a7223 */ /* 0x040fe2000001003b */
[----:B------:R-:W-:Y:S01]  /*3520*/  FFMA.FTZ R59, R56, R31, R18 ;  /* 0x0000001f383b7223 */ /* 0x000fe20000010012 */
[----:B------:R-:W-:Y:S02]  /*3530*/  HADD2.F32 R18, -RZ, R50.H0_H0 ;  /* 0x20000032ff127230 */ /* 0x000fe40000004100 */
[----:B------:R-:W-:Y:S01]  /*3540*/  FFMA.FTZ R50, R36, R51, R43 ;  /* 0x0000003324327223 */ /* 0x000fe2000001002b */
[----:B------:R-:W-:Y:S01]  /*3550*/  FFMA.FTZ R61, R56, R30, R61 ;  /* 0x0000001e383d7223 */ /* 0x000fe2000001003d */
[C---:B------:R-:W-:Y:S01]  /*3560*/  FFMA.FTZ R58, R57.reuse, R29, R58 ;  /* 0x0000001d393a7223 */ /* 0x040fe2000001003a */
[----:B------:R-:W2:Y:S01]  /*3570*/  I2F.F16 R53, R53 ;  /* 0x0000003500357306 */ /* 0x000ea20000200c00 */
[C---:B------:R-:W-:Y:S01]  /*3580*/  FFMA.FTZ R56, R57.reuse, R18, R59 ;  /* 0x0000001239387223 */ /* 0x040fe2000001003b */
[----:B------:R-:W-:Y:S01]  /*3590*/  FFMA.FTZ R61, R57, R48, R61 ;  /* 0x00000030393d7223 */ /* 0x000fe2000001003d */
[----:B0-----:R-:W-:-:S02]  /*35a0*/  HADD2.F32 R43, -RZ, R20.H0_H0 ;  /* 0x20000014ff2b7230 */ /* 0x001fc40000004100 */
[----:B------:R-:W-:Y:S02]  /*35b0*/  HADD2.F32 R20, -RZ, R20.H1_H1 ;  /* 0x30000014ff147230 */ /* 0x000fe40000004100 */
[----:B------:R-:W-:Y:S01]  /*35c0*/  FFMA.FTZ R60, R51, R34, R61 ;  /* 0x00000022333c7223 */ /* 0x000fe2000001003d */
[----:B---3--:R-:W-:Y:S01]  /*35d0*/  HADD2.F32 R47, -RZ, R47.H0_H0 ;  /* 0x2000002fff2f7230 */ /* 0x008fe20000004100 */
[----:B------:R0:W3:Y:S02]  /*35e0*/  I2F.F16 R42, R52 ;  /* 0x00000034002a7306 */ /* 0x0000e40000200c00 */
[----:B------:R-:W-:-:S06]  /*35f0*/  FFMA.FTZ R60, R43, R37, R60 ;  /* 0x000000252b3c7223 */ /* 0x000fcc000001003c */
[----:B------:R-:W4:Y:S01]  /*3600*/  I2F.F16 R54, R54 ;  /* 0x0000003600367306 */ /* 0x000f220000200c00 */
[C---:B0-----:R-:W-:Y:S01]  /*3610*/  FFMA.FTZ R52, R51.reuse, R35, R58 ;  /* 0x0000002333347223 */ /* 0x041fe2000001003a */
[----:B------:R-:W-:Y:S01]  /*3620*/  FFMA.FTZ R51, R51, R33, R56 ;  /* 0x0000002133337223 */ /* 0x000fe20000010038 */
[--C-:B------:R-:W-:Y:S02]  /*3630*/  HADD2.F32 R56, -RZ, R21.reuse.H0_H0 ;  /* 0x20000015ff387230 */ /* 0x100fe40000004100 */
[----:B------:R-:W-:Y:S02]  /*3640*/  HADD2.F32 R58, -RZ, R21.H1_H1 ;  /* 0x30000015ff3a7230 */ /* 0x000fe40000004100 */
[----:B------:R-:W-:Y:S01]  /*3650*/  FFMA.FTZ R21, R39, R43, R50 ;  /* 0x0000002b27157223 */ /* 0x000fe20000010032 */
[C---:B------:R-:W-:Y:S01]  /*3660*/  FFMA.FTZ R57, R43.reuse, R40, R52 ;  /* 0x000000282b397223 */ /* 0x040fe20000010034 */
[----:B------:R-:W0:Y:S01]  /*3670*/  I2F.F16 R55, R55 ;  /* 0x0000003700377306 */ /* 0x000e220000200c00 */
[----:B------:R-:W-:Y:S01]  /*3680*/  FFMA.FTZ R59, R43, R38, R51 ;  /* 0x000000262b3b7223 */ /* 0x000fe20000010033 */
[----:B------:R-:W-:-:S02]  /*3690*/  HADD2.F32 R43, -RZ, R22.H0_H0 ;  /* 0x20000016ff2b7230 */ /* 0x000fc40000004100 */
[----:B------:R-:W-:Y:S01]  /*36a0*/  FFMA.FTZ R21, R46, R20, R21 ;  /* 0x000000142e157223 */ /* 0x000fe20000010015 */
[----:B-1----:R-:W-:Y:S02]  /*36b0*/  HADD2.F32 R50, -RZ, R23.H0_H0 ;  /* 0x20000017ff327230 */ /* 0x002fe40000004100 */
[----:B------:R-:W-:Y:S01]  /*36c0*/  FFMA.FTZ R57, R20, R47, R57 ;  /* 0x0000002f14397223 */ /* 0x000fe20000010039 */
[----:B--2---:R-:W-:Y:S01]  /*36d0*/  HADD2.F32 R51, -RZ, R53.H0_H0 ;  /* 0x20000035ff337230 */ /* 0x004fe20000004100 */
[----:B------:R-:W1:Y:S01]  /*36e0*/  I2F.F16 R32, R32 ;  /* 0x0000002000207306 */ /* 0x000e620000200c00 */
[----:B---3--:R-:W-:Y:S02]  /*36f0*/  HADD2.F32 R42, -RZ, R42.H0_H0 ;  /* 0x2000002aff2a7230 */ /* 0x008fe40000004100 */
[----:B----4-:R-:W-:Y:S02]  /*3700*/  HADD2.F32 R52, -RZ, R54.H0_H0 ;  /* 0x20000036ff347230 */ /* 0x010fe40000004100 */
[----:B------:R-:W-:Y:S01]  /*3710*/  FFMA.FTZ R23, R56, R51, R57 ;  /* 0x0000003338177223 */ /* 0x000fe20000010039 */
[----:B------:R-:W-:-:S02]  /*3720*/  HADD2.F32 R54, -RZ, R10.H0_H0 ;  /* 0x2000000aff367230 */ /* 0x000fc40000004100 */
[----:B------:R-:W-:Y:S01]  /*3730*/  FFMA.FTZ R21, R42, R56, R21 ;  /* 0x000000382a157223 */ /* 0x000fe20000010015 */
[----:B0-----:R-:W-:Y:S01]  /*3740*/  HADD2.F32 R53, -RZ, R55.H0_H0 ;  /* 0x20000037ff357230 */ /* 0x001fe20000004100 */
[----:B------:R-:W0:Y:S01]  /*3750*/  I2F.F16 R27, R27 ;  /* 0x0000001b001b7306 */ /* 0x000e220000200c00 */
[----:B------:R-:W-:Y:S02]  /*3760*/  HADD2.F32 R55, -RZ, R9.H0_H0 ;  /* 0x20000009ff377230 */ /* 0x000fe40000004100 */
[----:B-1----:R-:W-:-:S05]  /*3770*/  HADD2.F32 R32, -RZ, R32.H0_H0 ;  /* 0x20000020ff207230 */ /* 0x002fca0000004100 */
[----:B------:R-:W1:Y:S01]  /*3780*/  I2F.F16 R26, R26 ;  /* 0x0000001a001a7306 */ /* 0x000e620000200c00 */
[----:B0-----:R-:W-:-:S07]  /*3790*/  HADD2.F32 R27, -RZ, R27.H0_H0 ;  /* 0x2000001bff1b7230 */ /* 0x001fce0000004100 */
[----:B------:R0:W2:Y:S01]  /*37a0*/  I2F.F16 R61, R49 ;  /* 0x00000031003d7306 */ /* 0x0000a20000200c00 */
[----:B------:R-:W-:Y:S01]  /*37b0*/  FFMA.FTZ R23, R58, R27, R23 ;  /* 0x0000001b3a177223 */ /* 0x000fe20000010017 */
[----:B-1----:R-:W-:-:S03]  /*37c0*/  HADD2.F32 R57, -RZ, R26.H0_H0 ;  /* 0x2000001aff397230 */ /* 0x002fc60000004100 */
[----:B------:R-:W-:Y:S01]  /*37d0*/  FMUL.FTZ R23, R54, R23 ;  /* 0x0000001736177220 */ /* 0x000fe20000410000 */
[C---:B0-----:R-:W-:Y:S01]  /*37e0*/  FFMA.FTZ R49, R20.reuse, R43, R60 ;  /* 0x0000002b14317223 */ /* 0x041fe2000001003c */
[----:B------:R-:W-:Y:S01]  /*37f0*/  FFMA.FTZ R20, R20, R50, R59 ;  /* 0x0000003214147223 */ /* 0x000fe2000001003b */
[----:B------:R-:W-:Y:S02]  /*3800*/  HADD2.F32 R26, -RZ, R8.H0_H0 ;  /* 0x20000008ff1a7230 */ /* 0x000fe40000004100 */
[C---:B------:R-:W-:Y:S01]  /*3810*/  FFMA.FTZ R22, R56.reuse, R52, R49 ;  /* 0x0000003438167223 */ /* 0x040fe20000010031 */
[----:B------:R-:W-:Y:S01]  /*3820*/  FFMA.FTZ R59, R56, R53, R20 ;  /* 0x00000035383b7223 */ /* 0x000fe20000010014 */
[----:B--2---:R-:W-:Y:S02]  /*3830*/  HADD2.F32 R56, -RZ, R61.H0_H0 ;  /* 0x2000003dff387230 */ /* 0x004fe40000004100 */
[----:B------:R-:W-:Y:S01]  /*3840*/  FFMA.FTZ R20, R32, R58, R21 ;  /* 0x0000003a20147223 */ /* 0x000fe20000010015 */
[----:B------:R-:W-:-:S02]  /*3850*/  HADD2.F32 R49, -RZ, R11.H0_H0 ;  /* 0x2000000bff317230 */ /* 0x000fc40000004100 */
[C---:B------:R-:W-:Y:S01]  /*3860*/  FFMA.FTZ R22, R58.reuse, R57, R22 ;  /* 0x000000393a167223 */ /* 0x040fe20000010016 */
[----:B------:R-:W-:Y:S01]  /*3870*/  F2FP.F16.F32.PACK_AB R23, RZ, R23 ;  /* 0x00000017ff17723e */ /* 0x000fe200000000ff */
[----:B------:R-:W-:Y:S01]  /*3880*/  FFMA.FTZ R59, R58, R56, R59 ;  /* 0x000000383a3b7223 */ /* 0x000fe2000001003b */
[----:B------:R-:W-:Y:S01]  /*3890*/  FMUL.FTZ R20, R49, R20 ;  /* 0x0000001431147220 */ /* 0x000fe20000410000 */
[----:B------:R-:W-:Y:S02]  /*38a0*/  FMUL.FTZ R22, R55, R22 ;  /* 0x0000001637167220 */ /* 0x000fe40000410000 */
        /* <DEDUP_REMOVED lines=119> */
.L_x_2501:
        /* <DEDUP_REMOVED lines=311> */
.L_x_2502:
[C---:B0-----:R-:W-:Y:S02]  /*5390*/  IMAD.WIDE R16, R41.reuse, 0x4, R28 ;  /* 0x0000000429107825 */ /* 0x041fe400078e021c */
[----:B------:R-:W2:Y:S04]  /*53a0*/  LDG.E.128.CONSTANT R28, desc[UR10][R28.64] ;  /* 0x0000000a1c1c7981 */ /* 0x000ea8000c1e9d00 */
[----:B-----5:R-:W3:Y:S01]  /*53b0*/  LDG.E.128.CONSTANT R20, desc[UR10][R16.64] ;  /* 0x0000000a10147981 */ /* 0x020ee2000c1e9d00 */
[----:B------:R-:W-:Y:S01]  /*53c0*/  UIADD3 UR4, UPT, UPT, UR7, 0x40, URZ ;  /* 0x0000004007047890 */ /* 0x000fe2000fffe0ff */
[----:B------:R-:W-:Y:S01]  /*53d0*/  MOV R13, R19 ;  /* 0x00000013000d7202 */ /* 0x000fe20000000f00 */
        /* <DEDUP_REMOVED lines=14> */
[----:B------:R-:W-:Y:S02]  /*54c0*/  IADD3 R42, PT, PT, R16, -0x80, RZ ;  /* 0xffffff80102a7810 */ /* 0x000fe40007ffe0ff */
[----:B------:R-:W-:Y:S01]  /*54d0*/  LOP3.LUT R13, R28, 0xff, RZ, 0xc0, !PT ;  /* 0x000000ff1c0d7812 */ /* 0x000fe200078ec0ff */
[----:B------:R-:W1:Y:S01]  /*54e0*/  I2F.F16 R35, R35 ;  /* 0x0000002300237306 */ /* 0x000e620000200c00 */
[----:B------:R-:W-:-:S02]  /*54f0*/  LOP3.LUT R16, R20, 0xff, RZ, 0xc0, !PT ;  /* 0x000000ff14107812 */ /* 0x000fc400078ec0ff */
[----:B------:R-:W-:Y:S02]  /*5500*/  IADD3 R13, PT, PT, R13, -0x80, RZ ;  /* 0xffffff800d0d7810 */ /* 0x000fe40007ffe0ff */
[----:B------:R-:W-:Y:S02]  /*5510*/  IADD3 R16, PT, PT, R16, -0x80, RZ ;  /* 0xffffff8010107810 */ /* 0x000fe40007ffe0ff */
[----:B------:R-:W-:Y:S01]  /*5520*/  LOP3.LUT R17, R21, 0xff, RZ, 0xc0, !PT ;  /* 0x000000ff15117812 */ /* 0x000fe200078ec0ff */
[----:B------:R2:W-:Y:S01]  /*5530*/  I2F.F16 R40, R13 ;  /* 0x0000000d00287306 */ /* 0x0005e20000200c00 */
[--C-:B------:R-:W-:Y:S01]  /*5540*/  SHF.R.U32.HI R46, RZ, 0x8, R31.reuse ;  /* 0x00000008ff2e7819 */ /* 0x100fe2000001161f */
[----:B0-----:R-:W-:Y:S01]  /*5550*/  HADD2.F32 R33, -RZ, R33.H0_H0 ;  /* 0x20000021ff217230 */ /* 0x001fe20000004100 */
[----:B------:R-:W-:Y:S02]  /*5560*/  IADD3 R17, PT, PT, R17, -0x80, RZ ;  /* 0xffffff8011117810 */ /* 0x000fe40007ffe0ff */
[----:B------:R-:W-:-:S02]  /*5570*/  SHF.R.U32.HI R31, RZ, 0x10, R31 ;  /* 0x00000010ff1f7819 */ /* 0x000fc4000001161f */
[----:B------:R-:W-:Y:S01]  /*5580*/  LOP3.LUT R46, R46, 0xff, RZ, 0xc0, !PT ;  /* 0x000000ff2e2e7812 */ /* 0x000fe200078ec0ff */
[----:B------:R0:W3:Y:S01]  /*5590*/  I2F.F16 R39, R16 ;  /* 0x0000001000277306 */ /* 0x0000e20000200c00 */
[----:B--2---:R-:W-:Y:S01]  /*55a0*/  SHF.R.U32.HI R13, RZ, 0x8, R28 ;  /* 0x00000008ff0d7819 */ /* 0x004fe2000001161c */
[----:B-1----:R-:W-:Y:S01]  /*55b0*/  HADD2.F32 R35, -RZ, R35.H0_H0 ;  /* 0x20000023ff237230 */ /* 0x002fe20000004100 */
[----:B------:R-:W-:Y:S02]  /*55c0*/  LOP3.LUT R31, R31, 0xff, RZ, 0xc0, !PT ;  /* 0x000000ff1f1f7812 */ /* 0x000fe400078ec0ff */
[----:B------:R-:W-:Y:S02]  /*55d0*/  LOP3.LUT R13, R13, 0xff, RZ, 0xc0, !PT ;  /* 0x000000ff0d0d7812 */ /* 0x000fe400078ec0ff */
[----:B------:R-:W-:Y:S01]  /*55e0*/  IADD3 R48, PT, PT, R31, -0x80, RZ ;  /* 0xffffff801f307810 */ /* 0x000fe20007ffe0ff */
[----:B------:R-:W1:Y:S01]  /*55f0*/  I2F.F16 R38, R17 ;  /* 0x0000001100267306 */ /* 0x000e620000200c00 */
[----:B0-----:R-:W-:-:S02]  /*5600*/  SHF.R.U32.HI R16, RZ, 0x8, R29 ;  /* 0x00000008ff107819 */ /* 0x001fc4000001161d */
[----:B------:R-:W-:Y:S02]  /*5610*/  IADD3 R13, PT, PT, R13, -0x80, RZ ;  /* 0xffffff800d0d7810 */ /* 0x000fe40007ffe0ff */
[----:B------:R-:W-:Y:S02]  /*5620*/  LOP3.LUT R16, R16, 0xff, RZ, 0xc0, !PT ;  /* 0x000000ff10107812 */ /* 0x000fe400078ec0ff */
[--C-:B------:R-:W-:Y:S01]  /*5630*/  SHF.R.U32.HI R31, RZ, 0x8, R21.reuse ;  /* 0x00000008ff1f7819 */ /* 0x100fe20000011615 */
[----:B------:R0:W2:Y:S01]  /*5640*/  I2F.F16 R43, R13 ;  /* 0x0000000d002b7306 */ /* 0x0000a20000200c00 */
[----:B------:R-:W-:Y:S01]  /*5650*/  IADD3 R44, PT, PT, R16, -0x80, RZ ;  /* 0xffffff80102c7810 */ /* 0x000fe20007ffe0ff */
[----:B---3--:R-:W-:Y:S01]  /*5660*/  HADD2.F32 R39, -RZ, R39.H0_H0 ;  /* 0x20000027ff277230 */ /* 0x008fe20000004100 */
[----:B------:R-:W-:Y:S02]  /*5670*/  SHF.R.U32.HI R16, RZ, 0x8, R30 ;  /* 0x00000008ff107819 */ /* 0x000fe4000001161e */
[----:B------:R-:W-:-:S02]  /*5680*/  SHF.R.U32.HI R21, RZ, 0x10, R21 ;  /* 0x00000010ff157819 */ /* 0x000fc40000011615 */
[----:B------:R-:W-:Y:S01]  /*5690*/  LOP3.LUT R16, R16, 0xff, RZ, 0xc0, !PT ;  /* 0x000000ff10107812 */ /* 0x000fe200078ec0ff */
[----:B------:R-:W-:Y:S01]  /*56a0*/  I2F.F16 R18, R18 ;  /* 0x0000001200127306 */ /* 0x000fe20000200c00 */
[----:B0-----:R-:W-:Y:S01]  /*56b0*/  SHF.R.U32.HI R13, RZ, 0x10, R30 ;  /* 0x00000010ff0d7819 */ /* 0x001fe2000001161e */
[----:B-1----:R-:W-:Y:S01]  /*56c0*/  HADD2.F32 R38, -RZ, R38.H0_H0 ;  /* 0x20000026ff267230 */ /* 0x002fe20000004100 */
[----:B------:R-:W-:Y:S02]  /*56d0*/  IADD3 R30, PT, PT, R16, -0x80, RZ ;  /* 0xffffff80101e7810 */ /* 0x000fe40007ffe0ff */
[----:B------:R-:W-:Y:S01]  /*56e0*/  LOP3.LUT R13, R13, 0xff, RZ, 0xc0, !PT ;  /* 0x000000ff0d0d7812 */ /* 0x000fe200078ec0ff */
[----:B------:R-:W0:Y:S01]  /*56f0*/  LDS.64 R16, [UR7+0x30] ;  /* 0x00003007ff107984 */ /* 0x000e220008000a00 */
[----:B------:R-:W-:Y:S01]  /*5700*/  IADD3 R46, PT, PT, R46, -0x80, RZ ;  /* 0xffffff802e2e7810 */ /* 0x000fe20007ffe0ff */
[----:B------:R-:W-:Y:S01]  /*5710*/  I2F.F16 R42, R42 ;  /* 0x0000002a002a7306 */ /* 0x000fe20000200c00 */
[----:B------:R-:W-:Y:S01]  /*5720*/  IADD3 R45, PT, PT, R13, -0x80, RZ ;  /* 0xffffff800d2d7810 */ /* 0x000fe20007ffe0ff */
[----:B--2---:R-:W-:Y:S01]  /*5730*/  HADD2.F32 R43, -RZ, R43.H0_H0 ;  /* 0x2000002bff2b7230 */ /* 0x004fe20000004100 */
[----:B------:R-:W-:-:S02]  /*5740*/  SHF.R.U32.HI R13, RZ, 0x8, R20 ;  /* 0x00000008ff0d7819 */ /* 0x000fc40000011614 */
[----:B------:R-:W-:Y:S02]  /*5750*/  SHF.R.U32.HI R20, RZ, 0x10, R20 ;  /* 0x00000010ff147819 */ /* 0x000fe40000011614 */
[----:B------:R-:W-:Y:S01]  /*5760*/  LOP3.LUT R21, R21, 0xff, RZ, 0xc0, !PT ;  /* 0x000000ff15157812 */ /* 0x000fe200078ec0ff */
[----:B------:R-:W-:Y:S01]  /*5770*/  I2F.F16 R56, R46 ;  /* 0x0000002e00387306 */ /* 0x000fe20000200c00 */
[----:B------:R-:W-:Y:S02]  /*5780*/  LOP3.LUT R20, R20, 0xff, RZ, 0xc0, !PT ;  /* 0x000000ff14147812 */ /* 0x000fe400078ec0ff */
[----:B------:R-:W-:Y:S02]  /*5790*/  LOP3.LUT R37, R23, 0xff, RZ, 0xc0, !PT ;  /* 0x000000ff17257812 */ /* 0x000fe400078ec0ff */
[----:B------:R-:W-:Y:S02]  /*57a0*/  IADD3 R20, PT, PT, R20, -0x80, RZ ;  /* 0xffffff8014147810 */ /* 0x000fe40007ffe0ff */
[--C-:B------:R-:W-:Y:S01]  /*57b0*/  SHF.R.U32.HI R52, RZ, 0x8, R23.reuse ;  /* 0x00000008ff347819 */ /* 0x100fe20000011617 */
[----:B------:R-:W-:Y:S01]  /*57c0*/  I2F.F16 R55, R30 ;  /* 0x0000001e00377306 */ /* 0x000fe20000200c00 */
[----:B------:R-:W-:-:S02]  /*57d0*/  SHF.R.U32.HI R50, RZ, 0x10, R23 ;  /* 0x00000010ff327819 */ /* 0x000fc40000011617 */
[----:B------:R-:W-:Y:S02]  /*57e0*/  IADD3 R23, PT, PT, R21, -0x80, RZ ;  /* 0xffffff8015177810 */ /* 0x000fe40007ffe0ff */
[----:B------:R-:W-:Y:S02]  /*57f0*/  LOP3.LUT R0, R29, 0xff, RZ, 0xc0, !PT ;  /* 0x000000ff1d007812 */ /* 0x000fe400078ec0ff */
[----:B------:R-:W-:Y:S01]  /*5800*/  SHF.R.U32.HI R28, RZ, 0x10, R28 ;  /* 0x00000010ff1c7819 */ /* 0x000fe2000001161c */
[----:B------:R1:W-:Y:S01]  /*5810*/  I2F.F16 R46, R20 ;  /* 0x00000014002e7306 */ /* 0x0003e20000200c00 */
[----:B------:R-:W-:Y:S02]  /*5820*/  IADD3 R0, PT, PT, R0, -0x80, RZ ;  /* 0xffffff8000007810 */ /* 0x000fe40007ffe0ff */
[----:B------:R-:W-:Y:S02]  /*5830*/  SHF.R.U32.HI R29, RZ, 0x10, R29 ;  /* 0x00000010ff1d7819 */ /* 0x000fe4000001161d */
[----:B------:R-:W-:-:S02]  /*5840*/  LOP3.LUT R28, R28, 0xff, RZ, 0xc0, !PT ;  /* 0x000000ff1c1c7812 */ /* 0x000fc400078ec0ff */
[----:B------:R-:W-:Y:S01]  /*5850*/  LOP3.LUT R29, R29, 0xff, RZ, 0xc0, !PT ;  /* 0x000000ff1d1d7812 */ /* 0x000fe200078ec0ff */
[----:B------:R-:W2:Y:S01]  /*5860*/  I2F.F16 R0, R0 ;  /* 0x0000000000007306 */ /* 0x000ea20000200c00 */
[----:B-1----:R-:W1:Y:S01]  /*5870*/  LDS.64 R20, [UR7+0x38] ;  /* 0x00003807ff147984 */ /* 0x002e620008000a00 */
[----:B------:R-:W-:Y:S02]  /*5880*/  IADD3 R28, PT, PT, R28, -0x80, RZ ;  /* 0xffffff801c1c7810 */ /* 0x000fe40007ffe0ff */
[----:B------:R-:W-:Y:S02]  /*5890*/  IADD3 R29, PT, PT, R29, -0x80, RZ ;  /* 0xffffff801d1d7810 */ /* 0x000fe40007ffe0ff */
[----:B------:R-:W-:Y:S01]  /*58a0*/  LOP3.LUT R13, R13, 0xff, RZ, 0xc0, !PT ;  /* 0x000000ff0d0d7812 */ /* 0x000fe200078ec0ff */
[----:B0-----:R-:W-:Y:S01]  /*58b0*/  HADD2.F32 R53, -RZ, R16.H1_H1 ;  /* 0x30000010ff357230 */ /* 0x001fe20000004100 */
[----:B------:R-:W0:Y:S01]  /*58c0*/  I2F.F16 R44, R44 ;  /* 0x0000002c002c7306 */ /* 0x000e220000200c00 */
[----:B------:R-:W-:Y:S01]  /*58d0*/  LOP3.LUT R36, R22, 0xff, RZ, 0xc0, !PT ;  /* 0x000000ff16247812 */ /* 0x000fe200078ec0ff */
[--C-:B------:R-:W-:Y:S01]  /*58e0*/  HADD2.F32 R54, -RZ, R17.reuse.H0_H0 ;  /* 0x20000011ff367230 */ /* 0x100fe20000004100 */
[--C-:B------:R-:W-:Y:S01]  /*58f0*/  SHF.R.U32.HI R47, RZ, 0x8, R22.reuse ;  /* 0x00000008ff2f7819 */ /* 0x100fe20000011616 */
[----:B------:R-:W-:Y:S01]  /*5900*/  HADD2.F32 R49, -RZ, R17.H1_H1 ;  /* 0x30000011ff317230 */ /* 0x000fe20000004100 */
[----:B------:R-:W-:Y:S01]  /*5910*/  IADD3 R13, PT, PT, R13, -0x80, RZ ;  /* 0xffffff800d0d7810 */ /* 0x000fe20007ffe0ff */
[----:B------:R-:W-:Y:S01]  /*5920*/  HADD2.F32 R17, -RZ, R40.H0_H0 ;  /* 0x20000028ff117230 */ /* 0x000fe20000004100 */
[----:B------:R-:W-:Y:S01]  /*5930*/  IADD3 R36, PT, PT, R36, -0x80, RZ ;  /* 0xffffff8024247810 */ /* 0x000fe20007ffe0ff */
[----:B------:R-:W3:Y:S01]  /*5940*/  I2F.F16 R45, R45 ;  /* 0x0000002d002d7306 */ /* 0x000ee20000200c00 */
[----:B------:R-:W-:Y:S01]  /*5950*/  LOP3.LUT R31, R31, 0xff, RZ, 0xc0, !PT ;  /* 0x000000ff1f1f7812 */ /* 0x000fe200078ec0ff */
[----:B--2---:R-:W-:Y:S01]  /*5960*/  HADD2.F32 R0, -RZ, R0.H0_H0 ;  /* 0x20000000ff007230 */ /* 0x004fe20000004100 */
[----:B------:R-:W-:Y:S01]  /*5970*/  LOP3.LUT R47, R47, 0xff, RZ, 0xc0, !PT ;  /* 0x000000ff2f2f7812 */ /* 0x000fe200078ec0ff */
[----:B------:R-:W-:Y:S01]  /*5980*/  HADD2.F32 R40, -RZ, R56.H0_H0 ;  /* 0x20000038ff287230 */ /* 0x000fe20000004100 */
[----:B------:R-:W-:Y:S01]  /*5990*/  IADD3 R37, PT, PT, R37, -0x80, RZ ;  /* 0xffffff8025257810 */ /* 0x000fe20007ffe0ff */
[----:B------:R-:W-:Y:S01]  /*59a0*/  HADD2.F32 R46, -RZ, R46.H0_H0 ;  /* 0x2000002eff2e7230 */ /* 0x000fe20000004100 */
[----:B------:R-:W-:Y:S01]  /*59b0*/  LOP3.LUT R52, R52, 0xff, RZ, 0xc0, !PT ;  /* 0x000000ff34347812 */ /* 0x000fe200078ec0ff */
[----:B------:R-:W2:Y:S01]  /*59c0*/  I2F.F16 R28, R28 ;  /* 0x0000001c001c7306 */ /* 0x000ea20000200c00 */
[----:B------:R-:W-:Y:S01]  /*59d0*/  SHF.R.U32.HI R51, RZ, 0x10, R22 ;  /* 0x00000010ff337819 */ /* 0x000fe20000011616 */
[----:B0-----:R-:W-:Y:S01]  /*59e0*/  HADD2.F32 R44, -RZ, R44.H0_H0 ;  /* 0x2000002cff2c7230 */ /* 0x001fe20000004100 */
[----:B------:R-:W-:-:S02]  /*59f0*/  IADD3 R31, PT, PT, R31, -0x80, RZ ;  /* 0xffffff801f1f7810 */ /* 0x000fc40007ffe0ff */
[----:B------:R-:W-:Y:S02]  /*5a00*/  IADD3 R47, PT, PT, R47, -0x80, RZ ;  /* 0xffffff802f2f7810 */ /* 0x000fe40007ffe0ff */
[----:B------:R-:W-:Y:S01]  /*5a10*/  IADD3 R52, PT, PT, R52, -0x80, RZ ;  /* 0xffffff8034347810 */ /* 0x000fe20007ffe0ff */
[----:B------:R-:W0:Y:S01]  /*5a20*/  I2F.F16 R29, R29 ;  /* 0x0000001d001d7306 */ /* 0x000e220000200c00 */
[----:B------:R-:W-:Y:S01]  /*5a30*/  LOP3.LUT R51, R51, 0xff, RZ, 0xc0, !PT ;  /* 0x000000ff33337812 */ /* 0x000fe200078ec0ff */
[----:B---3--:R-:W-:Y:S01]  /*5a40*/  HADD2.F32 R45, -RZ, R45.H0_H0 ;  /* 0x2000002dff2d7230 */ /* 0x008fe20000004100 */
[----:B------:R-:W-:Y:S02]  /*5a50*/  LOP3.LUT R50, R50, 0xff, RZ, 0xc0, !PT ;  /* 0x000000ff32327812 */ /* 0x000fe400078ec0ff */
[----:B------:R-:W-:Y:S02]  /*5a60*/  IADD3 R51, PT, PT, R51, -0x80, RZ ;  /* 0xffffff8033337810 */ /* 0x000fe40007ffe0ff */
[----:B------:R-:W-:Y:S01]  /*5a70*/  IADD3 R50, PT, PT, R50, -0x80, RZ ;  /* 0xffffff8032327810 */ /* 0x000fe20007ffe0ff */
[----:B------:R-:W3:Y:S01]  /*5a80*/  I2F.F16 R48, R48 ;  /* 0x0000003000307306 */ /* 0x000ee20000200c00 */
[----:B--2---:R-:W-:Y:S01]  /*5a90*/  HADD2.F32 R28, -RZ, R28.H0_H0 ;  /* 0x2000001cff1c7230 */ /* 0x004fe20000004100 */
[----:B------:R-:W-:Y:S01]  /*5aa0*/  ISETP.NE.AND P0, PT, R15, 0x1, PT ;  /* 0x000000010f00780c */ /* 0x000fe20003f05270 */
[----:B0-----:R-:W-:-:S05]  /*5ab0*/  HADD2.F32 R29, -RZ, R29.H0_H0 ;  /* 0x2000001dff1d7230 */ /* 0x001fca0000004100 */
[----:B------:R0:W2:Y:S08]  /*5ac0*/  I2F.F16 R30, R13 ;  /* 0x0000000d001e7306 */ /* 0x0000b00000200c00 */
[----:B------:R-:W4:Y:S01]  /*5ad0*/  I2F.F16 R34, R34 ;  /* 0x0000002200227306 */ /* 0x000f220000200c00 */
[----:B0-----:R-:W-:Y:S02]  /*5ae0*/  HADD2.F32 R13, -RZ, R16.H0_H0 ;  /* 0x20000010ff0d7230 */ /* 0x001fe40000004100 */
[----:B------:R-:W-:-:S02]  /*5af0*/  HADD2.F32 R16, -RZ, R18.H0_H0 ;  /* 0x20000012ff107230 */ /* 0x000fc40000004100 */
[----:B------:R-:W-:Y:S02]  /*5b00*/  HADD2.F32 R18, -RZ, R42.H0_H0 ;  /* 0x2000002aff127230 */ /* 0x000fe40000004100 */
[----:B------:R-:W-:Y:S01]  /*5b10*/  FFMA.FTZ R42, R17, R13, RZ ;  /* 0x0000000d112a7223 */ /* 0x000fe200000100ff */
[C---:B------:R-:W-:Y:S01]  /*5b20*/  FFMA.FTZ R56, R13.reuse, R0, RZ ;  /* 0x000000000d387223 */ /* 0x040fe200000100ff */
[----:B------:R-:W0:Y:S01]  /*5b30*/  I2F.F16 R32, R32 ;  /* 0x0000002000207306 */ /* 0x000e220000200c00 */
[C---:B------:R-:W-:Y:S01]  /*5b40*/  FFMA.FTZ R57, R13.reuse, R16, RZ ;  /* 0x000000100d397223 */ /* 0x040fe200000100ff */
[----:B------:R-:W-:Y:S01]  /*5b50*/  FFMA.FTZ R58, R13, R18, RZ ;  /* 0x000000120d3a7223 */ /* 0x000fe200000100ff */
[----:B------:R-:W-:Y:S01]  /*5b60*/  FFMA.FTZ R13, R43, R53, R42 ;  /* 0x000000352b0d7223 */ /* 0x000fe2000001002a */
[----:B---3--:R-:W-:Y:S02]  /*5b70*/  HADD2.F32 R42, -RZ, R48.H0_H0 ;  /* 0x20000030ff2a7230 */ /* 0x008fe40000004100 */
[----:B------:R-:W-:Y:S01]  /*5b80*/  FFMA.FTZ R57, R53, R40, R57 ;  /* 0x0000002835397223 */ /* 0x000fe20000010039 */
[----:B--2---:R-:W-:-:S02]  /*5b90*/  HADD2.F32 R30, -RZ, R30.H0_H0 ;  /* 0x2000001eff1e7230 */ /* 0x004fc40000004100 */
[----:B------:R-:W-:Y:S01]  /*5ba0*/  FFMA.FTZ R48, R28, R54, R13 ;  /* 0x000000361c307223 */ /* 0x000fe2000001000d */
[----:B------:R-:W2:Y:S01]  /*5bb0*/  I2F.F16 R36, R36 ;  /* 0x0000002400247306 */ /* 0x000ea20000200c00 */
[----:B----4-:R-:W-:Y:S02]  /*5bc0*/  HADD2.F32 R34, -RZ, R34.H0_H0 ;  /* 0x20000022ff227230 */ /* 0x010fe40000004100 */
[----:B------:R-:W-:Y:S01]  /*5bd0*/  FFMA.FTZ R57, R54, R42, R57 ;  /* 0x0000002a36397223 */ /* 0x000fe20000010039 */
[--C-:B-1----:R-:W-:Y:S02]  /*5be0*/  HADD2.F32 R13, -RZ, R20.reuse.H0_H0 ;  /* 0x20000014ff0d7230 */ /* 0x102fe40000004100 */
[----:B------:R-:W-:Y:S01]  /*5bf0*/  FFMA.FTZ R48, R35, R49, R48 ;  /* 0x0000003123307223 */ /* 0x000fe20000010030 */
[----:B------:R-:W-:Y:S02]  /*5c00*/  HADD2.F32 R20, -RZ, R20.H1_H1 ;  /* 0x30000014ff147230 */ /* 0x000fe40000004100 */
[----:B0-----:R-:W-:Y:S01]  /*5c10*/  HADD2.F32 R32, -RZ, R32.H0_H0 ;  /* 0x20000020ff207230 */ /* 0x001fe20000004100 */
[----:B------:R-:W0:Y:S01]  /*5c20*/  I2F.F16 R37, R37 ;  /* 0x0000002500257306 */ /* 0x000e220000200c00 */
[----:B--2---:R-:W-:-:S07]  /*5c30*/  HADD2.F32 R36, -RZ, R36.H0_H0 ;  /* 0x20000024ff247230 */ /* 0x004fce0000004100 */
[----:B------:R1:W-:Y:S01]  /*5c40*/  I2F.F16 R22, R31 ;  /* 0x0000001f00167306 */ /* 0x0003e20000200c00 */
[----:B0-----:R-:W-:-:S07]  /*5c50*/  HADD2.F32 R37, -RZ, R37.H0_H0 ;  /* 0x20000025ff257230 */ /* 0x001fce0000004100 */
[----:B------:R-:W0:Y:S01]  /*5c60*/  I2F.F16 R47, R47 ;  /* 0x0000002f002f7306 */ /* 0x000e220000200c00 */
[----:B-1----:R-:W-:Y:S02]  /*5c70*/  HADD2.F32 R31, -RZ, R55.H0_H0 ;  /* 0x20000037ff1f7230 */ /* 0x002fe40000004100 */
[----:B------:R-:W-:-:S03]  /*5c80*/  FFMA.FTZ R55, R53, R44, R56 ;  /* 0x0000002c35377223 */ /* 0x000fc60000010038 */
[----:B------:R-:W-:Y:S01]  /*5c90*/  FFMA.FTZ R58, R53, R31, R58 ;  /* 0x0000001f353a7223 */ /* 0x000fe2000001003a */
[C---:B------:R-:W-:Y:S01]  /*5ca0*/  FFMA.FTZ R56, R54.reuse, R29, R55 ;  /* 0x0000001d36387223 */ /* 0x040fe20000010037 */
[----:B------:R-:W1:Y:S01]  /*5cb0*/  I2F.F16 R52, R52 ;  /* 0x0000003400347306 */ /* 0x000e620000200c00 */
[----:B------:R-:W-:Y:S02]  /*5cc0*/  HADD2.F32 R53, -RZ, R21.H0_H0 ;  /* 0x20000015ff357230 */ /* 0x000fe40000004100 */
[----:B------:R-:W-:Y:S01]  /*5cd0*/  FFMA.FTZ R58, R54, R45, R58 ;  /* 0x0000002d363a7223 */ /* 0x000fe2000001003a */
[----:B------:R-:W-:Y:S01]  /*5ce0*/  FFMA.FTZ R56, R49, R34, R56 ;  /* 0x0000002231387223 */ /* 0x000fe20000010038 */
[----:B0-----:R-:W-:-:S03]  /*5cf0*/  HADD2.F32 R47, -RZ, R47.H0_H0 ;  /* 0x2000002fff2f7230 */ /* 0x001fc60000004100 */
[----:B------:R-:W0:Y:S01]  /*5d00*/  I2F.F16 R23, R23 ;  /* 0x0000001700177306 */ /* 0x000e220000200c00 */
[----:B------:R-:W-:-:S07]  /*5d10*/  FFMA.FTZ R55, R13, R38, R56 ;  /* 0x000000260d377223 */ /* 0x000fce0000010038 */
[----:B------:R2:W3:Y:S08]  /*5d20*/  I2F.F16 R59, R51 ;  /* 0x00000033003b7306 */ /* 0x0004f00000200c00 */
[----:B------:R4:W5:Y:S01]  /*5d30*/  I2F.F16 R60, R50 ;  /* 0x00000032003c7306 */ /* 0x0009620000200c00 */
[C---:B--2---:R-:W-:Y:S01]  /*5d40*/  FFMA.FTZ R51, R49.reuse, R33, R58 ;  /* 0x0000002131337223 */ /* 0x044fe2000001003a */
[----:B------:R-:W-:Y:S01]  /*5d50*/  FFMA.FTZ R58, R49, R32, R57 ;  /* 0x00000020313a7223 */ /* 0x000fe20000010039 */
[----:B------:R-:W-:-:S02]  /*5d60*/  HADD2.F32 R57, -RZ, R21.H1_H1 ;  /* 0x30000015ff397230 */ /* 0x000fc40000004100 */
[----:B------:R-:W-:Y:S01]  /*5d70*/  FFMA.FTZ R21, R39, R13, R48 ;  /* 0x0000000d27157223 */ /* 0x000fe20000010030 */
[C---:B------:R-:W-:Y:S01]  /*5d80*/  FFMA.FTZ R54, R13.reuse, R36, R51 ;  /* 0x000000240d367223 */ /* 0x040fe20000010033 */
[----:B-1----:R-:W-:Y:S02]  /*5d90*/  HADD2.F32 R51, -RZ, R52.H0_H0 ;  /* 0x20000034ff337230 */ /* 0x002fe40000004100 */
[----:B------:R-:W-:Y:S01]  /*5da0*/  FFMA.FTZ R58, R13, R37, R58 ;  /* 0x000000250d3a7223 */ /* 0x000fe2000001003a */
[----:B------:R-:W1:Y:S01]  /*5db0*/  I2F.F16 R26, R26 ;  /* 0x0000001a001a7306 */ /* 0x000e620000200c00 */
[----:B----4-:R-:W-:Y:S02]  /*5dc0*/  HADD2.F32 R50, -RZ, R22.H0_H0 ;  /* 0x20000016ff327230 */ /* 0x010fe40000004100 */
[----:B------:R-:W-:Y:S01]  /*5dd0*/  FFMA.FTZ R21, R30, R20, R21 ;  /* 0x000000141e157223 */ /* 0x000fe20000010015 */
[----:B0-----:R-:W-:Y:S02]  /*5de0*/  HADD2.F32 R48, -RZ, R23.H0_H0 ;  /* 0x20000017ff307230 */ /* 0x001fe40000004100 */
[----:B------:R-:W-:Y:S01]  /*5df0*/  FFMA.FTZ R54, R20, R47, R54 ;  /* 0x0000002f14367223 */ /* 0x000fe20000010036 */
[----:B---3--:R-:W-:-:S02]  /*5e00*/  HADD2.F32 R49, -RZ, R59.H0_H0 ;  /* 0x2000003bff317230 */ /* 0x008fc40000004100 */
[C---:B------:R-:W-:Y:S01]  /*5e10*/  FFMA.FTZ R22, R20.reuse, R50, R55 ;  /* 0x0000003214167223 */ /* 0x040fe20000010037 */
[----:B-----5:R-:W-:Y:S01]  /*5e20*/  HADD2.F32 R52, -RZ, R60.H0_H0 ;  /* 0x2000003cff347230 */ /* 0x020fe20000004100 */
[----:B------:R-:W0:Y:S01]  /*5e30*/  I2F.F16 R25, R25 ;  /* 0x0000001900197306 */ /* 0x000e220000200c00 */
[----:B------:R-:W-:Y:S01]  /*5e40*/  FFMA.FTZ R23, R20, R51, R58 ;  /* 0x0000003314177223 */ /* 0x000fe2000001003a */
[----:B------:R-:W-:Y:S01]  /*5e50*/  FFMA.FTZ R21, R46, R53, R21 ;  /* 0x000000352e157223 */ /* 0x000fe20000010015 */
[C---:B------:R-:W-:Y:S01]  /*5e60*/  FFMA.FTZ R22, R53.reuse, R48, R22 ;  /* 0x0000003035167223 */ /* 0x040fe20000010016 */
[C---:B------:R-:W-:Y:S01]  /*5e70*/  FFMA.FTZ R13, R53.reuse, R49, R54 ;  /* 0x00000031350d7223 */ /* 0x040fe20000010036 */
[----:B------:R-:W-:Y:S01]  /*5e80*/  FFMA.FTZ R58, R53, R52, R23 ;  /* 0x00000034353a7223 */ /* 0x000fe20000010017 */
[----:B------:R-:W-:Y:S02]  /*5e90*/  HADD2.F32 R53, -RZ, R10.H0_H0 ;  /* 0x2000000aff357230 */ /* 0x000fe40000004100 */
[----:B------:R-:W2:Y:S01]  /*5ea0*/  I2F.F16 R24, R24 ;  /* 0x0000001800187306 */ /* 0x000ea20000200c00 */
[----:B-1----:R-:W-:-:S02]  /*5eb0*/  HADD2.F32 R26, -RZ, R26.H0_H0 ;  /* 0x2000001aff1a7230 */ /* 0x002fc40000004100 */
[----:B------:R-:W-:-:S03]  /*5ec0*/  HADD2.F32 R54, -RZ, R9.H0_H0 ;  /* 0x20000009ff367230 */ /* 0x000fc60000004100 */
[----:B------:R-:W-:Y:S01]  /*5ed0*/  FFMA.FTZ R20, R26, R57, R21 ;  /* 0x000000391a147223 */ /* 0x000fe20000010015 */
[----:B0-----:R-:W-:Y:S01]  /*5ee0*/  HADD2.F32 R25, -RZ, R25.H0_H0 ;  /* 0x20000019ff197230 */ /* 0x001fe20000004100 */
[----:B------:R0:W1:Y:S04]  /*5ef0*/  I2F.F16 R61, R27 ;  /* 0x0000001b003d7306 */ /* 0x0000680000200c00 */
[----:B------:R-:W-:Y:S01]  /*5f00*/  FFMA.FTZ R22, R57, R25, R22 ;  /* 0x0000001939167223 */ /* 0x000fe20000010016 */
[----:B--2---:R-:W-:-:S03]  /*5f10*/  HADD2.F32 R56, -RZ, R24.H0_H0 ;  /* 0x20000018ff387230 */ /* 0x004fc60000004100 */
[----:B------:R-:W-:Y:S01]  /*5f20*/  FMUL.FTZ R22, R53, R22 ;  /* 0x0000001635167220 */ /* 0x000fe20000410000 */
[----:B0-----:R-:W-:Y:S02]  /*5f30*/  HADD2.F32 R27, -RZ, R11.H0_H0 ;  /* 0x2000000bff1b7230 */ /* 0x001fe40000004100 */
[----:B------:R-:W-:Y:S02]  /*5f40*/  HADD2.F32 R24, -RZ, R8.H0_H0 ;  /* 0x20000008ff187230 */ /* 0x000fe40000004100 */
[----:B------:R-:W-:Y:S01]  /*5f50*/  FFMA.FTZ R13, R57, R56, R13 ;  /* 0x00000038390d7223 */ /* 0x000fe2000001000d */
[----:B------:R-:W-:Y:S01]  /*5f60*/  F2FP.F16.F32.PACK_AB R22, RZ, R22 ;  /* 0x00000016ff16723e */ /* 0x000fe200000000ff */
[----:B------:R-:W-:Y:S01]  /*5f70*/  FMUL.FTZ R20, R27, R20 ;  /* 0x000000141b147220 */ /* 0x000fe20000410000 */
[----:B-1----:R-:W-:Y:S02]  /*5f80*/  HADD2.F32 R55, -RZ, R61.H0_H0 ;  /* 0x2000003dff377230 */ /* 0x002fe40000004100 */
        /* <DEDUP_REMOVED lines=124> */
.L_x_2499:
[----:B------:R-:W-:-:S04]  /*6750*/  VIMNMX R0, PT, PT, R12, UR9, PT ;  /* 0x000000090c007c48 */ /* 0x000fc8000bfe0100 */
[----:B------:R-:W-:-:S13]  /*6760*/  ISETP.GT.AND P0, PT, R0, R13, PT ;  /* 0x0000000d0000720c */ /* 0x000fda0003f04270 */
[----:B------:R-:W-:Y:S05]  /*6770*/  @!P0 BRA `(.L_x_2503) ;  /* 0x0000001c00ec8947 */ /* 0x000fea0003800000 */
[----:B------:R-:W-:Y:S02]  /*6780*/  MOV R32, R102 ;  /* 0x0000006600207202 */ /* 0x000fe40000000f00 */
[----:B------:R-:W-:Y:S02]  /*6790*/  MOV R33, R103 ;  /* 0x0000006700217202 */ /* 0x000fe40000000f00 */
[----:B------:R-:W-:-:S07]  /*67a0*/  VIMNMX.U32 R0, PT, PT, R12, UR9, PT ;  /* 0x000000090c007c48 */ /* 0x000fce000bfe0000 */
.L_x_2505:
        /* <DEDUP_REMOVED lines=18> */
[----:B------:R-:W-:Y:S02]  /*68d0*/  SHF.R.U32.HI R37, RZ, 0xe, R16 ;  /* 0x0000000eff257819 */ /* 0x000fe40000011610 */
[----:B------:R-:W-:Y:S02]  /*68e0*/  SHF.R.U32.HI R39, RZ, 0xe, R17 ;  /* 0x0000000eff277819 */ /* 0x000fe40000011611 */
[----:B------:R-:W-:Y:S02]  /*68f0*/  LOP3.LUT R36, R36, 0x10001, RZ, 0xc0, !PT ;  /* 0x0001000124247812 */ /* 0x000fe400078ec0ff */
        /* <DEDUP_REMOVED lines=26> */
[--C-:B------:R-:W-:Y:S02]  /*6aa0*/  SHF.R.U32.HI R46, RZ, 0xe, R18.reuse ;  /* 0x0000000eff2e7819 */ /* 0x100fe40000011612 */
        /* <DEDUP_REMOVED lines=8> */
[----:B------:R-:W-:Y:S02]  /*6b30*/  LOP3.LUT R19, R24, 0x3e003e0, RZ, 0xc0, !PT ;  /* 0x03e003e018137812 */ /* 0x000fe400078ec0ff */
[----:B------:R-:W-:Y:S02]  /*6b40*/  LOP3.LUT R75, R45, 0x20002, R46, 0xf8, !PT ;  /* 0x000200022d4b7812 */ /* 0x000fe400078ef82e */
        /* <DEDUP_REMOVED lines=50> */
[----:B0-----:R-:W-:Y:S01]  /*6e70*/  HFMA2 R70, R79, R36, RZ.H0_H0 ;  /* 0x000000244f467231 */ /* 0x001fe200000400ff */
[----:B------:R-:W-:-:S02]  /*6e80*/  LOP3.LUT R58, R58, 0x1f001f, RZ, 0xc0, !PT ;  /* 0x001f001f3a3a7812 */ /* 0x000fc400078ec0ff */
[----:B------:R-:W-:Y:S01]  /*6e90*/  LOP3.LUT R55, R55, 0x1f001f, RZ, 0xc0, !PT ;  /* 0x001f001f37377812 */ /* 0x000fe200078ec0ff */
[----:B------:R-:W-:Y:S01]  /*6ea0*/  HFMA2 R70, R72, R37, R70 ;  /* 0x0000002548467231 */ /* 0x000fe20000000046 */
[----:B------:R-:W-:Y:S02]  /*6eb0*/  LOP3.LUT R60, R60, 0x1f001f, RZ, 0xc0, !PT ;  /* 0x001f001f3c3c7812 */ /* 0x000fe400078ec0ff */
[----:B------:R-:W-:Y:S02]  /*6ec0*/  LOP3.LUT R57, R57, 0x1f001f, RZ, 0xc0, !PT ;  /* 0x001f001f39397812 */ /* 0x000fe400078ec0ff */
[----:B------:R-:W-:Y:S02]  /*6ed0*/  LOP3.LUT R58, R58, 0x64006400, RZ, 0xfc, !PT ;  /* 0x640064003a3a7812 */ /* 0x000fe400078efcff */
[----:B------:R-:W-:Y:S02]  /*6ee0*/  LOP3.LUT R55, R55, 0x64006400, RZ, 0xfc, !PT ;  /* 0x6400640037377812 */ /* 0x000fe400078efcff */
[----:B------:R-:W-:-:S02]  /*6ef0*/  LOP3.LUT R57, R57, 0x64006400, RZ, 0xfc, !PT ;  /* 0x6400640039397812 */ /* 0x000fc400078efcff */
[----:B------:R-:W-:Y:S02]  /*6f00*/  SHF.R.U32.HI R87, RZ, 0xd, R25 ;  /* 0x0000000dff577819 */ /* 0x000fe40000011619 */
[----:B------:R-:W-:Y:S02]  /*6f10*/  ISETP.NE.AND P0, PT, R15, 0x1, PT ;  /* 0x000000010f00780c */ /* 0x000fe40003f05270 */
[----:B------:R-:W-:Y:S02]  /*6f20*/  PRMT R11, R11, 0x5410, R10 ;  /* 0x000054100b0b7816 */ /* 0x000fe4000000000a */
[----:B------:R-:W-:Y:S02]  /*6f30*/  PRMT R9, R9, 0x5410, R8 ;  /* 0x0000541009097816 */ /* 0x000fe40000000008 */
[----:B--2---:R-:W-:Y:S02]  /*6f40*/  LOP3.LUT R46, R32, 0x3e003e0, RZ, 0xc0, !PT ;  /* 0x03e003e0202e7812 */ /* 0x004fe400078ec0ff */
        /* <DEDUP_REMOVED lines=12> */
[----:B------:R-:W-:-:S02]  /*7010*/  HFMA2 R50, R23, R50.H0_H0, -48, -48 ;  /* 0xd200d20017327431 */ /* 0x000fc40000040032 */
[-C--:B------:R-:W-:Y:S01]  /*7020*/  HFMA2 R71, R83, R36.reuse, RZ ;  /* 0x0000002453477231 */ /* 0x080fe200000000ff */
[----:B------:R-:W0:Y:S01]  /*7030*/  LDS.128 R20, [UR4+0x10] ;  /* 0x00001004ff147984 */ /* 0x000e220008000c00 */
[----:B------:R-:W-:Y:S01]  /*7040*/  HADD2 R65, R65, -1040, -1040 ;  /* 0xe410e41041417430 */ /* 0x000fe20000000000 */
[----:B------:R-:W-:Y:S01]  /*7050*/  LOP3.LUT R89, R32, 0x1f001f, RZ, 0xc0, !PT ;  /* 0x001f001f20597812 */ /* 0x000fe200078ec0ff */
[----:B------:R-:W-:Y:S02]  /*7060*/  HADD2 R63, R69, -1040, -1040 ;  /* 0xe410e410453f7430 */ /* 0x000fe40000000000 */
[----:B------:R-:W-:Y:S02]  /*7070*/  HFMA2 R71, R74, R37, R71 ;  /* 0x000000254a477231 */ /* 0x000fe40000000047 */
[-C--:B------:R-:W-:Y:S02]  /*7080*/  HFMA2 R69, R65, R36.reuse, RZ ;  /* 0x0000002441457231 */ /* 0x080fe400000000ff */
[----:B------:R-:W-:-:S02]  /*7090*/  HFMA2 R77, R63, R36, RZ.H0_H0 ;  /* 0x000000243f4d7231 */ /* 0x000fc400000400ff */
[----:B------:R-:W-:Y:S01]  /*70a0*/  HFMA2 R71, R85, R38, R71 ;  /* 0x0000002655477231 */ /* 0x000fe20000000047 */
[----:B------:R-:W-:Y:S01]  /*70b0*/  LOP3.LUT R89, R89, 0x64006400, RZ, 0xfc, !PT ;  /* 0x6400640059597812 */ /* 0x000fe200078efcff */
[-C--:B------:R-:W-:Y:S02]  /*70c0*/  HFMA2 R36, R62, R37.reuse, R69 ;  /* 0x000000253e247231 */ /* 0x080fe40000000045 */
[----:B------:R-:W-:Y:S01]  /*70d0*/  HFMA2 R37, R56, R37, R77 ;  /* 0x0000002538257231 */ /* 0x000fe2000000004d */
        /* <DEDUP_REMOVED lines=9> */
[----:B------:R-:W-:Y:S02]  /*7170*/  HADD2 R51, R77, -1040, -1040 ;  /* 0xe410e4104d337430 */ /* 0x000fe40000000000 */
[-C--:B------:R-:W-:Y:S02]  /*7180*/  HFMA2 R77, R69, R38.reuse, R70 ;  /* 0x00000026454d7231 */ /* 0x080fe40000000046 */
[-C--:B------:R-:W-:Y:S02]  /*7190*/  HFMA2 R36, R59, R38.reuse, R36 ;  /* 0x000000263b247231 */ /* 0x080fe40000000024 */
[----:B------:R-:W-:Y:S02]  /*71a0*/  HFMA2 R37, R51, R38, R37 ;  /* 0x0000002633257231 */ /* 0x000fe40000000025 */
[----:B------:R-:W-:Y:S01]  /*71b0*/  HADD2 R70, R61, -1040, -1040 ;  /* 0xe410e4103d467430 */ /* 0x000fe20000000000 */
[----:B------:R-:W-:Y:S01]  /*71c0*/  LOP3.LUT R61, R25, 0x1f001f, RZ, 0xc0, !PT ;  /* 0x001f001f193d7812 */ /* 0x000fe200078ec0ff */
[----:B------:R-:W-:Y:S01]  /*71d0*/  HADD2 R68, R64, -1040, -1040 ;  /* 0xe410e41040447430 */ /* 0x000fe20000000000 */
[----:B------:R-:W-:Y:S01]  /*71e0*/  SHF.R.U32.HI R25, RZ, 0xa, R25 ;  /* 0x0000000aff197819 */ /* 0x000fe20000011619 */
[----:B------:R-:W-:-:S02]  /*71f0*/  HADD2 R54, R54, -1040, -1040 ;  /* 0xe410e41036367430 */ /* 0x000fc40000000000 */
[-C--:B------:R-:W-:Y:S02]  /*7200*/  HFMA2 R71, R70, R39.reuse, R71 ;  /* 0x0000002746477231 */ /* 0x080fe40000000047 */
[----:B------:R-:W-:Y:S01]  /*7210*/  HADD2 R52, R66, -1040, -1040 ;  /* 0xe410e41042347430 */ /* 0x000fe20000000000 */
[----:B------:R-:W-:Y:S01]  /*7220*/  LOP3.LUT R61, R61, 0x64006400, RZ, 0xfc, !PT ;  /* 0x640064003d3d7812 */ /* 0x000fe200078efcff */
        /* <DEDUP_REMOVED lines=18> */
[-C--:B------:R-:W-:Y:S01]  /*7350*/  HFMA2 R77, R64, R21.reuse, R77 ;  /* 0x00000015404d7231 */ /* 0x080fe2000000004d */
[----:B------:R-:W0:Y:S01]  /*7360*/  LDS.128 R36, [UR4+0x20] ;  /* 0x00002004ff247984 */ /* 0x000e220008000c00 */
[----:B------:R-:W-:Y:S01]  /*7370*/  LOP3.LUT R71, R24, 0x1f001f, RZ, 0xc0, !PT ;  /* 0x001f001f18477812 */ /* 0x000fe200078ec0ff */
[----:B------:R-:W-:Y:S02]  /*7380*/  HFMA2 R78, R60, R21, R78 ;  /* 0x000000153c4e7231 */ /* 0x000fe4000000004e */
[----:B------:R-:W-:Y:S01]  /*7390*/  HADD2 R61, R61, -1040, -1040 ;  /* 0xe410e4103d3d7430 */ /* 0x000fe20000000000 */
[----:B------:R-:W-:Y:S01]  /*73a0*/  SHF.R.U32.HI R21, RZ, 0xd, R24 ;  /* 0x0000000dff157819 */ /* 0x000fe20000011618 */
[----:B------:R-:W-:Y:S01]  /*73b0*/  HADD2 R55, R55, -1040, -1040 ;  /* 0xe410e41037377430 */ /* 0x000fe20000000000 */
[----:B------:R-:W-:Y:S01]  /*73c0*/  LOP3.LUT R71, R71, 0x64006400, RZ, 0xfc, !PT ;  /* 0x6400640047477812 */ /* 0x000fe200078efcff */
[----:B------:R-:W-:Y:S01]  /*73d0*/  HADD2 R57, R57, -1040, -1040 ;  /* 0xe410e41039397430 */ /* 0x000fe20000000000 */
[----:B------:R-:W-:Y:S01]  /*73e0*/  LOP3.LUT R90, R90, 0x40004, R21, 0xf8, !PT ;  /* 0x000400045a5a7812 */ /* 0x000fe200078ef815 */
[----:B------:R-:W-:-:S02]  /*73f0*/  HFMA2 R77, R61, R22, R77 ;  /* 0x000000163d4d7231 */ /* 0x000fc4000000004d */
[-C--:B------:R-:W-:Y:S02]  /*7400*/  HFMA2 R78, R55, R22.reuse, R78 ;  /* 0x00000016374e7231 */ /* 0x080fe4000000004e */
[----:B------:R-:W-:Y:S01]  /*7410*/  HADD2 R71, R71, -1040, -1040 ;  /* 0xe410e41047477430 */ /* 0x000fe20000000000 */
[----:B------:R-:W-:Y:S01]  /*7420*/  LOP3.LUT R25, R25, 0x1f001f, RZ, 0xc0, !PT ;  /* 0x001f001f19197812 */ /* 0x000fe200078ec0ff */
[-C--:B------:R-:W-:Y:S02]  /*7430*/  HFMA2 R81, R57, R22.reuse, R81 ;  /* 0x0000001639517231 */ /* 0x080fe40000000051 */
[-C--:B------:R-:W-:Y:S02]  /*7440*/  HFMA2 R78, R40, R23.reuse, R78 ;  /* 0x00000017284e7231 */ /* 0x080fe4000000004e */
[----:B------:R-:W-:Y:S01]  /*7450*/  HFMA2 R80, R71, R22, R20 ;  /* 0x0000001647507231 */ /* 0x000fe20000000014 */
[----:B------:R-:W-:Y:S02]  /*7460*/  LOP3.LUT R22, R76, 0x40004, R87, 0xf8, !PT ;  /* 0x000400044c167812 */ /* 0x000fe400078ef857 */
[----:B------:R-:W-:Y:S01]  /*7470*/  SHF.R.U32.HI R20, RZ, 0xd, R26 ;  /* 0x0000000dff147819 */ /* 0x000fe2000001161a */
[----:B------:R-:W-:Y:S01]  /*7480*/  HFMA2 R80, R16, R23, R80 ;  /* 0x0000001710507231 */ /* 0x000fe20000000050 */
[----:B------:R-:W-:-:S02]  /*7490*/  SHF.R.U32.HI R76, RZ, 0xd, R27 ;  /* 0x0000000dff4c7819 */ /* 0x000fc4000001161b */
[----:B------:R-:W-:Y:S02]  /*74a0*/  LOP3.LUT R21, R75, 0x40004, R20, 0xf8, !PT ;  /* 0x000400044b157812 */ /* 0x000fe400078ef814 */
[----:B------:R-:W-:Y:S02]  /*74b0*/  LOP3.LUT R20, R73, 0x40004, R76, 0xf8, !PT ;  /* 0x0004000449147812 */ /* 0x000fe400078ef84c */
[----:B------:R-:W-:Y:S01]  /*74c0*/  SHF.R.U32.HI R73, RZ, 0xa, R24 ;  /* 0x0000000aff497819 */ /* 0x000fe20000011618 */
[-C--:B------:R-:W-:Y:S01]  /*74d0*/  HFMA2 R24, R18, R23.reuse, R77 ;  /* 0x0000001712187231 */ /* 0x080fe2000000004d */
[----:B------:R-:W-:Y:S01]  /*74e0*/  SHF.R.U32.HI R26, RZ, 0xa, R26 ;  /* 0x0000000aff1a7819 */ /* 0x000fe2000001161a */
[----:B------:R-:W-:Y:S01]  /*74f0*/  HFMA2 R23, R42, R23, R81 ;  /* 0x000000172a177231 */ /* 0x000fe20000000051 */
        /* <DEDUP_REMOVED lines=21> */
[----:B------:R-:W-:Y:S01]  /*7650*/  LOP3.LUT R36, R36, 0x64006400, RZ, 0xfc, !PT ;  /* 0x6400640024247812 */ /* 0x000fe200078efcff */
[-C--:B------:R-:W-:Y:S01]  /*7660*/  HFMA2 R25, R80, R37.reuse, R25 ;  /* 0x0000002550197231 */ /* 0x080fe20000000019 */
[----:B------:R-:W-:Y:S02]  /*7670*/  LOP3.LUT R82, R78, 0x64006400, RZ, 0xfc, !PT ;  /* 0x640064004e527812 */ /* 0x000fe400078efcff */
[----:B------:R-:W-:Y:S01]  /*7680*/  LOP3.LUT R76, R30, 0x1f001f, RZ, 0xc0, !PT ;  /* 0x001f001f1e4c7812 */ /* 0x000fe200078ec0ff */
[----:B------:R-:W-:Y:S02]  /*7690*/  HADD2 R78, R36, -1040, -1040 ;  /* 0xe410e410244e7430 */ /* 0x000fe40000000000 */
[----:B------:R-:W-:Y:S02]  /*76a0*/  HFMA2 R88, R43, R38, R25 ;  /* 0x000000262b587231 */ /* 0x000fe40000000019 */
[----:B------:R-:W-:Y:S01]  /*76b0*/  HADD2 R36, R82, -1040, -1040 ;  /* 0xe410e41052247430 */ /* 0x000fe20000000000 */
[----:B------:R-:W-:Y:S01]  /*76c0*/  LOP3.LUT R76, R76, 0x64006400, RZ, 0xfc, !PT ;  /* 0x640064004c4c7812 */ /* 0x000fe200078efcff */
[-C--:B------:R-:W-:Y:S01]  /*76d0*/  HFMA2 R24, R78, R37.reuse, R24 ;  /* 0x000000254e187231 */ /* 0x080fe20000000018 */
[--C-:B------:R-:W-:Y:S01]  /*76e0*/  SHF.R.U32.HI R25, RZ, 0xc, R29.reuse ;  /* 0x0000000cff197819 */ /* 0x100fe2000001161d */
[----:B------:R-:W-:Y:S01]  /*76f0*/  HFMA2 R23, R36, R37, R23 ;  /* 0x0000002524177231 */ /* 0x000fe20000000017 */
[----:B------:R-:W-:Y:S01]  /*7700*/  SHF.R.U32.HI R29, RZ, 0xa, R29 ;  /* 0x0000000aff1d7819 */ /* 0x000fe2000001161d */
[----:B------:R-:W-:-:S02]  /*7710*/  HADD2 R76, R76, -1040, -1040 ;  /* 0xe410e4104c4c7430 */ /* 0x000fc40000000000 */
[-C--:B------:R-:W-:Y:S01]  /*7720*/  HFMA2 R87, R49, R38.reuse, R23 ;  /* 0x0000002631577231 */ /* 0x080fe20000000017 */
[----:B------:R-:W-:Y:S01]  /*7730*/  SHF.R.U32.HI R23, RZ, 0xc, R28 ;  /* 0x0000000cff177819 */ /* 0x000fe2000001161c */
[----:B------:R-:W-:Y:S02]  /*7740*/  HFMA2 R26, R76, R37, R26 ;  /* 0x000000254c1a7231 */ /* 0x000fe4000000001a */
[-C--:B------:R-:W-:Y:S01]  /*7750*/  HFMA2 R37, R45, R38.reuse, R24 ;  /* 0x000000262d257231 */ /* 0x080fe20000000018 */
[----:B------:R-:W-:Y:S02]  /*7760*/  LOP3.LUT R24, R22, 0x80008, R25, 0xf8, !PT ;  /* 0x0008000816187812 */ /* 0x000fe400078ef819 */
[----:B------:R-:W-:Y:S01]  /*7770*/  LOP3.LUT R90, R90, 0x80008, R23, 0xf8, !PT ;  /* 0x000800085a5a7812 */ /* 0x000fe200078ef817 */
[----:B------:R-:W-:Y:S01]  /*7780*/  HFMA2 R27, R47, R38, R26 ;  /* 0x000000262f1b7231 */ /* 0x000fe2000000001a */
[----:B------:R-:W-:Y:S02]  /*7790*/  SHF.R.U32.HI R22, RZ, 0xc, R30 ;  /* 0x0000000cff167819 */ /* 0x000fe4000001161e */
[----:B------:R-:W-:-:S02]  /*77a0*/  SHF.R.U32.HI R23, RZ, 0xc, R31 ;  /* 0x0000000cff177819 */ /* 0x000fc4000001161f */
[----:B------:R-:W-:Y:S02]  /*77b0*/  LOP3.LUT R25, R21, 0x80008, R22, 0xf8, !PT ;  /* 0x0008000815197812 */ /* 0x000fe400078ef816 */
[----:B------:R-:W-:Y:S02]  /*77c0*/  LOP3.LUT R26, R20, 0x80008, R23, 0xf8, !PT ;  /* 0x00080008141a7812 */ /* 0x000fe400078ef817 */
[----:B------:R-:W0:Y:S01]  /*77d0*/  LDS.128 R20, [UR4+0x30] ;  /* 0x00003004ff147984 */ /* 0x000e220008000c00 */
[----:B------:R-:W-:Y:S02]  /*77e0*/  SHF.R.U32.HI R31, RZ, 0xa, R31 ;  /* 0x0000000aff1f7819 */ /* 0x000fe4000001161f */
        /* <DEDUP_REMOVED lines=15> */
[-C--:B------:R-:W-:Y:S01]  /*78e0*/  HFMA2 R30, R38, R39.reuse, R87 ;  /* 0x00000027261e7231 */ /* 0x080fe20000000057 */
[----:B------:R-:W-:Y:S01]  /*78f0*/  LOP3.LUT R87, R33, 0x1f001f, RZ, 0xc0, !PT ;  /* 0x001f001f21577812 */ /* 0x000fe200078ec0ff */
[-C--:B------:R-:W-:Y:S02]  /*7900*/  HFMA2 R29, R84, R39.reuse, R37 ;  /* 0x00000027541d7231 */ /* 0x080fe40000000025 */
[----:B------:R-:W-:Y:S01]  /*7910*/  HFMA2 R27, R82, R39, R27 ;  /* 0x00000027521b7231 */ /* 0x000fe2000000001b */
[----:B------:R-:W-:-:S02]  /*7920*/  LOP3.LUT R39, R34, 0x1f001f, RZ, 0xc0, !PT ;  /* 0x001f001f22277812 */ /* 0x000fc400078ec0ff */
[----:B------:R-:W-:Y:S02]  /*7930*/  LOP3.LUT R37, R35, 0x1f001f, RZ, 0xc0, !PT ;  /* 0x001f001f23257812 */ /* 0x000fe400078ec0ff */
[----:B------:R-:W-:Y:S02]  /*7940*/  LOP3.LUT R87, R87, 0x64006400, RZ, 0xfc, !PT ;  /* 0x6400640057577812 */ /* 0x000fe400078efcff */
[----:B------:R-:W-:Y:S02]  /*7950*/  LOP3.LUT R39, R39, 0x64006400, RZ, 0xfc, !PT ;  /* 0x6400640027277812 */ /* 0x000fe400078efcff */
[----:B------:R-:W-:Y:S01]  /*7960*/  LOP3.LUT R37, R37, 0x64006400, RZ, 0xfc, !PT ;  /* 0x6400640025257812 */ /* 0x000fe200078efcff */
[----:B------:R-:W-:Y:S02]  /*7970*/  HADD2 R87, R87, -1040, -1040 ;  /* 0xe410e41057577430 */ /* 0x000fe40000000000 */
[-C--:B0-----:R-:W-:Y:S02]  /*7980*/  HFMA2 R31, R89, R20.reuse, R28 ;  /* 0x00000014591f7231 */ /* 0x081fe4000000001c */
[----:B------:R-:W-:Y:S01]  /*7990*/  HADD2 R39, R39, -1040, -1040 ;  /* 0xe410e41027277430 */ /* 0x000fe20000000000 */
[--C-:B------:R-:W-:Y:S01]  /*79a0*/  SHF.R.U32.HI R88, RZ, 0xb, R34.reuse ;  /* 0x0000000bff587819 */ /* 0x100fe20000011622 */
[----:B------:R-:W-:Y:S01]  /*79b0*/  HADD2 R37, R37, -1040, -1040 ;  /* 0xe410e41025257430 */ /* 0x000fe20000000000 */
[----:B------:R-:W-:Y:S01]  /*79c0*/  SHF.R.U32.HI R34, RZ, 0xa, R34 ;  /* 0x0000000aff227819 */ /* 0x000fe20000011622 */
[----:B------:R-:W-:-:S02]  /*79d0*/  HFMA2 R29, R87, R20, R29 ;  /* 0x00000014571d7231 */ /* 0x000fc4000000001d */
[-C--:B------:R-:W-:Y:S02]  /*79e0*/  HFMA2 R28, R39, R20.reuse, R27 ;  /* 0x00000014271c7231 */ /* 0x080fe4000000001b */
[----:B------:R-:W-:Y:S02]  /*79f0*/  HFMA2 R30, R37, R20, R30 ;  /* 0x00000014251e7231 */ /* 0x000fe4000000001e */
[-C--:B------:R-:W-:Y:S02]  /*7a00*/  HFMA2 R20, R44, R21.reuse, R31 ;  /* 0x000000152c147231 */ /* 0x080fe4000000001f */
[-C--:B------:R-:W-:Y:S01]  /*7a10*/  HFMA2 R27, R46, R21.reuse, R29 ;  /* 0x000000152e1b7231 */ /* 0x080fe2000000001d */
[----:B------:R-:W-:Y:S01]  /*7a20*/  SHF.R.U32.HI R29, RZ, 0xb, R33 ;  /* 0x0000000bff1d7819 */ /* 0x000fe20000011621 */
[-C--:B------:R-:W-:Y:S02]  /*7a30*/  HFMA2 R28, R48, R21.reuse, R28 ;  /* 0x00000015301c7231 */ /* 0x080fe4000000001c */
[----:B------:R-:W-:Y:S01]  /*7a40*/  HFMA2 R30, R50, R21, R30 ;  /* 0x00000015321e7231 */ /* 0x000fe2000000001e */
[----:B------:R-:W-:-:S02]  /*7a50*/  SHF.R.U32.HI R21, RZ, 0xb, R32 ;  /* 0x0000000bff157819 */ /* 0x000fc40000011620 */
[----:B------:R-:W-:Y:S02]  /*7a60*/  LOP3.LUT R24, R24, 0x100010, R29, 0xf8, !PT ;  /* 0x0010001018187812 */ /* 0x000fe400078ef81d */
[----:B------:R-:W-:Y:S02]  /*7a70*/  SHF.R.U32.HI R32, RZ, 0xa, R32 ;  /* 0x0000000aff207819 */ /* 0x000fe40000011620 */
[----:B------:R-:W-:Y:S02]  /*7a80*/  SHF.R.U32.HI R33, RZ, 0xa, R33 ;  /* 0x0000000aff217819 */ /* 0x000fe40000011621 */
[--C-:B------:R-:W-:Y:S02]  /*7a90*/  SHF.R.U32.HI R29, RZ, 0xb, R35.reuse ;  /* 0x0000000bff1d7819 */ /* 0x100fe40000011623 */
[----:B------:R-:W-:Y:S02]  /*7aa0*/  SHF.R.U32.HI R35, RZ, 0xa, R35 ;  /* 0x0000000aff237819 */ /* 0x000fe40000011623 */
[----:B------:R-:W-:-:S02]  /*7ab0*/  LOP3.LUT R32, R32, 0x1f001f, RZ, 0xc0, !PT ;  /* 0x001f001f20207812 */ /* 0x000fc400078ec0ff */
[----:B------:R-:W-:Y:S02]  /*7ac0*/  LOP3.LUT R33, R33, 0x1f001f, RZ, 0xc0, !PT ;  /* 0x001f001f21217812 */ /* 0x000fe400078ec0ff */
[----:B------:R-:W-:Y:S02]  /*7ad0*/  LOP3.LUT R34, R34, 0x1f001f, RZ, 0xc0, !PT ;  /* 0x001f001f22227812 */ /* 0x000fe400078ec0ff */
[----:B------:R-:W-:Y:S02]  /*7ae0*/  LOP3.LUT R35, R35, 0x1f001f, RZ, 0xc0, !PT ;  /* 0x001f001f23237812 */ /* 0x000fe400078ec0ff */
[----:B------:R-:W-:Y:S02]  /*7af0*/  LOP3.LUT R21, R90, 0x100010, R21, 0xf8, !PT ;  /* 0x001000105a157812 */ /* 0x000fe400078ef815 */
        /* <DEDUP_REMOVED lines=97> */
[----:B------:R-:W-:Y:S02]  /*8110*/  HFMA2 R25, R96, R23, R25 ;  /* 0x0000001760197231 */ /* 0x000fe40000000019 */
[----:B------:R-:W-:Y:S02]  /*8120*/  HADD2 R26, R26.H0_H0, R26.H1_H1 ;  /* 0x3000001a1a1a7230 */ /* 0x000fe40000000800 */
[----:B------:R-:W-:Y:S02]  /*8130*/  HADD2 R25, R25.H0_H0, R25.H1_H1 ;  /* 0x3000001919197230 */ /* 0x000fe40000000800 */
[----:B------:R-:W-:-:S03]  /*8140*/  HFMA2 R24, R93, R22, R24 ;  /* 0x000000165d187231 */ /* 0x000fc60000000018 */
[----:B------:R-:W-:Y:S01]  /*8150*/  PRMT R26, R26, 0x5410, R25 ;  /* 0x000054101a1a7816 */ /* 0x000fe20000000019 */
[----:B------:R-:W-:Y:S02]  /*8160*/  HFMA2 R25, R37, R20, R27 ;  /* 0x0000001425197231 */ /* 0x000fe4000000001b */
[----:B------:R-:W-:Y:S02]  /*8170*/  HFMA2 R24, R94, R23, R24 ;  /* 0x000000175e187231 */ /* 0x000fe40000000018 */
[----:B------:R-:W-:Y:S02]  /*8180*/  HFMA2 R25, R50, R21, R25 ;  /* 0x0000001532197231 */ /* 0x000fe40000000019 */
[----:B------:R-:W-:Y:S02]  /*8190*/  HADD2 R24, R24.H0_H0, R24.H1_H1 ;  /* 0x3000001818187230 */ /* 0x000fe40000000800 */
[----:B------:R-:W-:Y:S02]  /*81a0*/  HFMA2 R5, R26, R11, R5 ;  /* 0x0000000b1a057231 */ /* 0x000fe40000000005 */
[----:B------:R-:W-:-:S04]  /*81b0*/  HFMA2 R25, R91, R22, R25 ;  /* 0x000000165b197231 */ /* 0x000fc80000000019 */
[----:B------:R-:W-:-:S04]  /*81c0*/  HFMA2 R25, R92, R23, R25 ;  /* 0x000000175c197231 */ /* 0x000fc80000000019 */
[----:B------:R-:W-:-:S05]  /*81d0*/  HADD2 R25, R25.H0_H0, R25.H1_H1 ;  /* 0x3000001919197230 */ /* 0x000fca0000000800 */
[----:B------:R-:W-:-:S05]  /*81e0*/  PRMT R24, R24, 0x5410, R25 ;  /* 0x0000541018187816 */ /* 0x000fca0000000019 */
[----:B------:R-:W-:Y:S01]  /*81f0*/  HFMA2 R4, R24, R9, R4 ;  /* 0x0000000918047231 */ /* 0x000fe20000000004 */
[----:B------:R-:W-:Y:S06]  /*8200*/  @!P0 BRA `(.L_x_2504) ;  /* 0x0000000400308947 */ /* 0x000fec0003800000 */
[----:B------:R-:W0:Y:S04]  /*8210*/  LDS.128 R20, [UR4+0x80] ;  /* 0x00008004ff147984 */ /* 0x000e280008000c00 */
[----:B------:R-:W1:Y:S01]  /*8220*/  LDS.128 R24, [UR4+0x90] ;  /* 0x00009004ff187984 */ /* 0x000e620008000c00 */
[-C--:B0-----:R-:W-:Y:S02]  /*8230*/  HFMA2 R83, R83, R20.reuse, RZ ;  /* 0x0000001453537231 */ /* 0x081fe400000000ff */
[-C--:B------:R-:W-:Y:S02]  /*8240*/  HFMA2 R31, R65, R20.reuse, RZ.H0_H0 ;  /* 0x00000014411f7231 */ /* 0x080fe400000400ff */
[----:B------:R-:W-:Y:S02]  /*8250*/  HFMA2 R79, R79, R20, RZ ;  /* 0x000000144f4f7231 */ /* 0x000fe400000000ff */
[----:B------:R-:W-:-:S02]  /*8260*/  HFMA2 R83, R74, R21, R83 ;  /* 0x000000154a537231 */ /* 0x000fc40000000053 */
[----:B------:R-:W-:Y:S02]  /*8270*/  HFMA2 R20, R63, R20, RZ ;  /* 0x000000143f147231 */ /* 0x000fe400000000ff */
[-C--:B------:R-:W-:Y:S02]  /*8280*/  HFMA2 R34, R72, R21.reuse, R79 ;  /* 0x0000001548227231 */ /* 0x080fe4000000004f */
[-C--:B------:R-:W-:Y:S02]  /*8290*/  HFMA2 R35, R85, R22.reuse, R83 ;  /* 0x0000001655237231 */ /* 0x080fe40000000053 */
[-C--:B------:R-:W-:Y:S02]  /*82a0*/  HFMA2 R62, R62, R21.reuse, R31 ;  /* 0x000000153e3e7231 */ /* 0x080fe4000000001f */
[----:B------:R-:W-:Y:S01]  /*82b0*/  HFMA2 R20, R56, R21, R20 ;  /* 0x0000001538147231 */ /* 0x000fe20000000014 */
[----:B------:R-:W0:Y:S01]  /*82c0*/  LDS.128 R28, [UR4+0xa0] ;  /* 0x0000a004ff1c7984 */ /* 0x000e220008000c00 */
[----:B------:R-:W-:-:S02]  /*82d0*/  HFMA2 R34, R69, R22, R34 ;  /* 0x0000001645227231 */ /* 0x000fc40000000022 */
[-C--:B------:R-:W-:Y:S02]  /*82e0*/  HFMA2 R35, R70, R23.reuse, R35 ;  /* 0x0000001746237231 */ /* 0x080fe40000000023 */
[-C--:B------:R-:W-:Y:S02]  /*82f0*/  HFMA2 R62, R59, R22.reuse, R62 ;  /* 0x000000163b3e7231 */ /* 0x080fe4000000003e */
[----:B------:R-:W-:Y:S02]  /*8300*/  HFMA2 R20, R51, R22, R20 ;  /* 0x0000001633147231 */ /* 0x000fe40000000014 */
[-C--:B------:R-:W-:Y:S02]  /*8310*/  HFMA2 R34, R68, R23.reuse, R34 ;  /* 0x0000001744227231 */ /* 0x080fe40000000022 */
[----:B-1----:R-:W-:Y:S02]  /*8320*/  HFMA2 R33, R67, R24, R35 ;  /* 0x0000001843217231 */ /* 0x002fe40000000023 */
        /* <DEDUP_REMOVED lines=8> */
[----:B------:R-:W1:Y:S01]  /*83b0*/  LDS.128 R32, [UR4+0xb0] ;  /* 0x0000b004ff207984 */ /* 0x000e620008000c00 */
        /* <DEDUP_REMOVED lines=49> */
.L_x_2504:
[----:B------:R-:W-:Y:S01]  /*86d0*/  IADD3 R13, PT, PT, R13, 0x20, RZ ;  /* 0x000000200d0d7810 */ /* 0x000fe20007ffe0ff */
[----:B------:R-:W-:Y:S01]  /*86e0*/  UIADD3 UR4, UPT, UPT, UR4, 0x40, URZ ;  /* 0x0000004004047890 */ /* 0x000fe2000fffe0ff */
[----:B------:R-:W-:Y:S02]  /*86f0*/  IMAD.WIDE R32, R41, 0x4, R100 ;  /* 0x0000000429207825 */ /* 0x000fe400078e0264 */
[----:B------:R-:W-:-:S13]  /*8700*/  ISETP.GE.AND P0, PT, R13, R0, PT ;  /* 0x000000000d00720c */ /* 0x000fda0003f06270 */
[----:B------:R-:W-:Y:S05]  /*8710*/  @!P0 BRA `(.L_x_2505) ;  /* 0xffffffe000248947 */ /* 0x000fea000383ffff */
[----:B------:R-:W-:-:S07]  /*8720*/  IMAD.WIDE R102, R41, 0x14, R102 ;  /* 0x0000001429667825 */ /* 0x000fce00078e0266 */
.L_x_2503:
[----:B------:R-:W0:Y:S02]  /*8730*/  LDCU UR5, c[0x0][0x3d4] ;  /* 0x00007a80ff0577ac */ /* 0x000e240008000800 */
[----:B0----5:R-:W-:-:S04]  /*8740*/  VIMNMX R18, PT, PT, R12, UR5, PT ;  /* 0x000000050c127c48 */ /* 0x021fc8000bfe0100 */
[----:B------:R-:W-:-:S13]  /*8750*/  ISETP.GT.AND P0, PT, R18, R13, PT ;  /* 0x0000000d1200720c */ /* 0x000fda0003f04270 */
[----:B------:R-:W-:Y:S05]  /*8760*/  @!P0 BRA `(.L_x_2506) ;  /* 0x0000004000348947 */ /* 0x000fea0003800000 */
[----:B------:R-:W-:-:S12]  /*8770*/  UIADD3 UR4, UPT, UPT, UR4, 0x60, URZ ;  /* 0x0000006004047890 */ /* 0x000fd8000fffe0ff */
.L_x_2511:
[----:B------:R-:W-:-:S04]  /*8780*/  MOV R0, 0x2c00 ;  /* 0x00002c0000007802 */ /* 0x000fc80000000f00 */
[----:B------:R-:W-:Y:S01]  /*8790*/  PRMT R8, R8, 0x5410, R0 ;  /* 0x0000541008087816 */ /* 0x000fe20000000000 */
        /* <DEDUP_REMOVED lines=19> */
[----:B------:R-:W-:Y:S01]  /*88d0*/  LOP3.LUT R24, R19, 0x64006400, RZ, 0xfc, !PT ;  /* 0x6400640013187812 */ /* 0x000fe200078efcff */
[----:B------:R-:W-:Y:S01]  /*88e0*/  HADD2.F32 R19, -RZ, R20.H1_H1 ;  /* 0x30000014ff137230 */ /* 0x000fe20000004100 */
[----:B------:R-:W-:Y:S01]  /*88f0*/  LOP3.LUT R28, R21, 0xf000f0, RZ, 0xc0, !PT ;  /* 0x00f000f0151c7812 */ /* 0x000fe200078ec0ff */
[----:B------:R-:W-:Y:S01]  /*8900*/  HADD2 R25, R12, -1032, -1032 ;  /* 0xe408e4080c197430 */ /* 0x000fe20000000000 */
[----:B------:R-:W-:Y:S01]  /*8910*/  SHF.R.U32.HI R35, RZ, 0x8, R21 ;  /* 0x00000008ff237819 */ /* 0x000fe20000011615 */
[----:B------:R-:W-:Y:S01]  /*8920*/  HADD2 R26, R14, -1032, -1032 ;  /* 0xe408e4080e1a7430 */ /* 0x000fe20000000000 */
[----:B------:R-:W0:Y:S01]  /*8930*/  LDS.64 R20, [UR4+-0x58] ;  /* 0xffffa804ff147984 */ /* 0x000e220008000a00 */
[----:B------:R-:W-:Y:S01]  /*8940*/  HADD2 R29, R24, -1032, -1032 ;  /* 0xe408e408181d7430 */ /* 0x000fe20000000000 */
[----:B------:R-:W-:Y:S01]  /*8950*/  LOP3.LUT R30, R22, 0xf000f0, RZ, 0xc0, !PT ;  /* 0x00f000f0161e7812 */ /* 0x000fe200078ec0ff */
        /* <DEDUP_REMOVED lines=8> */
[----:B------:R-:W-:Y:S01]  /*89e0*/  HADD2.F32 R25, -RZ, R26.H1_H1 ;  /* 0x3000001aff197230 */ /* 0x000fe20000004100 */
[----:B------:R-:W-:Y:S01]  /*89f0*/  LOP3.LUT R32, R23, 0xf000f0, RZ, 0xc0, !PT ;  /* 0x00f000f017207812 */ /* 0x000fe200078ec0ff */
        /* <DEDUP_REMOVED lines=8> */
[-C--:B------:R-:W-:Y:S01]  /*8a80*/  HFMA2 R27, R27, R8.reuse.H1_H1, -72, -72 ;  /* 0xd480d4801b1b7431 */ /* 0x080fe20000060008 */
[----:B------:R-:W-:Y:S01]  /*8a90*/  LOP3.LUT R33, R32, 0x64006400, RZ, 0xfc, !PT ;  /* 0x6400640020217812 */ /* 0x000fe200078efcff */
[-C--:B------:R-:W-:Y:S01]  /*8aa0*/  HFMA2 R29, R29, R8.reuse.H1_H1, -72, -72 ;  /* 0xd480d4801d1d7431 */ /* 0x080fe20000060008 */
[----:B------:R-:W-:Y:S01]  /*8ab0*/  SHF.R.U32.HI R22, RZ, 0x8, R22 ;  /* 0x00000008ff167819 */ /* 0x000fe20000011616 */
[----:B------:R-:W-:-:S02]  /*8ac0*/  HFMA2 R31, R31, R8.H1_H1, -72, -72 ;  /* 0xd480d4801f1f7431 */ /* 0x000fc40000060008 */
[----:B------:R-:W-:Y:S02]  /*8ad0*/  HADD2.F32 R17, -RZ, R27.H0_H0 ;  /* 0x2000001bff117230 */ /* 0x000fe40000004100 */
[----:B------:R-:W-:Y:S02]  /*8ae0*/  HFMA2 R33, R33, R8.H1_H1, -72, -72 ;  /* 0xd480d48021217431 */ /* 0x000fe40000060008 */
[----:B------:R-:W-:Y:S01]  /*8af0*/  HADD2.F32 R28, -RZ, R29.H0_H0 ;  /* 0x2000001dff1c7230 */ /* 0x000fe20000004100 */
[----:B------:R-:W-:Y:S01]  /*8b00*/  SHF.R.U32.HI R23, RZ, 0x8, R23 ;  /* 0x00000008ff177819 */ /* 0x000fe20000011617 */
[----:B------:R-:W-:Y:S02]  /*8b10*/  HADD2.F32 R30, -RZ, R31.H0_H0 ;  /* 0x2000001fff1e7230 */ /* 0x000fe40000004100 */
[----:B------:R-:W-:Y:S01]  /*8b20*/  FFMA.FTZ R36, R17, R37, R36 ;  /* 0x0000002511247223 */ /* 0x000fe20000010024 */
        /* <DEDUP_REMOVED lines=19> */
[----:B------:R-:W-:Y:S01]  /*8c60*/  HADD2 R20, R36, -1032, -1032 ;  /* 0xe408e40824147430 */ /* 0x000fe20000000000 */
[----:B------:R-:W-:Y:S01]  /*8c70*/  LOP3.LUT R38, R38, 0x64006400, RZ, 0xfc, !PT ;  /* 0x6400640026267812 */ /* 0x000fe200078efcff */
[----:B------:R-:W-:Y:S01]  /*8c80*/  HADD2.F32 R50, -RZ, R21.H0_H0 ;  /* 0x20000015ff327230 */ /* 0x000fe20000004100 */
[----:B------:R-:W-:Y:S01]  /*8c90*/  LOP3.LUT R39, R23, 0xf000f, RZ, 0xc0, !PT ;  /* 0x000f000f17277812 */ /* 0x000fe200078ec0ff */
[----:B------:R-:W-:-:S02]  /*8ca0*/  HADD2 R44, R37, -1032, -1032 ;  /* 0xe408e408252c7430 */ /* 0x000fc40000000000 */
[----:B------:R-:W-:Y:S02]  /*8cb0*/  HADD2.F32 R36, -RZ, R20.H0_H0 ;  /* 0x20000014ff247230 */ /* 0x000fe40000004100 */
[----:B------:R-:W-:Y:S01]  /*8cc0*/  HADD2 R51, R38, -1032, -1032 ;  /* 0xe408e40826337430 */ /* 0x000fe20000000000 */
[----:B------:R-:W-:Y:S01]  /*8cd0*/  LOP3.LUT R39, R39, 0x64006400, RZ, 0xfc, !PT ;  /* 0x6400640027277812 */ /* 0x000fe200078efcff */
[----:B------:R-:W-:Y:S01]  /*8ce0*/  HADD2.F32 R21, -RZ, R21.H1_H1 ;  /* 0x30000015ff157230 */ /* 0x000fe20000004100 */
[----:B------:R-:W-:Y:S01]  /*8cf0*/  LOP3.LUT R22, R22, 0xf000f0, RZ, 0xc0, !PT ;  /* 0x00f000f016167812 */ /* 0x000fe200078ec0ff */
[----:B------:R-:W-:Y:S02]  /*8d00*/  HADD2.F32 R37, -RZ, R44.H0_H0 ;  /* 0x2000002cff257230 */ /* 0x000fe40000004100 */
[----:B------:R-:W-:Y:S01]  /*8d10*/  FFMA.FTZ R48, R36, R40, R41 ;  /* 0x0000002824307223 */ /* 0x000fe20000010029 */
[----:B------:R-:W-:Y:S02]  /*8d20*/  HADD2.F32 R38, -RZ, R51.H0_H0 ;  /* 0x20000033ff267230 */ /* 0x000fe40000004100 */
[----:B------:R-:W-:-:S02]  /*8d30*/  HADD2 R54, R39, -1032, -1032 ;  /* 0xe408e40827367430 */ /* 0x000fc40000000000 */
[----:B------:R-:W-:Y:S01]  /*8d40*/  HADD2.F32 R41, -RZ, R20.H1_H1 ;  /* 0x30000014ff297230 */ /* 0x000fe20000004100 */
[----:B------:R-:W-:Y:S01]  /*8d50*/  LOP3.LUT R34, R34, 0xf000f0, RZ, 0xc0, !PT ;  /* 0x00f000f022227812 */ /* 0x000fe200078ec0ff */
[C---:B------:R-:W-:Y:S01]  /*8d60*/  FFMA.FTZ R47, R40.reuse, R37, R43 ;  /* 0x00000025282f7223 */ /* 0x040fe2000001002b */
[----:B------:R-:W-:Y:S01]  /*8d70*/  LOP3.LUT R35, R35, 0xf000f0, RZ, 0xc0, !PT ;  /* 0x00f000f023237812 */ /* 0x000fe200078ec0ff */
[----:B------:R-:W-:Y:S01]  /*8d80*/  FFMA.FTZ R49, R40, R38, R45 ;  /* 0x0000002628317223 */ /* 0x000fe2000001002d */
[----:B------:R-:W-:Y:S01]  /*8d90*/  LOP3.LUT R20, R23, 0xf000f0, RZ, 0xc0, !PT ;  /* 0x00f000f017147812 */ /* 0x000fe200078ec0ff */
[----:B------:R-:W-:Y:S01]  /*8da0*/  HADD2.F32 R39, -RZ, R54.H0_H0 ;  /* 0x20000036ff277230 */ /* 0x000fe20000004100 */
[----:B------:R-:W-:Y:S02]  /*8db0*/  LOP3.LUT R43, R22, 0x64006400, RZ, 0xfc, !PT ;  /* 0x64006400162b7812 */ /* 0x000fe400078efcff */
[----:B------:R-:W-:Y:S01]  /*8dc0*/  LOP3.LUT R23, R34, 0x64006400, RZ, 0xfc, !PT ;  /* 0x6400640022177812 */ /* 0x000fe200078efcff */
[----:B------:R-:W-:Y:S01]  /*8dd0*/  HADD2.F32 R34, -RZ, R51.H1_H1 ;  /* 0x30000033ff227230 */ /* 0x000fe20000004100 */
[----:B------:R-:W-:Y:S01]  /*8de0*/  LOP3.LUT R35, R35, 0x64006400, RZ, 0xfc, !PT ;  /* 0x6400640023237812 */ /* 0x000fe200078efcff */
[-C--:B------:R-:W-:Y:S01]  /*8df0*/  HFMA2 R53, R43, R8.reuse.H1_H1, -72, -72 ;  /* 0xd480d4802b357431 */ /* 0x080fe20000060008 */
[----:B------:R-:W-:Y:S01]  /*8e00*/  LOP3.LUT R45, R20, 0x64006400, RZ, 0xfc, !PT ;  /* 0x64006400142d7812 */ /* 0x000fe200078efcff */
[----:B------:R-:W-:Y:S01]  /*8e10*/  FFMA.FTZ R52, R40, R39, R42 ;  /* 0x0000002728347223 */ /* 0x000fe2000001002a */
[----:B------:R-:W-:-:S02]  /*8e20*/  HFMA2 R22, R23, R8.H1_H1, -72, -72 ;  /* 0xd480d48017167431 */ /* 0x000fc40000060008 */
[----:B------:R-:W-:Y:S02]  /*8e30*/  HADD2.F32 R40, -RZ, R44.H1_H1 ;  /* 0x3000002cff287230 */ /* 0x000fe40000004100 */
        /* <DEDUP_REMOVED lines=12> */
[----:B------:R-:W-:Y:S01]  /*8f00*/  FFMA.FTZ R23, R42, R50, R23 ;  /* 0x000000322a177223 */ /* 0x000fe20000010017 */
        /* <DEDUP_REMOVED lines=137> */
.L_x_2507:
        /* <DEDUP_REMOVED lines=27> */
[----:B------:R-:W-:Y:S01]  /*9950*/  HADD2.F32 R14, -RZ, R12.H0_H0 ;  /* 0x2000000cff0e7230 */ /* 0x000fe20000004100 */
[----:B------:R-:W-:Y:S01]  /*9960*/  LOP3.LUT R27, R16, 0x64006400, RZ, 0xfc, !PT ;  /* 0x64006400101b7812 */ /* 0x000fe200078efcff */
[--C-:B------:R-:W-:Y:S01]  /*9970*/  HADD2.F32 R0, -RZ, R20.reuse.H0_H0 ;  /* 0x20000014ff007230 */ /* 0x100fe20000004100 */
[----:B------:R-:W-:Y:S01]  /*9980*/  LOP3.LUT R30, R22, 0xf000f0, RZ, 0xc0, !PT ;  /* 0x00f000f0161e7812 */ /* 0x000fe200078ec0ff */
[----:B------:R-:W-:Y:S01]  /*9990*/  HADD2.F32 R19, -RZ, R20.H1_H1 ;  /* 0x30000014ff137230 */ /* 0x000fe20000004100 */
[----:B------:R-:W-:Y:S01]  /*99a0*/  LOP3.LUT R32, R23, 0xf000f0, RZ, 0xc0, !PT ;  /* 0x00f000f017207812 */ /* 0x000fe200078ec0ff */
[----:B------:R-:W0:Y:S01]  /*99b0*/  LDS.64 R20, [UR4+-0x48] ;  /* 0xffffb804ff147984 */ /* 0x000e220008000a00 */
[----:B------:R-:W-:Y:S01]  /*99c0*/  HADD2.F32 R25, -RZ, R12.H1_H1 ;  /* 0x3000000cff197230 */ /* 0x000fe20000004100 */
[----:B------:R-:W-:Y:S01]  /*99d0*/  LOP3.LUT R31, R30, 0x64006400, RZ, 0xfc, !PT ;  /* 0x640064001e1f7812 */ /* 0x000fe200078efcff */
[----:B------:R-:W-:-:S02]  /*99e0*/  HADD2.F32 R12, -RZ, R26.H0_H0 ;  /* 0x2000001aff0c7230 */ /* 0x000fc40000004100 */
[-C--:B------:R-:W-:Y:S02]  /*99f0*/  HFMA2 R39, R27, R8.reuse.H1_H1, -72, -72 ;  /* 0xd480d4801b277431 */ /* 0x080fe40000060008 */
[--C-:B------:R-:W-:Y:S02]  /*9a00*/  HADD2.F32 R16, -RZ, R29.reuse.H0_H0 ;  /* 0x2000001dff107230 */ /* 0x100fe40000004100 */
[C---:B------:R-:W-:Y:S01]  /*9a10*/  FFMA.FTZ R30, R17.reuse, R14, RZ ;  /* 0x0000000e111e7223 */ /* 0x040fe200000100ff */
[----:B------:R-:W-:Y:S02]  /*9a20*/  HADD2.F32 R24, -RZ, R26.H1_H1 ;  /* 0x3000001aff187230 */ /* 0x000fe40000004100 */
        /* <DEDUP_REMOVED lines=17> */
[----:B------:R-:W-:Y:S01]  /*9b40*/  HADD2.F32 R30, -RZ, R31.H0_H0 ;  /* 0x2000001fff1e7230 */ /* 0x000fe20000004100 */
[----:B------:R-:W-:Y:S01]  /*9b50*/  SHF.R.U32.HI R22, RZ, 0x8, R22 ;  /* 0x00000008ff167819 */ /* 0x000fe20000011616 */
[----:B------:R-:W-:-:S02]  /*9b60*/  HADD2.F32 R32, -RZ, R33.H0_H0 ;  /* 0x20000021ff207230 */ /* 0x000fc40000004100 */
[C---:B------:R-:W-:Y:S01]  /*9b70*/  FFMA.FTZ R39, R37.reuse, R28, R40 ;  /* 0x0000001c25277223 */ /* 0x040fe20000010028 */
[----:B------:R-:W-:Y:S02]  /*9b80*/  HADD2.F32 R29, -RZ, R29.H1_H1 ;  /* 0x3000001dff1d7230 */ /* 0x000fe40000004100 */
[C---:B------:R-:W-:Y:S01]  /*9b90*/  FFMA.FTZ R40, R37.reuse, R30, R43 ;  /* 0x0000001e25287223 */ /* 0x040fe2000001002b */
[----:B------:R-:W-:Y:S02]  /*9ba0*/  HADD2.F32 R31, -RZ, R31.H1_H1 ;  /* 0x3000001fff1f7230 */ /* 0x000fe40000004100 */
[----:B------:R-:W-:Y:S01]  /*9bb0*/  FFMA.FTZ R42, R37, R32, R45 ;  /* 0x00000020252a7223 */ /* 0x000fe2000001002d */
[----:B------:R-:W-:Y:S01]  /*9bc0*/  HADD2.F32 R33, -RZ, R33.H1_H1 ;  /* 0x30000021ff217230 */ /* 0x000fe20000004100 */
[----:B------:R-:W-:Y:S01]  /*9bd0*/  SHF.R.U32.HI R23, RZ, 0x8, R23 ;  /* 0x00000008ff177819 */ /* 0x000fe20000011617 */
        /* <DEDUP_REMOVED lines=41> */
[----:B------:R-:W-:Y:S01]  /*9e70*/  FFMA.FTZ R20, R40, R47, R49 ;  /* 0x0000002f28147223 */ /* 0x000fe20000010031 */
[-C--:B------:R-:W-:Y:S02]  /*9e80*/  HFMA2 R54, R35, R8.reuse.H1_H1, -72, -72 ;  /* 0xd480d48023367431 */ /* 0x080fe40000060008 */
[----:B------:R-:W-:Y:S02]  /*9e90*/  HADD2.F32 R35, -RZ, R50.H1_H1 ;  /* 0x30000032ff237230 */ /* 0x000fe40000004100 */
[----:B------:R-:W-:Y:S02]  /*9ea0*/  HFMA2 R58, R45, R8.H1_H1, -72, -72 ;  /* 0xd480d4802d3a7431 */ /* 0x000fe40000060008 */
[----:B------:R-:W-:Y:S02]  /*9eb0*/  HADD2.F32 R45, -RZ, R55.H0_H0 ;  /* 0x20000037ff2d7230 */ /* 0x000fe40000004100 */
        /* <DEDUP_REMOVED lines=145> */
.L_x_2508:
        /* <DEDUP_REMOVED lines=257> */
.L_x_2509:
        /* <DEDUP_REMOVED lines=16> */
[C---:B------:R-:W-:Y:S01]  /*b8e0*/  LOP3.LUT R0, R22.reuse, 0xf000f, RZ, 0xc0, !PT ;  /* 0x000f000f16007812 */ /* 0x040fe200078ec0ff */
[----:B------:R-:W-:Y:S01]  /*b8f0*/  HADD2 R20, R20, -1032, -1032 ;  /* 0xe408e40814147430 */ /* 0x000fe20000000000 */
[----:B------:R-:W-:-:S02]  /*b900*/  LOP3.LUT R28, R22, 0xf000f0, RZ, 0xc0, !PT ;  /* 0x00f000f0161c7812 */ /* 0x000fc400078ec0ff */
[----:B------:R-:W-:Y:S02]  /*b910*/  SHF.R.U32.HI R35, RZ, 0x8, R22 ;  /* 0x00000008ff237819 */ /* 0x000fe40000011616 */
[----:B------:R-:W-:Y:S01]  /*b920*/  LOP3.LUT R30, R23, 0xf000f0, RZ, 0xc0, !PT ;  /* 0x00f000f0171e7812 */ /* 0x000fe200078ec0ff */
[--C-:B------:R-:W-:Y:S01]  /*b930*/  HADD2.F32 R19, -RZ, R20.reuse.H1_H1 ;  /* 0x30000014ff137230 */ /* 0x100fe20000004100 */
[----:B------:R-:W-:Y:S02]  /*b940*/  SHF.R.U32.HI R22, RZ, 0x8, R23 ;  /* 0x00000008ff167819 */ /* 0x000fe40000011617 */
[----:B------:R-:W-:Y:S02]  /*b950*/  LOP3.LUT R21, R21, 0x64006400, RZ, 0xfc, !PT ;  /* 0x6400640015157812 */ /* 0x000fe400078efcff */
[----:B------:R-:W-:Y:S02]  /*b960*/  LOP3.LUT R23, R23, 0xf000f, RZ, 0xc0, !PT ;  /* 0x000f000f17177812 */ /* 0x000fe400078ec0ff */
[----:B------:R-:W-:Y:S01]  /*b970*/  LOP3.LUT R12, R0, 0x64006400, RZ, 0xfc, !PT ;  /* 0x64006400000c7812 */ /* 0x000fe200078efcff */
[----:B------:R-:W-:Y:S01]  /*b980*/  HADD2 R24, R21, -1032, -1032 ;  /* 0xe408e40815187430 */ /* 0x000fe20000000000 */
[----:B------:R-:W-:Y:S01]  /*b990*/  LOP3.LUT R23, R23, 0x64006400, RZ, 0xfc, !PT ;  /* 0x6400640017177812 */ /* 0x000fe200078efcff */
[----:B------:R-:W-:Y:S01]  /*b9a0*/  HADD2.F32 R0, -RZ, R20.H0_H0 ;  /* 0x20000014ff007230 */ /* 0x000fe20000004100 */
[----:B------:R-:W-:Y:S01]  /*b9b0*/  LOP3.LUT R27, R27, 0x64006400, RZ, 0xfc, !PT ;  /* 0x640064001b1b7812 */ /* 0x000fe200078efcff */
[----:B------:R-:W0:Y:S01]  /*b9c0*/  LDS.64 R20, [UR4+-0x28] ;  /* 0xffffd804ff147984 */ /* 0x000e220008000a00 */
[----:B------:R-:W-:-:S02]  /*b9d0*/  HADD2 R26, R12, -1032, -1032 ;  /* 0xe408e4080c1a7430 */ /* 0x000fc40000000000 */
[--C-:B------:R-:W-:Y:S02]  /*b9e0*/  HADD2.F32 R14, -RZ, R24.reuse.H0_H0 ;  /* 0x20000018ff0e7230 */ /* 0x100fe40000004100 */
[----:B------:R-:W-:Y:S01]  /*b9f0*/  HADD2 R29, R23, -1032, -1032 ;  /* 0xe408e408171d7430 */ /* 0x000fe20000000000 */
[----:B------:R-:W-:Y:S01]  /*ba00*/  LOP3.LUT R23, R16, 0x64006400, RZ, 0xfc, !PT ;  /* 0x6400640010177812 */ /* 0x000fe200078efcff */
[----:B------:R-:W-:Y:S02]  /*ba10*/  HADD2.F32 R25, -RZ, R24.H1_H1 ;  /* 0x30000018ff197230 */ /* 0x000fe40000004100 */
[--C-:B------:R-:W-:Y:S02]  /*ba20*/  HADD2.F32 R12, -RZ, R26.reuse.H0_H0 ;  /* 0x2000001aff0c7230 */ /* 0x100fe40000004100 */
[----:B------:R-:W-:Y:S01]  /*ba30*/  FFMA.FTZ R32, R17, R14, RZ ;  /* 0x0000000e11207223 */ /* 0x000fe200000100ff */
[----:B------:R-:W-:Y:S02]  /*ba40*/  HADD2.F32 R24, -RZ, R26.H1_H1 ;  /* 0x3000001aff187230 */ /* 0x000fe40000004100 */
[----:B------:R-:W-:-:S02]  /*ba50*/  HFMA2 R33, R23, R8.H1_H1, -72, -72 ;  /* 0xd480d48017217431 */ /* 0x000fc40000060008 */
[--C-:B------:R-:W-:Y:S02]  /*ba60*/  HADD2.F32 R16, -RZ, R29.reuse.H0_H0 ;  /* 0x2000001dff107230 */ /* 0x100fe40000004100 */
[----:B------:R-:W-:Y:S01]  /*ba70*/  FFMA.FTZ R23, R17, R12, RZ ;  /* 0x0000000c11177223 */ /* 0x000fe200000100ff */
[----:B------:R-:W-:Y:S01]  /*ba80*/  HADD2.F32 R26, -RZ, R29.H1_H1 ;  /* 0x3000001dff1a7230 */ /* 0x000fe20000004100 */
[----:B------:R-:W-:Y:S01]  /*ba90*/  LOP3.LUT R29, R28, 0x64006400, RZ, 0xfc, !PT ;  /* 0x640064001c1d7812 */ /* 0x000fe200078efcff */
[----:B------:R-:W-:Y:S01]  /*baa0*/  FFMA.FTZ R28, R0, R17, RZ ;  /* 0x00000011001c7223 */ /* 0x000fe200000100ff */
[----:B------:R-:W-:Y:S01]  /*bab0*/  FFMA.FTZ R39, R31, R24, R23 ;  /* 0x000000181f277223 */ /* 0x000fe20000010017 */
[----:B------:R-:W-:Y:S01]  /*bac0*/  FFMA.FTZ R17, R17, R16, RZ ;  /* 0x0000001011117223 */ /* 0x000fe200000100ff */
[----:B------:R-:W-:Y:S01]  /*bad0*/  LOP3.LUT R23, R30, 0x64006400, RZ, 0xfc, !PT ;  /* 0x640064001e177812 */ /* 0x000fe200078efcff */
[-C--:B------:R-:W-:Y:S02]  /*bae0*/  HFMA2 R30, R27, R8.reuse.H1_H1, -72, -72 ;  /* 0xd480d4801b1e7431 */ /* 0x080fe40000060008 */
[----:B------:R-:W-:Y:S01]  /*baf0*/  FFMA.FTZ R38, R19, R31, R28 ;  /* 0x0000001f13267223 */ /* 0x000fe2000001001c */
[C---:B------:R-:W-:Y:S01]  /*bb00*/  FFMA.FTZ R42, R31.reuse, R25, R32 ;  /* 0x000000191f2a7223 */ /* 0x040fe20000010020 */
[----:B------:R-:W-:Y:S01]  /*bb10*/  FFMA.FTZ R43, R31, R26, R17 ;  /* 0x0000001a1f2b7223 */ /* 0x000fe20000010011 */
[----:B------:R-:W-:-:S02]  /*bb20*/  HFMA2 R31, R29, R8.H1_H1, -72, -72 ;  /* 0xd480d4801d1f7431 */ /* 0x000fc40000060008 */
[--C-:B------:R-:W-:Y:S02]  /*bb30*/  HADD2.F32 R17, -RZ, R33.reuse.H0_H0 ;  /* 0x20000021ff117230 */ /* 0x100fe40000004100 */
[----:B------:R-:W-:Y:S02]  /*bb40*/  HFMA2 R23, R23, R8.H1_H1, -72, -72 ;  /* 0xd480d48017177431 */ /* 0x000fe40000060008 */
[--C-:B------:R-:W-:Y:S02]  /*bb50*/  HADD2.F32 R28, -RZ, R30.reuse.H0_H0 ;  /* 0x2000001eff1c7230 */ /* 0x100fe40000004100 */
[----:B------:R-:W-:Y:S02]  /*bb60*/  HADD2.F32 R27, -RZ, R33.H1_H1 ;  /* 0x30000021ff1b7230 */ /* 0x000fe40000004100 */
[----:B------:R-:W-:Y:S01]  /*bb70*/  FFMA.FTZ R38, R17, R37, R38 ;  /* 0x0000002511267223 */ /* 0x000fe20000010026 */
[----:B------:R-:W-:Y:S02]  /*bb80*/  HADD2.F32 R29, -RZ, R30.H1_H1 ;  /* 0x3000001eff1d7230 */ /* 0x000fe40000004100 */
[----:B------:R-:W-:-:S02]  /*bb90*/  HADD2.F32 R30, -RZ, R31.H0_H0 ;  /* 0x2000001fff1e7230 */ /* 0x000fc40000004100 */
[--C-:B------:R-:W-:Y:S02]  /*bba0*/  HADD2.F32 R32, -RZ, R23.reuse.H0_H0 ;  /* 0x20000017ff207230 */ /* 0x100fe40000004100 */
[----:B------:R-:W-:Y:S02]  /*bbb0*/  HADD2.F32 R33, -RZ, R23.H1_H1 ;  /* 0x30000017ff217230 */ /* 0x000fe40000004100 */
[C---:B------:R-:W-:Y:S01]  /*bbc0*/  FFMA.FTZ R23, R37.reuse, R28, R42 ;  /* 0x0000001c25177223 */ /* 0x040fe2000001002a */
[C---:B------:R-:W-:Y:S01]  /*bbd0*/  FFMA.FTZ R46, R37.reuse, R30, R39 ;  /* 0x0000001e252e7223 */ /* 0x040fe20000010027 */
[----:B------:R-:W-:Y:S01]  /*bbe0*/  FFMA.FTZ R48, R37, R32, R43 ;  /* 0x0000002025307223 */ /* 0x000fe2000001002b */
[----:B------:R-:W-:Y:S01]  /*bbf0*/  FFMA.FTZ R42, R27, R40, R38 ;  /* 0x000000281b2a7223 */ /* 0x000fe20000010026 */
[----:B------:R-:W-:Y:S01]  /*bc00*/  FFMA.FTZ R44, R40, R29, R23 ;  /* 0x0000001d282c7223 */ /* 0x000fe20000010017 */
[----:B------:R-:W-:Y:S01]  /*bc10*/  LOP3.LUT R23, R34, 0xf000f, RZ, 0xc0, !PT ;  /* 0x000f000f22177812 */ /* 0x000fe200078ec0ff */
[----:B------:R-:W-:Y:S01]  /*bc20*/  FFMA.FTZ R45, R40, R33, R48 ;  /* 0x00000021282d7223 */ /* 0x000fe20000010030 */
[----:B------:R-:W-:Y:S01]  /*bc30*/  LOP3.LUT R37, R36, 0xf000f, RZ, 0xc0, !PT ;  /* 0x000f000f24257812 */ /* 0x000fe200078ec0ff */
[----:B------:R-:W-:Y:S01]  /*bc40*/  HADD2.F32 R31, -RZ, R31.H1_H1 ;  /* 0x3000001fff1f7230 */ /* 0x000fe20000004100 */
[----:B------:R-:W-:Y:S01]  /*bc50*/  LOP3.LUT R38, R35, 0xf000f, RZ, 0xc0, !PT ;  /* 0x000f000f23267812 */ /* 0x000fe200078ec0ff */
[--C-:B0-----:R-:W-:Y:S01]  /*bc60*/  HADD2.F32 R43, -RZ, R20.reuse.H0_H0 ;  /* 0x20000014ff2b7230 */ /* 0x101fe20000004100 */
[----:B------:R-:W-:Y:S01]  /*bc70*/  LOP3.LUT R39, R22, 0xf000f, RZ, 0xc0, !PT ;  /* 0x000f000f16277812 */ /* 0x000fe200078ec0ff */
[----:B------:R-:W-:Y:S01]  /*bc80*/  HADD2.F32 R48, -RZ, R20.H1_H1 ;  /* 0x30000014ff307230 */ /* 0x000fe20000004100 */
[----:B------:R-:W-:Y:S01]  /*bc90*/  LOP3.LUT R23, R23, 0x64006400, RZ, 0xfc, !PT ;  /* 0x6400640017177812 */ /* 0x000fe200078efcff */
[----:B------:R-:W-:Y:S01]  /*bca0*/  FFMA.FTZ R46, R40, R31, R46 ;  /* 0x0000001f282e7223 */ /* 0x000fe2000001002e */
        /* <DEDUP_REMOVED lines=31> */
[C---:B------:R-:W-:Y:S01]  /*bea0*/  FFMA.FTZ R50, R48.reuse, R34, R55 ;  /* 0x0000002230327223 */ /* 0x040fe20000010037 */
        /* <DEDUP_REMOVED lines=148> */
.L_x_2510:
[----:B------:R-:W-:Y:S01]  /*c7f0*/  IADD3 R13, PT, PT, R13, 0x20, RZ ;  /* 0x000000200d0d7810 */ /* 0x000fe20007ffe0ff */
[----:B------:R-:W-:Y:S01]  /*c800*/  UIADD3 UR4, UPT, UPT, UR4, 0x40, URZ ;  /* 0x0000004004047890 */ /* 0x000fe2000fffe0ff */
[----:B------:R-:W-:Y:S02]  /*c810*/  IMAD.WIDE R102, R41, 0x4, R102 ;  /* 0x0000000429667825 */ /* 0x000fe400078e0266 */
[----:B------:R-:W-:-:S13]  /*c820*/  ISETP.GE.AND P0, PT, R13, R18, PT ;  /* 0x000000120d00720c */ /* 0x000fda0003f06270 */
[----:B------:R-:W-:Y:S05]  /*c830*/  @!P0 BRA `(.L_x_2511) ;  /* 0xffffffbc00d08947 */ /* 0x000fea000383ffff */
.L_x_2506:
        /* <DEDUP_REMOVED lines=20> */
.L_x_2515:
[----:B------:R-:W0:Y:S02]  /*c980*/  LDS R8, [R0] ;  /* 0x0000000000087984 */ /* 0x000e240000000800 */
[----:B0-----:R-:W-:-:S05]  /*c990*/  HFMA2 R9, R8, 1, 1, R7 ;  /* 0x3c003c0008097831 */ /* 0x001fca0000000007 */
[----:B------:R-:W0:Y:S02]  /*c9a0*/  ATOMS.CAST.SPIN P0, [R0], R8, R9 ;  /* 0x000000080000758d */ /* 0x000e240001800009 */
[----:B0-----:R-:W-:Y:S05]  /*c9b0*/  @!P0 BRA `(.L_x_2515) ;  /* 0xfffffffc00f08947 */ /* 0x001fea000383ffff */
[----:B------:R-:W-:Y:S05]  /*c9c0*/  BRA `(.L_x_2513) ;  /* 0x00000000000c7947 */ /* 0x000fea0003800000 */
.L_x_2514:
[----:B------:R-:W2:Y:S02]  /*c9d0*/  LD.E R0, desc[UR10][R10.64] ;  /* 0x0000000a0a007980 */ /* 0x000ea4000c101900 */
[----:B--2---:R-:W-:-:S05]  /*c9e0*/  IADD3 R7, PT, PT, R7, R0, RZ ;  /* 0x0000000007077210 */ /* 0x004fca0007ffe0ff */
[----:B------:R0:W-:Y:S02]  /*c9f0*/  ST.E desc[UR10][R10.64], R7 ;  /* 0x000000070a007985 */ /* 0x0001e4000c10190a */
.L_x_2513:
[----:B------:R-:W-:Y:S05]  /*ca00*/  BSYNC.RECONVERGENT B0 ;  /* 0x0000000000007941 */ /* 0x000fea0003800200 */
.L_x_2512:
        /* <DEDUP_REMOVED lines=8> */
.L_x_2519:
[----:B------:R-:W0:Y:S02]  /*ca90*/  LDS R6, [R8+0x4] ;  /* 0x0000040008067984 */ /* 0x000e240000000800 */
[----:B0-----:R-:W-:-:S05]  /*caa0*/  HADD2 R7, R6, R9 ;  /* 0x0000000906077230 */ /* 0x001fca0000000000 */
[----:B------:R-:W0:Y:S02]  /*cab0*/  ATOMS.CAST.SPIN P0, [R8+0x4], R6, R7 ;  /* 0x000004060800758d */ /* 0x000e240001800007 */
[----:B0-----:R-:W-:Y:S05]  /*cac0*/  @!P0 BRA `(.L_x_2519) ;  /* 0xfffffffc00f08947 */ /* 0x001fea000383ffff */
[----:B------:R-:W-:Y:S05]  /*cad0*/  BRA `(.L_x_2517) ;  /* 0x00000000000c7947 */ /* 0x000fea0003800000 */
.L_x_2518:
[----:B------:R-:W0:Y:S02]  /*cae0*/  LD.E R0, desc[UR10][R10.64+0x4] ;  /* 0x0000040a0a007980 */ /* 0x000e24000c101900 */
[----:B0-----:R-:W-:-:S05]  /*caf0*/  IADD3 R7, PT, PT, R6, R0, RZ ;  /* 0x0000000006077210 */ /* 0x001fca0007ffe0ff */
[----:B------:R1:W-:Y:S02]  /*cb00*/  ST.E desc[UR10][R10.64+0x4], R7 ;  /* 0x000004070a007985 */ /* 0x0003e4000c10190a */
.L_x_2517:
[----:B------:R-:W-:Y:S05]  /*cb10*/  BSYNC.RECONVERGENT B0 ;  /* 0x0000000000007941 */ /* 0x000fea0003800200 */
.L_x_2516:
        /* <DEDUP_REMOVED lines=10> */
.L_x_2523:
[----:B------:R-:W0:Y:S02]  /*cbc0*/  LDS R6, [R0] ;  /* 0x0000000000067984 */ /* 0x000e240000000800 */
[----:B0-----:R-:W-:-:S05]  /*cbd0*/  HFMA2 R7, R6, 1, 1, R5 ;  /* 0x3c003c0006077831 */ /* 0x001fca0000000005 */
[----:B------:R-:W0:Y:S02]  /*cbe0*/  ATOMS.CAST.SPIN P0, [R0], R6, R7 ;  /* 0x000000060000758d */ /* 0x000e240001800007 */
[----:B0-----:R-:W-:Y:S05]  /*cbf0*/  @!P0 BRA `(.L_x_2523) ;  /* 0xfffffffc00f08947 */ /* 0x001fea000383ffff */
[----:B------:R-:W-:Y:S05]  /*cc00*/  BRA `(.L_x_2521) ;  /* 0x00000000000c7947 */ /* 0x000fea0003800000 */
.L_x_2522:
[----:B------:R-:W2:Y:S02]  /*cc10*/  LD.E R0, desc[UR10][R10.64] ;  /* 0x0000000a0a007980 */ /* 0x000ea4000c101900 */
[----:B--2---:R-:W-:-:S05]  /*cc20*/  IADD3 R5, PT, PT, R5, R0, RZ ;  /* 0x0000000005057210 */ /* 0x004fca0007ffe0ff */
[----:B------:R0:W-:Y:S02]  /*cc30*/  ST.E desc[UR10][R10.64], R5 ;  /* 0x000000050a007985 */ /* 0x0001e4000c10190a */
.L_x_2521:
[----:B------:R-:W-:Y:S05]  /*cc40*/  BSYNC.RECONVERGENT B0 ;  /* 0x0000000000007941 */ /* 0x000fea0003800200 */
.L_x_2520:
        /* <DEDUP_REMOVED lines=8> */
.L_x_2527:
[----:B------:R-:W0:Y:S02]  /*ccd0*/  LDS R4, [R6+0x4] ;  /* 0x0000040006047984 */ /* 0x000e240000000800 */
[----:B0-----:R-:W-:-:S05]  /*cce0*/  HADD2 R5, R4, R7 ;  /* 0x0000000704057230 */ /* 0x001fca0000000000 */
[----:B------:R-:W0:Y:S02]  /*ccf0*/  ATOMS.CAST.SPIN P0, [R6+0x4], R4, R5 ;  /* 0x000004040600758d */ /* 0x000e240001800005 */
[----:B0-----:R-:W-:Y:S05]  /*cd00*/  @!P0 BRA `(.L_x_2527) ;  /* 0xfffffffc00f08947 */ /* 0x001fea000383ffff */
[----:B------:R-:W-:Y:S05]  /*cd10*/  BRA `(.L_x_2525) ;  /* 0x00000000000c7947 */ /* 0x000fea0003800000 */
.L_x_2526:
[----:B------:R-:W0:Y:S02]  /*cd20*/  LD.E R0, desc[UR10][R10.64+0x4] ;  /* 0x0000040a0a007980 */ /* 0x000e24000c101900 */
[----:B0-----:R-:W-:-:S05]  /*cd30*/  IADD3 R5, PT, PT, R4, R0, RZ ;  /* 0x0000000004057210 */ /* 0x001fca0007ffe0ff */
[----:B------:R1:W-:Y:S02]  /*cd40*/  ST.E desc[UR10][R10.64+0x4], R5 ;  /* 0x000004050a007985 */ /* 0x0003e4000c10190a */
.L_x_2525:
[----:B------:R-:W-:Y:S05]  /*cd50*/  BSYNC.RECONVERGENT B0 ;  /* 0x0000000000007941 */ /* 0x000fea0003800200 */
.L_x_2524:
        /* <DEDUP_REMOVED lines=10> */
.L_x_2531:
[----:B------:R-:W0:Y:S02]  /*ce00*/  LDS R4, [R0] ;  /* 0x0000000000047984 */ /* 0x000e240000000800 */
[----:B0-----:R-:W-:-:S05]  /*ce10*/  HFMA2 R5, R4, 1, 1, R3 ;  /* 0x3c003c0004057831 */ /* 0x001fca0000000003 */
[----:B------:R-:W0:Y:S02]  /*ce20*/  ATOMS.CAST.SPIN P0, [R0], R4, R5 ;  /* 0x000000040000758d */ /* 0x000e240001800005 */
[----:B0-----:R-:W-:Y:S05]  /*ce30*/  @!P0 BRA `(.L_x_2531) ;  /* 0xfffffffc00f08947 */ /* 0x001fea000383ffff */
[----:B------:R-:W-:Y:S05]  /*ce40*/  BRA `(.L_x_2529) ;  /* 0x00000000000c7947 */ /* 0x000fea0003800000 */
.L_x_2530:
[----:B------:R-:W2:Y:S02]  /*ce50*/  LD.E R0, desc[UR10][R10.64] ;  /* 0x0000000a0a007980 */ /* 0x000ea4000c101900 */
[----:B--2---:R-:W-:-:S05]  /*ce60*/  IADD3 R3, PT, PT, R3, R0, RZ ;  /* 0x0000000003037210 */ /* 0x004fca0007ffe0ff */
[----:B------:R0:W-:Y:S02]  /*ce70*/  ST.E desc[UR10][R10.64], R3 ;  /* 0x000000030a007985 */ /* 0x0001e4000c10190a */
.L_x_2529:
[----:B------:R-:W-:Y:S05]  /*ce80*/  BSYNC.RECONVERGENT B0 ;  /* 0x0000000000007941 */ /* 0x000fea0003800200 */
.L_x_2528:
[----:B------:R1:W-:Y:S02]  /*ce90*/  ATOM.E.ADD.F16x2.RN.STRONG.GPU P0, RZ, desc[UR10][R10.64+0x4], R2 ;  /* 0x800004020aff79a2 */ /* 0x0003e4000c10e10a */
[----:B-1----:R-:W-:Y:S05]  /*cea0*/  @P0 EXIT ;  /* 0x000000000000094d */ /* 0x002fea0003800000 */
[----:B------:R-:W1:Y:S02]  /*ceb0*/  QSPC.E.S P0, RZ, [R10+0x4] ;  /* 0x000004000aff73aa */ /* 0x000e640000000500 */
[----:B-1----:R-:W-:Y:S05]  /*cec0*/  @!P0 BRA `(.L_x_2532) ;  /* 0x0000000000208947 */ /* 0x002fea0003800000 */
[----:B------:R-:W-:-:S04]  /*ced0*/  MOV R4, R10 ;  /* 0x0000000a00047202 */ /* 0x000fc80000000f00 */
[----:B------:R-:W-:Y:S02]  /*cee0*/  MOV R4, R4 ;  /* 0x0000000400047202 */ /* 0x000fe40000000f00 */
[----:B------:R-:W-:-:S07]  /*cef0*/  MOV R5, R2 ;  /* 0x0000000200057202 */ /* 0x000fce0000000f00 */
.L_x_2533:
[----:B------:R-:W0:Y:S02]  /*cf00*/  LDS R2, [R4+0x4] ;  /* 0x0000040004027984 */ /* 0x000e240000000800 */
[----:B0-----:R-:W-:-:S05]  /*cf10*/  HADD2 R3, R2, R5 ;  /* 0x0000000502037230 */ /* 0x001fca0000000000 */
[----:B------:R-:W0:Y:S02]  /*cf20*/  ATOMS.CAST.SPIN P0, [R4+0x4], R2, R3 ;  /* 0x000004020400758d */ /* 0x000e240001800003 */
[----:B0-----:R-:W-:Y:S05]  /*cf30*/  @!P0 BRA `(.L_x_2533) ;  /* 0xfffffffc00f08947 */ /* 0x001fea000383ffff */
[----:B------:R-:W-:Y:S05]  /*cf40*/  EXIT ;  /* 0x000000000000794d */ /* 0x000fea0003800000 */
.L_x_2532:
[----:B------:R-:W0:Y:S02]  /*cf50*/  LD.E R0, desc[UR10][R10.64+0x4] ;  /* 0x0000040a0a007980 */ /* 0x000e24000c101900 */
[----:B0-----:R-:W-:-:S05]  /*cf60*/  IADD3 R3, PT, PT, R2, R0, RZ ;  /* 0x0000000002037210 */ /* 0x001fca0007ffe0ff */
[----:B------:R-:W-:Y:S01]  /*cf70*/  ST.E desc[UR10][R10.64+0x4], R3 ;  /* 0x000004030a007985 */ /* 0x000fe2000c10190a */
[----:B------:R-:W-:Y:S05]  /*cf80*/  EXIT ;  /* 0x000000000000794d */ /* 0x000fea0003800000 */
.L_x_2534:
        /* <DEDUP_REMOVED lines=15> */
.L_x_4509:


//--------------------- .text._Z23gemm_half_q_half_kernelILi3ELi140ELb0ELb0ELi32EEvPK6__halfPKjS4_S2_PS0_iiiiPKtS7_iiiiiibS2_i --------------------------
	.section	.text._Z23gemm_half_q_half_kernelILi3ELi140ELb0ELb0ELi32EEvPK6__halfPKjS4_S2_PS0_iiiiPKtS7_iiiiiibS2_i,"ax",@progbits
	.align	128
        .global         _Z23gemm_half_q_half_kernelILi3ELi140ELb0ELb0ELi32EEvPK6__halfPKjS4_S2_PS0_iiiiPKtS7_iiiiiibS2_i
        .type           _Z23gemm_half_q_half_kernelILi3ELi140ELb0ELb0ELi32EEvPK6__halfPKjS4_S2_PS0_iiiiPKtS7_iiiiiibS2_i,@function
        .size           _Z23gemm_half_q_half_kernelILi3ELi140ELb0ELb0ELi32EEvPK6__halfPKjS4_S2_PS0_iiiiPKtS7_iiiiiibS2_i,(.L_x_4510 - _Z23gemm_half_q_half_kernelILi3ELi140ELb0ELb0ELi32EEvPK6__halfPKjS4_S2_PS0_iiiiPKtS7_iiiiiibS2_i)
        .other          _Z23gemm_half_q_half_kernelILi3ELi140ELb0ELb0ELi32EEvPK6__halfPKjS4_S2_PS0_iiiiPKtS7_iiiiiibS2_i,@"STO_CUDA_ENTRY STV_DEFAULT"
_Z23gemm_half_q_half_kernelILi3ELi140ELb0ELb0ELi32EEvPK6__halfPKjS4_S2_PS0_iiiiPKtS7_iiiiiibS2_i:
.text._Z23gemm_half_q_half_kernelILi3ELi140ELb0ELb0ELi32EEvPK6__halfPKjS4_S2_PS0_iiiiPKtS7_iiiiiibS2_i:
        /* <DEDUP_REMOVED lines=50> */
.L_x_2540:
        /* <DEDUP_REMOVED lines=32> */
.L_x_2539:
        /* <DEDUP_REMOVED lines=20> */
.L_x_2541:
[----:B------:R-:W-:-:S13]  /*0660*/  ISETP.EQ.AND P2, PT, R18, RZ, PT ;  /* 0x000000ff1200720c */ /* 0x000fda0003f42270 */
[----:B------:R-:W-:Y:S05]  /*0670*/  @!P0 BRA P2, `(.L_x_2536) ;  /* 0x00000004007c8947 */ /* 0x000fea0001000000 */
.L_x_2538:
        /* <DEDUP_REMOVED lines=12> */
.L_x_2537:
        /* <DEDUP_REMOVED lines=17> */
.L_x_2544:
        /* <DEDUP_REMOVED lines=32> */
.L_x_2543:
        /* <DEDUP_REMOVED lines=21> */
.L_x_2545:
[----:B------:R-:W-:-:S13]  /*0ba0*/  ISETP.NE.OR P0, PT, R18, RZ, P0 ;  /* 0x000000ff1200720c */ /* 0x000fda0000705670 */
[----:B------:R-:W-:Y:S05]  /*0bb0*/  @!P0 BRA `(.L_x_2536) ;  /* 0x00000000002c8947 */ /* 0x000fea0003800000 */
.L_x_2542:
        /* <DEDUP_REMOVED lines=11> */
.L_x_2536:
[----:B------:R-:W-:Y:S05]  /*0c70*/  BSYNC.RECONVERGENT B0 ;  /* 0x0000000000007941 */ /* 0x000fea0003800200 */
.L_x_2535:
        /* <DEDUP_REMOVED lines=22> */
.L_x_2549:
        /* <DEDUP_REMOVED lines=15> */
.L_x_2548:
        /* <DEDUP_REMOVED lines=12> */
.L_x_2550:
[----:B------:R-:W-:-:S13]  /*0f90*/  ISETP.NE.OR P0, PT, R18, RZ, P0 ;  /* 0x000000ff1200720c */ /* 0x000fda0000705670 */
[----:B------:R-:W-:Y:S05]  /*0fa0*/  @!P0 BRA `(.L_x_2546) ;  /* 0x00000000001c8947 */ /* 0x000fea0003800000 */
.L_x_2547:
[----:B0-----:R-:W0:Y:S02]  /*0fb0*/  LDC.64 R4, c[0x0][0x3a0] ;  /* 0x0000e800ff047b82 */ /* 0x001e240000000a00 */
.L_x_2551:
[C---:B0-----:R-:W-:Y:S01]  /*0fc0*/  IMAD.WIDE R8, R13.reuse, 0x2, R4 ;  /* 0x000000020d087825 */ /* 0x041fe200078e0204 */
[----:B------:R-:W-:Y:S02]  /*0fd0*/  IADD3 R18, PT, PT, R18, 0x1, RZ ;  /* 0x0000000112127810 */ /* 0x000fe40007ffe0ff */
[----:B------:R-:W-:Y:S02]  /*0fe0*/  IADD3 R13, PT, PT, R13, R7, RZ ;  /* 0x000000070d0d7210 */ /* 0x000fe40007ffe0ff */
[----:B------:R1:W-:Y:S01]  /*0ff0*/  STG.E.64 desc[UR10][R8.64], RZ ;  /* 0x000000ff08007986 */ /* 0x0003e2000c101b0a */
[----:B------:R-:W-:-:S13]  /*1000*/  ISETP.NE.AND P0, PT, R18, RZ, PT ;  /* 0x000000ff1200720c */ /* 0x000fda0003f05270 */
[----:B-1----:R-:W-:Y:S05]  /*1010*/  @P0 BRA `(.L_x_2551) ;  /* 0xfffffffc00e80947 */ /* 0x002fea000383ffff */
.L_x_2546:
        /* <DEDUP_REMOVED lines=20> */
.L_x_2553:
        /* <DEDUP_REMOVED lines=42> */
.L_x_2552:
[C---:B------:R-:W-:Y:S01]  /*1400*/  ISETP.GT.AND P0, PT, R19.reuse, UR5, PT ;  /* 0x0000000513007c0c */ /* 0x040fe2000bf04270 */
[----:B------:R-:W-:Y:S01]  /*1410*/  HFMA2 R13, -RZ, RZ, 0, 0 ;  /* 0x00000000ff0d7431 */ /* 0x000fe200000001ff */
[----:B------:R-:W-:Y:S01]  /*1420*/  SHF.R.S32.HI R3, RZ, 0x1f, R24 ;  /* 0x0000001fff037819 */ /* 0x000fe20000011418 */
[----:B------:R-:W-:Y:S01]  /*1430*/  HFMA2 R2, -RZ, RZ, 0, 0 ;  /* 0x00000000ff027431 */ /* 0x000fe200000001ff */
[----:B--2---:R-:W-:Y:S02]  /*1440*/  ISETP.GT.AND P2, PT, R19, UR7, PT ;  /* 0x0000000713007c0c */ /* 0x004fe4000bf44270 */
[----:B0-----:R-:W-:Y:S02]  /*1450*/  CS2R R4, SRZ ;  /* 0x0000000000047805 */ /* 0x001fe4000001ff00 */
        /* <DEDUP_REMOVED lines=14> */
.L_x_2554:
        /* <DEDUP_REMOVED lines=8> */
.L_x_2555:
        /* <DEDUP_REMOVED lines=8> */
.L_x_2556:
        /* <DEDUP_REMOVED lines=8> */
.L_x_2557:
        /* <DEDUP_REMOVED lines=8> */
.L_x_2558:
        /* <DEDUP_REMOVED lines=343> */
.L_x_2560:
        /* <DEDUP_REMOVED lines=311> */
.L_x_2561:
        /* <DEDUP_REMOVED lines=311> */
.L_x_2562:
        /* <DEDUP_REMOVED lines=316> */
.L_x_2559:
[----:B------:R-:W-:-:S04]  /*6750*/  VIMNMX R0, PT, PT, R6, UR9, PT ;  /* 0x0000000906007c48 */ /* 0x000fc8000bfe0100 */
[----:B------:R-:W-:-:S13]  /*6760*/  ISETP.GT.AND P0, PT, R0, R19, PT ;  /* 0x000000130000720c */ /* 0x000fda0003f04270 */
[----:B------:R-:W-:Y:S05]  /*6770*/  @!P0 BRA `(.L_x_2563) ;  /* 0x0000004000408947 */ /* 0x000fea0003800000 */
[----:B------:R-:W-:-:S07]  /*6780*/  VIMNMX.U32 R24, PT, PT, R6, UR9, PT ;  /* 0x0000000906187c48 */ /* 0x000fce000bfe0000 */
.L_x_2568:
[----:B------:R-:W-:Y:S02]  /*6790*/  ISETP.GE.AND P0, PT, R20, 0x1, PT ;  /* 0x000000011400780c */ /* 0x000fe40003f06270 */
[----:B------:R-:W-:Y:S02]  /*67a0*/  MOV R0, 0x2c00 ;  /* 0x00002c0000007802 */ /* 0x000fe40000000f00 */
[----:B------:R-:W-:Y:S02]  /*67b0*/  MOV R22, R32 ;  /* 0x0000002000167202 */ /* 0x000fe40000000f00 */
[----:B------:R-:W-:Y:S02]  /*67c0*/  MOV R23, R33 ;  /* 0x0000002100177202 */ /* 0x000fe40000000f00 */
[----:B------:R-:W-:-:S05]  /*67d0*/  PRMT R8, R8, 0x5410, R0 ;  /* 0x0000541008087816 */ /* 0x000fca0000000000 */
[----:B------:R-:W-:Y:S05]  /*67e0*/  @!P0 BRA `(.L_x_2564) ;  /* 0x0000000c00fc8947 */ /* 0x000fea0003800000 */
        /* <DEDUP_REMOVED lines=255> */
.L_x_2564:
        /* <DEDUP_REMOVED lines=258> */
.L_x_2565:
        /* <DEDUP_REMOVED lines=257> */
.L_x_2566:
        /* <DEDUP_REMOVED lines=257> */
.L_x_2567:
[----:B------:R-:W-:Y:S01]  /*a820*/  IADD3 R19, PT, PT, R19, 0x20, RZ ;  /* 0x0000002013137810 */ /* 0x000fe20007ffe0ff */
[----:B------:R-:W-:Y:S01]  /*a830*/  UIADD3 UR4, UPT, UPT, UR4, 0x40, URZ ;  /* 0x0000004004047890 */ /* 0x000fe2000fffe0ff */
[----:B------:R-:W-:Y:S02]  /*a840*/  IMAD.WIDE R32, R7, 0x4, R26 ;  /* 0x0000000407207825 */ /* 0x000fe400078e021a */
[----:B------:R-:W-:-:S13]  /*a850*/  ISETP.GE.AND P0, PT, R19, R24, PT ;  /* 0x000000181300720c */ /* 0x000fda0003f06270 */
[----:B------:R-:W-:Y:S05]  /*a860*/  @!P0 BRA `(.L_x_2568) ;  /* 0xffffffbc00c88947 */ /* 0x000fea000383ffff */
[----:B------:R-:W-:-:S07]  /*a870*/  IMAD.WIDE R32, R7, 0x10, R22 ;  /* 0x0000001007207825 */ /* 0x000fce00078e0216 */
.L_x_2563:
[----:B------:R-:W0:Y:S02]  /*a880*/  LDCU UR5, c[0x0][0x3d8] ;  /* 0x00007b00ff0577ac */ /* 0x000e240008000800 */
[----:B0-----:R-:W-:-:S04]  /*a890*/  VIMNMX R0, PT, PT, R6, UR5, PT ;  /* 0x0000000506007c48 */ /* 0x001fc8000bfe0100 */
[----:B------:R-:W-:-:S13]  /*a8a0*/  ISETP.GT.AND P0, PT, R0, R19, PT ;  /* 0x000000130000720c */ /* 0x000fda0003f04270 */
[----:B------:R-:W-:Y:S05]  /*a8b0*/  @!P0 BRA `(.L_x_2569) ;  /* 0x0000001c006c8947 */ /* 0x000fea0003800000 */
[----:B------:R-:W-:-:S12]  /*a8c0*/  UIADD3 UR4, UPT, UPT, UR4, 0x60, URZ ;  /* 0x0000006004047890 */ /* 0x000fd8000fffe0ff */
.L_x_2571:
[----:B------:R-:W0:Y:S02]  /*a8d0*/  LDC.64 R6, c[0x0][0x3a8] ;  /* 0x0000ea00ff067b82 */ /* 0x000e240000000a00 */
[C---:B0-----:R-:W-:Y:S02]  /*a8e0*/  IMAD.WIDE R4, R7.reuse, 0x4, R32 ;  /* 0x0000000407047825 */ /* 0x041fe400078e0220 */
        /* <DEDUP_REMOVED lines=467> */
.L_x_2570:
[----:B------:R-:W-:Y:S01]  /*c620*/  IADD3 R19, PT, PT, R19, 0x20, RZ ;  /* 0x0000002013137810 */ /* 0x000fe20007ffe0ff */
[----:B------:R-:W-:Y:S01]  /*c630*/  UIADD3 UR4, UPT, UPT, UR4, 0x40, URZ ;  /* 0x0000004004047890 */ /* 0x000fe2000fffe0ff */
[----:B-----5:R-:W-:Y:S02]  /*c640*/  IMAD.WIDE R32, R7, 0x4, R2 ;  /* 0x0000000407207825 */ /* 0x020fe400078e0202 */
[----:B------:R-:W-:-:S13]  /*c650*/  ISETP.GE.AND P0, PT, R19, R0, PT ;  /* 0x000000001300720c */ /* 0x000fda0003f06270 */
[----:B------:R-:W-:Y:S05]  /*c660*/  @!P0 BRA `(.L_x_2571) ;  /* 0xffffffe000988947 */ /* 0x000fea000383ffff */
.L_x_2569:
        /* <DEDUP_REMOVED lines=20> */
.L_x_2575:
[----:B------:R-:W0:Y:S02]  /*c7b0*/  LDS R2, [R0] ;  /* 0x0000000000027984 */ /* 0x000e240000000800 */
[----:B0-----:R-:W-:-:S05]  /*c7c0*/  HADD2 R3, R2, R18 ;  /* 0x0000001202037230 */ /* 0x001fca0000000000 */
[----:B------:R-:W0:Y:S02]  /*c7d0*/  ATOMS.CAST.SPIN P0, [R0], R2, R3 ;  /* 0x000000020000758d */ /* 0x000e240001800003 */
[----:B0-----:R-:W-:Y:S05]  /*c7e0*/  @!P0 BRA `(.L_x_2575) ;  /* 0xfffffffc00f08947 */ /* 0x001fea000383ffff */
[----:B------:R-:W-:Y:S05]  /*c7f0*/  BRA `(.L_x_2573) ;  /* 0x00000000000c7947 */ /* 0x000fea0003800000 */
.L_x_2574:
[----:B------:R-:W2:Y:S02]  /*c800*/  LD.E R0, desc[UR10][R4.64] ;  /* 0x0000000a04007980 */ /* 0x000ea4000c101900 */
[----:B--2---:R-:W-:-:S05]  /*c810*/  IADD3 R3, PT, PT, R18, R0, RZ ;  /* 0x0000000012037210 */ /* 0x004fca0007ffe0ff */
[----:B------:R0:W-:Y:S02]  /*c820*/  ST.E desc[UR10][R4.64], R3 ;  /* 0x0000000304007985 */ /* 0x0001e4000c10190a */
.L_x_2573:
[----:B------:R-:W-:Y:S05]  /*c830*/  BSYNC.RECONVERGENT B0 ;  /* 0x0000000000007941 */ /* 0x000fea0003800200 */
.L_x_2572:
[----:B------:R1:W-:Y:S01]  /*c840*/  ATOM.E.ADD.F16x2.RN.STRONG.GPU P0, RZ, desc[UR10][R4.64+0x4], R17 ;  /* 0x8000041104ff79a2 */ /* 0x0003e2000c10e10a */
[----:B------:R-:W-:Y:S04]  /*c850*/  BSSY.RECONVERGENT B0, `(.L_x_2576) ;  /* 0x000000e000007945 */ /* 0x000fe80003800200 */
[----:B-1----:R-:W-:Y:S05]  /*c860*/  @P0 BRA `(.L_x_2577) ;  /* 0x0000000000300947 */ /* 0x002fea0003800000 */
[----:B------:R-:W1:Y:S02]  /*c870*/  QSPC.E.S P0, RZ, [R4+0x4] ;  /* 0x0000040004ff73aa */ /* 0x000e640000000500 */
[----:B-1----:R-:W-:Y:S05]  /*c880*/  @!P0 BRA `(.L_x_2578) ;  /* 0x00000000001c8947 */ /* 0x002fea0003800000 */
[----:B------:R-:W-:-:S04]  /*c890*/  MOV R2, R4 ;  /* 0x0000000400027202 */ /* 0x000fc80000000f00 */
[----:B------:R-:W-:-:S07]  /*c8a0*/  MOV R0, R2 ;  /* 0x0000000200007202 */ /* 0x000fce0000000f00 */
.L_x_2579:
[----:B------:R-:W0:Y:S02]  /*c8b0*/  LDS R2, [R0+0x4] ;  /* 0x0000040000027984 */ /* 0x000e240000000800 */
[----:B0-----:R-:W-:-:S05]  /*c8c0*/  HFMA2 R3, R2, 1, 1, R17 ;  /* 0x3c003c0002037831 */ /* 0x001fca0000000011 */
[----:B------:R-:W0:Y:S02]  /*c8d0*/  ATOMS.CAST.SPIN P0, [R0+0x4], R2, R3 ;  /* 0x000004020000758d */ /* 0x000e240001800003 */
[----:B0-----:R-:W-:Y:S05]  /*c8e0*/  @!P0 BRA `(.L_x_2579) ;  /* 0xfffffffc00f08947 */ /* 0x001fea000383ffff */
[----:B------:R-:W-:Y:S05]  /*c8f0*/  BRA `(.L_x_2577) ;  /* 0x00000000000c7947 */ /* 0x000fea0003800000 */
.L_x_2578:
[----:B------:R-:W0:Y:S02]  /*c900*/  LD.E R0, desc[UR10][R4.64+0x4] ;  /* 0x0000040a04007980 */ /* 0x000e24000c101900 */
[----:B0-----:R-:W-:-:S05]  /*c910*/  IADD3 R3, PT, PT, R17, R0, RZ ;  /* 0x0000000011037210 */ /* 0x001fca0007ffe0ff */
[----:B------:R1:W-:Y:S02]  /*c920*/  ST.E desc[UR10][R4.64+0x4], R3 ;  /* 0x0000040304007985 */ /* 0x0003e4000c10190a */
.L_x_2577:
[----:B------:R-:W-:Y:S05]  /*c930*/  BSYNC.RECONVERGENT B0 ;  /* 0x0000000000007941 */ /* 0x000fea0003800200 */
.L_x_2576:
        /* <DEDUP_REMOVED lines=10> */
.L_x_2583:
[----:B------:R-:W0:Y:S02]  /*c9e0*/  LDS R2, [R0] ;  /* 0x0000000000027984 */ /* 0x000e240000000800 */
[----:B0-----:R-:W-:-:S05]  /*c9f0*/  HADD2 R3, R2, R16 ;  /* 0x0000001002037230 */ /* 0x001fca0000000000 */
[----:B------:R-:W0:Y:S02]  /*ca00*/  ATOMS.CAST.SPIN P0, [R0], R2, R3 ;  /* 0x000000020000758d */ /* 0x000e240001800003 */
[----:B0-----:R-:W-:Y:S05]  /*ca10*/  @!P0 BRA `(.L_x_2583) ;  /* 0xfffffffc00f08947 */ /* 0x001fea000383ffff */
[----:B------:R-:W-:Y:S05]  /*ca20*/  BRA `(.L_x_2581) ;  /* 0x00000000000c7947 */ /* 0x000fea0003800000 */
.L_x_2582:
[----:B------:R-:W2:Y:S02]  /*ca30*/  LD.E R0, desc[UR10][R4.64] ;  /* 0x0000000a04007980 */ /* 0x000ea4000c101900 */
[----:B--2---:R-:W-:-:S05]  /*ca40*/  IADD3 R3, PT, PT, R16, R0, RZ ;  /* 0x0000000010037210 */ /* 0x004fca0007ffe0ff */
[----:B------:R0:W-:Y:S02]  /*ca50*/  ST.E desc[UR10][R4.64], R3 ;  /* 0x0000000304007985 */ /* 0x0001e4000c10190a */
.L_x_2581:
[----:B------:R-:W-:Y:S05]  /*ca60*/  BSYNC.RECONVERGENT B0 ;  /* 0x0000000000007941 */ /* 0x000fea0003800200 */
.L_x_2580:
[----:B------:R1:W-:Y:S01]  /*ca70*/  ATOM.E.ADD.F16x2.RN.STRONG.GPU P0, RZ, desc[UR10][R4.64+0x4], R15 ;  /* 0x8000040f04ff79a2 */ /* 0x0003e2000c10e10a */
[----:B------:R-:W-:Y:S04]  /*ca80*/  BSSY.RECONVERGENT B0, `(.L_x_2584) ;  /* 0x000000e000007945 */ /* 0x000fe80003800200 */
[----:B-1----:R-:W-:Y:S05]  /*ca90*/  @P0 BRA `(.L_x_2585) ;  /* 0x0000000000300947 */ /* 0x002fea0003800000 */
[----:B------:R-:W1:Y:S02]  /*caa0*/  QSPC.E.S P0, RZ, [R4+0x4] ;  /* 0x0000040004ff73aa */ /* 0x000e640000000500 */
[----:B-1----:R-:W-:Y:S05]  /*cab0*/  @!P0 BRA `(.L_x_2586) ;  /* 0x00000000001c8947 */ /* 0x002fea0003800000 */
[----:B------:R-:W-:-:S04]  /*cac0*/  MOV R2, R4 ;  /* 0x0000000400027202 */ /* 0x000fc80000000f00 */
[----:B------:R-:W-:-:S07]  /*cad0*/  MOV R0, R2 ;  /* 0x0000000200007202 */ /* 0x000fce0000000f00 */
.L_x_2587:
[----:B------:R-:W0:Y:S02]  /*cae0*/  LDS R2, [R0+0x4] ;  /* 0x0000040000027984 */ /* 0x000e240000000800 */
[----:B0-----:R-:W-:-:S05]  /*caf0*/  HFMA2 R3, R2, 1, 1, R15 ;  /* 0x3c003c0002037831 */ /* 0x001fca000000000f */
[----:B------:R-:W0:Y:S02]  /*cb00*/  ATOMS.CAST.SPIN P0, [R0+0x4], R2, R3 ;  /* 0x000004020000758d */ /* 0x000e240001800003 */
[----:B0-----:R-:W-:Y:S05]  /*cb10*/  @!P0 BRA `(.L_x_2587) ;  /* 0xfffffffc00f08947 */ /* 0x001fea000383ffff */
[----:B------:R-:W-:Y:S05]  /*cb20*/  BRA `(.L_x_2585) ;  /* 0x00000000000c7947 */ /* 0x000fea0003800000 */
.L_x_2586:
[----:B------:R-:W0:Y:S02]  /*cb30*/  LD.E R0, desc[UR10][R4.64+0x4] ;  /* 0x0000040a04007980 */ /* 0x000e24000c101900 */
[----:B0-----:R-:W-:-:S05]  /*cb40*/  IADD3 R3, PT, PT, R15, R0, RZ ;  /* 0x000000000f037210 */ /* 0x001fca0007ffe0ff */
[----:B------:R1:W-:Y:S02]  /*cb50*/  ST.E desc[UR10][R4.64+0x4], R3 ;  /* 0x0000040304007985 */ /* 0x0003e4000c10190a */
.L_x_2585:
[----:B------:R-:W-:Y:S05]  /*cb60*/  BSYNC.RECONVERGENT B0 ;  /* 0x0000000000007941 */ /* 0x000fea0003800200 */
.L_x_2584:
        /* <DEDUP_REMOVED lines=10> */
.L_x_2591:
[----:B------:R-:W0:Y:S02]  /*cc10*/  LDS R2, [R0] ;  /* 0x0000000000027984 */ /* 0x000e240000000800 */
[----:B0-----:R-:W-:-:S05]  /*cc20*/  HADD2 R3, R2, R14 ;  /* 0x0000000e02037230 */ /* 0x001fca0000000000 */
[----:B------:R-:W0:Y:S02]  /*cc30*/  ATOMS.CAST.SPIN P0, [R0], R2, R3 ;  /* 0x000000020000758d */ /* 0x000e240001800003 */
[----:B0-----:R-:W-:Y:S05]  /*cc40*/  @!P0 BRA `(.L_x_2591) ;  /* 0xfffffffc00f08947 */ /* 0x001fea000383ffff */
[----:B------:R-:W-:Y:S05]  /*cc50*/  BRA `(.L_x_2589) ;  /* 0x00000000000c7947 */ /* 0x000fea0003800000 */
.L_x_2590:
[----:B------:R-:W2:Y:S02]  /*cc60*/  LD.E R0, desc[UR10][R4.64] ;  /* 0x0000000a04007980 */ /* 0x000ea4000c101900 */
[----:B--2---:R-:W-:-:S05]  /*cc70*/  IADD3 R3, PT, PT, R14, R0, RZ ;  /* 0x000000000e037210 */ /* 0x004fca0007ffe0ff */
[----:B------:R0:W-:Y:S02]  /*cc80*/  ST.E desc[UR10][R4.64], R3 ;  /* 0x0000000304007985 */ /* 0x0001e4000c10190a */
.L_x_2589:
[----:B------:R-:W-:Y:S05]  /*cc90*/  BSYNC.RECONVERGENT B0 ;  /* 0x0000000000007941 */ /* 0x000fea0003800200 */
.L_x_2588:
[----:B------:R1:W-:Y:S02]  /*cca0*/  ATOM.E.ADD.F16x2.RN.STRONG.GPU P0, RZ, desc[UR10][R4.64+0x4], R13 ;  /* 0x8000040d04ff79a2 */ /* 0x0003e4000c10e10a */
[----:B-1----:R-:W-:Y:S05]  /*ccb0*/  @P0 EXIT ;  /* 0x000000000000094d */ /* 0x002fea0003800000 */
[----:B------:R-:W1:Y:S02]  /*ccc0*/  QSPC.E.S P0, RZ, [R4+0x4] ;  /* 0x0000040004ff73aa */ /* 0x000e640000000500 */
[----:B-1----:R-:W-:Y:S05]  /*ccd0*/  @!P0 BRA `(.L_x_2592) ;  /* 0x00000000001c8947 */ /* 0x002fea0003800000 */
[----:B------:R-:W-:-:S04]  /*cce0*/  MOV R2, R4 ;  /* 0x0000000400027202 */ /* 0x000fc80000000f00 */
[----:B------:R-:W-:-:S07]  /*ccf0*/  MOV R0, R2 ;  /* 0x0000000200007202 */ /* 0x000fce0000000f00 */
.L_x_2593:
[----:B------:R-:W0:Y:S02]  /*cd00*/  LDS R2, [R0+0x4] ;  /* 0x0000040000027984 */ /* 0x000e240000000800 */
[----:B0-----:R-:W-:-:S05]  /*cd10*/  HFMA2 R3, R2, 1, 1, R13 ;  /* 0x3c003c0002037831 */ /* 0x001fca000000000d */
[----:B------:R-:W0:Y:S02]  /*cd20*/  ATOMS.CAST.SPIN P0, [R0+0x4], R2, R3 ;  /* 0x000004020000758d */ /* 0x000e240001800003 */
[----:B0-----:R-:W-:Y:S05]  /*cd30*/  @!P0 BRA `(.L_x_2593) ;  /* 0xfffffffc00f08947 */ /* 0x001fea000383ffff */
[----:B------:R-:W-:Y:S05]  /*cd40*/  EXIT ;  /* 0x000000000000794d */ /* 0x000fea0003800000 */
.L_x_2592:
[----:B------:R-:W0:Y:S02]  /*cd50*/  LD.E R0, desc[UR10][R4.64+0x4] ;  /* 0x0000040a04007980 */ /* 0x000e24000c101900 */
[----:B0-----:R-:W-:-:S05]  /*cd60*/  IADD3 R3, PT, PT, R13, R0, RZ ;  /* 0x000000000d037210 */ /* 0x001fca0007ffe0ff */
[----:B------:R-:W-:Y:S01]  /*cd70*/  ST.E desc[UR10][R4.64+0x4], R3 ;  /* 0x0000040304007985 */ /* 0x000fe2000c10190a */
[----:B------:R-:W-:Y:S05]  /*cd80*/  EXIT ;  /* 0x000000000000794d */ /* 0x000fea0003800000 */
.L_x_2594:
        /* <DEDUP_REMOVED lines=15> */
.L_x_4510:


//--------------------- .text._Z23gemm_half_q_half_kernelILi3ELi20ELb0ELb0ELi32EEvPK6__halfPKjS4_S2_PS0_iiiiPKtS7_iiiiiibS2_i --------------------------
	.section	.text._Z23gemm_half_q_half_kernelILi3ELi20ELb0ELb0ELi32EEvPK6__halfPKjS4_S2_PS0_iiiiPKtS7_iiiiiibS2_i,"ax",@progbits
	.align	128
        .global         _Z23gemm_half_q_half_kernelILi3ELi20ELb0ELb0ELi32EEvPK6__halfPKjS4_S2_PS0_iiiiPKtS7_iiiiiibS2_i
        .type           _Z23gemm_half_q_half_kernelILi3ELi20ELb0ELb0ELi32EEvPK6__halfPKjS4_S2_PS0_iiiiPKtS7_iiiiiibS2_i,@function
        .size           _Z23gemm_half_q_half_kernelILi3ELi20ELb0ELb0ELi32EEvPK6__halfPKjS4_S2_PS0_iiiiPKtS7_iiiiiibS2_i,(.L_x_4511 - _Z23gemm_half_q_half_kernelILi3ELi20ELb0ELb0ELi32EEvPK6__halfPKjS4_S2_PS0_iiiiPKtS7_iiiiiibS2_i)
        .other          _Z23gemm_half_q_half_kernelILi3ELi20ELb0ELb0ELi32EEvPK6__halfPKjS4_S2_PS0_iiiiPKtS7_iiiiiibS2_i,@"STO_CUDA_ENTRY STV_DEFAULT"
_Z23gemm_half_q_half_kernelILi3ELi20ELb0ELb0ELi32EEvPK6__halfPKjS4_S2_PS0_iiiiPKtS7_iiiiiibS2_i:
.text._Z23gemm_half_q_half_kernelILi3ELi20ELb0ELb0ELi32EEvPK6__halfPKjS4_S2_PS0_iiiiPKtS7_iiiiiibS2_i:
        /* <DEDUP_REMOVED lines=54> */
.L_x_2600:
        /* <DEDUP_REMOVED lines=32> */
.L_x_2599:
        /* <DEDUP_REMOVED lines=20> */
.L_x_2601:
[----:B------:R-:W-:-:S13]  /*06a0*/  ISETP.EQ.AND P1, PT, RZ, UR8, PT ;  /* 0x00000008ff007c0c */ /* 0x000fda000bf22270 */
[----:B------:R-:W-:Y:S05]  /*06b0*/  @!P0 BRA P1, `(.L_x_2596) ;  /* 0x00000004007c8947 */ /* 0x000fea0000800000 */
.L_x_2598:
        /* <DEDUP_REMOVED lines=12> */
.L_x_2597:
        /* <DEDUP_REMOVED lines=17> */
.L_x_2604:
[-C--:B------:R-:W-:Y:S02]  /*0890*/  IADD3 R7, PT, PT, R15, R0.reuse, RZ ;  /* 0x000000000f077210 */ /* 0x080fe40007ffe0ff */
[C---:B-----5:R-:W-:Y:S02]  /*08a0*/  IADD3 R5, P0, PT, R12.reuse, R15, RZ ;  /* 0x0000000f0c057210 */ /* 0x060fe40007f1e0ff */
[----:B------:R-:W-:Y:S01]  /*08b0*/  IADD3 R10, P1, PT, R12, R7, RZ ;  /* 0x000000070c0a7210 */ /* 0x000fe20007f3e0ff */
[----:B------:R-:W-:Y:S01]  /*08c0*/  IMAD.IADD R9, R7, 0x1, R0 ;  /* 0x0000000107097824 */ /* 0x000fe200078e0200 */
[----:B------:R-:W-:Y:S02]  /*08d0*/  LEA.HI.X.SX32 R6, R15, RZ, 0x1, P0 ;  /* 0x000000ff0f067211 */ /* 0x000fe400000f0eff */
[----:B0-----:R-:W-:Y:S02]  /*08e0*/  LEA R4, P0, R5, UR14, 0x1 ;  /* 0x0000000e05047c11 */ /* 0x001fe4000f8008ff */
[----:B------:R-:W-:-:S02]  /*08f0*/  IADD3 R15, PT, PT, R9, R0, RZ ;  /* 0x00000000090f7210 */ /* 0x000fc40007ffe0ff */
[----:B------:R-:W-:Y:S02]  /*0900*/  LEA.HI.X R5, R5, UR15, R6, 0x1, P0 ;  /* 0x0000000f05057c11 */ /* 0x000fe400080f0c06 */
[----:B------:R-:W-:Y:S02]  /*0910*/  LEA.HI.X.SX32 R7, R7, RZ, 0x1, P1 ;  /* 0x000000ff07077211 */ /* 0x000fe400008f0eff */
[----:B------:R-:W-:Y:S01]  /*0920*/  LEA R6, P0, R10, UR14, 0x1 ;  /* 0x0000000e0a067c11 */ /* 0x000fe2000f8008ff */
[----:B------:R-:W2:Y:S01]  /*0930*/  LDG.E.U16.CONSTANT R4, desc[UR12][R4.64] ;  /* 0x0000000c04047981 */ /* 0x000ea2000c1e9500 */
[C---:B------:R-:W-:Y:S02]  /*0940*/  IADD3 R16, P2, PT, R12.reuse, R9, RZ ;  /* 0x000000090c107210 */ /* 0x040fe40007f5e0ff */
[----:B------:R-:W-:Y:S02]  /*0950*/  IADD3 R11, P3, PT, R12, R15, RZ ;  /* 0x0000000f0c0b7210 */ /* 0x000fe40007f7e0ff */
[----:B------:R-:W-:-:S02]  /*0960*/  LEA.HI.X R7, R10, UR15, R7, 0x1, P0 ;  /* 0x0000000f0a077c11 */ /* 0x000fc400080f0c07 */
[----:B------:R-:W-:Y:S02]  /*0970*/  LEA.HI.X.SX32 R9, R9, RZ, 0x1, P2 ;  /* 0x000000ff09097211 */ /* 0x000fe400010f0eff */
[C---:B------:R-:W-:Y:S01]  /*0980*/  LEA R8, P1, R16.reuse, UR14, 0x1 ;  /* 0x0000000e10087c11 */ /* 0x040fe2000f8208ff */
[----:B------:R-:W3:Y:S01]  /*0990*/  LDG.E.U16.CONSTANT R6, desc[UR12][R6.64] ;  /* 0x0000000c06067981 */ /* 0x000ee2000c1e9500 */
[----:B------:R-:W-:Y:S02]  /*09a0*/  LEA.HI.X.SX32 R14, R15, RZ, 0x1, P3 ;  /* 0x000000ff0f0e7211 */ /* 0x000fe400018f0eff */
[C---:B------:R-:W-:Y:S02]  /*09b0*/  LEA R10, P0, R11.reuse, UR14, 0x1 ;  /* 0x0000000e0b0a7c11 */ /* 0x040fe4000f8008ff */
[----:B------:R-:W-:Y:S02]  /*09c0*/  LEA.HI.X R9, R16, UR15, R9, 0x1, P1 ;  /* 0x0000000f10097c11 */ /* 0x000fe400088f0c09 */
        /* <DEDUP_REMOVED lines=12> */
.L_x_2603:
        /* <DEDUP_REMOVED lines=21> */
.L_x_2605:
[----:B------:R-:W-:-:S09]  /*0be0*/  UISETP.NE.OR UP0, UPT, UR8, URZ, UP0 ;  /* 0x000000ff0800728c */ /* 0x000fd20008705670 */
[----:B------:R-:W-:Y:S05]  /*0bf0*/  BRA.U !UP0, `(.L_x_2596) ;  /* 0x00000001082c7547 */ /* 0x000fea000b800000 */
.L_x_2602:
        /* <DEDUP_REMOVED lines=11> */
.L_x_2596:
[----:B------:R-:W-:Y:S05]  /*0cb0*/  BSYNC.RECONVERGENT B0 ;  /* 0x0000000000007941 */ /* 0x000fea0003800200 */
.L_x_2595:
        /* <DEDUP_REMOVED lines=23> */
.L_x_2609:
        /* <DEDUP_REMOVED lines=15> */
.L_x_2608:
[----:B------:R-:W-:-:S04]  /*0f20*/  UIADD3 UR4, UPT, UPT, URZ, -UR9, URZ ;  /* 0x80000009ff047290 */ /* 0x000fc8000fffe0ff */
[----:B------:R-:W-:-:S09]  /*0f30*/  UISETP.GT.AND UP1, UPT, UR4, 0x1, UPT ;  /* 0x000000010400788c */ /* 0x000fd2000bf24270 */
[----:B------:R-:W-:Y:S05]  /*0f40*/  BRA.U !UP1, `(.L_x_2610) ;  /* 0x0000000109247547 */ /* 0x000fea000b800000 */
[----:B-1----:R-:W0:Y:S01]  /*0f50*/  LDC.64 R6, c[0x0][0x3a0] ;  /* 0x0000e800ff067b82 */ /* 0x002e220000000a00 */
[C---:B------:R-:W-:Y:S01]  /*0f60*/  IADD3 R9, PT, PT, R15.reuse, UR14, RZ ;  /* 0x0000000e0f097c10 */ /* 0x040fe2000fffe0ff */
[----:B------:R-:W-:Y:S02]  /*0f70*/  UIADD3 UR9, UPT, UPT, UR9, 0x2, URZ ;  /* 0x0000000209097890 */ /* 0x000fe4000fffe0ff */
[----:B------:R-:W-:Y:S01]  /*0f80*/  UPLOP3.LUT UP0, UPT, UPT, UPT, UPT, 0x40, 0x4 ;  /* 0x000000000004789c */ /* 0x000fe20003f0e870 */
[----:B0-----:R-:W-:-:S04]  /*0f90*/  IMAD.WIDE R4, R15, 0x2, R6 ;  /* 0x000000020f047825 */ /* 0x001fc800078e0206 */
[C---:B------:R-:W-:Y:S01]  /*0fa0*/  IMAD.WIDE R6, R9.reuse, 0x2, R6 ;  /* 0x0000000209067825 */ /* 0x040fe200078e0206 */
[----:B------:R2:W-:Y:S03]  /*0fb0*/  STG.E.64 desc[UR12][R4.64], RZ ;  /* 0x000000ff04007986 */ /* 0x0005e6000c101b0c */
[----:B------:R-:W-:Y:S01]  /*0fc0*/  VIADD R15, R9, UR14 ;  /* 0x0000000e090f7c36 */ /* 0x000fe20008000000 */
[----:B------:R2:W-:Y:S06]  /*0fd0*/  STG.E.64 desc[UR12][R6.64], RZ ;  /* 0x000000ff06007986 */ /* 0x0005ec000c101b0c */
.L_x_2610:
[----:B------:R-:W-:-:S09]  /*0fe0*/  UISETP.NE.OR UP0, UPT, UR9, URZ, UP0 ;  /* 0x000000ff0900728c */ /* 0x000fd20008705670 */
[----:B------:R-:W-:Y:S05]  /*0ff0*/  BRA.U !UP0, `(.L_x_2606) ;  /* 0x00000001081c7547 */ /* 0x000fea000b800000 */
.L_x_2607:
[----:B012---:R-:W0:Y:S02]  /*1000*/  LDC.64 R4, c[0x0][0x3a0] ;  /* 0x0000e800ff047b82 */ /* 0x007e240000000a00 */
.L_x_2611:
[C---:B0-----:R-:W-:Y:S01]  /*1010*/  IMAD.WIDE R6, R15.reuse, 0x2, R4 ;  /* 0x000000020f067825 */ /* 0x041fe200078e0204 */
[----:B------:R-:W-:Y:S01]  /*1020*/  UIADD3 UR9, UPT, UPT, UR9, 0x1, URZ ;  /* 0x0000000109097890 */ /* 0x000fe2000fffe0ff */
[----:B------:R-:W-:-:S03]  /*1030*/  IADD3 R15, PT, PT, R15, UR14, RZ ;  /* 0x0000000e0f0f7c10 */ /* 0x000fc6000fffe0ff */
[----:B------:R3:W-:Y:S01]  /*1040*/  STG.E.64 desc[UR12][R6.64], RZ ;  /* 0x000000ff06007986 */ /* 0x0007e2000c101b0c */
[----:B------:R-:W-:-:S09]  /*1050*/  UISETP.NE.AND UP0, UPT, UR9, URZ, UPT ;  /* 0x000000ff0900728c */ /* 0x000fd2000bf05270 */
[----:B---3--:R-:W-:Y:S05]  /*1060*/  BRA.U UP0, `(.L_x_2611) ;  /* 0xfffffffd00e87547 */ /* 0x008fea000b83ffff */
.L_x_2606:
        /* <DEDUP_REMOVED lines=17> */
[----:B-----5:R-:W1:Y:S01]  /*1180*/  LDC.64 R12, c[0x0][0x390] ;  /* 0x0000e400ff0c7b82 */ /* 0x020e620000000a00 */
        /* <DEDUP_REMOVED lines=13> */
.L_x_2613:
        /* <DEDUP_REMOVED lines=28> */
[----:B------:R-:W-:Y:S02]  /*1420*/  IADD3 R20, PT, PT, R17, 0x1, R20 ;  /* 0x0000000111147810 */ /* 0x000fe40007ffe014 */
[----:B------:R-:W-:Y:S01]  /*1430*/  IADD3 R4, PT, PT, R4, 0x1, R5 ;  /* 0x0000000104047810 */ /* 0x000fe20007ffe005 */
[C---:B------:R-:W-:Y:S01]  /*1440*/  IMAD R5, R10.reuse, R10, R10 ;  /* 0x0000000a0a057224 */ /* 0x040fe200078e020a */
[----:B------:R-:W2:Y:S03]  /*1450*/  I2F.F16 R18, R18 ;  /* 0x0000001200127306 */ /* 0x000ea60000200c00 */
[----:B------:R-:W-:Y:S01]  /*1460*/  UIADD3 UR10, UPT, UPT, UR8, UR10, URZ ;  /* 0x0000000a080a7290 */ /* 0x000fe2000fffe0ff */
[----:B------:R-:W-:-:S03]  /*1470*/  IADD3 R5, PT, PT, R10, 0x1, R5 ;  /* 0x000000010a057810 */ /* 0x000fc60007ffe005 */
[----:B------:R-:W-:Y:S01]  /*1480*/  UISETP.GE.AND UP4, UPT, UR10, UR18, UPT ;  /* 0x000000120a00728c */ /* 0x000fe2000bf86270 */
[----:B------:R-:W0:Y:S01]  /*1490*/  I2F.F16 R20, R20 ;  /* 0x0000001400147306 */ /* 0x000e220000200c00 */
[----:B--2---:R-:W-:-:S07]  /*14a0*/  HMUL2 R9, R18.H0_H0, R7.H0_H0 ;  /* 0x2000000712097232 */ /* 0x004fce0000000800 */
[----:B------:R-:W1:Y:S01]  /*14b0*/  I2F.F16 R8, R4 ;  /* 0x0000000400087306 */ /* 0x000e620000200c00 */
[----:B0-----:R-:W-:-:S07]  /*14c0*/  HMUL2 R10, R20.H0_H0, R7.H0_H0 ;  /* 0x20000007140a7232 */ /* 0x001fce0000000800 */
[----:B------:R-:W0:Y:S01]  /*14d0*/  I2F.F16 R6, R5 ;  /* 0x0000000500067306 */ /* 0x000e220000200c00 */
[-C--:B-1----:R-:W-:Y:S02]  /*14e0*/  HMUL2 R8, R8.H0_H0, R7.reuse.H0_H0 ;  /* 0x2000000708087232 */ /* 0x082fe40000000800 */
[----:B0-----:R-:W-:Y:S01]  /*14f0*/  HMUL2 R7, R6.H0_H0, R7.H0_H0 ;  /* 0x2000000706077232 */ /* 0x001fe20000000800 */
[----:B------:R-:W-:Y:S06]  /*1500*/  BRA.U !UP4, `(.L_x_2613) ;  /* 0xfffffffd0c547547 */ /* 0x000fec000b83ffff */
.L_x_2612:
[----:B------:R-:W-:Y:S01]  /*1510*/  UISETP.GT.AND UP4, UPT, UR6, UR15, UPT ;  /* 0x0000000f0600728c */ /* 0x000fe2000bf84270 */
[----:B------:R-:W-:Y:S01]  /*1520*/  HFMA2 R3, -RZ, RZ, 0, 0 ;  /* 0x00000000ff037431 */ /* 0x000fe200000001ff */
[----:B------:R-:W-:Y:S01]  /*1530*/  MOV R6, RZ ;  /* 0x000000ff00067202 */ /* 0x000fe20000000f00 */
[----:B------:R-:W-:Y:S01]  /*1540*/  HFMA2 R11, -RZ, RZ, 0, 0 ;  /* 0x00000000ff0b7431 */ /* 0x000fe200000001ff */
        /* <DEDUP_REMOVED lines=12> */
.L_x_2614:
        /* <DEDUP_REMOVED lines=8> */
.L_x_2615:
[----:B------:R-:W-:Y:S05]  /*1690*/  BRA.U !UP1, `(.L_x_2616) ;  /* 0x00000001091c7547 */ /* 0x000fea000b800000 */
[----:B------:R-:W0:Y:S02]  /*16a0*/  LDC R4, c[0x0][0x3d4] ;  /* 0x0000f500ff047b82 */ /* 0x000e240000000800 */
[----:B0-----:R-:W-:-:S04]  /*16b0*/  VIMNMX R4, PT, PT, R4, UR6, PT ;  /* 0x0000000604047c48 */ /* 0x001fc8000bfe0100 */
[----:B------:R-:W-:-:S04]  /*16c0*/  IADD3 R4, PT, PT, R4, -UR22, RZ ;  /* 0x8000001604047c10 */ /* 0x000fc8000fffe0ff */
[----:B------:R-:W-:-:S04]  /*16d0*/  SHF.R.S32.HI R5, RZ, 0x1f, R4 ;  /* 0x0000001fff057819 */ /* 0x000fc80000011404 */
[----:B------:R-:W-:-:S04]  /*16e0*/  LEA.HI R5, R5, R4, RZ, 0x5 ;  /* 0x0000000405057211 */ /* 0x000fc800078f28ff */
[----:B------:R-:W-:-:S05]  /*16f0*/  SHF.R.S32.HI R5, RZ, 0x5, R5 ;  /* 0x00000005ff057819 */ /* 0x000fca0000011405 */
[----:B------:R-:W-:-:S07]  /*1700*/  IMAD.SHL.U32 R6, R5, 0x4, RZ ;  /* 0x0000000405067824 */ /* 0x000fce00078e00ff */
.L_x_2616:
        /* <DEDUP_REMOVED lines=8> */
.L_x_2617:
        /* <DEDUP_REMOVED lines=8> */
.L_x_2618:
        /* <DEDUP_REMOVED lines=9> */
[----:B------:R-:W-:-:S03]  /*18a0*/  PRMT R5, RZ, 0x5410, RZ ;  /* 0x00005410ff057816 */ /* 0x000fc600000000ff */
[----:B------:R-:W-:-:S05]  /*18b0*/  IMAD R3, R3, UR14, RZ ;  /* 0x0000000e03037c24 */ /* 0x000fca000f8e02ff */
[----:B------:R-:W-:-:S04]  /*18c0*/  IADD3 R2, P0, PT, R2, R3, RZ ;  /* 0x0000000302027210 */ /* 0x000fc80007f1e0ff */
[----:B------:R-:W-:Y:S01]  /*18d0*/  LEA.HI.X.SX32 R3, R3, R4, 0x1, P0 ;  /* 0x0000000403037211 */ /* 0x000fe200000f0eff */
[----:B0-----:R-:W-:Y:S01]  /*18e0*/  ULEA UR8, UR8, UR4, 0x18 ;  /* 0x0000000408087291 */ /* 0x001fe2000f8ec0ff */
[----:B------:R-:W-:Y:S02]  /*18f0*/  ISETP.GT.AND P0, PT, R0, UR6, PT ;  /* 0x0000000600007c0c */ /* 0x000fe4000bf04270 */
[C---:B-1----:R-:W-:Y:S02]  /*1900*/  LEA R50, P1, R2.reuse, UR10, 0x2 ;  /* 0x0000000a02327c11 */ /* 0x042fe4000f8210ff */
[----:B------:R-:W-:Y:S02]  /*1910*/  PRMT R4, RZ, 0x5410, RZ ;  /* 0x00005410ff047816 */ /* 0x000fe400000000ff */
[----:B------:R-:W-:Y:S01]  /*1920*/  LEA.HI.X R51, R2, UR11, R3, 0x2, P1 ;  /* 0x0000000b02337c11 */ /* 0x000fe200088f1403 */
[----:B------:R-:W-:Y:S01]  /*1930*/  UMOV UR4, UR8 ;  /* 0x0000000800047c82 */ /* 0x000fe20008000000 */
[----:B------:R-:W-:-:S02]  /*1940*/  PRMT R3, RZ, 0x5410, RZ ;  /* 0x00005410ff037816 */ /* 0x000fc400000000ff */
[----:B------:R-:W-:Y:S02]  /*1950*/  PRMT R2, RZ, 0x5410, RZ ;  /* 0x00005410ff027816 */ /* 0x000fe400000000ff */
[----:B------:R-:W-:Y:S01]  /*1960*/  PRMT R0, RZ, 0x5410, RZ ;  /* 0x00005410ff007816 */ /* 0x000fe200000000ff */
[----:B------:R-:W-:Y:S06]  /*1970*/  @!P0 BRA `(.L_x_2619) ;  /* 0x00000020003c8947 */ /* 0x000fec0003800000 */
[----:B------:R-:W-:Y:S01]  /*1980*/  MOV R13, UR14 ;  /* 0x0000000e000d7c02 */ /* 0x000fe20008000f00 */
[----:B------:R0:W2:Y:S01]  /*1990*/  LDG.E.128.CONSTANT R36, desc[UR12][R50.64] ;  /* 0x0000000c32247981 */ /* 0x0000a2000c1e9d00 */
[----:B------:R-:W-:-:S03]  /*19a0*/  MOV R15, UR14 ;  /* 0x0000000e000f7c02 */ /* 0x000fc60008000f00 */
[----:B------:R-:W-:Y:S01]  /*19b0*/  IMAD.WIDE R12, R13, 0x4, R50 ;  /* 0x000000040d0c7825 */ /* 0x000fe200078e0232 */
[----:B------:R-:W-:-:S04]  /*19c0*/  MOV R17, UR14 ;  /* 0x0000000e00117c02 */ /* 0x000fc80008000f00 */
[----:B------:R2:W3:Y:S01]  /*19d0*/  LDG.E.128.CONSTANT R32, desc[UR12][R12.64] ;  /* 0x0000000c0c207981 */ /* 0x0004e2000c1e9d00 */
[----:B------:R-:W-:Y:S01]  /*19e0*/  IMAD.WIDE R14, R15, 0x4, R12 ;  /* 0x000000040f0e7825 */ /* 0x000fe200078e020c */
[----:B------:R-:W-:-:S04]  /*19f0*/  MOV R19, UR14 ;  /* 0x0000000e00137c02 */ /* 0x000fc80008000f00 */
[----:B------:R1:W4:Y:S01]  /*1a00*/  LDG.E.128.CONSTANT R28, desc[UR12][R14.64] ;  /* 0x0000000c0e1c7981 */ /* 0x000322000c1e9d00 */
[----:B------:R-:W-:-:S05]  /*1a10*/  IMAD.WIDE R16, R17, 0x4, R14 ;  /* 0x0000000411107825 */ /* 0x000fca00078e020e */
        /* <DEDUP_REMOVED lines=15> */
[----:B-----5:R-:W-:Y:S02]  /*1b10*/  SHF.R.U32.HI R17, RZ, 0xe, R34 ;  /* 0x0000000eff117819 */ /* 0x020fe40000011622 */
[----:B------:R-:W-:-:S02]  /*1b20*/  LOP3.LUT R13, R12, 0x20002, R13, 0xf8, !PT ;  /* 0x000200020c0d7812 */ /* 0x000fc400078ef80d */
[----:B------:R-:W-:Y:S02]  /*1b30*/  SHF.R.U32.HI R12, RZ, 0xf, R39 ;  /* 0x0000000fff0c7819 */ /* 0x000fe40000011627 */
[----:B------:R-:W-:Y:S02]  /*1b40*/  LOP3.LUT R40, R40, 0x10001, RZ, 0xc0, !PT ;  /* 0x0001000128287812 */ /* 0x000fe400078ec0ff */
[----:B------:R-:W-:Y:S02]  /*1b50*/  SHF.R.U32.HI R15, RZ, 0xe, R33 ;  /* 0x0000000eff0f7819 */ /* 0x000fe40000011621 */
[----:B------:R-:W-:Y:S02]  /*1b60*/  LOP3.LUT R16, R12, 0x10001, RZ, 0xc0, !PT ;  /* 0x000100010c107812 */ /* 0x000fe400078ec0ff */
[----:B----4-:R-:W-:Y:S02]  /*1b70*/  SHF.R.U32.HI R12, RZ, 0xd, R28 ;  /* 0x0000000dff0c7819 */ /* 0x010fe4000001161c */
[----:B------:R-:W-:-:S02]  /*1b80*/  SHF.R.U32.HI R19, RZ, 0xe, R35 ;  /* 0x0000000eff137819 */ /* 0x000fc40000011623 */
[----:B------:R-:W-:Y:S02]  /*1b90*/  LOP3.LUT R17, R14, 0x20002, R17, 0xf8, !PT ;  /* 0x000200020e117812 */ /* 0x000fe400078ef811 */
[----:B------:R-:W-:Y:S02]  /*1ba0*/  LOP3.LUT R15, R40, 0x20002, R15, 0xf8, !PT ;  /* 0x00020002280f7812 */ /* 0x000fe400078ef80f */
[----:B------:R-:W-:Y:S02]  /*1bb0*/  SHF.R.U32.HI R14, RZ, 0xd, R29 ;  /* 0x0000000dff0e7819 */ /* 0x000fe4000001161d */
[----:B------:R-:W-:Y:S02]  /*1bc0*/  LOP3.LUT R13, R13, 0x40004, R12, 0xf8, !PT ;  /* 0x000400040d0d7812 */ /* 0x000fe400078ef80c */
[----:B------:R-:W-:Y:S02]  /*1bd0*/  LOP3.LUT R19, R16, 0x20002, R19, 0xf8, !PT ;  /* 0x0002000210137812 */ /* 0x000fe400078ef813 */
[----:B------:R-:W-:-:S02]  /*1be0*/  SHF.R.U32.HI R12, RZ, 0xc, R24 ;  /* 0x0000000cff0c7819 */ /* 0x000fc40000011618 */
[----:B------:R-:W-:Y:S02]  /*1bf0*/  SHF.R.U32.HI R16, RZ, 0xd, R30 ;  /* 0x0000000dff107819 */ /* 0x000fe4000001161e */
[----:B------:R-:W-:Y:S02]  /*1c00*/  LOP3.LUT R15, R15, 0x40004, R14, 0xf8, !PT ;  /* 0x000400040f0f7812 */ /* 0x000fe400078ef80e */
[----:B------:R-:W-:Y:S02]  /*1c10*/  SHF.R.U32.HI R14, RZ, 0xc, R25 ;  /* 0x0000000cff0e7819 */ /* 0x000fe40000011619 */
[----:B------:R-:W-:Y:S02]  /*1c20*/  LOP3.LUT R12, R13, 0x80008, R12, 0xf8, !PT ;  /* 0x000800080d0c7812 */ /* 0x000fe400078ef80c */
[----:B------:R-:W-:Y:S02]  /*1c30*/  LOP3.LUT R16, R17, 0x40004, R16, 0xf8, !PT ;  /* 0x0004000411107812 */ /* 0x000fe400078ef810 */
[----:B------:R-:W-:-:S02]  /*1c40*/  SHF.R.U32.HI R13, RZ, 0xc, R26 ;  /* 0x0000000cff0d7819 */ /* 0x000fc4000001161a */
[----:B------:R-:W-:Y:S02]  /*1c50*/  SHF.R.U32.HI R55, RZ, 0xb, R20 ;  /* 0x0000000bff377819 */ /* 0x000fe40000011614 */
[----:B------:R-:W-:Y:S02]  /*1c60*/  SHF.R.U32.HI R18, RZ, 0xd, R31 ;  /* 0x0000000dff127819 */ /* 0x000fe4000001161f */
[----:B------:R-:W-:Y:S02]  /*1c70*/  LOP3.LUT R15, R15, 0x80008, R14, 0xf8, !PT ;  /* 0x000800080f0f7812 */ /* 0x000fe400078ef80e */
[----:B------:R-:W-:Y:S02]  /*1c80*/  SHF.R.U32.HI R54, RZ, 0xb, R21 ;  /* 0x0000000bff367819 */ /* 0x000fe40000011615 */
[----:B------:R-:W-:Y:S02]  /*1c90*/  LOP3.LUT R16, R16, 0x80008, R13, 0xf8, !PT ;  /* 0x0008000810107812 */ /* 0x000fe400078ef80d */
[----:B------:R-:W-:-:S02]  /*1ca0*/  LOP3.LUT R55, R12, 0x100010, R55, 0xf8, !PT ;  /* 0x001000100c377812 */ /* 0x000fc400078ef837 */
[----:B------:R-:W-:Y:S02]  /*1cb0*/  SHF.R.U32.HI R53, RZ, 0xb, R22 ;  /* 0x0000000bff357819 */ /* 0x000fe40000011616 */
[----:B------:R-:W-:Y:S02]  /*1cc0*/  LOP3.LUT R19, R19, 0x40004, R18, 0xf8, !PT ;  /* 0x0004000413137812 */ /* 0x000fe400078ef812 */
[----:B------:R-:W-:Y:S02]  /*1cd0*/  SHF.R.U32.HI R14, RZ, 0xc, R27 ;  /* 0x0000000cff0e7819 */ /* 0x000fe4000001161b */
[----:B------:R-:W-:Y:S02]  /*1ce0*/  LOP3.LUT R54, R15, 0x100010, R54, 0xf8, !PT ;  /* 0x001000100f367812 */ /* 0x000fe400078ef836 */
[----:B------:R-:W-:Y:S02]  /*1cf0*/  LOP3.LUT R12, R36, 0x3e003e0, RZ, 0xc0, !PT ;  /* 0x03e003e0240c7812 */ /* 0x000fe400078ec0ff */
[----:B------:R-:W-:-:S02]  /*1d00*/  LOP3.LUT R13, R37, 0x3e003e0, RZ, 0xc0, !PT ;  /* 0x03e003e0250d7812 */ /* 0x000fc400078ec0ff */
[----:B------:R-:W-:Y:S02]  /*1d10*/  LOP3.LUT R15, R38, 0x3e003e0, RZ, 0xc0, !PT ;  /* 0x03e003e0260f7812 */ /* 0x000fe400078ec0ff */
[----:B------:R-:W-:Y:S02]  /*1d20*/  LOP3.LUT R53, R16, 0x100010, R53, 0xf8, !PT ;  /* 0x0010001010357812 */ /* 0x000fe400078ef835 */
[----:B------:R-:W-:Y:S02]  /*1d30*/  LOP3.LUT R19, R19, 0x80008, R14, 0xf8, !PT ;  /* 0x0008000813137812 */ /* 0x000fe400078ef80e */
        /* <DEDUP_REMOVED lines=9> */
[----:B------:R-:W-:Y:S02]  /*1dd0*/  LOP3.LUT R18, R16, 0x64006400, RZ, 0xfc, !PT ;  /* 0x6400640010127812 */ /* 0x000fe400078efcff */
[----:B------:R-:W-:Y:S02]  /*1de0*/  LOP3.LUT R17, R35, 0x3e003e0, RZ, 0xc0, !PT ;  /* 0x03e003e023117812 */ /* 0x000fe400078ec0ff */
[----:B------:R-:W-:Y:S01]  /*1df0*/  SHF.R.U32.HI R52, RZ, 0xb, R23 ;  /* 0x0000000bff347819 */ /* 0x000fe20000011617 */
[----:B------:R-:W-:Y:S01]  /*1e00*/  HFMA2 R43, R18, R11.H0_H0, -48, -48 ;  /* 0xd200d200122b7431 */ /* 0x000fe2000004000b */
[----:B------:R-:W-:-:S02]  /*1e10*/  LOP3.LUT R16, R34, 0x3e003e0, RZ, 0xc0, !PT ;  /* 0x03e003e022107812 */ /* 0x000fc400078ec0ff */
[----:B------:R-:W-:Y:S02]  /*1e20*/  LOP3.LUT R12, R13, 0x64006400, RZ, 0xfc, !PT ;  /* 0x640064000d0c7812 */ /* 0x000fe400078efcff */
[----:B------:R-:W-:Y:S02]  /*1e30*/  LOP3.LUT R42, R15, 0x64006400, RZ, 0xfc, !PT ;  /* 0x640064000f2a7812 */ /* 0x000fe400078efcff */
[----:B------:R-:W-:Y:S01]  /*1e40*/  LOP3.LUT R13, R28, 0x3e003e0, RZ, 0xc0, !PT ;  /* 0x03e003e01c0d7812 */ /* 0x000fe200078ec0ff */
[-C--:B------:R-:W-:Y:S01]  /*1e50*/  HFMA2 R61, R12, R11.reuse.H0_H0, -48, -48 ;  /* 0xd200d2000c3d7431 */ /* 0x080fe2000004000b */
[----:B------:R-:W-:Y:S01]  /*1e60*/  LOP3.LUT R15, R29, 0x3e003e0, RZ, 0xc0, !PT ;  /* 0x03e003e01d0f7812 */ /* 0x000fe200078ec0ff */
[----:B------:R-:W-:Y:S01]  /*1e70*/  HFMA2 R42, R42, R11.H0_H0, -48, -48 ;  /* 0xd200d2002a2a7431 */ /* 0x000fe2000004000b */
[----:B------:R-:W-:Y:S02]  /*1e80*/  LOP3.LUT R40, R17, 0x64006400, RZ, 0xfc, !PT ;  /* 0x6400640011287812 */ /* 0x000fe400078efcff */
[----:B------:R-:W-:-:S02]  /*1e90*/  LOP3.LUT R52, R19, 0x100010, R52, 0xf8, !PT ;  /* 0x0010001013347812 */ /* 0x000fc400078ef834 */
[----:B------:R-:W-:Y:S01]  /*1ea0*/  LOP3.LUT R18, R16, 0x64006400, RZ, 0xfc, !PT ;  /* 0x6400640010127812 */ /* 0x000fe200078efcff */
[-C--:B------:R-:W-:Y:S01]  /*1eb0*/  HFMA2 R40, R40, R11.reuse.H0_H0, -48, -48 ;  /* 0xd200d20028287431 */ /* 0x080fe2000004000b */
        /* <DEDUP_REMOVED lines=47> */
[----:B------:R-:W-:Y:S02]  /*21b0*/  SHF.R.U32.HI R62, RZ, 0xa, R28 ;  /* 0x0000000aff3e7819 */ /* 0x000fe4000001161c */
[----:B------:R-:W-:Y:S02]  /*21c0*/  LOP3.LUT R39, R29, 0x1f001f, RZ, 0xc0, !PT ;  /* 0x001f001f1d277812 */ /* 0x000fe400078ec0ff */
[----:B------:R-:W-:Y:S01]  /*21d0*/  SHF.R.U32.HI R38, RZ, 0xa, R29 ;  /* 0x0000000aff267819 */ /* 0x000fe2000001161d */
[----:B------:R-:W-:Y:S01]  /*21e0*/  HADD2 R29, R3, -1040, -1040 ;  /* 0xe410e410031d7430 */ /* 0x000fe20000000000 */
[----:B------:R-:W-:-:S02]  /*21f0*/  LOP3.LUT R28, R2, 0x64006400, RZ, 0xfc, !PT ;  /* 0x64006400021c7812 */ /* 0x000fc400078efcff */
[----:B------:R-:W-:Y:S02]  /*2200*/  LOP3.LUT R76, R20, 0x1f001f, RZ, 0xc0, !PT ;  /* 0x001f001f144c7812 */ /* 0x000fe400078ec0ff */
[----:B------:R-:W-:Y:S01]  /*2210*/  SHF.R.U32.HI R2, RZ, 0xa, R20 ;  /* 0x0000000aff027819 */ /* 0x000fe20000011614 */
[----:B------:R-:W-:Y:S01]  /*2220*/  HADD2 R28, R28, -1040, -1040 ;  /* 0xe410e4101c1c7430 */ /* 0x000fe20000000000 */
[----:B------:R-:W-:Y:S02]  /*2230*/  LOP3.LUT R78, R21, 0x1f001f, RZ, 0xc0, !PT ;  /* 0x001f001f154e7812 */ /* 0x000fe400078ec0ff */
[----:B------:R-:W-:Y:S02]  /*2240*/  SHF.R.U32.HI R4, RZ, 0xa, R21 ;  /* 0x0000000aff047819 */ /* 0x000fe40000011615 */
[----:B------:R-:W-:Y:S02]  /*2250*/  LOP3.LUT R80, R22, 0x1f001f, RZ, 0xc0, !PT ;  /* 0x001f001f16507812 */ /* 0x000fe400078ec0ff */
[----:B------:R-:W-:-:S02]  /*2260*/  SHF.R.U32.HI R6, RZ, 0xa, R22 ;  /* 0x0000000aff067819 */ /* 0x000fc40000011616 */
[----:B------:R-:W-:Y:S02]  /*2270*/  LOP3.LUT R81, R23, 0x1f001f, RZ, 0xc0, !PT ;  /* 0x001f001f17517812 */ /* 0x000fe400078ec0ff */
[----:B------:R-:W-:Y:S02]  /*2280*/  SHF.R.U32.HI R3, RZ, 0xa, R23 ;  /* 0x0000000aff037819 */ /* 0x000fe40000011617 */
[----:B------:R-:W1:Y:S01]  /*2290*/  LDS.128 R20, [UR8+0x10] ;  /* 0x00001008ff147984 */ /* 0x000e620008000c00 */
[----:B------:R-:W-:Y:S02]  /*22a0*/  SHF.R.U32.HI R86, RZ, 0xa, R37 ;  /* 0x0000000aff567819 */ /* 0x000fe40000011625 */
[----:B------:R-:W-:Y:S02]  /*22b0*/  LOP3.LUT R73, R33, 0x1f001f, RZ, 0xc0, !PT ;  /* 0x001f001f21497812 */ /* 0x000fe400078ec0ff */
[----:B------:R-:W-:Y:S02]  /*22c0*/  SHF.R.U32.HI R37, RZ, 0xa, R33 ;  /* 0x0000000aff257819 */ /* 0x000fe40000011621 */
[----:B------:R-:W-:-:S02]  /*22d0*/  LOP3.LUT R69, R30, 0x1f001f, RZ, 0xc0, !PT ;  /* 0x001f001f1e457812 */ /* 0x000fc400078ec0ff */
[----:B------:R-:W-:Y:S02]  /*22e0*/  SHF.R.U32.HI R63, RZ, 0xa, R30 ;  /* 0x0000000aff3f7819 */ /* 0x000fe4000001161e */
        /* <DEDUP_REMOVED lines=8> */
[-C--:B0-----:R-:W-:Y:S01]  /*2370*/  HFMA2 R24, R29, R44.reuse, RZ.H0_H0 ;  /* 0x0000002c1d187231 */ /* 0x081fe200000400ff */
[----:B------:R-:W-:Y:S02]  /*2380*/  LOP3.LUT R67, R25, 0x1f001f, RZ, 0xc0, !PT ;  /* 0x001f001f19437812 */ /* 0x000fe400078ec0ff */
[----:B------:R-:W-:Y:S01]  /*2390*/  SHF.R.U32.HI R75, RZ, 0xa, R25 ;  /* 0x0000000aff4b7819 */ /* 0x000fe20000011619 */
[-C--:B------:R-:W-:Y:S01]  /*23a0*/  HFMA2 R25, R33, R44.reuse, RZ.H0_H0 ;  /* 0x0000002c21197231 */ /* 0x080fe200000400ff */
[----:B------:R-:W-:Y:S01]  /*23b0*/  LOP3.LUT R82, R26, 0x1f001f, RZ, 0xc0, !PT ;  /* 0x001f001f1a527812 */ /* 0x000fe200078ec0ff */
[----:B------:R-:W-:Y:S01]  /*23c0*/  HFMA2 R24, R48, R45, R24 ;  /* 0x0000002d30187231 */ /* 0x000fe20000000018 */
[----:B------:R-:W-:Y:S01]  /*23d0*/  SHF.R.U32.HI R79, RZ, 0xa, R26 ;  /* 0x0000000aff4f7819 */ /* 0x000fe2000001161a */
[----:B------:R-:W-:Y:S01]  /*23e0*/  HFMA2 R26, R28, R44, RZ ;  /* 0x0000002c1c1a7231 */ /* 0x000fe200000000ff */
[----:B------:R-:W-:-:S02]  /*23f0*/  MOV R32, R60 ;  /* 0x0000003c00207202 */ /* 0x000fc40000000f00 */
[----:B------:R-:W-:Y:S01]  /*2400*/  LOP3.LUT R86, R86, 0x1f001f, RZ, 0xc0, !PT ;  /* 0x001f001f56567812 */ /* 0x000fe200078ec0ff */
[-C--:B------:R-:W-:Y:S01]  /*2410*/  HFMA2 R26, R49, R45.reuse, R26 ;  /* 0x0000002d311a7231 */ /* 0x080fe2000000001a */
[----:B------:R-:W-:Y:S01]  /*2420*/  LOP3.LUT R74, R74, 0x1f001f, RZ, 0xc0, !PT ;  /* 0x001f001f4a4a7812 */ /* 0x000fe200078ec0ff */
[-C--:B------:R-:W-:Y:S01]  /*2430*/  HFMA2 R25, R32, R45.reuse, R25 ;  /* 0x0000002d20197231 */ /* 0x080fe20000000019 */
[----:B------:R-:W-:Y:S02]  /*2440*/  LOP3.LUT R83, R27, 0x1f001f, RZ, 0xc0, !PT ;  /* 0x001f001f1b537812 */ /* 0x000fe400078ec0ff */
[----:B------:R-:W-:Y:S01]  /*2450*/  SHF.R.U32.HI R77, RZ, 0xa, R27 ;  /* 0x0000000aff4d7819 */ /* 0x000fe2000001161b */
[----:B------:R-:W-:Y:S01]  /*2460*/  HFMA2 R27, R30, R44, RZ ;  /* 0x0000002c1e1b7231 */ /* 0x000fe200000000ff */
[----:B------:R-:W-:Y:S02]  /*2470*/  LOP3.LUT R71, R31, 0x1f001f, RZ, 0xc0, !PT ;  /* 0x001f001f1f477812 */ /* 0x000fe400078ec0ff */
[----:B------:R-:W-:Y:S01]  /*2480*/  SHF.R.U32.HI R84, RZ, 0xa, R31 ;  /* 0x0000000aff547819 */ /* 0x000fe2000001161f */
[----:B------:R-:W-:Y:S01]  /*2490*/  HFMA2 R45, R43, R45, R27 ;  /* 0x0000002d2b2d7231 */ /* 0x000fe2000000001b */
[----:B------:R-:W-:-:S02]  /*24a0*/  LOP3.LUT R72, R72, 0x1f001f, RZ, 0xc0, !PT ;  /* 0x001f001f48487812 */ /* 0x000fc400078ec0ff */
[----:B------:R-:W-:Y:S02]  /*24b0*/  LOP3.LUT R0, R34, 0x1f001f, RZ, 0xc0, !PT ;  /* 0x001f001f22007812 */ /* 0x000fe400078ec0ff */
[----:B------:R-:W-:Y:S02]  /*24c0*/  LOP3.LUT R31, R86, 0x64006400, RZ, 0xfc, !PT ;  /* 0x64006400561f7812 */ /* 0x000fe400078efcff */
[----:B------:R-:W-:Y:S02]  /*24d0*/  LOP3.LUT R74, R74, 0x64006400, RZ, 0xfc, !PT ;  /* 0x640064004a4a7812 */ /* 0x000fe400078efcff */
[----:B------:R-:W-:Y:S01]  /*24e0*/  LOP3.LUT R58, R58, 0x1f001f, RZ, 0xc0, !PT ;  /* 0x001f001f3a3a7812 */ /* 0x000fe200078ec0ff */
[----:B------:R-:W-:Y:S01]  /*24f0*/  HADD2 R31, R31, -1040, -1040 ;  /* 0xe410e4101f1f7430 */ /* 0x000fe20000000000 */
[----:B------:R-:W-:Y:S01]  /*2500*/  SHF.R.U32.HI R64, RZ, 0xa, R34 ;  /* 0x0000000aff407819 */ /* 0x000fe20000011622 */
[----:B------:R-:W-:Y:S01]  /*2510*/  HADD2 R74, R74, -1040, -1040 ;  /* 0xe410e4104a4a7430 */ /* 0x000fe20000000000 */
[----:B------:R-:W-:Y:S01]  /*2520*/  LOP3.LUT R34, R35, 0x1f001f, RZ, 0xc0, !PT ;  /* 0x001f001f23227812 */ /* 0x000fe200078ec0ff */
[-C--:B------:R-:W-:Y:S01]  /*2530*/  HFMA2 R26, R31, R46.reuse, R26 ;  /* 0x0000002e1f1a7231 */ /* 0x080fe2000000001a */
[----:B------:R-:W-:Y:S01]  /*2540*/  SHF.R.U32.HI R70, RZ, 0xa, R35 ;  /* 0x0000000aff467819 */ /* 0x000fe20000011623 */
        /* <DEDUP_REMOVED lines=20> */
[-C--:B------:R-:W-:Y:S02]  /*2690*/  HFMA2 R24, R58, R47.reuse, R24 ;  /* 0x0000002f3a187231 */ /* 0x080fe40000000018 */
[----:B-1----:R-:W-:Y:S02]  /*26a0*/  HFMA2 R26, R42, R20, R26 ;  /* 0x000000142a1a7231 */ /* 0x002fe4000000001a */
[----:B------:R-:W-:Y:S01]  /*26b0*/  HADD2 R65, R37, -1040, -1040 ;  /* 0xe410e41025417430 */ /* 0x000fe20000000000 */
[----:B------:R-:W-:Y:S01]  /*26c0*/  MOV R37, R61 ;  /* 0x0000003d00257202 */ /* 0x000fe20000000f00 */
[----:B------:R-:W-:-:S02]  /*26d0*/  HFMA2 R0, R34, R47, R25 ;  /* 0x0000002f22007231 */ /* 0x000fc40000000019 */
[----:B------:R-:W-:Y:S01]  /*26e0*/  HFMA2 R45, R60, R47, R45 ;  /* 0x0000002f3c2d7231 */ /* 0x000fe2000000002d */
[----:B------:R-:W-:Y:S01]  /*26f0*/  LOP3.LUT R70, R70, 0x1f001f, RZ, 0xc0, !PT ;  /* 0x001f001f46467812 */ /* 0x000fe200078ec0ff */
[-C--:B------:R-:W-:Y:S02]  /*2700*/  HFMA2 R24, R41, R20.reuse, R24 ;  /* 0x0000001429187231 */ /* 0x080fe40000000018 */
[-C--:B------:R-:W-:Y:S02]  /*2710*/  HFMA2 R0, R37, R20.reuse, R0 ;  /* 0x0000001425007231 */ /* 0x080fe40000000000 */
[----:B------:R-:W-:Y:S01]  /*2720*/  HADD2 R64, R64, -1040, -1040 ;  /* 0xe410e41040407430 */ /* 0x000fe20000000000 */
[----:B------:R-:W-:Y:S01]  /*2730*/  LOP3.LUT R68, R68, 0x1f001f, RZ, 0xc0, !PT ;  /* 0x001f001f44447812 */ /* 0x000fe200078ec0ff */
[----:B------:R-:W-:Y:S02]  /*2740*/  HFMA2 R45, R40, R20, R45 ;  /* 0x00000014282d7231 */ /* 0x000fe4000000002d */
[----:B------:R-:W-:-:S02]  /*2750*/  HFMA2 R20, R65, R21, R26 ;  /* 0x0000001541147231 */ /* 0x000fc4000000001a */
[----:B------:R-:W-:Y:S01]  /*2760*/  HFMA2 R44, R64, R21, R24 ;  /* 0x00000015402c7231 */ /* 0x000fe20000000018 */
[----:B------:R-:W-:Y:S01]  /*2770*/  LOP3.LUT R70, R70, 0x64006400, RZ, 0xfc, !PT ;  /* 0x6400640046467812 */ /* 0x000fe200078efcff */
[----:B------:R-:W0:Y:S01]  /*2780*/  LDS.128 R24, [UR8+0x20] ;  /* 0x00002008ff187984 */ /* 0x000e220008000c00 */
        /* <DEDUP_REMOVED lines=38> */
[----:B------:R-:W-:Y:S02]  /*29f0*/  HADD2 R61, R61, -1040, -1040 ;  /* 0xe410e4103d3d7430 */ /* 0x000fe40000000000 */
[-C--:B------:R-:W-:Y:S02]  /*2a00*/  HFMA2 R46, R45, R24.reuse, R21 ;  /* 0x000000182d2e7231 */ /* 0x080fe40000000015 */
[-C--:B------:R-:W-:Y:S01]  /*2a10*/  HFMA2 R0, R63, R24.reuse, R0 ;  /* 0x000000183f007231 */ /* 0x080fe20000000000 */
[----:B------:R-:W-:Y:S01]  /*2a20*/  LOP3.LUT R83, R83, 0x64006400, RZ, 0xfc, !PT ;  /* 0x6400640053537812 */ /* 0x000fe200078efcff */
[----:B------:R-:W-:Y:S02]  /*2a30*/  HFMA2 R82, R62, R24, R23 ;  /* 0x000000183e527231 */ /* 0x000fe40000000017 */
[----:B------:R-:W-:Y:S02]  /*2a40*/  HFMA2 R24, R61, R25, R20 ;  /* 0x000000193d187231 */ /* 0x000fe40000000014 */
[----:B------:R-:W-:Y:S01]  /*2a50*/  HADD2 R67, R67, -1040, -1040 ;  /* 0xe410e41043437430 */ /* 0x000fe20000000000 */
[----:B------:R-:W0:Y:S01]  /*2a60*/  LDS.128 R20, [UR8+0x30] ;  /* 0x00003008ff147984 */ /* 0x000e220008000c00 */
        /* <DEDUP_REMOVED lines=8> */
[----:B------:R-:W-:Y:S01]  /*2af0*/  HFMA2 R82, R15, R26, R47 ;  /* 0x0000001a0f527231 */ /* 0x000fe2000000002f */
[----:B------:R-:W-:Y:S02]  /*2b00*/  MOV R47, R57 ;  /* 0x00000039002f7202 */ /* 0x000fe40000000f00 */
[----:B------:R-:W-:-:S02]  /*2b10*/  LOP3.LUT R75, R75, 0x1f001f, RZ, 0xc0, !PT ;  /* 0x001f001f4b4b7812 */ /* 0x000fc400078ec0ff */
[----:B------:R-:W-:Y:S01]  /*2b20*/  LOP3.LUT R79, R79, 0x64006400, RZ, 0xfc, !PT ;  /* 0x640064004f4f7812 */ /* 0x000fe200078efcff */
[-C--:B------:R-:W-:Y:S02]  /*2b30*/  HFMA2 R0, R47, R26.reuse, R0 ;  /* 0x0000001a2f007231 */ /* 0x080fe40000000000 */
[----:B------:R-:W-:Y:S01]  /*2b40*/  HFMA2 R26, R14, R26, R25 ;  /* 0x0000001a0e1a7231 */ /* 0x000fe20000000019 */
[----:B------:R-:W-:Y:S02]  /*2b50*/  LOP3.LUT R25, R5, 0x1f001f, RZ, 0xc0, !PT ;  /* 0x001f001f05197812 */ /* 0x000fe400078ec0ff */
        /* <DEDUP_REMOVED lines=16> */
[----:B------:R-:W-:Y:S01]  /*2c60*/  HFMA2 R26, R78, R27, R26 ;  /* 0x0000001b4e1a7231 */ /* 0x000fe2000000001a */
[----:B------:R-:W-:Y:S01]  /*2c70*/  LOP3.LUT R6, R6, 0x1f001f, RZ, 0xc0, !PT ;  /* 0x001f001f06067812 */ /* 0x000fe200078ec0ff */
[----:B------:R-:W-:Y:S01]  /*2c80*/  HADD2 R80, R81, -1040, -1040 ;  /* 0xe410e41051507430 */ /* 0x000fe20000000000 */
[----:B------:R-:W-:Y:S01]  /*2c90*/  LOP3.LUT R4, R4, 0x1f001f, RZ, 0xc0, !PT ;  /* 0x001f001f04047812 */ /* 0x000fe200078ec0ff */
[----:B------:R-:W-:-:S02]  /*2ca0*/  HADD2 R57, R57, -1040, -1040 ;  /* 0xe410e41039397430 */ /* 0x000fc40000000000 */
[-C--:B0-----:R-:W-:Y:S02]  /*2cb0*/  HFMA2 R24, R77, R20.reuse, R24 ;  /* 0x000000144d187231 */ /* 0x081fe40000000018 */
[-C--:B------:R-:W-:Y:S01]  /*2cc0*/  HFMA2 R5, R76, R20.reuse, R5 ;  /* 0x000000144c057231 */ /* 0x080fe20000000005 */
[----:B------:R-:W-:Y:S01]  /*2cd0*/  LOP3.LUT R6, R6, 0x64006400, RZ, 0xfc, !PT ;  /* 0x6400640006067812 */ /* 0x000fe200078efcff */
[-C--:B------:R-:W-:Y:S02]  /*2ce0*/  HFMA2 R0, R57, R20.reuse, R0 ;  /* 0x0000001439007231 */ /* 0x080fe40000000000 */
        /* <DEDUP_REMOVED lines=22> */
[----:B------:R-:W-:Y:S01]  /*2e50*/  PRMT R10, R10, 0x5410, R9 ;  /* 0x000054100a0a7816 */ /* 0x000fe20000000009 */
[----:B------:R-:W-:Y:S01]  /*2e60*/  HADD2 R52, R5, -1040, -1040 ;  /* 0xe410e41005347430 */ /* 0x000fe20000000000 */
[----:B------:R-:W-:Y:S01]  /*2e70*/  PRMT R8, R8, 0x5410, R7 ;  /* 0x0000541008087816 */ /* 0x000fe20000000007 */
        /* <DEDUP_REMOVED lines=8> */
[----:B------:R-:W-:Y:S01]  /*2f00*/  HADD2 R2, R0.H0_H0, R0.H1_H1 ;  /* 0x3000000000027230 */ /* 0x000fe20000000800 */
[----:B------:R-:W-:Y:S01]  /*2f10*/  PRMT R0, RZ, 0x5410, RZ ;  /* 0x00005410ff007816 */ /* 0x000fe200000000ff */
        /* <DEDUP_REMOVED lines=11> */
[----:B------:R-:W-:Y:S01]  /*2fd0*/  IMAD.MOV.U32 R85, RZ, RZ, R28 ;  /* 0x000000ffff557224 */ /* 0x000fe200078e001c */
[----:B------:R-:W-:Y:S01]  /*2fe0*/  MOV R87, R29 ;  /* 0x0000001d00577202 */ /* 0x000fe20000000f00 */
[----:B------:R-:W-:Y:S01]  /*2ff0*/  UISETP.NE.AND UP0, UPT, UR5, 0x2, UPT ;  /* 0x000000020500788c */ /* 0x000fe2000bf05270 */
[----:B------:R-:W1:Y:S01]  /*3000*/  LDS.128 R24, [UR8+0x50] ;  /* 0x00005008ff187984 */ /* 0x000e620008000c00 */
[----:B------:R-:W-:Y:S02]  /*3010*/  MOV R89, R30 ;  /* 0x0000001e00597202 */ /* 0x000fe40000000f00 */
[----:B------:R-:W-:Y:S02]  /*3020*/  MOV R86, R43 ;  /* 0x0000002b00567202 */ /* 0x000fe40000000f00 */
[----:B------:R-:W-:Y:S02]  /*3030*/  MOV R88, R19 ;  /* 0x0000001300587202 */ /* 0x000fe40000000f00 */
[----:B------:R-:W-:-:S02]  /*3040*/  MOV R90, R18 ;  /* 0x00000012005a7202 */ /* 0x000fc40000000f00 */
[----:B------:R-:W-:Y:S02]  /*3050*/  MOV R92, R17 ;  /* 0x00000011005c7202 */ /* 0x000fe40000000f00 */
[----:B------:R-:W-:Y:S02]  /*3060*/  MOV R91, R15 ;  /* 0x0000000f005b7202 */ /* 0x000fe40000000f00 */
[----:B------:R-:W-:Y:S02]  /*3070*/  MOV R93, R14 ;  /* 0x0000000e005d7202 */ /* 0x000fe40000000f00 */
[----:B------:R-:W-:Y:S02]  /*3080*/  PRMT R10, R10, 0x5410, R9 ;  /* 0x000054100a0a7816 */ /* 0x000fe40000000009 */
[----:B------:R-:W-:Y:S01]  /*3090*/  PRMT R8, R8, 0x5410, R7 ;  /* 0x0000541008087816 */ /* 0x000fe20000000007 */
[-C--:B0-----:R-:W-:Y:S02]  /*30a0*/  HFMA2 R0, R33, R20.reuse, RZ ;  /* 0x0000001421007231 */ /* 0x081fe400000000ff */
[----:B------:R-:W-:-:S02]  /*30b0*/  HFMA2 R2, R85, R20, RZ.H0_H0 ;  /* 0x0000001455027231 */ /* 0x000fc400000400ff */
[-C--:B------:R-:W-:Y:S02]  /*30c0*/  HFMA2 R3, R87, R20.reuse, RZ ;  /* 0x0000001457037231 */ /* 0x080fe400000000ff */
[----:B------:R-:W-:Y:S02]  /*30d0*/  HFMA2 R43, R89, R20, RZ.H0_H0 ;  /* 0x00000014592b7231 */ /* 0x000fe400000400ff */
[-C--:B------:R-:W-:Y:S02]  /*30e0*/  HFMA2 R0, R32, R21.reuse, R0 ;  /* 0x0000001520007231 */ /* 0x080fe40000000000 */
[-C--:B------:R-:W-:Y:S02]  /*30f0*/  HFMA2 R2, R49, R21.reuse, R2 ;  /* 0x0000001531027231 */ /* 0x080fe40000000002 */
[-C--:B------:R-:W-:Y:S02]  /*3100*/  HFMA2 R3, R48, R21.reuse, R3 ;  /* 0x0000001530037231 */ /* 0x080fe40000000003 */
[----:B------:R-:W-:Y:S01]  /*3110*/  HFMA2 R21, R86, R21, R43 ;  /* 0x0000001556157231 */ /* 0x000fe2000000002b */
[----:B------:R-:W-:Y:S01]  /*3120*/  MOV R43, R31 ;  /* 0x0000001f002b7202 */ /* 0x000fe20000000f00 */
[-C--:B------:R-:W-:Y:S01]  /*3130*/  HFMA2 R0, R35, R22.reuse, R0 ;  /* 0x0000001623007231 */ /* 0x080fe20000000000 */
[----:B------:R-:W0:Y:S01]  /*3140*/  LDS.128 R28, [UR8+0x60] ;  /* 0x00006008ff1c7984 */ /* 0x000e220008000c00 */
[----:B------:R-:W-:-:S02]  /*3150*/  HFMA2 R3, R74, R22, R3 ;  /* 0x000000164a037231 */ /* 0x000fc40000000003 */
[-C--:B------:R-:W-:Y:S02]  /*3160*/  HFMA2 R2, R43, R22.reuse, R2 ;  /* 0x000000162b027231 */ /* 0x080fe40000000002 */
[-C--:B------:R-:W-:Y:S02]  /*3170*/  HFMA2 R0, R34, R23.reuse, R0 ;  /* 0x0000001722007231 */ /* 0x080fe40000000000 */
[----:B------:R-:W-:Y:S02]  /*3180*/  HFMA2 R22, R73, R22, R21 ;  /* 0x0000001649167231 */ /* 0x000fe40000000015 */
[-C--:B------:R-:W-:Y:S02]  /*3190*/  HFMA2 R3, R58, R23.reuse, R3 ;  /* 0x000000173a037231 */ /* 0x080fe40000000003 */
[----:B------:R-:W-:Y:S02]  /*31a0*/  HFMA2 R21, R72, R23, R2 ;  /* 0x0000001748157231 */ /* 0x000fe40000000002 */
[----:B-1----:R-:W-:-:S02]  /*31b0*/  HFMA2 R0, R37, R24, R0 ;  /* 0x0000001825007231 */ /* 0x002fc40000000000 */
        /* <DEDUP_REMOVED lines=13> */
[-C--:B------:R-:W-:Y:S01]  /*3290*/  HFMA2 R3, R90, R27.reuse, R3 ;  /* 0x0000001b5a037231 */ /* 0x080fe20000000003 */
[----:B------:R-:W1:Y:S01]  /*32a0*/  LDS.128 R20, [UR8+0x70] ;  /* 0x00007008ff147984 */ /* 0x000e620008000c00 */
        /* <DEDUP_REMOVED lines=9> */
[----:B------:R-:W-:Y:S01]  /*3340*/  HFMA2 R26, R66, R29, R26 ;  /* 0x0000001d421a7231 */ /* 0x000fe2000000001a */
[----:B------:R-:W-:Y:S01]  /*3350*/  MOV R29, R16 ;  /* 0x00000010001d7202 */ /* 0x000fe20000000f00 */
[-C--:B------:R-:W-:Y:S01]  /*3360*/  HFMA2 R0, R47, R30.reuse, R0 ;  /* 0x0000001e2f007231 */ /* 0x080fe20000000000 */
[----:B------:R-:W-:Y:S01]  /*3370*/  MOV R28, R13 ;  /* 0x0000000d001c7202 */ /* 0x000fe20000000f00 */
[----:B------:R-:W-:-:S02]  /*3380*/  HFMA2 R3, R91, R30, R3 ;  /* 0x0000001e5b037231 */ /* 0x000fc40000000003 */
[-C--:B------:R-:W-:Y:S02]  /*3390*/  HFMA2 R26, R93, R30.reuse, R26 ;  /* 0x0000001e5d1a7231 */ /* 0x080fe4000000001a */
[-C--:B------:R-:W-:Y:S02]  /*33a0*/  HFMA2 R0, R46, R31.reuse, R0 ;  /* 0x0000001f2e007231 */ /* 0x080fe40000000000 */
[----:B------:R-:W-:Y:S02]  /*33b0*/  HFMA2 R2, R29, R30, R2 ;  /* 0x0000001e1d027231 */ /* 0x000fe40000000002 */
[-C--:B------:R-:W-:Y:S02]  /*33c0*/  HFMA2 R3, R79, R31.reuse, R3 ;  /* 0x0000001f4f037231 */ /* 0x080fe40000000003 */
[-C--:B------:R-:W-:Y:S01]  /*33d0*/  HFMA2 R26, R78, R31.reuse, R26 ;  /* 0x0000001f4e1a7231 */ /* 0x080fe2000000001a */
[----:B------:R-:W-:Y:S01]  /*33e0*/  MOV R30, R12 ;  /* 0x0000000c001e7202 */ /* 0x000fe20000000f00 */
        /* <DEDUP_REMOVED lines=16> */
[----:B------:R-:W-:Y:S01]  /*34f0*/  HFMA2 R27, R83, R23, R27 ;  /* 0x00000017531b7231 */ /* 0x000fe2000000001b */
[----:B------:R-:W-:Y:S01]  /*3500*/  PRMT R2, RZ, 0x5410, RZ ;  /* 0x00005410ff027816 */ /* 0x000fe200000000ff */
[----:B------:R-:W-:Y:S02]  /*3510*/  HADD2 R0, R0.H0_H0, R0.H1_H1 ;  /* 0x3000000000007230 */ /* 0x000fe40000000800 */
[----:B------:R-:W-:-:S02]  /*3520*/  HADD2 R26, R26.H0_H0, R26.H1_H1 ;  /* 0x3000001a1a1a7230 */ /* 0x000fc40000000800 */
[----:B------:R-:W-:Y:S02]  /*3530*/  HADD2 R15, R15.H0_H0, R15.H1_H1 ;  /* 0x3000000f0f0f7230 */ /* 0x000fe40000000800 */
[----:B------:R-:W-:Y:S01]  /*3540*/  HADD2 R27, R27.H0_H0, R27.H1_H1 ;  /* 0x3000001b1b1b7230 */ /* 0x000fe20000000800 */
[----:B------:R-:W-:Y:S02]  /*3550*/  PRMT R3, R0, 0x5410, R26 ;  /* 0x0000541000037816 */ /* 0x000fe4000000001a */
[----:B------:R-:W-:Y:S02]  /*3560*/  PRMT R0, RZ, 0x5410, RZ ;  /* 0x00005410ff007816 */ /* 0x000fe400000000ff */
[----:B------:R-:W-:Y:S01]  /*3570*/  PRMT R15, R15, 0x5410, R27 ;  /* 0x000054100f0f7816 */ /* 0x000fe2000000001b */
[----:B------:R-:W-:-:S04]  /*3580*/  HFMA2 R4, R3, R10, RZ ;  /* 0x0000000a03047231 */ /* 0x000fc800000000ff */
[----:B------:R-:W-:Y:S01]  /*3590*/  HFMA2 R3, R15, R8, RZ.H0_H0 ;  /* 0x000000080f037231 */ /* 0x000fe200000400ff */
[----:B------:R-:W-:Y:S06]  /*35a0*/  BRA.U !UP0, `(.L_x_2619) ;  /* 0x0000000508307547 */ /* 0x000fec000b800000 */
        /* <DEDUP_REMOVED lines=75> */
[----:B------:R-:W-:-:S07]  /*3a60*/  HFMA2 R0, R42, R8, RZ.H0_H0 ;  /* 0x000000082a007231 */ /* 0x000fce00000400ff */
.L_x_2619:
        /* <DEDUP_REMOVED lines=8> */
.L_x_2622:
[----:B0-----:R-:W-:Y:S02]  /*3af0*/  UMOV UR14, UR9 ;  /* 0x00000009000e7c82 */ /* 0x001fe40008000000 */
[----:B------:R-:W-:-:S05]  /*3b00*/  MOV R13, UR14 ;  /* 0x0000000e000d7c02 */ /* 0x000fca0008000f00 */
[----:B------:R-:W-:Y:S02]  /*3b10*/  IMAD.WIDE R12, R13, 0x4, R50 ;  /* 0x000000040d0c7825 */ /* 0x000fe400078e0232 */
[----:B------:R-:W5:Y:S04]  /*3b20*/  LDG.E.128.CONSTANT R48, desc[UR12][R50.64] ;  /* 0x0000000c32307981 */ /* 0x000f68000c1e9d00 */
[----:B------:R0:W5:Y:S01]  /*3b30*/  LDG.E.128.CONSTANT R16, desc[UR12][R12.64] ;  /* 0x0000000c0c107981 */ /* 0x000162000c1e9d00 */
[----:B------:R-:W-:Y:S01]  /*3b40*/  UIMAD UR5, UR17, -0x3, UR8 ;  /* 0xfffffffd110578a4 */ /* 0x000fe2000f8e0208 */
[----:B------:R-:W-:-:S03]  /*3b50*/  IMAD.U32 R89, RZ, RZ, UR14 ;  /* 0x0000000eff597e24 */ /* 0x000fc6000f8e00ff */
[----:B------:R-:W-:Y:S01]  /*3b60*/  UISETP.GE.AND UP0, UPT, UR5, 0x1, UPT ;  /* 0x000000010500788c */ /* 0x000fe2000bf06270 */
[----:B------:R-:W-:-:S08]  /*3b70*/  IMAD.WIDE R88, R89, 0x4, R12 ;  /* 0x0000000459587825 */ /* 0x000fd000078e020c */
[----:B0-----:R-:W-:Y:S05]  /*3b80*/  BRA.U !UP0, `(.L_x_2621) ;  /* 0x0000001d08347547 */ /* 0x001fea000b800000 */
[----:B------:R-:W2:Y:S01]  /*3b90*/  LDG.E.128.CONSTANT R32, desc[UR12][R88.64] ;  /* 0x0000000c58207981 */ /* 0x000ea2000c1e9d00 */
[----:B-----5:R-:W-:Y:S01]  /*3ba0*/  SHF.R.U32.HI R20, RZ, 0xf, R48 ;  /* 0x0000000fff147819 */ /* 0x020fe20000011630 */
[----:B------:R-:W-:Y:S01]  /*3bb0*/  HFMA2 R64, -RZ, RZ, 0, 0.125 ;  /* 0x00003000ff407431 */ /* 0x000fe200000001ff */
[----:B------:R-:W-:Y:S01]  /*3bc0*/  SHF.R.U32.HI R26, RZ, 0xf, R50 ;  /* 0x0000000fff1a7819 */ /* 0x000fe20000011632 */
[----:B------:R-:W0:Y:S01]  /*3bd0*/  LDS.128 R12, [UR7+-0x60] ;  /* 0xffffa007ff0c7984 */ /* 0x000e220008000c00 */
[----:B------:R-:W-:Y:S01]  /*3be0*/  SHF.R.U32.HI R30, RZ, 0xf, R51 ;  /* 0x0000000fff1e7819 */ /* 0x000fe20000011633 */
[----:B------:R-:W-:Y:S01]  /*3bf0*/  UISETP.NE.AND UP0, UPT, UR5, 0x1, UPT ;  /* 0x000000010500788c */ /* 0x000fe2000bf05270 */
[----:B------:R-:W-:Y:S02]  /*3c00*/  SHF.R.U32.HI R21, RZ, 0xe, R16 ;  /* 0x0000000eff157819 */ /* 0x000fe40000011610 */
[----:B------:R-:W-:Y:S02]  /*3c10*/  LOP3.LUT R20, R20, 0x10001, RZ, 0xc0, !PT ;  /* 0x0001000114147812 */ /* 0x000fe400078ec0ff */
[----:B------:R-:W-:-:S02]  /*3c20*/  LOP3.LUT R11, R48, 0x380038, RZ, 0xc0, !PT ;  /* 0x00380038300b7812 */ /* 0x000fc400078ec0ff */
        /* <DEDUP_REMOVED lines=19> */
[----:B------:R-:W-:Y:S02]  /*3d60*/  LOP3.LUT R21, R20, 0x20002, R21, 0xf8, !PT ;  /* 0x0002000214157812 */ /* 0x000fe400078ef815 */
[----:B------:R-:W-:Y:S02]  /*3d70*/  SHF.R.U32.HI R16, RZ, 0xe, R17 ;  /* 0x0000000eff107819 */ /* 0x000fe40000011611 */
[----:B------:R-:W-:Y:S02]  /*3d80*/  LOP3.LUT R23, R23, 0x10001, RZ, 0xc0, !PT ;  /* 0x0001000117177812 */ /* 0x000fe400078ec0ff */
[----:B------:R-:W-:Y:S02]  /*3d90*/  LOP3.LUT R26, R26, 0x20002, R29, 0xf8, !PT ;  /* 0x000200021a1a7812 */ /* 0x000fe400078ef81d */
[----:B------:R-:W-:-:S02]  /*3da0*/  LOP3.LUT R31, R30, 0x20002, R31, 0xf8, !PT ;  /* 0x000200021e1f7812 */ /* 0x000fc400078ef81f */
        /* <DEDUP_REMOVED lines=8> */
[----:B------:R-:W-:-:S02]  /*3e30*/  LOP3.LUT R16, R23, 0x20002, R16, 0xf8, !PT ;  /* 0x0002000217107812 */ /* 0x000fc400078ef810 */
[----:B------:R-:W-:Y:S01]  /*3e40*/  LOP3.LUT R11, R11, 0x64006400, RZ, 0xfc, !PT ;  /* 0x640064000b0b7812 */ /* 0x000fe200078efcff */
[----:B------:R-:W-:Y:S01]  /*3e50*/  HADD2 R55, R51, -1028, -1028 ;  /* 0xe404e40433377430 */ /* 0x000fe20000000000 */
[----:B------:R-:W-:Y:S01]  /*3e60*/  LOP3.LUT R23, R24, 0x64006400, RZ, 0xfc, !PT ;  /* 0x6400640018177812 */ /* 0x000fe200078efcff */
[-C--:B------:R-:W-:Y:S01]  /*3e70*/  HFMA2 R24, R29, R64.reuse.H0_H0, -132, -132 ;  /* 0xd820d8201d187431 */ /* 0x080fe20000040040 */
[C---:B------:R-:W-:Y:S02]  /*3e80*/  LOP3.LUT R43, R18.reuse, 0x380038, RZ, 0xc0, !PT ;  /* 0x00380038122b7812 */ /* 0x040fe400078ec0ff */
[----:B------:R-:W-:Y:S02]  /*3e90*/  SHF.R.U32.HI R76, RZ, 0x6, R18 ;  /* 0x00000006ff4c7819 */ /* 0x000fe40000011612 */
[----:B------:R-:W-:Y:S01]  /*3ea0*/  LOP3.LUT R40, R18, 0x70007, RZ, 0xc0, !PT ;  /* 0x0007000712287812 */ /* 0x000fe200078ec0ff */
[----:B------:R-:W-:Y:S02]  /*3eb0*/  HFMA2 R18, R11, R64.H0_H0, -132, -132 ;  /* 0xd820d8200b127431 */ /* 0x000fe40000040040 */
[----:B0-----:R-:W-:Y:S01]  /*3ec0*/  HFMA2 R11, R61, R12, RZ ;  /* 0x0000000c3d0b7231 */ /* 0x001fe200000000ff */
[----:B------:R-:W-:-:S02]  /*3ed0*/  LOP3.LUT R42, R38, 0x380038, RZ, 0xc0, !PT ;  /* 0x00380038262a7812 */ /* 0x000fc400078ec0ff */
[----:B------:R-:W-:Y:S01]  /*3ee0*/  LOP3.LUT R41, R17, 0x380038, RZ, 0xc0, !PT ;  /* 0x0038003811297812 */ /* 0x000fe200078ec0ff */
[----:B------:R-:W-:Y:S01]  /*3ef0*/  HFMA2 R44, R18, R13, R11 ;  /* 0x0000000d122c7231 */ /* 0x000fe2000000000b */
[----:B------:R-:W-:Y:S02]  /*3f00*/  LOP3.LUT R11, R36, 0x70007, RZ, 0xc0, !PT ;  /* 0x00070007240b7812 */ /* 0x000fe400078ec0ff */
[----:B------:R-:W-:Y:S02]  /*3f10*/  LOP3.LUT R53, R42, 0x64006400, RZ, 0xfc, !PT ;  /* 0x640064002a357812 */ /* 0x000fe400078efcff */
[----:B------:R-:W-:Y:S02]  /*3f20*/  LOP3.LUT R11, R11, 0x64006400, RZ, 0xfc, !PT ;  /* 0x640064000b0b7812 */ /* 0x000fe400078efcff */
[----:B------:R-:W-:Y:S02]  /*3f30*/  SHF.R.U32.HI R75, RZ, 0x6, R17 ;  /* 0x00000006ff4b7819 */ /* 0x000fe40000011611 */
[----:B------:R-:W-:-:S02]  /*3f40*/  LOP3.LUT R45, R19, 0x380038, RZ, 0xc0, !PT ;  /* 0x00380038132d7812 */ /* 0x000fc400078ec0ff */
[----:B------:R-:W-:Y:S02]  /*3f50*/  MOV R69, 0x2400 ;  /* 0x0000240000457802 */ /* 0x000fe40000000f00 */
[----:B------:R-:W-:Y:S02]  /*3f60*/  SHF.R.U32.HI R73, RZ, 0x6, R19 ;  /* 0x00000006ff497819 */ /* 0x000fe40000011613 */
[----:B------:R-:W-:Y:S02]  /*3f70*/  LOP3.LUT R17, R17, 0x70007, RZ, 0xc0, !PT ;  /* 0x0007000711117812 */ /* 0x000fe400078ec0ff */
[----:B------:R-:W-:Y:S02]  /*3f80*/  LOP3.LUT R19, R19, 0x70007, RZ, 0xc0, !PT ;  /* 0x0007000713137812 */ /* 0x000fe400078ec0ff */
[----:B------:R-:W-:Y:S02]  /*3f90*/  LOP3.LUT R39, R39, 0x64006400, RZ, 0xfc, !PT ;  /* 0x6400640027277812 */ /* 0x000fe400078efcff */
[----:B------:R-:W-:-:S02]  /*3fa0*/  LOP3.LUT R41, R41, 0x64006400, RZ, 0xfc, !PT ;  /* 0x6400640029297812 */ /* 0x000fc400078efcff */
[----:B------:R-:W-:Y:S02]  /*3fb0*/  LOP3.LUT R27, R27, 0x64006400, RZ, 0xfc, !PT ;  /* 0x640064001b1b7812 */ /* 0x000fe400078efcff */
[----:B------:R-:W-:Y:S02]  /*3fc0*/  PRMT R8, R8, 0x5410, R7 ;  /* 0x0000541008087816 */ /* 0x000fe40000000007 */
[----:B------:R-:W-:Y:S02]  /*3fd0*/  PRMT R10, R10, 0x5410, R9 ;  /* 0x000054100a0a7816 */ /* 0x000fe40000000009 */
[----:B--2---:R-:W-:Y:S02]  /*3fe0*/  SHF.R.U32.HI R56, RZ, 0xd, R32 ;  /* 0x0000000dff387819 */ /* 0x004fe40000011620 */
[----:B------:R-:W-:Y:S02]  /*3ff0*/  SHF.R.U32.HI R86, RZ, 0xd, R35 ;  /* 0x0000000dff567819 */ /* 0x000fe40000011623 */
[----:B------:R-:W-:-:S02]  /*4000*/  LOP3.LUT R56, R21, 0x40004, R56, 0xf8, !PT ;  /* 0x0004000415387812 */ /* 0x000fc400078ef838 */
[----:B------:R-:W-:Y:S01]  /*4010*/  LOP3.LUT R21, R22, 0x64006400, RZ, 0xfc, !PT ;  /* 0x6400640016157812 */ /* 0x000fe200078efcff */
[-C--:B------:R-:W-:Y:S01]  /*4020*/  HFMA2 R22, R23, R64.reuse.H0_H0, -132, -132 ;  /* 0xd820d82017167431 */ /* 0x080fe20000040040 */
[----:B------:R-:W-:Y:S02]  /*4030*/  SHF.R.U32.HI R71, RZ, 0xd, R33 ;  /* 0x0000000dff477819 */ /* 0x000fe40000011621 */
[----:B------:R-:W-:Y:S01]  /*4040*/  LOP3.LUT R86, R31, 0x40004, R86, 0xf8, !PT ;  /* 0x000400041f567812 */ /* 0x000fe200078ef856 */
[----:B------:R-:W-:Y:S01]  /*4050*/  HFMA2 R20, R21, R64.H0_H0, -132, -132 ;  /* 0xd820d82015147431 */ /* 0x000fe20000040040 */
[----:B------:R-:W0:Y:S01]  /*4060*/  LDS.128 R28, [UR7+-0x50] ;  /* 0xffffb007ff1c7984 */ /* 0x000e220008000c00 */
[----:B------:R-:W-:Y:S01]  /*4070*/  LOP3.LUT R71, R16, 0x40004, R71, 0xf8, !PT ;  /* 0x0004000410477812 */ /* 0x000fe200078ef847 */
[-C--:B------:R-:W-:Y:S02]  /*4080*/  HFMA2 R16, R59, R12.reuse, RZ.H0_H0 ;  /* 0x0000000c3b107231 */ /* 0x080fe400000400ff */
[----:B------:R-:W-:-:S02]  /*4090*/  HFMA2 R21, R57, R12, RZ ;  /* 0x0000000c39157231 */ /* 0x000fc400000000ff */
[----:B------:R-:W-:Y:S01]  /*40a0*/  HFMA2 R12, R55, R12, RZ.H0_H0 ;  /* 0x0000000c370c7231 */ /* 0x000fe200000400ff */
[----:B------:R-:W-:Y:S01]  /*40b0*/  SHF.R.U32.HI R83, RZ, 0xd, R34 ;  /* 0x0000000dff537819 */ /* 0x000fe20000011622 */
[-C--:B------:R-:W-:Y:S02]  /*40c0*/  HFMA2 R46, R20, R13.reuse, R16 ;  /* 0x0000000d142e7231 */ /* 0x080fe40000000010 */
[-C--:B------:R-:W-:Y:S02]  /*40d0*/  HFMA2 R48, R22, R13.reuse, R21 ;  /* 0x0000000d16307231 */ /* 0x080fe40000000015 */
[----:B------:R-:W-:Y:S01]  /*40e0*/  HFMA2 R50, R24, R13, R12 ;  /* 0x0000000d18327231 */ /* 0x000fe2000000000c */
[----:B------:R-:W-:Y:S02]  /*40f0*/  LOP3.LUT R83, R26, 0x40004, R83, 0xf8, !PT ;  /* 0x000400041a537812 */ /* 0x000fe400078ef853 */
[----:B------:R-:W-:Y:S02]  /*4100*/  LOP3.LUT R12, R36, 0x380038, RZ, 0xc0, !PT ;  /* 0x00380038240c7812 */ /* 0x000fe400078ec0ff */
[----:B------:R-:W-:-:S02]  /*4110*/  LOP3.LUT R13, R25, 0x70007, RZ, 0xc0, !PT ;  /* 0x00070007190d7812 */ /* 0x000fc400078ec0ff */
[C---:B------:R-:W-:Y:S02]  /*4120*/  LOP3.LUT R21, R37.reuse, 0x70007, RZ, 0xc0, !PT ;  /* 0x0007000725157812 */ /* 0x040fe400078ec0ff */
        /* <DEDUP_REMOVED lines=18> */
[----:B------:R-:W-:Y:S01]  /*4250*/  LOP3.LUT R25, R25, 0x1c001c0, RZ, 0xc0, !PT ;  /* 0x01c001c019197812 */ /* 0x000fe200078ec0ff */
[-C--:B------:R-:W-:Y:S01]  /*4260*/  HFMA2 R12, R47, R64.reuse.H0_H0, -132, -132 ;  /* 0xd820d8202f0c7431 */ /* 0x080fe20000040040 */
[----:B------:R-:W-:Y:S01]  /*4270*/  LOP3.LUT R37, R37, 0x1c001c0, RZ, 0xc0, !PT ;  /* 0x01c001c025257812 */ /* 0x000fe200078ec0ff */
[-C--:B------:R-:W-:Y:S01]  /*4280*/  HFMA2 R14, R49, R64.reuse.H0_H0, -132, -132 ;  /* 0xd820d820310e7431 */ /* 0x080fe20000040040 */
[----:B------:R-:W-:Y:S01]  /*4290*/  LOP3.LUT R36, R36, 0x64006400, RZ, 0xfc, !PT ;  /* 0x6400640024247812 */ /* 0x000fe200078efcff */
[----:B------:R-:W-:-:S02]  /*42a0*/  HFMA2 R16, R51, R64.H0_H0, -132, -132 ;  /* 0xd820d82033107431 */ /* 0x000fc40000040040 */
[-C--:B------:R-:W-:Y:S02]  /*42b0*/  HFMA2 R47, R12, R15.reuse, R44 ;  /* 0x0000000f0c2f7231 */ /* 0x080fe4000000002c */
[----:B------:R-:W-:Y:S01]  /*42c0*/  HFMA2 R26, R53, R64.H0_H0, -132, -132 ;  /* 0xd820d820351a7431 */ /* 0x000fe20000040040 */
        /* <DEDUP_REMOVED lines=8> */
[----:B------:R-:W-:Y:S01]  /*4350*/  LOP3.LUT R40, R37, 0x64006400, RZ, 0xfc, !PT ;  /* 0x6400640025287812 */ /* 0x000fe200078efcff */
[----:B------:R-:W-:Y:S01]  /*4360*/  HADD2 R42, R42, -1028, -1028 ;  /* 0xe404e4042a2a7430 */ /* 0x000fe20000000000 */
[----:B------:R-:W-:Y:S01]  /*4370*/  LOP3.LUT R46, R15, 0x64006400, RZ, 0xfc, !PT ;  /* 0x640064000f2e7812 */ /* 0x000fe200078efcff */
[-C--:B------:R-:W-:Y:S01]  /*4380*/  HFMA2 R15, R36, R69.reuse.H0_H0, -20, -20 ;  /* 0xcd00cd00240f7431 */ /* 0x080fe20000040045 */
[----:B------:R-:W-:Y:S01]  /*4390*/  LOP3.LUT R37, R19, 0x64006400, RZ, 0xfc, !PT ;  /* 0x6400640013257812 */ /* 0x000fe200078efcff */
[-C--:B------:R-:W-:Y:S01]  /*43a0*/  HFMA2 R17, R38, R69.reuse.H0_H0, -20, -20 ;  /* 0xcd00cd0026117431 */ /* 0x080fe20000040045 */
[----:B------:R-:W-:Y:S01]  /*43b0*/  SHF.R.U32.HI R66, RZ, 0x6, R32 ;  /* 0x00000006ff427819 */ /* 0x000fe20000011620 */
[----:B------:R-:W-:Y:S02]  /*43c0*/  HFMA2 R19, R40, R69.H0_H0, -20, -20 ;  /* 0xcd00cd0028137431 */ /* 0x000fe40000040045 */
[----:B0-----:R-:W-:-:S02]  /*43d0*/  HFMA2 R47, R15, R28, R47 ;  /* 0x0000001c0f2f7231 */ /* 0x001fc4000000002f */
[----:B------:R-:W-:Y:S01]  /*43e0*/  HFMA2 R25, R46, R69.H0_H0, -20, -20 ;  /* 0xcd00cd002e197431 */ /* 0x000fe20000040045 */
[----:B------:R-:W-:Y:S01]  /*43f0*/  LOP3.LUT R68, R66, 0x380038, RZ, 0xc0, !PT ;  /* 0x0038003842447812 */ /* 0x000fe200078ec0ff */
[----:B------:R-:W-:Y:S02]  /*4400*/  HADD2 R46, R39, -1028, -1028 ;  /* 0xe404e404272e7430 */ /* 0x000fe40000000000 */
[-C--:B------:R-:W-:Y:S02]  /*4410*/  HFMA2 R49, R19, R28.reuse, R49 ;  /* 0x0000001c13317231 */ /* 0x080fe40000000031 */
[-C--:B------:R-:W-:Y:S01]  /*4420*/  HFMA2 R48, R17, R28.reuse, R48 ;  /* 0x0000001c11307231 */ /* 0x080fe20000000030 */
[----:B------:R-:W-:Y:S01]  /*4430*/  LOP3.LUT R63, R33, 0x380038, RZ, 0xc0, !PT ;  /* 0x00380038213f7812 */ /* 0x000fe200078ec0ff */
[----:B------:R-:W-:Y:S02]  /*4440*/  HFMA2 R50, R25, R28, R50 ;  /* 0x0000001c19327231 */ /* 0x000fe40000000032 */
[----:B------:R-:W-:-:S02]  /*4450*/  HFMA2 R51, R46, R29, R47 ;  /* 0x0000001d2e337231 */ /* 0x000fc4000000002f */
[----:B------:R-:W-:Y:S02]  /*4460*/  HADD2 R40, R37, -1028, -1028 ;  /* 0xe404e40425287430 */ /* 0x000fe40000000000 */
[-C--:B------:R-:W-:Y:S01]  /*4470*/  HFMA2 R53, R42, R29.reuse, R49 ;  /* 0x0000001d2a357231 */ /* 0x080fe20000000031 */
[----:B------:R-:W0:Y:S01]  /*4480*/  LDS.128 R36, [UR7+-0x40] ;  /* 0xffffc007ff247984 */ /* 0x000e220008000c00 */
[-C--:B------:R-:W-:Y:S01]  /*4490*/  HFMA2 R52, R44, R29.reuse, R48 ;  /* 0x0000001d2c347231 */ /* 0x080fe20000000030 */
[----:B------:R-:W-:Y:S01]  /*44a0*/  LOP3.LUT R47, R43, 0x64006400, RZ, 0xfc, !PT ;  /* 0x640064002b2f7812 */ /* 0x000fe200078efcff */
[----:B------:R-:W-:Y:S01]  /*44b0*/  HFMA2 R54, R40, R29, R50 ;  /* 0x0000001d28367231 */ /* 0x000fe20000000032 */
        /* <DEDUP_REMOVED lines=37> */
[----:B------:R-:W1:Y:S01]  /*4710*/  LDS.128 R28, [UR7+-0x30] ;  /* 0xffffd007ff1c7984 */ /* 0x000e620008000c00 */
[-C--:B------:R-:W-:Y:S01]  /*4720*/  HFMA2 R49, R49, R64.reuse.H0_H0, -132, -132 ;  /* 0xd820d82031317431 */ /* 0x080fe20000040040 */
[----:B------:R-:W-:Y:S01]  /*4730*/  LOP3.LUT R58, R58, 0x1c001c0, RZ, 0xc0, !PT ;  /* 0x01c001c03a3a7812 */ /* 0x000fe200078ec0ff */
[----:B------:R-:W-:-:S02]  /*4740*/  HFMA2 R47, R47, R64.H0_H0, -132, -132 ;  /* 0xd820d8202f2f7431 */ /* 0x000fc40000040040 */
[-C--:B0-----:R-:W-:Y:S02]  /*4750*/  HFMA2 R60, R53, R36.reuse, R60 ;  /* 0x00000024353c7231 */ /* 0x081fe4000000003c */
[-C--:B------:R-:W-:Y:S02]  /*4760*/  HFMA2 R77, R51, R36.reuse, R77 ;  /* 0x00000024334d7231 */ /* 0x080fe4000000004d */
[-C--:B------:R-:W-:Y:S02]  /*4770*/  HFMA2 R84, R49, R36.reuse, R84 ;  /* 0x0000002431547231 */ /* 0x080fe40000000054 */
[----:B------:R-:W-:Y:S01]  /*4780*/  HFMA2 R36, R47, R36, R62 ;  /* 0x000000242f247231 */ /* 0x000fe2000000003e */
[C---:B------:R-:W-:Y:S02]  /*4790*/  LOP3.LUT R62, R32.reuse, 0x380038, RZ, 0xc0, !PT ;  /* 0x00380038203e7812 */ /* 0x040fe400078ec0ff */
[----:B------:R-:W-:Y:S02]  /*47a0*/  LOP3.LUT R32, R32, 0x70007, RZ, 0xc0, !PT ;  /* 0x0007000720207812 */ /* 0x000fe400078ec0ff */
[----:B------:R-:W-:-:S02]  /*47b0*/  LOP3.LUT R58, R58, 0x64006400, RZ, 0xfc, !PT ;  /* 0x640064003a3a7812 */ /* 0x000fc400078efcff */
[----:B------:R-:W-:Y:S02]  /*47c0*/  LOP3.LUT R32, R32, 0x64006400, RZ, 0xfc, !PT ;  /* 0x6400640020207812 */ /* 0x000fe400078efcff */
[----:B------:R-:W-:Y:S01]  /*47d0*/  LOP3.LUT R65, R62, 0x64006400, RZ, 0xfc, !PT ;  /* 0x640064003e417812 */ /* 0x000fe200078efcff */
[----:B------:R-:W-:Y:S01]  /*47e0*/  HFMA2 R74, R58, R69.H0_H0, -20, -20 ;  /* 0xcd00cd003a4a7431 */ /* 0x000fe20000040045 */
[C---:B------:R-:W-:Y:S01]  /*47f0*/  LOP3.LUT R62, R66.reuse, 0x1c001c0, RZ, 0xc0, !PT ;  /* 0x01c001c0423e7812 */ /* 0x040fe200078ec0ff */
[----:B------:R-:W-:Y:S01]  /*4800*/  HADD2 R67, R32, -1028, -1028 ;  /* 0xe404e40420437430 */ /* 0x000fe20000000000 */
[----:B------:R-:W-:Y:S01]  /*4810*/  LOP3.LUT R66, R66, 0x70007, RZ, 0xc0, !PT ;  /* 0x0007000742427812 */ /* 0x000fe200078ec0ff */
[----:B------:R-:W-:Y:S02]  /*4820*/  HFMA2 R60, R74, R37, R60 ;  /* 0x000000254a3c7231 */ /* 0x000fe4000000003c */
[----:B------:R-:W-:Y:S01]  /*4830*/  HFMA2 R72, R65, R64.H0_H0, -132, -132 ;  /* 0xd820d82041487431 */ /* 0x000fe20000040040 */
[----:B------:R-:W-:-:S02]  /*4840*/  LOP3.LUT R87, R34, 0x380038, RZ, 0xc0, !PT ;  /* 0x0038003822577812 */ /* 0x000fc400078ec0ff */
[----:B------:R-:W-:Y:S01]  /*4850*/  LOP3.LUT R66, R66, 0x64006400, RZ, 0xfc, !PT ;  /* 0x6400640042427812 */ /* 0x000fe200078efcff */
[----:B------:R-:W-:Y:S01]  /*4860*/  HFMA2 R60, R67, R38, R60 ;  /* 0x00000026433c7231 */ /* 0x000fe2000000003c */
[----:B------:R-:W-:Y:S02]  /*4870*/  LOP3.LUT R63, R63, 0x64006400, RZ, 0xfc, !PT ;  /* 0x640064003f3f7812 */ /* 0x000fe400078efcff */
[----:B------:R-:W-:Y:S01]  /*4880*/  SHF.R.U32.HI R78, RZ, 0x6, R34 ;  /* 0x00000006ff4e7819 */ /* 0x000fe20000011622 */
[----:B------:R-:W-:Y:S01]  /*4890*/  HADD2 R65, R66, -1028, -1028 ;  /* 0xe404e40442417430 */ /* 0x000fe20000000000 */
[----:B------:R-:W-:Y:S01]  /*48a0*/  LOP3.LUT R81, R35, 0x380038, RZ, 0xc0, !PT ;  /* 0x0038003823517812 */ /* 0x000fe200078ec0ff */
[----:B------:R-:W-:Y:S01]  /*48b0*/  HFMA2 R66, R72, R39, R60 ;  /* 0x0000002748427231 */ /* 0x000fe2000000003c */
[----:B------:R-:W-:Y:S02]  /*48c0*/  LOP3.LUT R62, R62, 0x64006400, RZ, 0xfc, !PT ;  /* 0x640064003e3e7812 */ /* 0x000fe400078efcff */
[----:B------:R-:W-:-:S02]  /*48d0*/  LOP3.LUT R87, R87, 0x64006400, RZ, 0xfc, !PT ;  /* 0x6400640057577812 */ /* 0x000fc400078efcff */
[----:B------:R-:W-:Y:S02]  /*48e0*/  LOP3.LUT R75, R75, 0x1c001c0, RZ, 0xc0, !PT ;  /* 0x01c001c04b4b7812 */ /* 0x000fe400078ec0ff */
[----:B------:R-:W-:Y:S01]  /*48f0*/  SHF.R.U32.HI R79, RZ, 0x6, R33 ;  /* 0x00000006ff4f7819 */ /* 0x000fe20000011621 */
[----:B-1----:R-:W-:Y:S01]  /*4900*/  HFMA2 R80, R65, R28, R66 ;  /* 0x0000001c41507231 */ /* 0x002fe20000000042 */
[----:B------:R-:W-:Y:S01]  /*4910*/  LOP3.LUT R81, R81, 0x64006400, RZ, 0xfc, !PT ;  /* 0x6400640051517812 */ /* 0x000fe200078efcff */
[-C--:B------:R-:W-:Y:S01]  /*4920*/  HFMA2 R66, R63, R64.reuse.H0_H0, -132, -132 ;  /* 0xd820d8203f427431 */ /* 0x080fe20000040040 */
[----:B------:R-:W-:Y:S01]  /*4930*/  LOP3.LUT R58, R78, 0x380038, RZ, 0xc0, !PT ;  /* 0x003800384e3a7812 */ /* 0x000fe200078ec0ff */
[----:B------:R-:W-:Y:S01]  /*4940*/  HFMA2 R63, R62, R69.H0_H0, -20, -20 ;  /* 0xcd00cd003e3f7431 */ /* 0x000fe20000040045 */
[----:B------:R-:W-:Y:S01]  /*4950*/  LOP3.LUT R68, R56, 0x64006400, RZ, 0xfc, !PT ;  /* 0x6400640038447812 */ /* 0x000fe200078efcff */
[----:B------:R-:W-:Y:S01]  /*4960*/  HFMA2 R80, R70, R29, R80 ;  /* 0x0000001d46507231 */ /* 0x000fe20000000050 */
[----:B------:R-:W-:Y:S01]  /*4970*/  LOP3.LUT R33, R33, 0x70007, RZ, 0xc0, !PT ;  /* 0x0007000721217812 */ /* 0x000fe200078ec0ff */
[----:B------:R-:W-:Y:S01]  /*4980*/  HFMA2 R56, R87, R64.H0_H0, -132, -132 ;  /* 0xd820d82057387431 */ /* 0x000fe20000040040 */
[----:B------:R-:W-:Y:S01]  /*4990*/  LOP3.LUT R82, R75, 0x64006400, RZ, 0xfc, !PT ;  /* 0x640064004b527812 */ /* 0x000fe200078efcff */
[----:B------:R-:W-:Y:S01]  /*49a0*/  HADD2 R68, R68, -1028, -1028 ;  /* 0xe404e40444447430 */ /* 0x000fe20000000000 */
[----:B------:R-:W-:Y:S01]  /*49b0*/  LOP3.LUT R32, R79, 0x380038, RZ, 0xc0, !PT ;  /* 0x003800384f207812 */ /* 0x000fe200078ec0ff */
[----:B------:R-:W-:Y:S01]  /*49c0*/  HFMA2 R80, R63, R30, R80 ;  /* 0x0000001e3f507231 */ /* 0x000fe20000000050 */
[----:B------:R-:W-:Y:S01]  /*49d0*/  LOP3.LUT R87, R58, 0x64006400, RZ, 0xfc, !PT ;  /* 0x640064003a577812 */ /* 0x000fe200078efcff */
[-C--:B------:R-:W-:Y:S01]  /*49e0*/  HFMA2 R58, R81, R64.reuse.H0_H0, -132, -132 ;  /* 0xd820d820513a7431 */ /* 0x080fe20000040040 */
[----:B------:R-:W-:Y:S01]  /*49f0*/  LOP3.LUT R81, R33, 0x64006400, RZ, 0xfc, !PT ;  /* 0x6400640021517812 */ /* 0x000fe200078efcff */
[----:B------:R-:W-:Y:S01]  /*4a00*/  HFMA2 R82, R82, R69.H0_H0, -20, -20 ;  /* 0xcd00cd0052527431 */ /* 0x000fe20000040045 */
[----:B------:R-:W-:Y:S01]  /*4a10*/  LOP3.LUT R91, R32, 0x64006400, RZ, 0xfc, !PT ;  /* 0x64006400205b7812 */ /* 0x000fe200078efcff */
[----:B------:R-:W-:Y:S01]  /*4a20*/  HFMA2 R32, R68, R31, R80 ;  /* 0x0000001f44207231 */ /* 0x000fe20000000050 */
[C---:B------:R-:W-:Y:S01]  /*4a30*/  LOP3.LUT R33, R79.reuse, 0x1c001c0, RZ, 0xc0, !PT ;  /* 0x01c001c04f217812 */ /* 0x040fe200078ec0ff */
[----:B------:R-:W-:Y:S01]  /*4a40*/  HADD2 R81, R81, -1028, -1028 ;  /* 0xe404e40451517430 */ /* 0x000fe20000000000 */
[----:B------:R-:W-:Y:S01]  /*4a50*/  LOP3.LUT R80, R76, 0x1c001c0, RZ, 0xc0, !PT ;  /* 0x01c001c04c507812 */ /* 0x000fe200078ec0ff */
[----:B------:R-:W-:Y:S01]  /*4a60*/  HFMA2 R77, R82, R37, R77 ;  /* 0x00000025524d7231 */ /* 0x000fe2000000004d */
[----:B------:R-:W-:Y:S01]  /*4a70*/  LOP3.LUT R79, R79, 0x70007, RZ, 0xc0, !PT ;  /* 0x000700074f4f7812 */ /* 0x000fe200078ec0ff */
[----:B------:R-:W-:Y:S01]  /*4a80*/  HFMA2 R62, R87, R64.H0_H0, -132, -132 ;  /* 0xd820d820573e7431 */ /* 0x000fe20000040040 */
[----:B------:R-:W-:Y:S01]  /*4a90*/  LOP3.LUT R34, R34, 0x70007, RZ, 0xc0, !PT ;  /* 0x0007000722227812 */ /* 0x000fe200078ec0ff */
[----:B------:R-:W-:Y:S01]  /*4aa0*/  HFMA2 R77, R81, R38, R77 ;  /* 0x00000026514d7231 */ /* 0x000fe2000000004d */
[----:B------:R-:W-:Y:S01]  /*4ab0*/  SHF.R.U32.HI R85, RZ, 0x6, R35 ;  /* 0x00000006ff557819 */ /* 0x000fe20000011623 */
[----:B------:R-:W-:Y:S01]  /*4ac0*/  HADD2 R32, R32.H0_H0, R32.H1_H1 ;  /* 0x3000002020207230 */ /* 0x000fe20000000800 */
[----:B------:R-:W-:Y:S01]  /*4ad0*/  LOP3.LUT R80, R80, 0x64006400, RZ, 0xfc, !PT ;  /* 0x6400640050507812 */ /* 0x000fe200078efcff */
[----:B------:R-:W-:Y:S01]  /*4ae0*/  HFMA2 R77, R66, R39, R77 ;  /* 0x00000027424d7231 */ /* 0x000fe2000000004d */
[----:B------:R-:W-:-:S02]  /*4af0*/  LOP3.LUT R79, R79, 0x64006400, RZ, 0xfc, !PT ;  /* 0x640064004f4f7812 */ /* 0x000fc400078efcff */
[----:B------:R-:W-:Y:S02]  /*4b00*/  LOP3.LUT R76, R73, 0x1c001c0, RZ, 0xc0, !PT ;  /* 0x01c001c0494c7812 */ /* 0x000fe400078ec0ff */
[----:B------:R-:W-:Y:S01]  /*4b10*/  LOP3.LUT R75, R34, 0x64006400, RZ, 0xfc, !PT ;  /* 0x64006400224b7812 */ /* 0x000fe200078efcff */
[----:B------:R-:W-:Y:S01]  /*4b20*/  HADD2 R79, R79, -1028, -1028 ;  /* 0xe404e4044f4f7430 */ /* 0x000fe20000000000 */
[----:B------:R-:W-:Y:S02]  /*4b30*/  LOP3.LUT R60, R85, 0x380038, RZ, 0xc0, !PT ;  /* 0x00380038553c7812 */ /* 0x000fe400078ec0ff */
[C---:B------:R-:W-:Y:S01]  /*4b40*/  LOP3.LUT R73, R78.reuse, 0x1c001c0, RZ, 0xc0, !PT ;  /* 0x01c001c04e497812 */ /* 0x040fe200078ec0ff */
[----:B------:R-:W-:Y:S01]  /*4b50*/  HADD2 R75, R75, -1028, -1028 ;  /* 0xe404e4044b4b7430 */ /* 0x000fe20000000000 */
[----:B------:R-:W-:Y:S01]  /*4b60*/  LOP3.LUT R34, R78, 0x70007, RZ, 0xc0, !PT ;  /* 0x000700074e227812 */ /* 0x000fe200078ec0ff */
[----:B------:R-:W-:Y:S01]  /*4b70*/  HFMA2 R78, R80, R69.H0_H0, -20, -20 ;  /* 0xcd00cd00504e7431 */ /* 0x000fe20000040045 */
[----:B------:R-:W-:Y:S01]  /*4b80*/  LOP3.LUT R80, R33, 0x64006400, RZ, 0xfc, !PT ;  /* 0x6400640021507812 */ /* 0x000fe200078efcff */
[----:B------:R-:W-:Y:S01]  /*4b90*/  HFMA2 R33, R79, R28, R77 ;  /* 0x0000001c4f217231 */ /* 0x000fe2000000004d */
[----:B------:R-:W-:Y:S01]  /*4ba0*/  LOP3.LUT R71, R71, 0x64006400, RZ, 0xfc, !PT ;  /* 0x6400640047477812 */ /* 0x000fe200078efcff */
[----:B------:R-:W-:Y:S01]  /*4bb0*/  HFMA2 R84, R78, R37, R84 ;  /* 0x000000254e547231 */ /* 0x000fe20000000054 */
[----:B------:R-:W-:Y:S01]  /*4bc0*/  LOP3.LUT R93, R60, 0x64006400, RZ, 0xfc, !PT ;  /* 0x640064003c5d7812 */ /* 0x000fe200078efcff */
[----:B------:R-:W-:Y:S01]  /*4bd0*/  HFMA2 R60, R91, R64.H0_H0, -132, -132 ;  /* 0xd820d8205b3c7431 */ /* 0x000fe20000040040 */
[----:B------:R-:W-:Y:S01]  /*4be0*/  LOP3.LUT R76, R76, 0x64006400, RZ, 0xfc, !PT ;  /* 0x640064004c4c7812 */ /* 0x000fe200078efcff */
[----:B------:R-:W-:Y:S01]  /*4bf0*/  HFMA2 R77, R80, R69.H0_H0, -20, -20 ;  /* 0xcd00cd00504d7431 */ /* 0x000fe20000040045 */
[----:B------:R-:W-:Y:S01]  /*4c00*/  LOP3.LUT R35, R35, 0x70007, RZ, 0xc0, !PT ;  /* 0x0007000723237812 */ /* 0x000fe200078ec0ff */
[----:B------:R-:W-:-:S02]  /*4c10*/  HADD2 R80, R71, -1028, -1028 ;  /* 0xe404e40447507430 */ /* 0x000fc40000000000 */
[----:B------:R-:W-:Y:S01]  /*4c20*/  HFMA2 R71, R60, R29, R33 ;  /* 0x0000001d3c477231 */ /* 0x000fe20000000021 */
[----:B------:R-:W-:Y:S01]  /*4c30*/  LOP3.LUT R33, R85, 0x1c001c0, RZ, 0xc0, !PT ;  /* 0x01c001c055217812 */ /* 0x000fe200078ec0ff */
[----:B------:R-:W-:Y:S01]  /*4c40*/  HFMA2 R87, R75, R38, R84 ;  /* 0x000000264b577231 */ /* 0x000fe20000000054 */
[----:B------:R-:W-:Y:S01]  /*4c50*/  LOP3.LUT R90, R73, 0x64006400, RZ, 0xfc, !PT ;  /* 0x64006400495a7812 */ /* 0x000fe200078efcff */
[----:B------:R-:W-:Y:S01]  /*4c60*/  HFMA2 R71, R77, R30, R71 ;  /* 0x0000001e4d477231 */ /* 0x000fe20000000047 */
[----:B------:R-:W-:Y:S01]  /*4c70*/  LOP3.LUT R84, R33, 0x64006400, RZ, 0xfc, !PT ;  /* 0x6400640021547812 */ /* 0x000fe200078efcff */
[----:B------:R-:W-:Y:S01]  /*4c80*/  HFMA2 R76, R76, R69.H0_H0, -20, -20 ;  /* 0xcd00cd004c4c7431 */ /* 0x000fe20000040045 */
[----:B------:R-:W-:Y:S01]  /*4c90*/  LOP3.LUT R83, R83, 0x64006400, RZ, 0xfc, !PT ;  /* 0x6400640053537812 */ /* 0x000fe200078efcff */
[----:B------:R-:W-:Y:S01]  /*4ca0*/  HFMA2 R33, R80, R31, R71 ;  /* 0x0000001f50217231 */ /* 0x000fe20000000047 */
[----:B------:R-:W-:Y:S01]  /*4cb0*/  LOP3.LUT R35, R35, 0x64006400, RZ, 0xfc, !PT ;  /* 0x6400640023237812 */ /* 0x000fe200078efcff */
[-C--:B------:R-:W-:Y:S01]  /*4cc0*/  HFMA2 R71, R90, R69.reuse.H0_H0, -20, -20 ;  /* 0xcd00cd005a477431 */ /* 0x080fe20000040045 */
[----:B------:R-:W-:Y:S01]  /*4cd0*/  LOP3.LUT R85, R85, 0x70007, RZ, 0xc0, !PT ;  /* 0x0007000755557812 */ /* 0x000fe200078ec0ff */
[----:B------:R-:W-:-:S02]  /*4ce0*/  HFMA2 R69, R84, R69.H0_H0, -20, -20 ;  /* 0xcd00cd0054457431 */ /* 0x000fc40000040045 */
[----:B------:R-:W-:Y:S02]  /*4cf0*/  HFMA2 R36, R76, R37, R36 ;  /* 0x000000254c247231 */ /* 0x000fe40000000024 */
[----:B------:R-:W-:Y:S01]  /*4d00*/  HADD2 R84, R83, -1028, -1028 ;  /* 0xe404e40453547430 */ /* 0x000fe20000000000 */
[----:B------:R-:W-:Y:S01]  /*4d10*/  LOP3.LUT R34, R34, 0x64006400, RZ, 0xfc, !PT ;  /* 0x6400640022227812 */ /* 0x000fe200078efcff */
[----:B------:R-:W-:Y:S01]  /*4d20*/  HADD2 R83, R35, -1028, -1028 ;  /* 0xe404e40423537430 */ /* 0x000fe20000000000 */
[----:B------:R-:W-:Y:S01]  /*4d30*/  LOP3.LUT R85, R85, 0x64006400, RZ, 0xfc, !PT ;  /* 0x6400640055557812 */ /* 0x000fe200078efcff */
[----:B------:R-:W-:Y:S01]  /*4d40*/  HFMA2 R87, R56, R39, R87 ;  /* 0x0000002738577231 */ /* 0x000fe20000000057 */
[----:B------:R-:W-:Y:S01]  /*4d50*/  LOP3.LUT R86, R86, 0x64006400, RZ, 0xfc, !PT ;  /* 0x6400640056567812 */ /* 0x000fe200078efcff */
[----:B------:R-:W-:Y:S02]  /*4d60*/  HFMA2 R36, R83, R38, R36 ;  /* 0x0000002653247231 */ /* 0x000fe40000000024 */
[----:B------:R-:W-:-:S02]  /*4d70*/  HADD2 R73, R34, -1028, -1028 ;  /* 0xe404e40422497430 */ /* 0x000fc40000000000 */
[----:B------:R-:W-:Y:S02]  /*4d80*/  HFMA2 R36, R58, R39, R36 ;  /* 0x000000273a247231 */ /* 0x000fe40000000024 */
[----:B------:R-:W-:Y:S02]  /*4d90*/  HADD2 R85, R85, -1028, -1028 ;  /* 0xe404e40455557430 */ /* 0x000fe40000000000 */
[----:B------:R-:W-:Y:S02]  /*4da0*/  HFMA2 R87, R73, R28, R87 ;  /* 0x0000001c49577231 */ /* 0x000fe40000000057 */
[----:B------:R-:W-:Y:S02]  /*4db0*/  HFMA2 R64, R93, R64.H0_H0, -132, -132 ;  /* 0xd820d8205d407431 */ /* 0x000fe40000040040 */
[----:B------:R-:W-:Y:S02]  /*4dc0*/  HFMA2 R36, R85, R28, R36 ;  /* 0x0000001c55247231 */ /* 0x000fe40000000024 */
[----:B------:R-:W-:-:S02]  /*4dd0*/  HFMA2 R87, R62, R29, R87 ;  /* 0x0000001d3e577231 */ /* 0x000fc40000000057 */
[----:B------:R-:W-:Y:S02]  /*4de0*/  HFMA2 R36, R64, R29, R36 ;  /* 0x0000001d40247231 */ /* 0x000fe40000000024 */
[----:B------:R-:W-:Y:S02]  /*4df0*/  HADD2 R86, R86, -1028, -1028 ;  /* 0xe404e40456567430 */ /* 0x000fe40000000000 */
[-C--:B------:R-:W-:Y:S02]  /*4e00*/  HFMA2 R87, R71, R30.reuse, R87 ;  /* 0x0000001e47577231 */ /* 0x080fe40000000057 */
[----:B------:R-:W-:Y:S02]  /*4e10*/  HADD2 R33, R33.H0_H0, R33.H1_H1 ;  /* 0x3000002121217230 */ /* 0x000fe40000000800 */
[----:B------:R-:W-:Y:S02]  /*4e20*/  HFMA2 R36, R69, R30, R36 ;  /* 0x0000001e45247231 */ /* 0x000fe40000000024 */
[-C--:B------:R-:W-:Y:S01]  /*4e30*/  HFMA2 R34, R84, R31.reuse, R87 ;  /* 0x0000001f54227231 */ /* 0x080fe20000000057 */
[----:B------:R-:W-:Y:S01]  /*4e40*/  PRMT R32, R32, 0x5410, R33 ;  /* 0x0000541020207816 */ /* 0x000fe20000000021 */
[----:B------:R-:W-:-:S02]  /*4e50*/  HFMA2 R36, R86, R31, R36 ;  /* 0x0000001f56247231 */ /* 0x000fc40000000024 */
[----:B------:R-:W-:Y:S02]  /*4e60*/  HADD2 R34, R34.H0_H0, R34.H1_H1 ;  /* 0x3000002222227230 */ /* 0x000fe40000000800 */
[----:B------:R-:W-:Y:S02]  /*4e70*/  HADD2 R36, R36.H0_H0, R36.H1_H1 ;  /* 0x3000002424247230 */ /* 0x000fe40000000800 */
[----:B------:R-:W-:-:S03]  /*4e80*/  HFMA2 R6, R32, R10, R6 ;  /* 0x0000000a20067231 */ /* 0x000fc60000000006 */
[----:B------:R-:W-:-:S05]  /*4e90*/  PRMT R34, R34, 0x5410, R36 ;  /* 0x0000541022227816 */ /* 0x000fca0000000024 */
[----:B------:R-:W-:Y:S01]  /*4ea0*/  HFMA2 R5, R34, R8, R5 ;  /* 0x0000000822057231 */ /* 0x000fe20000000005 */
[----:B------:R-:W-:Y:S06]  /*4eb0*/  BRA.U !UP0, `(.L_x_2621) ;  /* 0x0000000908687547 */ /* 0x000fec000b800000 */
[----:B------:R-:W0:Y:S01]  /*4ec0*/  LDS.128 R32, [UR7+-0x20] ;  /* 0xffffe007ff207984 */ /* 0x000e220008000c00 */
[----:B------:R-:W-:-:S03]  /*4ed0*/  UISETP.NE.AND UP0, UPT, UR5, 0x2, UPT ;  /* 0x000000020500788c */ /* 0x000fc6000bf05270 */
[----:B------:R-:W1:Y:S01]  /*4ee0*/  LDS.128 R28, [UR7+-0x10] ;  /* 0xfffff007ff1c7984 */ /* 0x000e620008000c00 */
[-C--:B0-----:R-:W-:Y:S02]  /*4ef0*/  HFMA2 R36, R61, R32.reuse, RZ.H0_H0 ;  /* 0x000000203d247231 */ /* 0x081fe400000400ff */
[-C--:B------:R-:W-:Y:S02]  /*4f00*/  HFMA2 R37, R59, R32.reuse, RZ ;  /* 0x000000203b257231 */ /* 0x080fe400000000ff */
[-C--:B------:R-:W-:Y:S02]  /*4f10*/  HFMA2 R38, R57, R32.reuse, RZ.H0_H0 ;  /* 0x0000002039267231 */ /* 0x080fe400000400ff */
[----:B------:R-:W-:Y:S02]  /*4f20*/  HFMA2 R32, R55, R32, RZ ;  /* 0x0000002037207231 */ /* 0x000fe400000000ff */
        /* <DEDUP_REMOVED lines=16> */
[-C--:B------:R-:W-:Y:S01]  /*5030*/  HFMA2 R36, R46, R29.reuse, R36 ;  /* 0x0000001d2e247231 */ /* 0x080fe20000000024 */
[----:B------:R-:W0:Y:S01]  /*5040*/  LDS.128 R32, [UR7] ;  /* 0x00000007ff207984 */ /* 0x000e220008000c00 */
        /* <DEDUP_REMOVED lines=55> */
[----:B------:R-:W2:Y:S01]  /*53c0*/  LDS.128 R36, [UR7+0x40] ;  /* 0x00004007ff247984 */ /* 0x000ea20008000c00 */
[-C--:B0-----:R-:W-:Y:S02]  /*53d0*/  HFMA2 R61, R61, R28.reuse, RZ.H0_H0 ;  /* 0x0000001c3d3d7231 */ /* 0x081fe400000400ff */
[----:B------:R-:W-:-:S02]  /*53e0*/  HFMA2 R59, R59, R28, RZ ;  /* 0x0000001c3b3b7231 */ /* 0x000fc400000000ff */
[-C--:B------:R-:W-:Y:S02]  /*53f0*/  HFMA2 R57, R57, R28.reuse, RZ.H0_H0 ;  /* 0x0000001c39397231 */ /* 0x080fe400000400ff */
[----:B------:R-:W-:Y:S02]  /*5400*/  HFMA2 R28, R55, R28, RZ ;  /* 0x0000001c371c7231 */ /* 0x000fe400000000ff */
[-C--:B------:R-:W-:Y:S02]  /*5410*/  HFMA2 R61, R18, R29.reuse, R61 ;  /* 0x0000001d123d7231 */ /* 0x080fe4000000003d */
[-C--:B------:R-:W-:Y:S02]  /*5420*/  HFMA2 R59, R20, R29.reuse, R59 ;  /* 0x0000001d143b7231 */ /* 0x080fe4000000003b */
[-C--:B------:R-:W-:Y:S02]  /*5430*/  HFMA2 R57, R22, R29.reuse, R57 ;  /* 0x0000001d16397231 */ /* 0x080fe40000000039 */
[----:B------:R-:W-:-:S02]  /*5440*/  HFMA2 R28, R24, R29, R28 ;  /* 0x0000001d181c7231 */ /* 0x000fc4000000001c */
[-C--:B------:R-:W-:Y:S02]  /*5450*/  HFMA2 R61, R23, R30.reuse, R61 ;  /* 0x0000001e173d7231 */ /* 0x080fe4000000003d */
[-C--:B------:R-:W-:Y:S02]  /*5460*/  HFMA2 R59, R21, R30.reuse, R59 ;  /* 0x0000001e153b7231 */ /* 0x080fe4000000003b */
[-C--:B------:R-:W-:Y:S01]  /*5470*/  HFMA2 R57, R11, R30.reuse, R57 ;  /* 0x0000001e0b397231 */ /* 0x080fe20000000039 */
[----:B------:R-:W0:Y:S01]  /*5480*/  LDS.128 R20, [UR7+0x50] ;  /* 0x00005007ff147984 */ /* 0x000e220008000c00 */
        /* <DEDUP_REMOVED lines=61> */
.L_x_2621:
[----:B------:R-:W-:Y:S01]  /*5860*/  UIADD3 UR6, UPT, UPT, UR6, 0x20, URZ ;  /* 0x0000002006067890 */ /* 0x000fe2000fffe0ff */
[----:B-----5:R-:W-:Y:S01]  /*5870*/  MOV R51, UR14 ;  /* 0x0000000e00337c02 */ /* 0x020fe20008000f00 */
[----:B------:R-:W-:Y:S02]  /*5880*/  UIADD3 UR7, UPT, UPT, UR7, 0x40, URZ ;  /* 0x0000004007077890 */ /* 0x000fe4000fffe0ff */
[----:B------:R-:W-:Y:S02]  /*5890*/  UISETP.GE.AND UP0, UPT, UR6, UR4, UPT ;  /* 0x000000040600728c */ /* 0x000fe4000bf06270 */
[----:B------:R-:W-:-:S07]  /*58a0*/  IMAD.WIDE R50, R51, 0x4, R88 ;  /* 0x0000000433327825 */ /* 0x000fce00078e0258 */
[----:B------:R-:W-:Y:S05]  /*58b0*/  BRA.U !UP0, `(.L_x_2622) ;  /* 0xffffffe1088c7547 */ /* 0x000fea000b83ffff */
.L_x_2620:
        /* <DEDUP_REMOVED lines=22> */
.L_x_2626:
[----:B------:R-:W0:Y:S02]  /*5a20*/  LDS R6, [R8] ;  /* 0x0000000008067984 */ /* 0x000e240000000800 */
[----:B0-----:R-:W-:-:S05]  /*5a30*/  HADD2 R7, R6, R9 ;  /* 0x0000000906077230 */ /* 0x001fca0000000000 */
[----:B------:R-:W0:Y:S02]  /*5a40*/  ATOMS.CAST.SPIN P0, [R8], R6, R7 ;  /* 0x000000060800758d */ /* 0x000e240001800007 */
[----:B0-----:R-:W-:Y:S05]  /*5a50*/  @!P0 BRA `(.L_x_2626) ;  /* 0xfffffffc00f08947 */ /* 0x001fea000383ffff */
[----:B------:R-:W-:Y:S05]  /*5a60*/  BRA `(.L_x_2624) ;  /* 0x00000000000c7947 */ /* 0x000fea0003800000 */
.L_x_2625:
[----:B------:R-:W2:Y:S02]  /*5a70*/  LD.E R6, desc[UR12][R10.64] ;  /* 0x0000000c0a067980 */ /* 0x000ea4000c101900 */
[----:B--2---:R-:W-:-:S05]  /*5a80*/  IADD3 R7, PT, PT, R7, R6, RZ ;  /* 0x0000000607077210 */ /* 0x004fca0007ffe0ff */
[----:B------:R0:W-:Y:S02]  /*5a90*/  ST.E desc[UR12][R10.64], R7 ;  /* 0x000000070a007985 */ /* 0x0001e4000c10190c */
.L_x_2624:
[----:B------:R-:W-:Y:S05]  /*5aa0*/  BSYNC.RECONVERGENT B0 ;  /* 0x0000000000007941 */ /* 0x000fea0003800200 */
.L_x_2623:
[----:B------:R1:W-:Y:S01]  /*5ab0*/  ATOM.E.ADD.F16x2.RN.STRONG.GPU P0, RZ, desc[UR12][R10.64+0x4], R12 ;  /* 0x8000040c0aff79a2 */ /* 0x0003e2000c10e10c */
[----:B------:R-:W-:Y:S04]  /*5ac0*/  BSSY.RECONVERGENT B0, `(.L_x_2627) ;  /* 0x000000e000007945 */ /* 0x000fe80003800200 */
[----:B-1----:R-:W-:Y:S05]  /*5ad0*/  @P0 BRA `(.L_x_2628) ;  /* 0x0000000000300947 */ /* 0x002fea0003800000 */
[----:B------:R-:W1:Y:S02]  /*5ae0*/  QSPC.E.S P0, RZ, [R10+0x4] ;  /* 0x000004000aff73aa */ /* 0x000e640000000500 */
[----:B-1----:R-:W-:Y:S05]  /*5af0*/  @!P0 BRA `(.L_x_2629) ;  /* 0x00000000001c8947 */ /* 0x002fea0003800000 */
[----:B------:R-:W-:-:S04]  /*5b00*/  MOV R6, R10 ;  /* 0x0000000a00067202 */ /* 0x000fc80000000f00 */
[----:B------:R-:W-:-:S07]  /*5b10*/  MOV R8, R6 ;  /* 0x0000000600087202 */ /* 0x000fce0000000f00 */
.L_x_2630:
[----:B------:R-:W0:Y:S02]  /*5b20*/  LDS R6, [R8+0x4] ;  /* 0x0000040008067984 */ /* 0x000e240000000800 */
[----:B0-----:R-:W-:-:S05]  /*5b30*/  HFMA2 R7, R6, 1, 1, R5 ;  /* 0x3c003c0006077831 */ /* 0x001fca0000000005 */
[----:B------:R-:W0:Y:S02]  /*5b40*/  ATOMS.CAST.SPIN P0, [R8+0x4], R6, R7 ;  /* 0x000004060800758d */ /* 0x000e240001800007 */
[----:B0-----:R-:W-:Y:S05]  /*5b50*/  @!P0 BRA `(.L_x_2630) ;  /* 0xfffffffc00f08947 */ /* 0x001fea000383ffff */
[----:B------:R-:W-:Y:S05]  /*5b60*/  BRA `(.L_x_2628) ;  /* 0x00000000000c7947 */ /* 0x000fea0003800000 */
.L_x_2629:
[----:B------:R-:W2:Y:S02]  /*5b70*/  LD.E R5, desc[UR12][R10.64+0x4] ;  /* 0x0000040c0a057980 */ /* 0x000ea4000c101900 */
[----:B--2---:R-:W-:-:S05]  /*5b80*/  IADD3 R5, PT, PT, R12, R5, RZ ;  /* 0x000000050c057210 */ /* 0x004fca0007ffe0ff */
[----:B------:R1:W-:Y:S02]  /*5b90*/  ST.E desc[UR12][R10.64+0x4], R5 ;  /* 0x000004050a007985 */ /* 0x0003e4000c10190c */
.L_x_2628:
[----:B------:R-:W-:Y:S05]  /*5ba0*/  BSYNC.RECONVERGENT B0 ;  /* 0x0000000000007941 */ /* 0x000fea0003800200 */
.L_x_2627:
[----:B------:R-:W-:-:S06]  /*5bb0*/  UISETP.NE.AND UP0, UPT, UR5, 0x1, UPT ;  /* 0x000000010500788c */ /* 0x000fcc000bf05270 */
[----:B------:R-:W-:-:S13]  /*5bc0*/  PLOP3.LUT P0, PT, PT, PT, UP0, 0x80, 0x8 ;  /* 0x000000000008781c */ /* 0x000fda0003f0f008 */
[----:B------:R-:W-:Y:S05]  /*5bd0*/  @!P0 EXIT ;  /* 0x000000000000894d */ /* 0x000fea0003800000 */
[----:B-1----:R-:W-:-:S05]  /*5be0*/  MOV R5, UR14 ;  /* 0x0000000e00057c02 */ /* 0x002fca0008000f00 */
[----:B0-----:R-:W-:-:S04]  /*5bf0*/  IMAD.WIDE R10, R5, 0x2, R10 ;  /* 0x00000002050a7825 */ /* 0x001fc800078e020a */
[----:B------:R-:W-:-:S05]  /*5c00*/  IMAD.MOV.U32 R5, RZ, RZ, R4 ;  /* 0x000000ffff057224 */ /* 0x000fca00078e0004 */
        /* <DEDUP_REMOVED lines=9> */
.L_x_2634:
[----:B------:R-:W0:Y:S02]  /*5ca0*/  LDS R4, [R6] ;  /* 0x0000000006047984 */ /* 0x000e240000000800 */
[----:B0-----:R-:W-:-:S05]  /*5cb0*/  HADD2 R5, R4, R7 ;  /* 0x0000000704057230 */ /* 0x001fca0000000000 */
[----:B------:R-:W0:Y:S02]  /*5cc0*/  ATOMS.CAST.SPIN P0, [R6], R4, R5 ;  /* 0x000000040600758d */ /* 0x000e240001800005 */
[----:B0-----:R-:W-:Y:S05]  /*5cd0*/  @!P0 BRA `(.L_x_2634) ;  /* 0xfffffffc00f08947 */ /* 0x001fea000383ffff */
[----:B------:R-:W-:Y:S05]  /*5ce0*/  BRA `(.L_x_2632) ;  /* 0x00000000000c7947 */ /* 0x000fea0003800000 */
.L_x_2633:
[----:B------:R-:W2:Y:S02]  /*5cf0*/  LD.E R4, desc[UR12][R10.64] ;  /* 0x0000000c0a047980 */ /* 0x000ea4000c101900 */
[----:B--2---:R-:W-:-:S05]  /*5d00*/  IADD3 R5, PT, PT, R5, R4, RZ ;  /* 0x0000000405057210 */ /* 0x004fca0007ffe0ff */
[----:B------:R0:W-:Y:S02]  /*5d10*/  ST.E desc[UR12][R10.64], R5 ;  /* 0x000000050a007985 */ /* 0x0001e4000c10190c */
.L_x_2632:
[----:B------:R-:W-:Y:S05]  /*5d20*/  BSYNC.RECONVERGENT B0 ;  /* 0x0000000000007941 */ /* 0x000fea0003800200 */
.L_x_2631:
[----:B------:R1:W-:Y:S01]  /*5d30*/  ATOM.E.ADD.F16x2.RN.STRONG.GPU P0, RZ, desc[UR12][R10.64+0x4], R8 ;  /* 0x800004080aff79a2 */ /* 0x0003e2000c10e10c */
[----:B------:R-:W-:Y:S04]  /*5d40*/  BSSY.RECONVERGENT B0, `(.L_x_2635) ;  /* 0x000000e000007945 */ /* 0x000fe80003800200 */
[----:B-1----:R-:W-:Y:S05]  /*5d50*/  @P0 BRA `(.L_x_2636) ;  /* 0x0000000000300947 */ /* 0x002fea0003800000 */
[----:B------:R-:W1:Y:S02]  /*5d60*/  QSPC.E.S P0, RZ, [R10+0x4] ;  /* 0x000004000aff73aa */ /* 0x000e640000000500 */
[----:B-1----:R-:W-:Y:S05]  /*5d70*/  @!P0 BRA `(.L_x_2637) ;  /* 0x00000000001c8947 */ /* 0x002fea0003800000 */
[----:B------:R-:W-:-:S04]  /*5d80*/  MOV R4, R10 ;  /* 0x0000000a00047202 */ /* 0x000fc80000000f00 */
[----:B------:R-:W-:-:S07]  /*5d90*/  MOV R6, R4 ;  /* 0x0000000400067202 */ /* 0x000fce0000000f00 */
.L_x_2638:
[----:B------:R-:W0:Y:S02]  /*5da0*/  LDS R4, [R6+0x4] ;  /* 0x0000040006047984 */ /* 0x000e240000000800 */
[----:B0-----:R-:W-:-:S05]  /*5db0*/  HFMA2 R5, R4, 1, 1, R3 ;  /* 0x3c003c0004057831 */ /* 0x001fca0000000003 */
[----:B------:R-:W0:Y:S02]  /*5dc0*/  ATOMS.CAST.SPIN P0, [R6+0x4], R4, R5 ;  /* 0x000004040600758d */ /* 0x000e240001800005 */
[----:B0-----:R-:W-:Y:S05]  /*5dd0*/  @!P0 BRA `(.L_x_2638) ;  /* 0xfffffffc00f08947 */ /* 0x001fea000383ffff */
[----:B------:R-:W-:Y:S05]  /*5de0*/  BRA `(.L_x_2636) ;  /* 0x00000000000c7947 */ /* 0x000fea0003800000 */
.L_x_2637:
[----:B------:R-:W2:Y:S02]  /*5df0*/  LD.E R3, desc[UR12][R10.64+0x4] ;  /* 0x0000040c0a037980 */ /* 0x000ea4000c101900 */
[----:B--2---:R-:W-:-:S05]  /*5e00*/  IADD3 R3, PT, PT, R8, R3, RZ ;  /* 0x0000000308037210 */ /* 0x004fca0007ffe0ff */
[----:B------:R1:W-:Y:S02]  /*5e10*/  ST.E desc[UR12][R10.64+0x4], R3 ;  /* 0x000004030a007985 */ /* 0x0003e4000c10190c */
.L_x_2636:
[----:B------:R-:W-:Y:S05]  /*5e20*/  BSYNC.RECONVERGENT B0 ;  /* 0x0000000000007941 */ /* 0x000fea0003800200 */
.L_x_2635:
        /* <DEDUP_REMOVED lines=15> */
.L_x_2642:
[----:B------:R-:W0:Y:S02]  /*5f20*/  LDS R2, [R4] ;  /* 0x0000000004027984 */ /* 0x000e240000000800 */
[----:B0-----:R-:W-:-:S05]  /*5f30*/  HADD2 R3, R2, R5 ;  /* 0x0000000502037230 */ /* 0x001fca0000000000 */
[----:B------:R-:W0:Y:S02]  /*5f40*/  ATOMS.CAST.SPIN P0, [R4], R2, R3 ;  /* 0x000000020400758d */ /* 0x000e240001800003 */
[----:B0-----:R-:W-:Y:S05]  /*5f50*/  @!P0 BRA `(.L_x_2642) ;  /* 0xfffffffc00f08947 */ /* 0x001fea000383ffff */
[----:B------:R-:W-:Y:S05]  /*5f60*/  BRA `(.L_x_2640) ;  /* 0x00000000000c7947 */ /* 0x000fea0003800000 */
.L_x_2641:
[----:B------:R-:W2:Y:S02]  /*5f70*/  LD.E R2, desc[UR12][R10.64] ;  /* 0x0000000c0a027980 */ /* 0x000ea4000c101900 */
[----:B--2---:R-:W-:-:S05]  /*5f80*/  IADD3 R3, PT, PT, R3, R2, RZ ;  /* 0x0000000203037210 */ /* 0x004fca0007ffe0ff */
[----:B------:R0:W-:Y:S02]  /*5f90*/  ST.E desc[UR12][R10.64], R3 ;  /* 0x000000030a007985 */ /* 0x0001e4000c10190c */
.L_x_2640:
[----:B------:R-:W-:Y:S05]  /*5fa0*/  BSYNC.RECONVERGENT B0 ;  /* 0x0000000000007941 */ /* 0x000fea0003800200 */
.L_x_2639:
[----:B------:R1:W-:Y:S02]  /*5fb0*/  ATOM.E.ADD.F16x2.RN.STRONG.GPU P0, RZ, desc[UR12][R10.64+0x4], R7 ;  /* 0x800004070aff79a2 */ /* 0x0003e4000c10e10c */
[----:B-1----:R-:W-:Y:S05]  /*5fc0*/  @P0 EXIT ;  /* 0x000000000000094d */ /* 0x002fea0003800000 */
[----:B------:R-:W1:Y:S02]  /*5fd0*/  QSPC.E.S P0, RZ, [R10+0x4] ;  /* 0x000004000aff73aa */ /* 0x000e640000000500 */
[----:B-1----:R-:W-:Y:S05]  /*5fe0*/  @!P0 BRA `(.L_x_2643) ;  /* 0x00000000001c8947 */ /* 0x002fea0003800000 */
[----:B------:R-:W-:-:S04]  /*5ff0*/  MOV R2, R10 ;  /* 0x0000000a00027202 */ /* 0x000fc80000000f00 */
[----:B------:R-:W-:-:S07]  /*6000*/  MOV R4, R2 ;  /* 0x0000000200047202 */ /* 0x000fce0000000f00 */
.L_x_2644:
[----:B------:R-:W0:Y:S02]  /*6010*/  LDS R2, [R4+0x4] ;  /* 0x0000040004027984 */ /* 0x000e240000000800 */
[----:B0-----:R-:W-:-:S05]  /*6020*/  HFMA2 R3, R2, 1, 1, R0 ;  /* 0x3c003c0002037831 */ /* 0x001fca0000000000 */
[----:B------:R-:W0:Y:S02]  /*6030*/  ATOMS.CAST.SPIN P0, [R4+0x4], R2, R3 ;  /* 0x000004020400758d */ /* 0x000e240001800003 */
[----:B0-----:R-:W-:Y:S05]  /*6040*/  @!P0 BRA `(.L_x_2644) ;  /* 0xfffffffc00f08947 */ /* 0x001fea000383ffff */
[----:B------:R-:W-:Y:S05]  /*6050*/  EXIT ;  /* 0x000000000000794d */ /* 0x000fea0003800000 */
.L_x_2643:
[----:B------:R-:W0:Y:S02]  /*6060*/  LD.E R0, desc[UR12][R10.64+0x4] ;  /* 0x0000040c0a007980 */ /* 0x000e24000c101900 */
[----:B0-----:R-:W-:-:S05]  /*6070*/  IADD3 R3, PT, PT, R7, R0, RZ ;  /* 0x0000000007037210 */ /* 0x001fca0007ffe0ff */
[----:B------:R-:W-:Y:S01]  /*6080*/  ST.E desc[UR12][R10.64+0x4], R3 ;  /* 0x000004030a007985 */ /* 0x000fe2000c10190c */
[----:B------:R-:W-:Y:S05]  /*6090*/  EXIT ;  /* 0x000000000000794d */ /* 0x000fea0003800000 */
.L_x_2645:
        /* <DEDUP_REMOVED lines=14> */
.L_x_4511:


//--------------------- .text._Z23gemm_half_q_half_kernelILi3ELi38ELb0ELb0ELi32EEvPK6__halfPKjS4_S2_PS0_iiiiPKtS7_iiiiiibS2_i --------------------------
	.section	.text._Z23gemm_half_q_half_kernelILi3ELi38ELb0ELb0ELi32EEvPK6__halfPKjS4_S2_PS0_iiiiPKtS7_iiiiiibS2_i,"ax",@progbits
	.align	128
        .global         _Z23gemm_half_q_half_kernelILi3ELi38ELb0ELb0ELi32EEvPK6__halfPKjS4_S2_PS0_iiiiPKtS7_iiiiiibS2_i
        .type           _Z23gemm_half_q_half_kernelILi3ELi38ELb0ELb0ELi32EEvPK6__halfPKjS4_S2_PS0_iiiiPKtS7_iiiiiibS2_i,@function
        .size           _Z23gemm_half_q_half_kernelILi3ELi38ELb0ELb0ELi32EEvPK6__halfPKjS4_S2_PS0_iiiiPKtS7_iiiiiibS2_i,(.L_x_4512 - _Z23gemm_half_q_half_kernelILi3ELi38ELb0ELb0ELi32EEvPK6__halfPKjS4_S2_PS0_iiiiPKtS7_iiiiiibS2_i)
        .other          _Z23gemm_half_q_half_kernelILi3ELi38ELb0ELb0ELi32EEvPK6__halfPKjS4_S2_PS0_iiiiPKtS7_iiiiiibS2_i,@"STO_CUDA_ENTRY STV_DEFAULT"
_Z23gemm_half_q_half_kernelILi3ELi38ELb0ELb0ELi32EEvPK6__halfPKjS4_S2_PS0_iiiiPKtS7_iiiiiibS2_i:
.text._Z23gemm_half_q_half_kernelILi3ELi38ELb0ELb0ELi32EEvPK6__halfPKjS4_S2_PS0_iiiiPKtS7_iiiiiibS2_i:
        /* <DEDUP_REMOVED lines=50> */
.L_x_2651:
        /* <DEDUP_REMOVED lines=32> */
.L_x_2650:
        /* <DEDUP_REMOVED lines=20> */
.L_x_2652:
[----:B------:R-:W-:-:S13]  /*0660*/  ISETP.EQ.AND P2, PT, R17, RZ, PT ;  /* 0x000000ff1100720c */ /* 0x000fda0003f42270 */
[----:B------:R-:W-:Y:S05]  /*0670*/  @!P0 BRA P2, `(.L_x_2647) ;  /* 0x00000004007c8947 */ /* 0x000fea0001000000 */
.L_x_2649:
        /* <DEDUP_REMOVED lines=12> */
.L_x_2648:
[----:B------:R-:W-:-:S04]  /*0740*/  LEA R6, P0, R13, UR8, 0x1 ;  /* 0x000000080d067c11 */ /* 0x000fc8000f8008ff */
[----:B------:R-:W-:Y:S02]  /*0750*/  LEA.HI.X R7, R13, UR9, RZ, 0x1, P0 ;  /* 0x000000090d077c11 */ /* 0x000fe400080f0cff */
[----:B------:R-:W-:Y:S01]  /*0760*/  VIMNMX R17, PT, PT, R19, 0x1, !PT ;  /* 0x0000000113117848 */ /* 0x000fe20007fe0100 */
[----:B------:R-:W-:Y:S01]  /*0770*/  IMAD R18, R0, UR6, RZ ;  /* 0x0000000600127c24 */ /* 0x000fe2000f8e02ff */
[----:B------:R-:W0:Y:S01]  /*0780*/  LDCU.64 UR8, c[0x0][0x380] ;  /* 0x00007000ff0877ac */ /* 0x000e220008000a00 */
[----:B------:R1:W5:Y:S01]  /*0790*/  LDG.E.U16.CONSTANT R13, desc[UR10][R6.64] ;  /* 0x0000000a060d7981 */ /* 0x000362000c1e9500 */
[----:B------:R-:W-:Y:S01]  /*07a0*/  IADD3 R17, PT, PT, RZ, -R17, RZ ;  /* 0x80000011ff117210 */ /* 0x000fe20007ffe0ff */
[----:B------:R-:W-:-:S03]  /*07b0*/  IMAD R18, R18, 0x3, RZ ;  /* 0x0000000312127824 */ /* 0x000fc600078e02ff */
        /* <DEDUP_REMOVED lines=9> */
.L_x_2655:
        /* <DEDUP_REMOVED lines=32> */
.L_x_2654:
        /* <DEDUP_REMOVED lines=21> */
.L_x_2656:
[----:B------:R-:W-:-:S13]  /*0ba0*/  ISETP.NE.OR P0, PT, R17, RZ, P0 ;  /* 0x000000ff1100720c */ /* 0x000fda0000705670 */
[----:B------:R-:W-:Y:S05]  /*0bb0*/  @!P0 BRA `(.L_x_2647) ;  /* 0x00000000002c8947 */ /* 0x000fea0003800000 */
.L_x_2653:
        /* <DEDUP_REMOVED lines=11> */
.L_x_2647:
[----:B------:R-:W-:Y:S05]  /*0c70*/  BSYNC.RECONVERGENT B0 ;  /* 0x0000000000007941 */ /* 0x000fea0003800200 */
.L_x_2646:
        /* <DEDUP_REMOVED lines=9> */
[----:B-----5:R-:W-:Y:S01]  /*0d10*/  VIMNMX R13, PT, PT, R19, 0x1, !PT ;  /* 0x00000001130d7848 */ /* 0x020fe20007fe0100 */
        /* <DEDUP_REMOVED lines=10> */
[----:B0-----:R-:W0:Y:S01]  /*0dc0*/  LDC.64 R16, c[0x0][0x3a0] ;  /* 0x0000e800ff107b82 */ /* 0x001e220000000a00 */
[----:B------:R-:W-:-:S13]  /*0dd0*/  PLOP3.LUT P0, PT, PT, PT, PT, 0x8, 0x80 ;  /* 0x000000000080781c */ /* 0x000fda0003f0e170 */
.L_x_2660:
        /* <DEDUP_REMOVED lines=15> */
.L_x_2659:
        /* <DEDUP_REMOVED lines=12> */
.L_x_2661:
[----:B------:R-:W-:-:S13]  /*0f90*/  ISETP.NE.OR P0, PT, R13, RZ, P0 ;  /* 0x000000ff0d00720c */ /* 0x000fda0000705670 */
[----:B------:R-:W-:Y:S05]  /*0fa0*/  @!P0 BRA `(.L_x_2657) ;  /* 0x00000000001c8947 */ /* 0x000fea0003800000 */
.L_x_2658:
[----:B01----:R-:W0:Y:S02]  /*0fb0*/  LDC.64 R6, c[0x0][0x3a0] ;  /* 0x0000e800ff067b82 */ /* 0x003e240000000a00 */
.L_x_2662:
[----:B0-----:R-:W-:Y:S01]  /*0fc0*/  IMAD.WIDE R8, R5, 0x2, R6 ;  /* 0x0000000205087825 */ /* 0x001fe200078e0206 */
[----:B------:R-:W-:Y:S02]  /*0fd0*/  IADD3 R13, PT, PT, R13, 0x1, RZ ;  /* 0x000000010d0d7810 */ /* 0x000fe40007ffe0ff */
[----:B------:R-:W-:Y:S02]  /*0fe0*/  IADD3 R5, PT, PT, R5, R23, RZ ;  /* 0x0000001705057210 */ /* 0x000fe40007ffe0ff */
[----:B------:R2:W-:Y:S01]  /*0ff0*/  STG.E.64 desc[UR10][R8.64], RZ ;  /* 0x000000ff08007986 */ /* 0x0005e2000c101b0a */
[----:B------:R-:W-:-:S13]  /*1000*/  ISETP.NE.AND P0, PT, R13, RZ, PT ;  /* 0x000000ff0d00720c */ /* 0x000fda0003f05270 */
[----:B--2---:R-:W-:Y:S05]  /*1010*/  @P0 BRA `(.L_x_2662) ;  /* 0xfffffffc00e80947 */ /* 0x004fea000383ffff */
.L_x_2657:
[----:B------:R-:W2:Y:S01]  /*1020*/  LDCU UR7, c[0x0][0x3c8] ;  /* 0x00007900ff0777ac */ /* 0x000ea20008000800 */
[----:B------:R-:W-:Y:S01]  /*1030*/  BAR.SYNC.DEFER_BLOCKING 0x0 ;  /* 0x0000000000007b1d */ /* 0x000fe20000010000 */
[----:B------:R-:W-:-:S05]  /*1040*/  ISETP.GE.AND P0, PT, R35, UR6, PT ;  /* 0x0000000623007c0c */ /* 0x000fca000bf06270 */
[----:B------:R-:W3:Y:S01]  /*1050*/  LDCU UR5, c[0x0][0x3cc] ;  /* 0x00007980ff0577ac */ /* 0x000ee20008000800 */
[----:B------:R-:W4:Y:S01]  /*1060*/  LDCU UR8, c[0x0][0x3d0] ;  /* 0x00007a00ff0877ac */ /* 0x000f220008000800 */
[----:B------:R-:W0:Y:S01]  /*1070*/  LDCU UR9, c[0x0][0x3d4] ;  /* 0x00007a80ff0977ac */ /* 0x000e220008000800 */
[----:B--2---:R-:W-:Y:S01]  /*1080*/  VIMNMX R19, PT, PT, R35, UR7, PT ;  /* 0x0000000723137c48 */ /* 0x004fe2000bfe0100 */
[----:B------:R-:W2:Y:S04]  /*1090*/  LDCU UR14, c[0x0][0x3d8] ;  /* 0x00007b00ff0e77ac */ /* 0x000ea80008000800 */
[----:B------:R-:W-:Y:S05]  /*10a0*/  @P0 BRA `(.L_x_2663) ;  /* 0x0000000000d40947 */ /* 0x000fea0003800000 */
[----:B------:R-:W3:Y:S01]  /*10b0*/  LDC.64 R10, c[0x0][0x3b8] ;  /* 0x0000ee00ff0a7b82 */ /* 0x000ee20000000a00 */
[----:B01----:R-:W-:-:S05]  /*10c0*/  SHF.L.U32 R7, R3, 0x6, RZ ;  /* 0x0000000603077819 */ /* 0x003fca00000006ff */
[----:B---3--:R-:W-:-:S05]  /*10d0*/  IMAD.WIDE.U32 R6, R7, 0x2, R10 ;  /* 0x0000000207067825 */ /* 0x008fca00078e000a */
        /* <DEDUP_REMOVED lines=8> */
.L_x_2664:
        /* <DEDUP_REMOVED lines=9> */
[----:B------:R-:W3:Y:S01]  /*11f0*/  LDG.E.CONSTANT R4, desc[UR10][R4.64] ;  /* 0x0000000a04047981 */ /* 0x000ee2000c1e9900 */
[----:B------:R-:W-:-:S06]  /*1200*/  IMAD.WIDE.U32 R8, R9, 0x2, R10 ;  /* 0x0000000209087825 */ /* 0x000fcc00078e000a */
[----:B------:R-:W5:Y:S01]  /*1210*/  LDG.E.U16.CONSTANT R8, desc[UR10][R8.64+0x2] ;  /* 0x0000020a08087981 */ /* 0x000f62000c1e9500 */
[----:B0-----:R-:W-:-:S06]  /*1220*/  IMAD.WIDE.U32 R6, R16, 0x2, R6 ;  /* 0x0000000210067825 */ /* 0x001fcc00078e0006 */
[----:B------:R0:W2:Y:S01]  /*1230*/  LDG.E.U16.CONSTANT R6, desc[UR10][R6.64] ;  /* 0x0000000a06067981 */ /* 0x0000a2000c1e9500 */
        /* <DEDUP_REMOVED lines=9> */
[----:B-----5:R-:W-:Y:S01]  /*12d0*/  IADD3 R15, PT, PT, R8, R15, RZ ;  /* 0x0000000f080f7210 */ /* 0x020fe20007ffe0ff */
[C---:B------:R-:W-:Y:S01]  /*12e0*/  IMAD R20, R17.reuse, R17, R17 ;  /* 0x0000001111147224 */ /* 0x040fe200078e0211 */
[----:B------:R-:W-:Y:S01]  /*12f0*/  IADD3 R18, PT, PT, R18, 0x1, R5 ;  /* 0x0000000112127810 */ /* 0x000fe20007ffe005 */
[----:B------:R-:W-:Y:S01]  /*1300*/  IMAD R5, R4, R4, R4 ;  /* 0x0000000404057224 */ /* 0x000fe200078e0204 */
[----:B------:R-:W-:Y:S02]  /*1310*/  LOP3.LUT R16, R16, 0xf, RZ, 0xc0, !PT ;  /* 0x0000000f10107812 */ /* 0x000fe400078ec0ff */
[----:B------:R-:W-:Y:S01]  /*1320*/  IADD3 R20, PT, PT, R17, 0x1, R20 ;  /* 0x0000000111147810 */ /* 0x000fe20007ffe014 */
[----:B0-----:R-:W2:Y:S01]  /*1330*/  I2F.F16 R7, R18 ;  /* 0x0000001200077306 */ /* 0x001ea20000200c00 */
[----:B------:R-:W-:Y:S01]  /*1340*/  IADD3 R4, PT, PT, R4, 0x1, R5 ;  /* 0x0000000104047810 */ /* 0x000fe20007ffe005 */
[----:B------:R-:W-:Y:S01]  /*1350*/  IMAD R5, R16, R16, R16 ;  /* 0x0000001010057224 */ /* 0x000fe200078e0210 */
[----:B------:R-:W-:-:S04]  /*1360*/  ISETP.GE.AND P0, PT, R15, R24, PT ;  /* 0x000000180f00720c */ /* 0x000fc80003f06270 */
[----:B------:R-:W-:Y:S01]  /*1370*/  IADD3 R5, PT, PT, R16, 0x1, R5 ;  /* 0x0000000110057810 */ /* 0x000fe20007ffe005 */
        /* <DEDUP_REMOVED lines=8> */
.L_x_2663:
[C---:B------:R-:W-:Y:S01]  /*1400*/  ISETP.GT.AND P0, PT, R35.reuse, UR7, PT ;  /* 0x0000000723007c0c */ /* 0x040fe2000bf04270 */
[----:B------:R-:W-:Y:S01]  /*1410*/  HFMA2 R5, -RZ, RZ, 0, 0 ;  /* 0x00000000ff057431 */ /* 0x000fe200000001ff */
[----:B------:R-:W-:Y:S01]  /*1420*/  SHF.R.S32.HI R4, RZ, 0x1f, R19 ;  /* 0x0000001fff047819 */ /* 0x000fe20000011413 */
[----:B------:R-:W-:Y:S01]  /*1430*/  HFMA2 R3, -RZ, RZ, 0, 0 ;  /* 0x00000000ff037431 */ /* 0x000fe200000001ff */
[C---:B---3--:R-:W-:Y:S02]  /*1440*/  ISETP.GT.AND P2, PT, R35.reuse, UR5, PT ;  /* 0x0000000523007c0c */ /* 0x048fe4000bf44270 */
[----:B-1----:R-:W-:Y:S02]  /*1450*/  CS2R R8, SRZ ;  /* 0x0000000000087805 */ /* 0x002fe4000001ff00 */
[----:B------:R-:W-:Y:S02]  /*1460*/  LEA.HI R4, R4, R19, RZ, 0x5 ;  /* 0x0000001304047211 */ /* 0x000fe400078f28ff */
[----:B----4-:R-:W-:-:S02]  /*1470*/  ISETP.GT.AND P3, PT, R35, UR8, PT ;  /* 0x0000000823007c0c */ /* 0x010fc4000bf64270 */
[C---:B0-----:R-:W-:Y:S02]  /*1480*/  ISETP.GT.AND P4, PT, R35.reuse, UR9, PT ;  /* 0x0000000923007c0c */ /* 0x041fe4000bf84270 */
[----:B--2---:R-:W-:Y:S02]  /*1490*/  ISETP.GT.AND P5, PT, R35, UR14, PT ;  /* 0x0000000e23007c0c */ /* 0x004fe4000bfa4270 */
        /* <DEDUP_REMOVED lines=10> */
.L_x_2665:
[----:B------:R-:W-:Y:S05]  /*1540*/  @!P2 BRA `(.L_x_2666) ;  /* 0x00000000001ca947 */ /* 0x000fea0003800000 */
[----:B------:R-:W0:Y:S02]  /*1550*/  LDC R4, c[0x0][0x3d0] ;  /* 0x0000f400ff047b82 */ /* 0x000e240000000800 */
[----:B0-----:R-:W-:-:S04]  /*1560*/  VIMNMX R4, PT, PT, R35, R4, PT ;  /* 0x0000000423047248 */ /* 0x001fc80003fe0100 */
[----:B------:R-:W-:-:S04]  /*1570*/  IADD3 R4, PT, PT, R4, -UR5, RZ ;  /* 0x8000000504047c10 */ /* 0x000fc8000fffe0ff */
[----:B------:R-:W-:-:S04]  /*1580*/  SHF.R.S32.HI R5, RZ, 0x1f, R4 ;  /* 0x0000001fff057819 */ /* 0x000fc80000011404 */
[----:B------:R-:W-:-:S04]  /*1590*/  LEA.HI R5, R5, R4, RZ, 0x5 ;  /* 0x0000000405057211 */ /* 0x000fc800078f28ff */
[----:B------:R-:W-:-:S05]  /*15a0*/  SHF.R.S32.HI R5, RZ, 0x5, R5 ;  /* 0x00000005ff057819 */ /* 0x000fca0000011405 */
[----:B------:R-:W-:-:S07]  /*15b0*/  IMAD R5, R5, 0x5, RZ ;  /* 0x0000000505057824 */ /* 0x000fce00078e02ff */
.L_x_2666:
        /* <DEDUP_REMOVED lines=8> */
.L_x_2667:
        /* <DEDUP_REMOVED lines=8> */
.L_x_2668:
        /* <DEDUP_REMOVED lines=8> */
.L_x_2669:
        /* <DEDUP_REMOVED lines=24> */
[C---:B------:R-:W-:Y:S01]  /*18c0*/  IMAD.WIDE R16, R23.reuse, 0x4, R20 ;  /* 0x0000000417107825 */ /* 0x040fe200078e0214 */
[----:B------:R-:W2:Y:S03]  /*18d0*/  LDG.E.128.CONSTANT R4, desc[UR10][R20.64] ;  /* 0x0000000a14047981 */ /* 0x000ea6000c1e9d00 */
[----:B------:R-:W-:Y:S02]  /*18e0*/  IMAD.WIDE R2, R23, 0x4, R16 ;  /* 0x0000000417027825 */ /* 0x000fe400078e0210 */
[----:B------:R-:W3:Y:S04]  /*18f0*/  LDG.E.128.CONSTANT R16, desc[UR10][R16.64] ;  /* 0x0000000a10107981 */ /* 0x000ee8000c1e9d00 */
[----:B------:R0:W4:Y:S01]  /*1900*/  LDG.E.128.CONSTANT R8, desc[UR10][R2.64] ;  /* 0x0000000a02087981 */ /* 0x000122000c1e9d00 */
[----:B------:R-:W-:-:S02]  /*1910*/  ISETP.GT.AND P0, PT, R22, RZ, PT ;  /* 0x000000ff1600720c */ /* 0x000fc40003f04270 */
[----:B------:R-:W-:Y:S01]  /*1920*/  PRMT R29, RZ, 0x7610, R29 ;  /* 0x00007610ff1d7816 */ /* 0x000fe2000000001d */
[----:B0-----:R-:W-:Y:S01]  /*1930*/  IMAD.WIDE R2, R23, 0x4, R2 ;  /* 0x0000000417027825 */ /* 0x001fe200078e0202 */
[----:B--2---:R-:W-:Y:S02]  /*1940*/  SHF.R.U32.HI R14, RZ, 0xc, R5 ;  /* 0x0000000cff0e7819 */ /* 0x004fe40000011605 */
[----:B-----5:R-:W-:Y:S02]  /*1950*/  SHF.R.U32.HI R13, RZ, 0xc, R4 ;  /* 0x0000000cff0d7819 */ /* 0x020fe40000011604 */
[----:B------:R-:W-:Y:S02]  /*1960*/  SHF.R.U32.HI R15, RZ, 0xc, R6 ;  /* 0x0000000cff0f7819 */ /* 0x000fe40000011606 */
[----:B------:R-:W-:Y:S02]  /*1970*/  SHF.R.U32.HI R35, RZ, 0xc, R7 ;  /* 0x0000000cff237819 */ /* 0x000fe40000011607 */
[----:B------:R-:W-:-:S02]  /*1980*/  LOP3.LUT R36, R14, 0xf000f, RZ, 0xc0, !PT ;  /* 0x000f000f0e247812 */ /* 0x000fc400078ec0ff */
[----:B------:R-:W-:Y:S02]  /*1990*/  LOP3.LUT R13, R13, 0xf000f, RZ, 0xc0, !PT ;  /* 0x000f000f0d0d7812 */ /* 0x000fe400078ec0ff */
[----:B------:R-:W-:Y:S02]  /*19a0*/  LOP3.LUT R38, R15, 0xf000f, RZ, 0xc0, !PT ;  /* 0x000f000f0f267812 */ /* 0x000fe400078ec0ff */
[----:B----4-:R-:W-:Y:S02]  /*19b0*/  SHF.R.U32.HI R14, RZ, 0x8, R8 ;  /* 0x00000008ff0e7819 */ /* 0x010fe40000011608 */
[----:B------:R-:W-:Y:S02]  /*19c0*/  SHF.R.U32.HI R15, RZ, 0x8, R9 ;  /* 0x00000008ff0f7819 */ /* 0x000fe40000011609 */
[----:B------:R-:W-:Y:S02]  /*19d0*/  LOP3.LUT R35, R35, 0xf000f, RZ, 0xc0, !PT ;  /* 0x000f000f23237812 */ /* 0x000fe400078ec0ff */
[----:B------:R-:W-:-:S02]  /*19e0*/  SHF.R.U32.HI R20, RZ, 0x8, R11 ;  /* 0x00000008ff147819 */ /* 0x000fc4000001160b */
[----:B------:R-:W-:Y:S02]  /*19f0*/  SHF.R.U32.HI R37, RZ, 0x8, R10 ;  /* 0x00000008ff257819 */ /* 0x000fe4000001160a */
[----:B------:R-:W-:Y:S02]  /*1a00*/  LOP3.LUT R14, R13, 0x300030, R14, 0xf8, !PT ;  /* 0x003000300d0e7812 */ /* 0x000fe400078ef80e */
[----:B------:R-:W-:Y:S02]  /*1a10*/  LOP3.LUT R13, R36, 0x300030, R15, 0xf8, !PT ;  /* 0x00300030240d7812 */ /* 0x000fe400078ef80f */
[----:B------:R-:W-:Y:S02]  /*1a20*/  LOP3.LUT R15, R35, 0x300030, R20, 0xf8, !PT ;  /* 0x00300030230f7812 */ /* 0x000fe400078ef814 */
[----:B------:R-:W-:Y:S02]  /*1a30*/  LOP3.LUT R37, R38, 0x300030, R37, 0xf8, !PT ;  /* 0x0030003026257812 */ /* 0x000fe400078ef825 */
[----:B---3--:R-:W-:-:S02]  /*1a40*/  SHF.R.U32.HI R20, RZ, 0xc, R16 ;  /* 0x0000000cff147819 */ /* 0x008fc40000011610 */
[----:B------:R-:W-:Y:S02]  /*1a50*/  SHF.R.U32.HI R21, RZ, 0xc, R17 ;  /* 0x0000000cff157819 */ /* 0x000fe40000011611 */
[----:B------:R-:W-:Y:S02]  /*1a60*/  SHF.R.U32.HI R38, RZ, 0xc, R18 ;  /* 0x0000000cff267819 */ /* 0x000fe40000011612 */
[----:B------:R-:W-:Y:S02]  /*1a70*/  SHF.R.U32.HI R40, RZ, 0xc, R19 ;  /* 0x0000000cff287819 */ /* 0x000fe40000011613 */
[----:B------:R-:W-:Y:S02]  /*1a80*/  SHF.R.U32.HI R35, RZ, 0xa, R8 ;  /* 0x0000000aff237819 */ /* 0x000fe40000011608 */
[----:B------:R-:W-:Y:S02]  /*1a90*/  SHF.R.U32.HI R36, RZ, 0xa, R9 ;  /* 0x0000000aff247819 */ /* 0x000fe40000011609 */
[----:B------:R-:W-:-:S02]  /*1aa0*/  LOP3.LUT R20, R20, 0xf000f, RZ, 0xc0, !PT ;  /* 0x000f000f14147812 */ /* 0x000fc400078ec0ff */
        /* <DEDUP_REMOVED lines=9> */
[----:B------:R-:W-:Y:S06]  /*1b40*/  @!P0 BRA `(.L_x_2671) ;  /* 0x0000000c00c88947 */ /* 0x000fec0003800000 */
        /* <DEDUP_REMOVED lines=8> */
[----:B------:R-:W0:Y:S01]  /*1bd0*/  LDS.128 R4, [UR7] ;  /* 0x00000007ff047984 */ /* 0x000e220008000c00 */
        /* <DEDUP_REMOVED lines=23> */
[----:B------:R-:W-:Y:S01]  /*1d50*/  LOP3.LUT R33, R33, 0x3f003f, RZ, 0xc0, !PT ;  /* 0x003f003f21217812 */ /* 0x000fe200078ec0ff */
[----:B0-----:R-:W-:Y:S01]  /*1d60*/  HFMA2 R32, R17, R4, RZ ;  /* 0x0000000411207231 */ /* 0x001fe200000000ff */
[----:B------:R-:W-:Y:S02]  /*1d70*/  LOP3.LUT R49, R49, 0x3f003f, RZ, 0xc0, !PT ;  /* 0x003f003f31317812 */ /* 0x000fe400078ec0ff */
[----:B------:R-:W-:-:S02]  /*1d80*/  SHF.R.U32.HI R45, RZ, 0x6, R18 ;  /* 0x00000006ff2d7819 */ /* 0x000fc40000011612 */
[----:B------:R-:W-:Y:S02]  /*1d90*/  LOP3.LUT R34, R16, 0x3f003f, RZ, 0xc0, !PT ;  /* 0x003f003f10227812 */ /* 0x000fe400078ec0ff */
[----:B------:R-:W-:Y:S02]  /*1da0*/  SHF.R.U32.HI R43, RZ, 0x6, R16 ;  /* 0x00000006ff2b7819 */ /* 0x000fe40000011610 */
[----:B------:R-:W-:Y:S02]  /*1db0*/  LOP3.LUT R40, R42, 0x64006400, RZ, 0xfc, !PT ;  /* 0x640064002a287812 */ /* 0x000fe400078efcff */
[----:B------:R-:W-:Y:S01]  /*1dc0*/  LOP3.LUT R18, R39, 0x64006400, RZ, 0xfc, !PT ;  /* 0x6400640027127812 */ /* 0x000fe200078efcff */
[----:B------:R-:W-:Y:S01]  /*1dd0*/  HADD2 R39, R48, -1056, -1056 ;  /* 0xe420e42030277430 */ /* 0x000fe20000000000 */
[----:B------:R-:W-:Y:S01]  /*1de0*/  LOP3.LUT R41, R41, 0x64006400, RZ, 0xfc, !PT ;  /* 0x6400640029297812 */ /* 0x000fe200078efcff */
[----:B------:R-:W-:Y:S01]  /*1df0*/  HADD2 R40, R40, -1056, -1056 ;  /* 0xe420e42028287430 */ /* 0x000fe20000000000 */
[----:B------:R-:W-:Y:S01]  /*1e00*/  LOP3.LUT R16, R33, 0x64006400, RZ, 0xfc, !PT ;  /* 0x6400640021107812 */ /* 0x000fe200078efcff */
[----:B------:R-:W-:Y:S01]  /*1e10*/  HFMA2 R33, R38, R4, RZ.H0_H0 ;  /* 0x0000000426217231 */ /* 0x000fe200000400ff */
[----:B------:R-:W-:Y:S01]  /*1e20*/  LOP3.LUT R42, R49, 0x64006400, RZ, 0xfc, !PT ;  /* 0x64006400312a7812 */ /* 0x000fe200078efcff */
[----:B------:R-:W-:-:S02]  /*1e30*/  HADD2 R41, R41, -1056, -1056 ;  /* 0xe420e42029297430 */ /* 0x000fc40000000000 */
[-C--:B------:R-:W-:Y:S02]  /*1e40*/  HFMA2 R49, R39, R4.reuse, RZ ;  /* 0x0000000427317231 */ /* 0x080fe400000000ff */
[----:B------:R-:W-:Y:S01]  /*1e50*/  HADD2 R16, R16, -1056, -1056 ;  /* 0xe420e42010107430 */ /* 0x000fe20000000000 */
[----:B------:R-:W-:Y:S01]  /*1e60*/  LOP3.LUT R34, R34, 0x64006400, RZ, 0xfc, !PT ;  /* 0x6400640022227812 */ /* 0x000fe200078efcff */
[----:B------:R-:W-:Y:S02]  /*1e70*/  HADD2 R18, R18, -1056, -1056 ;  /* 0xe420e42012127430 */ /* 0x000fe40000000000 */
[----:B------:R-:W-:Y:S02]  /*1e80*/  HFMA2 R48, R41, R5, R33 ;  /* 0x0000000529307231 */ /* 0x000fe40000000021 */
[----:B------:R-:W-:Y:S01]  /*1e90*/  HADD2 R42, R42, -1056, -1056 ;  /* 0xe420e4202a2a7430 */ /* 0x000fe20000000000 */
[----:B------:R-:W-:Y:S01]  /*1ea0*/  LOP3.LUT R43, R43, 0x3f003f, RZ, 0xc0, !PT ;  /* 0x003f003f2b2b7812 */ /* 0x000fe200078ec0ff */
[----:B------:R-:W-:-:S02]  /*1eb0*/  HFMA2 R4, R19, R4, RZ.H0_H0 ;  /* 0x0000000413047231 */ /* 0x000fc400000400ff */
[----:B------:R-:W-:Y:S02]  /*1ec0*/  HFMA2 R56, R40, R6, R48 ;  /* 0x0000000628387231 */ /* 0x000fe40000000030 */
[-C--:B------:R-:W-:Y:S01]  /*1ed0*/  HFMA2 R32, R16, R5.reuse, R32 ;  /* 0x0000000510207231 */ /* 0x080fe20000000020 */
[----:B------:R-:W-:Y:S01]  /*1ee0*/  LOP3.LUT R54, R54, 0x3f003f, RZ, 0xc0, !PT ;  /* 0x003f003f36367812 */ /* 0x000fe200078ec0ff */
[-C--:B------:R-:W-:Y:S02]  /*1ef0*/  HFMA2 R33, R18, R5.reuse, R4 ;  /* 0x0000000512217231 */ /* 0x080fe40000000004 */
[----:B------:R-:W-:Y:S01]  /*1f00*/  HFMA2 R57, R42, R5, R49 ;  /* 0x000000052a397231 */ /* 0x000fe20000000031 */
        /* <DEDUP_REMOVED lines=13> */
[----:B------:R-:W-:Y:S02]  /*1fe0*/  HFMA2 R4, R47, R7, R56 ;  /* 0x000000072f047231 */ /* 0x000fe40000000038 */
[----:B------:R-:W-:Y:S01]  /*1ff0*/  HADD2 R43, R34, -1056, -1056 ;  /* 0xe420e420222b7430 */ /* 0x000fe20000000000 */
[----:B------:R-:W-:Y:S01]  /*2000*/  LOP3.LUT R56, R37, 0x64006400, RZ, 0xfc, !PT ;  /* 0x6400640025387812 */ /* 0x000fe200078efcff */
[----:B------:R-:W-:Y:S02]  /*2010*/  HADD2 R44, R44, -1056, -1056 ;  /* 0xe420e4202c2c7430 */ /* 0x000fe40000000000 */
[----:B-1----:R-:W-:Y:S01]  /*2020*/  HFMA2 R5, R50, R8, R4 ;  /* 0x0000000832057231 */ /* 0x002fe20000000004 */
        /* <DEDUP_REMOVED lines=22> */
[----:B------:R-:W-:Y:S02]  /*2190*/  HADD2 R51, R30, -1056, -1056 ;  /* 0xe420e4201e337430 */ /* 0x000fe40000000000 */
[----:B------:R-:W-:Y:S02]  /*21a0*/  HFMA2 R6, R56, R10, R5 ;  /* 0x0000000a38067231 */ /* 0x000fe40000000005 */
[----:B------:R-:W-:Y:S01]  /*21b0*/  HFMA2 R57, R49, R7, R57 ;  /* 0x0000000731397231 */ /* 0x000fe20000000039 */
[----:B------:R-:W-:Y:S01]  /*21c0*/  LOP3.LUT R5, R15, 0x64006400, RZ, 0xfc, !PT ;  /* 0x640064000f057812 */ /* 0x000fe200078efcff */
[----:B------:R-:W-:Y:S01]  /*21d0*/  HADD2 R53, R53, -1056, -1056 ;  /* 0xe420e42035357430 */ /* 0x000fe20000000000 */
[----:B------:R-:W-:Y:S01]  /*21e0*/  LOP3.LUT R14, R14, 0x64006400, RZ, 0xfc, !PT ;  /* 0x640064000e0e7812 */ /* 0x000fe200078efcff */
[-C--:B------:R-:W-:Y:S01]  /*21f0*/  HFMA2 R33, R37, R8.reuse, R33 ;  /* 0x0000000825217231 */ /* 0x080fe20000000021 */
[----:B------:R-:W-:Y:S01]  /*2200*/  LOP3.LUT R15, R13, 0x64006400, RZ, 0xfc, !PT ;  /* 0x640064000d0f7812 */ /* 0x000fe200078efcff */
[----:B------:R-:W-:-:S02]  /*2210*/  HFMA2 R32, R51, R8, R32 ;  /* 0x0000000833207231 */ /* 0x000fc40000000020 */
[----:B------:R-:W-:Y:S01]  /*2220*/  HADD2 R52, R52, -1056, -1056 ;  /* 0xe420e42034347430 */ /* 0x000fe20000000000 */
[----:B------:R-:W-:Y:S01]  /*2230*/  LOP3.LUT R4, R35, 0x64006400, RZ, 0xfc, !PT ;  /* 0x6400640023047812 */ /* 0x000fe200078efcff */
[----:B------:R-:W-:Y:S01]  /*2240*/  HADD2 R54, R31, -1056, -1056 ;  /* 0xe420e4201f367430 */ /* 0x000fe20000000000 */
[----:B------:R-:W-:Y:S01]  /*2250*/  LOP3.LUT R21, R21, 0x64006400, RZ, 0xfc, !PT ;  /* 0x6400640015157812 */ /* 0x000fe200078efcff */
[----:B------:R-:W-:Y:S01]  /*2260*/  HFMA2 R8, R53, R8, R57 ;  /* 0x0000000835087231 */ /* 0x000fe20000000039 */
[----:B------:R-:W-:Y:S01]  /*2270*/  LOP3.LUT R36, R36, 0x64006400, RZ, 0xfc, !PT ;  /* 0x6400640024247812 */ /* 0x000fe200078efcff */
[----:B------:R-:W-:Y:S02]  /*2280*/  HADD2 R57, R29, -1056, -1056 ;  /* 0xe420e4201d397430 */ /* 0x000fe40000000000 */
[-C--:B------:R-:W-:Y:S02]  /*2290*/  HFMA2 R32, R54, R9.reuse, R32 ;  /* 0x0000000936207231 */ /* 0x080fe40000000020 */
[-C--:B------:R-:W-:Y:S01]  /*22a0*/  HFMA2 R33, R52, R9.reuse, R33 ;  /* 0x0000000934217231 */ /* 0x080fe20000000021 */
[----:B------:R-:W-:Y:S01]  /*22b0*/  ISETP.NE.AND P0, PT, R22, 0x1, PT ;  /* 0x000000011600780c */ /* 0x000fe20003f05270 */
[----:B------:R-:W-:Y:S01]  /*22c0*/  HADD2 R35, R5, -1056, -1056 ;  /* 0xe420e42005237430 */ /* 0x000fe20000000000 */
        /* <DEDUP_REMOVED lines=9> */
[----:B------:R-:W-:Y:S01]  /*2360*/  HFMA2 R33, R15, R10, R33 ;  /* 0x0000000a0f217231 */ /* 0x000fe20000000021 */
[----:B------:R-:W-:Y:S01]  /*2370*/  PRMT R32, RZ, 0x5410, RZ ;  /* 0x00005410ff207816 */ /* 0x000fe200000000ff */
[----:B------:R-:W-:Y:S01]  /*2380*/  HADD2 R14, R4, -1056, -1056 ;  /* 0xe420e420040e7430 */ /* 0x000fe20000000000 */
[----:B------:R-:W-:Y:S01]  /*2390*/  PRMT R34, RZ, 0x5410, RZ ;  /* 0x00005410ff227816 */ /* 0x000fe200000000ff */
        /* <DEDUP_REMOVED lines=11> */
[----:B------:R-:W-:Y:S02]  /*2450*/  PRMT R7, R7, 0x5410, R33 ;  /* 0x0000541007077816 */ /* 0x000fe40000000021 */
[----:B------:R-:W-:Y:S02]  /*2460*/  PRMT R33, RZ, 0x5410, RZ ;  /* 0x00005410ff217816 */ /* 0x000fe400000000ff */
[----:B------:R-:W-:Y:S01]  /*2470*/  PRMT R6, R6, 0x5410, R8 ;  /* 0x0000541006067816 */ /* 0x000fe20000000008 */
[----:B------:R-:W-:-:S04]  /*2480*/  HFMA2 R29, R7, R25, RZ ;  /* 0x00000019071d7231 */ /* 0x000fc800000000ff */
[----:B------:R-:W-:Y:S01]  /*2490*/  HFMA2 R30, R6, R27, RZ.H0_H0 ;  /* 0x0000001b061e7231 */ /* 0x000fe200000400ff */
[----:B------:R-:W-:Y:S06]  /*24a0*/  @!P0 BRA `(.L_x_2671) ;  /* 0x0000000400708947 */ /* 0x000fec0003800000 */
[----:B------:R-:W0:Y:S01]  /*24b0*/  LDS.128 R4, [UR7+0x40] ;  /* 0x00004007ff047984 */ /* 0x000e220008000c00 */
[----:B------:R-:W-:Y:S02]  /*24c0*/  MOV R59, R42 ;  /* 0x0000002a003b7202 */ /* 0x000fe40000000f00 */
[----:B------:R-:W-:Y:S01]  /*24d0*/  MOV R42, R20 ;  /* 0x00000014002a7202 */ /* 0x000fe20000000f00 */
[----:B------:R-:W1:Y:S01]  /*24e0*/  LDS.128 R8, [UR7+0x50] ;  /* 0x00005007ff087984 */ /* 0x000e620008000c00 */
[----:B------:R-:W-:Y:S02]  /*24f0*/  ISETP.NE.AND P0, PT, R22, 0x2, PT ;  /* 0x000000021600780c */ /* 0x000fe40003f05270 */
[----:B------:R-:W-:Y:S02]  /*2500*/  PRMT R25, R25, 0x5410, R26 ;  /* 0x0000541019197816 */ /* 0x000fe4000000001a */
[----:B------:R-:W-:Y:S02]  /*2510*/  PRMT R27, R27, 0x5410, R28 ;  /* 0x000054101b1b7816 */ /* 0x000fe4000000001c */
[----:B------:R-:W-:Y:S01]  /*2520*/  PRMT R34, RZ, 0x5410, RZ ;  /* 0x00005410ff227816 */ /* 0x000fe200000000ff */
        /* <DEDUP_REMOVED lines=84> */
.L_x_2671:
        /* <DEDUP_REMOVED lines=11> */
[----:B------:R-:W-:Y:S02]  /*2b20*/  SHF.R.U32.HI R36, RZ, 0xc, R7 ;  /* 0x0000000cff247819 */ /* 0x000fe40000011607 */
[----:B----4-:R-:W-:Y:S02]  /*2b30*/  SHF.R.U32.HI R13, RZ, 0x8, R8 ;  /* 0x00000008ff0d7819 */ /* 0x010fe40000011608 */
[----:B---3--:R-:W-:-:S02]  /*2b40*/  SHF.R.U32.HI R2, RZ, 0xc, R16 ;  /* 0x0000000cff027819 */ /* 0x008fc40000011610 */
[----:B------:R-:W-:Y:S02]  /*2b50*/  LOP3.LUT R13, R14, 0x300030, R13, 0xf8, !PT ;  /* 0x003000300e0d7812 */ /* 0x000fe400078ef80d */
[----:B------:R-:W-:Y:S02]  /*2b60*/  LOP3.LUT R14, R15, 0xf000f, RZ, 0xc0, !PT ;  /* 0x000f000f0f0e7812 */ /* 0x000fe400078ec0ff */
[----:B------:R-:W-:Y:S02]  /*2b70*/  LOP3.LUT R38, R35, 0xf000f, RZ, 0xc0, !PT ;  /* 0x000f000f23267812 */ /* 0x000fe400078ec0ff */
[----:B------:R-:W-:Y:S02]  /*2b80*/  SHF.R.U32.HI R3, RZ, 0x8, R9 ;  /* 0x00000008ff037819 */ /* 0x000fe40000011609 */
[----:B------:R-:W-:Y:S02]  /*2b90*/  LOP3.LUT R40, R36, 0xf000f, RZ, 0xc0, !PT ;  /* 0x000f000f24287812 */ /* 0x000fe400078ec0ff */
[----:B------:R-:W-:-:S02]  /*2ba0*/  SHF.R.U32.HI R35, RZ, 0x8, R11 ;  /* 0x00000008ff237819 */ /* 0x000fc4000001160b */
[----:B------:R-:W-:Y:S02]  /*2bb0*/  SHF.R.U32.HI R36, RZ, 0xa, R8 ;  /* 0x0000000aff247819 */ /* 0x000fe40000011608 */
[----:B------:R-:W-:Y:S02]  /*2bc0*/  LOP3.LUT R15, R2, 0xf000f, RZ, 0xc0, !PT ;  /* 0x000f000f020f7812 */ /* 0x000fe400078ec0ff */
[----:B------:R-:W-:Y:S02]  /*2bd0*/  LOP3.LUT R2, R14, 0x300030, R3, 0xf8, !PT ;  /* 0x003000300e027812 */ /* 0x000fe400078ef803 */
[----:B------:R-:W-:Y:S02]  /*2be0*/  LOP3.LUT R3, R40, 0x300030, R35, 0xf8, !PT ;  /* 0x0030003028037812 */ /* 0x000fe400078ef823 */
[----:B------:R-:W-:Y:S02]  /*2bf0*/  SHF.R.U32.HI R14, RZ, 0xc, R17 ;  /* 0x0000000cff0e7819 */ /* 0x000fe40000011611 */
[----:B------:R-:W-:-:S02]  /*2c00*/  SHF.R.U32.HI R39, RZ, 0x8, R10 ;  /* 0x00000008ff277819 */ /* 0x000fc4000001160a */
[----:B------:R-:W-:Y:S02]  /*2c10*/  LOP3.LUT R36, R15, 0x300030, R36, 0xf8, !PT ;  /* 0x003000300f247812 */ /* 0x000fe400078ef824 */
[----:B------:R-:W-:Y:S02]  /*2c20*/  SHF.R.U32.HI R35, RZ, 0xc, R19 ;  /* 0x0000000cff237819 */ /* 0x000fe40000011613 */
[----:B------:R-:W-:Y:S02]  /*2c30*/  SHF.R.U32.HI R15, RZ, 0xc, R18 ;  /* 0x0000000cff0f7819 */ /* 0x000fe40000011612 */
[----:B------:R-:W-:Y:S02]  /*2c40*/  SHF.R.U32.HI R37, RZ, 0xa, R9 ;  /* 0x0000000aff257819 */ /* 0x000fe40000011609 */
[----:B------:R-:W-:Y:S02]  /*2c50*/  LOP3.LUT R14, R14, 0xf000f, RZ, 0xc0, !PT ;  /* 0x000f000f0e0e7812 */ /* 0x000fe400078ec0ff */
[----:B------:R-:W-:-:S02]  /*2c60*/  LOP3.LUT R39, R38, 0x300030, R39, 0xf8, !PT ;  /* 0x0030003026277812 */ /* 0x000fc400078ef827 */
[----:B------:R-:W-:Y:S02]  /*2c70*/  SHF.R.U32.HI R40, RZ, 0xa, R11 ;  /* 0x0000000aff287819 */ /* 0x000fe4000001160b */
[----:B------:R-:W-:Y:S02]  /*2c80*/  LOP3.LUT R35, R35, 0xf000f, RZ, 0xc0, !PT ;  /* 0x000f000f23237812 */ /* 0x000fe400078ec0ff */
[----:B------:R-:W-:Y:S02]  /*2c90*/  SHF.R.U32.HI R38, RZ, 0xa, R10 ;  /* 0x0000000aff267819 */ /* 0x000fe4000001160a */
[----:B------:R-:W-:Y:S02]  /*2ca0*/  LOP3.LUT R15, R15, 0xf000f, RZ, 0xc0, !PT ;  /* 0x000f000f0f0f7812 */ /* 0x000fe400078ec0ff */
[----:B------:R-:W-:Y:S02]  /*2cb0*/  LOP3.LUT R37, R14, 0x300030, R37, 0xf8, !PT ;  /* 0x003000300e257812 */ /* 0x000fe400078ef825 */
[----:B------:R-:W-:-:S02]  /*2cc0*/  LOP3.LUT R14, R35, 0x300030, R40, 0xf8, !PT ;  /* 0x00300030230e7812 */ /* 0x000fc400078ef828 */
[----:B------:R-:W-:Y:S02]  /*2cd0*/  LOP3.LUT R38, R15, 0x300030, R38, 0xf8, !PT ;  /* 0x003000300f267812 */ /* 0x000fe400078ef826 */
[----:B------:R-:W-:Y:S01]  /*2ce0*/  MOV R35, R12 ;  /* 0x0000000c00237202 */ /* 0x000fe20000000f00 */
        /* <DEDUP_REMOVED lines=20> */
[----:B------:R-:W-:-:S02]  /*2e30*/  LOP3.LUT R40, R40, 0x3f003f, RZ, 0xc0, !PT ;  /* 0x003f003f28287812 */ /* 0x000fc400078ec0ff */
[----:B------:R-:W-:Y:S01]  /*2e40*/  LOP3.LUT R42, R42, 0x3f003f, RZ, 0xc0, !PT ;  /* 0x003f003f2a2a7812 */ /* 0x000fe200078ec0ff */
[----:B------:R-:W-:Y:S01]  /*2e50*/  HADD2 R15, R15, -1056, -1056 ;  /* 0xe420e4200f0f7430 */ /* 0x000fe20000000000 */
[----:B------:R-:W-:Y:S02]  /*2e60*/  LOP3.LUT R47, R17, 0x3f003f, RZ, 0xc0, !PT ;  /* 0x003f003f112f7812 */ /* 0x000fe400078ec0ff */
[----:B------:R-:W-:Y:S02]  /*2e70*/  SHF.R.U32.HI R48, RZ, 0x6, R17 ;  /* 0x00000006ff307819 */ /* 0x000fe40000011611 */
[----:B------:R-:W-:Y:S02]  /*2e80*/  LOP3.LUT R43, R43, 0x64006400, RZ, 0xfc, !PT ;  /* 0x640064002b2b7812 */ /* 0x000fe400078efcff */
[----:B------:R-:W-:Y:S02]  /*2e90*/  LOP3.LUT R45, R45, 0x3f003f, RZ, 0xc0, !PT ;  /* 0x003f003f2d2d7812 */ /* 0x000fe400078ec0ff */
[----:B------:R-:W-:-:S02]  /*2ea0*/  LOP3.LUT R60, R19, 0x3f003f, RZ, 0xc0, !PT ;  /* 0x003f003f133c7812 */ /* 0x000fc400078ec0ff */
[----:B------:R-:W-:Y:S02]  /*2eb0*/  SHF.R.U32.HI R61, RZ, 0x6, R19 ;  /* 0x00000006ff3d7819 */ /* 0x000fe40000011613 */
[----:B------:R-:W-:Y:S02]  /*2ec0*/  LOP3.LUT R17, R41, 0x64006400, RZ, 0xfc, !PT ;  /* 0x6400640029117812 */ /* 0x000fe400078efcff */
[----:B------:R-:W-:Y:S02]  /*2ed0*/  LOP3.LUT R49, R18, 0x3f003f, RZ, 0xc0, !PT ;  /* 0x003f003f12317812 */ /* 0x000fe400078ec0ff */
[----:B------:R-:W-:Y:S01]  /*2ee0*/  SHF.R.U32.HI R50, RZ, 0x6, R18 ;  /* 0x00000006ff327819 */ /* 0x000fe20000011612 */
[----:B------:R-:W-:Y:S01]  /*2ef0*/  HADD2 R17, R17, -1056, -1056 ;  /* 0xe420e42011117430 */ /* 0x000fe20000000000 */
        /* <DEDUP_REMOVED lines=40> */
[-C--:B------:R-:W-:Y:S02]  /*3180*/  HFMA2 R5, R47, R6.reuse, R58 ;  /* 0x000000062f057231 */ /* 0x080fe4000000003a */
[----:B------:R-:W-:Y:S01]  /*3190*/  HADD2 R48, R48, -1056, -1056 ;  /* 0xe420e42030307430 */ /* 0x000fe20000000000 */
[----:B------:R-:W-:Y:S01]  /*31a0*/  LOP3.LUT R35, R35, 0x3f003f, RZ, 0xc0, !PT ;  /* 0x003f003f23237812 */ /* 0x000fe200078ec0ff */
[-C--:B------:R-:W-:Y:S01]  /*31b0*/  HFMA2 R4, R45, R6.reuse, R4 ;  /* 0x000000062d047231 */ /* 0x080fe20000000004 */
[----:B------:R-:W-:Y:S01]  /*31c0*/  LOP3.LUT R50, R61, 0x64006400, RZ, 0xfc, !PT ;  /* 0x640064003d327812 */ /* 0x000fe200078efcff */
[----:B------:R-:W-:-:S02]  /*31d0*/  HFMA2 R62, R44, R6, R62 ;  /* 0x000000062c3e7231 */ /* 0x000fc4000000003e */
[-C--:B------:R-:W-:Y:S02]  /*31e0*/  HFMA2 R6, R49, R7.reuse, R59 ;  /* 0x0000000731067231 */ /* 0x080fe4000000003b */
[----:B------:R-:W-:Y:S02]  /*31f0*/  HADD2 R51, R51, -1056, -1056 ;  /* 0xe420e42033337430 */ /* 0x000fe40000000000 */
[-C--:B------:R-:W-:Y:S02]  /*3200*/  HFMA2 R59, R48, R7.reuse, R5 ;  /* 0x00000007303b7231 */ /* 0x080fe40000000005 */
[----:B------:R-:W-:Y:S01]  /*3210*/  HADD2 R46, R46, -1056, -1056 ;  /* 0xe420e4202e2e7430 */ /* 0x000fe20000000000 */
[----:B------:R-:W-:Y:S01]  /*3220*/  LOP3.LUT R5, R39, 0x64006400, RZ, 0xfc, !PT ;  /* 0x6400640027057812 */ /* 0x000fe200078efcff */
[----:B-1----:R-:W-:Y:S01]  /*3230*/  HFMA2 R60, R51, R8, R6 ;  /* 0x00000008333c7231 */ /* 0x002fe20000000006 */
[----:B------:R-:W-:Y:S01]  /*3240*/  LOP3.LUT R53, R53, 0x3f003f, RZ, 0xc0, !PT ;  /* 0x003f003f35357812 */ /* 0x000fe200078ec0ff */
[----:B------:R-:W-:Y:S01]  /*3250*/  HFMA2 R58, R46, R7, R4 ;  /* 0x000000072e3a7231 */ /* 0x000fe20000000004 */
[----:B------:R-:W-:Y:S01]  /*3260*/  LOP3.LUT R39, R56, 0x64006400, RZ, 0xfc, !PT ;  /* 0x6400640038277812 */ /* 0x000fe200078efcff */
[----:B------:R-:W-:Y:S01]  /*3270*/  HADD2 R50, R50, -1056, -1056 ;  /* 0xe420e42032327430 */ /* 0x000fe20000000000 */
[----:B------:R-:W-:-:S02]  /*3280*/  LOP3.LUT R55, R55, 0x3f003f, RZ, 0xc0, !PT ;  /* 0x003f003f37377812 */ /* 0x000fc400078ec0ff */
[----:B------:R-:W-:Y:S01]  /*3290*/  LOP3.LUT R54, R54, 0x64006400, RZ, 0xfc, !PT ;  /* 0x6400640036367812 */ /* 0x000fe200078efcff */
        /* <DEDUP_REMOVED lines=19> */
[-C--:B------:R-:W-:Y:S01]  /*33d0*/  HFMA2 R5, R56, R9.reuse, R60 ;  /* 0x0000000938057231 */ /* 0x080fe2000000003c */
[----:B------:R-:W-:Y:S01]  /*33e0*/  LOP3.LUT R4, R36, 0x64006400, RZ, 0xfc, !PT ;  /* 0x6400640024047812 */ /* 0x000fe200078efcff */
[----:B------:R-:W-:Y:S01]  /*33f0*/  HFMA2 R62, R55, R8, R62 ;  /* 0x00000008373e7231 */ /* 0x000fe2000000003e */
[----:B------:R-:W-:Y:S01]  /*3400*/  LOP3.LUT R36, R37, 0x64006400, RZ, 0xfc, !PT ;  /* 0x6400640025247812 */ /* 0x000fe200078efcff */
[----:B------:R-:W-:Y:S02]  /*3410*/  HADD2 R58, R6, -1056, -1056 ;  /* 0xe420e420063a7430 */ /* 0x000fe40000000000 */
[----:B------:R-:W-:Y:S02]  /*3420*/  HFMA2 R7, R54, R9, R7 ;  /* 0x0000000936077231 */ /* 0x000fe40000000007 */
[----:B------:R-:W-:Y:S02]  /*3430*/  HADD2 R37, R3, -1056, -1056 ;  /* 0xe420e42003257430 */ /* 0x000fe40000000000 */
[----:B------:R-:W-:-:S02]  /*3440*/  HFMA2 R6, R57, R10, R5 ;  /* 0x0000000a39067231 */ /* 0x000fc40000000005 */
[----:B------:R-:W-:Y:S01]  /*3450*/  HADD2 R3, R13, -1056, -1056 ;  /* 0xe420e4200d037430 */ /* 0x000fe20000000000 */
[----:B------:R-:W-:Y:S01]  /*3460*/  LOP3.LUT R38, R38, 0x64006400, RZ, 0xfc, !PT ;  /* 0x6400640026267812 */ /* 0x000fe200078efcff */
[-C--:B------:R-:W-:Y:S01]  /*3470*/  HFMA2 R59, R52, R9.reuse, R59 ;  /* 0x00000009343b7231 */ /* 0x080fe2000000003b */
[----:B------:R-:W-:Y:S01]  /*3480*/  LOP3.LUT R5, R14, 0x64006400, RZ, 0xfc, !PT ;  /* 0x640064000e057812 */ /* 0x000fe200078efcff */
[----:B------:R-:W-:Y:S02]  /*3490*/  HADD2 R13, R2, -1056, -1056 ;  /* 0xe420e420020d7430 */ /* 0x000fe40000000000 */
[-C--:B------:R-:W-:Y:S02]  /*34a0*/  HFMA2 R7, R3, R10.reuse, R7 ;  /* 0x0000000a03077231 */ /* 0x080fe40000000007 */
[----:B------:R-:W-:Y:S01]  /*34b0*/  HFMA2 R62, R58, R9, R62 ;  /* 0x000000093a3e7231 */ /* 0x000fe2000000003e */
[----:B------:R-:W-:Y:S01]  /*34c0*/  ISETP.NE.AND P0, PT, R22, 0x1, PT ;  /* 0x000000011600780c */ /* 0x000fe20003f05270 */
[----:B------:R-:W-:Y:S01]  /*34d0*/  HADD2 R36, R36, -1056, -1056 ;  /* 0xe420e42024247430 */ /* 0x000fe20000000000 */
[----:B------:R-:W-:Y:S01]  /*34e0*/  PRMT R25, R25, 0x5410, R26 ;  /* 0x0000541019197816 */ /* 0x000fe2000000001a */
[----:B------:R-:W-:Y:S01]  /*34f0*/  HFMA2 R59, R13, R10, R59 ;  /* 0x0000000a0d3b7231 */ /* 0x000fe2000000003b */
[----:B------:R-:W-:Y:S01]  /*3500*/  PRMT R27, R27, 0x5410, R28 ;  /* 0x000054101b1b7816 */ /* 0x000fe2000000001c */
[----:B------:R-:W-:Y:S01]  /*3510*/  HADD2 R2, R4, -1056, -1056 ;  /* 0xe420e42004027430 */ /* 0x000fe20000000000 */
[----:B------:R-:W-:Y:S01]  /*3520*/  MOV R35, R12 ;  /* 0x0000000c00237202 */ /* 0x000fe20000000f00 */
        /* <DEDUP_REMOVED lines=17> */
[----:B------:R-:W-:Y:S02]  /*3640*/  MOV R59, R19 ;  /* 0x00000013003b7202 */ /* 0x000fe40000000f00 */
[----:B------:R-:W-:Y:S01]  /*3650*/  ISETP.NE.AND P0, PT, R22, 0x2, PT ;  /* 0x000000021600780c */ /* 0x000fe20003f05270 */
[----:B------:R-:W1:Y:S01]  /*3660*/  LDS.128 R8, [UR7+0x70] ;  /* 0x00007007ff087984 */ /* 0x000e620008000c00 */
        /* <DEDUP_REMOVED lines=39> */
[----:B------:R-:W-:Y:S02]  /*38e0*/  MOV R35, R12 ;  /* 0x0000000c00237202 */ /* 0x000fe40000000f00 */
[----:B------:R-:W-:Y:S01]  /*38f0*/  PRMT R38, R38, 0x5410, R19 ;  /* 0x0000541026267816 */ /* 0x000fe20000000013 */
[----:B------:R-:W-:-:S04]  /*3900*/  HFMA2 R31, R5, R25, R31 ;  /* 0x00000019051f7231 */ /* 0x000fc8000000001f */
        /* <DEDUP_REMOVED lines=45> */
.L_x_2670:
[----:B------:R-:W-:-:S04]  /*3be0*/  VIMNMX R2, PT, PT, R24, UR14, PT ;  /* 0x0000000e18027c48 */ /* 0x000fc8000bfe0100 */
[----:B------:R-:W-:-:S13]  /*3bf0*/  ISETP.GT.AND P0, PT, R2, R35, PT ;  /* 0x000000230200720c */ /* 0x000fda0003f04270 */
[----:B------:R-:W-:Y:S05]  /*3c00*/  @!P0 BRA `(.L_x_2672) ;  /* 0x0000001c00808947 */ /* 0x000fea0003800000 */
[----:B------:R-:W-:Y:S02]  /*3c10*/  MOV R4, R20 ;  /* 0x0000001400047202 */ /* 0x000fe40000000f00 */
[----:B------:R-:W-:Y:S02]  /*3c20*/  MOV R5, R21 ;  /* 0x0000001500057202 */ /* 0x000fe40000000f00 */
[----:B------:R-:W-:-:S07]  /*3c30*/  VIMNMX.U32 R36, PT, PT, R24, UR14, PT ;  /* 0x0000000e18247c48 */ /* 0x000fce000bfe0000 */
.L_x_2674:
[----:B------:R-:W0:Y:S01]  /*3c40*/  LDC.64 R22, c[0x0][0x3a8] ;  /* 0x0000ea00ff167b82 */ /* 0x000e220000000a00 */
[----:B-----5:R1:W5:Y:S01]  /*3c50*/  LDG.E.128.CONSTANT R12, desc[UR10][R4.64] ;  /* 0x0000000a040c7981 */ /* 0x020362000c1e9d00 */
[----:B0-----:R-:W-:-:S05]  /*3c60*/  IMAD.WIDE R6, R23, 0x4, R4 ;  /* 0x0000000417067825 */ /* 0x001fca00078e0204 */
        /* <DEDUP_REMOVED lines=9> */
[----:B------:R-:W-:Y:S01]  /*3d00*/  HFMA2 R46, -RZ, RZ, 0, 0.125 ;  /* 0x00003000ff2e7431 */ /* 0x000fe200000001ff */
[--C-:B------:R-:W-:Y:S02]  /*3d10*/  SHF.R.U32.HI R16, RZ, 0xf, R12.reuse ;  /* 0x0000000fff107819 */ /* 0x100fe4000001160c */
        /* <DEDUP_REMOVED lines=16> */
[----:B------:R-:W-:Y:S02]  /*3e20*/  LOP3.LUT R17, R17, 0x10001, RZ, 0xc0, !PT ;  /* 0x0001000111117812 */ /* 0x000fe400078ec0ff */
[C---:B------:R-:W-:Y:S02]  /*3e30*/  LOP3.LUT R43, R15.reuse, 0x380038, RZ, 0xc0, !PT ;  /* 0x003800380f2b7812 */ /* 0x040fe400078ec0ff */
[----:B------:R-:W-:Y:S02]  /*3e40*/  SHF.R.U32.HI R75, RZ, 0x6, R15 ;  /* 0x00000006ff4b7819 */ /* 0x000fe4000001160f */
[----:B------:R-:W-:Y:S02]  /*3e50*/  LOP3.LUT R83, R15, 0x70007, RZ, 0xc0, !PT ;  /* 0x000700070f537812 */ /* 0x000fe400078ec0ff */
        /* <DEDUP_REMOVED lines=9> */
[----:B------:R-:W-:Y:S02]  /*3ef0*/  LOP3.LUT R42, R18, 0x20002, R19, 0xf8, !PT ;  /* 0x00020002122a7812 */ /* 0x000fe400078ef813 */
[C---:B------:R-:W-:Y:S02]  /*3f00*/  LOP3.LUT R14, R9.reuse, 0x380038, RZ, 0xc0, !PT ;  /* 0x00380038090e7812 */ /* 0x040fe400078ec0ff */
[----:B------:R-:W-:Y:S02]  /*3f10*/  SHF.R.U32.HI R88, RZ, 0x6, R9 ;  /* 0x00000006ff587819 */ /* 0x000fe40000011609 */
[----:B------:R-:W-:Y:S02]  /*3f20*/  LOP3.LUT R80, R9, 0x70007, RZ, 0xc0, !PT ;  /* 0x0007000709507812 */ /* 0x000fe400078ec0ff */
[----:B------:R-:W-:-:S02]  /*3f30*/  SHF.R.U32.HI R90, RZ, 0x6, R10 ;  /* 0x00000006ff5a7819 */ /* 0x000fc4000001160a */
[----:B------:R-:W-:Y:S02]  /*3f40*/  LOP3.LUT R82, R10, 0x70007, RZ, 0xc0, !PT ;  /* 0x000700070a527812 */ /* 0x000fe400078ec0ff */
[----:B------:R-:W-:Y:S02]  /*3f50*/  LOP3.LUT R10, R16, 0x20002, R13, 0xf8, !PT ;  /* 0x00020002100a7812 */ /* 0x000fe400078ef80d */
[----:B------:R-:W-:Y:S02]  /*3f60*/  LOP3.LUT R9, R17, 0x20002, R8, 0xf8, !PT ;  /* 0x0002000211097812 */ /* 0x000fe400078ef808 */
        /* <DEDUP_REMOVED lines=13> */
[----:B------:R-:W-:Y:S01]  /*4040*/  MOV R37, 0x2400 ;  /* 0x0000240000257802 */ /* 0x000fe20000000f00 */
        /* <DEDUP_REMOVED lines=16> */
[----:B------:R-:W-:-:S02]  /*4150*/  ISETP.NE.AND P0, PT, R22, 0x1, PT ;  /* 0x000000011600780c */ /* 0x000fc40003f05270 */
[----:B------:R-:W-:Y:S02]  /*4160*/  PRMT R25, R25, 0x5410, R26 ;  /* 0x0000541019197816 */ /* 0x000fe4000000001a */
[----:B------:R-:W-:Y:S02]  /*4170*/  PRMT R27, R27, 0x5410, R28 ;  /* 0x000054101b1b7816 */ /* 0x000fe4000000001c */
[--C-:B--2---:R-:W-:Y:S02]  /*4180*/  SHF.R.U32.HI R18, RZ, 0xd, R5.reuse ;  /* 0x0000000dff127819 */ /* 0x104fe40000011605 */
        /* <DEDUP_REMOVED lines=9> */
[C---:B------:R-:W-:Y:S01]  /*4220*/  LOP3.LUT R8, R4.reuse, 0x380038, RZ, 0xc0, !PT ;  /* 0x0038003804087812 */ /* 0x040fe200078ec0ff */
[----:B------:R-:W-:Y:S01]  /*4230*/  HFMA2 R76, R5, R46.H0_H0, -132, -132 ;  /* 0xd820d820054c7431 */ /* 0x000fe2000004002e */
[----:B------:R-:W-:Y:S02]  /*4240*/  SHF.R.U32.HI R16, RZ, 0x6, R4 ;  /* 0x00000006ff107819 */ /* 0x000fe40000011604 */
[----:B------:R-:W-:Y:S02]  /*4250*/  LOP3.LUT R85, R4, 0x70007, RZ, 0xc0, !PT ;  /* 0x0007000704557812 */ /* 0x000fe400078ec0ff */
[----:B------:R-:W-:Y:S02]  /*4260*/  LOP3.LUT R7, R71, 0x380038, RZ, 0xc0, !PT ;  /* 0x0038003847077812 */ /* 0x000fe400078ec0ff */
[----:B------:R-:W-:Y:S02]  /*4270*/  SHF.R.U32.HI R19, RZ, 0xd, R6 ;  /* 0x0000000dff137819 */ /* 0x000fe40000011606 */
[----:B------:R-:W-:-:S02]  /*4280*/  LOP3.LUT R41, R6, 0x380038, RZ, 0xc0, !PT ;  /* 0x0038003806297812 */ /* 0x000fc400078ec0ff */
[----:B------:R-:W-:Y:S02]  /*4290*/  SHF.R.U32.HI R95, RZ, 0x6, R6 ;  /* 0x00000006ff5f7819 */ /* 0x000fe40000011606 */
[----:B------:R-:W-:Y:S02]  /*42a0*/  LOP3.LUT R89, R6, 0x70007, RZ, 0xc0, !PT ;  /* 0x0007000706597812 */ /* 0x000fe400078ec0ff */
[----:B------:R-:W-:Y:S02]  /*42b0*/  LOP3.LUT R4, R69, 0x380038, RZ, 0xc0, !PT ;  /* 0x0038003845047812 */ /* 0x000fe400078ec0ff */
[----:B------:R-:W-:Y:S02]  /*42c0*/  LOP3.LUT R6, R86, 0x380038, RZ, 0xc0, !PT ;  /* 0x0038003856067812 */ /* 0x000fe400078ec0ff */
[----:B------:R-:W-:Y:S02]  /*42d0*/  LOP3.LUT R18, R9, 0x40004, R18, 0xf8, !PT ;  /* 0x0004000409127812 */ /* 0x000fe400078ef812 */
        /* <DEDUP_REMOVED lines=23> */
[----:B------:R-:W-:-:S02]  /*4450*/  LOP3.LUT R19, R42, 0x40004, R19, 0xf8, !PT ;  /* 0x000400042a137812 */ /* 0x000fc400078ef813 */
[----:B------:R-:W-:Y:S02]  /*4460*/  LOP3.LUT R4, R4, 0x64006400, RZ, 0xfc, !PT ;  /* 0x6400640004047812 */ /* 0x000fe400078efcff */
[----:B------:R-:W-:Y:S02]  /*4470*/  LOP3.LUT R6, R6, 0x64006400, RZ, 0xfc, !PT ;  /* 0x6400640006067812 */ /* 0x000fe400078efcff */
[----:B------:R-:W-:Y:S01]  /*4480*/  LOP3.LUT R44, R5, 0x64006400, RZ, 0xfc, !PT ;  /* 0x64006400052c7812 */ /* 0x000fe200078efcff */
[-C--:B------:R-:W-:Y:S01]  /*4490*/  HFMA2 R51, R4, R37.reuse.H0_H0, -20, -20 ;  /* 0xcd00cd0004337431 */ /* 0x080fe20000040025 */
        /* <DEDUP_REMOVED lines=18> */
[-C--:B------:R-:W-:Y:S01]  /*45c0*/  HFMA2 R43, R4, R37.reuse.H0_H0, -20, -20 ;  /* 0xcd00cd00042b7431 */ /* 0x080fe20000040025 */
[----:B------:R-:W-:Y:S01]  /*45d0*/  LOP3.LUT R10, R96, 0x380038, RZ, 0xc0, !PT ;  /* 0x00380038600a7812 */ /* 0x000fe200078ec0ff */
[----:B------:R-:W-:Y:S01]  /*45e0*/  HFMA2 R41, R6, R37.H0_H0, -20, -20 ;  /* 0xcd00cd0006297431 */ /* 0x000fe20000040025 */
[----:B------:R-:W-:Y:S01]  /*45f0*/  LOP3.LUT R8, R73, 0x1c001c0, RZ, 0xc0, !PT ;  /* 0x01c001c049087812 */ /* 0x000fe200078ec0ff */
[----:B------:R-:W1:Y:S01]  /*4600*/  LDS.128 R4, [UR4+0x10] ;  /* 0x00001004ff047984 */ /* 0x000e620008000c00 */
        /* <DEDUP_REMOVED lines=132> */
[-C--:B------:R-:W-:Y:S01]  /*4e50*/  HFMA2 R98, R99, R12.reuse, R98 ;  /* 0x0000000c63627231 */ /* 0x080fe20000000062 */
[----:B------:R-:W-:Y:S01]  /*4e60*/  LOP3.LUT R93, R93, 0x64006400, RZ, 0xfc, !PT ;  /* 0x640064005d5d7812 */ /* 0x000fe200078efcff */
        /* <DEDUP_REMOVED lines=180> */
.L_x_2673:
[----:B------:R-:W-:Y:S01]  /*59b0*/  IADD3 R35, PT, PT, R35, 0x20, RZ ;  /* 0x0000002023237810 */ /* 0x000fe20007ffe0ff */
[----:B------:R-:W-:Y:S01]  /*59c0*/  UIADD3 UR4, UPT, UPT, UR4, 0x40, URZ ;  /* 0x0000004004047890 */ /* 0x000fe2000fffe0ff */
[----:B------:R-:W-:Y:S02]  /*59d0*/  IMAD.WIDE R4, R23, 0x4, R2 ;  /* 0x0000000417047825 */ /* 0x000fe400078e0202 */
[----:B------:R-:W-:-:S13]  /*59e0*/  ISETP.GE.AND P0, PT, R35, R36, PT ;  /* 0x000000242300720c */ /* 0x000fda0003f06270 */
[----:B------:R-:W-:Y:S05]  /*59f0*/  @!P0 BRA `(.L_x_2674) ;  /* 0xffffffe000908947 */ /* 0x000fea000383ffff */
[----:B------:R-:W-:-:S07]  /*5a00*/  IMAD.WIDE R20, R23, 0xc, R20 ;  /* 0x0000000c17147825 */ /* 0x000fce00078e0214 */
.L_x_2672:
[----:B------:R-:W0:Y:S02]  /*5a10*/  LDCU UR5, c[0x0][0x3dc] ;  /* 0x00007b80ff0577ac */ /* 0x000e240008000800 */
[----:B0-----:R-:W-:-:S04]  /*5a20*/  VIMNMX R24, PT, PT, R24, UR5, PT ;  /* 0x0000000518187c48 */ /* 0x001fc8000bfe0100 */
[----:B------:R-:W-:-:S13]  /*5a30*/  ISETP.GT.AND P0, PT, R24, R35, PT ;  /* 0x000000231800720c */ /* 0x000fda0003f04270 */
[----:B------:R-:W-:Y:S05]  /*5a40*/  @!P0 BRA `(.L_x_2675) ;  /* 0x0000000c00e88947 */ /* 0x000fea0003800000 */
[----:B------:R-:W0:Y:S01]  /*5a50*/  S2R R22, SR_CTAID.Y ;  /* 0x0000000000167919 */ /* 0x000e220000002600 */
[----:B------:R-:W0:Y:S01]  /*5a60*/  LDC R3, c[0x0][0x3a8] ;  /* 0x0000ea00ff037b82 */ /* 0x000e220000000800 */
[----:B------:R-:W-:Y:S01]  /*5a70*/  UIADD3 UR4, UPT, UPT, UR4, 0x50, URZ ;  /* 0x0000005004047890 */ /* 0x000fe2000fffe0ff */
[----:B0-----:R-:W-:-:S11]  /*5a80*/  IMAD R22, R22, -0x3, R3 ;  /* 0xfffffffd16167824 */ /* 0x001fd600078e0203 */
.L_x_2677:
[----:B------:R-:W-:-:S13]  /*5a90*/  ISETP.GE.AND P0, PT, R22, 0x1, PT ;  /* 0x000000011600780c */ /* 0x000fda0003f06270 */
[----:B------:R-:W-:Y:S05]  /*5aa0*/  @!P0 BRA `(.L_x_2676) ;  /* 0x0000000c00b88947 */ /* 0x000fea0003800000 */
[----:B------:R-:W2:Y:S01]  /*5ab0*/  LDG.E.128.CONSTANT R4, desc[UR10][R20.64] ;  /* 0x0000000a14047981 */ /* 0x000ea2000c1e9d00 */
[----:B------:R-:W-:Y:S01]  /*5ac0*/  MOV R0, 0x2400 ;  /* 0x0000240000007802 */ /* 0x000fe20000000f00 */
[----:B------:R-:W-:Y:S01]  /*5ad0*/  HFMA2 R39, -RZ, RZ, 0, 0.0625 ;  /* 0x00002c00ff277431 */ /* 0x000fe200000001ff */
[----:B------:R-:W-:Y:S02]  /*5ae0*/  MOV R38, 0x3400 ;  /* 0x0000340000267802 */ /* 0x000fe40000000f00 */
[----:B------:R-:W-:Y:S02]  /*5af0*/  PRMT R25, R25, 0x5410, R0 ;  /* 0x0000541019197816 */ /* 0x000fe40000000000 */
[----:B------:R-:W-:Y:S02]  /*5b00*/  PRMT R38, R38, 0x5410, R38 ;  /* 0x0000541026267816 */ /* 0x000fe40000000026 */
[----:B------:R-:W-:Y:S02]  /*5b10*/  ISETP.NE.AND P0, PT, R22, 0x1, PT ;  /* 0x000000011600780c */ /* 0x000fe40003f05270 */
        /* <DEDUP_REMOVED lines=68> */
[----:B------:R-:W-:Y:S01]  /*5f60*/  HADD2 R49, R49, -1026, -1026 ;  /* 0xe402e40231317430 */ /* 0x000fe20000000000 */
[----:B------:R-:W-:Y:S02]  /*5f70*/  LOP3.LUT R51, R51, 0x64006400, RZ, 0xfc, !PT ;  /* 0x6400640033337812 */ /* 0x000fe400078efcff */
[----:B------:R-:W-:Y:S02]  /*5f80*/  LOP3.LUT R42, R42, 0x64006400, RZ, 0xfc, !PT ;  /* 0x640064002a2a7812 */ /* 0x000fe400078efcff */
[----:B------:R-:W-:Y:S02]  /*5f90*/  LOP3.LUT R47, R40, 0x64006400, RZ, 0xfc, !PT ;  /* 0x64006400282f7812 */ /* 0x000fe400078efcff */
[----:B------:R-:W-:Y:S01]  /*5fa0*/  LOP3.LUT R53, R50, 0x64006400, RZ, 0xfc, !PT ;  /* 0x6400640032357812 */ /* 0x000fe200078efcff */
[----:B------:R-:W-:Y:S01]  /*5fb0*/  HFMA2 R40, R42, R25.H1_H1, -18, -18 ;  /* 0xcc80cc802a287431 */ /* 0x000fe20000060019 */
[----:B------:R-:W-:Y:S01]  /*5fc0*/  LOP3.LUT R56, R55, 0x64006400, RZ, 0xfc, !PT ;  /* 0x6400640037387812 */ /* 0x000fe200078efcff */
[----:B------:R-:W-:Y:S01]  /*5fd0*/  HADD2 R47, R47, -1026, -1026 ;  /* 0xe402e4022f2f7430 */ /* 0x000fe20000000000 */
[----:B------:R-:W-:-:S02]  /*5fe0*/  LOP3.LUT R48, R48, 0x64006400, RZ, 0xfc, !PT ;  /* 0x6400640030307812 */ /* 0x000fc400078efcff */
[----:B------:R-:W-:Y:S02]  /*5ff0*/  LOP3.LUT R55, R54, 0x64006400, RZ, 0xfc, !PT ;  /* 0x6400640036377812 */ /* 0x000fe400078efcff */
[----:B------:R-:W-:Y:S01]  /*6000*/  LOP3.LUT R50, R46, 0x64006400, RZ, 0xfc, !PT ;  /* 0x640064002e327812 */ /* 0x000fe200078efcff */
[-C--:B------:R-:W-:Y:S01]  /*6010*/  HFMA2 R46, R52, R25.reuse.H1_H1, -18, -18 ;  /* 0xcc80cc80342e7431 */ /* 0x080fe20000060019 */
[----:B------:R-:W-:Y:S01]  /*6020*/  LOP3.LUT R57, R57, 0x64006400, RZ, 0xfc, !PT ;  /* 0x6400640039397812 */ /* 0x000fe200078efcff */
[-C--:B------:R-:W-:Y:S01]  /*6030*/  HFMA2 R52, R51, R25.reuse.H1_H1, -18, -18 ;  /* 0xcc80cc8033347431 */ /* 0x080fe20000060019 */
[----:B------:R-:W-:Y:S01]  /*6040*/  LOP3.LUT R45, R45, 0x30003, RZ, 0xc0, !PT ;  /* 0x000300032d2d7812 */ /* 0x000fe200078ec0ff */
[----:B------:R-:W-:Y:S01]  /*6050*/  HADD2 R51, R53, -1026, -1026 ;  /* 0xe402e40235337430 */ /* 0x000fe20000000000 */
[----:B------:R-:W-:Y:S01]  /*6060*/  LOP3.LUT R44, R44, 0x30003, RZ, 0xc0, !PT ;  /* 0x000300032c2c7812 */ /* 0x000fe200078ec0ff */
[----:B------:R-:W-:Y:S01]  /*6070*/  HFMA2 R42, R48, R25.H1_H1, -18, -18 ;  /* 0xcc80cc80302a7431 */ /* 0x000fe20000060019 */
[----:B------:R-:W-:Y:S01]  /*6080*/  LOP3.LUT R54, R41, 0xc000c0, RZ, 0xc0, !PT ;  /* 0x00c000c029367812 */ /* 0x000fe200078ec0ff */
[----:B------:R-:W-:-:S02]  /*6090*/  HADD2 R53, R55, -1026, -1026 ;  /* 0xe402e40237357430 */ /* 0x000fc40000000000 */
[-C--:B0-----:R-:W-:Y:S02]  /*60a0*/  HFMA2 R55, R47, R4.reuse, RZ ;  /* 0x000000042f377231 */ /* 0x081fe400000000ff */
[-C--:B------:R-:W-:Y:S02]  /*60b0*/  HFMA2 R48, R56, R25.reuse.H1_H1, -18, -18 ;  /* 0xcc80cc8038307431 */ /* 0x080fe40000060019 */
[-C--:B------:R-:W-:Y:S02]  /*60c0*/  HFMA2 R58, R51, R4.reuse, RZ ;  /* 0x00000004333a7231 */ /* 0x080fe400000000ff */
[----:B------:R-:W-:Y:S02]  /*60d0*/  HFMA2 R56, R57, R25.H1_H1, -18, -18 ;  /* 0xcc80cc8039387431 */ /* 0x000fe40000060019 */
[----:B------:R-:W-:Y:S02]  /*60e0*/  HFMA2 R55, R0, R5, R55 ;  /* 0x0000000500377231 */ /* 0x000fe40000000037 */
[----:B------:R-:W-:-:S02]  /*60f0*/  HFMA2 R57, R49, R4, RZ.H0_H0 ;  /* 0x0000000431397231 */ /* 0x000fc400000400ff */
[-C--:B------:R-:W-:Y:S02]  /*6100*/  HFMA2 R58, R12, R5.reuse, R58 ;  /* 0x000000050c3a7231 */ /* 0x080fe4000000003a */
[----:B------:R-:W-:Y:S02]  /*6110*/  HFMA2 R4, R53, R4, RZ.H0_H0 ;  /* 0x0000000435047231 */ /* 0x000fe400000400ff */
        /* <DEDUP_REMOVED lines=30> */
[-C--:B------:R-:W-:Y:S02]  /*6300*/  HFMA2 R50, R50, R25.reuse.H1_H1, -18, -18 ;  /* 0xcc80cc8032327431 */ /* 0x080fe40000060019 */
[-C--:B------:R-:W-:Y:S02]  /*6310*/  HFMA2 R58, R37, R10.reuse, R58 ;  /* 0x0000000a253a7231 */ /* 0x080fe4000000003a */
[----:B------:R-:W-:Y:S02]  /*6320*/  HFMA2 R57, R23, R10, R57 ;  /* 0x0000000a17397231 */ /* 0x000fe40000000039 */
[----:B------:R-:W-:Y:S02]  /*6330*/  HFMA2 R54, R54, R25.H1_H1, -18, -18 ;  /* 0xcc80cc8036367431 */ /* 0x000fe40000060019 */
[----:B------:R-:W-:-:S02]  /*6340*/  HFMA2 R5, R50, R11, R5 ;  /* 0x0000000b32057231 */ /* 0x000fc40000000005 */
[----:B------:R-:W-:Y:S01]  /*6350*/  HFMA2 R59, R39, R10, R59 ;  /* 0x0000000a273b7231 */ /* 0x000fe2000000003b */
[----:B------:R-:W-:Y:S01]  /*6360*/  PRMT R25, R25, 0x5410, R26 ;  /* 0x0000541019197816 */ /* 0x000fe2000000001a */
        /* <DEDUP_REMOVED lines=98> */
.L_x_2676:
[----:B------:R-:W0:Y:S01]  /*6990*/  LDC R23, c[0x0][0x3ac] ;  /* 0x0000eb00ff177b82 */ /* 0x000e220000000800 */
[----:B------:R-:W-:Y:S01]  /*69a0*/  IADD3 R35, PT, PT, R35, 0x10, RZ ;  /* 0x0000001023237810 */ /* 0x000fe20007ffe0ff */
[----:B------:R-:W-:-:S03]  /*69b0*/  UIADD3 UR4, UPT, UPT, UR4, 0x20, URZ ;  /* 0x0000002004047890 */ /* 0x000fc6000fffe0ff */
[----:B------:R-:W-:Y:S01]  /*69c0*/  ISETP.GE.AND P0, PT, R35, R24, PT ;  /* 0x000000182300720c */ /* 0x000fe20003f06270 */
[----:B0-----:R-:W-:-:S12]  /*69d0*/  IMAD.WIDE R20, R23, 0x4, R20 ;  /* 0x0000000417147825 */ /* 0x001fd800078e0214 */
[----:B------:R-:W-:Y:S05]  /*69e0*/  @!P0 BRA `(.L_x_2677) ;  /* 0xfffffff000288947 */ /* 0x000fea000383ffff */
.L_x_2675:
        /* <DEDUP_REMOVED lines=18> */
.L_x_2681:
[----:B------:R-:W0:Y:S02]  /*6b10*/  LDS R2, [R0] ;  /* 0x0000000000027984 */ /* 0x000e240000000800 */
[----:B0-----:R-:W-:-:S05]  /*6b20*/  HADD2 R3, R2, R29 ;  /* 0x0000001d02037230 */ /* 0x001fca0000000000 */
[----:B------:R-:W0:Y:S02]  /*6b30*/  ATOMS.CAST.SPIN P0, [R0], R2, R3 ;  /* 0x000000020000758d */ /* 0x000e240001800003 */
[----:B0-----:R-:W-:Y:S05]  /*6b40*/  @!P0 BRA `(.L_x_2681) ;  /* 0xfffffffc00f08947 */ /* 0x001fea000383ffff */
[----:B------:R-:W-:Y:S05]  /*6b50*/  BRA `(.L_x_2679) ;  /* 0x00000000000c7947 */ /* 0x000fea0003800000 */
.L_x_2680:
[----:B------:R-:W2:Y:S02]  /*6b60*/  LD.E R0, desc[UR10][R4.64] ;  /* 0x0000000a04007980 */ /* 0x000ea4000c101900 */
[----:B--2---:R-:W-:-:S05]  /*6b70*/  IADD3 R3, PT, PT, R29, R0, RZ ;  /* 0x000000001d037210 */ /* 0x004fca0007ffe0ff */
[----:B------:R0:W-:Y:S02]  /*6b80*/  ST.E desc[UR10][R4.64], R3 ;  /* 0x0000000304007985 */ /* 0x0001e4000c10190a */
.L_x_2679:
[----:B------:R-:W-:Y:S05]  /*6b90*/  BSYNC.RECONVERGENT B0 ;  /* 0x0000000000007941 */ /* 0x000fea0003800200 */
.L_x_2678:
[----:B------:R1:W-:Y:S01]  /*6ba0*/  ATOM.E.ADD.F16x2.RN.STRONG.GPU P0, RZ, desc[UR10][R4.64+0x4], R30 ;  /* 0x8000041e04ff79a2 */ /* 0x0003e2000c10e10a */
[----:B------:R-:W-:Y:S04]  /*6bb0*/  BSSY.RECONVERGENT B0, `(.L_x_2682) ;  /* 0x000000e000007945 */ /* 0x000fe80003800200 */
[----:B-1----:R-:W-:Y:S05]  /*6bc0*/  @P0 BRA `(.L_x_2683) ;  /* 0x0000000000300947 */ /* 0x002fea0003800000 */
[----:B------:R-:W1:Y:S02]  /*6bd0*/  QSPC.E.S P0, RZ, [R4+0x4] ;  /* 0x0000040004ff73aa */ /* 0x000e640000000500 */
[----:B-1----:R-:W-:Y:S05]  /*6be0*/  @!P0 BRA `(.L_x_2684) ;  /* 0x00000000001c8947 */ /* 0x002fea0003800000 */
[----:B------:R-:W-:-:S04]  /*6bf0*/  MOV R2, R4 ;  /* 0x0000000400027202 */ /* 0x000fc80000000f00 */
[----:B------:R-:W-:-:S07]  /*6c00*/  MOV R0, R2 ;  /* 0x0000000200007202 */ /* 0x000fce0000000f00 */
.L_x_2685:
[----:B------:R-:W0:Y:S02]  /*6c10*/  LDS R2, [R0+0x4] ;  /* 0x0000040000027984 */ /* 0x000e240000000800 */
[----:B0-----:R-:W-:-:S05]  /*6c20*/  HFMA2 R3, R2, 1, 1, R30 ;  /* 0x3c003c0002037831 */ /* 0x001fca000000001e */
[----:B------:R-:W0:Y:S02]  /*6c30*/  ATOMS.CAST.SPIN P0, [R0+0x4], R2, R3 ;  /* 0x000004020000758d */ /* 0x000e240001800003 */
[----:B0-----:R-:W-:Y:S05]  /*6c40*/  @!P0 BRA `(.L_x_2685) ;  /* 0xfffffffc00f08947 */ /* 0x001fea000383ffff */
[----:B------:R-:W-:Y:S05]  /*6c50*/  BRA `(.L_x_2683) ;  /* 0x00000000000c7947 */ /* 0x000fea0003800000 */
.L_x_2684:
[----:B------:R-:W0:Y:S02]  /*6c60*/  LD.E R0, desc[UR10][R4.64+0x4] ;  /* 0x0000040a04007980 */ /* 0x000e24000c101900 */
[----:B0-----:R-:W-:-:S05]  /*6c70*/  IADD3 R3, PT, PT, R30, R0, RZ ;  /* 0x000000001e037210 */ /* 0x001fca0007ffe0ff */
[----:B------:R1:W-:Y:S02]  /*6c80*/  ST.E desc[UR10][R4.64+0x4], R3 ;  /* 0x0000040304007985 */ /* 0x0003e4000c10190a */
.L_x_2683:
[----:B------:R-:W-:Y:S05]  /*6c90*/  BSYNC.RECONVERGENT B0 ;  /* 0x0000000000007941 */ /* 0x000fea0003800200 */
.L_x_2682:
        /* <DEDUP_REMOVED lines=10> */
.L_x_2689:
[----:B------:R-:W0:Y:S02]  /*6d40*/  LDS R2, [R0] ;  /* 0x0000000000027984 */ /* 0x000e240000000800 */
[----:B0-----:R-:W-:-:S05]  /*6d50*/  HADD2 R3, R2, R31 ;  /* 0x0000001f02037230 */ /* 0x001fca0000000000 */
[----:B------:R-:W0:Y:S02]  /*6d60*/  ATOMS.CAST.SPIN P0, [R0], R2, R3 ;  /* 0x000000020000758d */ /* 0x000e240001800003 */
[----:B0-----:R-:W-:Y:S05]  /*6d70*/  @!P0 BRA `(.L_x_2689) ;  /* 0xfffffffc00f08947 */ /* 0x001fea000383ffff */
[----:B------:R-:W-:Y:S05]  /*6d80*/  BRA `(.L_x_2687) ;  /* 0x00000000000c7947 */ /* 0x000fea0003800000 */
.L_x_2688:
[----:B------:R-:W2:Y:S02]  /*6d90*/  LD.E R0, desc[UR10][R4.64] ;  /* 0x0000000a04007980 */ /* 0x000ea4000c101900 */
[----:B--2---:R-:W-:-:S05]  /*6da0*/  IADD3 R3, PT, PT, R31, R0, RZ ;  /* 0x000000001f037210 */ /* 0x004fca0007ffe0ff */
[----:B------:R0:W-:Y:S02]  /*6db0*/  ST.E desc[UR10][R4.64], R3 ;  /* 0x0000000304007985 */ /* 0x0001e4000c10190a */
.L_x_2687:
[----:B------:R-:W-:Y:S05]  /*6dc0*/  BSYNC.RECONVERGENT B0 ;  /* 0x0000000000007941 */ /* 0x000fea0003800200 */
.L_x_2686:
[----:B------:R1:W-:Y:S01]  /*6dd0*/  ATOM.E.ADD.F16x2.RN.STRONG.GPU P0, RZ, desc[UR10][R4.64+0x4], R32 ;  /* 0x8000042004ff79a2 */ /* 0x0003e2000c10e10a */
[----:B------:R-:W-:Y:S04]  /*6de0*/  BSSY.RECONVERGENT B0, `(.L_x_2690) ;  /* 0x000000e000007945 */ /* 0x000fe80003800200 */
[----:B-1----:R-:W-:Y:S05]  /*6df0*/  @P0 BRA `(.L_x_2691) ;  /* 0x0000000000300947 */ /* 0x002fea0003800000 */
[----:B------:R-:W1:Y:S02]  /*6e00*/  QSPC.E.S P0, RZ, [R4+0x4] ;  /* 0x0000040004ff73aa */ /* 0x000e640000000500 */
[----:B-1----:R-:W-:Y:S05]  /*6e10*/  @!P0 BRA `(.L_x_2692) ;  /* 0x00000000001c8947 */ /* 0x002fea0003800000 */
[----:B------:R-:W-:-:S04]  /*6e20*/  MOV R2, R4 ;  /* 0x0000000400027202 */ /* 0x000fc80000000f00 */
[----:B------:R-:W-:-:S07]  /*6e30*/  MOV R0, R2 ;  /* 0x0000000200007202 */ /* 0x000fce0000000f00 */
.L_x_2693:
[----:B------:R-:W0:Y:S02]  /*6e40*/  LDS R2, [R0+0x4] ;  /* 0x0000040000027984 */ /* 0x000e240000000800 */
[----:B0-----:R-:W-:-:S05]  /*6e50*/  HFMA2 R3, R2, 1, 1, R32 ;  /* 0x3c003c0002037831 */ /* 0x001fca0000000020 */
[----:B------:R-:W0:Y:S02]  /*6e60*/  ATOMS.CAST.SPIN P0, [R0+0x4], R2, R3 ;  /* 0x000004020000758d */ /* 0x000e240001800003 */
[----:B0-----:R-:W-:Y:S05]  /*6e70*/  @!P0 BRA `(.L_x_2693) ;  /* 0xfffffffc00f08947 */ /* 0x001fea000383ffff */
[----:B------:R-:W-:Y:S05]  /*6e80*/  BRA `(.L_x_2691) ;  /* 0x00000000000c7947 */ /* 0x000fea0003800000 */
.L_x_2692:
[----:B------:R-:W0:Y:S02]  /*6e90*/  LD.E R0, desc[UR10][R4.64+0x4] ;  /* 0x0000040a04007980 */ /* 0x000e24000c101900 */
[----:B0-----:R-:W-:-:S05]  /*6ea0*/  IADD3 R3, PT, PT, R32, R0, RZ ;  /* 0x0000000020037210 */ /* 0x001fca0007ffe0ff */
[----:B------:R1:W-:Y:S02]  /*6eb0*/  ST.E desc[UR10][R4.64+0x4], R3 ;  /* 0x0000040304007985 */ /* 0x0003e4000c10190a */
.L_x_2691:
[----:B------:R-:W-:Y:S05]  /*6ec0*/  BSYNC.RECONVERGENT B0 ;  /* 0x0000000000007941 */ /* 0x000fea0003800200 */
.L_x_2690:
        /* <DEDUP_REMOVED lines=10> */
.L_x_2697:
[----:B------:R-:W0:Y:S02]  /*6f70*/  LDS R2, [R0] ;  /* 0x0000000000027984 */ /* 0x000e240000000800 */
[----:B0-----:R-:W-:-:S05]  /*6f80*/  HADD2 R3, R2, R33 ;  /* 0x0000002102037230 */ /* 0x001fca0000000000 */
[----:B------:R-:W0:Y:S02]  /*6f90*/  ATOMS.CAST.SPIN P0, [R0], R2, R3 ;  /* 0x000000020000758d */ /* 0x000e240001800003 */
[----:B0-----:R-:W-:Y:S05]  /*6fa0*/  @!P0 BRA `(.L_x_2697) ;  /* 0xfffffffc00f08947 */ /* 0x001fea000383ffff */
[----:B------:R-:W-:Y:S05]  /*6fb0*/  BRA `(.L_x_2695) ;  /* 0x00000000000c7947 */ /* 0x000fea0003800000 */
.L_x_2696:
[----:B------:R-:W2:Y:S02]  /*6fc0*/  LD.E R0, desc[UR10][R4.64] ;  /* 0x0000000a04007980 */ /* 0x000ea4000c101900 */
[----:B--2---:R-:W-:-:S05]  /*6fd0*/  IADD3 R3, PT, PT, R33, R0, RZ ;  /* 0x0000000021037210 */ /* 0x004fca0007ffe0ff */
[----:B------:R0:W-:Y:S02]  /*6fe0*/  ST.E desc[UR10][R4.64], R3 ;  /* 0x0000000304007985 */ /* 0x0001e4000c10190a */
.L_x_2695:
[----:B------:R-:W-:Y:S05]  /*6ff0*/  BSYNC.RECONVERGENT B0 ;  /* 0x0000000000007941 */ /* 0x000fea0003800200 */
.L_x_2694:
[----:B------:R1:W-:Y:S02]  /*7000*/  ATOM.E.ADD.F16x2.RN.STRONG.GPU P0, RZ, desc[UR10][R4.64+0x4], R34 ;  /* 0x8000042204ff79a2 */ /* 0x0003e4000c10e10a */
[----:B-1----:R-:W-:Y:S05]  /*7010*/  @P0 EXIT ;  /* 0x000000000000094d */ /* 0x002fea0003800000 */
[----:B------:R-:W1:Y:S02]  /*7020*/  QSPC.E.S P0, RZ, [R4+0x4] ;  /* 0x0000040004ff73aa */ /* 0x000e640000000500 */
[----:B-1----:R-:W-:Y:S05]  /*7030*/  @!P0 BRA `(.L_x_2698) ;  /* 0x00000000001c8947 */ /* 0x002fea0003800000 */
[----:B------:R-:W-:-:S04]  /*7040*/  MOV R2, R4 ;  /* 0x0000000400027202 */ /* 0x000fc80000000f00 */
[----:B------:R-:W-:-:S07]  /*7050*/  MOV R0, R2 ;  /* 0x0000000200007202 */ /* 0x000fce0000000f00 */
.L_x_2699:
[----:B------:R-:W0:Y:S02]  /*7060*/  LDS R2, [R0+0x4] ;  /* 0x0000040000027984 */ /* 0x000e240000000800 */
[----:B0-----:R-:W-:-:S05]  /*7070*/  HFMA2 R3, R2, 1, 1, R34 ;  /* 0x3c003c0002037831 */ /* 0x001fca0000000022 */
[----:B------:R-:W0:Y:S02]  /*7080*/  ATOMS.CAST.SPIN P0, [R0+0x4], R2, R3 ;  /* 0x000004020000758d */ /* 0x000e240001800003 */
[----:B0-----:R-:W-:Y:S05]  /*7090*/  @!P0 BRA `(.L_x_2699) ;  /* 0xfffffffc00f08947 */ /* 0x001fea000383ffff */
[----:B------:R-:W-:Y:S05]  /*70a0*/  EXIT ;  /* 0x000000000000794d */ /* 0x000fea0003800000 */
.L_x_2698:
[----:B------:R-:W0:Y:S02]  /*70b0*/  LD.E R0, desc[UR10][R4.64+0x4] ;  /* 0x0000040a04007980 */ /* 0x000e24000c101900 */
[----:B0-----:R-:W-:-:S05]  /*70c0*/  IADD3 R3, PT, PT, R34, R0, RZ ;  /* 0x0000000022037210 */ /* 0x001fca0007ffe0ff */
[----:B------:R-:W-:Y:S01]  /*70d0*/  ST.E desc[UR10][R4.64+0x4], R3 ;  /* 0x0000040304007985 */ /* 0x000fe2000c10190a */
[----:B------:R-:W-:Y:S05]  /*70e0*/  EXIT ;  /* 0x000000000000794d */ /* 0x000fea0003800000 */
.L_x_2700:
        /* <DEDUP_REMOVED lines=9> */
.L_x_4512:


//--------------------- .text._Z23gemm_half_q_half_kernelILi3ELi128ELb0ELb0ELi32EEvPK6__halfPKjS4_S2_PS0_iiiiPKtS7_iiiiiibS2_i --------------------------
	.section	.text._Z23gemm_half_q_half_kernelILi3ELi128ELb0ELb0ELi32EEvPK6__halfPKjS4_S2_PS0_iiiiPKtS7_iiiiiibS2_i,"ax",@progbits
	.align	128
        .global         _Z23gemm_half_q_half_kernelILi3ELi128ELb0ELb0ELi32EEvPK6__halfPKjS4_S2_PS0_iiiiPKtS7_iiiiiibS2_i
        .type           _Z23gemm_half_q_half_kernelILi3ELi128ELb0ELb0ELi32EEvPK6__halfPKjS4_S2_PS0_iiiiPKtS7_iiiiiibS2_i,@function
        .size           _Z23gemm_half_q_half_kernelILi3ELi128ELb0ELb0ELi32EEvPK6__halfPKjS4_S2_PS0_iiiiPKtS7_iiiiiibS2_i,(.L_x_4513 - _Z23gemm_half_q_half_kernelILi3ELi128ELb0ELb0ELi32EEvPK6__halfPKjS4_S2_PS0_iiiiPKtS7_iiiiiibS2_i)
        .other          _Z23gemm_half_q_half_kernelILi3ELi128ELb0ELb0ELi32EEvPK6__halfPKjS4_S2_PS0_iiiiPKtS7_iiiiiibS2_i,@"STO_CUDA_ENTRY STV_DEFAULT"
_Z23gemm_half_q_half_kernelILi3ELi128ELb0ELb0ELi32EEvPK6__halfPKjS4_S2_PS0_iiiiPKtS7_iiiiiibS2_i:
.text._Z23gemm_half_q_half_kernelILi3ELi128ELb0ELb0ELi32EEvPK6__halfPKjS4_S2_PS0_iiiiPKtS7_iiiiiibS2_i:
        /* <DEDUP_REMOVED lines=53> */
.L_x_2706:
        /* <DEDUP_REMOVED lines=32> */
.L_x_2705:
        /* <DEDUP_REMOVED lines=20> */
.L_x_2707:
[----:B------:R-:W-:-:S13]  /*0690*/  ISETP.EQ.AND P1, PT, RZ, UR7, PT ;  /* 0x00000007ff007c0c */ /* 0x000fda000bf22270 */
[----:B------:R-:W-:Y:S05]  /*06a0*/  @!P0 BRA P1, `(.L_x_2702) ;  /* 0x00000004007c8947 */ /* 0x000fea0000800000 */
.L_x_2704:
        /* <DEDUP_REMOVED lines=12> */
.L_x_2703:
        /* <DEDUP_REMOVED lines=17> */
.L_x_2710:
        /* <DEDUP_REMOVED lines=32> */
.L_x_2709:
        /* <DEDUP_REMOVED lines=21> */
.L_x_2711:
[----:B------:R-:W-:-:S09]  /*0bd0*/  UISETP.NE.OR UP0, UPT, UR7, URZ, UP0 ;  /* 0x000000ff0700728c */ /* 0x000fd20008705670 */
[----:B------:R-:W-:Y:S05]  /*0be0*/  BRA.U !UP0, `(.L_x_2702) ;  /* 0x00000001082c7547 */ /* 0x000fea000b800000 */
.L_x_2708:
        /* <DEDUP_REMOVED lines=11> */
.L_x_2702:
[----:B------:R-:W-:Y:S05]  /*0ca0*/  BSYNC.RECONVERGENT B0 ;  /* 0x0000000000007941 */ /* 0x000fea0003800200 */
.L_x_2701:
        /* <DEDUP_REMOVED lines=23> */
.L_x_2715:
        /* <DEDUP_REMOVED lines=15> */
.L_x_2714:
        /* <DEDUP_REMOVED lines=12> */
.L_x_2716:
[----:B------:R-:W-:-:S09]  /*0fd0*/  UISETP.NE.OR UP0, UPT, UR7, URZ, UP0 ;  /* 0x000000ff0700728c */ /* 0x000fd20008705670 */
[----:B------:R-:W-:Y:S05]  /*0fe0*/  BRA.U !UP0, `(.L_x_2712) ;  /* 0x00000001081c7547 */ /* 0x000fea000b800000 */
.L_x_2713:
[----:B012---:R-:W0:Y:S02]  /*0ff0*/  LDC.64 R6, c[0x0][0x3a0] ;  /* 0x0000e800ff067b82 */ /* 0x007e240000000a00 */
.L_x_2717:
[C---:B0-----:R-:W-:Y:S01]  /*1000*/  IMAD.WIDE R8, R5.reuse, 0x2, R6 ;  /* 0x0000000205087825 */ /* 0x041fe200078e0206 */
[----:B------:R-:W-:Y:S01]  /*1010*/  UIADD3 UR7, UPT, UPT, UR7, 0x1, URZ ;  /* 0x0000000107077890 */ /* 0x000fe2000fffe0ff */
[----:B------:R-:W-:-:S03]  /*1020*/  IADD3 R5, PT, PT, R5, UR16, RZ ;  /* 0x0000001005057c10 */ /* 0x000fc6000fffe0ff */
[----:B------:R3:W-:Y:S01]  /*1030*/  STG.E.64 desc[UR12][R8.64], RZ ;  /* 0x000000ff08007986 */ /* 0x0007e2000c101b0c */
[----:B------:R-:W-:-:S09]  /*1040*/  UISETP.NE.AND UP0, UPT, UR7, URZ, UPT ;  /* 0x000000ff0700728c */ /* 0x000fd2000bf05270 */
[----:B---3--:R-:W-:Y:S05]  /*1050*/  BRA.U UP0, `(.L_x_2717) ;  /* 0xfffffffd00e87547 */ /* 0x008fea000b83ffff */
.L_x_2712:
        /* <DEDUP_REMOVED lines=31> */
.L_x_2719:
        /* <DEDUP_REMOVED lines=12> */
[----:B--2---:R-:W-:-:S05]  /*1310*/  IMAD.WIDE.U32 R6, R7, 0x2, R10 ;  /* 0x0000000207067825 */ /* 0x004fca00078e000a */
[----:B------:R0:W2:Y:S01]  /*1320*/  LDG.E.U16.CONSTANT R20, desc[UR12][R6.64] ;  /* 0x0000000c06147981 */ /* 0x0000a2000c1e9500 */
        /* <DEDUP_REMOVED lines=21> */
[----:B0-----:R-:W0:Y:S01]  /*1480*/  I2F.F16 R7, R18 ;  /* 0x0000001200077306 */ /* 0x001e220000200c00 */
[----:B--2---:R-:W-:-:S07]  /*1490*/  HMUL2 R6, R21.H0_H0, R20.H0_H0 ;  /* 0x2000001415067232 */ /* 0x004fce0000000800 */
[----:B------:R-:W1:Y:S01]  /*14a0*/  I2F.F16 R5, R5 ;  /* 0x0000000500057306 */ /* 0x000e620000200c00 */
[----:B0-----:R-:W-:-:S07]  /*14b0*/  HMUL2 R7, R7.H0_H0, R20.H0_H0 ;  /* 0x2000001407077232 */ /* 0x001fce0000000800 */
[----:B------:R-:W0:Y:S01]  /*14c0*/  I2F.F16 R13, R4 ;  /* 0x00000004000d7306 */ /* 0x000e220000200c00 */
[-C--:B-1----:R-:W-:Y:S02]  /*14d0*/  HMUL2 R12, R5.H0_H0, R20.reuse.H0_H0 ;  /* 0x20000014050c7232 */ /* 0x082fe40000000800 */
[----:B0-----:R-:W-:Y:S01]  /*14e0*/  HMUL2 R13, R13.H0_H0, R20.H0_H0 ;  /* 0x200000140d0d7232 */ /* 0x001fe20000000800 */
[----:B------:R-:W-:Y:S06]  /*14f0*/  @!P0 BRA `(.L_x_2719) ;  /* 0xfffffffc00548947 */ /* 0x000fec000383ffff */
.L_x_2718:
        /* <DEDUP_REMOVED lines=15> */
.L_x_2720:
        /* <DEDUP_REMOVED lines=8> */
.L_x_2721:
        /* <DEDUP_REMOVED lines=8> */
.L_x_2722:
        /* <DEDUP_REMOVED lines=8> */
.L_x_2723:
        /* <DEDUP_REMOVED lines=8> */
.L_x_2724:
        /* <DEDUP_REMOVED lines=13> */
[----:B------:R-:W-:-:S04]  /*18c0*/  IADD3 R3, P0, PT, R3, R2, RZ ;  /* 0x0000000203037210 */ /* 0x000fc80007f1e0ff */
[----:B------:R-:W-:Y:S02]  /*18d0*/  LEA.HI.X.SX32 R2, R2, R5, 0x1, P0 ;  /* 0x0000000502027211 */ /* 0x000fe400000f0eff */
[----:B------:R-:W-:Y:S02]  /*18e0*/  ISETP.GT.AND P0, PT, R0, UR8, PT ;  /* 0x0000000800007c0c */ /* 0x000fe4000bf04270 */
[----:B0-----:R-:W-:-:S04]  /*18f0*/  LEA R20, P1, R3, UR6, 0x2 ;  /* 0x0000000603147c11 */ /* 0x001fc8000f8210ff */
        /* <DEDUP_REMOVED lines=24> */
[----:B------:R1:W-:Y:S01]  /*1a80*/  I2F.F16 R15, R5 ;  /* 0x00000005000f7306 */ /* 0x0003e20000200c00 */
[----:B------:R-:W-:Y:S01]  /*1a90*/  LOP3.LUT R2, R23, 0xff, RZ, 0xc0, !PT ;  /* 0x000000ff17027812 */ /* 0x000fe200078ec0ff */
[----:B------:R-:W-:Y:S01]  /*1aa0*/  HADD2.F32 R52, -RZ, R13.H0_H0 ;  /* 0x2000000dff347230 */ /* 0x000fe20000004100 */
[----:B------:R-:W-:Y:S01]  /*1ab0*/  IADD3 R19, PT, PT, R3, -0x80, RZ ;  /* 0xffffff8003137810 */ /* 0x000fe20007ffe0ff */
[----:B------:R-:W-:Y:S01]  /*1ac0*/  UISETP.NE.AND UP0, UPT, UR5, 0x1, UPT ;  /* 0x000000010500788c */ /* 0x000fe2000bf05270 */
[----:B------:R-:W-:-:S02]  /*1ad0*/  IADD3 R11, PT, PT, R2, -0x80, RZ ;  /* 0xffffff80020b7810 */ /* 0x000fc40007ffe0ff */
[----:B------:R-:W-:Y:S01]  /*1ae0*/  LOP3.LUT R2, R20, 0xff, RZ, 0xc0, !PT ;  /* 0x000000ff14027812 */ /* 0x000fe200078ec0ff */
[----:B------:R2:W-:Y:S01]  /*1af0*/  I2F.F16 R16, R10 ;  /* 0x0000000a00107306 */ /* 0x0005e20000200c00 */
[----:B------:R-:W-:Y:S02]  /*1b00*/  LOP3.LUT R3, R24, 0xff, RZ, 0xc0, !PT ;  /* 0x000000ff18037812 */ /* 0x000fe400078ec0ff */
[----:B------:R-:W-:Y:S02]  /*1b10*/  IADD3 R2, PT, PT, R2, -0x80, RZ ;  /* 0xffffff8002027810 */ /* 0x000fe40007ffe0ff */
[----:B------:R-:W-:Y:S02]  /*1b20*/  IADD3 R3, PT, PT, R3, -0x80, RZ ;  /* 0xffffff8003037810 */ /* 0x000fe40007ffe0ff */
[----:B-1----:R-:W-:Y:S01]  /*1b30*/  LOP3.LUT R5, R25, 0xff, RZ, 0xc0, !PT ;  /* 0x000000ff19057812 */ /* 0x002fe200078ec0ff */
[----:B------:R1:W-:Y:S01]  /*1b40*/  I2F.F16 R28, R2 ;  /* 0x00000002001c7306 */ /* 0x0003e20000200c00 */
[----:B--2---:R-:W-:-:S02]  /*1b50*/  LOP3.LUT R10, R26, 0xff, RZ, 0xc0, !PT ;  /* 0x000000ff1a0a7812 */ /* 0x004fc400078ec0ff */
[----:B------:R-:W-:Y:S01]  /*1b60*/  IADD3 R5, PT, PT, R5, -0x80, RZ ;  /* 0xffffff8005057810 */ /* 0x000fe20007ffe0ff */
[----:B0-----:R-:W-:Y:S01]  /*1b70*/  ULEA UR4, UR6, UR4, 0x18 ;  /* 0x0000000406047291 */ /* 0x001fe2000f8ec0ff */
[----:B------:R-:W-:Y:S02]  /*1b80*/  IADD3 R10, PT, PT, R10, -0x80, RZ ;  /* 0xffffff800a0a7810 */ /* 0x000fe40007ffe0ff */
[----:B------:R-:W-:Y:S01]  /*1b90*/  SHF.R.U32.HI R48, RZ, 0x10, R26 ;  /* 0x00000010ff307819 */ /* 0x000fe2000001161a */
[----:B------:R0:W2:Y:S01]  /*1ba0*/  I2F.F16 R34, R3 ;  /* 0x0000000300227306 */ /* 0x0000a20000200c00 */
[--C-:B-1----:R-:W-:Y:S02]  /*1bb0*/  SHF.R.U32.HI R2, RZ, 0x8, R20.reuse ;  /* 0x00000008ff027819 */ /* 0x102fe40000011614 */
[----:B------:R-:W-:Y:S02]  /*1bc0*/  SHF.R.U32.HI R20, RZ, 0x10, R20 ;  /* 0x00000010ff147819 */ /* 0x000fe40000011614 */
[----:B------:R-:W-:-:S02]  /*1bd0*/  LOP3.LUT R2, R2, 0xff, RZ, 0xc0, !PT ;  /* 0x000000ff02027812 */ /* 0x000fc400078ec0ff */
[----:B------:R-:W-:Y:S01]  /*1be0*/  LOP3.LUT R20, R20, 0xff, RZ, 0xc0, !PT ;  /* 0x000000ff14147812 */ /* 0x000fe200078ec0ff */
[----:B------:R-:W-:Y:S01]  /*1bf0*/  I2F.F16 R14, R0 ;  /* 0x00000000000e7306 */ /* 0x000fe20000200c00 */
[----:B------:R-:W-:Y:S02]  /*1c00*/  IADD3 R2, PT, PT, R2, -0x80, RZ ;  /* 0xffffff8002027810 */ /* 0x000fe40007ffe0ff */
[--C-:B0-----:R-:W-:Y:S02]  /*1c10*/  SHF.R.U32.HI R3, RZ, 0x8, R21.reuse ;  /* 0x00000008ff037819 */ /* 0x101fe40000011615 */
[----:B------:R-:W-:Y:S02]  /*1c20*/  SHF.R.U32.HI R21, RZ, 0x10, R21 ;  /* 0x00000010ff157819 */ /* 0x000fe40000011615 */
[----:B------:R-:W-:Y:S01]  /*1c30*/  LOP3.LUT R3, R3, 0xff, RZ, 0xc0, !PT ;  /* 0x000000ff03037812 */ /* 0x000fe200078ec0ff */
[----:B------:R0:W-:Y:S01]  /*1c40*/  I2F.F16 R44, R2 ;  /* 0x00000002002c7306 */ /* 0x0001e20000200c00 */
[----:B------:R-:W-:Y:S01]  /*1c50*/  LOP3.LUT R21, R21, 0xff, RZ, 0xc0, !PT ;  /* 0x000000ff15157812 */ /* 0x000fe200078ec0ff */
[----:B--2---:R-:W-:Y:S01]  /*1c60*/  HADD2.F32 R34, -RZ, R34.H0_H0 ;  /* 0x20000022ff227230 */ /* 0x004fe20000004100 */
[----:B------:R-:W-:-:S02]  /*1c70*/  IADD3 R3, PT, PT, R3, -0x80, RZ ;  /* 0xffffff8003037810 */ /* 0x000fc40007ffe0ff */
[----:B------:R-:W-:Y:S02]  /*1c80*/  IADD3 R20, PT, PT, R20, -0x80, RZ ;  /* 0xffffff8014147810 */ /* 0x000fe40007ffe0ff */
[----:B------:R-:W-:Y:S01]  /*1c90*/  IADD3 R21, PT, PT, R21, -0x80, RZ ;  /* 0xffffff8015157810 */ /* 0x000fe20007ffe0ff */
[----:B------:R1:W-:Y:S01]  /*1ca0*/  I2F.F16 R45, R3 ;  /* 0x00000003002d7306 */ /* 0x0003e20000200c00 */
[----:B0-----:R-:W-:Y:S02]  /*1cb0*/  SHF.R.U32.HI R2, RZ, 0x10, R22 ;  /* 0x00000010ff027819 */ /* 0x001fe40000011616 */
[----:B------:R-:W-:Y:S02]  /*1cc0*/  LOP3.LUT R48, R48, 0xff, RZ, 0xc0, !PT ;  /* 0x000000ff30307812 */ /* 0x000fe400078ec0ff */
[----:B------:R-:W-:Y:S02]  /*1cd0*/  LOP3.LUT R2, R2, 0xff, RZ, 0xc0, !PT ;  /* 0x000000ff02027812 */ /* 0x000fe400078ec0ff */
[----:B------:R-:W-:Y:S01]  /*1ce0*/  IADD3 R48, PT, PT, R48, -0x80, RZ ;  /* 0xffffff8030307810 */ /* 0x000fe20007ffe0ff */
[----:B------:R0:W-:Y:S01]  /*1cf0*/  I2F.F16 R0, R11 ;  /* 0x0000000b00007306 */ /* 0x0001e20000200c00 */
[----:B------:R-:W-:-:S02]  /*1d00*/  IADD3 R41, PT, PT, R2, -0x80, RZ ;  /* 0xffffff8002297810 */ /* 0x000fc40007ffe0ff */
[----:B-1----:R-:W1:Y:S05]  /*1d10*/  LDS.64 R2, [UR4] ;  /* 0x00000004ff027984 */ /* 0x002e6a0008000a00 */
[----:B------:R2:W3:Y:S01]  /*1d20*/  I2F.F16 R35, R5 ;  /* 0x0000000500237306 */ /* 0x0004e20000200c00 */
[----:B0-----:R-:W-:-:S04]  /*1d30*/  LOP3.LUT R11, R27, 0xff, RZ, 0xc0, !PT ;  /* 0x000000ff1b0b7812 */ /* 0x001fc800078ec0ff */
[----:B------:R-:W-:-:S03]  /*1d40*/  IADD3 R11, PT, PT, R11, -0x80, RZ ;  /* 0xffffff800b0b7810 */ /* 0x000fc60007ffe0ff */
[----:B------:R0:W4:Y:S01]  /*1d50*/  I2F.F16 R36, R10 ;  /* 0x0000000a00247306 */ /* 0x0001220000200c00 */
[----:B--2---:R-:W-:-:S04]  /*1d60*/  SHF.R.U32.HI R5, RZ, 0x8, R22 ;  /* 0x00000008ff057819 */ /* 0x004fc80000011616 */
[----:B------:R-:W-:Y:S01]  /*1d70*/  LOP3.LUT R5, R5, 0xff, RZ, 0xc0, !PT ;  /* 0x000000ff05057812 */ /* 0x000fe200078ec0ff */
[----:B---3--:R-:W-:Y:S02]  /*1d80*/  HADD2.F32 R35, -RZ, R35.H0_H0 ;  /* 0x20000023ff237230 */ /* 0x008fe40000004100 */
[----:B------:R2:W3:Y:S01]  /*1d90*/  I2F.F16 R37, R11 ;  /* 0x0000000b00257306 */ /* 0x0004e20000200c00 */
[----:B0-----:R-:W-:Y:S02]  /*1da0*/  SHF.R.U32.HI R10, RZ, 0x8, R25 ;  /* 0x00000008ff0a7819 */ /* 0x001fe40000011619 */
[----:B------:R-:W-:Y:S02]  /*1db0*/  IADD3 R22, PT, PT, R5, -0x80, RZ ;  /* 0xffffff8005167810 */ /* 0x000fe40007ffe0ff */
[----:B------:R-:W-:Y:S02]  /*1dc0*/  LOP3.LUT R10, R10, 0xff, RZ, 0xc0, !PT ;  /* 0x000000ff0a0a7812 */ /* 0x000fe400078ec0ff */
[----:B------:R-:W-:Y:S01]  /*1dd0*/  SHF.R.U32.HI R5, RZ, 0x8, R23 ;  /* 0x00000008ff057819 */ /* 0x000fe20000011617 */
[----:B------:R-:W0:Y:S01]  /*1de0*/  I2F.F16 R4, R4 ;  /* 0x0000000400047306 */ /* 0x000e220000200c00 */
[----:B--2---:R-:W-:Y:S01]  /*1df0*/  SHF.R.U32.HI R11, RZ, 0x8, R26 ;  /* 0x00000008ff0b7819 */ /* 0x004fe2000001161a */
[----:B----4-:R-:W-:Y:S01]  /*1e00*/  HADD2.F32 R36, -RZ, R36.H0_H0 ;  /* 0x20000024ff247230 */ /* 0x010fe20000004100 */
[----:B------:R-:W-:-:S02]  /*1e10*/  IADD3 R10, PT, PT, R10, -0x80, RZ ;  /* 0xffffff800a0a7810 */ /* 0x000fc40007ffe0ff */
[----:B------:R-:W-:Y:S02]  /*1e20*/  LOP3.LUT R11, R11, 0xff, RZ, 0xc0, !PT ;  /* 0x000000ff0b0b7812 */ /* 0x000fe400078ec0ff */
[----:B------:R-:W-:Y:S01]  /*1e30*/  LOP3.LUT R5, R5, 0xff, RZ, 0xc0, !PT ;  /* 0x000000ff05057812 */ /* 0x000fe200078ec0ff */
[----:B------:R2:W-:Y:S01]  /*1e40*/  I2F.F16 R18, R10 ;  /* 0x0000000a00127306 */ /* 0x0005e20000200c00 */
[----:B------:R-:W-:Y:S01]  /*1e50*/  IADD3 R49, PT, PT, R11, -0x80, RZ ;  /* 0xffffff800b317810 */ /* 0x000fe20007ffe0ff */
[----:B---3--:R-:W-:Y:S01]  /*1e60*/  HADD2.F32 R37, -RZ, R37.H0_H0 ;  /* 0x20000025ff257230 */ /* 0x008fe20000004100 */
[----:B------:R-:W-:Y:S01]  /*1e70*/  IADD3 R46, PT, PT, R5, -0x80, RZ ;  /* 0xffffff80052e7810 */ /* 0x000fe20007ffe0ff */
[----:B-1----:R-:W-:Y:S01]  /*1e80*/  HADD2.F32 R47, -RZ, R3.H0_H0 ;  /* 0x20000003ff2f7230 */ /* 0x002fe20000004100 */
[--C-:B------:R-:W-:Y:S02]  /*1e90*/  SHF.R.U32.HI R5, RZ, 0x8, R24.reuse ;  /* 0x00000008ff057819 */ /* 0x100fe40000011618 */
[----:B------:R-:W-:Y:S01]  /*1ea0*/  SHF.R.U32.HI R23, RZ, 0x10, R23 ;  /* 0x00000010ff177819 */ /* 0x000fe20000011617 */
[----:B------:R-:W1:Y:S01]  /*1eb0*/  I2F.F16 R19, R19 ;  /* 0x0000001300137306 */ /* 0x000e620000200c00 */
[----:B--2---:R-:W2:Y:S01]  /*1ec0*/  LDS.64 R10, [UR4+0x8] ;  /* 0x00000804ff0a7984 */ /* 0x004ea20008000a00 */
[----:B------:R-:W-:Y:S01]  /*1ed0*/  LOP3.LUT R5, R5, 0xff, RZ, 0xc0, !PT ;  /* 0x000000ff05057812 */ /* 0x000fe200078ec0ff */
[----:B0-----:R-:W-:Y:S01]  /*1ee0*/  HADD2.F32 R4, -RZ, R4.H0_H0 ;  /* 0x20000004ff047230 */ /* 0x001fe20000004100 */
[----:B------:R-:W-:-:S02]  /*1ef0*/  SHF.R.U32.HI R24, RZ, 0x10, R24 ;  /* 0x00000010ff187819 */ /* 0x000fc40000011618 */
[----:B------:R-:W-:Y:S02]  /*1f00*/  LOP3.LUT R23, R23, 0xff, RZ, 0xc0, !PT ;  /* 0x000000ff17177812 */ /* 0x000fe400078ec0ff */
[----:B------:R-:W0:Y:S01]  /*1f10*/  I2F.F16 R22, R22 ;  /* 0x0000001600167306 */ /* 0x000e220000200c00 */
[----:B------:R-:W-:Y:S02]  /*1f20*/  IADD3 R5, PT, PT, R5, -0x80, RZ ;  /* 0xffffff8005057810 */ /* 0x000fe40007ffe0ff */
[----:B------:R-:W-:Y:S02]  /*1f30*/  LOP3.LUT R24, R24, 0xff, RZ, 0xc0, !PT ;  /* 0x000000ff18187812 */ /* 0x000fe400078ec0ff */
[----:B------:R-:W-:Y:S02]  /*1f40*/  SHF.R.U32.HI R25, RZ, 0x10, R25 ;  /* 0x00000010ff197819 */ /* 0x000fe40000011619 */
[----:B------:R-:W-:Y:S01]  /*1f50*/  IADD3 R23, PT, PT, R23, -0x80, RZ ;  /* 0xffffff8017177810 */ /* 0x000fe20007ffe0ff */
[----:B------:R-:W3:Y:S01]  /*1f60*/  I2F.F16 R46, R46 ;  /* 0x0000002e002e7306 */ /* 0x000ee20000200c00 */
[----:B------:R-:W-:-:S02]  /*1f70*/  IADD3 R24, PT, PT, R24, -0x80, RZ ;  /* 0xffffff8018187810 */ /* 0x000fc40007ffe0ff */
[----:B------:R-:W-:Y:S02]  /*1f80*/  LOP3.LUT R25, R25, 0xff, RZ, 0xc0, !PT ;  /* 0x000000ff19197812 */ /* 0x000fe400078ec0ff */
[----:B------:R-:W-:Y:S02]  /*1f90*/  SHF.R.U32.HI R26, RZ, 0x8, R27 ;  /* 0x00000008ff1a7819 */ /* 0x000fe4000001161b */
[----:B------:R-:W-:Y:S01]  /*1fa0*/  IADD3 R40, PT, PT, R25, -0x80, RZ ;  /* 0xffffff8019287810 */ /* 0x000fe20007ffe0ff */
[----:B------:R4:W5:Y:S01]  /*1fb0*/  I2F.F16 R42, R20 ;  /* 0x00000014002a7306 */ /* 0x0009620000200c00 */
[----:B------:R-:W-:-:S07]  /*1fc0*/  HADD2.F32 R25, -RZ, R44.H0_H0 ;  /* 0x2000002cff197230 */ /* 0x000fce0000004100 */
[----:B------:R1:W-:Y:S01]  /*1fd0*/  I2F.F16 R17, R5 ;  /* 0x0000000500117306 */ /* 0x0003e20000200c00 */
[----:B----4-:R-:W-:Y:S01]  /*1fe0*/  SHF.R.U32.HI R20, RZ, 0x10, R27 ;  /* 0x00000010ff147819 */ /* 0x010fe2000001161b */
[----:B------:R-:W-:-:S03]  /*1ff0*/  HADD2.F32 R27, -RZ, R2.H1_H1 ;  /* 0x30000002ff1b7230 */ /* 0x000fc60000004100 */
[----:B------:R-:W-:-:S03]  /*2000*/  LOP3.LUT R20, R20, 0xff, RZ, 0xc0, !PT ;  /* 0x000000ff14147812 */ /* 0x000fc600078ec0ff */
[----:B------:R4:W-:Y:S01]  /*2010*/  I2F.F16 R39, R21 ;  /* 0x0000001500277306 */ /* 0x0009e20000200c00 */
[----:B-1----:R-:W-:Y:S01]  /*2020*/  HADD2.F32 R5, -RZ, R2.H0_H0 ;  /* 0x20000002ff057230 */ /* 0x002fe20000004100 */
[----:B------:R-:W-:Y:S01]  /*2030*/  IADD3 R20, PT, PT, R20, -0x80, RZ ;  /* 0xffffff8014147810 */ /* 0x000fe20007ffe0ff */
[----:B------:R-:W-:-:S03]  /*2040*/  HADD2.F32 R2, -RZ, R28.H0_H0 ;  /* 0x2000001cff027230 */ /* 0x000fc60000004100 */
[C---:B------:R-:W-:Y:S02]  /*2050*/  FFMA.FTZ R44, R5.reuse, R4, RZ ;  /* 0x00000004052c7223 */ /* 0x040fe400000100ff */
[----:B------:R-:W1:Y:S01]  /*2060*/  I2F.F16 R41, R41 ;  /* 0x0000002900297306 */ /* 0x000e620000200c00 */
[----:B----4-:R-:W-:Y:S02]  /*2070*/  HADD2.F32 R21, -RZ, R3.H1_H1 ;  /* 0x30000003ff157230 */ /* 0x010fe40000004100 */
[----:B------:R-:W-:Y:S01]  /*2080*/  FFMA.FTZ R28, R2, R5, RZ ;  /* 0x00000005021c7223 */ /* 0x000fe200000100ff */
[----:B------:R-:W-:Y:S02]  /*2090*/  HADD2.F32 R3, -RZ, R0.H0_H0 ;  /* 0x20000000ff037230 */ /* 0x000fe40000004100 */
[----:B------:R-:W-:Y:S02]  /*20a0*/  HADD2.F32 R0, -RZ, R19.H0_H0 ;  /* 0x20000013ff007230 */ /* 0x000fe40000004100 */
[----:B------:R0:W-:Y:S03]  /*20b0*/  I2F.F16 R43, R23 ;  /* 0x00000017002b7306 */ /* 0x0001e60000200c00 */
[C---:B------:R-:W-:Y:S01]  /*20c0*/  FFMA.FTZ R50, R5.reuse, R0, RZ ;  /* 0x0000000005327223 */ /* 0x040fe200000100ff */
[----:B------:R-:W-:-:S04]  /*20d0*/  FFMA.FTZ R5, R5, R3, RZ ;  /* 0x0000000305057223 */ /* 0x000fc800000100ff */
[----:B------:R4:W1:Y:S01]  /*20e0*/  I2F.F16 R38, R24 ;  /* 0x0000001800267306 */ /* 0x0008620000200c00 */
[----:B0-----:R-:W-:Y:S02]  /*20f0*/  HADD2.F32 R23, -RZ, R22.H0_H0 ;  /* 0x20000016ff177230 */ /* 0x001fe40000004100 */
[----:B---3--:R-:W-:-:S05]  /*2100*/  HADD2.F32 R22, -RZ, R46.H0_H0 ;  /* 0x2000002eff167230 */ /* 0x008fca0000004100 */
[----:B------:R-:W0:Y:S01]  /*2110*/  I2F.F16 R30, R30 ;  /* 0x0000001e001e7306 */ /* 0x000e220000200c00 */
[----:B----4-:R-:W-:Y:S02]  /*2120*/  HADD2.F32 R24, -RZ, R45.H0_H0 ;  /* 0x2000002dff187230 */ /* 0x010fe40000004100 */
[----:B------:R-:W-:Y:S01]  /*2130*/  FFMA.FTZ R45, R25, R27, R28 ;  /* 0x0000001b192d7223 */ /* 0x000fe2000001001c */
[----:B-----5:R-:W-:Y:S02]  /*2140*/  HADD2.F32 R28, -RZ, R42.H0_H0 ;  /* 0x2000002aff1c7230 */ /* 0x020fe40000004100 */
[----:B--2---:R-:W-:Y:S02]  /*2150*/  HADD2.F32 R42, -RZ, R10.H0_H0 ;  /* 0x2000000aff2a7230 */ /* 0x004fe40000004100 */
[----:B------:R-:W-:Y:S01]  /*2160*/  FFMA.FTZ R46, R27, R24, R44 ;  /* 0x000000181b2e7223 */ /* 0x000fe2000001002c */
[----:B------:R-:W-:Y:S01]  /*2170*/  LOP3.LUT R44, R26, 0xff, RZ, 0xc0, !PT ;  /* 0x000000ff1a2c7812 */ /* 0x000fe200078ec0ff */
[----:B------:R-:W2:Y:S01]  /*2180*/  I2F.F16 R31, R31 ;  /* 0x0000001f001f7306 */ /* 0x000ea20000200c00 */
[----:B-1----:R-:W-:-:S02]  /*2190*/  HADD2.F32 R26, -RZ, R41.H0_H0 ;  /* 0x20000029ff1a7230 */ /* 0x002fc40000004100 */
[----:B------:R-:W-:Y:S01]  /*21a0*/  FFMA.FTZ R41, R28, R47, R45 ;  /* 0x0000002f1c297223 */ /* 0x000fe2000001002d */
[----:B------:R-:W-:Y:S01]  /*21b0*/  IADD3 R44, PT, PT, R44, -0x80, RZ ;  /* 0xffffff802c2c7810 */ /* 0x000fe20007ffe0ff */
[----:B------:R-:W-:Y:S02]  /*21c0*/  HADD2.F32 R10, -RZ, R10.H1_H1 ;  /* 0x3000000aff0a7230 */ /* 0x000fe40000004100 */
[----:B------:R-:W-:Y:S01]  /*21d0*/  HADD2.F32 R38, -RZ, R38.H0_H0 ;  /* 0x20000026ff267230 */ /* 0x000fe20000004100 */
[----:B------:R-:W1:Y:S01]  /*21e0*/  I2F.F16 R32, R32 ;  /* 0x0000002000207306 */ /* 0x000e620000200c00 */
[----:B0-----:R-:W-:-:S05]  /*21f0*/  HADD2.F32 R30, -RZ, R30.H0_H0 ;  /* 0x2000001eff1e7230 */ /* 0x001fca0000004100 */
[----:B------:R-:W-:Y:S01]  /*2200*/  FFMA.FTZ R41, R30, R21, R41 ;  /* 0x000000151e297223 */ /* 0x000fe20000010029 */
[----:B--2---:R-:W-:Y:S01]  /*2210*/  HADD2.F32 R31, -RZ, R31.H0_H0 ;  /* 0x2000001fff1f7230 */ /* 0x004fe20000004100 */
[----:B------:R-:W0:Y:S01]  /*2220*/  I2F.F16 R33, R33 ;  /* 0x0000002100217306 */ /* 0x000e220000200c00 */
[----:B-1----:R-:W-:-:S07]  /*2230*/  HADD2.F32 R32, -RZ, R32.H0_H0 ;  /* 0x20000020ff207230 */ /* 0x002fce0000004100 */
[----:B------:R1:W2:Y:S01]  /*2240*/  I2F.F16 R19, R49 ;  /* 0x0000003100137306 */ /* 0x0002a20000200c00 */
[----:B0-----:R-:W-:-:S07]  /*2250*/  HADD2.F32 R33, -RZ, R33.H0_H0 ;  /* 0x20000021ff217230 */ /* 0x001fce0000004100 */
[----:B------:R-:W0:Y:S01]  /*2260*/  I2F.F16 R40, R40 ;  /* 0x0000002800287306 */ /* 0x000e220000200c00 */
[C---:B-1----:R-:W-:Y:S01]  /*2270*/  FFMA.FTZ R49, R27.reuse, R23, R50 ;  /* 0x000000171b317223 */ /* 0x042fe20000010032 */
[----:B------:R-:W-:Y:S01]  /*2280*/  FFMA.FTZ R50, R27, R22, R5 ;  /* 0x000000161b327223 */ /* 0x000fe20000010005 */
[----:B------:R-:W-:Y:S02]  /*2290*/  HADD2.F32 R27, -RZ, R39.H0_H0 ;  /* 0x20000027ff1b7230 */ /* 0x000fe40000004100 */
[----:B------:R-:W-:Y:S02]  /*22a0*/  HADD2.F32 R5, -RZ, R43.H0_H0 ;  /* 0x2000002bff057230 */ /* 0x000fe40000004100 */
[C---:B------:R-:W-:Y:S01]  /*22b0*/  FFMA.FTZ R49, R47.reuse, R26, R49 ;  /* 0x0000001a2f317223 */ /* 0x040fe20000010031 */
[----:B------:R-:W1:Y:S01]  /*22c0*/  I2F.F16 R45, R44 ;  /* 0x0000002c002d7306 */ /* 0x000e620000200c00 */
[C---:B------:R-:W-:Y:S01]  /*22d0*/  FFMA.FTZ R46, R47.reuse, R27, R46 ;  /* 0x0000001b2f2e7223 */ /* 0x040fe2000001002e */
[----:B------:R-:W-:Y:S01]  /*22e0*/  FFMA.FTZ R50, R47, R5, R50 ;  /* 0x000000052f327223 */ /* 0x000fe20000010032 */
[----:B------:R-:W-:-:S02]  /*22f0*/  FFMA.FTZ R49, R21, R32, R49 ;  /* 0x0000002015317223 */ /* 0x000fc40000010031 */
[C---:B------:R-:W-:Y:S01]  /*2300*/  FFMA.FTZ R43, R21.reuse, R31, R46 ;  /* 0x0000001f152b7223 */ /* 0x040fe2000001002e */
[----:B------:R-:W-:Y:S01]  /*2310*/  FFMA.FTZ R50, R21, R33, R50 ;  /* 0x0000002115327223 */ /* 0x000fe20000010032 */
[----:B------:R-:W-:Y:S01]  /*2320*/  FFMA.FTZ R46, R34, R42, R41 ;  /* 0x0000002a222e7223 */ /* 0x000fe20000010029 */
[----:B------:R3:W4:Y:S01]  /*2330*/  I2F.F16 R39, R48 ;  /* 0x0000003000277306 */ /* 0x0007220000200c00 */
[C---:B------:R-:W-:Y:S01]  /*2340*/  FFMA.FTZ R47, R42.reuse, R35, R43 ;  /* 0x000000232a2f7223 */ /* 0x040fe2000001002b */
[C---:B------:R-:W-:Y:S01]  /*2350*/  FFMA.FTZ R50, R42.reuse, R37, R50 ;  /* 0x000000252a327223 */ /* 0x040fe20000010032 */
[----:B--2---:R-:W-:Y:S02]  /*2360*/  HADD2.F32 R43, -RZ, R19.H0_H0 ;  /* 0x20000013ff2b7230 */ /* 0x004fe40000004100 */
[----:B------:R-:W-:Y:S02]  /*2370*/  HADD2.F32 R41, -RZ, R17.H0_H0 ;  /* 0x20000011ff297230 */ /* 0x000fe40000004100 */
[----:B------:R-:W-:Y:S01]  /*2380*/  HADD2.F32 R21, -RZ, R11.H0_H0 ;  /* 0x2000000bff157230 */ /* 0x000fe20000004100 */
[----:B------:R-:W2:Y:S01]  /*2390*/  I2F.F16 R20, R20 ;  /* 0x0000001400147306 */ /* 0x000ea20000200c00 */
[----:B---3--:R-:W-:Y:S01]  /*23a0*/  FFMA.FTZ R48, R42, R36, R49 ;  /* 0x000000242a307223 */ /* 0x008fe20000010031 */
[----:B------:R-:W-:-:S02]  /*23b0*/  HADD2.F32 R42, -RZ, R18.H0_H0 ;  /* 0x20000012ff2a7230 */ /* 0x000fc40000004100 */
[----:B------:R-:W-:Y:S01]  /*23c0*/  FFMA.FTZ R17, R41, R10, R46 ;  /* 0x0000000a29117223 */ /* 0x000fe2000001002e */
[----:B0-----:R-:W-:Y:S02]  /*23d0*/  HADD2.F32 R40, -RZ, R40.H0_H0 ;  /* 0x20000028ff287230 */ /* 0x001fe40000004100 */
[C---:B------:R-:W-:Y:S01]  /*23e0*/  FFMA.FTZ R48, R10.reuse, R43, R48 ;  /* 0x0000002b0a307223 */ /* 0x040fe20000010030 */
[----:B-1----:R-:W-:Y:S02]  /*23f0*/  HADD2.F32 R45, -RZ, R45.H0_H0 ;  /* 0x2000002dff2d7230 */ /* 0x002fe40000004100 */
[----:B------:R-:W-:Y:S01]  /*2400*/  FFMA.FTZ R18, R10, R42, R47 ;  /* 0x0000002a0a127223 */ /* 0x000fe2000001002f */
[----:B------:R0:W1:Y:S01]  /*2410*/  I2F.F16 R51, R29 ;  /* 0x0000001d00337306 */ /* 0x0000620000200c00 */
[----:B----4-:R-:W-:Y:S02]  /*2420*/  HADD2.F32 R39, -RZ, R39.H0_H0 ;  /* 0x20000027ff277230 */ /* 0x010fe40000004100 */
[----:B------:R-:W-:Y:S01]  /*2430*/  FFMA.FTZ R17, R38, R21, R17 ;  /* 0x0000001526117223 */ /* 0x000fe20000010011 */
[----:B------:R-:W-:Y:S01]  /*2440*/  FFMA.FTZ R19, R21, R40, R18 ;  /* 0x0000002815137223 */ /* 0x000fe20000010012 */
[----:B------:R-:W-:-:S02]  /*2450*/  HADD2.F32 R11, -RZ, R11.H1_H1 ;  /* 0x3000000bff0b7230 */ /* 0x000fc40000004100 */
[C---:B------:R-:W-:Y:S01]  /*2460*/  FFMA.FTZ R18, R21.reuse, R39, R48 ;  /* 0x0000002715127223 */ /* 0x040fe20000010030 */
[----:B--2---:R-:W-:Y:S02]  /*2470*/  HADD2.F32 R44, -RZ, R20.H0_H0 ;  /* 0x20000014ff2c7230 */ /* 0x004fe40000004100 */
[----:B0-----:R-:W-:Y:S01]  /*2480*/  FFMA.FTZ R29, R10, R45, R50 ;  /* 0x0000002d0a1d7223 */ /* 0x001fe20000010032 */
[----:B------:R-:W-:Y:S02]  /*2490*/  HADD2.F32 R48, -RZ, R14.H0_H0 ;  /* 0x2000000eff307230 */ /* 0x000fe40000004100 */
[----:B------:R-:W-:Y:S02]  /*24a0*/  HADD2.F32 R49, -RZ, R16.H0_H0 ;  /* 0x20000010ff317230 */ /* 0x000fe40000004100 */
[----:B------:R-:W-:Y:S01]  /*24b0*/  FFMA.FTZ R20, R21, R44, R29 ;  /* 0x0000002c15147223 */ /* 0x000fe2000001001d */
[----:B------:R-:W-:Y:S02]  /*24c0*/  HADD2.F32 R50, -RZ, R15.H0_H0 ;  /* 0x2000000fff327230 */ /* 0x000fe40000004100 */
[----:B------:R-:W-:Y:S01]  /*24d0*/  FFMA.FTZ R10, R48, R11, R17 ;  /* 0x0000000b300a7223 */ /* 0x000fe20000010011 */
[----:B-1----:R-:W-:-:S02]  /*24e0*/  HADD2.F32 R51, -RZ, R51.H0_H0 ;  /* 0x20000033ff337230 */ /* 0x002fc40000004100 */
[C---:B------:R-:W-:Y:S01]  /*24f0*/  FFMA.FTZ R15, R11.reuse, R49, R18 ;  /* 0x000000310b0f7223 */ /* 0x040fe20000010012 */
[----:B------:R-:W-:Y:S02]  /*2500*/  HADD2.F32 R29, -RZ, R6.H0_H0 ;  /* 0x20000006ff1d7230 */ /* 0x000fe40000004100 */
[C---:B------:R-:W-:Y:S01]  /*2510*/  FFMA.FTZ R14, R11.reuse, R50, R19 ;  /* 0x000000320b0e7223 */ /* 0x040fe20000010013 */
[----:B------:R-:W-:Y:S02]  /*2520*/  HADD2.F32 R47, -RZ, R7.H0_H0 ;  /* 0x20000007ff2f7230 */ /* 0x000fe40000004100 */
[----:B------:R-:W-:Y:S01]  /*2530*/  FFMA.FTZ R11, R11, R51, R20 ;  /* 0x000000330b0b7223 */ /* 0x000fe20000010014 */
[----:B------:R-:W-:Y:S02]  /*2540*/  HADD2.F32 R46, -RZ, R12.H0_H0 ;  /* 0x2000000cff2e7230 */ /* 0x000fe40000004100 */
[----:B------:R-:W-:Y:S01]  /*2550*/  FMUL.FTZ R10, R29, R10 ;  /* 0x0000000a1d0a7220 */ /* 0x000fe20000410000 */
[----:B------:R-:W-:Y:S01]  /*2560*/  PRMT R19, RZ, 0x5410, RZ ;  /* 0x00005410ff137816 */ /* 0x000fe200000000ff */
[----:B------:R-:W-:Y:S01]  /*2570*/  FMUL.FTZ R16, R52, R11 ;  /* 0x0000000b34107220 */ /* 0x000fe20000410000 */
[----:B------:R-:W-:Y:S01]  /*2580*/  FMUL.FTZ R14, R47, R14 ;  /* 0x0000000e2f0e7220 */ /* 0x000fe20000410000 */
[----:B------:R-:W-:Y:S01]  /*2590*/  FMUL.FTZ R15, R46, R15 ;  /* 0x0000000f2e0f7220 */ /* 0x000fe20000410000 */
[----:B------:R-:W-:-:S02]  /*25a0*/  F2FP.F16.F32.PACK_AB R10, RZ, R10 ;  /* 0x0000000aff0a723e */ /* 0x000fc400000000ff */
[----:B------:R-:W-:Y:S02]  /*25b0*/  F2FP.F16.F32.PACK_AB R16, RZ, R16 ;  /* 0x00000010ff10723e */ /* 0x000fe400000000ff */
[----:B------:R-:W-:Y:S02]  /*25c0*/  F2FP.F16.F32.PACK_AB R14, RZ, R14 ;  /* 0x0000000eff0e723e */ /* 0x000fe400000000ff */
[----:B------:R-:W-:Y:S02]  /*25d0*/  F2FP.F16.F32.PACK_AB R11, RZ, R15 ;  /* 0x0000000fff0b723e */ /* 0x000fe400000000ff */
[----:B------:R-:W-:Y:S02]  /*25e0*/  PRMT R16, R16, 0x5410, RZ ;  /* 0x0000541010107816 */ /* 0x000fe400000000ff */
[----:B------:R-:W-:Y:S02]  /*25f0*/  PRMT R10, R10, 0x5410, R14 ;  /* 0x000054100a0a7816 */ /* 0x000fe4000000000e */
[----:B------:R-:W-:-:S02]  /*2600*/  PRMT R11, R11, 0x5410, R16 ;  /* 0x000054100b0b7816 */ /* 0x000fc40000000010 */
[----:B------:R-:W-:Y:S01]  /*2610*/  PRMT R15, RZ, 0x5410, RZ ;  /* 0x00005410ff0f7816 */ /* 0x000fe200000000ff */
[----:B------:R-:W-:Y:S01]  /*2620*/  HFMA2 R14, R10, 1, 1, RZ ;  /* 0x3c003c000a0e7831 */ /* 0x000fe200000000ff */
[----:B------:R-:W-:Y:S01]  /*2630*/  PRMT R16, RZ, 0x7610, R16 ;  /* 0x00007610ff107816 */ /* 0x000fe20000000010 */
[----:B------:R-:W-:Y:S01]  /*2640*/  HADD2 R18, R11, RZ.H0_H0 ;  /* 0x200000ff0b127230 */ /* 0x000fe20000000000 */
[----:B------:R-:W-:Y:S01]  /*2650*/  PRMT R17, RZ, 0x5410, RZ ;  /* 0x00005410ff117816 */ /* 0x000fe200000000ff */
        /* <DEDUP_REMOVED lines=112> */
.L_x_2726:
[----:B------:R-:W-:-:S05]  /*2d60*/  MOV R3, UR16 ;  /* 0x0000001000037c02 */ /* 0x000fca0008000f00 */
[----:B------:R-:W-:Y:S02]  /*2d70*/  IMAD.WIDE R2, R3, 0x4, R8 ;  /* 0x0000000403027825 */ /* 0x000fe400078e0208 */
[----:B------:R-:W5:Y:S04]  /*2d80*/  LDG.E.128.CONSTANT R8, desc[UR12][R8.64] ;  /* 0x0000000c08087981 */ /* 0x000f68000c1e9d00 */
        /* <DEDUP_REMOVED lines=25> */
[----:B------:R-:W-:Y:S01]  /*2f20*/  IADD3 R2, PT, PT, R2, -0x80, RZ ;  /* 0xffffff8002027810 */ /* 0x000fe20007ffe0ff */
[----:B0-----:R-:W-:Y:S01]  /*2f30*/  HADD2.F32 R33, -RZ, R33.H0_H0 ;  /* 0x20000021ff217230 */ /* 0x001fe20000004100 */
[----:B------:R-:W-:Y:S02]  /*2f40*/  IADD3 R3, PT, PT, R3, -0x80, RZ ;  /* 0xffffff8003037810 */ /* 0x000fe40007ffe0ff */
[----:B------:R-:W-:Y:S02]  /*2f50*/  LOP3.LUT R0, R11, 0xff, RZ, 0xc0, !PT ;  /* 0x000000ff0b007812 */ /* 0x000fe400078ec0ff */
[----:B------:R-:W-:Y:S01]  /*2f60*/  LEA.HI R39, R8, 0xffffff80, RZ, 0x8 ;  /* 0xffffff8008277811 */ /* 0x000fe200078f40ff */
[----:B------:R-:W-:Y:S01]  /*2f70*/  I2F.F16 R48, R2 ;  /* 0x0000000200307306 */ /* 0x000fe20000200c00 */
[----:B------:R-:W-:Y:S01]  /*2f80*/  IADD3 R43, PT, PT, R0, -0x80, RZ ;  /* 0xffffff80002b7810 */ /* 0x000fe20007ffe0ff */
[----:B--2---:R-:W-:Y:S01]  /*2f90*/  HADD2.F32 R31, -RZ, R31.H0_H0 ;  /* 0x2000001fff1f7230 */ /* 0x004fe20000004100 */
[----:B------:R-:W-:-:S02]  /*2fa0*/  LEA.HI R40, R9, 0xffffff80, RZ, 0x8 ;  /* 0xffffff8009287811 */ /* 0x000fc400078f40ff */
[----:B------:R-:W-:Y:S02]  /*2fb0*/  LOP3.LUT R0, R8, 0xff, RZ, 0xc0, !PT ;  /* 0x000000ff08007812 */ /* 0x000fe400078ec0ff */
[----:B------:R-:W-:Y:S01]  /*2fc0*/  SHF.R.U32.HI R8, RZ, 0x10, R8 ;  /* 0x00000010ff087819 */ /* 0x000fe20000011608 */
[----:B------:R0:W-:Y:S01]  /*2fd0*/  I2F.F16 R49, R3 ;  /* 0x0000000300317306 */ /* 0x0001e20000200c00 */
[----:B------:R-:W-:Y:S01]  /*2fe0*/  SHF.R.U32.HI R9, RZ, 0x10, R9 ;  /* 0x00000010ff097819 */ /* 0x000fe20000011609 */
[----:B-1----:R-:W-:Y:S01]  /*2ff0*/  HADD2.F32 R30, -RZ, R30.H0_H0 ;  /* 0x2000001eff1e7230 */ /* 0x002fe20000004100 */
[----:B------:R-:W-:Y:S02]  /*3000*/  LOP3.LUT R8, R8, 0xff, RZ, 0xc0, !PT ;  /* 0x000000ff08087812 */ /* 0x000fe400078ec0ff */
[----:B------:R-:W-:Y:S02]  /*3010*/  LOP3.LUT R9, R9, 0xff, RZ, 0xc0, !PT ;  /* 0x000000ff09097812 */ /* 0x000fe400078ec0ff */
[----:B------:R-:W-:Y:S01]  /*3020*/  SHF.R.U32.HI R5, RZ, 0x8, R10 ;  /* 0x00000008ff057819 */ /* 0x000fe2000001160a */
[----:B------:R-:W1:Y:S01]  /*3030*/  I2F.F16 R4, R4 ;  /* 0x0000000400047306 */ /* 0x000e620000200c00 */
[----:B0-----:R-:W0:Y:S01]  /*3040*/  LDS.64 R2, [UR4+0x10] ;  /* 0x00001004ff027984 */ /* 0x001e220008000a00 */
[----:B------:R-:W-:-:S02]  /*3050*/  IADD3 R8, PT, PT, R8, -0x80, RZ ;  /* 0xffffff8008087810 */ /* 0x000fc40007ffe0ff */
[----:B------:R-:W-:Y:S02]  /*3060*/  IADD3 R9, PT, PT, R9, -0x80, RZ ;  /* 0xffffff8009097810 */ /* 0x000fe40007ffe0ff */
[----:B------:R-:W-:Y:S02]  /*3070*/  LOP3.LUT R5, R5, 0xff, RZ, 0xc0, !PT ;  /* 0x000000ff05057812 */ /* 0x000fe400078ec0ff */
[----:B------:R2:W-:Y:S01]  /*3080*/  I2F.F16 R44, R8 ;  /* 0x00000008002c7306 */ /* 0x0005e20000200c00 */
[----:B------:R-:W-:Y:S02]  /*3090*/  IADD3 R55, PT, PT, R0, -0x80, RZ ;  /* 0xffffff8000377810 */ /* 0x000fe40007ffe0ff */
[----:B------:R-:W-:Y:S02]  /*30a0*/  IADD3 R50, PT, PT, R5, -0x80, RZ ;  /* 0xffffff8005327810 */ /* 0x000fe40007ffe0ff */
[----:B------:R-:W-:Y:S02]  /*30b0*/  LEA.HI R35, R11, 0xffffff80, RZ, 0x8 ;  /* 0xffffff800b237811 */ /* 0x000fe400078f40ff */
[----:B------:R-:W-:Y:S01]  /*30c0*/  LOP3.LUT R0, R10, 0xff, RZ, 0xc0, !PT ;  /* 0x000000ff0a007812 */ /* 0x000fe200078ec0ff */
[----:B------:R3:W4:Y:S01]  /*30d0*/  I2F.F16 R32, R9 ;  /* 0x0000000900207306 */ /* 0x0007220000200c00 */
[----:B--2---:R-:W-:Y:S01]  /*30e0*/  SHF.R.U32.HI R8, RZ, 0x8, R21 ;  /* 0x00000008ff087819 */ /* 0x004fe20000011615 */
[----:B-1----:R-:W-:Y:S01]  /*30f0*/  HADD2.F32 R4, -RZ, R4.H0_H0 ;  /* 0x20000004ff047230 */ /* 0x002fe20000004100 */
[----:B------:R-:W-:-:S02]  /*3100*/  SHF.R.U32.HI R5, RZ, 0x8, R11 ;  /* 0x00000008ff057819 */ /* 0x000fc4000001160b */
[----:B------:R-:W-:Y:S02]  /*3110*/  SHF.R.U32.HI R11, RZ, 0x10, R11 ;  /* 0x00000010ff0b7819 */ /* 0x000fe4000001160b */
[----:B------:R-:W-:Y:S01]  /*3120*/  LOP3.LUT R8, R8, 0xff, RZ, 0xc0, !PT ;  /* 0x000000ff08087812 */ /* 0x000fe200078ec0ff */
[----:B------:R-:W-:Y:S01]  /*3130*/  I2F.F16 R55, R55 ;  /* 0x0000003700377306 */ /* 0x000fe20000200c00 */
[----:B---3--:R-:W-:Y:S02]  /*3140*/  SHF.R.U32.HI R9, RZ, 0x8, R22 ;  /* 0x00000008ff097819 */ /* 0x008fe40000011616 */
[----:B------:R-:W-:Y:S02]  /*3150*/  IADD3 R0, PT, PT, R0, -0x80, RZ ;  /* 0xffffff8000007810 */ /* 0x000fe40007ffe0ff */
[----:B------:R-:W-:Y:S02]  /*3160*/  LOP3.LUT R9, R9, 0xff, RZ, 0xc0, !PT ;  /* 0x000000ff09097812 */ /* 0x000fe400078ec0ff */
[----:B------:R-:W-:Y:S01]  /*3170*/  LOP3.LUT R5, R5, 0xff, RZ, 0xc0, !PT ;  /* 0x000000ff05057812 */ /* 0x000fe200078ec0ff */
[----:B------:R-:W1:Y:S01]  /*3180*/  I2F.F16 R43, R43 ;  /* 0x0000002b002b7306 */ /* 0x000e620000200c00 */
[----:B------:R-:W-:Y:S01]  /*3190*/  LOP3.LUT R11, R11, 0xff, RZ, 0xc0, !PT ;  /* 0x000000ff0b0b7812 */ /* 0x000fe200078ec0ff */
[----:B----4-:R-:W-:Y:S01]  /*31a0*/  HADD2.F32 R32, -RZ, R32.H0_H0 ;  /* 0x20000020ff207230 */ /* 0x010fe20000004100 */
[----:B------:R-:W-:-:S02]  /*31b0*/  IADD3 R8, PT, PT, R8, -0x80, RZ ;  /* 0xffffff8008087810 */ /* 0x000fc40007ffe0ff */
[----:B------:R-:W-:Y:S02]  /*31c0*/  IADD3 R9, PT, PT, R9, -0x80, RZ ;  /* 0xffffff8009097810 */ /* 0x000fe40007ffe0ff */
[----:B------:R-:W-:Y:S01]  /*31d0*/  LEA.HI R36, R10, 0xffffff80, RZ, 0x8 ;  /* 0xffffff800a247811 */ /* 0x000fe200078f40ff */
[----:B------:R-:W2:Y:S01]  /*31e0*/  I2F.F16 R0, R0 ;  /* 0x0000000000007306 */ /* 0x000ea20000200c00 */
[----:B------:R-:W-:Y:S01]  /*31f0*/  SHF.R.U32.HI R10, RZ, 0x10, R10 ;  /* 0x00000010ff0a7819 */ /* 0x000fe2000001160a */
[----:B0-----:R-:W-:Y:S01]  /*3200*/  HADD2.F32 R54, -RZ, R2.H1_H1 ;  /* 0x30000002ff367230 */ /* 0x001fe20000004100 */
[----:B------:R-:W-:Y:S01]  /*3210*/  IADD3 R51, PT, PT, R5, -0x80, RZ ;  /* 0xffffff8005337810 */ /* 0x000fe20007ffe0ff */
[--C-:B------:R-:W-:Y:S01]  /*3220*/  HADD2.F32 R47, -RZ, R3.reuse.H0_H0 ;  /* 0x20000003ff2f7230 */ /* 0x100fe20000004100 */
[----:B------:R-:W-:Y:S01]  /*3230*/  IADD3 R37, PT, PT, R11, -0x80, RZ ;  /* 0xffffff800b257810 */ /* 0x000fe20007ffe0ff */
[----:B------:R-:W-:Y:S01]  /*3240*/  HADD2.F32 R45, -RZ, R3.H1_H1 ;  /* 0x30000003ff2d7230 */ /* 0x000fe20000004100 */
[----:B------:R-:W-:Y:S01]  /*3250*/  SHF.R.U32.HI R5, RZ, 0x8, R20 ;  /* 0x00000008ff057819 */ /* 0x000fe20000011614 */
[----:B------:R-:W-:Y:S01]  /*3260*/  I2F.F16 R11, R8 ;  /* 0x00000008000b7306 */ /* 0x000fe20000200c00 */
[----:B------:R-:W-:Y:S01]  /*3270*/  LOP3.LUT R10, R10, 0xff, RZ, 0xc0, !PT ;  /* 0x000000ff0a0a7812 */ /* 0x000fe200078ec0ff */
[----:B-1----:R-:W-:Y:S01]  /*3280*/  HADD2.F32 R3, -RZ, R43.H0_H0 ;  /* 0x2000002bff037230 */ /* 0x002fe20000004100 */
[----:B------:R-:W-:-:S02]  /*3290*/  LEA.HI R27, R21, 0xffffff80, RZ, 0x8 ;  /* 0xffffff80151b7811 */ /* 0x000fc400078f40ff */
[----:B------:R-:W-:Y:S02]  /*32a0*/  LOP3.LUT R5, R5, 0xff, RZ, 0xc0, !PT ;  /* 0x000000ff05057812 */ /* 0x000fe400078ec0ff */
[----:B------:R-:W-:Y:S01]  /*32b0*/  SHF.R.U32.HI R53, RZ, 0x10, R21 ;  /* 0x00000010ff357819 */ /* 0x000fe20000011615 */
[----:B------:R0:W-:Y:S01]  /*32c0*/  I2F.F16 R38, R9 ;  /* 0x0000000900267306 */ /* 0x0001e20000200c00 */
[----:B------:R-:W-:Y:S01]  /*32d0*/  SHF.R.U32.HI R21, RZ, 0x8, R23 ;  /* 0x00000008ff157819 */ /* 0x000fe20000011617 */
[----:B--2---:R-:W-:Y:S01]  /*32e0*/  HADD2.F32 R0, -RZ, R0.H0_H0 ;  /* 0x20000000ff007230 */ /* 0x004fe20000004100 */
[----:B------:R-:W-:Y:S02]  /*32f0*/  IADD3 R10, PT, PT, R10, -0x80, RZ ;  /* 0xffffff800a0a7810 */ /* 0x000fe40007ffe0ff */
[----:B------:R-:W-:Y:S02]  /*3300*/  IADD3 R5, PT, PT, R5, -0x80, RZ ;  /* 0xffffff8005057810 */ /* 0x000fe40007ffe0ff */
[----:B------:R-:W-:Y:S01]  /*3310*/  LEA.HI R26, R20, 0xffffff80, RZ, 0x8 ;  /* 0xffffff80141a7811 */ /* 0x000fe200078f40ff */
[----:B------:R-:W-:Y:S01]  /*3320*/  I2F.F16 R50, R50 ;  /* 0x0000003200327306 */ /* 0x000fe20000200c00 */
[----:B0-----:R-:W0:Y:S01]  /*3330*/  LDS.64 R8, [UR4+0x18] ;  /* 0x00001804ff087984 */ /* 0x001e220008000a00 */
[----:B------:R-:W-:-:S02]  /*3340*/  LOP3.LUT R21, R21, 0xff, RZ, 0xc0, !PT ;  /* 0x000000ff15157812 */ /* 0x000fc400078ec0ff */
[----:B------:R-:W-:Y:S02]  /*3350*/  SHF.R.U32.HI R20, RZ, 0x10, R20 ;  /* 0x00000010ff147819 */ /* 0x000fe40000011614 */
[----:B------:R-:W-:Y:S02]  /*3360*/  IADD3 R21, PT, PT, R21, -0x80, RZ ;  /* 0xffffff8015157810 */ /* 0x000fe40007ffe0ff */
[----:B------:R-:W1:Y:S01]  /*3370*/  I2F.F16 R51, R51 ;  /* 0x0000003300337306 */ /* 0x000e620000200c00 */
[----:B------:R-:W-:Y:S02]  /*3380*/  LOP3.LUT R20, R20, 0xff, RZ, 0xc0, !PT ;  /* 0x000000ff14147812 */ /* 0x000fe400078ec0ff */
[----:B------:R-:W-:Y:S02]  /*3390*/  LEA.HI R28, R22, 0xffffff80, RZ, 0x8 ;  /* 0xffffff80161c7811 */ /* 0x000fe400078f40ff */
[----:B------:R-:W-:Y:S01]  /*33a0*/  SHF.R.U32.HI R52, RZ, 0x10, R22 ;  /* 0x00000010ff347819 */ /* 0x000fe20000011616 */
[----:B------:R-:W-:Y:S01]  /*33b0*/  HADD2.F32 R22, -RZ, R49.H0_H0 ;  /* 0x20000031ff167230 */ /* 0x000fe20000004100 */
[----:B------:R-:W-:Y:S01]  /*33c0*/  LEA.HI R41, R23, 0xffffff80, RZ, 0x8 ;  /* 0xffffff8017297811 */ /* 0x000fe200078f40ff */
[----:B------:R-:W2:Y:S01]  /*33d0*/  I2F.F16 R34, R10 ;  /* 0x0000000a00227306 */ /* 0x000ea20000200c00 */
[----:B------:R-:W-:Y:S01]  /*33e0*/  SHF.R.U32.HI R46, RZ, 0x10, R23 ;  /* 0x00000010ff2e7819 */ /* 0x000fe20000011617 */
[----:B------:R-:W-:Y:S01]  /*33f0*/  HADD2.F32 R23, -RZ, R48.H0_H0 ;  /* 0x20000030ff177230 */ /* 0x000fe20000004100 */
[----:B------:R-:W-:-:S02]  /*3400*/  IADD3 R56, PT, PT, R20, -0x80, RZ ;  /* 0xffffff8014387810 */ /* 0x000fc40007ffe0ff */
[----:B------:R-:W-:Y:S01]  /*3410*/  LOP3.LUT R53, R53, 0xff, RZ, 0xc0, !PT ;  /* 0x000000ff35357812 */ /* 0x000fe200078ec0ff */
[----:B-1----:R-:W-:Y:S02]  /*3420*/  HADD2.F32 R20, -RZ, R51.H0_H0 ;  /* 0x20000033ff147230 */ /* 0x002fe40000004100 */
[----:B------:R-:W1:Y:S01]  /*3430*/  I2F.F16 R37, R37 ;  /* 0x0000002500257306 */ /* 0x000e620000200c00 */
[----:B------:R-:W-:Y:S02]  /*3440*/  LOP3.LUT R52, R52, 0xff, RZ, 0xc0, !PT ;  /* 0x000000ff34347812 */ /* 0x000fe400078ec0ff */
[----:B------:R-:W-:Y:S02]  /*3450*/  LOP3.LUT R51, R46, 0xff, RZ, 0xc0, !PT ;  /* 0x000000ff2e337812 */ /* 0x000fe400078ec0ff */
[----:B------:R-:W-:Y:S01]  /*3460*/  IADD3 R53, PT, PT, R53, -0x80, RZ ;  /* 0xffffff8035357810 */ /* 0x000fe20007ffe0ff */
[----:B--2---:R-:W-:Y:S02]  /*3470*/  HADD2.F32 R34, -RZ, R34.H0_H0 ;  /* 0x20000022ff227230 */ /* 0x004fe40000004100 */
[----:B------:R2:W-:Y:S01]  /*3480*/  I2F.F16 R10, R5 ;  /* 0x00000005000a7306 */ /* 0x0005e20000200c00 */
[----:B------:R-:W-:Y:S01]  /*3490*/  IADD3 R51, PT, PT, R51, -0x80, RZ ;  /* 0xffffff8033337810 */ /* 0x000fe20007ffe0ff */
[----:B-1----:R-:W-:-:S06]  /*34a0*/  HADD2.F32 R37, -RZ, R37.H0_H0 ;  /* 0x20000025ff257230 */ /* 0x002fcc0000004100 */
[----:B------:R1:W-:Y:S01]  /*34b0*/  I2F.F16 R42, R21 ;  /* 0x00000015002a7306 */ /* 0x0003e20000200c00 */
[----:B--2---:R-:W-:Y:S02]  /*34c0*/  HADD2.F32 R5, -RZ, R2.H0_H0 ;  /* 0x20000002ff057230 */ /* 0x004fe40000004100 */
[----:B------:R-:W-:-:S03]  /*34d0*/  HADD2.F32 R2, -RZ, R55.H0_H0 ;  /* 0x20000037ff027230 */ /* 0x000fc60000004100 */
[C---:B------:R-:W-:Y:S01]  /*34e0*/  FFMA.FTZ R49, R5.reuse, R4, RZ ;  /* 0x0000000405317223 */ /* 0x040fe200000100ff */
[C---:B------:R-:W-:Y:S01]  /*34f0*/  FFMA.FTZ R58, R5.reuse, R0, RZ ;  /* 0x00000000053a7223 */ /* 0x040fe200000100ff */
[----:B------:R-:W-:Y:S01]  /*3500*/  FFMA.FTZ R48, R2, R5, RZ ;  /* 0x0000000502307223 */ /* 0x000fe200000100ff */
[----:B-1----:R-:W-:Y:S01]  /*3510*/  HADD2.F32 R21, -RZ, R50.H0_H0 ;  /* 0x20000032ff157230 */ /* 0x002fe20000004100 */
[----:B------:R-:W1:Y:S01]  /*3520*/  I2F.F16 R39, R39 ;  /* 0x0000002700277306 */ /* 0x000e620000200c00 */
[----:B------:R-:W-:Y:S01]  /*3530*/  FFMA.FTZ R5, R5, R3, RZ ;  /* 0x0000000305057223 */ /* 0x000fe200000100ff */
[C---:B------:R-:W-:Y:S01]  /*3540*/  FFMA.FTZ R50, R54.reuse, R22, R49 ;  /* 0x0000001636327223 */ /* 0x040fe20000010031 */
[----:B------:R-:W-:Y:S01]  /*3550*/  FFMA.FTZ R48, R23, R54, R48 ;  /* 0x0000003617307223 */ /* 0x000fe20000010030 */
[C---:B------:R-:W-:Y:S01]  /*3560*/  FFMA.FTZ R49, R54.reuse, R21, R58 ;  /* 0x0000001536317223 */ /* 0x040fe2000001003a */
[----:B------:R-:W-:Y:S01]  /*3570*/  FFMA.FTZ R54, R54, R20, R5 ;  /* 0x0000001436367223 */ /* 0x000fe20000010005 */
[----:B------:R-:W-:-:S02]  /*3580*/  HADD2.F32 R5, -RZ, R44.H0_H0 ;  /* 0x2000002cff057230 */ /* 0x000fc40000004100 */
[----:B------:R-:W2:Y:S01]  /*3590*/  I2F.F16 R40, R40 ;  /* 0x0000002800287306 */ /* 0x000ea20000200c00 */
[C---:B------:R-:W-:Y:S01]  /*35a0*/  FFMA.FTZ R49, R47.reuse, R34, R49 ;  /* 0x000000222f317223 */ /* 0x040fe20000010031 */
[----:B------:R-:W-:Y:S01]  /*35b0*/  FFMA.FTZ R54, R47, R37, R54 ;  /* 0x000000252f367223 */ /* 0x000fe20000010036 */
[----:B-1----:R-:W-:-:S05]  /*35c0*/  HADD2.F32 R39, -RZ, R39.H0_H0 ;  /* 0x20000027ff277230 */ /* 0x002fca0000004100 */
[----:B------:R-:W1:Y:S01]  /*35d0*/  I2F.F16 R36, R36 ;  /* 0x0000002400247306 */ /* 0x000e620000200c00 */
[----:B--2---:R-:W-:-:S07]  /*35e0*/  HADD2.F32 R40, -RZ, R40.H0_H0 ;  /* 0x20000028ff287230 */ /* 0x004fce0000004100 */
[----:B------:R-:W2:Y:S01]  /*35f0*/  I2F.F16 R35, R35 ;  /* 0x0000002300237306 */ /* 0x000ea20000200c00 */
[----:B-1----:R-:W-:-:S07]  /*3600*/  HADD2.F32 R36, -RZ, R36.H0_H0 ;  /* 0x20000024ff247230 */ /* 0x002fce0000004100 */
[----:B------:R-:W1:Y:S01]  /*3610*/  I2F.F16 R29, R29 ;  /* 0x0000001d001d7306 */ /* 0x000e620000200c00 */
[----:B------:R-:W-:Y:S01]  /*3620*/  FFMA.FTZ R49, R45, R36, R49 ;  /* 0x000000242d317223 */ /* 0x000fe20000010031 */
[----:B--2---:R-:W-:-:S06]  /*3630*/  HADD2.F32 R35, -RZ, R35.H0_H0 ;  /* 0x20000023ff237230 */ /* 0x004fcc0000004100 */
[----:B------:R2:W3:Y:S01]  /*3640*/  I2F.F16 R43, R56 ;  /* 0x00000038002b7306 */ /* 0x0004e20000200c00 */
[----:B------:R-:W-:Y:S01]  /*3650*/  FFMA.FTZ R54, R45, R35, R54 ;  /* 0x000000232d367223 */ /* 0x000fe20000010036 */
[----:B-1----:R-:W-:-:S06]  /*3660*/  HADD2.F32 R29, -RZ, R29.H0_H0 ;  /* 0x2000001dff1d7230 */ /* 0x002fcc0000004100 */
[----:B------:R-:W1:Y:S01]  /*3670*/  I2F.F16 R44, R53 ;  /* 0x00000035002c7306 */ /* 0x000e620000200c00 */
[----:B--2---:R-:W-:Y:S01]  /*3680*/  FFMA.FTZ R56, R5, R47, R48 ;  /* 0x0000002f05387223 */ /* 0x004fe20000010030 */
[----:B------:R-:W-:Y:S01]  /*3690*/  FFMA.FTZ R48, R47, R32, R50 ;  /* 0x000000202f307223 */ /* 0x000fe20000010032 */
[----:B------:R-:W-:Y:S02]  /*36a0*/  IADD3 R47, PT, PT, R52, -0x80, RZ ;  /* 0xffffff80342f7810 */ /* 0x000fe40007ffe0ff */
[----:B------:R-:W-:Y:S01]  /*36b0*/  FFMA.FTZ R50, R39, R45, R56 ;  /* 0x0000002d27327223 */ /* 0x000fe20000010038 */
[----:B------:R-:W-:Y:S01]  /*36c0*/  FFMA.FTZ R46, R45, R40, R48 ;  /* 0x000000282d2e7223 */ /* 0x000fe20000010030 */
[--C-:B0-----:R-:W-:Y:S01]  /*36d0*/  HADD2.F32 R45, -RZ, R8.reuse.H0_H0 ;  /* 0x20000008ff2d7230 */ /* 0x101fe20000004100 */
[----:B------:R0:W2:Y:S01]  /*36e0*/  I2F.F16 R55, R51 ;  /* 0x0000003300377306 */ /* 0x0000a20000200c00 */
[----:B------:R-:W-:Y:S02]  /*36f0*/  HADD2.F32 R48, -RZ, R8.H1_H1 ;  /* 0x30000008ff307230 */ /* 0x000fe40000004100 */
[----:B------:R-:W-:-:S02]  /*3700*/  HADD2.F32 R8, -RZ, R9.H0_H0 ;  /* 0x20000009ff087230 */ /* 0x000fc40000004100 */
[----:B------:R-:W-:Y:S01]  /*3710*/  FFMA.FTZ R50, R33, R45, R50 ;  /* 0x0000002d21327223 */ /* 0x000fe20000010032 */
[C---:B------:R-:W-:Y:S01]  /*3720*/  FFMA.FTZ R57, R45.reuse, R31, R46 ;  /* 0x0000001f2d397223 */ /* 0x040fe2000001002e */
[C---:B------:R-:W-:Y:S01]  /*3730*/  FFMA.FTZ R52, R45.reuse, R30, R49 ;  /* 0x0000001e2d347223 */ /* 0x040fe20000010031 */
[----:B------:R-:W-:Y:S01]  /*3740*/  FFMA.FTZ R54, R45, R29, R54 ;  /* 0x0000001d2d367223 */ /* 0x000fe20000010036 */
[----:B------:R-:W4:Y:S01]  /*3750*/  I2F.F16 R47, R47 ;  /* 0x0000002f002f7306 */ /* 0x000f220000200c00 */
[----:B------:R-:W-:Y:S02]  /*3760*/  HADD2.F32 R45, -RZ, R10.H0_H0 ;  /* 0x2000000aff2d7230 */ /* 0x000fe40000004100 */
[----:B------:R-:W-:Y:S02]  /*3770*/  HADD2.F32 R46, -RZ, R11.H0_H0 ;  /* 0x2000000bff2e7230 */ /* 0x000fe40000004100 */
[----:B------:R-:W-:Y:S02]  /*3780*/  HADD2.F32 R49, -RZ, R38.H0_H0 ;  /* 0x20000026ff317230 */ /* 0x000fe40000004100 */
[----:B------:R-:W-:Y:S01]  /*3790*/  FFMA.FTZ R50, R45, R48, R50 ;  /* 0x000000302d327223 */ /* 0x000fe20000010032 */
[----:B0-----:R-:W-:Y:S01]  /*37a0*/  HADD2.F32 R51, -RZ, R42.H0_H0 ;  /* 0x2000002aff337230 */ /* 0x001fe20000004100 */
[----:B------:R-:W0:Y:S01]  /*37b0*/  I2F.F16 R26, R26 ;  /* 0x0000001a001a7306 */ /* 0x000e220000200c00 */
[----:B---3--:R-:W-:-:S02]  /*37c0*/  HADD2.F32 R43, -RZ, R43.H0_H0 ;  /* 0x2000002bff2b7230 */ /* 0x008fc40000004100 */
[C---:B------:R-:W-:Y:S01]  /*37d0*/  FFMA.FTZ R57, R48.reuse, R46, R57 ;  /* 0x0000002e30397223 */ /* 0x040fe20000010039 */
[----:B-1----:R-:W-:Y:S02]  /*37e0*/  HADD2.F32 R53, -RZ, R44.H0_H0 ;  /* 0x2000002cff357230 */ /* 0x002fe40000004100 */
[C---:B------:R-:W-:Y:S01]  /*37f0*/  FFMA.FTZ R52, R48.reuse, R49, R52 ;  /* 0x0000003130347223 */ /* 0x040fe20000010034 */
[----:B--2---:R-:W-:Y:S02]  /*3800*/  HADD2.F32 R55, -RZ, R55.H0_H0 ;  /* 0x20000037ff377230 */ /* 0x004fe40000004100 */
[----:B------:R-:W-:Y:S01]  /*3810*/  FFMA.FTZ R54, R48, R51, R54 ;  /* 0x0000003330367223 */ /* 0x000fe20000010036 */
[----:B----4-:R-:W-:Y:S01]  /*3820*/  HADD2.F32 R47, -RZ, R47.H0_H0 ;  /* 0x2000002fff2f7230 */ /* 0x010fe20000004100 */
[----:B------:R-:W1:Y:S01]  /*3830*/  I2F.F16 R27, R27 ;  /* 0x0000001b001b7306 */ /* 0x000e620000200c00 */
[----:B------:R-:W-:Y:S02]  /*3840*/  HADD2.F32 R9, -RZ, R9.H1_H1 ;  /* 0x30000009ff097230 */ /* 0x000fe40000004100 */
[----:B------:R-:W-:Y:S01]  /*3850*/  FFMA.FTZ R11, R43, R8, R50 ;  /* 0x000000082b0b7223 */ /* 0x000fe20000010032 */
[C---:B------:R-:W-:Y:S01]  /*3860*/  FFMA.FTZ R10, R8.reuse, R53, R57 ;  /* 0x00000035080a7223 */ /* 0x040fe20000010039 */
[C---:B------:R-:W-:Y:S01]  /*3870*/  FFMA.FTZ R57, R8.reuse, R47, R52 ;  /* 0x0000002f08397223 */ /* 0x040fe20000010034 */
[----:B------:R-:W-:Y:S01]  /*3880*/  FFMA.FTZ R59, R8, R55, R54 ;  /* 0x00000037083b7223 */ /* 0x000fe20000010036 */
[----:B------:R-:W-:Y:S01]  /*3890*/  HADD2.F32 R38, -RZ, R6.H0_H0 ;  /* 0x20000006ff267230 */ /* 0x000fe20000004100 */
[----:B------:R-:W2:Y:S01]  /*38a0*/  I2F.F16 R28, R28 ;  /* 0x0000001c001c7306 */ /* 0x000ea20000200c00 */
[----:B0-----:R-:W-:-:S02]  /*38b0*/  HADD2.F32 R26, -RZ, R26.H0_H0 ;  /* 0x2000001aff1a7230 */ /* 0x001fc40000004100 */
[----:B------:R-:W-:Y:S02]  /*38c0*/  HADD2.F32 R42, -RZ, R7.H0_H0 ;  /* 0x20000007ff2a7230 */ /* 0x000fe40000004100 */
[----:B------:R-:W-:Y:S02]  /*38d0*/  HADD2.F32 R44, -RZ, R12.H0_H0 ;  /* 0x2000000cff2c7230 */ /* 0x000fe40000004100 */
[----:B------:R-:W-:Y:S01]  /*38e0*/  FFMA.FTZ R11, R26, R9, R11 ;  /* 0x000000091a0b7223 */ /* 0x000fe2000001000b */
[----:B-1----:R-:W-:Y:S01]  /*38f0*/  HADD2.F32 R48, -RZ, R27.H0_H0 ;  /* 0x2000001bff307230 */ /* 0x002fe20000004100 */
[----:B------:R-:W0:Y:S01]  /*3900*/  I2F.F16 R41, R41 ;  /* 0x0000002900297306 */ /* 0x000e220000200c00 */
[----:B------:R-:W-:Y:S02]  /*3910*/  HADD2.F32 R27, -RZ, R13.H0_H0 ;  /* 0x2000000dff1b7230 */ /* 0x000fe40000004100 */
[----:B------:R-:W-:Y:S01]  /*3920*/  FMUL.FTZ R11, R38, R11 ;  /* 0x0000000b260b7220 */ /* 0x000fe20000410000 */
[----:B--2---:R-:W-:-:S04]  /*3930*/  HADD2.F32 R28, -RZ, R28.H0_H0 ;  /* 0x2000001cff1c7230 */ /* 0x004fc80000004100 */
[----:B------:R-:W-:Y:S01]  /*3940*/  F2FP.F16.F32.PACK_AB R11, RZ, R11 ;  /* 0x0000000bff0b723e */ /* 0x000fe200000000ff */
[C---:B------:R-:W-:Y:S01]  /*3950*/  FFMA.FTZ R57, R9.reuse, R28, R57 ;  /* 0x0000001c09397223 */ /* 0x040fe20000010039 */
[----:B0-----:R-:W-:Y:S02]  /*3960*/  HADD2.F32 R50, -RZ, R41.H0_H0 ;  /* 0x20000029ff327230 */ /* 0x001fe40000004100 */
[C---:B------:R-:W-:Y:S01]  /*3970*/  FFMA.FTZ R41, R9.reuse, R48, R10 ;  /* 0x0000003009297223 */ /* 0x040fe2000001000a */
[----:B------:R-:W-:Y:S02]  /*3980*/  FMUL.FTZ R57, R44, R57 ;  /* 0x000000392c397220 */ /* 0x000fe40000410000 */
[----:B------:R-:W-:Y:S01]  /*3990*/  FFMA.FTZ R8, R9, R50, R59 ;  /* 0x0000003209087223 */ /* 0x000fe2000001003b */
[----:B------:R-:W-:Y:S02]  /*39a0*/  FMUL.FTZ R41, R42, R41 ;  /* 0x000000292a297220 */ /* 0x000fe40000410000 */
[----:B------:R-:W-:Y:S01]  /*39b0*/  F2FP.F16.F32.PACK_AB R57, RZ, R57 ;  /* 0x00000039ff39723e */ /* 0x000fe200000000ff */
[----:B------:R-:W-:-:S02]  /*39c0*/  FMUL.FTZ R8, R27, R8 ;  /* 0x000000081b087220 */ /* 0x000fc40000410000 */
        /* <DEDUP_REMOVED lines=117> */
.L_x_2727:
        /* <DEDUP_REMOVED lines=316> */
.L_x_2728:
[----:B------:R-:W-:Y:S05]  /*54e0*/  BRA.U !UP1, `(.L_x_2725) ;  /* 0x0000001109e47547 */ /* 0x000fea000b800000 */
[----:B-----5:R-:W0:Y:S01]  /*54f0*/  LDG.E.128.CONSTANT R20, desc[UR12][R26.64] ;  /* 0x0000000c1a147981 */ /* 0x020e22000c1e9d00 */
[----:B------:R-:W-:-:S05]  /*5500*/  MOV R9, UR16 ;  /* 0x0000001000097c02 */ /* 0x000fca0008000f00 */
[----:B------:R-:W-:-:S06]  /*5510*/  IMAD.WIDE R8, R9, 0x4, R26 ;  /* 0x0000000409087825 */ /* 0x000fcc00078e021a */
[----:B------:R-:W2:Y:S01]  /*5520*/  LDG.E.128.CONSTANT R8, desc[UR12][R8.64] ;  /* 0x0000000c08087981 */ /* 0x000ea2000c1e9d00 */
[----:B------:R-:W1:Y:S01]  /*5530*/  S2UR UR6, SR_CgaCtaId ;  /* 0x00000000000679c3 */ /* 0x000e620000008800 */
[----:B------:R-:W-:Y:S01]  /*5540*/  UMOV UR4, 0x400 ;  /* 0x0000040000047882 */ /* 0x000fe20000000000 */
[----:B------:R-:W-:Y:S02]  /*5550*/  UISETP.NE.AND UP0, UPT, UR5, 0x1, UPT ;  /* 0x000000010500788c */ /* 0x000fe4000bf05270 */
[----:B-1----:R-:W-:Y:S01]  /*5560*/  ULEA UR4, UR6, UR4, 0x18 ;  /* 0x0000000406047291 */ /* 0x002fe2000f8ec0ff */
[----:B0-----:R-:W-:Y:S02]  /*5570*/  LOP3.LUT R2, R23, 0xff, RZ, 0xc0, !PT ;  /* 0x000000ff17027812 */ /* 0x001fe400078ec0ff */
[----:B------:R-:W-:Y:S02]  /*5580*/  SHF.R.U32.HI R3, RZ, 0x8, R20 ;  /* 0x00000008ff037819 */ /* 0x000fe40000011614 */
[----:B------:R-:W-:-:S02]  /*5590*/  IADD3 R4, PT, PT, R2, -0x80, RZ ;  /* 0xffffff8002047810 */ /* 0x000fc40007ffe0ff */
[----:B------:R-:W-:Y:S02]  /*55a0*/  LOP3.LUT R2, R20, 0xff, RZ, 0xc0, !PT ;  /* 0x000000ff14027812 */ /* 0x000fe400078ec0ff */
[----:B------:R-:W-:Y:S02]  /*55b0*/  LOP3.LUT R5, R22, 0xff, RZ, 0xc0, !PT ;  /* 0x000000ff16057812 */ /* 0x000fe400078ec0ff */
[----:B------:R-:W-:Y:S01]  /*55c0*/  IADD3 R2, PT, PT, R2, -0x80, RZ ;  /* 0xffffff8002027810 */ /* 0x000fe20007ffe0ff */
[----:B------:R-:W-:Y:S01]  /*55d0*/  I2F.F16 R4, R4 ;  /* 0x0000000400047306 */ /* 0x000fe20000200c00 */
[----:B------:R-:W-:Y:S02]  /*55e0*/  LOP3.LUT R3, R3, 0xff, RZ, 0xc0, !PT ;  /* 0x000000ff03037812 */ /* 0x000fe400078ec0ff */
[----:B------:R-:W-:Y:S02]  /*55f0*/  IADD3 R34, PT, PT, R5, -0x80, RZ ;  /* 0xffffff8005227810 */ /* 0x000fe40007ffe0ff */
[----:B------:R-:W-:-:S02]  /*5600*/  IADD3 R3, PT, PT, R3, -0x80, RZ ;  /* 0xffffff8003037810 */ /* 0x000fc40007ffe0ff */
[----:B------:R-:W-:Y:S01]  /*5610*/  SHF.R.U32.HI R5, RZ, 0x8, R21 ;  /* 0x00000008ff057819 */ /* 0x000fe20000011615 */
[----:B------:R0:W-:Y:S01]  /*5620*/  I2F.F16 R33, R2 ;  /* 0x0000000200217306 */ /* 0x0001e20000200c00 */
[----:B------:R-:W-:Y:S02]  /*5630*/  LEA.HI R31, R22, 0xffffff80, RZ, 0x8 ;  /* 0xffffff80161f7811 */ /* 0x000fe400078f40ff */
[----:B------:R-:W-:Y:S02]  /*5640*/  LOP3.LUT R5, R5, 0xff, RZ, 0xc0, !PT ;  /* 0x000000ff05057812 */ /* 0x000fe400078ec0ff */
[----:B------:R-:W-:Y:S02]  /*5650*/  LEA.HI R41, R20, 0xffffff80, RZ, 0x8 ;  /* 0xffffff8014297811 */ /* 0x000fe400078f40ff */
[----:B------:R-:W-:Y:S01]  /*5660*/  IADD3 R5, PT, PT, R5, -0x80, RZ ;  /* 0xffffff8005057810 */ /* 0x000fe20007ffe0ff */
[----:B------:R1:W-:Y:S01]  /*5670*/  I2F.F16 R36, R3 ;  /* 0x0000000300247306 */ /* 0x0003e20000200c00 */
[----:B0-----:R-:W-:-:S02]  /*5680*/  SHF.R.U32.HI R2, RZ, 0x8, R22 ;  /* 0x00000008ff027819 */ /* 0x001fc40000011616 */
[----:B------:R-:W-:Y:S02]  /*5690*/  SHF.R.U32.HI R20, RZ, 0x10, R20 ;  /* 0x00000010ff147819 */ /* 0x000fe40000011614 */
[----:B------:R-:W-:Y:S02]  /*56a0*/  LOP3.LUT R2, R2, 0xff, RZ, 0xc0, !PT ;  /* 0x000000ff02027812 */ /* 0x000fe400078ec0ff */
[----:B------:R-:W-:Y:S01]  /*56b0*/  LOP3.LUT R20, R20, 0xff, RZ, 0xc0, !PT ;  /* 0x000000ff14147812 */ /* 0x000fe200078ec0ff */
[----:B------:R0:W-:Y:S01]  /*56c0*/  I2F.F16 R45, R5 ;  /* 0x00000005002d7306 */ /* 0x0001e20000200c00 */
[----:B-1----:R-:W-:Y:S02]  /*56d0*/  SHF.R.U32.HI R3, RZ, 0x10, R22 ;  /* 0x00000010ff037819 */ /* 0x002fe40000011616 */
[----:B------:R-:W-:Y:S02]  /*56e0*/  IADD3 R22, PT, PT, R2, -0x80, RZ ;  /* 0xffffff8002167810 */ /* 0x000fe40007ffe0ff */
[----:B------:R-:W-:-:S02]  /*56f0*/  LOP3.LUT R3, R3, 0xff, RZ, 0xc0, !PT ;  /* 0x000000ff03037812 */ /* 0x000fc400078ec0ff */
[----:B------:R-:W-:Y:S01]  /*5700*/  SHF.R.U32.HI R2, RZ, 0x8, R23 ;  /* 0x00000008ff027819 */ /* 0x000fe20000011617 */
[----:B------:R-:W-:Y:S01]  /*5710*/  I2F.F16 R34, R34 ;  /* 0x0000002200227306 */ /* 0x000fe20000200c00 */
[----:B------:R-:W-:Y:S02]  /*5720*/  IADD3 R38, PT, PT, R3, -0x80, RZ ;  /* 0xffffff8003267810 */ /* 0x000fe40007ffe0ff */
[----:B0-----:R-:W-:Y:S02]  /*5730*/  LOP3.LUT R5, R2, 0xff, RZ, 0xc0, !PT ;  /* 0x000000ff02057812 */ /* 0x001fe400078ec0ff */
[----:B------:R-:W0:Y:S01]  /*5740*/  LDS.64 R2, [UR4+0x30] ;  /* 0x00003004ff027984 */ /* 0x000e220008000a00 */
[----:B------:R-:W-:Y:S02]  /*5750*/  IADD3 R20, PT, PT, R20, -0x80, RZ ;  /* 0xffffff8014147810 */ /* 0x000fe40007ffe0ff */
[----:B------:R-:W-:Y:S01]  /*5760*/  LOP3.LUT R0, R21, 0xff, RZ, 0xc0, !PT ;  /* 0x000000ff15007812 */ /* 0x000fe200078ec0ff */
[----:B------:R-:W1:Y:S01]  /*5770*/  I2F.F16 R22, R22 ;  /* 0x0000001600167306 */ /* 0x000e620000200c00 */
[----:B------:R-:W-:-:S02]  /*5780*/  LEA.HI R32, R23, 0xffffff80, RZ, 0x8 ;  /* 0xffffff8017207811 */ /* 0x000fc400078f40ff */
[----:B------:R-:W-:Y:S02]  /*5790*/  LEA.HI R30, R21, 0xffffff80, RZ, 0x8 ;  /* 0xffffff80151e7811 */ /* 0x000fe400078f40ff */
[----:B------:R-:W-:Y:S02]  /*57a0*/  IADD3 R0, PT, PT, R0, -0x80, RZ ;  /* 0xffffff8000007810 */ /* 0x000fe40007ffe0ff */
[----:B------:R-:W-:Y:S01]  /*57b0*/  SHF.R.U32.HI R21, RZ, 0x10, R21 ;  /* 0x00000010ff157819 */ /* 0x000fe20000011615 */
[----:B------:R3:W-:Y:S01]  /*57c0*/  I2F.F16 R42, R20 ;  /* 0x00000014002a7306 */ /* 0x0007e20000200c00 */
[----:B--2---:R-:W-:Y:S02]  /*57d0*/  LEA.HI R27, R8, 0xffffff80, RZ, 0x8 ;  /* 0xffffff80081b7811 */ /* 0x004fe400078f40ff */
[----:B------:R-:W-:Y:S02]  /*57e0*/  LOP3.LUT R21, R21, 0xff, RZ, 0xc0, !PT ;  /* 0x000000ff15157812 */ /* 0x000fe400078ec0ff */
[----:B------:R-:W-:-:S02]  /*57f0*/  LEA.HI R28, R9, 0xffffff80, RZ, 0x8 ;  /* 0xffffff80091c7811 */ /* 0x000fc400078f40ff */
[----:B------:R-:W-:Y:S01]  /*5800*/  IADD3 R21, PT, PT, R21, -0x80, RZ ;  /* 0xffffff8015157810 */ /* 0x000fe20007ffe0ff */
[----:B------:R-:W2:Y:S01]  /*5810*/  I2F.F16 R0, R0 ;  /* 0x0000000000007306 */ /* 0x000ea20000200c00 */
[----:B---3--:R-:W-:Y:S01]  /*5820*/  SHF.R.U32.HI R20, RZ, 0x10, R23 ;  /* 0x00000010ff147819 */ /* 0x008fe20000011617 */
[----:B-1----:R-:W-:Y:S01]  /*5830*/  HADD2.F32 R22, -RZ, R22.H0_H0 ;  /* 0x20000016ff167230 */ /* 0x002fe20000004100 */
[----:B------:R-:W-:Y:S02]  /*5840*/  IADD3 R23, PT, PT, R5, -0x80, RZ ;  /* 0xffffff8005177810 */ /* 0x000fe40007ffe0ff */
[----:B------:R-:W-:Y:S02]  /*5850*/  LOP3.LUT R20, R20, 0xff, RZ, 0xc0, !PT ;  /* 0x000000ff14147812 */ /* 0x000fe400078ec0ff */
[----:B------:R-:W-:Y:S01]  /*5860*/  LOP3.LUT R5, R8, 0xff, RZ, 0xc0, !PT ;  /* 0x000000ff08057812 */ /* 0x000fe200078ec0ff */
[----:B------:R-:W-:Y:S01]  /*5870*/  I2F.F16 R24, R21 ;  /* 0x0000001500187306 */ /* 0x000fe20000200c00 */
[----:B------:R-:W-:-:S02]  /*5880*/  IADD3 R20, PT, PT, R20, -0x80, RZ ;  /* 0xffffff8014147810 */ /* 0x000fc40007ffe0ff */
[----:B------:R-:W-:Y:S02]  /*5890*/  IADD3 R39, PT, PT, R5, -0x80, RZ ;  /* 0xffffff8005277810 */ /* 0x000fe40007ffe0ff */
[----:B------:R-:W-:Y:S02]  /*58a0*/  LOP3.LUT R5, R9, 0xff, RZ, 0xc0, !PT ;  /* 0x000000ff09057812 */ /* 0x000fe400078ec0ff */
[--C-:B------:R-:W-:Y:S01]  /*58b0*/  SHF.R.U32.HI R47, RZ, 0x10, R8.reuse ;  /* 0x00000010ff2f7819 */ /* 0x100fe20000011608 */
[----:B------:R1:W3:Y:S01]  /*58c0*/  I2F.F16 R25, R20 ;  /* 0x0000001400197306 */ /* 0x0002e20000200c00 */
[----:B------:R-:W-:Y:S01]  /*58d0*/  IADD3 R35, PT, PT, R5, -0x80, RZ ;  /* 0xffffff8005237810 */ /* 0x000fe20007ffe0ff */
[----:B--2---:R-:W-:Y:S01]  /*58e0*/  HADD2.F32 R0, -RZ, R0.H0_H0 ;  /* 0x20000000ff007230 */ /* 0x004fe20000004100 */
[--C-:B------:R-:W-:Y:S01]  /*58f0*/  SHF.R.U32.HI R48, RZ, 0x8, R9.reuse ;  /* 0x00000008ff307819 */ /* 0x100fe20000011609 */
[--C-:B0-----:R-:W-:Y:S01]  /*5900*/  HADD2.F32 R5, -RZ, R2.reuse.H0_H0 ;  /* 0x20000002ff057230 */ /* 0x101fe20000004100 */
[----:B------:R-:W-:Y:S01]  /*5910*/  SHF.R.U32.HI R9, RZ, 0x10, R9 ;  /* 0x00000010ff097819 */ /* 0x000fe20000011609 */
[----:B------:R-:W-:Y:S01]  /*5920*/  HADD2.F32 R44, -RZ, R2.H1_H1 ;  /* 0x30000002ff2c7230 */ /* 0x000fe20000004100 */
[----:B------:R-:W-:Y:S01]  /*5930*/  SHF.R.U32.HI R2, RZ, 0x8, R8 ;  /* 0x00000008ff027819 */ /* 0x000fe20000011608 */
[--C-:B------:R-:W-:Y:S01]  /*5940*/  HADD2.F32 R26, -RZ, R3.reuse.H0_H0 ;  /* 0x20000003ff1a7230 */ /* 0x100fe20000004100 */
[----:B-1----:R-:W-:Y:S01]  /*5950*/  LOP3.LUT R20, R10, 0xff, RZ, 0xc0, !PT ;  /* 0x000000ff0a147812 */ /* 0x002fe200078ec0ff */
[----:B------:R-:W-:Y:S01]  /*5960*/  HADD2.F32 R43, -RZ, R3.H1_H1 ;  /* 0x30000003ff2b7230 */ /* 0x000fe20000004100 */
[----:B------:R-:W0:Y:S01]  /*5970*/  I2F.F16 R23, R23 ;  /* 0x0000001700177306 */ /* 0x000e220000200c00 */
[----:B------:R-:W-:Y:S01]  /*5980*/  LOP3.LUT R3, R11, 0xff, RZ, 0xc0, !PT ;  /* 0x000000ff0b037812 */ /* 0x000fe200078ec0ff */
[----:B------:R-:W-:Y:S01]  /*5990*/  FFMA.FTZ R49, R5, R0, RZ ;  /* 0x0000000005317223 */ /* 0x000fe200000100ff */
[----:B------:R-:W-:Y:S01]  /*59a0*/  IADD3 R37, PT, PT, R20, -0x80, RZ ;  /* 0xffffff8014257810 */ /* 0x000fe20007ffe0ff */
[----:B---3--:R-:W-:Y:S01]  /*59b0*/  HADD2.F32 R25, -RZ, R25.H0_H0 ;  /* 0x20000019ff197230 */ /* 0x008fe20000004100 */
[----:B------:R-:W1:Y:S01]  /*59c0*/  LDS.64 R20, [UR4+0x38] ;  /* 0x00003804ff147984 */ /* 0x000e620008000a00 */
[----:B------:R-:W-:Y:S01]  /*59d0*/  IADD3 R40, PT, PT, R3, -0x80, RZ ;  /* 0xffffff8003287810 */ /* 0x000fe20007ffe0ff */
[----:B------:R-:W-:Y:S01]  /*59e0*/  HADD2.F32 R3, -RZ, R33.H0_H0 ;  /* 0x20000021ff037230 */ /* 0x000fe20000004100 */
[----:B------:R-:W2:Y:S01]  /*59f0*/  I2F.F16 R38, R38 ;  /* 0x0000002600267306 */ /* 0x000ea20000200c00 */
[----:B------:R-:W-:Y:S01]  /*5a00*/  LOP3.LUT R8, R2, 0xff, RZ, 0xc0, !PT ;  /* 0x000000ff02087812 */ /* 0x000fe200078ec0ff */
[----:B------:R-:W-:Y:S01]  /*5a10*/  HADD2.F32 R2, -RZ, R4.H0_H0 ;  /* 0x20000004ff027230 */ /* 0x000fe20000004100 */
[----:B------:R-:W-:Y:S01]  /*5a20*/  LOP3.LUT R48, R48, 0xff, RZ, 0xc0, !PT ;  /* 0x000000ff30307812 */ /* 0x000fe200078ec0ff */
[----:B------:R-:W-:Y:S01]  /*5a30*/  HADD2.F32 R4, -RZ, R34.H0_H0 ;  /* 0x20000022ff047230 */ /* 0x000fe20000004100 */
[----:B------:R-:W-:-:S02]  /*5a40*/  LOP3.LUT R34, R47, 0xff, RZ, 0xc0, !PT ;  /* 0x000000ff2f227812 */ /* 0x000fc400078ec0ff */
[----:B------:R-:W-:Y:S01]  /*5a50*/  IADD3 R33, PT, PT, R8, -0x80, RZ ;  /* 0xffffff8008217810 */ /* 0x000fe20007ffe0ff */
[----:B------:R-:W-:Y:S01]  /*5a60*/  HADD2.F32 R8, -RZ, R36.H0_H0 ;  /* 0x20000024ff087230 */ /* 0x000fe20000004100 */
[----:B------:R-:W-:Y:S01]  /*5a70*/  LOP3.LUT R47, R9, 0xff, RZ, 0xc0, !PT ;  /* 0x000000ff092f7812 */ /* 0x000fe200078ec0ff */
[----:B------:R-:W-:Y:S01]  /*5a80*/  HADD2.F32 R9, -RZ, R45.H0_H0 ;  /* 0x2000002dff097230 */ /* 0x000fe20000004100 */
[----:B------:R-:W3:Y:S01]  /*5a90*/  I2F.F16 R41, R41 ;  /* 0x0000002900297306 */ /* 0x000ee20000200c00 */
[----:B------:R-:W-:Y:S01]  /*5aa0*/  FFMA.FTZ R45, R3, R5, RZ ;  /* 0x00000005032d7223 */ /* 0x000fe200000100ff */
[C---:B------:R-:W-:Y:S01]  /*5ab0*/  FFMA.FTZ R51, R5.reuse, R4, RZ ;  /* 0x0000000405337223 */ /* 0x040fe200000100ff */
[----:B------:R-:W-:Y:S01]  /*5ac0*/  IADD3 R36, PT, PT, R34, -0x80, RZ ;  /* 0xffffff8022247810 */ /* 0x000fe20007ffe0ff */
[----:B0-----:R-:W-:Y:S01]  /*5ad0*/  HADD2.F32 R23, -RZ, R23.H0_H0 ;  /* 0x20000017ff177230 */ /* 0x001fe20000004100 */
[----:B------:R-:W-:Y:S01]  /*5ae0*/  IADD3 R34, PT, PT, R48, -0x80, RZ ;  /* 0xffffff8030227810 */ /* 0x000fe20007ffe0ff */
[----:B------:R-:W-:Y:S01]  /*5af0*/  FFMA.FTZ R48, R8, R44, R45 ;  /* 0x0000002c08307223 */ /* 0x000fe2000001002d */
[--C-:B------:R-:W-:Y:S01]  /*5b00*/  SHF.R.U32.HI R46, RZ, 0x8, R10.reuse ;  /* 0x00000008ff2e7819 */ /* 0x100fe2000001160a */
[----:B------:R-:W0:Y:S01]  /*5b10*/  I2F.F16 R32, R32 ;  /* 0x0000002000207306 */ /* 0x000e220000200c00 */
[----:B------:R-:W-:Y:S01]  /*5b20*/  FFMA.FTZ R45, R44, R22, R51 ;  /* 0x000000162c2d7223 */ /* 0x000fe20000010033 */
[----:B------:R-:W-:Y:S01]  /*5b30*/  LEA.HI R29, R10, 0xffffff80, RZ, 0x8 ;  /* 0xffffff800a1d7811 */ /* 0x000fe200078f40ff */
[----:B------:R-:W-:Y:S01]  /*5b40*/  FFMA.FTZ R50, R5, R2, RZ ;  /* 0x0000000205327223 */ /* 0x000fe200000100ff */
[----:B------:R-:W-:Y:S01]  /*5b50*/  SHF.R.U32.HI R51, RZ, 0x10, R10 ;  /* 0x00000010ff337819 */ /* 0x000fe2000001160a */
[----:B------:R-:W-:Y:S01]  /*5b60*/  HADD2.F32 R10, -RZ, R24.H0_H0 ;  /* 0x20000018ff0a7230 */ /* 0x000fe20000004100 */
[----:B------:R-:W-:Y:S01]  /*5b70*/  LOP3.LUT R46, R46, 0xff, RZ, 0xc0, !PT ;  /* 0x000000ff2e2e7812 */ /* 0x000fe200078ec0ff */
[----:B--2---:R-:W-:Y:S01]  /*5b80*/  HADD2.F32 R24, -RZ, R38.H0_H0 ;  /* 0x20000026ff187230 */ /* 0x004fe20000004100 */
[----:B------:R-:W2:Y:S01]  /*5b90*/  I2F.F16 R30, R30 ;  /* 0x0000001e001e7306 */ /* 0x000ea20000200c00 */
[----:B------:R-:W-:-:S02]  /*5ba0*/  HADD2.F32 R5, -RZ, R42.H0_H0 ;  /* 0x2000002aff057230 */ /* 0x000fc40000004100 */
[C---:B------:R-:W-:Y:S01]  /*5bb0*/  FFMA.FTZ R49, R44.reuse, R9, R49 ;  /* 0x000000092c317223 */ /* 0x040fe20000010031 */
[----:B------:R-:W-:Y:S01]  /*5bc0*/  FFMA.FTZ R52, R44, R23, R50 ;  /* 0x000000172c347223 */ /* 0x000fe20000010032 */
[----:B------:R-:W-:Y:S01]  /*5bd0*/  LOP3.LUT R51, R51, 0xff, RZ, 0xc0, !PT ;  /* 0x000000ff33337812 */ /* 0x000fe200078ec0ff */
[----:B------:R-:W-:Y:S01]  /*5be0*/  FFMA.FTZ R44, R26, R24, R45 ;  /* 0x000000181a2c7223 */ /* 0x000fe2000001002d */
[----:B------:R-:W-:Y:S01]  /*5bf0*/  IADD3 R50, PT, PT, R47, -0x80, RZ ;  /* 0xffffff802f327810 */ /* 0x000fe20007ffe0ff */
[----:B------:R-:W-:Y:S01]  /*5c00*/  FFMA.FTZ R47, R5, R26, R48 ;  /* 0x0000001a052f7223 */ /* 0x000fe20000010030 */
[----:B------:R-:W4:Y:S01]  /*5c10*/  I2F.F16 R31, R31 ;  /* 0x0000001f001f7306 */ /* 0x000f220000200c00 */
[----:B------:R-:W-:Y:S01]  /*5c20*/  IADD3 R38, PT, PT, R46, -0x80, RZ ;  /* 0xffffff802e267810 */ /* 0x000fe20007ffe0ff */
[C---:B------:R-:W-:Y:S01]  /*5c30*/  FFMA.FTZ R46, R26.reuse, R10, R49 ;  /* 0x0000000a1a2e7223 */ /* 0x040fe20000010031 */
[----:B------:R-:W-:Y:S01]  /*5c40*/  FFMA.FTZ R45, R26, R25, R52 ;  /* 0x000000191a2d7223 */ /* 0x000fe20000010034 */
[----:B---3--:R-:W-:Y:S01]  /*5c50*/  HADD2.F32 R26, -RZ, R41.H0_H0 ;  /* 0x20000029ff1a7230 */ /* 0x008fe20000004100 */
[----:B------:R-:W-:Y:S01]  /*5c60*/  IADD3 R41, PT, PT, R51, -0x80, RZ ;  /* 0xffffff8033297810 */ /* 0x000fe20007ffe0ff */
[----:B0-----:R-:W-:Y:S01]  /*5c70*/  HADD2.F32 R32, -RZ, R32.H0_H0 ;  /* 0x20000020ff207230 */ /* 0x001fe20000004100 */
[--C-:B------:R-:W-:Y:S01]  /*5c80*/  SHF.R.U32.HI R48, RZ, 0x8, R11.reuse ;  /* 0x00000008ff307819 */ /* 0x100fe2000001160b */
[----:B--2---:R-:W-:Y:S01]  /*5c90*/  HADD2.F32 R30, -RZ, R30.H0_H0 ;  /* 0x2000001eff1e7230 */ /* 0x004fe20000004100 */
[----:B------:R-:W-:Y:S01]  /*5ca0*/  SHF.R.U32.HI R51, RZ, 0x10, R11 ;  /* 0x00000010ff337819 */ /* 0x000fe2000001160b */
[----:B------:R-:W0:Y:S01]  /*5cb0*/  I2F.F16 R37, R37 ;  /* 0x0000002500257306 */ /* 0x000e220000200c00 */
[----:B------:R-:W-:Y:S01]  /*5cc0*/  FFMA.FTZ R52, R43, R32, R45 ;  /* 0x000000202b347223 */ /* 0x000fe2000001002d */
[----:B------:R-:W-:Y:S01]  /*5cd0*/  LOP3.LUT R48, R48, 0xff, RZ, 0xc0, !PT ;  /* 0x000000ff30307812 */ /* 0x000fe200078ec0ff */
[--C-:B-1----:R-:W-:Y:S01]  /*5ce0*/  HADD2.F32 R53, -RZ, R20.reuse.H0_H0 ;  /* 0x20000014ff357230 */ /* 0x102fe20000004100 */
[----:B------:R-:W-:Y:S01]  /*5cf0*/  LOP3.LUT R45, R51, 0xff, RZ, 0xc0, !PT ;  /* 0x000000ff332d7812 */ /* 0x000fe200078ec0ff */
[----:B----4-:R-:W-:Y:S01]  /*5d00*/  HADD2.F32 R31, -RZ, R31.H0_H0 ;  /* 0x2000001fff1f7230 */ /* 0x010fe20000004100 */
[----:B------:R-:W-:Y:S01]  /*5d10*/  IADD3 R49, PT, PT, R48, -0x80, RZ ;  /* 0xffffff8030317810 */ /* 0x000fe20007ffe0ff */
[----:B------:R-:W-:Y:S01]  /*5d20*/  FFMA.FTZ R48, R26, R43, R47 ;  /* 0x0000002b1a307223 */ /* 0x000fe2000001002f */
[----:B------:R-:W1:Y:S01]  /*5d30*/  I2F.F16 R40, R40 ;  /* 0x0000002800287306 */ /* 0x000e620000200c00 */
[----:B------:R-:W-:Y:S01]  /*5d40*/  LEA.HI R51, R11, 0xffffff80, RZ, 0x8 ;  /* 0xffffff800b337811 */ /* 0x000fe200078f40ff */
[----:B------:R-:W-:Y:S01]  /*5d50*/  FFMA.FTZ R47, R43, R31, R44 ;  /* 0x0000001f2b2f7223 */ /* 0x000fe2000001002c */
[----:B------:R-:W-:-:S02]  /*5d60*/  HADD2.F32 R44, -RZ, R20.H1_H1 ;  /* 0x30000014ff2c7230 */ /* 0x000fc40000004100 */
[----:B0-----:R-:W-:-:S03]  /*5d70*/  HADD2.F32 R20, -RZ, R37.H0_H0 ;  /* 0x20000025ff147230 */ /* 0x001fc60000004100 */
[----:B------:R-:W0:Y:S01]  /*5d80*/  I2F.F16 R39, R39 ;  /* 0x0000002700277306 */ /* 0x000e220000200c00 */
[----:B-1----:R-:W-:-:S07]  /*5d90*/  HADD2.F32 R37, -RZ, R40.H0_H0 ;  /* 0x20000028ff257230 */ /* 0x002fce0000004100 */
[----:B------:R-:W1:Y:S01]  /*5da0*/  I2F.F16 R35, R35 ;  /* 0x0000002300237306 */ /* 0x000e620000200c00 */
[----:B------:R-:W-:Y:S01]  /*5db0*/  FFMA.FTZ R52, R53, R37, R52 ;  /* 0x0000002535347223 */ /* 0x000fe20000010034 */
[----:B0-----:R-:W-:-:S06]  /*5dc0*/  HADD2.F32 R11, -RZ, R39.H0_H0 ;  /* 0x20000027ff0b7230 */ /* 0x001fcc0000004100 */
[----:B------:R0:W2:Y:S01]  /*5dd0*/  I2F.F16 R42, R50 ;  /* 0x00000032002a7306 */ /* 0x0000a20000200c00 */
[----:B------:R-:W-:Y:S02]  /*5de0*/  HADD2.F32 R39, -RZ, R21.H1_H1 ;  /* 0x30000015ff277230 */ /* 0x000fe40000004100 */
[----:B------:R-:W-:Y:S01]  /*5df0*/  FFMA.FTZ R54, R11, R53, R48 ;  /* 0x000000350b367223 */ /* 0x000fe20000010030 */
[----:B------:R-:W-:Y:S01]  /*5e00*/  FFMA.FTZ R48, R53, R20, R47 ;  /* 0x0000001435307223 */ /* 0x000fe2000001002f */
[----:B-1----:R-:W-:-:S03]  /*5e10*/  HADD2.F32 R35, -RZ, R35.H0_H0 ;  /* 0x20000023ff237230 */ /* 0x002fc60000004100 */
[----:B------:R-:W1:Y:S01]  /*5e20*/  I2F.F16 R33, R33 ;  /* 0x0000002100217306 */ /* 0x000e620000200c00 */
[----:B0-----:R-:W-:Y:S01]  /*5e30*/  FFMA.FTZ R50, R43, R30, R46 ;  /* 0x0000001e2b327223 */ /* 0x001fe2000001002e */
[----:B------:R-:W-:Y:S01]  /*5e40*/  IADD3 R46, PT, PT, R45, -0x80, RZ ;  /* 0xffffff802d2e7810 */ /* 0x000fe20007ffe0ff */
[----:B------:R-:W-:Y:S02]  /*5e50*/  HADD2.F32 R45, -RZ, R21.H0_H0 ;  /* 0x20000015ff2d7230 */ /* 0x000fe40000004100 */
[----:B--2---:R-:W-:-:S03]  /*5e60*/  HADD2.F32 R42, -RZ, R42.H0_H0 ;  /* 0x2000002aff2a7230 */ /* 0x004fc60000004100 */
[----:B------:R-:W0:Y:S01]  /*5e70*/  I2F.F16 R34, R34 ;  /* 0x0000002200227306 */ /* 0x000e220000200c00 */
[----:B-1----:R-:W-:-:S07]  /*5e80*/  HADD2.F32 R33, -RZ, R33.H0_H0 ;  /* 0x20000021ff217230 */ /* 0x002fce0000004100 */
[----:B------:R-:W1:Y:S01]  /*5e90*/  I2F.F16 R41, R41 ;  /* 0x0000002900297306 */ /* 0x000e620000200c00 */
[----:B------:R-:W-:Y:S01]  /*5ea0*/  FFMA.FTZ R47, R33, R44, R54 ;  /* 0x0000002c212f7223 */ /* 0x000fe20000010036 */
[----:B0-----:R-:W-:-:S06]  /*5eb0*/  HADD2.F32 R21, -RZ, R34.H0_H0 ;  /* 0x20000022ff157230 */ /* 0x001fcc0000004100 */
[----:B------:R-:W0:Y:S01]  /*5ec0*/  I2F.F16 R38, R38 ;  /* 0x0000002600267306 */ /* 0x000e220000200c00 */
[----:B-1----:R-:W-:-:S07]  /*5ed0*/  HADD2.F32 R34, -RZ, R41.H0_H0 ;  /* 0x20000029ff227230 */ /* 0x002fce0000004100 */
[----:B------:R1:W2:Y:S01]  /*5ee0*/  I2F.F16 R43, R49 ;  /* 0x00000031002b7306 */ /* 0x0002a20000200c00 */
[----:B0-----:R-:W-:-:S07]  /*5ef0*/  HADD2.F32 R41, -RZ, R38.H0_H0 ;  /* 0x20000026ff297230 */ /* 0x001fce0000004100 */
[----:B------:R-:W0:Y:S01]  /*5f00*/  I2F.F16 R36, R36 ;  /* 0x0000002400247306 */ /* 0x000e220000200c00 */
[----:B-1----:R-:W-:Y:S01]  /*5f10*/  FFMA.FTZ R49, R53, R35, R50 ;  /* 0x0000002335317223 */ /* 0x002fe20000010032 */
[----:B--2---:R-:W-:-:S06]  /*5f20*/  HADD2.F32 R43, -RZ, R43.H0_H0 ;  /* 0x2000002bff2b7230 */ /* 0x004fcc0000004100 */
[----:B------:R-:W1:Y:S01]  /*5f30*/  I2F.F16 R46, R46 ;  /* 0x0000002e002e7306 */ /* 0x000e620000200c00 */
[----:B0-----:R-:W-:-:S07]  /*5f40*/  HADD2.F32 R36, -RZ, R36.H0_H0 ;  /* 0x20000024ff247230 */ /* 0x001fce0000004100 */
[----:B------:R-:W0:Y:S01]  /*5f50*/  I2F.F16 R27, R27 ;  /* 0x0000001b001b7306 */ /* 0x000e220000200c00 */
[----:B------:R-:W-:Y:S01]  /*5f60*/  FFMA.FTZ R47, R36, R45, R47 ;  /* 0x0000002d242f7223 */ /* 0x000fe2000001002f */
[----:B-1----:R-:W-:-:S06]  /*5f70*/  HADD2.F32 R38, -RZ, R46.H0_H0 ;  /* 0x2000002eff267230 */ /* 0x002fcc0000004100 */
[----:B------:R-:W1:Y:S01]  /*5f80*/  I2F.F16 R28, R28 ;  /* 0x0000001c001c7306 */ /* 0x000e620000200c00 */
[C---:B------:R-:W-:Y:S01]  /*5f90*/  FFMA.FTZ R46, R44.reuse, R21, R49 ;  /* 0x000000152c2e7223 */ /* 0x040fe20000010031 */
[----:B------:R-:W-:-:S04]  /*5fa0*/  FFMA.FTZ R49, R44, R41, R48 ;  /* 0x000000292c317223 */ /* 0x000fc80000010030 */
[----:B------:R-:W-:Y:S01]  /*5fb0*/  FFMA.FTZ R49, R45, R34, R49 ;  /* 0x000000222d317223 */ /* 0x000fe20000010031 */
[----:B0-----:R-:W-:Y:S01]  /*5fc0*/  HADD2.F32 R48, -RZ, R27.H0_H0 ;  /* 0x2000001bff307230 */ /* 0x001fe20000004100 */
[----:B------:R-:W0:Y:S01]  /*5fd0*/  I2F.F16 R29, R29 ;  /* 0x0000001d001d7306 */ /* 0x000e220000200c00 */
[----:B------:R-:W-:-:S03]  /*5fe0*/  HADD2.F32 R27, -RZ, R13.H0_H0 ;  /* 0x2000000dff1b7230 */ /* 0x000fc60000004100 */
[----:B------:R-:W-:Y:S01]  /*5ff0*/  FFMA.FTZ R47, R48, R39, R47 ;  /* 0x00000027302f7223 */ /* 0x000fe2000001002f */
[----:B-1----:R-:W-:-:S03]  /*6000*/  HADD2.F32 R28, -RZ, R28.H0_H0 ;  /* 0x2000001cff1c7230 */ /* 0x002fc60000004100 */
[----:B------:R1:W2:Y:S01]  /*6010*/  I2F.F16 R40, R51 ;  /* 0x0000003300287306 */ /* 0x0002a20000200c00 */
[----:B0-----:R-:W-:Y:S02]  /*6020*/  HADD2.F32 R50, -RZ, R29.H0_H0 ;  /* 0x2000001dff327230 */ /* 0x001fe40000004100 */
[----:B-1----:R-:W-:Y:S01]  /*6030*/  FFMA.FTZ R51, R44, R43, R52 ;  /* 0x0000002b2c337223 */ /* 0x002fe20000010034 */
        /* <DEDUP_REMOVED lines=8> */
[----:B------:R-:W-:Y:S02]  /*60c0*/  HADD2.F32 R46, -RZ, R12.H0_H0 ;  /* 0x2000000cff2e7230 */ /* 0x000fe40000004100 */
[----:B------:R-:W-:Y:S01]  /*60d0*/  FMUL.FTZ R52, R45, R52 ;  /* 0x000000342d347220 */ /* 0x000fe20000410000 */
[----:B------:R-:W-:Y:S01]  /*60e0*/  FFMA.FTZ R6, R39, R40, R51 ;  /* 0x0000002827067223 */ /* 0x000fe20000010033 */
[----:B------:R-:W-:Y:S01]  /*60f0*/  F2FP.F16.F32.PACK_AB R47, RZ, R47 ;  /* 0x0000002fff2f723e */ /* 0x000fe200000000ff */
        /* <DEDUP_REMOVED lines=120> */
.L_x_2725:
[----:B------:R-:W-:-:S13]  /*6880*/  ISETP.LT.AND P0, PT, RZ, UR5, PT ;  /* 0x00000005ff007c0c */ /* 0x000fda000bf01270 */
[----:B------:R-:W-:Y:S05]  /*6890*/  @!P0 EXIT ;  /* 0x000000000000894d */ /* 0x000fea0003800000 */
[----:B------:R-:W1:Y:S01]  /*68a0*/  S2R R0, SR_TID.X ;  /* 0x0000000000007919 */ /* 0x000e620000002100 */
[----:B0-----:R-:W0:Y:S01]  /*68b0*/  LDC.64 R2, c[0x0][0x3a0] ;  /* 0x0000e800ff027b82 */ /* 0x001e220000000a00 */
[----:B------:R-:W-:Y:S01]  /*68c0*/  MOV R5, UR15 ;  /* 0x0000000f00057c02 */ /* 0x000fe20008000f00 */
[----:B------:R-:W-:-:S03]  /*68d0*/  UIMAD UR4, UR14, UR16, URZ ;  /* 0x000000100e0472a4 */ /* 0x000fc6000f8e02ff */
[----:B-1----:R-:W-:-:S03]  /*68e0*/  LEA R0, R5, R0, 0x5 ;  /* 0x0000000005007211 */ /* 0x002fc600078e28ff */
[----:B------:R-:W-:Y:S02]  /*68f0*/  MOV R5, UR4 ;  /* 0x0000000400057c02 */ /* 0x000fe40008000f00 */
        /* <DEDUP_REMOVED lines=10> */
.L_x_2732:
[----:B------:R-:W0:Y:S02]  /*69a0*/  LDS R6, [R4] ;  /* 0x0000000004067984 */ /* 0x000e240000000800 */
[----:B0-----:R-:W-:-:S05]  /*69b0*/  HFMA2 R7, R6, 1, 1, R14 ;  /* 0x3c003c0006077831 */ /* 0x001fca000000000e */
[----:B------:R-:W0:Y:S02]  /*69c0*/  ATOMS.CAST.SPIN P0, [R4], R6, R7 ;  /* 0x000000060400758d */ /* 0x000e240001800007 */
[----:B0-----:R-:W-:Y:S05]  /*69d0*/  @!P0 BRA `(.L_x_2732) ;  /* 0xfffffffc00f08947 */ /* 0x001fea000383ffff */
[----:B------:R-:W-:Y:S05]  /*69e0*/  BRA `(.L_x_2730) ;  /* 0x00000000000c7947 */ /* 0x000fea0003800000 */
.L_x_2731:
[----:B------:R-:W2:Y:S02]  /*69f0*/  LD.E R0, desc[UR12][R2.64] ;  /* 0x0000000c02007980 */ /* 0x000ea4000c101900 */
[----:B--2---:R-:W-:-:S05]  /*6a00*/  IADD3 R5, PT, PT, R14, R0, RZ ;  /* 0x000000000e057210 */ /* 0x004fca0007ffe0ff */
[----:B------:R0:W-:Y:S02]  /*6a10*/  ST.E desc[UR12][R2.64], R5 ;  /* 0x0000000502007985 */ /* 0x0001e4000c10190c */
.L_x_2730:
[----:B------:R-:W-:Y:S05]  /*6a20*/  BSYNC.RECONVERGENT B0 ;  /* 0x0000000000007941 */ /* 0x000fea0003800200 */
.L_x_2729:
[----:B------:R1:W-:Y:S01]  /*6a30*/  ATOM.E.ADD.F16x2.RN.STRONG.GPU P0, RZ, desc[UR12][R2.64+0x4], R18 ;  /* 0x8000041202ff79a2 */ /* 0x0003e2000c10e10c */
[----:B------:R-:W-:Y:S04]  /*6a40*/  BSSY.RECONVERGENT B0, `(.L_x_2733) ;  /* 0x000000e000007945 */ /* 0x000fe80003800200 */
[----:B-1----:R-:W-:Y:S05]  /*6a50*/  @P0 BRA `(.L_x_2734) ;  /* 0x0000000000300947 */ /* 0x002fea0003800000 */
[----:B------:R-:W1:Y:S02]  /*6a60*/  QSPC.E.S P0, RZ, [R2+0x4] ;  /* 0x0000040002ff73aa */ /* 0x000e640000000500 */
[----:B-1----:R-:W-:Y:S05]  /*6a70*/  @!P0 BRA `(.L_x_2735) ;  /* 0x00000000001c8947 */ /* 0x002fea0003800000 */
[----:B------:R-:W-:-:S04]  /*6a80*/  MOV R4, R2 ;  /* 0x0000000200047202 */ /* 0x000fc80000000f00 */
[----:B------:R-:W-:-:S07]  /*6a90*/  MOV R4, R4 ;  /* 0x0000000400047202 */ /* 0x000fce0000000f00 */
.L_x_2736:
[----:B------:R-:W1:Y:S02]  /*6aa0*/  LDS R6, [R4+0x4] ;  /* 0x0000040004067984 */ /* 0x000e640000000800 */
[----:B-1----:R-:W-:-:S05]  /*6ab0*/  HADD2 R7, R6, R18 ;  /* 0x0000001206077230 */ /* 0x002fca0000000000 */
[----:B------:R-:W1:Y:S02]  /*6ac0*/  ATOMS.CAST.SPIN P0, [R4+0x4], R6, R7 ;  /* 0x000004060400758d */ /* 0x000e640001800007 */
[----:B-1----:R-:W-:Y:S05]  /*6ad0*/  @!P0 BRA `(.L_x_2736) ;  /* 0xfffffffc00f08947 */ /* 0x002fea000383ffff */
[----:B------:R-:W-:Y:S05]  /*6ae0*/  BRA `(.L_x_2734) ;  /* 0x00000000000c7947 */ /* 0x000fea0003800000 */
.L_x_2735:
[----:B------:R-:W0:Y:S02]  /*6af0*/  LD.E R0, desc[UR12][R2.64+0x4] ;  /* 0x0000040c02007980 */ /* 0x000e24000c101900 */
[----:B0-----:R-:W-:-:S05]  /*6b00*/  IADD3 R5, PT, PT, R18, R0, RZ ;  /* 0x0000000012057210 */ /* 0x001fca0007ffe0ff */
[----:B------:R1:W-:Y:S02]  /*6b10*/  ST.E desc[UR12][R2.64+0x4], R5 ;  /* 0x0000040502007985 */ /* 0x0003e4000c10190c */
.L_x_2734:
[----:B------:R-:W-:Y:S05]  /*6b20*/  BSYNC.RECONVERGENT B0 ;  /* 0x0000000000007941 */ /* 0x000fea0003800200 */
.L_x_2733:
        /* <DEDUP_REMOVED lines=12> */
.L_x_2740:
[----:B------:R-:W0:Y:S02]  /*6bf0*/  LDS R6, [R4] ;  /* 0x0000000004067984 */ /* 0x000e240000000800 */
[----:B0-----:R-:W-:-:S05]  /*6c00*/  HFMA2 R7, R6, 1, 1, R17 ;  /* 0x3c003c0006077831 */ /* 0x001fca0000000011 */
[----:B------:R-:W0:Y:S02]  /*6c10*/  ATOMS.CAST.SPIN P0, [R4], R6, R7 ;  /* 0x000000060400758d */ /* 0x000e240001800007 */
[----:B0-----:R-:W-:Y:S05]  /*6c20*/  @!P0 BRA `(.L_x_2740) ;  /* 0xfffffffc00f08947 */ /* 0x001fea000383ffff */
[----:B------:R-:W-:Y:S05]  /*6c30*/  BRA `(.L_x_2738) ;  /* 0x00000000000c7947 */ /* 0x000fea0003800000 */
.L_x_2739:
[----:B------:R-:W2:Y:S02]  /*6c40*/  LD.E R0, desc[UR12][R2.64] ;  /* 0x0000000c02007980 */ /* 0x000ea4000c101900 */
[----:B--2---:R-:W-:-:S05]  /*6c50*/  IADD3 R5, PT, PT, R17, R0, RZ ;  /* 0x0000000011057210 */ /* 0x004fca0007ffe0ff */
[----:B------:R0:W-:Y:S02]  /*6c60*/  ST.E desc[UR12][R2.64], R5 ;  /* 0x0000000502007985 */ /* 0x0001e4000c10190c */
.L_x_2738:
[----:B------:R-:W-:Y:S05]  /*6c70*/  BSYNC.RECONVERGENT B0 ;  /* 0x0000000000007941 */ /* 0x000fea0003800200 */
.L_x_2737:
[----:B------:R1:W-:Y:S01]  /*6c80*/  ATOM.E.ADD.F16x2.RN.STRONG.GPU P0, RZ, desc[UR12][R2.64+0x4], R16 ;  /* 0x8000041002ff79a2 */ /* 0x0003e2000c10e10c */
[----:B------:R-:W-:Y:S04]  /*6c90*/  BSSY.RECONVERGENT B0, `(.L_x_2741) ;  /* 0x000000e000007945 */ /* 0x000fe80003800200 */
[----:B-1----:R-:W-:Y:S05]  /*6ca0*/  @P0 BRA `(.L_x_2742) ;  /* 0x0000000000300947 */ /* 0x002fea0003800000 */
[----:B------:R-:W1:Y:S02]  /*6cb0*/  QSPC.E.S P0, RZ, [R2+0x4] ;  /* 0x0000040002ff73aa */ /* 0x000e640000000500 */
[----:B-1----:R-:W-:Y:S05]  /*6cc0*/  @!P0 BRA `(.L_x_2743) ;  /* 0x00000000001c8947 */ /* 0x002fea0003800000 */
[----:B------:R-:W-:-:S04]  /*6cd0*/  MOV R4, R2 ;  /* 0x0000000200047202 */ /* 0x000fc80000000f00 */
[----:B------:R-:W-:-:S07]  /*6ce0*/  MOV R4, R4 ;  /* 0x0000000400047202 */ /* 0x000fce0000000f00 */
.L_x_2744:
[----:B------:R-:W1:Y:S02]  /*6cf0*/  LDS R6, [R4+0x4] ;  /* 0x0000040004067984 */ /* 0x000e640000000800 */
[----:B-1----:R-:W-:-:S05]  /*6d00*/  HADD2 R7, R6, R16 ;  /* 0x0000001006077230 */ /* 0x002fca0000000000 */
[----:B------:R-:W1:Y:S02]  /*6d10*/  ATOMS.CAST.SPIN P0, [R4+0x4], R6, R7 ;  /* 0x000004060400758d */ /* 0x000e640001800007 */
[----:B-1----:R-:W-:Y:S05]  /*6d20*/  @!P0 BRA `(.L_x_2744) ;  /* 0xfffffffc00f08947 */ /* 0x002fea000383ffff */
[----:B------:R-:W-:Y:S05]  /*6d30*/  BRA `(.L_x_2742) ;  /* 0x00000000000c7947 */ /* 0x000fea0003800000 */
.L_x_2743:
[----:B------:R-:W0:Y:S02]  /*6d40*/  LD.E R0, desc[UR12][R2.64+0x4] ;  /* 0x0000040c02007980 */ /* 0x000e24000c101900 */
[----:B0-----:R-:W-:-:S05]  /*6d50*/  IADD3 R5, PT, PT, R16, R0, RZ ;  /* 0x0000000010057210 */ /* 0x001fca0007ffe0ff */
[----:B------:R1:W-:Y:S02]  /*6d60*/  ST.E desc[UR12][R2.64+0x4], R5 ;  /* 0x0000040502007985 */ /* 0x0003e4000c10190c */
.L_x_2742:
[----:B------:R-:W-:Y:S05]  /*6d70*/  BSYNC.RECONVERGENT B0 ;  /* 0x0000000000007941 */ /* 0x000fea0003800200 */
.L_x_2741:
        /* <DEDUP_REMOVED lines=12> */
.L_x_2748:
[----:B------:R-:W0:Y:S02]  /*6e40*/  LDS R6, [R4] ;  /* 0x0000000004067984 */ /* 0x000e240000000800 */
[----:B0-----:R-:W-:-:S05]  /*6e50*/  HFMA2 R7, R6, 1, 1, R19 ;  /* 0x3c003c0006077831 */ /* 0x001fca0000000013 */
[----:B------:R-:W0:Y:S02]  /*6e60*/  ATOMS.CAST.SPIN P0, [R4], R6, R7 ;  /* 0x000000060400758d */ /* 0x000e240001800007 */
[----:B0-----:R-:W-:Y:S05]  /*6e70*/  @!P0 BRA `(.L_x_2748) ;  /* 0xfffffffc00f08947 */ /* 0x001fea000383ffff */
[----:B------:R-:W-:Y:S05]  /*6e80*/  BRA `(.L_x_2746) ;  /* 0x00000000000c7947 */ /* 0x000fea0003800000 */
.L_x_2747:
[----:B------:R-:W2:Y:S02]  /*6e90*/  LD.E R0, desc[UR12][R2.64] ;  /* 0x0000000c02007980 */ /* 0x000ea4000c101900 */
[----:B--2---:R-:W-:-:S05]  /*6ea0*/  IADD3 R5, PT, PT, R19, R0, RZ ;  /* 0x0000000013057210 */ /* 0x004fca0007ffe0ff */
[----:B------:R0:W-:Y:S02]  /*6eb0*/  ST.E desc[UR12][R2.64], R5 ;  /* 0x0000000502007985 */ /* 0x0001e4000c10190c */
.L_x_2746:
[----:B------:R-:W-:Y:S05]  /*6ec0*/  BSYNC.RECONVERGENT B0 ;  /* 0x0000000000007941 */ /* 0x000fea0003800200 */
.L_x_2745:
[----:B------:R1:W-:Y:S02]  /*6ed0*/  ATOM.E.ADD.F16x2.RN.STRONG.GPU P0, RZ, desc[UR12][R2.64+0x4], R15 ;  /* 0x8000040f02ff79a2 */ /* 0x0003e4000c10e10c */
[----:B-1----:R-:W-:Y:S05]  /*6ee0*/  @P0 EXIT ;  /* 0x000000000000094d */ /* 0x002fea0003800000 */
[----:B------:R-:W1:Y:S02]  /*6ef0*/  QSPC.E.S P0, RZ, [R2+0x4] ;  /* 0x0000040002ff73aa */ /* 0x000e640000000500 */
[----:B-1----:R-:W-:Y:S05]  /*6f00*/  @!P0 BRA `(.L_x_2749) ;  /* 0x0000000000188947 */ /* 0x002fea0003800000 */
[----:B0-----:R-:W-:-:S07]  /*6f10*/  MOV R2, R2 ;  /* 0x0000000200027202 */ /* 0x001fce0000000f00 */
.L_x_2750:
[----:B------:R-:W0:Y:S02]  /*6f20*/  LDS R4, [R2+0x4] ;  /* 0x0000040002047984 */ /* 0x000e240000000800 */
[----:B0-----:R-:W-:-:S05]  /*6f30*/  HADD2 R5, R4, R15 ;  /* 0x0000000f04057230 */ /* 0x001fca0000000000 */
[----:B------:R-:W0:Y:S02]  /*6f40*/  ATOMS.CAST.SPIN P0, [R2+0x4], R4, R5 ;  /* 0x000004040200758d */ /* 0x000e240001800005 */
[----:B0-----:R-:W-:Y:S05]  /*6f50*/  @!P0 BRA `(.L_x_2750) ;  /* 0xfffffffc00f08947 */ /* 0x001fea000383ffff */
[----:B------:R-:W-:Y:S05]  /*6f60*/  EXIT ;  /* 0x000000000000794d */ /* 0x000fea0003800000 */
.L_x_2749:
[----:B------:R-:W0:Y:S02]  /*6f70*/  LD.E R0, desc[UR12][R2.64+0x4] ;  /* 0x0000040c02007980 */ /* 0x000e24000c101900 */
[----:B0-----:R-:W-:-:S05]  /*6f80*/  IADD3 R5, PT, PT, R15, R0, RZ ;  /* 0x000000000f057210 */ /* 0x001fca0007ffe0ff */
[----:B------:R-:W-:Y:S01]  /*6f90*/  ST.E desc[UR12][R2.64+0x4], R5 ;  /* 0x0000040502007985 */ /* 0x000fe2000c10190c */
[----:B------:R-:W-:Y:S05]  /*6fa0*/  EXIT ;  /* 0x000000000000794d */ /* 0x000fea0003800000 */
.L_x_2751:
        /* <DEDUP_REMOVED lines=13> */
.L_x_4513:


//--------------------- .text._Z23gemm_half_q_half_kernelILi2ELi190ELb0ELb0ELi64EEvPK6__halfPKjS4_S2_PS0_iiiiPKtS7_iiiiiibS2_i --------------------------
	.section	.text._Z23gemm_half_q_half_kernelILi2ELi190ELb0ELb0ELi64EEvPK6__halfPKjS4_S2_PS0_iiiiPKtS7_iiiiiibS2_i,"ax",@progbits
	.align	128
        .global         _Z23gemm_half_q_half_kernelILi2ELi190ELb0ELb0ELi64EEvPK6__halfPKjS4_S2_PS0_iiiiPKtS7_iiiiiibS2_i
        .type           _Z23gemm_half_q_half_kernelILi2ELi190ELb0ELb0ELi64EEvPK6__halfPKjS4_S2_PS0_iiiiPKtS7_iiiiiibS2_i,@function
        .size           _Z23gemm_half_q_half_kernelILi2ELi190ELb0ELb0ELi64EEvPK6__halfPKjS4_S2_PS0_iiiiPKtS7_iiiiiibS2_i,(.L_x_4514 - _Z23gemm_half_q_half_kernelILi2ELi190ELb0ELb0ELi64EEvPK6__halfPKjS4_S2_PS0_iiiiPKtS7_iiiiiibS2_i)
        .other          _Z23gemm_half_q_half_kernelILi2ELi190ELb0ELb0ELi64EEvPK6__halfPKjS4_S2_PS0_iiiiPKtS7_iiiiiibS2_i,@"STO_CUDA_ENTRY STV_DEFAULT"
_Z23gemm_half_q_half_kernelILi2ELi190ELb0ELb0ELi64EEvPK6__halfPKjS4_S2_PS0_iiiiPKtS7_iiiiiibS2_i:
.text._Z23gemm_half_q_half_kernelILi2ELi190ELb0ELb0ELi64EEvPK6__halfPKjS4_S2_PS0_iiiiPKtS7_iiiiiibS2_i:
        /* <DEDUP_REMOVED lines=8> */
[----:B------:R-:W4:Y:S08]  /*0080*/  LDC R4, c[0x0][0x3b0] ;  /* 0x0000ec00ff047b82 */ /* 0x000f300000000800 */
[----:B------:R-:W5:Y:S01]  /*0090*/  S2UR UR4, SR_CTAID.X ;  /* 0x00000000000479c3 */ /* 0x000f620000002500 */
[----:B-1----:R-:W-:Y:S01]  /*00a0*/  IMAD R6, R21, -0x2, R6 ;  /* 0xfffffffe15067824 */ /* 0x002fe200078e0206 */
[----:B---3--:R-:W-:-:S04]  /*00b0*/  SHF.L.U32 R15, R2, 0x6, RZ ;  /* 0x00000006020f7819 */ /* 0x008fc800000006ff */
[C---:B------:R-:W-:Y:S02]  /*00c0*/  ISETP.GE.AND P0, PT, R6.reuse, 0x1, PT ;  /* 0x000000010600780c */ /* 0x040fe40003f06270 */
[C---:B0-----:R-:W-:Y:S01]  /*00d0*/  IADD3 R5, PT, PT, R15.reuse, R0, RZ ;  /* 0x000000000f057210 */ /* 0x041fe20007ffe0ff */
[----:B-----5:R-:W-:Y:S01]  /*00e0*/  USHF.L.U32 UR4, UR4, 0x8, URZ ;  /* 0x0000000804047899 */ /* 0x020fe200080006ff */
[----:B----4-:R-:W-:Y:S02]  /*00f0*/  VIADDMNMX R14, R15, 0x40, R4, PT ;  /* 0x000000400f0e7846 */ /* 0x010fe40003800104 */
[----:B------:R-:W-:Y:S02]  /*0100*/  VIMNMX R3, PT, PT, R6, 0x2, PT ;  /* 0x0000000206037848 */ /* 0x000fe40003fe0100 */
[----:B------:R-:W-:Y:S02]  /*0110*/  ISETP.GE.OR P0, PT, R5, R14, !P0 ;  /* 0x0000000e0500720c */ /* 0x000fe40004706670 */
[----:B------:R-:W-:-:S11]  /*0120*/  LEA R8, R0, UR4, 0x2 ;  /* 0x0000000400087c11 */ /* 0x000fd6000f8e10ff */
        /* <DEDUP_REMOVED lines=31> */
.L_x_2757:
        /* <DEDUP_REMOVED lines=32> */
.L_x_2756:
        /* <DEDUP_REMOVED lines=20> */
.L_x_2758:
[----:B------:R-:W-:-:S13]  /*0660*/  ISETP.EQ.AND P1, PT, R9, RZ, PT ;  /* 0x000000ff0900720c */ /* 0x000fda0003f22270 */
[----:B------:R-:W-:Y:S05]  /*0670*/  @!P0 BRA P1, `(.L_x_2753) ;  /* 0x00000004007c8947 */ /* 0x000fea0000800000 */
.L_x_2755:
        /* <DEDUP_REMOVED lines=12> */
.L_x_2754:
[----:B------:R-:W-:-:S04]  /*0740*/  LEA R10, P0, R5, UR10, 0x1 ;  /* 0x0000000a050a7c11 */ /* 0x000fc8000f8008ff */
[----:B------:R-:W-:Y:S02]  /*0750*/  LEA.HI.X R11, R5, UR11, RZ, 0x1, P0 ;  /* 0x0000000b050b7c11 */ /* 0x000fe400080f0cff */
[----:B------:R-:W-:Y:S01]  /*0760*/  VIMNMX R9, PT, PT, R3, 0x1, !PT ;  /* 0x0000000103097848 */ /* 0x000fe20007fe0100 */
[----:B------:R-:W-:Y:S01]  /*0770*/  IMAD R20, R21, R4, RZ ;  /* 0x0000000415147224 */ /* 0x000fe200078e02ff */
        /* <DEDUP_REMOVED lines=13> */
.L_x_2761:
        /* <DEDUP_REMOVED lines=32> */
.L_x_2760:
        /* <DEDUP_REMOVED lines=21> */
.L_x_2762:
[----:B------:R-:W-:-:S13]  /*0ba0*/  ISETP.NE.OR P0, PT, R9, RZ, P0 ;  /* 0x000000ff0900720c */ /* 0x000fda0000705670 */
[----:B------:R-:W-:Y:S05]  /*0bb0*/  @!P0 BRA `(.L_x_2753) ;  /* 0x00000000002c8947 */ /* 0x000fea0003800000 */
.L_x_2759:
        /* <DEDUP_REMOVED lines=11> */
.L_x_2753:
[----:B------:R-:W-:Y:S05]  /*0c70*/  BSYNC.RECONVERGENT B0 ;  /* 0x0000000000007941 */ /* 0x000fea0003800200 */
.L_x_2752:
        /* <DEDUP_REMOVED lines=23> */
.L_x_2766:
        /* <DEDUP_REMOVED lines=15> */
.L_x_2765:
        /* <DEDUP_REMOVED lines=12> */
.L_x_2767:
[----:B------:R-:W-:-:S13]  /*0fa0*/  ISETP.NE.OR P0, PT, R5, RZ, P0 ;  /* 0x000000ff0500720c */ /* 0x000fda0000705670 */
[----:B------:R-:W-:Y:S05]  /*0fb0*/  @!P0 BRA `(.L_x_2763) ;  /* 0x00000000001c8947 */ /* 0x000fea0003800000 */
.L_x_2764:
[----:B01----:R-:W0:Y:S02]  /*0fc0*/  LDC.64 R10, c[0x0][0x3a0] ;  /* 0x0000e800ff0a7b82 */ /* 0x003e240000000a00 */
.L_x_2768:
[----:B0-----:R-:W-:Y:S01]  /*0fd0*/  IMAD.WIDE R12, R3, 0x2, R10 ;  /* 0x00000002030c7825 */ /* 0x001fe200078e020a */
[----:B------:R-:W-:Y:S02]  /*0fe0*/  IADD3 R5, PT, PT, R5, 0x1, RZ ;  /* 0x0000000105057810 */ /* 0x000fe40007ffe0ff */
[----:B------:R-:W-:Y:S02]  /*0ff0*/  IADD3 R3, PT, PT, R3, R7, RZ ;  /* 0x0000000703037210 */ /* 0x000fe40007ffe0ff */
[----:B------:R2:W-:Y:S01]  /*1000*/  STG.E.64 desc[UR8][R12.64], RZ ;  /* 0x000000ff0c007986 */ /* 0x0005e2000c101b08 */
[----:B------:R-:W-:-:S13]  /*1010*/  ISETP.NE.AND P0, PT, R5, RZ, PT ;  /* 0x000000ff0500720c */ /* 0x000fda0003f05270 */
[----:B--2---:R-:W-:Y:S05]  /*1020*/  @P0 BRA `(.L_x_2768) ;  /* 0xfffffffc00e80947 */ /* 0x004fea000383ffff */
.L_x_2763:
        /* <DEDUP_REMOVED lines=15> */
.L_x_2770:
        /* <DEDUP_REMOVED lines=44> */
.L_x_2769:
        /* <DEDUP_REMOVED lines=28> */
.L_x_2771:
        /* <DEDUP_REMOVED lines=8> */
.L_x_2772:
        /* <DEDUP_REMOVED lines=8> */
.L_x_2773:
        /* <DEDUP_REMOVED lines=8> */
.L_x_2774:
        /* <DEDUP_REMOVED lines=8> */
.L_x_2775:
[----:B------:R-:W-:Y:S01]  /*17a0*/  LEA R0, R17, R0, 0x3 ;  /* 0x0000000011007211 */ /* 0x000fe200078e18ff */
[----:B------:R-:W0:Y:S01]  /*17b0*/  S2UR UR5, SR_CgaCtaId ;  /* 0x00000000000579c3 */ /* 0x000e220000008800 */
[----:B------:R-:W1:Y:S01]  /*17c0*/  LDCU.64 UR10, c[0x0][0x388] ;  /* 0x00007100ff0a77ac */ /* 0x000e620008000a00 */
[----:B------:R-:W-:Y:S02]  /*17d0*/  VIMNMX R4, PT, PT, R4, UR6, PT ;  /* 0x0000000604047c48 */ /* 0x000fe4000bfe0100 */
[----:B------:R-:W-:Y:S01]  /*17e0*/  IADD3 R0, PT, PT, R18, R0, R5 ;  /* 0x0000000012007210 */ /* 0x000fe20007ffe005 */
[----:B------:R-:W-:Y:S01]  /*17f0*/  UMOV UR4, 0x400 ;  /* 0x0000040000047882 */ /* 0x000fe20000000000 */
[----:B------:R-:W-:Y:S02]  /*1800*/  MOV R16, RZ ;  /* 0x000000ff00107202 */ /* 0x000fe40000000f00 */
        /* <DEDUP_REMOVED lines=14> */
[----:B-----5:R-:W-:Y:S02]  /*18f0*/  IADD3 R22, PT, PT, R15, R22, RZ ;  /* 0x000000160f167210 */ /* 0x020fe40007ffe0ff */
[----:B------:R-:W-:-:S02]  /*1900*/  IADD3.X R39, PT, PT, R3, UR11, RZ, P1, !PT ;  /* 0x0000000b03277c10 */ /* 0x000fc40008ffe4ff */
[----:B------:R-:W-:Y:S02]  /*1910*/  MOV R4, R38 ;  /* 0x0000002600047202 */ /* 0x000fe40000000f00 */
        /* <DEDUP_REMOVED lines=8> */
.L_x_2781:
[----:B------:R-:W0:Y:S01]  /*19a0*/  LDC R7, c[0x0][0x3ac] ;  /* 0x0000eb00ff077b82 */ /* 0x000e220000000800 */
[----:B------:R-:W-:Y:S02]  /*19b0*/  MOV R36, R38 ;  /* 0x0000002600247202 */ /* 0x000fe40000000f00 */
[----:B------:R-:W-:Y:S02]  /*19c0*/  MOV R37, R39 ;  /* 0x0000002700257202 */ /* 0x000fe40000000f00 */
[----:B------:R-:W-:-:S03]  /*19d0*/  ISETP.NE.AND P0, PT, R15, R22, PT ;  /* 0x000000160f00720c */ /* 0x000fc60003f05270 */
[----:B------:R1:W5:Y:S10]  /*19e0*/  LDG.E.128.CONSTANT R40, desc[UR8][R36.64] ;  /* 0x0000000824287981 */ /* 0x000374000c1e9d00 */
[----:B------:R-:W-:Y:S01]  /*19f0*/  @!P0 LEA R2, R16, R1, 0x3 ;  /* 0x0000000110028211 */ /* 0x000fe200078e18ff */
[----:B0-----:R-:W-:-:S05]  /*1a00*/  IMAD.WIDE R32, R7, 0x4, R36 ;  /* 0x0000000407207825 */ /* 0x001fca00078e0224 */
[----:B------:R-:W2:Y:S01]  /*1a10*/  @!P0 LDL.64 R2, [R2+0x8] ;  /* 0x0000080002028983 */ /* 0x000ea20000100a00 */
[----:B------:R-:W-:-:S04]  /*1a20*/  IMAD.WIDE R28, R7, 0x4, R32 ;  /* 0x00000004071c7825 */ /* 0x000fc800078e0220 */
[C---:B------:R-:W-:Y:S01]  /*1a30*/  IMAD.WIDE R46, R7.reuse, 0x4, R28 ;  /* 0x00000004072e7825 */ /* 0x040fe200078e021c */
[----:B------:R-:W-:Y:S01]  /*1a40*/  @!P0 MOV R51, R21 ;  /* 0x0000001500338202 */ /* 0x000fe20000000f00 */
[----:B------:R-:W5:Y:S02]  /*1a50*/  LDG.E.128.CONSTANT R28, desc[UR8][R28.64] ;  /* 0x000000081c1c7981 */ /* 0x000f64000c1e9d00 */
[C---:B------:R-:W-:Y:S02]  /*1a60*/  IMAD.WIDE R24, R7.reuse, 0x4, R46 ;  /* 0x0000000407187825 */ /* 0x040fe400078e022e */
[----:B------:R1:W5:Y:S02]  /*1a70*/  @!P0 LDG.E.U16.CONSTANT R52, desc[UR8][R50.64] ;  /* 0x0000000832348981 */ /* 0x000364000c1e9500 */
[C---:B------:R-:W-:Y:S02]  /*1a80*/  IMAD.WIDE R44, R7.reuse, 0x4, R24 ;  /* 0x00000004072c7825 */ /* 0x040fe400078e0218 */
[----:B------:R-:W5:Y:S02]  /*1a90*/  LDG.E.128.CONSTANT R24, desc[UR8][R24.64] ;  /* 0x0000000818187981 */ /* 0x000f64000c1e9d00 */
[----:B------:R-:W-:-:S05]  /*1aa0*/  IMAD.WIDE R38, R7, 0x4, R44 ;  /* 0x0000000407267825 */ /* 0x000fca00078e022c */
        /* <DEDUP_REMOVED lines=13> */
[----:B------:R-:W-:Y:S02]  /*1b80*/  LOP3.LUT R2, R40, 0xff, RZ, 0xc0, !PT ;  /* 0x000000ff28027812 */ /* 0x000fe400078ec0ff */
[----:B------:R-:W-:Y:S02]  /*1b90*/  IADD3 R58, PT, PT, R3, -0x80, RZ ;  /* 0xffffff80033a7810 */ /* 0x000fe40007ffe0ff */
[----:B------:R-:W-:Y:S01]  /*1ba0*/  IADD3 R2, PT, PT, R2, -0x80, RZ ;  /* 0xffffff8002027810 */ /* 0x000fe20007ffe0ff */
[----:B------:R-:W-:Y:S01]  /*1bb0*/  I2F.F16 R4, R4 ;  /* 0x0000000400047306 */ /* 0x000fe20000200c00 */
[----:B------:R-:W-:-:S02]  /*1bc0*/  SHF.R.U32.HI R3, RZ, 0x8, R40 ;  /* 0x00000008ff037819 */ /* 0x000fc40000011628 */
[----:B------:R-:W-:Y:S02]  /*1bd0*/  LEA.HI R56, R40, 0xffffff80, RZ, 0x8 ;  /* 0xffffff8028387811 */ /* 0x000fe400078f40ff */
[----:B------:R-:W-:Y:S02]  /*1be0*/  LOP3.LUT R3, R3, 0xff, RZ, 0xc0, !PT ;  /* 0x000000ff03037812 */ /* 0x000fe400078ec0ff */
[----:B------:R-:W-:Y:S01]  /*1bf0*/  SHF.R.U32.HI R40, RZ, 0x10, R40 ;  /* 0x00000010ff287819 */ /* 0x000fe20000011628 */
[----:B------:R0:W-:Y:S01]  /*1c00*/  I2F.F16 R57, R2 ;  /* 0x0000000200397306 */ /* 0x0001e20000200c00 */
[----:B------:R-:W-:Y:S02]  /*1c10*/  IADD3 R3, PT, PT, R3, -0x80, RZ ;  /* 0xffffff8003037810 */ /* 0x000fe40007ffe0ff */
[----:B------:R-:W-:Y:S02]  /*1c20*/  LOP3.LUT R40, R40, 0xff, RZ, 0xc0, !PT ;  /* 0x000000ff28287812 */ /* 0x000fe400078ec0ff */
[----:B------:R-:W-:-:S02]  /*1c30*/  SHF.R.U32.HI R59, RZ, 0x8, R42 ;  /* 0x00000008ff3b7819 */ /* 0x000fc4000001162a */
        /* <DEDUP_REMOVED lines=8> */
[----:B-1----:R-:W1:Y:S01]  /*1cc0*/  LDS.64 R2, [UR4] ;  /* 0x00000004ff027984 */ /* 0x002e620008000a00 */
[C---:B------:R-:W-:Y:S02]  /*1cd0*/  LOP3.LUT R0, R41.reuse, 0xff, RZ, 0xc0, !PT ;  /* 0x000000ff29007812 */ /* 0x040fe400078ec0ff */
[----:B------:R-:W-:Y:S02]  /*1ce0*/  LEA.HI R55, R41, 0xffffff80, RZ, 0x8 ;  /* 0xffffff8029377811 */ /* 0x000fe400078f40ff */
[----:B------:R-:W-:Y:S01]  /*1cf0*/  I2F.F16 R73, R5 ;  /* 0x0000000500497306 */ /* 0x000fe20000200c00 */
[----:B0-----:R-:W-:Y:S02]  /*1d00*/  SHF.R.U32.HI R40, RZ, 0x8, R43 ;  /* 0x00000008ff287819 */ /* 0x001fe4000001162b */
[----:B------:R-:W-:Y:S02]  /*1d10*/  SHF.R.U32.HI R41, RZ, 0x10, R41 ;  /* 0x00000010ff297819 */ /* 0x000fe40000011629 */
[----:B------:R-:W-:-:S02]  /*1d20*/  LOP3.LUT R40, R40, 0xff, RZ, 0xc0, !PT ;  /* 0x000000ff28287812 */ /* 0x000fc400078ec0ff */
[----:B------:R-:W-:Y:S01]  /*1d30*/  IADD3 R0, PT, PT, R0, -0x80, RZ ;  /* 0xffffff8000007810 */ /* 0x000fe20007ffe0ff */
[----:B------:R-:W-:Y:S01]  /*1d40*/  I2F.F16 R75, R59 ;  /* 0x0000003b004b7306 */ /* 0x000fe20000200c00 */
[----:B------:R-:W-:Y:S02]  /*1d50*/  LEA.HI R53, R43, 0xffffff80, RZ, 0x8 ;  /* 0xffffff802b357811 */ /* 0x000fe400078f40ff */
[----:B------:R-:W-:Y:S02]  /*1d60*/  IADD3 R40, PT, PT, R40, -0x80, RZ ;  /* 0xffffff8028287810 */ /* 0x000fe40007ffe0ff */
[----:B------:R-:W-:Y:S02]  /*1d70*/  LOP3.LUT R41, R41, 0xff, RZ, 0xc0, !PT ;  /* 0x000000ff29297812 */ /* 0x000fe400078ec0ff */
[----:B------:R-:W-:Y:S01]  /*1d80*/  SHF.R.U32.HI R43, RZ, 0x10, R43 ;  /* 0x00000010ff2b7819 */ /* 0x000fe2000001162b */
[----:B------:R-:W0:Y:S01]  /*1d90*/  I2F.F16 R0, R0 ;  /* 0x0000000000007306 */ /* 0x000e220000200c00 */
[----:B------:R-:W-:-:S02]  /*1da0*/  LEA.HI R54, R42, 0xffffff80, RZ, 0x8 ;  /* 0xffffff802a367811 */ /* 0x000fc400078f40ff */
[----:B------:R-:W-:Y:S02]  /*1db0*/  SHF.R.U32.HI R42, RZ, 0x10, R42 ;  /* 0x00000010ff2a7819 */ /* 0x000fe4000001162a */
[----:B------:R-:W-:Y:S02]  /*1dc0*/  IADD3 R41, PT, PT, R41, -0x80, RZ ;  /* 0xffffff8029297810 */ /* 0x000fe40007ffe0ff */
[----:B------:R-:W-:Y:S01]  /*1dd0*/  LOP3.LUT R43, R43, 0xff, RZ, 0xc0, !PT ;  /* 0x000000ff2b2b7812 */ /* 0x000fe200078ec0ff */
[----:B------:R-:W-:Y:S01]  /*1de0*/  I2F.F16 R58, R58 ;  /* 0x0000003a003a7306 */ /* 0x000fe20000200c00 */
[----:B------:R-:W-:Y:S02]  /*1df0*/  LOP3.LUT R42, R42, 0xff, RZ, 0xc0, !PT ;  /* 0x000000ff2a2a7812 */ /* 0x000fe400078ec0ff */
[----:B------:R-:W-:Y:S02]  /*1e00*/  IADD3 R43, PT, PT, R43, -0x80, RZ ;  /* 0xffffff802b2b7810 */ /* 0x000fe40007ffe0ff */
[----:B------:R-:W-:Y:S01]  /*1e10*/  IADD3 R42, PT, PT, R42, -0x80, RZ ;  /* 0xffffff802a2a7810 */ /* 0x000fe20007ffe0ff */
[----:B0-----:R-:W-:-:S02]  /*1e20*/  HADD2.F32 R0, -RZ, R0.H0_H0 ;  /* 0x20000000ff007230 */ /* 0x001fc40000004100 */
[----:B------:R-:W-:Y:S01]  /*1e30*/  I2F.F16 R77, R40 ;  /* 0x00000028004d7306 */ /* 0x000fe20000200c00 */
[----:B------:R-:W-:Y:S01]  /*1e40*/  ISETP.NE.AND P1, PT, R6, 0x1, PT ;  /* 0x000000010600780c */ /* 0x000fe20003f25270 */
[----:B-1----:R-:W-:Y:S02]  /*1e50*/  HADD2.F32 R70, -RZ, R2.H1_H1 ;  /* 0x30000002ff467230 */ /* 0x002fe40000004100 */
[--C-:B------:R-:W-:Y:S02]  /*1e60*/  HADD2.F32 R74, -RZ, R3.reuse.H0_H0 ;  /* 0x20000003ff4a7230 */ /* 0x100fe40000004100 */
[----:B------:R-:W-:Y:S02]  /*1e70*/  HADD2.F32 R66, -RZ, R3.H1_H1 ;  /* 0x30000003ff427230 */ /* 0x000fe40000004100 */
        /* <DEDUP_REMOVED lines=8> */
[----:B-1----:R-:W-:-:S07]  /*1f00*/  HADD2.F32 R54, -RZ, R54.H0_H0 ;  /* 0x20000036ff367230 */ /* 0x002fce0000004100 */
[----:B------:R-:W1:Y:S01]  /*1f10*/  I2F.F16 R53, R53 ;  /* 0x0000003500357306 */ /* 0x000e620000200c00 */
[----:B0-----:R-:W-:Y:S02]  /*1f20*/  HADD2.F32 R55, -RZ, R55.H0_H0 ;  /* 0x20000037ff377230 */ /* 0x001fe40000004100 */
[----:B-1----:R-:W-:Y:S01]  /*1f30*/  HADD2.F32 R53, -RZ, R53.H0_H0 ;  /* 0x20000035ff357230 */ /* 0x002fe20000004100 */
[----:B--2---:R-:W-:Y:S02]  /*1f40*/  LOP3.LUT R5, R32, 0xff, RZ, 0xc0, !PT ;  /* 0x000000ff20057812 */ /* 0x004fe400078ec0ff */
[----:B------:R-:W-:Y:S02]  /*1f50*/  LOP3.LUT R40, R35, 0xff, RZ, 0xc0, !PT ;  /* 0x000000ff23287812 */ /* 0x000fe400078ec0ff */
[----:B------:R-:W-:Y:S02]  /*1f60*/  IADD3 R59, PT, PT, R5, -0x80, RZ ;  /* 0xffffff80053b7810 */ /* 0x000fe40007ffe0ff */
[----:B------:R-:W-:-:S02]  /*1f70*/  LOP3.LUT R5, R33, 0xff, RZ, 0xc0, !PT ;  /* 0x000000ff21057812 */ /* 0x000fc400078ec0ff */
[----:B------:R-:W-:Y:S02]  /*1f80*/  IADD3 R67, PT, PT, R40, -0x80, RZ ;  /* 0xffffff8028437810 */ /* 0x000fe40007ffe0ff */
[----:B------:R-:W-:Y:S01]  /*1f90*/  IADD3 R62, PT, PT, R5, -0x80, RZ ;  /* 0xffffff80053e7810 */ /* 0x000fe20007ffe0ff */
[----:B------:R-:W0:Y:S01]  /*1fa0*/  LDS.64 R40, [UR4+0x8] ;  /* 0x00000804ff287984 */ /* 0x000e220008000a00 */
[----:B------:R-:W-:Y:S01]  /*1fb0*/  LOP3.LUT R5, R34, 0xff, RZ, 0xc0, !PT ;  /* 0x000000ff22057812 */ /* 0x000fe200078ec0ff */
[----:B------:R-:W1:Y:S01]  /*1fc0*/  I2F.F16 R59, R59 ;  /* 0x0000003b003b7306 */ /* 0x000e620000200c00 */
[----:B------:R-:W-:Y:S02]  /*1fd0*/  SHF.R.U32.HI R3, RZ, 0x8, R33 ;  /* 0x00000008ff037819 */ /* 0x000fe40000011621 */
[----:B------:R-:W-:Y:S01]  /*1fe0*/  IADD3 R64, PT, PT, R5, -0x80, RZ ;  /* 0xffffff8005407810 */ /* 0x000fe20007ffe0ff */
[----:B------:R-:W-:Y:S01]  /*1ff0*/  HADD2.F32 R5, -RZ, R2.H0_H0 ;  /* 0x20000002ff057230 */ /* 0x000fe20000004100 */
[----:B------:R-:W-:-:S02]  /*2000*/  SHF.R.U32.HI R2, RZ, 0x8, R32 ;  /* 0x00000008ff027819 */ /* 0x000fc40000011620 */
[----:B------:R-:W-:Y:S01]  /*2010*/  SHF.R.U32.HI R43, RZ, 0x8, R34 ;  /* 0x00000008ff2b7819 */ /* 0x000fe20000011622 */
[----:B------:R-:W-:Y:S01]  /*2020*/  I2F.F16 R62, R62 ;  /* 0x0000003e003e7306 */ /* 0x000fe20000200c00 */
[----:B------:R-:W-:Y:S02]  /*2030*/  LOP3.LUT R2, R2, 0xff, RZ, 0xc0, !PT ;  /* 0x000000ff02027812 */ /* 0x000fe400078ec0ff */
[----:B------:R-:W-:Y:S01]  /*2040*/  LOP3.LUT R42, R3, 0xff, RZ, 0xc0, !PT ;  /* 0x000000ff032a7812 */ /* 0x000fe200078ec0ff */
[----:B------:R-:W-:Y:S01]  /*2050*/  HADD2.F32 R3, -RZ, R57.H0_H0 ;  /* 0x20000039ff037230 */ /* 0x000fe20000004100 */
[----:B------:R-:W-:Y:S01]  /*2060*/  IADD3 R65, PT, PT, R2, -0x80, RZ ;  /* 0xffffff8002417810 */ /* 0x000fe20007ffe0ff */
[----:B------:R-:W-:Y:S01]  /*2070*/  HADD2.F32 R2, -RZ, R4.H0_H0 ;  /* 0x20000004ff027230 */ /* 0x000fe20000004100 */
[----:B------:R-:W-:Y:S01]  /*2080*/  LOP3.LUT R43, R43, 0xff, RZ, 0xc0, !PT ;  /* 0x000000ff2b2b7812 */ /* 0x000fe200078ec0ff */
[----:B------:R-:W-:Y:S01]  /*2090*/  HADD2.F32 R4, -RZ, R58.H0_H0 ;  /* 0x2000003aff047230 */ /* 0x000fe20000004100 */
[----:B------:R-:W-:Y:S01]  /*20a0*/  SHF.R.U32.HI R68, RZ, 0x8, R35 ;  /* 0x00000008ff447819 */ /* 0x000fe20000011623 */
[----:B------:R-:W-:Y:S01]  /*20b0*/  HADD2.F32 R57, -RZ, R75.H0_H0 ;  /* 0x2000004bff397230 */ /* 0x000fe20000004100 */
[----:B------:R-:W-:Y:S01]  /*20c0*/  LEA.HI R51, R32, 0xffffff80, RZ, 0x8 ;  /* 0xffffff8020337811 */ /* 0x000fe200078f40ff */
[----:B------:R-:W-:Y:S01]  /*20d0*/  HADD2.F32 R58, -RZ, R77.H0_H0 ;  /* 0x2000004dff3a7230 */ /* 0x000fe20000004100 */
[----:B------:R-:W-:Y:S01]  /*20e0*/  SHF.R.U32.HI R63, RZ, 0x10, R32 ;  /* 0x00000010ff3f7819 */ /* 0x000fe20000011620 */
[----:B------:R-:W-:Y:S01]  /*20f0*/  FFMA.FTZ R75, R5, R0, RZ ;  /* 0x00000000054b7223 */ /* 0x000fe200000100ff */
[----:B------:R2:W-:Y:S01]  /*2100*/  I2F.F16 R32, R67 ;  /* 0x0000004300207306 */ /* 0x0005e20000200c00 */
[----:B------:R-:W-:Y:S01]  /*2110*/  IADD3 R71, PT, PT, R43, -0x80, RZ ;  /* 0xffffff802b477810 */ /* 0x000fe20007ffe0ff */
[----:B------:R-:W-:Y:S01]  /*2120*/  HADD2.F32 R43, -RZ, R73.H0_H0 ;  /* 0x20000049ff2b7230 */ /* 0x000fe20000004100 */
[----:B------:R-:W-:Y:S01]  /*2130*/  LOP3.LUT R69, R68, 0xff, RZ, 0xc0, !PT ;  /* 0x000000ff44457812 */ /* 0x000fe200078ec0ff */
[----:B------:R-:W-:Y:S01]  /*2140*/  FFMA.FTZ R73, R3, R5, RZ ;  /* 0x0000000503497223 */ /* 0x000fe200000100ff */
[C---:B------:R-:W-:Y:S01]  /*2150*/  FFMA.FTZ R68, R5.reuse, R4, RZ ;  /* 0x0000000405447223 */ /* 0x040fe200000100ff */
[----:B------:R-:W-:Y:S01]  /*2160*/  FFMA.FTZ R5, R5, R2, RZ ;  /* 0x0000000205057223 */ /* 0x000fe200000100ff */
[C---:B------:R-:W-:Y:S01]  /*2170*/  FFMA.FTZ R75, R70.reuse, R43, R75 ;  /* 0x0000002b464b7223 */ /* 0x040fe2000001004b */
[----:B------:R-:W-:Y:S01]  /*2180*/  LEA.HI R23, R33, 0xffffff80, RZ, 0x8 ;  /* 0xffffff8021177811 */ /* 0x000fe200078f40ff */
[----:B------:R-:W-:Y:S01]  /*2190*/  FFMA.FTZ R77, R70, R57, R68 ;  /* 0x00000039464d7223 */ /* 0x000fe20000010044 */
[----:B--2---:R-:W-:Y:S01]  /*21a0*/  IADD3 R67, PT, PT, R42, -0x80, RZ ;  /* 0xffffff802a437810 */ /* 0x004fe20007ffe0ff */
[----:B------:R-:W-:Y:S01]  /*21b0*/  HADD2.F32 R42, -RZ, R72.H0_H0 ;  /* 0x20000048ff2a7230 */ /* 0x000fe20000004100 */
[----:B------:R-:W-:Y:S01]  /*21c0*/  SHF.R.U32.HI R68, RZ, 0x10, R33 ;  /* 0x00000010ff447819 */ /* 0x000fe20000011621 */
[----:B------:R-:W-:Y:S01]  /*21d0*/  FFMA.FTZ R75, R74, R61, R75 ;  /* 0x0000003d4a4b7223 */ /* 0x000fe2000001004b */
[----:B------:R-:W-:Y:S01]  /*21e0*/  LOP3.LUT R33, R63, 0xff, RZ, 0xc0, !PT ;  /* 0x000000ff3f217812 */ /* 0x000fe200078ec0ff */
[----:B------:R-:W-:-:S02]  /*21f0*/  HADD2.F32 R63, -RZ, R78.H0_H0 ;  /* 0x2000004eff3f7230 */ /* 0x000fc40000004100 */
[----:B------:R-:W-:Y:S01]  /*2200*/  FFMA.FTZ R72, R42, R70, R73 ;  /* 0x000000462a487223 */ /* 0x000fe20000010049 */
[----:B------:R-:W-:Y:S01]  /*2210*/  FFMA.FTZ R70, R70, R58, R5 ;  /* 0x0000003a46467223 */ /* 0x000fe20000010005 */
[----:B------:R-:W-:Y:S01]  /*2220*/  HADD2.F32 R5, -RZ, R60.H0_H0 ;  /* 0x2000003cff057230 */ /* 0x000fe20000004100 */
[----:B------:R-:W2:Y:S01]  /*2230*/  I2F.F16 R64, R64 ;  /* 0x0000004000407306 */ /* 0x000ea20000200c00 */
[----:B------:R-:W-:Y:S01]  /*2240*/  HADD2.F32 R60, -RZ, R76.H0_H0 ;  /* 0x2000004cff3c7230 */ /* 0x000fe20000004100 */
[----:B------:R-:W-:Y:S01]  /*2250*/  LEA.HI R49, R34, 0xffffff80, RZ, 0x8 ;  /* 0xffffff8022317811 */ /* 0x000fe200078f40ff */
[----:B-1----:R-:W-:Y:S02]  /*2260*/  HADD2.F32 R59, -RZ, R59.H0_H0 ;  /* 0x2000003bff3b7230 */ /* 0x002fe40000004100 */
[----:B------:R-:W-:Y:S01]  /*2270*/  FFMA.FTZ R73, R5, R74, R72 ;  /* 0x0000004a05497223 */ /* 0x000fe20000010048 */
[----:B------:R-:W-:Y:S01]  /*2280*/  IADD3 R69, PT, PT, R69, -0x80, RZ ;  /* 0xffffff8045457810 */ /* 0x000fe20007ffe0ff */
[C---:B------:R-:W-:Y:S01]  /*2290*/  FFMA.FTZ R77, R74.reuse, R60, R77 ;  /* 0x0000003c4a4d7223 */ /* 0x040fe2000001004d */
[----:B------:R-:W-:Y:S01]  /*22a0*/  FFMA.FTZ R74, R74, R63, R70 ;  /* 0x0000003f4a4a7223 */ /* 0x000fe20000010046 */
[----:B------:R-:W-:Y:S01]  /*22b0*/  SHF.R.U32.HI R70, RZ, 0x10, R35 ;  /* 0x00000010ff467819 */ /* 0x000fe20000011623 */
[----:B------:R-:W-:Y:S01]  /*22c0*/  I2F.F16 R65, R65 ;  /* 0x0000004100417306 */ /* 0x000fe20000200c00 */
[----:B------:R-:W-:Y:S01]  /*22d0*/  LOP3.LUT R68, R68, 0xff, RZ, 0xc0, !PT ;  /* 0x000000ff44447812 */ /* 0x000fe200078ec0ff */
[----:B------:R-:W-:Y:S01]  /*22e0*/  FFMA.FTZ R72, R56, R66, R73 ;  /* 0x0000004238487223 */ /* 0x000fe20000010049 */
[----:B------:R-:W-:Y:S01]  /*22f0*/  SHF.R.U32.HI R34, RZ, 0x10, R34 ;  /* 0x00000010ff227819 */ /* 0x000fe20000011622 */
[----:B------:R-:W-:Y:S01]  /*2300*/  FFMA.FTZ R77, R66, R54, R77 ;  /* 0x00000036424d7223 */ /* 0x000fe2000001004d */
[----:B------:R-:W-:Y:S01]  /*2310*/  LOP3.LUT R70, R70, 0xff, RZ, 0xc0, !PT ;  /* 0x000000ff46467812 */ /* 0x000fe200078ec0ff */
[----:B--2---:R-:W-:Y:S01]  /*2320*/  HADD2.F32 R64, -RZ, R64.H0_H0 ;  /* 0x20000040ff407230 */ /* 0x004fe20000004100 */
[----:B------:R-:W-:Y:S01]  /*2330*/  IADD3 R33, PT, PT, R33, -0x80, RZ ;  /* 0xffffff8021217810 */ /* 0x000fe20007ffe0ff */
[----:B------:R-:W1:Y:S01]  /*2340*/  I2F.F16 R67, R67 ;  /* 0x0000004300437306 */ /* 0x000e620000200c00 */
[----:B------:R-:W-:Y:S01]  /*2350*/  IADD3 R68, PT, PT, R68, -0x80, RZ ;  /* 0xffffff8044447810 */ /* 0x000fe20007ffe0ff */
[----:B------:R-:W-:Y:S01]  /*2360*/  FFMA.FTZ R76, R66, R55, R75 ;  /* 0x00000037424c7223 */ /* 0x000fe2000001004b */
[----:B------:R-:W-:Y:S01]  /*2370*/  LOP3.LUT R34, R34, 0xff, RZ, 0xc0, !PT ;  /* 0x000000ff22227812 */ /* 0x000fe200078ec0ff */
[----:B0-----:R-:W-:Y:S01]  /*2380*/  HADD2.F32 R73, -RZ, R40.H1_H1 ;  /* 0x30000028ff497230 */ /* 0x001fe20000004100 */
[----:B------:R-:W-:Y:S01]  /*2390*/  IADD3 R70, PT, PT, R70, -0x80, RZ ;  /* 0xffffff8046467810 */ /* 0x000fe20007ffe0ff */
[----:B------:R-:W-:Y:S01]  /*23a0*/  HADD2.F32 R62, -RZ, R62.H0_H0 ;  /* 0x2000003eff3e7230 */ /* 0x000fe20000004100 */
[----:B------:R-:W-:Y:S01]  /*23b0*/  IADD3 R34, PT, PT, R34, -0x80, RZ ;  /* 0xffffff8022227810 */ /* 0x000fe20007ffe0ff */
[----:B------:R0:W-:Y:S01]  /*23c0*/  I2F.F16 R81, R69 ;  /* 0x0000004500517306 */ /* 0x0001e20000200c00 */
[----:B------:R-:W-:Y:S01]  /*23d0*/  LEA.HI R35, R35, 0xffffff80, RZ, 0x8 ;  /* 0xffffff8023237811 */ /* 0x000fe200078f40ff */
[----:B-1----:R-:W-:-:S06]  /*23e0*/  HADD2.F32 R67, -RZ, R67.H0_H0 ;  /* 0x20000043ff437230 */ /* 0x002fcc0000004100 */
[----:B------:R-:W1:Y:S01]  /*23f0*/  I2F.F16 R71, R71 ;  /* 0x0000004700477306 */ /* 0x000e620000200c00 */
[----:B0-----:R-:W-:Y:S01]  /*2400*/  FFMA.FTZ R69, R66, R53, R74 ;  /* 0x0000003542457223 */ /* 0x001fe2000001004a */
[----:B------:R-:W-:-:S06]  /*2410*/  HADD2.F32 R74, -RZ, R41.H0_H0 ;  /* 0x20000029ff4a7230 */ /* 0x000fcc0000004100 */
[----:B------:R0:W2:Y:S01]  /*2420*/  I2F.F16 R78, R33 ;  /* 0x00000021004e7306 */ /* 0x0000a20000200c00 */
[----:B-1----:R-:W-:-:S07]  /*2430*/  HADD2.F32 R71, -RZ, R71.H0_H0 ;  /* 0x20000047ff477230 */ /* 0x002fce0000004100 */
[----:B------:R1:W3:Y:S01]  /*2440*/  I2F.F16 R79, R68 ;  /* 0x00000044004f7306 */ /* 0x0002e20000200c00 */
[----:B0-----:R-:W-:Y:S02]  /*2450*/  HADD2.F32 R33, -RZ, R40.H0_H0 ;  /* 0x20000028ff217230 */ /* 0x001fe40000004100 */
[----:B------:R-:W-:-:S03]  /*2460*/  HADD2.F32 R40, -RZ, R32.H0_H0 ;  /* 0x20000020ff287230 */ /* 0x000fc60000004100 */
[----:B------:R-:W-:Y:S01]  /*2470*/  FFMA.FTZ R75, R59, R33, R72 ;  /* 0x000000213b4b7223 */ /* 0x000fe20000010048 */
[C---:B------:R-:W-:Y:S01]  /*2480*/  FFMA.FTZ R72, R33.reuse, R64, R77 ;  /* 0x0000004021487223 */ /* 0x040fe2000001004d */
[----:B------:R0:W4:Y:S01]  /*2490*/  I2F.F16 R82, R70 ;  /* 0x0000004600527306 */ /* 0x0001220000200c00 */
[----:B-1----:R-:W-:Y:S02]  /*24a0*/  HADD2.F32 R68, -RZ, R65.H0_H0 ;  /* 0x20000041ff447230 */ /* 0x002fe40000004100 */
[C---:B------:R-:W-:Y:S01]  /*24b0*/  FFMA.FTZ R76, R33.reuse, R62, R76 ;  /* 0x0000003e214c7223 */ /* 0x040fe2000001004c */
[----:B------:R-:W-:Y:S01]  /*24c0*/  FFMA.FTZ R33, R33, R40, R69 ;  /* 0x0000002821217223 */ /* 0x000fe20000010045 */
[----:B--2---:R-:W-:Y:S02]  /*24d0*/  HADD2.F32 R69, -RZ, R78.H0_H0 ;  /* 0x2000004eff457230 */ /* 0x004fe40000004100 */
[----:B------:R-:W-:Y:S01]  /*24e0*/  FFMA.FTZ R72, R73, R71, R72 ;  /* 0x0000004749487223 */ /* 0x000fe20000010048 */
[----:B------:R-:W-:Y:S01]  /*24f0*/  FFMA.FTZ R32, R68, R73, R75 ;  /* 0x0000004944207223 */ /* 0x000fe2000001004b */
[----:B---3--:R-:W-:Y:S01]  /*2500*/  HADD2.F32 R66, -RZ, R79.H0_H0 ;  /* 0x2000004fff427230 */ /* 0x008fe20000004100 */
[----:B------:R1:W2:Y:S01]  /*2510*/  I2F.F16 R80, R34 ;  /* 0x0000002200507306 */ /* 0x0002a20000200c00 */
[----:B0-----:R-:W-:-:S02]  /*2520*/  HADD2.F32 R70, -RZ, R81.H0_H0 ;  /* 0x20000051ff467230 */ /* 0x001fc40000004100 */
[----:B------:R-:W-:-:S03]  /*2530*/  FFMA.FTZ R75, R73, R67, R76 ;  /* 0x00000043494b7223 */ /* 0x000fc6000001004c */
[----:B------:R-:W-:Y:S01]  /*2540*/  FFMA.FTZ R76, R73, R70, R33 ;  /* 0x00000046494c7223 */ /* 0x000fe20000010021 */
[----:B------:R-:W-:Y:S01]  /*2550*/  FFMA.FTZ R33, R69, R74, R32 ;  /* 0x0000004a45217223 */ /* 0x000fe20000010020 */
[----:B------:R-:W0:Y:S01]  /*2560*/  I2F.F16 R51, R51 ;  /* 0x0000003300337306 */ /* 0x000e220000200c00 */
[----:B-1----:R-:W-:Y:S02]  /*2570*/  HADD2.F32 R34, -RZ, R41.H1_H1 ;  /* 0x30000029ff227230 */ /* 0x002fe40000004100 */
[----:B----4-:R-:W-:Y:S02]  /*2580*/  HADD2.F32 R41, -RZ, R82.H0_H0 ;  /* 0x20000052ff297230 */ /* 0x010fe40000004100 */
[----:B------:R-:W-:Y:S02]  /*2590*/  HADD2.F32 R73, -RZ, R12.H1_H1 ;  /* 0x3000000cff497230 */ /* 0x000fe40000004100 */
[----:B--2---:R-:W-:Y:S01]  /*25a0*/  HADD2.F32 R65, -RZ, R80.H0_H0 ;  /* 0x20000050ff417230 */ /* 0x004fe20000004100 */
[----:B------:R-:W-:Y:S01]  /*25b0*/  I2F.F16 R23, R23 ;  /* 0x0000001700177306 */ /* 0x000fe20000200c00 */
[----:B------:R-:W-:-:S03]  /*25c0*/  FFMA.FTZ R80, R74, R41, R76 ;  /* 0x000000294a507223 */ /* 0x000fc6000001004c */
[----:B------:R-:W-:Y:S01]  /*25d0*/  FFMA.FTZ R78, R74, R65, R72 ;  /* 0x000000414a4e7223 */ /* 0x000fe20000010048 */
[----:B------:R-:W-:Y:S02]  /*25e0*/  HADD2.F32 R72, -RZ, R13.H0_H0 ;  /* 0x2000000dff487230 */ /* 0x000fe40000004100 */
[----:B0-----:R-:W-:Y:S01]  /*25f0*/  HADD2.F32 R76, -RZ, R51.H0_H0 ;  /* 0x20000033ff4c7230 */ /* 0x001fe20000004100 */
[----:B------:R-:W0:Y:S04]  /*2600*/  I2F.F16 R49, R49 ;  /* 0x0000003100317306 */ /* 0x000e280000200c00 */
[----:B------:R-:W-:-:S04]  /*2610*/  FFMA.FTZ R33, R76, R34, R33 ;  /* 0x000000224c217223 */ /* 0x000fc80000010021 */
[----:B------:R1:W2:Y:S01]  /*2620*/  I2F.F16 R77, R35 ;  /* 0x00000023004d7306 */ /* 0x0002a20000200c00 */
[----:B0-----:R-:W-:Y:S02]  /*2630*/  HADD2.F32 R51, -RZ, R49.H0_H0 ;  /* 0x20000031ff337230 */ /* 0x001fe40000004100 */
[----:B-1----:R-:W-:Y:S01]  /*2640*/  FFMA.FTZ R35, R74, R66, R75 ;  /* 0x000000424a237223 */ /* 0x002fe2000001004b */
[----:B------:R-:W-:Y:S02]  /*2650*/  HADD2.F32 R75, -RZ, R23.H0_H0 ;  /* 0x20000017ff4b7230 */ /* 0x000fe40000004100 */
[----:B------:R-:W-:Y:S02]  /*2660*/  HADD2.F32 R74, -RZ, R12.H0_H0 ;  /* 0x2000000cff4a7230 */ /* 0x000fe40000004100 */
[----:B------:R-:W-:Y:S02]  /*2670*/  HADD2.F32 R23, -RZ, R13.H1_H1 ;  /* 0x3000000dff177230 */ /* 0x000fe40000004100 */
[----:B------:R-:W-:Y:S01]  /*2680*/  FFMA.FTZ R32, R34, R75, R35 ;  /* 0x0000004b22207223 */ /* 0x000fe20000010023 */
[----:B--2---:R-:W-:-:S02]  /*2690*/  HADD2.F32 R49, -RZ, R77.H0_H0 ;  /* 0x2000004dff317230 */ /* 0x004fc40000004100 */
[----:B------:R-:W-:Y:S01]  /*26a0*/  FFMA.FTZ R35, R34, R51, R78 ;  /* 0x0000003322237223 */ /* 0x000fe2000001004e */
[----:B------:R-:W-:Y:S01]  /*26b0*/  FMUL.FTZ R33, R74, R33 ;  /* 0x000000214a217220 */ /* 0x000fe20000410000 */
[----:B------:R-:W-:Y:S01]  /*26c0*/  FMUL.FTZ R32, R73, R32 ;  /* 0x0000002049207220 */ /* 0x000fe20000410000 */
[----:B------:R-:W-:Y:S01]  /*26d0*/  FFMA.FTZ R80, R34, R49, R80 ;  /* 0x0000003122507223 */ /* 0x000fe20000010050 */
[----:B------:R-:W-:Y:S02]  /*26e0*/  FMUL.FTZ R35, R72, R35 ;  /* 0x0000002348237220 */ /* 0x000fe40000410000 */
        /* <DEDUP_REMOVED lines=64> */
.L_x_2777:
[----:B------:R-:W-:Y:S05]  /*2af0*/  @!P2 BRA `(.L_x_2778) ;  /* 0x0000000c00eca947 */ /* 0x000fea0003800000 */
[----:B------:R0:W2:Y:S01]  /*2b00*/  LDG.E.128.CONSTANT R32, desc[UR8][R46.64] ;  /* 0x000000082e207981 */ /* 0x0000a2000c1e9d00 */
        /* <DEDUP_REMOVED lines=10> */
[--C-:B-1----:R-:W-:Y:S02]  /*2bb0*/  SHF.R.U32.HI R2, RZ, 0x8, R28.reuse ;  /* 0x00000008ff027819 */ /* 0x102fe4000001161c */
[----:B------:R-:W-:Y:S02]  /*2bc0*/  SHF.R.U32.HI R28, RZ, 0x10, R28 ;  /* 0x00000010ff1c7819 */ /* 0x000fe4000001161c */
[----:B------:R-:W-:-:S02]  /*2bd0*/  LOP3.LUT R2, R2, 0xff, RZ, 0xc0, !PT ;  /* 0x000000ff02027812 */ /* 0x000fc400078ec0ff */
[----:B------:R-:W-:Y:S01]  /*2be0*/  IADD3 R0, PT, PT, R0, -0x80, RZ ;  /* 0xffffff8000007810 */ /* 0x000fe20007ffe0ff */
[----:B------:R1:W-:Y:S01]  /*2bf0*/  I2F.F16 R64, R4 ;  /* 0x0000000400407306 */ /* 0x0003e20000200c00 */
[----:B------:R-:W-:Y:S02]  /*2c00*/  IADD3 R2, PT, PT, R2, -0x80, RZ ;  /* 0xffffff8002027810 */ /* 0x000fe40007ffe0ff */
[----:B------:R-:W-:Y:S02]  /*2c10*/  LOP3.LUT R28, R28, 0xff, RZ, 0xc0, !PT ;  /* 0x000000ff1c1c7812 */ /* 0x000fe400078ec0ff */
[----:B------:R-:W-:Y:S02]  /*2c20*/  LEA.HI R49, R29, 0xffffff80, RZ, 0x8 ;  /* 0xffffff801d317811 */ /* 0x000fe400078f40ff */
[----:B------:R-:W-:Y:S01]  /*2c30*/  LEA.HI R43, R30, 0xffffff80, RZ, 0x8 ;  /* 0xffffff801e2b7811 */ /* 0x000fe200078f40ff */
[----:B------:R3:W-:Y:S01]  /*2c40*/  I2F.F16 R53, R2 ;  /* 0x0000000200357306 */ /* 0x0007e20000200c00 */
[----:B------:R-:W-:-:S02]  /*2c50*/  IADD3 R28, PT, PT, R28, -0x80, RZ ;  /* 0xffffff801c1c7810 */ /* 0x000fc40007ffe0ff */
[--C-:B-1----:R-:W-:Y:S02]  /*2c60*/  SHF.R.U32.HI R4, RZ, 0x8, R30.reuse ;  /* 0x00000008ff047819 */ /* 0x102fe4000001161e */
[----:B------:R-:W-:Y:S02]  /*2c70*/  SHF.R.U32.HI R30, RZ, 0x10, R30 ;  /* 0x00000010ff1e7819 */ /* 0x000fe4000001161e */
[----:B------:R-:W-:Y:S01]  /*2c80*/  LEA.HI R42, R31, 0xffffff80, RZ, 0x8 ;  /* 0xffffff801f2a7811 */ /* 0x000fe200078f40ff */
[----:B0-----:R0:W-:Y:S01]  /*2c90*/  I2F.F16 R47, R0 ;  /* 0x00000000002f7306 */ /* 0x0011e20000200c00 */
[----:B---3--:R-:W1:Y:S01]  /*2ca0*/  LDS.64 R2, [UR4+0x10] ;  /* 0x00001004ff027984 */ /* 0x008e620008000a00 */
[----:B------:R-:W-:Y:S02]  /*2cb0*/  LOP3.LUT R30, R30, 0xff, RZ, 0xc0, !PT ;  /* 0x000000ff1e1e7812 */ /* 0x000fe400078ec0ff */
[----:B------:R-:W-:Y:S02]  /*2cc0*/  LOP3.LUT R4, R4, 0xff, RZ, 0xc0, !PT ;  /* 0x000000ff04047812 */ /* 0x000fe400078ec0ff */
[----:B------:R-:W-:-:S02]  /*2cd0*/  IADD3 R5, PT, PT, R30, -0x80, RZ ;  /* 0xffffff801e057810 */ /* 0x000fc40007ffe0ff */
[----:B------:R3:W-:Y:S01]  /*2ce0*/  I2F.F16 R54, R28 ;  /* 0x0000001c00367306 */ /* 0x0007e20000200c00 */
[--C-:B0-----:R-:W-:Y:S02]  /*2cf0*/  SHF.R.U32.HI R0, RZ, 0x8, R29.reuse ;  /* 0x00000008ff007819 */ /* 0x101fe4000001161d */
[----:B------:R-:W-:Y:S02]  /*2d00*/  SHF.R.U32.HI R29, RZ, 0x10, R29 ;  /* 0x00000010ff1d7819 */ /* 0x000fe4000001161d */
[----:B------:R-:W-:Y:S02]  /*2d10*/  LOP3.LUT R0, R0, 0xff, RZ, 0xc0, !PT ;  /* 0x000000ff00007812 */ /* 0x000fe400078ec0ff */
[----:B------:R-:W-:Y:S01]  /*2d20*/  LOP3.LUT R29, R29, 0xff, RZ, 0xc0, !PT ;  /* 0x000000ff1d1d7812 */ /* 0x000fe200078ec0ff */
[----:B------:R-:W-:Y:S01]  /*2d30*/  I2F.F16 R73, R5 ;  /* 0x0000000500497306 */ /* 0x000fe20000200c00 */
[--C-:B---3--:R-:W-:Y:S02]  /*2d40*/  SHF.R.U32.HI R28, RZ, 0x8, R31.reuse ;  /* 0x00000008ff1c7819 */ /* 0x108fe4000001161f */
[----:B------:R-:W-:-:S02]  /*2d50*/  SHF.R.U32.HI R31, RZ, 0x10, R31 ;  /* 0x00000010ff1f7819 */ /* 0x000fc4000001161f */
[----:B------:R-:W-:Y:S02]  /*2d60*/  IADD3 R29, PT, PT, R29, -0x80, RZ ;  /* 0xffffff801d1d7810 */ /* 0x000fe40007ffe0ff */
[----:B------:R-:W-:Y:S01]  /*2d70*/  LOP3.LUT R28, R28, 0xff, RZ, 0xc0, !PT ;  /* 0x000000ff1c1c7812 */ /* 0x000fe200078ec0ff */
[----:B------:R-:W0:Y:S01]  /*2d80*/  I2F.F16 R51, R51 ;  /* 0x0000003300337306 */ /* 0x000e220000200c00 */
[----:B------:R-:W-:Y:S02]  /*2d90*/  LOP3.LUT R31, R31, 0xff, RZ, 0xc0, !PT ;  /* 0x000000ff1f1f7812 */ /* 0x000fe400078ec0ff */
[----:B------:R-:W-:Y:S02]  /*2da0*/  IADD3 R0, PT, PT, R0, -0x80, RZ ;  /* 0xffffff8000007810 */ /* 0x000fe40007ffe0ff */
[----:B------:R-:W-:Y:S02]  /*2db0*/  IADD3 R28, PT, PT, R28, -0x80, RZ ;  /* 0xffffff801c1c7810 */ /* 0x000fe40007ffe0ff */
[----:B------:R-:W-:Y:S01]  /*2dc0*/  IADD3 R4, PT, PT, R4, -0x80, RZ ;  /* 0xffffff8004047810 */ /* 0x000fe20007ffe0ff */
[----:B------:R3:W-:Y:S01]  /*2dd0*/  I2F.F16 R71, R29 ;  /* 0x0000001d00477306 */ /* 0x0007e20000200c00 */
[----:B------:R-:W-:Y:S01]  /*2de0*/  ISETP.NE.AND P1, PT, R6, 0x1, PT ;  /* 0x000000010600780c */ /* 0x000fe20003f25270 */
[----:B0-----:R-:W-:-:S06]  /*2df0*/  HADD2.F32 R51, -RZ, R51.H0_H0 ;  /* 0x20000033ff337230 */ /* 0x001fcc0000004100 */
[----:B------:R-:W-:Y:S01]  /*2e00*/  I2F.F16 R62, R0 ;  /* 0x00000000003e7306 */ /* 0x000fe20000200c00 */
[----:B---3--:R-:W-:Y:S01]  /*2e10*/  IADD3 R29, PT, PT, R31, -0x80, RZ ;  /* 0xffffff801f1d7810 */ /* 0x008fe20007ffe0ff */
[----:B-1----:R-:W-:Y:S02]  /*2e20*/  HADD2.F32 R59, -RZ, R2.H1_H1 ;  /* 0x30000002ff3b7230 */ /* 0x002fe40000004100 */
[--C-:B------:R-:W-:Y:S02]  /*2e30*/  HADD2.F32 R66, -RZ, R3.reuse.H0_H0 ;  /* 0x20000003ff427230 */ /* 0x100fe40000004100 */
[----:B------:R-:W-:Y:S02]  /*2e40*/  HADD2.F32 R58, -RZ, R3.H1_H1 ;  /* 0x30000003ff3a7230 */ /* 0x000fe40000004100 */
[----:B------:R-:W-:Y:S08]  /*2e50*/  I2F.F16 R67, R4 ;  /* 0x0000000400437306 */ /* 0x000ff00000200c00 */
[----:B------:R-:W-:Y:S08]  /*2e60*/  I2F.F16 R68, R28 ;  /* 0x0000001c00447306 */ /* 0x000ff00000200c00 */
[----:B------:R0:W-:Y:S08]  /*2e70*/  I2F.F16 R74, R29 ;  /* 0x0000001d004a7306 */ /* 0x0001f00000200c00 */
[----:B------:R-:W1:Y:S01]  /*2e80*/  I2F.F16 R42, R42 ;  /* 0x0000002a002a7306 */ /* 0x000e620000200c00 */
[----:B0-----:R-:W0:Y:S07]  /*2e90*/  LDS.64 R28, [UR4+0x18] ;  /* 0x00001804ff1c7984 */ /* 0x001e2e0008000a00 */
[----:B------:R-:W3:Y:S01]  /*2ea0*/  I2F.F16 R49, R49 ;  /* 0x0000003100317306 */ /* 0x000ee20000200c00 */
[----:B-1----:R-:W-:-:S07]  /*2eb0*/  HADD2.F32 R42, -RZ, R42.H0_H0 ;  /* 0x2000002aff2a7230 */ /* 0x002fce0000004100 */
[----:B------:R-:W1:Y:S01]  /*2ec0*/  I2F.F16 R43, R43 ;  /* 0x0000002b002b7306 */ /* 0x000e620000200c00 */
[----:B---3--:R-:W-:Y:S02]  /*2ed0*/  HADD2.F32 R49, -RZ, R49.H0_H0 ;  /* 0x20000031ff317230 */ /* 0x008fe40000004100 */
[----:B-1----:R-:W-:Y:S01]  /*2ee0*/  HADD2.F32 R43, -RZ, R43.H0_H0 ;  /* 0x2000002bff2b7230 */ /* 0x002fe20000004100 */
        /* <DEDUP_REMOVED lines=17> */
[----:B------:R-:W1:Y:S01]  /*3000*/  I2F.F16 R56, R56 ;  /* 0x0000003800387306 */ /* 0x000e620000200c00 */
        /* <DEDUP_REMOVED lines=22> */
[----:B------:R-:W-:Y:S01]  /*3170*/  LEA.HI R41, R34, 0xffffff80, RZ, 0x8 ;  /* 0xffffff8022297811 */ /* 0x000fe200078f40ff */
[C---:B------:R-:W-:Y:S01]  /*3180*/  FFMA.FTZ R67, R59.reuse, R46, R60 ;  /* 0x0000002e3b437223 */ /* 0x040fe2000001003c */
[----:B------:R-:W-:Y:S01]  /*3190*/  FFMA.FTZ R72, R59, R53, R70 ;  /* 0x000000353b487223 */ /* 0x000fe20000010046 */
[----:B------:R-:W-:Y:S01]  /*31a0*/  FFMA.FTZ R68, R5, R66, R62 ;  /* 0x0000004205447223 */ /* 0x000fe2000001003e */
[----:B------:R-:W-:Y:S01]  /*31b0*/  SHF.R.U32.HI R60, RZ, 0x10, R33 ;  /* 0x00000010ff3c7819 */ /* 0x000fe20000011621 */
[----:B------:R-:W2:Y:S01]  /*31c0*/  I2F.F16 R57, R57 ;  /* 0x0000003900397306 */ /* 0x000ea20000200c00 */
[----:B------:R-:W-:Y:S01]  /*31d0*/  LOP3.LUT R59, R55, 0xff, RZ, 0xc0, !PT ;  /* 0x000000ff373b7812 */ /* 0x000fe200078ec0ff */
[----:B------:R-:W-:Y:S01]  /*31e0*/  HADD2.F32 R55, -RZ, R74.H0_H0 ;  /* 0x2000004aff377230 */ /* 0x000fe20000004100 */
[----:B------:R-:W-:Y:S01]  /*31f0*/  SHF.R.U32.HI R34, RZ, 0x10, R34 ;  /* 0x00000010ff227819 */ /* 0x000fe20000011622 */
[----:B------:R-:W-:Y:S01]  /*3200*/  HADD2.F32 R54, -RZ, R73.H0_H0 ;  /* 0x20000049ff367230 */ /* 0x000fe20000004100 */
[----:B------:R-:W-:Y:S01]  /*3210*/  SHF.R.U32.HI R62, RZ, 0x10, R35 ;  /* 0x00000010ff3e7819 */ /* 0x000fe20000011623 */
[----:B-1----:R-:W-:Y:S01]  /*3220*/  HADD2.F32 R56, -RZ, R56.H0_H0 ;  /* 0x20000038ff387230 */ /* 0x002fe20000004100 */
[----:B------:R-:W-:Y:S01]  /*3230*/  LEA.HI R23, R33, 0xffffff80, RZ, 0x8 ;  /* 0xffffff8021177811 */ /* 0x000fe200078f40ff */
[----:B------:R-:W-:Y:S01]  /*3240*/  HADD2.F32 R33, -RZ, R71.H0_H0 ;  /* 0x20000047ff217230 */ /* 0x000fe20000004100 */
[----:B------:R-:W-:Y:S01]  /*3250*/  IADD3 R61, PT, PT, R61, -0x80, RZ ;  /* 0xffffff803d3d7810 */ /* 0x000fe20007ffe0ff */
        /* <DEDUP_REMOVED lines=8> */
[----:B------:R-:W-:Y:S01]  /*32e0*/  FFMA.FTZ R69, R58, R49, R67 ;  /* 0x000000313a457223 */ /* 0x000fe20000010043 */
[----:B------:R-:W-:Y:S01]  /*32f0*/  IADD3 R60, PT, PT, R60, -0x80, RZ ;  /* 0xffffff803c3c7810 */ /* 0x000fe20007ffe0ff */
[----:B------:R-:W3:Y:S01]  /*3300*/  I2F.F16 R64, R64 ;  /* 0x0000004000407306 */ /* 0x000ee20000200c00 */
[----:B------:R-:W-:Y:S01]  /*3310*/  IADD3 R62, PT, PT, R62, -0x80, RZ ;  /* 0xffffff803e3e7810 */ /* 0x000fe20007ffe0ff */
[----:B------:R-:W-:Y:S01]  /*3320*/  FFMA.FTZ R71, R58, R43, R70 ;  /* 0x0000002b3a477223 */ /* 0x000fe20000010046 */
[----:B------:R-:W-:Y:S01]  /*3330*/  LEA.HI R66, R35, 0xffffff80, RZ, 0x8 ;  /* 0xffffff8023427811 */ /* 0x000fe200078f40ff */
[----:B------:R-:W-:-:S02]  /*3340*/  HADD2.F32 R35, -RZ, R31.H0_H0 ;  /* 0x2000001fff237230 */ /* 0x000fc40000004100 */
[----:B--2---:R-:W-:Y:S02]  /*3350*/  HADD2.F32 R57, -RZ, R57.H0_H0 ;  /* 0x20000039ff397230 */ /* 0x004fe40000004100 */
[----:B------:R2:W-:Y:S01]  /*3360*/  I2F.F16 R75, R61 ;  /* 0x0000003d004b7306 */ /* 0x0005e20000200c00 */
[----:B-1----:R-:W-:Y:S02]  /*3370*/  HADD2.F32 R65, -RZ, R65.H0_H0 ;  /* 0x20000041ff417230 */ /* 0x002fe40000004100 */
[--C-:B0-----:R-:W-:Y:S02]  /*3380*/  HADD2.F32 R67, -RZ, R29.reuse.H0_H0 ;  /* 0x2000001dff437230 */ /* 0x101fe40000004100 */
[----:B------:R-:W-:Y:S02]  /*3390*/  HADD2.F32 R29, -RZ, R29.H1_H1 ;  /* 0x3000001dff1d7230 */ /* 0x000fe40000004100 */
[----:B---3--:R-:W-:Y:S01]  /*33a0*/  HADD2.F32 R64, -RZ, R64.H0_H0 ;  /* 0x20000040ff407230 */ /* 0x008fe20000004100 */
[----:B------:R-:W0:Y:S01]  /*33b0*/  I2F.F16 R63, R63 ;  /* 0x0000003f003f7306 */ /* 0x000e220000200c00 */
[----:B--2---:R-:W-:Y:S01]  /*33c0*/  IADD3 R61, PT, PT, R34, -0x80, RZ ;  /* 0xffffff80223d7810 */ /* 0x004fe20007ffe0ff */
[----:B------:R-:W-:-:S06]  /*33d0*/  HADD2.F32 R34, -RZ, R30.H0_H0 ;  /* 0x2000001eff227230 */ /* 0x000fcc0000004100 */
[----:B------:R1:W-:Y:S01]  /*33e0*/  I2F.F16 R72, R59 ;  /* 0x0000003b00487306 */ /* 0x0003e20000200c00 */
[----:B0-----:R-:W-:-:S07]  /*33f0*/  HADD2.F32 R63, -RZ, R63.H0_H0 ;  /* 0x2000003fff3f7230 */ /* 0x001fce0000004100 */
[----:B------:R0:W2:Y:S01]  /*3400*/  I2F.F16 R74, R62 ;  /* 0x0000003e004a7306 */ /* 0x0000a20000200c00 */
[----:B-1----:R-:W-:Y:S01]  /*3410*/  FFMA.FTZ R59, R51, R58, R68 ;  /* 0x0000003a333b7223 */ /* 0x002fe20000010044 */
[----:B------:R-:W-:Y:S01]  /*3420*/  FFMA.FTZ R68, R58, R42, R73 ;  /* 0x0000002a3a447223 */ /* 0x000fe20000010049 */
[--C-:B------:R-:W-:Y:S02]  /*3430*/  HADD2.F32 R58, -RZ, R28.reuse.H0_H0 ;  /* 0x2000001cff3a7230 */ /* 0x100fe40000004100 */
[----:B------:R-:W-:-:S03]  /*3440*/  HADD2.F32 R28, -RZ, R28.H1_H1 ;  /* 0x3000001cff1c7230 */ /* 0x000fc60000004100 */
[----:B------:R1:W3:Y:S01]  /*3450*/  I2F.F16 R73, R61 ;  /* 0x0000003d00497306 */ /* 0x0002e20000200c00 */
[----:B------:R-:W-:Y:S01]  /*3460*/  FFMA.FTZ R70, R58, R56, R71 ;  /* 0x000000383a467223 */ /* 0x000fe20000010047 */
[----:B------:R-:W-:Y:S01]  /*3470*/  FFMA.FTZ R30, R34, R58, R59 ;  /* 0x0000003a221e7223 */ /* 0x000fe2000001003b */
[C---:B------:R-:W-:Y:S01]  /*3480*/  FFMA.FTZ R69, R58.reuse, R35, R69 ;  /* 0x000000233a457223 */ /* 0x040fe20000010045 */
[----:B0-----:R-:W-:Y:S02]  /*3490*/  HADD2.F32 R62, -RZ, R75.H0_H0 ;  /* 0x2000004bff3e7230 */ /* 0x001fe40000004100 */
[----:B------:R-:W-:Y:S01]  /*34a0*/  FFMA.FTZ R31, R58, R57, R68 ;  /* 0x000000393a1f7223 */ /* 0x000fe20000010044 */
[----:B------:R-:W-:Y:S01]  /*34b0*/  FFMA.FTZ R30, R65, R28, R30 ;  /* 0x0000001c411e7223 */ /* 0x000fe2000001001e */
[----:B--2---:R-:W-:Y:S01]  /*34c0*/  HADD2.F32 R58, -RZ, R74.H0_H0 ;  /* 0x2000004aff3a7230 */ /* 0x004fe20000004100 */
[----:B------:R-:W0:Y:S01]  /*34d0*/  I2F.F16 R60, R60 ;  /* 0x0000003c003c7306 */ /* 0x000e220000200c00 */
[----:B-1----:R-:W-:-:S02]  /*34e0*/  HADD2.F32 R61, -RZ, R72.H0_H0 ;  /* 0x20000048ff3d7230 */ /* 0x002fc40000004100 */
[C---:B------:R-:W-:Y:S01]  /*34f0*/  FFMA.FTZ R68, R28.reuse, R64, R69 ;  /* 0x000000401c447223 */ /* 0x040fe20000010045 */
[C---:B------:R-:W-:Y:S01]  /*3500*/  FFMA.FTZ R70, R28.reuse, R63, R70 ;  /* 0x0000003f1c467223 */ /* 0x040fe20000010046 */
[----:B------:R-:W-:Y:S01]  /*3510*/  FFMA.FTZ R69, R28, R62, R31 ;  /* 0x0000003e1c457223 */ /* 0x000fe2000001001f */
[----:B------:R-:W-:Y:S01]  /*3520*/  FFMA.FTZ R31, R61, R67, R30 ;  /* 0x000000433d1f7223 */ /* 0x000fe2000001001e */
[----:B---3--:R-:W-:Y:S01]  /*3530*/  HADD2.F32 R59, -RZ, R73.H0_H0 ;  /* 0x20000049ff3b7230 */ /* 0x008fe20000004100 */
[----:B------:R-:W1:Y:S01]  /*3540*/  I2F.F16 R40, R40 ;  /* 0x0000002800287306 */ /* 0x000e620000200c00 */
[----:B------:R-:W-:-:S03]  /*3550*/  FFMA.FTZ R73, R67, R58, R69 ;  /* 0x0000003a43497223 */ /* 0x000fc60000010045 */
[----:B------:R-:W-:Y:S01]  /*3560*/  FFMA.FTZ R30, R67, R59, R70 ;  /* 0x0000003b431e7223 */ /* 0x000fe20000010046 */
[----:B0-----:R-:W-:-:S03]  /*3570*/  HADD2.F32 R60, -RZ, R60.H0_H0 ;  /* 0x2000003cff3c7230 */ /* 0x001fc60000004100 */
[----:B------:R-:W0:Y:S02]  /*3580*/  I2F.F16 R23, R23 ;  /* 0x0000001700177306 */ /* 0x000e240000200c00 */
[----:B------:R-:W-:Y:S01]  /*3590*/  FFMA.FTZ R28, R67, R60, R68 ;  /* 0x0000003c431c7223 */ /* 0x000fe20000010044 */
[----:B------:R-:W-:Y:S02]  /*35a0*/  HADD2.F32 R68, -RZ, R12.H0_H0 ;  /* 0x2000000cff447230 */ /* 0x000fe40000004100 */
[----:B-1----:R-:W-:-:S03]  /*35b0*/  HADD2.F32 R70, -RZ, R40.H0_H0 ;  /* 0x20000028ff467230 */ /* 0x002fc60000004100 */
[----:B------:R-:W1:Y:S01]  /*35c0*/  I2F.F16 R41, R41 ;  /* 0x0000002900297306 */ /* 0x000e620000200c00 */
[----:B------:R-:W-:Y:S02]  /*35d0*/  HADD2.F32 R67, -RZ, R12.H1_H1 ;  /* 0x3000000cff437230 */ /* 0x000fe40000004100 */
[----:B------:R-:W-:Y:S01]  /*35e0*/  FFMA.FTZ R31, R70, R29, R31 ;  /* 0x0000001d461f7223 */ /* 0x000fe2000001001f */
[----:B0-----:R-:W-:-:S04]  /*35f0*/  HADD2.F32 R69, -RZ, R23.H0_H0 ;  /* 0x20000017ff457230 */ /* 0x001fc80000004100 */
[----:B------:R0:W2:Y:S01]  /*3600*/  I2F.F16 R71, R66 ;  /* 0x0000004200477306 */ /* 0x0000a20000200c00 */
[----:B------:R-:W-:Y:S02]  /*3610*/  HADD2.F32 R23, -RZ, R13.H1_H1 ;  /* 0x3000000dff177230 */ /* 0x000fe40000004100 */
[----:B------:R-:W-:Y:S01]  /*3620*/  FMUL.FTZ R31, R68, R31 ;  /* 0x0000001f441f7220 */ /* 0x000fe20000410000 */
[----:B------:R-:W-:Y:S01]  /*3630*/  FFMA.FTZ R28, R29, R69, R28 ;  /* 0x000000451d1c7223 */ /* 0x000fe2000001001c */
[----:B-1----:R-:W-:-:S03]  /*3640*/  HADD2.F32 R41, -RZ, R41.H0_H0 ;  /* 0x20000029ff297230 */ /* 0x002fc60000004100 */
[----:B------:R-:W-:Y:S01]  /*3650*/  FMUL.FTZ R28, R67, R28 ;  /* 0x0000001c431c7220 */ /* 0x000fe20000410000 */
[----:B0-----:R-:W-:Y:S01]  /*3660*/  HADD2.F32 R66, -RZ, R13.H0_H0 ;  /* 0x2000000dff427230 */ /* 0x001fe20000004100 */
[----:B------:R-:W-:-:S03]  /*3670*/  F2FP.F16.F32.PACK_AB R31, RZ, R31 ;  /* 0x0000001fff1f723e */ /* 0x000fc600000000ff */
[----:B------:R-:W-:Y:S01]  /*3680*/  F2FP.F16.F32.PACK_AB R28, RZ, R28 ;  /* 0x0000001cff1c723e */ /* 0x000fe200000000ff */
[----:B--2---:R-:W-:Y:S02]  /*3690*/  HADD2.F32 R40, -RZ, R71.H0_H0 ;  /* 0x20000047ff287230 */ /* 0x004fe40000004100 */
[----:B------:R-:W-:Y:S01]  /*36a0*/  FFMA.FTZ R71, R29, R41, R30 ;  /* 0x000000291d477223 */ /* 0x000fe2000001001e */
[----:B------:R-:W-:Y:S02]  /*36b0*/  PRMT R31, R31, 0x5410, R28 ;  /* 0x000054101f1f7816 */ /* 0x000fe4000000001c */
[----:B------:R-:W-:Y:S01]  /*36c0*/  FFMA.FTZ R30, R29, R40, R73 ;  /* 0x000000281d1e7223 */ /* 0x000fe20000010049 */
[----:B------:R-:W-:Y:S02]  /*36d0*/  FMUL.FTZ R71, R66, R71 ;  /* 0x0000004742477220 */ /* 0x000fe40000410000 */
[----:B------:R-:W-:Y:S02]  /*36e0*/  HFMA2 R17, R31, 1, 1, R17 ;  /* 0x3c003c001f117831 */ /* 0x000fe40000000011 */
[----:B------:R-:W-:Y:S01]  /*36f0*/  FMUL.FTZ R30, R23, R30 ;  /* 0x0000001e171e7220 */ /* 0x000fe20000410000 */
[----:B------:R-:W-:-:S04]  /*3700*/  F2FP.F16.F32.PACK_AB R71, RZ, R71 ;  /* 0x00000047ff47723e */ /* 0x000fc800000000ff */
[----:B------:R-:W-:-:S04]  /*3710*/  F2FP.F16.F32.PACK_AB R30, RZ, R30 ;  /* 0x0000001eff1e723e */ /* 0x000fc800000000ff */
[----:B------:R-:W-:-:S05]  /*3720*/  PRMT R71, R71, 0x5410, R30 ;  /* 0x0000541047477816 */ /* 0x000fca000000001e */
        /* <DEDUP_REMOVED lines=56> */
.L_x_2778:
[----:B------:R-:W-:Y:S05]  /*3ab0*/  @!P2 BRA `(.L_x_2779) ;  /* 0x0000000c00eca947 */ /* 0x000fea0003800000 */
        /* <DEDUP_REMOVED lines=19> */
[----:B------:R-:W-:Y:S01]  /*3bf0*/  LEA.HI R32, R25, 0xffffff80, RZ, 0x8 ;  /* 0xffffff8019207811 */ /* 0x000fe200078f40ff */
[----:B------:R1:W-:Y:S01]  /*3c00*/  I2F.F16 R35, R2 ;  /* 0x0000000200237306 */ /* 0x0003e20000200c00 */
[----:B0-----:R-:W-:-:S02]  /*3c10*/  SHF.R.U32.HI R0, RZ, 0x8, R25 ;  /* 0x00000008ff007819 */ /* 0x001fc40000011619 */
[----:B------:R-:W-:Y:S02]  /*3c20*/  IADD3 R24, PT, PT, R24, -0x80, RZ ;  /* 0xffffff8018187810 */ /* 0x000fe40007ffe0ff */
[----:B------:R-:W-:Y:S02]  /*3c30*/  LOP3.LUT R0, R0, 0xff, RZ, 0xc0, !PT ;  /* 0x000000ff00007812 */ /* 0x000fe400078ec0ff */
[----:B------:R-:W-:Y:S01]  /*3c40*/  SHF.R.U32.HI R25, RZ, 0x10, R25 ;  /* 0x00000010ff197819 */ /* 0x000fe20000011619 */
[----:B------:R0:W-:Y:S01]  /*3c50*/  I2F.F16 R59, R4 ;  /* 0x00000004003b7306 */ /* 0x0001e20000200c00 */
[----:B-1----:R-:W1:Y:S01]  /*3c60*/  LDS.64 R2, [UR4+0x20] ;  /* 0x00002004ff027984 */ /* 0x002e620008000a00 */
[----:B------:R-:W-:Y:S02]  /*3c70*/  IADD3 R0, PT, PT, R0, -0x80, RZ ;  /* 0xffffff8000007810 */ /* 0x000fe40007ffe0ff */
[----:B------:R-:W-:Y:S02]  /*3c80*/  LOP3.LUT R5, R5, 0xff, RZ, 0xc0, !PT ;  /* 0x000000ff05057812 */ /* 0x000fe400078ec0ff */
[----:B------:R-:W-:-:S02]  /*3c90*/  LEA.HI R31, R27, 0xffffff80, RZ, 0x8 ;  /* 0xffffff801b1f7811 */ /* 0x000fc400078f40ff */
[----:B------:R3:W-:Y:S01]  /*3ca0*/  I2F.F16 R63, R24 ;  /* 0x00000018003f7306 */ /* 0x0007e20000200c00 */
[----:B0-----:R-:W-:Y:S02]  /*3cb0*/  SHF.R.U32.HI R4, RZ, 0x8, R26 ;  /* 0x00000008ff047819 */ /* 0x001fe4000001161a */
[----:B------:R-:W-:Y:S02]  /*3cc0*/  LOP3.LUT R25, R25, 0xff, RZ, 0xc0, !PT ;  /* 0x000000ff19197812 */ /* 0x000fe400078ec0ff */
[----:B------:R-:W-:Y:S02]  /*3cd0*/  LOP3.LUT R4, R4, 0xff, RZ, 0xc0, !PT ;  /* 0x000000ff04047812 */ /* 0x000fe400078ec0ff */
[----:B------:R-:W-:Y:S01]  /*3ce0*/  SHF.R.U32.HI R27, RZ, 0x10, R27 ;  /* 0x00000010ff1b7819 */ /* 0x000fe2000001161b */
[----:B------:R-:W-:Y:S01]  /*3cf0*/  I2F.F16 R55, R0 ;  /* 0x0000000000377306 */ /* 0x000fe20000200c00 */
[----:B---3--:R-:W-:Y:S02]  /*3d00*/  IADD3 R24, PT, PT, R5, -0x80, RZ ;  /* 0xffffff8005187810 */ /* 0x008fe40007ffe0ff */
[----:B------:R-:W-:-:S02]  /*3d10*/  IADD3 R4, PT, PT, R4, -0x80, RZ ;  /* 0xffffff8004047810 */ /* 0x000fc40007ffe0ff */
[----:B------:R-:W-:Y:S02]  /*3d20*/  LEA.HI R30, R26, 0xffffff80, RZ, 0x8 ;  /* 0xffffff801a1e7811 */ /* 0x000fe400078f40ff */
[----:B------:R-:W-:Y:S01]  /*3d30*/  IADD3 R25, PT, PT, R25, -0x80, RZ ;  /* 0xffffff8019197810 */ /* 0x000fe20007ffe0ff */
        /* <DEDUP_REMOVED lines=38> */
[----:B------:R-:W-:Y:S01]  /*3fa0*/  SHF.R.U32.HI R27, RZ, 0x8, R47 ;  /* 0x00000008ff1b7819 */ /* 0x000fe2000001162f */
[----:B------:R-:W-:Y:S01]  /*3fb0*/  I2F.F16 R51, R51 ;  /* 0x0000003300337306 */ /* 0x000fe20000200c00 */
[----:B--2---:R-:W-:Y:S01]  /*3fc0*/  LOP3.LUT R4, R2, 0xff, RZ, 0xc0, !PT ;  /* 0x000000ff02047812 */ /* 0x004fe200078ec0ff */
[----:B------:R-:W-:Y:S01]  /*3fd0*/  HADD2.F32 R2, -RZ, R59.H0_H0 ;  /* 0x2000003bff027230 */ /* 0x000fe20000004100 */
[----:B------:R-:W-:Y:S01]  /*3fe0*/  IADD3 R60, PT, PT, R0, -0x80, RZ ;  /* 0xffffff80003c7810 */ /* 0x000fe20007ffe0ff */
[----:B------:R-:W-:Y:S01]  /*3ff0*/  HADD2.F32 R0, -RZ, R40.H0_H0 ;  /* 0x20000028ff007230 */ /* 0x000fe20000004100 */
        /* <DEDUP_REMOVED lines=11> */
[C---:B------:R-:W-:Y:S01]  /*40b0*/  FFMA.FTZ R66, R5.reuse, R2, RZ ;  /* 0x0000000205427223 */ /* 0x040fe200000100ff */
[----:B------:R1:W-:Y:S01]  /*40c0*/  I2F.F16 R67, R40 ;  /* 0x0000002800437306 */ /* 0x0003e20000200c00 */
[----:B------:R-:W-:Y:S02]  /*40d0*/  HADD2.F32 R34, -RZ, R56.H0_H0 ;  /* 0x20000038ff227230 */ /* 0x000fe40000004100 */
[----:B------:R-:W-:Y:S01]  /*40e0*/  FFMA.FTZ R56, R26, R54, R55 ;  /* 0x000000361a387223 */ /* 0x000fe20000010037 */
[C---:B------:R-:W-:Y:S01]  /*40f0*/  FFMA.FTZ R62, R54.reuse, R27, R59 ;  /* 0x0000001b363e7223 */ /* 0x040fe2000001003b */
[----:B------:R-:W-:Y:S01]  /*4100*/  FFMA.FTZ R55, R54, R35, R66 ;  /* 0x0000002336377223 */ /* 0x000fe20000010042 */
[----:B------:R-:W-:Y:S01]  /*4110*/  FFMA.FTZ R61, R5, R4, RZ ;  /* 0x00000004053d7223 */ /* 0x000fe200000100ff */
[----:B------:R-:W-:Y:S01]  /*4120*/  LEA.HI R23, R44, 0xffffff80, RZ, 0x8 ;  /* 0xffffff802c177811 */ /* 0x000fe200078f40ff */
[----:B------:R-:W-:Y:S01]  /*4130*/  HADD2.F32 R5, -RZ, R63.H0_H0 ;  /* 0x2000003fff057230 */ /* 0x000fe20000004100 */
[----:B------:R2:W-:Y:S01]  /*4140*/  I2F.F16 R69, R42 ;  /* 0x0000002a00457306 */ /* 0x0005e20000200c00 */
[----:B-1----:R-:W-:Y:S01]  /*4150*/  HADD2.F32 R40, -RZ, R65.H0_H0 ;  /* 0x20000041ff287230 */ /* 0x002fe20000004100 */
[----:B------:R-:W-:Y:S01]  /*4160*/  LEA.HI R28, R45, 0xffffff80, RZ, 0x8 ;  /* 0xffffff802d1c7811 */ /* 0x000fe200078f40ff */
[----:B------:R-:W-:Y:S01]  /*4170*/  FFMA.FTZ R64, R54, R34, R61 ;  /* 0x0000002236407223 */ /* 0x000fe2000001003d */
[----:B------:R-:W-:Y:S01]  /*4180*/  LEA.HI R29, R46, 0xffffff80, RZ, 0x8 ;  /* 0xffffff802e1d7811 */ /* 0x000fe200078f40ff */
[----:B------:R-:W-:Y:S01]  /*4190*/  FFMA.FTZ R56, R5, R57, R56 ;  /* 0x0000003905387223 */ /* 0x000fe20000010038 */
[----:B------:R-:W-:Y:S01]  /*41a0*/  FFMA.FTZ R59, R57, R40, R62 ;  /* 0x00000028393b7223 */ /* 0x000fe2000001003e */
[----:B------:R-:W-:Y:S01]  /*41b0*/  SHF.R.U32.HI R44, RZ, 0x10, R44 ;  /* 0x00000010ff2c7819 */ /* 0x000fe2000001162c */
[----:B------:R-:W1:Y:S01]  /*41c0*/  I2F.F16 R53, R53 ;  /* 0x0000003500357306 */ /* 0x000e620000200c00 */
[----:B--2---:R-:W-:Y:S01]  /*41d0*/  HADD2.F32 R42, -RZ, R70.H0_H0 ;  /* 0x20000046ff2a7230 */ /* 0x004fe20000004100 */
[----:B------:R-:W-:Y:S01]  /*41e0*/  SHF.R.U32.HI R45, RZ, 0x10, R45 ;  /* 0x00000010ff2d7819 */ /* 0x000fe2000001162d */
[----:B------:R-:W-:Y:S01]  /*41f0*/  FFMA.FTZ R59, R58, R32, R59 ;  /* 0x000000203a3b7223 */ /* 0x000fe2000001003b */
[----:B------:R-:W-:Y:S01]  /*4200*/  SHF.R.U32.HI R46, RZ, 0x10, R46 ;  /* 0x00000010ff2e7819 */ /* 0x000fe2000001162e */
[----:B0-----:R-:W-:-:S02]  /*4210*/  HADD2.F32 R65, -RZ, R25.H1_H1 ;  /* 0x30000019ff417230 */ /* 0x001fc40000004100 */
[----:B------:R-:W-:Y:S01]  /*4220*/  FFMA.FTZ R62, R57, R42, R55 ;  /* 0x0000002a393e7223 */ /* 0x000fe20000010037 */
[----:B------:R-:W-:Y:S01]  /*4230*/  SHF.R.U32.HI R55, RZ, 0x10, R47 ;  /* 0x00000010ff377819 */ /* 0x000fe2000001162f */
[----:B------:R-:W0:Y:S01]  /*4240*/  I2F.F16 R60, R60 ;  /* 0x0000003c003c7306 */ /* 0x000e220000200c00 */
[----:B------:R-:W-:Y:S01]  /*4250*/  IADD3 R54, PT, PT, R41, -0x80, RZ ;  /* 0xffffff8029367810 */ /* 0x000fe20007ffe0ff */
[----:B------:R-:W-:Y:S01]  /*4260*/  HADD2.F32 R41, -RZ, R68.H0_H0 ;  /* 0x20000044ff297230 */ /* 0x000fe20000004100 */
[----:B------:R-:W-:Y:S02]  /*4270*/  LOP3.LUT R44, R44, 0xff, RZ, 0xc0, !PT ;  /* 0x000000ff2c2c7812 */ /* 0x000fe400078ec0ff */
[----:B------:R-:W-:Y:S02]  /*4280*/  LOP3.LUT R45, R45, 0xff, RZ, 0xc0, !PT ;  /* 0x000000ff2d2d7812 */ /* 0x000fe400078ec0ff */
[----:B------:R-:W-:Y:S01]  /*4290*/  LOP3.LUT R46, R46, 0xff, RZ, 0xc0, !PT ;  /* 0x000000ff2e2e7812 */ /* 0x000fe200078ec0ff */
[----:B------:R2:W-:Y:S01]  /*42a0*/  I2F.F16 R71, R54 ;  /* 0x0000003600477306 */ /* 0x0005e20000200c00 */
[----:B------:R-:W-:Y:S01]  /*42b0*/  LOP3.LUT R55, R55, 0xff, RZ, 0xc0, !PT ;  /* 0x000000ff37377812 */ /* 0x000fe200078ec0ff */
[----:B------:R-:W-:Y:S01]  /*42c0*/  FFMA.FTZ R61, R57, R41, R64 ;  /* 0x00000029393d7223 */ /* 0x000fe20000010040 */
[----:B------:R-:W-:Y:S01]  /*42d0*/  IADD3 R44, PT, PT, R44, -0x80, RZ ;  /* 0xffffff802c2c7810 */ /* 0x000fe20007ffe0ff */
[----:B------:R-:W-:Y:S01]  /*42e0*/  FFMA.FTZ R57, R33, R58, R56 ;  /* 0x0000003a21397223 */ /* 0x000fe20000010038 */
[----:B------:R-:W-:Y:S01]  /*42f0*/  IADD3 R45, PT, PT, R45, -0x80, RZ ;  /* 0xffffff802d2d7810 */ /* 0x000fe20007ffe0ff */
[----:B------:R-:W-:Y:S01]  /*4300*/  FFMA.FTZ R64, R58, R30, R61 ;  /* 0x0000001e3a407223 */ /* 0x000fe2000001003d */
[----:B------:R-:W-:Y:S01]  /*4310*/  IADD3 R55, PT, PT, R55, -0x80, RZ ;  /* 0xffffff8037377810 */ /* 0x000fe20007ffe0ff */
[----:B------:R3:W4:Y:S01]  /*4320*/  I2F.F16 R63, R44 ;  /* 0x0000002c003f7306 */ /* 0x0007220000200c00 */
[----:B--2---:R-:W-:Y:S01]  /*4330*/  IADD3 R54, PT, PT, R46, -0x80, RZ ;  /* 0xffffff802e367810 */ /* 0x004fe20007ffe0ff */
[----:B------:R-:W-:Y:S01]  /*4340*/  FFMA.FTZ R61, R58, R31, R62 ;  /* 0x0000001f3a3d7223 */ /* 0x000fe2000001003e */
[----:B------:R-:W-:Y:S01]  /*4350*/  LEA.HI R56, R47, 0xffffff80, RZ, 0x8 ;  /* 0xffffff802f387811 */ /* 0x000fe200078f40ff */
[----:B------:R-:W-:-:S02]  /*4360*/  HADD2.F32 R58, -RZ, R24.H0_H0 ;  /* 0x20000018ff3a7230 */ /* 0x000fc40000004100 */
[----:B-1----:R-:W-:Y:S02]  /*4370*/  HADD2.F32 R46, -RZ, R53.H0_H0 ;  /* 0x20000035ff2e7230 */ /* 0x002fe40000004100 */
[----:B------:R1:W2:Y:S01]  /*4380*/  I2F.F16 R66, R45 ;  /* 0x0000002d00427306 */ /* 0x0002a20000200c00 */
[----:B---3--:R-:W-:Y:S02]  /*4390*/  HADD2.F32 R44, -RZ, R43.H0_H0 ;  /* 0x2000002bff2c7230 */ /* 0x008fe40000004100 */
[----:B------:R-:W-:Y:S02]  /*43a0*/  HADD2.F32 R43, -RZ, R49.H0_H0 ;  /* 0x20000031ff2b7230 */ /* 0x000fe40000004100 */
[----:B------:R-:W-:Y:S01]  /*43b0*/  FFMA.FTZ R61, R58, R46, R61 ;  /* 0x0000002e3a3d7223 */ /* 0x000fe2000001003d */
[----:B------:R-:W-:Y:S02]  /*43c0*/  HADD2.F32 R62, -RZ, R25.H0_H0 ;  /* 0x20000019ff3e7230 */ /* 0x000fe40000004100 */
[----:B------:R-:W-:Y:S01]  /*43d0*/  FFMA.FTZ R25, R44, R58, R57 ;  /* 0x0000003a2c197223 */ /* 0x000fe20000010039 */
[----:B------:R-:W-:Y:S01]  /*43e0*/  HADD2.F32 R24, -RZ, R24.H1_H1 ;  /* 0x30000018ff187230 */ /* 0x000fe20000004100 */
[----:B------:R3:W2:Y:S01]  /*43f0*/  I2F.F16 R68, R54 ;  /* 0x0000003600447306 */ /* 0x0006a20000200c00 */
[----:B-1----:R-:W-:-:S02]  /*4400*/  HADD2.F32 R45, -RZ, R51.H0_H0 ;  /* 0x20000033ff2d7230 */ /* 0x002fc40000004100 */
[C---:B------:R-:W-:Y:S01]  /*4410*/  FFMA.FTZ R59, R58.reuse, R43, R59 ;  /* 0x0000002b3a3b7223 */ /* 0x040fe2000001003b */
[----:B0-----:R-:W-:Y:S02]  /*4420*/  HADD2.F32 R60, -RZ, R60.H0_H0 ;  /* 0x2000003cff3c7230 */ /* 0x001fe40000004100 */
[----:B------:R-:W-:Y:S02]  /*4430*/  HADD2.F32 R57, -RZ, R67.H0_H0 ;  /* 0x20000043ff397230 */ /* 0x000fe40000004100 */
[----:B------:R-:W-:Y:S01]  /*4440*/  FFMA.FTZ R64, R58, R45, R64 ;  /* 0x0000002d3a407223 */ /* 0x000fe20000010040 */
[----:B----4-:R-:W-:Y:S01]  /*4450*/  HADD2.F32 R53, -RZ, R63.H0_H0 ;  /* 0x2000003fff357230 */ /* 0x010fe20000004100 */
[----:B------:R0:W1:Y:S01]  /*4460*/  I2F.F16 R47, R55 ;  /* 0x00000037002f7306 */ /* 0x0000620000200c00 */
[----:B---3--:R-:W-:Y:S02]  /*4470*/  HADD2.F32 R54, -RZ, R71.H0_H0 ;  /* 0x20000047ff367230 */ /* 0x008fe40000004100 */
[----:B------:R-:W-:Y:S01]  /*4480*/  FFMA.FTZ R58, R60, R24, R25 ;  /* 0x000000183c3a7223 */ /* 0x000fe20000010019 */
[----:B--2---:R-:W-:-:S02]  /*4490*/  HADD2.F32 R51, -RZ, R66.H0_H0 ;  /* 0x20000042ff337230 */ /* 0x004fc40000004100 */
[----:B------:R-:W-:Y:S01]  /*44a0*/  FFMA.FTZ R59, R24, R57, R59 ;  /* 0x00000039183b7223 */ /* 0x000fe2000001003b */
[----:B------:R-:W-:Y:S01]  /*44b0*/  FFMA.FTZ R25, R53, R62, R58 ;  /* 0x0000003e35197223 */ /* 0x000fe2000001003a */
[----:B------:R-:W-:Y:S01]  /*44c0*/  HADD2.F32 R49, -RZ, R68.H0_H0 ;  /* 0x20000044ff317230 */ /* 0x000fe20000004100 */
[----:B------:R-:W2:Y:S01]  /*44d0*/  I2F.F16 R23, R23 ;  /* 0x0000001700177306 */ /* 0x000ea20000200c00 */
[----:B0-----:R-:W-:Y:S02]  /*44e0*/  HADD2.F32 R55, -RZ, R69.H0_H0 ;  /* 0x20000045ff377230 */ /* 0x001fe40000004100 */
[----:B------:R-:W-:Y:S01]  /*44f0*/  FFMA.FTZ R66, R62, R51, R59 ;  /* 0x000000333e427223 */ /* 0x000fe2000001003b */
[--C-:B------:R-:W-:Y:S02]  /*4500*/  HADD2.F32 R59, -RZ, R12.reuse.H0_H0 ;  /* 0x2000000cff3b7230 */ /* 0x100fe40000004100 */
[----:B------:R-:W-:Y:S02]  /*4510*/  HADD2.F32 R58, -RZ, R12.H1_H1 ;  /* 0x3000000cff3a7230 */ /* 0x000fe40000004100 */
[C---:B------:R-:W-:Y:S01]  /*4520*/  FFMA.FTZ R64, R24.reuse, R55, R64 ;  /* 0x0000003718407223 */ /* 0x040fe20000010040 */
[----:B-1----:R-:W-:Y:S01]  /*4530*/  HADD2.F32 R47, -RZ, R47.H0_H0 ;  /* 0x2000002fff2f7230 */ /* 0x002fe20000004100 */
[----:B------:R-:W0:Y:S01]  /*4540*/  I2F.F16 R28, R28 ;  /* 0x0000001c001c7306 */ /* 0x000e220000200c00 */
[----:B------:R-:W-:Y:S01]  /*4550*/  FFMA.FTZ R24, R24, R54, R61 ;  /* 0x0000003618187223 */ /* 0x000fe2000001003d */
[----:B------:R-:W-:-:S03]  /*4560*/  FFMA.FTZ R67, R62, R49, R64 ;  /* 0x000000313e437223 */ /* 0x000fc60000010040 */
[----:B------:R-:W-:Y:S01]  /*4570*/  FFMA.FTZ R68, R62, R47, R24 ;  /* 0x0000002f3e447223 */ /* 0x000fe20000010018 */
[----:B--2---:R-:W-:Y:S02]  /*4580*/  HADD2.F32 R62, -RZ, R23.H0_H0 ;  /* 0x20000017ff3e7230 */ /* 0x004fe40000004100 */
[----:B------:R-:W1:Y:S01]  /*4590*/  I2F.F16 R29, R29 ;  /* 0x0000001d001d7306 */ /* 0x000e620000200c00 */
[----:B------:R-:W-:Y:S02]  /*45a0*/  HADD2.F32 R23, -RZ, R13.H1_H1 ;  /* 0x3000000dff177230 */ /* 0x000fe40000004100 */
[----:B------:R-:W-:Y:S01]  /*45b0*/  FFMA.FTZ R24, R62, R65, R25 ;  /* 0x000000413e187223 */ /* 0x000fe20000010019 */
[----:B0-----:R-:W-:-:S04]  /*45c0*/  HADD2.F32 R63, -RZ, R28.H0_H0 ;  /* 0x2000001cff3f7230 */ /* 0x001fc80000004100 */
[----:B------:R0:W2:Y:S01]  /*45d0*/  I2F.F16 R70, R56 ;  /* 0x0000003800467306 */ /* 0x0000a20000200c00 */
[----:B------:R-:W-:Y:S01]  /*45e0*/  FMUL.FTZ R24, R59, R24 ;  /* 0x000000183b187220 */ /* 0x000fe20000410000 */
[----:B------:R-:W-:-:S04]  /*45f0*/  FFMA.FTZ R25, R65, R63, R66 ;  /* 0x0000003f41197223 */ /* 0x000fc80000010042 */
[----:B------:R-:W-:Y:S01]  /*4600*/  F2FP.F16.F32.PACK_AB R24, RZ, R24 ;  /* 0x00000018ff18723e */ /* 0x000fe200000000ff */
[----:B-1----:R-:W-:Y:S02]  /*4610*/  HADD2.F32 R64, -RZ, R29.H0_H0 ;  /* 0x2000001dff407230 */ /* 0x002fe40000004100 */
[----:B------:R-:W-:Y:S01]  /*4620*/  FMUL.FTZ R25, R58, R25 ;  /* 0x000000193a197220 */ /* 0x000fe20000410000 */
[----:B0-----:R-:W-:Y:S02]  /*4630*/  HADD2.F32 R56, -RZ, R13.H0_H0 ;  /* 0x2000000dff387230 */ /* 0x001fe40000004100 */
[----:B------:R-:W-:Y:S02]  /*4640*/  FFMA.FTZ R67, R65, R64, R67 ;  /* 0x0000004041437223 */ /* 0x000fe40000010043 */
[----:B------:R-:W-:Y:S01]  /*4650*/  F2FP.F16.F32.PACK_AB R25, RZ, R25 ;  /* 0x00000019ff19723e */ /* 0x000fe200000000ff */
[----:B--2---:R-:W-:Y:S02]  /*4660*/  HADD2.F32 R61, -RZ, R70.H0_H0 ;  /* 0x20000046ff3d7230 */ /* 0x004fe40000004100 */
[----:B------:R-:W-:Y:S01]  /*4670*/  FMUL.FTZ R67, R56, R67 ;  /* 0x0000004338437220 */ /* 0x000fe20000410000 */
[----:B------:R-:W-:-:S02]  /*4680*/  PRMT R24, R24, 0x5410, R25 ;  /* 0x0000541018187816 */ /* 0x000fc40000000019 */
        /* <DEDUP_REMOVED lines=62> */
.L_x_2779:
[----:B-----5:R-:W-:Y:S01]  /*4a70*/  @!P0 IADD3 R22, PT, PT, R52, R15, RZ ;  /* 0x0000000f34168210 */ /* 0x020fe20007ffe0ff */
[----:B------:R-:W-:Y:S01]  /*4a80*/  IMAD.WIDE R38, R7, 0x4, R38 ;  /* 0x0000000407267825 */ /* 0x000fe200078e0226 */
[----:B------:R-:W-:Y:S06]  /*4a90*/  @!P2 BRA `(.L_x_2780) ;  /* 0x0000000c00eca947 */ /* 0x000fec0003800000 */
[----:B------:R-:W2:Y:S01]  /*4aa0*/  LDG.E.128.CONSTANT R24, desc[UR8][R38.64] ;  /* 0x0000000826187981 */ /* 0x000ea2000c1e9d00 */
[----:B------:R-:W-:Y:S02]  /*4ab0*/  LOP3.LUT R0, R9, 0xff, RZ, 0xc0, !PT ;  /* 0x000000ff09007812 */ /* 0x000fe400078ec0ff */
        /* <DEDUP_REMOVED lines=15> */
[----:B------:R-:W-:Y:S02]  /*4bb0*/  LEA.HI R32, R9, 0xffffff80, RZ, 0x8 ;  /* 0xffffff8009207811 */ /* 0x000fe400078f40ff */
[----:B------:R-:W-:Y:S02]  /*4bc0*/  LOP3.LUT R8, R8, 0xff, RZ, 0xc0, !PT ;  /* 0x000000ff08087812 */ /* 0x000fe400078ec0ff */
        /* <DEDUP_REMOVED lines=8> */
[----:B------:R-:W-:Y:S02]  /*4c50*/  LOP3.LUT R9, R9, 0xff, RZ, 0xc0, !PT ;  /* 0x000000ff09097812 */ /* 0x000fe400078ec0ff */
[----:B------:R-:W-:Y:S02]  /*4c60*/  LOP3.LUT R5, R5, 0xff, RZ, 0xc0, !PT ;  /* 0x000000ff05057812 */ /* 0x000fe400078ec0ff */
[----:B------:R-:W-:-:S02]  /*4c70*/  IADD3 R0, PT, PT, R0, -0x80, RZ ;  /* 0xffffff8000007810 */ /* 0x000fc40007ffe0ff */
[----:B------:R-:W-:Y:S01]  /*4c80*/  LEA.HI R31, R11, 0xffffff80, RZ, 0x8 ;  /* 0xffffff800b1f7811 */ /* 0x000fe200078f40ff */
[----:B------:R3:W-:Y:S01]  /*4c90*/  I2F.F16 R56, R8 ;  /* 0x0000000800387306 */ /* 0x0007e20000200c00 */
[----:B0-----:R-:W-:Y:S02]  /*4ca0*/  SHF.R.U32.HI R4, RZ, 0x8, R10 ;  /* 0x00000008ff047819 */ /* 0x001fe4000001160a */
[----:B------:R-:W-:Y:S02]  /*4cb0*/  IADD3 R9, PT, PT, R9, -0x80, RZ ;  /* 0xffffff8009097810 */ /* 0x000fe40007ffe0ff */
[----:B------:R-:W-:Y:S02]  /*4cc0*/  LOP3.LUT R4, R4, 0xff, RZ, 0xc0, !PT ;  /* 0x000000ff04047812 */ /* 0x000fe400078ec0ff */
[----:B------:R-:W-:Y:S01]  /*4cd0*/  SHF.R.U32.HI R11, RZ, 0x10, R11 ;  /* 0x00000010ff0b7819 */ /* 0x000fe2000001160b */
[----:B------:R-:W-:Y:S01]  /*4ce0*/  I2F.F16 R51, R0 ;  /* 0x0000000000337306 */ /* 0x000fe20000200c00 */
[----:B---3--:R-:W-:-:S02]  /*4cf0*/  IADD3 R8, PT, PT, R5, -0x80, RZ ;  /* 0xffffff8005087810 */ /* 0x008fc40007ffe0ff */
[----:B------:R-:W-:Y:S02]  /*4d00*/  IADD3 R4, PT, PT, R4, -0x80, RZ ;  /* 0xffffff8004047810 */ /* 0x000fe40007ffe0ff */
[----:B------:R-:W-:Y:S02]  /*4d10*/  LOP3.LUT R11, R11, 0xff, RZ, 0xc0, !PT ;  /* 0x000000ff0b0b7812 */ /* 0x000fe400078ec0ff */
[----:B------:R-:W-:Y:S01]  /*4d20*/  LEA.HI R30, R10, 0xffffff80, RZ, 0x8 ;  /* 0xffffff800a1e7811 */ /* 0x000fe200078f40ff */
[----:B------:R-:W-:Y:S01]  /*4d30*/  I2F.F16 R59, R9 ;  /* 0x00000009003b7306 */ /* 0x000fe20000200c00 */
[----:B------:R-:W-:Y:S02]  /*4d40*/  SHF.R.U32.HI R10, RZ, 0x10, R10 ;  /* 0x00000010ff0a7819 */ /* 0x000fe4000001160a */
[----:B------:R-:W-:Y:S02]  /*4d50*/  IADD3 R11, PT, PT, R11, -0x80, RZ ;  /* 0xffffff800b0b7810 */ /* 0x000fe40007ffe0ff */
[----:B------:R-:W-:-:S02]  /*4d60*/  LOP3.LUT R10, R10, 0xff, RZ, 0xc0, !PT ;  /* 0x000000ff0a0a7812 */ /* 0x000fc400078ec0ff */
[----:B------:R-:W-:Y:S01]  /*4d70*/  ISETP.NE.AND P0, PT, R6, 0x1, PT ;  /* 0x000000010600780c */ /* 0x000fe20003f05270 */
[----:B------:R0:W-:Y:S01]  /*4d80*/  I2F.F16 R57, R8 ;  /* 0x0000000800397306 */ /* 0x0001e20000200c00 */
[----:B------:R-:W-:-:S07]  /*4d90*/  IADD3 R10, PT, PT, R10, -0x80, RZ ;  /* 0xffffff800a0a7810 */ /* 0x000fce0007ffe0ff */
[----:B------:R-:W-:Y:S01]  /*4da0*/  I2F.F16 R52, R4 ;  /* 0x0000000400347306 */ /* 0x000fe20000200c00 */
[----:B0-----:R-:W0:Y:S01]  /*4db0*/  LDS.64 R8, [UR4+0x38] ;  /* 0x00003804ff087984 */ /* 0x001e220008000a00 */
[----:B-1----:R-:W-:Y:S02]  /*4dc0*/  HADD2.F32 R45, -RZ, R2.H1_H1 ;  /* 0x30000002ff2d7230 */ /* 0x002fe40000004100 */
[--C-:B------:R-:W-:Y:S02]  /*4dd0*/  HADD2.F32 R54, -RZ, R3.reuse.H0_H0 ;  /* 0x20000003ff367230 */ /* 0x100fe40000004100 */
[----:B------:R-:W-:Y:S02]  /*4de0*/  HADD2.F32 R53, -RZ, R3.H1_H1 ;  /* 0x30000003ff357230 */ /* 0x000fe40000004100 */
        /* <DEDUP_REMOVED lines=25> */
[----:B------:R-:W-:Y:S01]  /*4f80*/  LOP3.LUT R10, R3, 0xff, RZ, 0xc0, !PT ;  /* 0x000000ff030a7812 */ /* 0x000fe200078ec0ff */
[----:B------:R-:W-:Y:S01]  /*4f90*/  HADD2.F32 R3, -RZ, R34.H0_H0 ;  /* 0x20000022ff037230 */ /* 0x000fe20000004100 */
[----:B---3--:R-:W-:Y:S01]  /*4fa0*/  LOP3.LUT R4, R2, 0xff, RZ, 0xc0, !PT ;  /* 0x000000ff02047812 */ /* 0x008fe200078ec0ff */
[----:B------:R1:W-:Y:S01]  /*4fb0*/  I2F.F16 R66, R11 ;  /* 0x0000000b00427306 */ /* 0x0003e20000200c00 */
[----:B------:R-:W-:Y:S01]  /*4fc0*/  IADD3 R44, PT, PT, R0, -0x80, RZ ;  /* 0xffffff80002c7810 */ /* 0x000fe20007ffe0ff */
[----:B------:R-:W-:Y:S01]  /*4fd0*/  HADD2.F32 R0, -RZ, R40.H0_H0 ;  /* 0x20000028ff007230 */ /* 0x000fe20000004100 */
[----:B------:R-:W-:Y:S01]  /*4fe0*/  LEA.HI R23, R24, 0xffffff80, RZ, 0x8 ;  /* 0xffffff8018177811 */ /* 0x000fe200078f40ff */
[----:B------:R-:W-:Y:S01]  /*4ff0*/  HADD2.F32 R2, -RZ, R55.H0_H0 ;  /* 0x20000037ff027230 */ /* 0x000fe20000004100 */
[----:B------:R-:W-:Y:S01]  /*5000*/  SHF.R.U32.HI R35, RZ, 0x10, R24 ;  /* 0x00000010ff237819 */ /* 0x000fe20000011618 */
[----:B------:R-:W-:Y:S01]  /*5010*/  HADD2.F32 R34, -RZ, R57.H0_H0 ;  /* 0x20000039ff227230 */ /* 0x000fe20000004100 */
[----:B------:R-:W-:Y:S01]  /*5020*/  IADD3 R40, PT, PT, R4, -0x80, RZ ;  /* 0xffffff8004287810 */ /* 0x000fe20007ffe0ff */
[----:B------:R-:W-:Y:S01]  /*5030*/  HADD2.F32 R4, -RZ, R47.H0_H0 ;  /* 0x2000002fff047230 */ /* 0x000fe20000004100 */
[----:B------:R-:W-:Y:S01]  /*5040*/  SHF.R.U32.HI R24, RZ, 0x8, R27 ;  /* 0x00000008ff187819 */ /* 0x000fe2000001161b */
[----:B-1----:R-:W-:Y:S01]  /*5050*/  HADD2.F32 R11, -RZ, R51.H0_H0 ;  /* 0x20000033ff0b7230 */ /* 0x002fe20000004100 */
[----:B------:R-:W-:Y:S01]  /*5060*/  IADD3 R47, PT, PT, R10, -0x80, RZ ;  /* 0xffffff800a2f7810 */ /* 0x000fe20007ffe0ff */
[----:B------:R-:W-:-:S02]  /*5070*/  HADD2.F32 R10, -RZ, R46.H0_H0 ;  /* 0x2000002eff0a7230 */ /* 0x000fc40000004100 */
[----:B------:R-:W-:Y:S01]  /*5080*/  FFMA.FTZ R51, R3, R5, RZ ;  /* 0x0000000503337223 */ /* 0x000fe200000100ff */
[----:B------:R-:W-:Y:S01]  /*5090*/  LOP3.LUT R49, R24, 0xff, RZ, 0xc0, !PT ;  /* 0x000000ff18317812 */ /* 0x000fe200078ec0ff */
[C---:B------:R-:W-:Y:S01]  /*50a0*/  FFMA.FTZ R46, R5.reuse, R0, RZ ;  /* 0x00000000052e7223 */ /* 0x040fe200000100ff */
[----:B------:R-:W-:Y:S02]  /*50b0*/  HADD2.F32 R24, -RZ, R52.H0_H0 ;  /* 0x20000034ff187230 */ /* 0x000fe40000004100 */
[C---:B------:R-:W-:Y:S01]  /*50c0*/  FFMA.FTZ R55, R5.reuse, R4, RZ ;  /* 0x0000000405377223 */ /* 0x040fe200000100ff */
[----:B------:R-:W-:Y:S01]  /*50d0*/  FFMA.FTZ R5, R5, R2, RZ ;  /* 0x0000000205057223 */ /* 0x000fe200000100ff */
[----:B------:R-:W-:Y:S01]  /*50e0*/  FFMA.FTZ R52, R10, R45, R51 ;  /* 0x0000002d0a347223 */ /* 0x000fe20000010033 */
[----:B------:R-:W-:Y:S01]  /*50f0*/  FFMA.FTZ R51, R45, R11, R46 ;  /* 0x0000000b2d337223 */ /* 0x000fe2000001002e */
[----:B------:R-:W-:Y:S01]  /*5100*/  LEA.HI R28, R25, 0xffffff80, RZ, 0x8 ;  /* 0xffffff80191c7811 */ /* 0x000fe200078f40ff */
[C---:B------:R-:W-:Y:S01]  /*5110*/  FFMA.FTZ R58, R45.reuse, R24, R55 ;  /* 0x000000182d3a7223 */ /* 0x040fe20000010037 */
[----:B------:R-:W-:Y:S01]  /*5120*/  SHF.R.U32.HI R46, RZ, 0x10, R25 ;  /* 0x00000010ff2e7819 */ /* 0x000fe20000011619 */
[----:B------:R-:W-:Y:S01]  /*5130*/  FFMA.FTZ R57, R45, R34, R5 ;  /* 0x000000222d397223 */ /* 0x000fe20000010005 */
[----:B------:R-:W-:Y:S01]  /*5140*/  HADD2.F32 R25, -RZ, R59.H0_H0 ;  /* 0x2000003bff197230 */ /* 0x000fe20000004100 */
[----:B------:R-:W-:Y:S01]  /*5150*/  LOP3.LUT R45, R35, 0xff, RZ, 0xc0, !PT ;  /* 0x000000ff232d7812 */ /* 0x000fe200078ec0ff */
[----:B------:R1:W3:Y:S01]  /*5160*/  I2F.F16 R62, R40 ;  /* 0x00000028003e7306 */ /* 0x0002e20000200c00 */
[----:B------:R-:W-:Y:S01]  /*5170*/  HADD2.F32 R5, -RZ, R56.H0_H0 ;  /* 0x20000038ff057230 */ /* 0x000fe20000004100 */
[----:B------:R-:W-:Y:S01]  /*5180*/  LEA.HI R29, R26, 0xffffff80, RZ, 0x8 ;  /* 0xffffff801a1d7811 */ /* 0x000fe200078f40ff */
[----:B------:R-:W-:-:S02]  /*5190*/  HADD2.F32 R35, -RZ, R60.H0_H0 ;  /* 0x2000003cff237230 */ /* 0x000fc40000004100 */
[C---:B------:R-:W-:Y:S01]  /*51a0*/  FFMA.FTZ R56, R54.reuse, R25, R51 ;  /* 0x0000001936387223 */ /* 0x040fe20000010033 */
[----:B------:R-:W-:Y:S01]  /*51b0*/  SHF.R.U32.HI R51, RZ, 0x10, R27 ;  /* 0x00000010ff337819 */ /* 0x000fe2000001161b */
[----:B------:R-:W-:Y:S01]  /*51c0*/  FFMA.FTZ R52, R5, R54, R52 ;  /* 0x0000003605347223 */ /* 0x000fe20000010034 */
[----:B------:R-:W-:Y:S01]  /*51d0*/  SHF.R.U32.HI R26, RZ, 0x10, R26 ;  /* 0x00000010ff1a7819 */ /* 0x000fe2000001161a */
[----:B------:R-:W-:Y:S01]  /*51e0*/  FFMA.FTZ R55, R54, R35, R58 ;  /* 0x0000002336377223 */ /* 0x000fe2000001003a */
[----:B-1----:R-:W-:Y:S01]  /*51f0*/  HADD2.F32 R40, -RZ, R61.H0_H0 ;  /* 0x2000003dff287230 */ /* 0x002fe20000004100 */
[----:B------:R-:W-:Y:S01]  /*5200*/  IADD3 R45, PT, PT, R45, -0x80, RZ ;  /* 0xffffff802d2d7810 */ /* 0x000fe20007ffe0ff */
[----:B------:R-:W-:Y:S01]  /*5210*/  I2F.F16 R43, R43 ;  /* 0x0000002b002b7306 */ /* 0x000fe20000200c00 */
[----:B------:R-:W-:Y:S01]  /*5220*/  LOP3.LUT R46, R46, 0xff, RZ, 0xc0, !PT ;  /* 0x000000ff2e2e7812 */ /* 0x000fe200078ec0ff */
[----:B------:R-:W-:Y:S01]  /*5230*/  FFMA.FTZ R52, R33, R53, R52 ;  /* 0x0000003521347223 */ /* 0x000fe20000010034 */
[----:B------:R-:W-:Y:S01]  /*5240*/  FFMA.FTZ R54, R54, R40, R57 ;  /* 0x0000002836367223 */ /* 0x000fe20000010039 */
[----:B------:R-:W-:Y:S01]  /*5250*/  LOP3.LUT R51, R51, 0xff, RZ, 0xc0, !PT ;  /* 0x000000ff33337812 */ /* 0x000fe200078ec0ff */
[C---:B------:R-:W-:Y:S01]  /*5260*/  FFMA.FTZ R58, R53.reuse, R32, R56 ;  /* 0x00000020353a7223 */ /* 0x040fe20000010038 */
[----:B------:R-:W-:Y:S01]  /*5270*/  LOP3.LUT R26, R26, 0xff, RZ, 0xc0, !PT ;  /* 0x000000ff1a1a7812 */ /* 0x000fe200078ec0ff */
[----:B------:R-:W-:Y:S01]  /*5280*/  FFMA.FTZ R59, R53, R31, R54 ;  /* 0x0000001f353b7223 */ /* 0x000fe20000010036 */
[----:B------:R-:W-:Y:S01]  /*5290*/  IADD3 R49, PT, PT, R49, -0x80, RZ ;  /* 0xffffff8031317810 */ /* 0x000fe20007ffe0ff */
[----:B------:R1:W-:Y:S01]  /*52a0*/  I2F.F16 R61, R45 ;  /* 0x0000002d003d7306 */ /* 0x0003e20000200c00 */
[----:B0-----:R-:W-:Y:S01]  /*52b0*/  HADD2.F32 R54, -RZ, R8.H1_H1 ;  /* 0x30000008ff367230 */ /* 0x001fe20000004100 */
[----:B------:R-:W-:Y:S01]  /*52c0*/  IADD3 R46, PT, PT, R46, -0x80, RZ ;  /* 0xffffff802e2e7810 */ /* 0x000fe20007ffe0ff */
[----:B--2---:R-:W-:-:S02]  /*52d0*/  HADD2.F32 R41, -RZ, R41.H0_H0 ;  /* 0x20000029ff297230 */ /* 0x004fc40000004100 */
[--C-:B------:R-:W-:Y:S02]  /*52e0*/  HADD2.F32 R56, -RZ, R9.reuse.H0_H0 ;  /* 0x20000009ff387230 */ /* 0x100fe40000004100 */
[----:B------:R-:W-:Y:S01]  /*52f0*/  HADD2.F32 R57, -RZ, R9.H1_H1 ;  /* 0x30000009ff397230 */ /* 0x000fe20000004100 */
[----:B------:R-:W0:Y:S01]  /*5300*/  I2F.F16 R44, R44 ;  /* 0x0000002c002c7306 */ /* 0x000e220000200c00 */
[----:B-1----:R-:W-:Y:S01]  /*5310*/  HADD2.F32 R45, -RZ, R8.H0_H0 ;  /* 0x20000008ff2d7230 */ /* 0x002fe20000004100 */
[----:B------:R-:W-:Y:S01]  /*5320*/  IADD3 R8, PT, PT, R51, -0x80, RZ ;  /* 0xffffff8033087810 */ /* 0x000fe20007ffe0ff */
[----:B---3--:R-:W-:-:S03]  /*5330*/  HADD2.F32 R51, -RZ, R62.H0_H0 ;  /* 0x2000003eff337230 */ /* 0x008fc60000004100 */
[----:B------:R-:W-:Y:S02]  /*5340*/  FFMA.FTZ R9, R41, R45, R52 ;  /* 0x0000002d29097223 */ /* 0x000fe40000010034 */
[----:B------:R1:W2:Y:S01]  /*5350*/  I2F.F16 R64, R47 ;  /* 0x0000002f00407306 */ /* 0x0002a20000200c00 */
[----:B0-----:R-:W-:-:S07]  /*5360*/  HADD2.F32 R52, -RZ, R44.H0_H0 ;  /* 0x2000002cff347230 */ /* 0x001fce0000004100 */
[----:B------:R0:W-:Y:S01]  /*5370*/  I2F.F16 R67, R49 ;  /* 0x0000003100437306 */ /* 0x0001e20000200c00 */
[----:B-1----:R-:W-:Y:S01]  /*5380*/  IADD3 R47, PT, PT, R26, -0x80, RZ ;  /* 0xffffff801a2f7810 */ /* 0x002fe20007ffe0ff */
[----:B------:R-:W-:Y:S02]  /*5390*/  HADD2.F32 R26, -RZ, R66.H0_H0 ;  /* 0x20000042ff1a7230 */ /* 0x000fe40000004100 */
[----:B------:R-:W-:-:S03]  /*53a0*/  FFMA.FTZ R9, R52, R54, R9 ;  /* 0x0000003634097223 */ /* 0x000fc60000010009 */
[----:B------:R-:W-:Y:S01]  /*53b0*/  FFMA.FTZ R60, R45, R26, R59 ;  /* 0x0000001a2d3c7223 */ /* 0x000fe2000001003b */
[----:B------:R1:W3:Y:S01]  /*53c0*/  I2F.F16 R63, R46 ;  /* 0x0000002e003f7306 */ /* 0x0002e20000200c00 */
[----:B0-----:R-:W-:Y:S01]  /*53d0*/  FFMA.FTZ R49, R53, R30, R55 ;  /* 0x0000001e35317223 */ /* 0x001fe20000010037 */
[----:B------:R-:W-:Y:S01]  /*53e0*/  LEA.HI R53, R27, 0xffffff80, RZ, 0x8 ;  /* 0xffffff801b357811 */ /* 0x000fe200078f40ff */
[----:B------:R-:W-:Y:S02]  /*53f0*/  HADD2.F32 R27, -RZ, R42.H0_H0 ;  /* 0x2000002aff1b7230 */ /* 0x000fe40000004100 */
[----:B------:R-:W-:-:S03]  /*5400*/  HADD2.F32 R42, -RZ, R43.H0_H0 ;  /* 0x2000002bff2a7230 */ /* 0x000fc60000004100 */
[----:B------:R0:W4:Y:S01]  /*5410*/  I2F.F16 R65, R47 ;  /* 0x0000002f00417306 */ /* 0x0001220000200c00 */
[C---:B------:R-:W-:Y:S01]  /*5420*/  FFMA.FTZ R55, R45.reuse, R27, R58 ;  /* 0x0000001b2d377223 */ /* 0x040fe2000001003a */
[----:B------:R-:W-:Y:S01]  /*5430*/  FFMA.FTZ R58, R45, R42, R49 ;  /* 0x0000002a2d3a7223 */ /* 0x000fe20000010031 */
[----:B--2---:R-:W-:Y:S02]  /*5440*/  HADD2.F32 R49, -RZ, R64.H0_H0 ;  /* 0x20000040ff317230 */ /* 0x004fe40000004100 */
[----:B-1----:R-:W-:Y:S02]  /*5450*/  HADD2.F32 R46, -RZ, R61.H0_H0 ;  /* 0x2000003dff2e7230 */ /* 0x002fe40000004100 */
[----:B------:R-:W-:Y:S01]  /*5460*/  FFMA.FTZ R55, R54, R51, R55 ;  /* 0x0000003336377223 */ /* 0x000fe20000010037 */
[----:B---3--:R-:W-:Y:S01]  /*5470*/  HADD2.F32 R45, -RZ, R63.H0_H0 ;  /* 0x2000003fff2d7230 */ /* 0x008fe20000004100 */
[----:B------:R-:W1:Y:S01]  /*5480*/  I2F.F16 R8, R8 ;  /* 0x0000000800087306 */ /* 0x000e620000200c00 */
[----:B0-----:R-:W-:-:S02]  /*5490*/  HADD2.F32 R47, -RZ, R67.H0_H0 ;  /* 0x20000043ff2f7230 */ /* 0x001fc40000004100 */
[----:B----4-:R-:W-:-:S05]  /*54a0*/  HADD2.F32 R44, -RZ, R65.H0_H0 ;  /* 0x20000041ff2c7230 */ /* 0x010fca0000004100 */
[----:B------:R-:W0:Y:S01]  /*54b0*/  I2F.F16 R23, R23 ;  /* 0x0000001700177306 */ /* 0x000e220000200c00 */
[----:B-1----:R-:W-:-:S07]  /*54c0*/  HADD2.F32 R43, -RZ, R8.H0_H0 ;  /* 0x20000008ff2b7230 */ /* 0x002fce0000004100 */
[----:B------:R-:W1:Y:S01]  /*54d0*/  I2F.F16 R28, R28 ;  /* 0x0000001c001c7306 */ /* 0x000e620000200c00 */
[----:B------:R-:W-:Y:S01]  /*54e0*/  FFMA.FTZ R8, R46, R56, R9 ;  /* 0x000000382e087223 */ /* 0x000fe20000010009 */
[----:B0-----:R-:W-:-:S06]  /*54f0*/  HADD2.F32 R63, -RZ, R23.H0_H0 ;  /* 0x20000017ff3f7230 */ /* 0x001fcc0000004100 */
[----:B------:R-:W0:Y:S01]  /*5500*/  I2F.F16 R29, R29 ;  /* 0x0000001d001d7306 */ /* 0x000e220000200c00 */
[----:B------:R-:W-:Y:S02]  /*5510*/  HADD2.F32 R23, -RZ, R13.H1_H1 ;  /* 0x3000000dff177230 */ /* 0x000fe40000004100 */
[----:B------:R-:W-:Y:S01]  /*5520*/  FFMA.FTZ R8, R63, R57, R8 ;  /* 0x000000393f087223 */ /* 0x000fe20000010008 */
[----:B-1----:R-:W-:-:S04]  /*5530*/  HADD2.F32 R65, -RZ, R28.H0_H0 ;  /* 0x2000001cff417230 */ /* 0x002fc80000004100 */
[----:B------:R1:W2:Y:S01]  /*5540*/  I2F.F16 R59, R53 ;  /* 0x00000035003b7306 */ /* 0x0002a20000200c00 */
[----:B0-----:R-:W-:Y:S02]  /*5550*/  HADD2.F32 R67, -RZ, R29.H0_H0 ;  /* 0x2000001dff437230 */ /* 0x001fe40000004100 */
[C---:B-1----:R-:W-:Y:S01]  /*5560*/  FFMA.FTZ R53, R54.reuse, R49, R58 ;  /* 0x0000003136357223 */ /* 0x042fe2000001003a */
[----:B------:R-:W-:Y:S01]  /*5570*/  FFMA.FTZ R54, R54, R47, R60 ;  /* 0x0000002f36367223 */ /* 0x000fe2000001003c */
[C---:B------:R-:W-:Y:S01]  /*5580*/  FFMA.FTZ R58, R56.reuse, R45, R55 ;  /* 0x0000002d383a7223 */ /* 0x040fe20000010037 */
[----:B------:R-:W-:Y:S02]  /*5590*/  HADD2.F32 R55, -RZ, R12.H0_H0 ;  /* 0x2000000cff377230 */ /* 0x000fe40000004100 */
[C---:B------:R-:W-:Y:S01]  /*55a0*/  FFMA.FTZ R60, R56.reuse, R44, R53 ;  /* 0x0000002c383c7223 */ /* 0x040fe20000010035 */
[----:B------:R-:W-:Y:S01]  /*55b0*/  FFMA.FTZ R56, R56, R43, R54 ;  /* 0x0000002b38387223 */ /* 0x000fe20000010036 */
[----:B--2---:R-:W-:-:S02]  /*55c0*/  HADD2.F32 R69, -RZ, R59.H0_H0 ;  /* 0x2000003bff457230 */ /* 0x004fc40000004100 */
[C---:B------:R-:W-:Y:S01]  /*55d0*/  FFMA.FTZ R9, R57.reuse, R65, R58 ;  /* 0x0000004139097223 */ /* 0x040fe2000001003a */
[----:B------:R-:W-:Y:S02]  /*55e0*/  HADD2.F32 R54, -RZ, R12.H1_H1 ;  /* 0x3000000cff367230 */ /* 0x000fe40000004100 */
[C---:B------:R-:W-:Y:S01]  /*55f0*/  FFMA.FTZ R60, R57.reuse, R67, R60 ;  /* 0x00000043393c7223 */ /* 0x040fe2000001003c */
[----:B------:R-:W-:Y:S02]  /*5600*/  HADD2.F32 R53, -RZ, R13.H0_H0 ;  /* 0x2000000dff357230 */ /* 0x000fe40000004100 */
        /* <DEDUP_REMOVED lines=68> */
.L_x_2780:
        /* <DEDUP_REMOVED lines=8> */
.L_x_2776:
[----:B------:R-:W0:Y:S02]  /*5ad0*/  LDCU UR5, c[0x0][0x3cc] ;  /* 0x00007980ff0577ac */ /* 0x000e240008000800 */
[----:B0-----:R-:W-:-:S04]  /*5ae0*/  VIMNMX R36, PT, PT, R14, UR5, PT ;  /* 0x000000050e247c48 */ /* 0x001fc8000bfe0100 */
[----:B------:R-:W-:-:S13]  /*5af0*/  ISETP.GT.AND P0, PT, R36, R15, PT ;  /* 0x0000000f2400720c */ /* 0x000fda0003f04270 */
[----:B------:R-:W-:Y:S05]  /*5b00*/  @!P0 BRA `(.L_x_2782) ;  /* 0x0000001c00788947 */ /* 0x000fea0003800000 */
[----:B------:R-:W0:Y:S02]  /*5b10*/  LDC.64 R2, c[0x0][0x3b8] ;  /* 0x0000ee00ff027b82 */ /* 0x000e240000000a00 */
[----:B0-----:R-:W-:-:S03]  /*5b20*/  IMAD.WIDE.U32 R2, R15, 0x4, R2 ;  /* 0x000000040f027825 */ /* 0x001fc600078e0002 */
[----:B------:R-:W-:-:S04]  /*5b30*/  IADD3 R0, P0, PT, R2, 0x2, RZ ;  /* 0x0000000202007810 */ /* 0x000fc80007f1e0ff */
[----:B------:R-:W-:-:S09]  /*5b40*/  IADD3.X R21, PT, PT, RZ, R3, RZ, P0, !PT ;  /* 0x00000003ff157210 */ /* 0x000fd200007fe4ff */
.L_x_2785:
[----:B------:R-:W0:Y:S01]  /*5b50*/  LDC R7, c[0x0][0x3ac] ;  /* 0x0000eb00ff077b82 */ /* 0x000e220000000800 */
[----:B------:R-:W-:Y:S01]  /*5b60*/  ISETP.NE.AND P0, PT, R15, R22, PT ;  /* 0x000000160f00720c */ /* 0x000fe20003f05270 */
[----:B-----5:R1:W5:-:S12]  /*5b70*/  LDG.E.128.CONSTANT R40, desc[UR8][R4.64] ;  /* 0x0000000804287981 */ /* 0x020358000c1e9d00 */
[----:B------:R-:W-:Y:S01]  /*5b80*/  @!P0 LEA R38, R16, R1, 0x3 ;  /* 0x0000000110268211 */ /* 0x000fe200078e18ff */
[----:B0-----:R-:W-:Y:S01]  /*5b90*/  IMAD.WIDE R28, R7, 0x4, R4 ;  /* 0x00000004071c7825 */ /* 0x001fe200078e0204 */
[----:B------:R-:W-:-:S04]  /*5ba0*/  @!P0 MOV R32, R0 ;  /* 0x0000000000208202 */ /* 0x000fc80000000f00 */
[----:B------:R-:W2:Y:S01]  /*5bb0*/  @!P0 LDL.64 R38, [R38+0x8] ;  /* 0x0000080026268983 */ /* 0x000ea20000100a00 */
[C---:B------:R-:W-:Y:S01]  /*5bc0*/  IMAD.WIDE R34, R7.reuse, 0x4, R28 ;  /* 0x0000000407227825 */ /* 0x040fe200078e021c */
[----:B------:R-:W-:Y:S02]  /*5bd0*/  @!P0 MOV R33, R21 ;  /* 0x0000001500218202 */ /* 0x000fe40000000f00 */
[----:B------:R-:W5:Y:S01]  /*5be0*/  LDG.E.128.CONSTANT R28, desc[UR8][R28.64] ;  /* 0x000000081c1c7981 */ /* 0x000f62000c1e9d00 */
[----:B------:R-:W-:-:S03]  /*5bf0*/  IMAD.WIDE R24, R7, 0x4, R34 ;  /* 0x0000000407187825 */ /* 0x000fc600078e0222 */
[----:B------:R-:W3:Y:S01]  /*5c00*/  @!P0 LDG.E.U16.CONSTANT R32, desc[UR8][R32.64] ;  /* 0x0000000820208981 */ /* 0x000ee2000c1e9500 */
[----:B------:R-:W-:-:S03]  /*5c10*/  IMAD.WIDE R2, R7, 0x4, R24 ;  /* 0x0000000407027825 */ /* 0x000fc600078e0218 */
[----:B------:R-:W5:Y:S04]  /*5c20*/  LDG.E.128.CONSTANT R24, desc[UR8][R24.64] ;  /* 0x0000000818187981 */ /* 0x000f68000c1e9d00 */
[----:B------:R1:W5:Y:S01]  /*5c30*/  LDG.E.128.CONSTANT R8, desc[UR8][R2.64] ;  /* 0x0000000802087981 */ /* 0x000362000c1e9d00 */
[----:B------:R-:W-:Y:S02]  /*5c40*/  ISETP.GE.AND P1, PT, R6, 0x1, PT ;  /* 0x000000010600780c */ /* 0x000fe40003f26270 */
[----:B------:R-:W-:-:S04]  /*5c50*/  @!P0 IADD3 R23, PT, PT, R16, 0x1, RZ ;  /* 0x0000000110178810 */ /* 0x000fc80007ffe0ff */
        /* <DEDUP_REMOVED lines=34> */
[----:B------:R-:W-:Y:S02]  /*5e80*/  LOP3.LUT R53, R53, 0x3f003f, RZ, 0xc0, !PT ;  /* 0x003f003f35357812 */ /* 0x000fe400078ec0ff */
[----:B------:R-:W-:Y:S01]  /*5e90*/  LOP3.LUT R55, R55, 0x3f003f, RZ, 0xc0, !PT ;  /* 0x003f003f37377812 */ /* 0x000fe200078ec0ff */
[----:B------:R-:W-:Y:S01]  /*5ea0*/  HADD2 R49, R49, -1056, -1056 ;  /* 0xe420e42031317430 */ /* 0x000fe20000000000 */
        /* <DEDUP_REMOVED lines=12> */
[----:B--2---:R-:W-:Y:S02]  /*5f70*/  SHF.R.U32.HI R38, RZ, 0x8, R32 ;  /* 0x00000008ff267819 */ /* 0x004fe40000011620 */
[--C-:B------:R-:W-:Y:S02]  /*5f80*/  SHF.R.U32.HI R48, RZ, 0x8, R33.reuse ;  /* 0x00000008ff307819 */ /* 0x100fe40000011621 */
[----:B------:R-:W-:-:S02]  /*5f90*/  SHF.R.U32.HI R52, RZ, 0xa, R33 ;  /* 0x0000000aff347819 */ /* 0x000fc40000011621 */
[----:B------:R-:W-:Y:S02]  /*5fa0*/  LOP3.LUT R44, R33, 0x3f003f, RZ, 0xc0, !PT ;  /* 0x003f003f212c7812 */ /* 0x000fe400078ec0ff */
[----:B------:R-:W-:Y:S02]  /*5fb0*/  SHF.R.U32.HI R45, RZ, 0x6, R33 ;  /* 0x00000006ff2d7819 */ /* 0x000fe40000011621 */
[----:B------:R-:W-:Y:S02]  /*5fc0*/  LOP3.LUT R33, R46, 0xf000f, RZ, 0xc0, !PT ;  /* 0x000f000f2e217812 */ /* 0x000fe400078ec0ff */
[----:B------:R-:W-:Y:S02]  /*5fd0*/  LOP3.LUT R23, R23, 0x300030, R38, 0xf8, !PT ;  /* 0x0030003017177812 */ /* 0x000fe400078ef826 */
[----:B------:R-:W-:Y:S02]  /*5fe0*/  SHF.R.U32.HI R39, RZ, 0xa, R32 ;  /* 0x0000000aff277819 */ /* 0x000fe40000011620 */
[----:B------:R-:W-:-:S02]  /*5ff0*/  LOP3.LUT R50, R32, 0x3f003f, RZ, 0xc0, !PT ;  /* 0x003f003f20327812 */ /* 0x000fc400078ec0ff */
[----:B------:R-:W-:Y:S02]  /*6000*/  SHF.R.U32.HI R51, RZ, 0x6, R32 ;  /* 0x00000006ff337819 */ /* 0x000fe40000011620 */
[----:B------:R-:W-:Y:S02]  /*6010*/  LOP3.LUT R38, R33, 0x300030, R48, 0xf8, !PT ;  /* 0x0030003021267812 */ /* 0x000fe400078ef830 */
[----:B------:R-:W-:Y:S02]  /*6020*/  SHF.R.U32.HI R68, RZ, 0x8, R34 ;  /* 0x00000008ff447819 */ /* 0x000fe40000011622 */
[----:B------:R-:W-:Y:S02]  /*6030*/  LOP3.LUT R32, R37, 0xf000f, RZ, 0xc0, !PT ;  /* 0x000f000f25207812 */ /* 0x000fe400078ec0ff */
[----:B------:R-:W-:Y:S02]  /*6040*/  LOP3.LUT R33, R58, 0xf000f, RZ, 0xc0, !PT ;  /* 0x000f000f3a217812 */ /* 0x000fe400078ec0ff */
[----:B------:R-:W-:-:S02]  /*6050*/  LOP3.LUT R37, R32, 0x300030, R39, 0xf8, !PT ;  /* 0x0030003020257812 */ /* 0x000fc400078ef827 */
[----:B------:R-:W-:Y:S02]  /*6060*/  LOP3.LUT R46, R33, 0x300030, R68, 0xf8, !PT ;  /* 0x00300030212e7812 */ /* 0x000fe400078ef844 */
[----:B------:R-:W-:Y:S02]  /*6070*/  LOP3.LUT R32, R54, 0x64006400, RZ, 0xfc, !PT ;  /* 0x6400640036207812 */ /* 0x000fe400078efcff */
[----:B------:R-:W-:Y:S02]  /*6080*/  LOP3.LUT R33, R56, 0x64006400, RZ, 0xfc, !PT ;  /* 0x6400640038217812 */ /* 0x000fe400078efcff */
[--C-:B------:R-:W-:Y:S02]  /*6090*/  SHF.R.U32.HI R69, RZ, 0xa, R34.reuse ;  /* 0x0000000aff457819 */ /* 0x100fe40000011622 */
[----:B------:R-:W-:Y:S02]  /*60a0*/  LOP3.LUT R41, R34, 0x3f003f, RZ, 0xc0, !PT ;  /* 0x003f003f22297812 */ /* 0x000fe400078ec0ff */
[----:B------:R-:W-:-:S02]  /*60b0*/  SHF.R.U32.HI R43, RZ, 0x6, R34 ;  /* 0x00000006ff2b7819 */ /* 0x000fc40000011622 */
[----:B------:R-:W-:Y:S02]  /*60c0*/  LOP3.LUT R39, R47, 0x300030, R52, 0xf8, !PT ;  /* 0x003000302f277812 */ /* 0x000fe400078ef834 */
[----:B------:R-:W-:Y:S02]  /*60d0*/  SHF.R.U32.HI R34, RZ, 0x8, R35 ;  /* 0x00000008ff227819 */ /* 0x000fe40000011623 */
[----:B------:R-:W-:Y:S02]  /*60e0*/  LOP3.LUT R47, R72, 0xf000f, RZ, 0xc0, !PT ;  /* 0x000f000f482f7812 */ /* 0x000fe400078ec0ff */
[----:B------:R-:W-:Y:S01]  /*60f0*/  LOP3.LUT R54, R53, 0x64006400, RZ, 0xfc, !PT ;  /* 0x6400640035367812 */ /* 0x000fe200078efcff */
[----:B------:R-:W-:Y:S01]  /*6100*/  HADD2 R53, R32, -1056, -1056 ;  /* 0xe420e42020357430 */ /* 0x000fe20000000000 */
[----:B------:R-:W-:Y:S01]  /*6110*/  LOP3.LUT R56, R55, 0x64006400, RZ, 0xfc, !PT ;  /* 0x6400640037387812 */ /* 0x000fe200078efcff */
[----:B------:R-:W-:Y:S01]  /*6120*/  HADD2 R55, R33, -1056, -1056 ;  /* 0xe420e42021377430 */ /* 0x000fe20000000000 */
[----:B------:R-:W-:Y:S01]  /*6130*/  LOP3.LUT R58, R57, 0x64006400, RZ, 0xfc, !PT ;  /* 0x64006400393a7812 */ /* 0x000fe200078efcff */
[-C--:B0-----:R-:W-:Y:S01]  /*6140*/  HFMA2 R32, R49, R28.reuse, RZ ;  /* 0x0000001c31207231 */ /* 0x081fe200000000ff */
[----:B------:R-:W-:Y:S01]  /*6150*/  LOP3.LUT R47, R47, 0x300030, R34, 0xf8, !PT ;  /* 0x003000302f2f7812 */ /* 0x000fe200078ef822 */
[----:B------:R-:W-:-:S02]  /*6160*/  HFMA2 R33, R53, R28, RZ.H0_H0 ;  /* 0x0000001c35217231 */ /* 0x000fc400000400ff */
[----:B------:R-:W-:Y:S02]  /*6170*/  HFMA2 R34, R55, R28, RZ ;  /* 0x0000001c37227231 */ /* 0x000fe400000000ff */
        /* <DEDUP_REMOVED lines=8> */
[-C--:B------:R-:W-:Y:S01]  /*6200*/  HFMA2 R70, R54, R29.reuse, R32 ;  /* 0x0000001d36467231 */ /* 0x080fe20000000020 */
[----:B------:R-:W-:Y:S01]  /*6210*/  SHF.R.U32.HI R42, RZ, 0x6, R35 ;  /* 0x00000006ff2a7819 */ /* 0x000fe20000011623 */
[----:B------:R-:W-:-:S02]  /*6220*/  HFMA2 R71, R56, R29, R33 ;  /* 0x0000001d38477231 */ /* 0x000fc40000000021 */
[-C--:B------:R-:W-:Y:S02]  /*6230*/  HFMA2 R72, R58, R29.reuse, R34 ;  /* 0x0000001d3a487231 */ /* 0x080fe40000000022 */
[----:B------:R-:W-:Y:S01]  /*6240*/  HADD2 R60, R60, -1056, -1056 ;  /* 0xe420e4203c3c7430 */ /* 0x000fe20000000000 */
[----:B------:R-:W0:Y:S01]  /*6250*/  LDS.128 R32, [UR4+0x10] ;  /* 0x00001004ff207984 */ /* 0x000e220008000c00 */
[----:B------:R-:W-:Y:S01]  /*6260*/  HFMA2 R28, R57, R28, RZ.H0_H0 ;  /* 0x0000001c391c7231 */ /* 0x000fe200000400ff */
[----:B------:R-:W-:Y:S02]  /*6270*/  LOP3.LUT R48, R73, 0x300030, R74, 0xf8, !PT ;  /* 0x0030003049307812 */ /* 0x000fe400078ef84a */
[----:B------:R-:W-:Y:S01]  /*6280*/  LOP3.LUT R68, R59, 0x64006400, RZ, 0xfc, !PT ;  /* 0x640064003b447812 */ /* 0x000fe200078efcff */
[----:B------:R-:W-:Y:S01]  /*6290*/  HFMA2 R73, R60, R29, R28 ;  /* 0x0000001d3c497231 */ /* 0x000fe2000000001c */
[----:B------:R-:W-:Y:S01]  /*62a0*/  LOP3.LUT R52, R52, 0x300030, R69, 0xf8, !PT ;  /* 0x0030003034347812 */ /* 0x000fe200078ef845 */
        /* <DEDUP_REMOVED lines=53> */
[-C--:B------:R-:W-:Y:S01]  /*6600*/  HFMA2 R71, R44, R33.reuse, R71 ;  /* 0x000000212c477231 */ /* 0x080fe20000000047 */
[----:B------:R-:W-:Y:S01]  /*6610*/  LOP3.LUT R52, R52, 0x64006400, RZ, 0xfc, !PT ;  /* 0x6400640034347812 */ /* 0x000fe200078efcff */
[----:B------:R-:W-:Y:S01]  /*6620*/  HADD2 R23, R23, -1056, -1056 ;  /* 0xe420e42017177430 */ /* 0x000fe20000000000 */
[----:B------:R-:W-:Y:S01]  /*6630*/  LOP3.LUT R48, R48, 0x64006400, RZ, 0xfc, !PT ;  /* 0x6400640030307812 */ /* 0x000fe200078efcff */
[----:B------:R-:W-:Y:S02]  /*6640*/  HADD2 R74, R38, -1056, -1056 ;  /* 0xe420e420264a7430 */ /* 0x000fe40000000000 */
[-C--:B------:R-:W-:Y:S02]  /*6650*/  HFMA2 R72, R42, R33.reuse, R72 ;  /* 0x000000212a487231 */ /* 0x080fe40000000048 */
[----:B------:R-:W-:Y:S02]  /*6660*/  HFMA2 R73, R40, R33, R73 ;  /* 0x0000002128497231 */ /* 0x000fe40000000049 */
[----:B------:R-:W-:-:S02]  /*6670*/  HFMA2 R70, R23, R34, R70 ;  /* 0x0000002217467231 */ /* 0x000fc40000000046 */
[----:B------:R-:W-:Y:S02]  /*6680*/  HADD2 R67, R46, -1056, -1056 ;  /* 0xe420e4202e437430 */ /* 0x000fe40000000000 */
        /* <DEDUP_REMOVED lines=63> */
.L_x_2783:
[----:B------:R-:W-:Y:S01]  /*6a80*/  MOV R32, R4 ;  /* 0x0000000400207202 */ /* 0x000fe20000000f00 */
[----:B------:R-:W-:Y:S01]  /*6a90*/  IMAD.WIDE R2, R7, 0x4, R2 ;  /* 0x0000000407027825 */ /* 0x000fe200078e0202 */
[----:B------:R-:W-:Y:S01]  /*6aa0*/  MOV R33, R5 ;  /* 0x0000000500217202 */ /* 0x000fe20000000f00 */
[----:B------:R-:W-:Y:S06]  /*6ab0*/  @!P1 BRA `(.L_x_2784) ;  /* 0x0000000c006c9947 */ /* 0x000fec0003800000 */
[----:B-----5:R-:W2:Y:S01]  /*6ac0*/  LDG.E.128.CONSTANT R28, desc[UR8][R2.64] ;  /* 0x00000008021c7981 */ /* 0x020ea2000c1e9d00 */
        /* <DEDUP_REMOVED lines=17> */
[----:B------:R-:W-:Y:S02]  /*6be0*/  SHF.R.U32.HI R40, RZ, 0xc, R25 ;  /* 0x0000000cff287819 */ /* 0x000fe40000011619 */
[----:B------:R-:W-:-:S02]  /*6bf0*/  LOP3.LUT R45, R25, 0x3f003f, RZ, 0xc0, !PT ;  /* 0x003f003f192d7812 */ /* 0x000fc400078ec0ff */
[----:B------:R-:W-:Y:S02]  /*6c00*/  SHF.R.U32.HI R46, RZ, 0x6, R25 ;  /* 0x00000006ff2e7819 */ /* 0x000fe40000011619 */
[--C-:B------:R-:W-:Y:S02]  /*6c10*/  SHF.R.U32.HI R43, RZ, 0xc, R26.reuse ;  /* 0x0000000cff2b7819 */ /* 0x100fe4000001161a */
[----:B------:R-:W-:Y:S02]  /*6c20*/  LOP3.LUT R48, R26, 0x3f003f, RZ, 0xc0, !PT ;  /* 0x003f003f1a307812 */ /* 0x000fe400078ec0ff */
        /* <DEDUP_REMOVED lines=25> */
[----:B------:R-:W-:Y:S02]  /*6dc0*/  LOP3.LUT R62, R62, 0x64006400, RZ, 0xfc, !PT ;  /* 0x640064003e3e7812 */ /* 0x000fe400078efcff */
[--C-:B--2---:R-:W-:Y:S02]  /*6dd0*/  SHF.R.U32.HI R25, RZ, 0xa, R28.reuse ;  /* 0x0000000aff197819 */ /* 0x104fe4000001161c */
[----:B------:R-:W-:-:S02]  /*6de0*/  SHF.R.U32.HI R23, RZ, 0x8, R28 ;  /* 0x00000008ff177819 */ /* 0x000fc4000001161c */
[----:B------:R-:W-:Y:S02]  /*6df0*/  LOP3.LUT R38, R28, 0x3f003f, RZ, 0xc0, !PT ;  /* 0x003f003f1c267812 */ /* 0x000fe400078ec0ff */
[----:B------:R-:W-:Y:S02]  /*6e00*/  SHF.R.U32.HI R39, RZ, 0x6, R28 ;  /* 0x00000006ff277819 */ /* 0x000fe4000001161c */
[--C-:B------:R-:W-:Y:S02]  /*6e10*/  SHF.R.U32.HI R28, RZ, 0x8, R29.reuse ;  /* 0x00000008ff1c7819 */ /* 0x100fe4000001161d */
[----:B------:R-:W-:Y:S02]  /*6e20*/  SHF.R.U32.HI R42, RZ, 0xa, R29 ;  /* 0x0000000aff2a7819 */ /* 0x000fe4000001161d */
[----:B------:R-:W-:Y:S02]  /*6e30*/  LOP3.LUT R5, R26, 0x300030, R25, 0xf8, !PT ;  /* 0x003000301a057812 */ /* 0x000fe400078ef819 */
[----:B------:R-:W-:-:S02]  /*6e40*/  SHF.R.U32.HI R64, RZ, 0x8, R31 ;  /* 0x00000008ff407819 */ /* 0x000fc4000001161f */
[----:B------:R-:W-:Y:S02]  /*6e50*/  LOP3.LUT R25, R60, 0xf000f, RZ, 0xc0, !PT ;  /* 0x000f000f3c197812 */ /* 0x000fe400078ec0ff */
[----:B------:R-:W-:Y:S02]  /*6e60*/  LOP3.LUT R4, R4, 0x300030, R23, 0xf8, !PT ;  /* 0x0030003004047812 */ /* 0x000fe400078ef817 */
[----:B------:R-:W-:Y:S02]  /*6e70*/  LOP3.LUT R26, R47, 0xf000f, RZ, 0xc0, !PT ;  /* 0x000f000f2f1a7812 */ /* 0x000fe400078ec0ff */
[----:B------:R-:W-:Y:S02]  /*6e80*/  LOP3.LUT R23, R41, 0x300030, R28, 0xf8, !PT ;  /* 0x0030003029177812 */ /* 0x000fe400078ef81c */
        /* <DEDUP_REMOVED lines=8> */
[----:B------:R-:W-:Y:S01]  /*6f10*/  SHF.R.U32.HI R51, RZ, 0xa, R30 ;  /* 0x0000000aff337819 */ /* 0x000fe2000001161e */
[-C--:B0-----:R-:W-:Y:S01]  /*6f20*/  HFMA2 R24, R45, R8.reuse, RZ ;  /* 0x000000082d187231 */ /* 0x081fe200000000ff */
[----:B------:R-:W-:Y:S01]  /*6f30*/  LOP3.LUT R41, R43, 0xf000f, RZ, 0xc0, !PT ;  /* 0x000f000f2b297812 */ /* 0x000fe200078ec0ff */
[----:B------:R-:W-:Y:S01]  /*6f40*/  HADD2 R48, R25, -1056, -1056 ;  /* 0xe420e42019307430 */ /* 0x000fe20000000000 */
[----:B------:R-:W-:Y:S01]  /*6f50*/  LOP3.LUT R43, R26, 0x300030, R51, 0xf8, !PT ;  /* 0x003000301a2b7812 */ /* 0x000fe200078ef833 */
[----:B------:R-:W-:-:S02]  /*6f60*/  HFMA2 R25, R47, R8, RZ.H0_H0 ;  /* 0x000000082f197231 */ /* 0x000fc400000400ff */
[----:B------:R-:W-:Y:S01]  /*6f70*/  HFMA2 R26, R49, R8, RZ ;  /* 0x00000008311a7231 */ /* 0x000fe200000000ff */
[----:B------:R-:W-:Y:S01]  /*6f80*/  SHF.R.U32.HI R50, RZ, 0x8, R30 ;  /* 0x00000008ff327819 */ /* 0x000fe2000001161e */
[-C--:B------:R-:W-:Y:S02]  /*6f90*/  HFMA2 R60, R44, R9.reuse, R24 ;  /* 0x000000092c3c7231 */ /* 0x080fe40000000018 */
[-C--:B------:R-:W-:Y:S02]  /*6fa0*/  HFMA2 R63, R46, R9.reuse, R25 ;  /* 0x000000092e3f7231 */ /* 0x080fe40000000019 */
[----:B------:R-:W-:Y:S01]  /*6fb0*/  HFMA2 R64, R48, R9, R26 ;  /* 0x0000000930407231 */ /* 0x000fe2000000001a */
[----:B------:R-:W-:Y:S01]  /*6fc0*/  LOP3.LUT R51, R58, 0x64006400, RZ, 0xfc, !PT ;  /* 0x640064003a337812 */ /* 0x000fe200078efcff */
[----:B------:R-:W0:Y:S01]  /*6fd0*/  LDS.128 R24, [UR4+0x30] ;  /* 0x00003004ff187984 */ /* 0x000e220008000c00 */
[----:B------:R-:W-:Y:S02]  /*6fe0*/  LOP3.LUT R41, R41, 0x300030, R50, 0xf8, !PT ;  /* 0x0030003029297812 */ /* 0x000fe400078ef832 */
[----:B------:R-:W-:Y:S01]  /*6ff0*/  LOP3.LUT R50, R59, 0x64006400, RZ, 0xfc, !PT ;  /* 0x640064003b327812 */ /* 0x000fe200078efcff */
[----:B------:R-:W-:Y:S01]  /*7000*/  HADD2 R51, R51, -1056, -1056 ;  /* 0xe420e42033337430 */ /* 0x000fe20000000000 */
[----:B------:R-:W-:-:S02]  /*7010*/  SHF.R.U32.HI R65, RZ, 0xa, R31 ;  /* 0x0000000aff417819 */ /* 0x000fc4000001161f */
[----:B------:R-:W-:Y:S01]  /*7020*/  LOP3.LUT R59, R61, 0x64006400, RZ, 0xfc, !PT ;  /* 0x640064003d3b7812 */ /* 0x000fe200078efcff */
[----:B------:R-:W-:Y:S01]  /*7030*/  HADD2 R50, R50, -1056, -1056 ;  /* 0xe420e42032327430 */ /* 0x000fe20000000000 */
[----:B------:R-:W-:Y:S01]  /*7040*/  LOP3.LUT R40, R40, 0x300030, R65, 0xf8, !PT ;  /* 0x0030003028287812 */ /* 0x000fe200078ef841 */
        /* <DEDUP_REMOVED lines=18> */
[----:B------:R-:W-:Y:S01]  /*7170*/  SHF.R.U32.HI R30, RZ, 0x6, R30 ;  /* 0x00000006ff1e7819 */ /* 0x000fe2000001161e */
[----:B------:R-:W-:Y:S01]  /*7180*/  HADD2 R52, R8, -1056, -1056 ;  /* 0xe420e42008347430 */ /* 0x000fe20000000000 */
[----:B------:R-:W-:Y:S01]  /*7190*/  SHF.R.U32.HI R31, RZ, 0x6, R31 ;  /* 0x00000006ff1f7819 */ /* 0x000fe2000001161f */
        /* <DEDUP_REMOVED lines=109> */
.L_x_2784:
        /* <DEDUP_REMOVED lines=8> */
.L_x_2782:
[----:B------:R-:W0:Y:S02]  /*78f0*/  LDCU UR5, c[0x0][0x3d0] ;  /* 0x00007a00ff0577ac */ /* 0x000e240008000800 */
[----:B0-----:R-:W-:-:S04]  /*7900*/  VIMNMX R0, PT, PT, R14, UR5, PT ;  /* 0x000000050e007c48 */ /* 0x001fc8000bfe0100 */
[----:B------:R-:W-:-:S13]  /*7910*/  ISETP.GT.AND P0, PT, R0, R15, PT ;  /* 0x0000000f0000720c */ /* 0x000fda0003f04270 */
[----:B------:R-:W-:Y:S05]  /*7920*/  @!P0 BRA `(.L_x_2786) ;  /* 0x0000001800f08947 */ /* 0x000fea0003800000 */
[----:B------:R-:W0:Y:S02]  /*7930*/  LDC.64 R2, c[0x0][0x3b8] ;  /* 0x0000ee00ff027b82 */ /* 0x000e240000000a00 */
[----:B0-----:R-:W-:Y:S01]  /*7940*/  IMAD.WIDE.U32 R6, R15, 0x4, R2 ;  /* 0x000000040f067825 */ /* 0x001fe200078e0002 */
[----:B------:R-:W-:Y:S02]  /*7950*/  MOV R2, R4 ;  /* 0x0000000400027202 */ /* 0x000fe40000000f00 */
[----:B------:R-:W-:Y:S02]  /*7960*/  MOV R3, R5 ;  /* 0x0000000500037202 */ /* 0x000fe40000000f00 */
[----:B------:R-:W-:-:S04]  /*7970*/  IADD3 R36, P0, PT, R6, 0x2, RZ ;  /* 0x0000000206247810 */ /* 0x000fc80007f1e0ff */
[----:B------:R-:W-:-:S09]  /*7980*/  IADD3.X R37, PT, PT, RZ, R7, RZ, P0, !PT ;  /* 0x00000007ff257210 */ /* 0x000fd200007fe4ff */
.L_x_2788:
        /* <DEDUP_REMOVED lines=11> */
[----:B------:R-:W0:Y:S03]  /*7a40*/  S2R R21, SR_CTAID.Y ;  /* 0x0000000000157919 */ /* 0x000e260000002600 */
[----:B------:R1:W5:Y:S01]  /*7a50*/  LDG.E.128.CONSTANT R24, desc[UR8][R4.64] ;  /* 0x0000000804187981 */ /* 0x000362000c1e9d00 */
[----:B0-----:R-:W-:-:S05]  /*7a60*/  IMAD R21, R21, -0x2, R6 ;  /* 0xfffffffe15157824 */ /* 0x001fca00078e0206 */
[----:B------:R-:W-:Y:S01]  /*7a70*/  ISETP.GE.AND P1, PT, R21, 0x1, PT ;  /* 0x000000011500780c */ /* 0x000fe20003f26270 */
[----:B-1----:R-:W-:Y:S01]  /*7a80*/  IMAD.WIDE R4, R7, 0x4, R4 ;  /* 0x0000000407047825 */ /* 0x002fe200078e0204 */
[----:B------:R-:W-:Y:S02]  /*7a90*/  @!P0 IADD3 R6, PT, PT, R16, 0x1, RZ ;  /* 0x0000000110068810 */ /* 0x000fe40007ffe0ff */
[----:B--2---:R-:W-:Y:S02]  /*7aa0*/  @!P0 IADD3 R22, PT, PT, R8, R15, RZ ;  /* 0x0000000f08168210 */ /* 0x004fe40007ffe0ff */
[----:B---3--:R-:W-:Y:S02]  /*7ab0*/  @!P0 PRMT R12, R10, 0x7610, R12 ;  /* 0x000076100a0c8816 */ /* 0x008fe4000000000c */
[----:B------:R-:W-:Y:S02]  /*7ac0*/  @!P0 PRMT R13, R11, 0x7610, R13 ;  /* 0x000076100b0d8816 */ /* 0x000fe4000000000d */
[----:B------:R-:W-:-:S02]  /*7ad0*/  @!P0 PRMT R12, R12, 0x7610, R10 ;  /* 0x000076100c0c8816 */ /* 0x000fc4000000000a */
[----:B------:R-:W-:Y:S02]  /*7ae0*/  @!P0 PRMT R13, R13, 0x7610, R11 ;  /* 0x000076100d0d8816 */ /* 0x000fe4000000000b */
[----:B------:R-:W-:Y:S01]  /*7af0*/  IADD3 R15, PT, PT, R15, 0x20, RZ ;  /* 0x000000200f0f7810 */ /* 0x000fe20007ffe0ff */
[----:B------:R-:W-:Y:S06]  /*7b00*/  @!P1 BRA `(.L_x_2787) ;  /* 0x0000001800509947 */ /* 0x000fec0003800000 */
[----:B------:R-:W2:Y:S01]  /*7b10*/  LDG.E.128.CONSTANT R8, desc[UR8][R4.64] ;  /* 0x0000000804087981 */ /* 0x000ea2000c1e9d00 */
[----:B-----5:R-:W-:Y:S01]  /*7b20*/  SHF.R.U32.HI R54, RZ, 0xf, R41 ;  /* 0x0000000fff367819 */ /* 0x020fe20000011629 */
[----:B------:R-:W-:Y:S01]  /*7b30*/  HFMA2 R38, -RZ, RZ, 0, 0.03125 ;  /* 0x00002800ff267431 */ /* 0x000fe200000001ff */
[----:B------:R-:W-:Y:S02]  /*7b40*/  SHF.R.U32.HI R51, RZ, 0xf, R40 ;  /* 0x0000000fff337819 */ /* 0x000fe40000011628 */
[----:B------:R-:W-:Y:S02]  /*7b50*/  SHF.R.U32.HI R66, RZ, 0xf, R42 ;  /* 0x0000000fff427819 */ /* 0x000fe4000001162a */
[----:B------:R-:W-:Y:S02]  /*7b60*/  SHF.R.U32.HI R70, RZ, 0xf, R43 ;  /* 0x0000000fff467819 */ /* 0x000fe4000001162b */
[----:B------:R-:W-:Y:S02]  /*7b70*/  SHF.R.U32.HI R67, RZ, 0xe, R33 ;  /* 0x0000000eff437819 */ /* 0x000fe40000011621 */
[----:B------:R-:W-:-:S02]  /*7b80*/  LOP3.LUT R54, R54, 0x10001, RZ, 0xc0, !PT ;  /* 0x0001000136367812 */ /* 0x000fc400078ec0ff */
[----:B------:R-:W-:Y:S02]  /*7b90*/  SHF.R.U32.HI R52, RZ, 0xe, R32 ;  /* 0x0000000eff347819 */ /* 0x000fe40000011620 */
[----:B------:R-:W-:Y:S02]  /*7ba0*/  SHF.R.U32.HI R75, RZ, 0xe, R34 ;  /* 0x0000000eff4b7819 */ /* 0x000fe40000011622 */
[----:B------:R-:W-:Y:S02]  /*7bb0*/  LOP3.LUT R51, R51, 0x10001, RZ, 0xc0, !PT ;  /* 0x0001000133337812 */ /* 0x000fe400078ec0ff */
[----:B------:R-:W-:Y:S02]  /*7bc0*/  LOP3.LUT R66, R66, 0x10001, RZ, 0xc0, !PT ;  /* 0x0001000142427812 */ /* 0x000fe400078ec0ff */
[C---:B------:R-:W-:Y:S02]  /*7bd0*/  LOP3.LUT R93, R42.reuse, 0x1f001f, RZ, 0xc0, !PT ;  /* 0x001f001f2a5d7812 */ /* 0x040fe400078ec0ff */
[----:B------:R-:W-:-:S02]  /*7be0*/  LOP3.LUT R23, R42, 0x3e003e0, RZ, 0xc0, !PT ;  /* 0x03e003e02a177812 */ /* 0x000fc400078ec0ff */
[----:B------:R-:W-:Y:S02]  /*7bf0*/  SHF.R.U32.HI R73, RZ, 0xa, R42 ;  /* 0x0000000aff497819 */ /* 0x000fe4000001162a */
        /* <DEDUP_REMOVED lines=18> */
[----:B------:R-:W0:Y:S01]  /*7d20*/  LDS.128 R24, [UR4] ;  /* 0x00000004ff187984 */ /* 0x000e220008000c00 */
        /* <DEDUP_REMOVED lines=10> */
[----:B------:R-:W-:-:S02]  /*7dd0*/  LOP3.LUT R52, R51, 0x20002, R52, 0xf8, !PT ;  /* 0x0002000233347812 */ /* 0x000fc400078ef834 */
[----:B------:R-:W-:Y:S02]  /*7de0*/  LOP3.LUT R75, R66, 0x20002, R75, 0xf8, !PT ;  /* 0x00020002424b7812 */ /* 0x000fe400078ef84b */
[----:B------:R-:W-:Y:S02]  /*7df0*/  SHF.R.U32.HI R72, RZ, 0xd, R31 ;  /* 0x0000000dff487819 */ /* 0x000fe4000001161f */
[----:B------:R-:W-:Y:S02]  /*7e00*/  LOP3.LUT R77, R70, 0x20002, R77, 0xf8, !PT ;  /* 0x00020002464d7812 */ /* 0x000fe400078ef84d */
[----:B------:R-:W-:Y:S02]  /*7e10*/  LOP3.LUT R67, R67, 0x40004, R56, 0xf8, !PT ;  /* 0x0004000443437812 */ /* 0x000fe400078ef838 */
[----:B------:R-:W-:Y:S02]  /*7e20*/  LOP3.LUT R33, R52, 0x40004, R33, 0xf8, !PT ;  /* 0x0004000434217812 */ /* 0x000fe400078ef821 */
[----:B------:R-:W-:-:S02]  /*7e30*/  LOP3.LUT R68, R75, 0x40004, R68, 0xf8, !PT ;  /* 0x000400044b447812 */ /* 0x000fc400078ef844 */
[----:B------:R-:W-:Y:S02]  /*7e40*/  LOP3.LUT R77, R77, 0x40004, R72, 0xf8, !PT ;  /* 0x000400044d4d7812 */ /* 0x000fe400078ef848 */
[C---:B------:R-:W-:Y:S02]  /*7e50*/  LOP3.LUT R55, R40.reuse, 0x1f001f, RZ, 0xc0, !PT ;  /* 0x001f001f28377812 */ /* 0x040fe400078ec0ff */
[----:B------:R-:W-:Y:S02]  /*7e60*/  LOP3.LUT R39, R40, 0x3e003e0, RZ, 0xc0, !PT ;  /* 0x03e003e028277812 */ /* 0x000fe400078ec0ff */
[----:B------:R-:W-:Y:S02]  /*7e70*/  SHF.R.U32.HI R69, RZ, 0xa, R40 ;  /* 0x0000000aff457819 */ /* 0x000fe40000011628 */
[----:B------:R-:W-:Y:S02]  /*7e80*/  LOP3.LUT R40, R41, 0x3e003e0, RZ, 0xc0, !PT ;  /* 0x03e003e029287812 */ /* 0x000fe400078ec0ff */
[----:B------:R-:W-:-:S02]  /*7e90*/  LOP3.LUT R82, R67, 0x80008, R82, 0xf8, !PT ;  /* 0x0008000843527812 */ /* 0x000fc400078ef852 */
[----:B------:R-:W-:Y:S02]  /*7ea0*/  LOP3.LUT R57, R41, 0x1f001f, RZ, 0xc0, !PT ;  /* 0x001f001f29397812 */ /* 0x000fe400078ec0ff */
[----:B------:R-:W-:Y:S02]  /*7eb0*/  SHF.R.U32.HI R71, RZ, 0xa, R41 ;  /* 0x0000000aff477819 */ /* 0x000fe40000011629 */
[----:B------:R-:W-:Y:S02]  /*7ec0*/  LOP3.LUT R96, R33, 0x80008, R96, 0xf8, !PT ;  /* 0x0008000821607812 */ /* 0x000fe400078ef860 */
[----:B------:R-:W-:Y:S02]  /*7ed0*/  LOP3.LUT R83, R68, 0x80008, R83, 0xf8, !PT ;  /* 0x0008000844537812 */ /* 0x000fe400078ef853 */
[C---:B------:R-:W-:Y:S02]  /*7ee0*/  LOP3.LUT R94, R43.reuse, 0x1f001f, RZ, 0xc0, !PT ;  /* 0x001f001f2b5e7812 */ /* 0x040fe400078ec0ff */
[----:B------:R-:W-:-:S02]  /*7ef0*/  LOP3.LUT R41, R43, 0x3e003e0, RZ, 0xc0, !PT ;  /* 0x03e003e02b297812 */ /* 0x000fc400078ec0ff */
[----:B------:R-:W-:Y:S02]  /*7f00*/  SHF.R.U32.HI R74, RZ, 0xa, R43 ;  /* 0x0000000aff4a7819 */ /* 0x000fe4000001162b */
[----:B------:R-:W-:Y:S02]  /*7f10*/  LOP3.LUT R84, R77, 0x80008, R84, 0xf8, !PT ;  /* 0x000800084d547812 */ /* 0x000fe400078ef854 */
[C---:B------:R-:W-:Y:S02]  /*7f20*/  LOP3.LUT R80, R34.reuse, 0x1f001f, RZ, 0xc0, !PT ;  /* 0x001f001f22507812 */ /* 0x040fe400078ec0ff */
[----:B------:R-:W-:Y:S02]  /*7f30*/  LOP3.LUT R43, R34, 0x3e003e0, RZ, 0xc0, !PT ;  /* 0x03e003e0222b7812 */ /* 0x000fe400078ec0ff */
        /* <DEDUP_REMOVED lines=111> */
[----:B------:R-:W-:Y:S01]  /*8630*/  HFMA2 R38, R35, R38.H0_H0, -48, -48 ;  /* 0xd200d20023267431 */ /* 0x000fe20000040026 */
[----:B------:R-:W1:Y:S01]  /*8640*/  LDS.128 R8, [UR4+0x10] ;  /* 0x00001004ff087984 */ /* 0x000e620008000c00 */
[----:B------:R-:W-:-:S02]  /*8650*/  LOP3.LUT R82, R82, 0x100010, R33, 0xf8, !PT ;  /* 0x0010001052527812 */ /* 0x000fc400078ef821 */
[----:B------:R-:W-:Y:S01]  /*8660*/  LOP3.LUT R33, R57, 0x64006400, RZ, 0xfc, !PT ;  /* 0x6400640039217812 */ /* 0x000fe200078efcff */
[----:B------:R-:W-:Y:S01]  /*8670*/  HADD2 R57, R55, -1040, -1040 ;  /* 0xe410e41037397430 */ /* 0x000fe20000000000 */
[----:B------:R-:W-:Y:S02]  /*8680*/  LOP3.LUT R35, R93, 0x64006400, RZ, 0xfc, !PT ;  /* 0x640064005d237812 */ /* 0x000fe400078efcff */
[----:B------:R-:W-:Y:S01]  /*8690*/  LOP3.LUT R81, R96, 0x100010, R81, 0xf8, !PT ;  /* 0x0010001060517812 */ /* 0x000fe200078ef851 */
[----:B------:R-:W-:Y:S02]  /*86a0*/  HADD2 R55, R33, -1040, -1040 ;  /* 0xe410e41021377430 */ /* 0x000fe40000000000 */
[----:B0-----:R-:W-:Y:S02]  /*86b0*/  HFMA2 R93, R57, R24, RZ ;  /* 0x00000018395d7231 */ /* 0x001fe400000000ff */
[----:B------:R-:W-:Y:S01]  /*86c0*/  HADD2 R35, R35, -1040, -1040 ;  /* 0xe410e41023237430 */ /* 0x000fe20000000000 */
[----:B------:R-:W-:Y:S01]  /*86d0*/  LOP3.LUT R77, R77, 0x64006400, RZ, 0xfc, !PT ;  /* 0x640064004d4d7812 */ /* 0x000fe200078efcff */
[----:B------:R-:W-:-:S02]  /*86e0*/  HADD2 R33, R94, -1040, -1040 ;  /* 0xe410e4105e217430 */ /* 0x000fc40000000000 */
[-C--:B------:R-:W-:Y:S02]  /*86f0*/  HFMA2 R94, R56, R25.reuse, R93 ;  /* 0x00000019385e7231 */ /* 0x080fe4000000005d */
[-C--:B------:R-:W-:Y:S02]  /*8700*/  HFMA2 R95, R55, R24.reuse, RZ.H0_H0 ;  /* 0x00000018375f7231 */ /* 0x080fe400000400ff */
[-C--:B------:R-:W-:Y:S02]  /*8710*/  HFMA2 R96, R35, R24.reuse, RZ ;  /* 0x0000001823607231 */ /* 0x080fe400000000ff */
[----:B------:R-:W-:Y:S01]  /*8720*/  HFMA2 R24, R33, R24, RZ.H0_H0 ;  /* 0x0000001821187231 */ /* 0x000fe200000400ff */
        /* <DEDUP_REMOVED lines=15> */
[-C--:B------:R-:W-:Y:S01]  /*8820*/  HFMA2 R95, R73, R26.reuse, R95 ;  /* 0x0000001a495f7231 */ /* 0x080fe2000000005f */
[----:B------:R-:W-:Y:S01]  /*8830*/  LOP3.LUT R75, R75, 0x1f001f, RZ, 0xc0, !PT ;  /* 0x001f001f4b4b7812 */ /* 0x000fe200078ec0ff */
        /* <DEDUP_REMOVED lines=9> */
[----:B------:R-:W-:Y:S01]  /*88d0*/  LOP3.LUT R91, R88, 0x64006400, RZ, 0xfc, !PT ;  /* 0x64006400585b7812 */ /* 0x000fe200078efcff */
        /* <DEDUP_REMOVED lines=17> */
[----:B------:R-:W-:Y:S01]  /*89f0*/  HFMA2 R96, R90, R9, R96 ;  /* 0x000000095a607231 */ /* 0x000fe20000000060 */
[----:B------:R-:W-:Y:S01]  /*8a00*/  LOP3.LUT R82, R82, 0x64006400, RZ, 0xfc, !PT ;  /* 0x6400640052527812 */ /* 0x000fe200078efcff */
[----:B------:R-:W-:Y:S02]  /*8a10*/  HADD2 R89, R8, -1040, -1040 ;  /* 0xe410e41008597430 */ /* 0x000fe40000000000 */
[----:B------:R-:W-:-:S02]  /*8a20*/  HFMA2 R95, R91, R10, R95 ;  /* 0x0000000a5b5f7231 */ /* 0x000fc4000000005f */
[----:B------:R-:W-:Y:S01]  /*8a30*/  HADD2 R87, R93, -1040, -1040 ;  /* 0xe410e4105d577430 */ /* 0x000fe20000000000 */
[----:B------:R-:W-:Y:S01]  /*8a40*/  LOP3.LUT R93, R31, 0x1f001f, RZ, 0xc0, !PT ;  /* 0x001f001f1f5d7812 */ /* 0x000fe200078ec0ff */
        /* <DEDUP_REMOVED lines=15> */
[----:B------:R-:W-:-:S02]  /*8b40*/  HADD2 R95, R30, -1040, -1040 ;  /* 0xe410e4101e5f7430 */ /* 0x000fc40000000000 */
[----:B------:R-:W-:Y:S02]  /*8b50*/  HADD2 R93, R93, -1040, -1040 ;  /* 0xe410e4105d5d7430 */ /* 0x000fe40000000000 */
[----:B------:R-:W-:Y:S02]  /*8b60*/  HADD2 R64, R58, -1040, -1040 ;  /* 0xe410e4103a407430 */ /* 0x000fe40000000000 */
[----:B------:R-:W-:Y:S02]  /*8b70*/  HADD2 R62, R60, -1040, -1040 ;  /* 0xe410e4103c3e7430 */ /* 0x000fe40000000000 */
[-C--:B0-----:R-:W-:Y:S02]  /*8b80*/  HFMA2 R96, R99, R24.reuse, R96 ;  /* 0x0000001863607231 */ /* 0x081fe40000000060 */
[-C--:B------:R-:W-:Y:S02]  /*8b90*/  HFMA2 R98, R97, R24.reuse, R98 ;  /* 0x0000001861627231 */ /* 0x080fe40000000062 */
[----:B------:R-:W-:-:S02]  /*8ba0*/  HFMA2 R30, R95, R24, R100 ;  /* 0x000000185f1e7231 */ /* 0x000fc40000000064 */
[----:B------:R-:W-:Y:S02]  /*8bb0*/  HFMA2 R29, R93, R24, R101 ;  /* 0x000000185d1d7231 */ /* 0x000fe40000000065 */
[-C--:B------:R-:W-:Y:S02]  /*8bc0*/  HFMA2 R96, R64, R25.reuse, R96 ;  /* 0x0000001940607231 */ /* 0x080fe40000000060 */
[----:B------:R-:W-:Y:S01]  /*8bd0*/  HADD2 R60, R31, -1040, -1040 ;  /* 0xe410e4101f3c7430 */ /* 0x000fe20000000000 */
[----:B------:R-:W-:Y:S01]  /*8be0*/  LOP3.LUT R24, R66, 0x64006400, RZ, 0xfc, !PT ;  /* 0x6400640042187812 */ /* 0x000fe200078efcff */
[----:B------:R-:W-:Y:S02]  /*8bf0*/  HADD2 R58, R94, -1040, -1040 ;  /* 0xe410e4105e3a7430 */ /* 0x000fe40000000000 */
[----:B------:R-:W-:Y:S02]  /*8c00*/  HFMA2 R96, R43, R26, R96 ;  /* 0x0000001a2b607231 */ /* 0x000fe40000000060 */
        /* <DEDUP_REMOVED lines=18> */
[-C--:B-1----:R-:W-:Y:S02]  /*8d30*/  HFMA2 R96, R59, R8.reuse, R96 ;  /* 0x000000083b607231 */ /* 0x082fe40000000060 */
[----:B------:R-:W-:Y:S02]  /*8d40*/  HADD2 R63, R26, -1040, -1040 ;  /* 0xe410e4101a3f7430 */ /* 0x000fe40000000000 */
        /* <DEDUP_REMOVED lines=8> */
[----:B------:R-:W-:Y:S01]  /*8dd0*/  HFMA2 R98, R42, R9, R98 ;  /* 0x000000092a627231 */ /* 0x000fe20000000062 */
[----:B------:R-:W-:Y:S01]  /*8de0*/  LOP3.LUT R96, R84, 0x64006400, RZ, 0xfc, !PT ;  /* 0x6400640054607812 */ /* 0x000fe200078efcff */
[----:B------:R-:W-:-:S02]  /*8df0*/  HADD2 R67, R67, -1040, -1040 ;  /* 0xe410e41043437430 */ /* 0x000fc40000000000 */
[-C--:B------:R-:W-:Y:S02]  /*8e00*/  HFMA2 R30, R40, R9.reuse, R30 ;  /* 0x00000009281e7231 */ /* 0x080fe4000000001e */
[----:B------:R-:W-:Y:S02]  /*8e10*/  HFMA2 R29, R38, R9, R29 ;  /* 0x00000009261d7231 */ /* 0x000fe4000000001d */
[----:B------:R-:W-:Y:S02]  /*8e20*/  HADD2 R77, R77, -1040, -1040 ;  /* 0xe410e4104d4d7430 */ /* 0x000fe40000000000 */
[-C--:B------:R-:W-:Y:S02]  /*8e30*/  HFMA2 R8, R67, R10.reuse, R8 ;  /* 0x0000000a43087231 */ /* 0x080fe40000000008 */
[----:B------:R-:W-:Y:S02]  /*8e40*/  HADD2 R79, R79, -1040, -1040 ;  /* 0xe410e4104f4f7430 */ /* 0x000fe40000000000 */
        /* <DEDUP_REMOVED lines=96> */
.L_x_2787:
[----:B------:R-:W-:Y:S01]  /*9450*/  ISETP.GE.AND P1, PT, R15, R0, PT ;  /* 0x000000000f00720c */ /* 0x000fe20003f26270 */
[----:B------:R-:W-:Y:S01]  /*9460*/  UIADD3 UR4, UPT, UPT, UR4, 0x40, URZ ;  /* 0x0000004004047890 */ /* 0x000fe2000fffe0ff */
[----:B------:R-:W-:Y:S02]  /*9470*/  IADD3 R36, P2, PT, R36, 0x80, RZ ;  /* 0x0000008024247810 */ /* 0x000fe40007f5e0ff */
[----:B------:R-:W-:Y:S02]  /*9480*/  MOV R8, R2 ;  /* 0x0000000200087202 */ /* 0x000fe40000000f00 */
[----:B------:R-:W-:Y:S01]  /*9490*/  MOV R9, R3 ;  /* 0x0000000300097202 */ /* 0x000fe20000000f00 */
[----:B------:R-:W-:Y:S01]  /*94a0*/  IMAD.WIDE R2, R7, 0x4, R4 ;  /* 0x0000000407027825 */ /* 0x000fe200078e0204 */
[----:B------:R-:W-:Y:S02]  /*94b0*/  @!P0 MOV R16, R6 ;  /* 0x0000000600108202 */ /* 0x000fe40000000f00 */
[----:B------:R-:W-:-:S03]  /*94c0*/  IADD3.X R37, PT, PT, RZ, R37, RZ, P2, !PT ;  /* 0x00000025ff257210 */ /* 0x000fc600017fe4ff */
[----:B------:R-:W-:Y:S05]  /*94d0*/  @!P1 BRA `(.L_x_2788) ;  /* 0xffffffe4002c9947 */ /* 0x000fea000383ffff */
[----:B------:R-:W-:-:S07]  /*94e0*/  IMAD.WIDE R4, R7, 0x14, R8 ;  /* 0x0000001407047825 */ /* 0x000fce00078e0208 */
.L_x_2786:
[----:B------:R-:W0:Y:S02]  /*94f0*/  LDCU UR5, c[0x0][0x3d4] ;  /* 0x00007a80ff0577ac */ /* 0x000e240008000800 */
[----:B0----5:R-:W-:-:S04]  /*9500*/  VIMNMX R26, PT, PT, R14, UR5, PT ;  /* 0x000000050e1a7c48 */ /* 0x021fc8000bfe0100 */
[----:B------:R-:W-:-:S13]  /*9510*/  ISETP.GT.AND P0, PT, R26, R15, PT ;  /* 0x0000000f1a00720c */ /* 0x000fda0003f04270 */
[----:B------:R-:W-:Y:S05]  /*9520*/  @!P0 BRA `(.L_x_2789) ;  /* 0x0000003400108947 */ /* 0x000fea0003800000 */
[----:B------:R-:W0:Y:S01]  /*9530*/  LDC.64 R2, c[0x0][0x3b8] ;  /* 0x0000ee00ff027b82 */ /* 0x000e220000000a00 */
[----:B------:R-:W-:Y:S01]  /*9540*/  MOV R8, R4 ;  /* 0x0000000400087202 */ /* 0x000fe20000000f00 */
[----:B------:R-:W1:Y:S01]  /*9550*/  LDCU UR6, c[0x0][0x3a8] ;  /* 0x00007500ff0677ac */ /* 0x000e620008000800 */
[----:B------:R-:W-:Y:S01]  /*9560*/  MOV R9, R5 ;  /* 0x0000000500097202 */ /* 0x000fe20000000f00 */
[----:B0-----:R-:W-:-:S03]  /*9570*/  IMAD.WIDE.U32 R2, R15, 0x4, R2 ;  /* 0x000000040f027825 */ /* 0x001fc600078e0002 */
[----:B------:R-:W-:-:S04]  /*9580*/  IADD3 R24, P0, PT, R2, 0x2, RZ ;  /* 0x0000000202187810 */ /* 0x000fc80007f1e0ff */
[----:B-1----:R-:W-:-:S09]  /*9590*/  IADD3.X R25, PT, PT, RZ, R3, RZ, P0, !PT ;  /* 0x00000003ff197210 */ /* 0x002fd200007fe4ff */
.L_x_2794:
[----:B------:R-:W-:Y:S01]  /*95a0*/  ISETP.NE.AND P0, PT, R15, R22, PT ;  /* 0x000000160f00720c */ /* 0x000fe20003f05270 */
[----:B------:R-:W0:Y:S08]  /*95b0*/  S2UR UR5, SR_CTAID.Y ;  /* 0x00000000000579c3 */ /* 0x000e300000002600 */
[----:B------:R-:W1:Y:S04]  /*95c0*/  LDC R7, c[0x0][0x3ac] ;  /* 0x0000eb00ff077b82 */ /* 0x000e680000000800 */
[----:B------:R-:W-:Y:S01]  /*95d0*/  @!P0 LEA R2, R16, R1, 0x3 ;  /* 0x0000000110028211 */ /* 0x000fe200078e18ff */
[----:B------:R-:W2:Y:S05]  /*95e0*/  @!P0 LDG.E.U16.CONSTANT R0, desc[UR8][R24.64] ;  /* 0x0000000818008981 */ /* 0x000eaa000c1e9500 */
[----:B------:R-:W3:Y:S01]  /*95f0*/  @!P0 LDL.64 R2, [R2+0x8] ;  /* 0x0000080002028983 */ /* 0x000ee20000100a00 */
[----:B0-----:R-:W-:-:S04]  /*9600*/  UIMAD UR5, UR5, -0x2, UR6 ;  /* 0xfffffffe050578a4 */ /* 0x001fc8000f8e0206 */
[----:B------:R-:W-:Y:S01]  /*9610*/  UISETP.GE.AND UP0, UPT, UR5, 0x1, UPT ;  /* 0x000000010500788c */ /* 0x000fe2000bf06270 */
[----:B------:R-:W-:Y:S01]  /*9620*/  @!P0 IADD3 R4, PT, PT, R16, 0x1, RZ ;  /* 0x0000000110048810 */ /* 0x000fe20007ffe0ff */
[----:B------:R-:W-:Y:S02]  /*9630*/  HFMA2 R6, -RZ, RZ, 0, 0.0625 ;  /* 0x00002c00ff067431 */ /* 0x000fe400000001ff */
[----:B-1----:R-:W-:Y:S01]  /*9640*/  IMAD.WIDE R10, R7, 0x4, R8 ;  /* 0x00000004070a7825 */ /* 0x002fe200078e0208 */
[----:B------:R-:W-:Y:S02]  /*9650*/  @!P0 MOV R16, R4 ;  /* 0x0000000400108202 */ /* 0x000fe40000000f00 */
[----:B--2---:R-:W-:Y:S02]  /*9660*/  @!P0 IADD3 R22, PT, PT, R0, R15, RZ ;  /* 0x0000000f00168210 */ /* 0x004fe40007ffe0ff */
[----:B---3--:R-:W-:Y:S02]  /*9670*/  @!P0 PRMT R12, R2, 0x7610, R12 ;  /* 0x00007610020c8816 */ /* 0x008fe4000000000c */
[----:B------:R-:W-:-:S02]  /*9680*/  @!P0 PRMT R13, R3, 0x7610, R13 ;  /* 0x00007610030d8816 */ /* 0x000fc4000000000d */
[----:B------:R-:W-:Y:S02]  /*9690*/  @!P0 PRMT R12, R12, 0x7610, R2 ;  /* 0x000076100c0c8816 */ /* 0x000fe40000000002 */
[----:B------:R-:W-:Y:S01]  /*96a0*/  @!P0 PRMT R13, R13, 0x7610, R3 ;  /* 0x000076100d0d8816 */ /* 0x000fe20000000003 */
        /* <DEDUP_REMOVED lines=17> */
[----:B------:R-:W-:Y:S01]  /*97c0*/  HADD2.F32 R0, -RZ, R27.H0_H0 ;  /* 0x2000001bff007230 */ /* 0x000fe20000004100 */
[----:B------:R-:W-:-:S02]  /*97d0*/  LOP3.LUT R32, R29, 0xf000f0, RZ, 0xc0, !PT ;  /* 0x00f000f01d207812 */ /* 0x000fc400078ec0ff */
[----:B------:R-:W-:Y:S02]  /*97e0*/  SHF.R.U32.HI R45, RZ, 0x8, R29 ;  /* 0x00000008ff2d7819 */ /* 0x000fe4000001161d */
[----:B------:R-:W-:Y:S01]  /*97f0*/  LOP3.LUT R23, R21, 0x64006400, RZ, 0xfc, !PT ;  /* 0x6400640015177812 */ /* 0x000fe200078efcff */
[----:B------:R-:W0:Y:S01]  /*9800*/  LDS.64 R28, [UR4+0x8] ;  /* 0x00000804ff1c7984 */ /* 0x000e220008000a00 */
[----:B------:R-:W-:Y:S01]  /*9810*/  LOP3.LUT R3, R3, 0x64006400, RZ, 0xfc, !PT ;  /* 0x6400640003037812 */ /* 0x000fe200078efcff */
[----:B------:R-:W-:Y:S01]  /*9820*/  HADD2.F32 R21, -RZ, R27.H1_H1 ;  /* 0x3000001bff157230 */ /* 0x000fe20000004100 */
[----:B------:R-:W-:Y:S01]  /*9830*/  LOP3.LUT R34, R30, 0xf000f0, RZ, 0xc0, !PT ;  /* 0x00f000f01e227812 */ /* 0x000fe200078ec0ff */
[----:B------:R-:W-:Y:S01]  /*9840*/  HADD2 R33, R23, -1032, -1032 ;  /* 0xe408e40817217430 */ /* 0x000fe20000000000 */
[----:B------:R-:W-:Y:S01]  /*9850*/  SHF.R.U32.HI R46, RZ, 0x8, R30 ;  /* 0x00000008ff2e7819 */ /* 0x000fe2000001161e */
[----:B------:R-:W-:Y:S01]  /*9860*/  HADD2 R30, R2, -1032, -1032 ;  /* 0xe408e408021e7430 */ /* 0x000fe20000000000 */
[----:B------:R-:W-:Y:S01]  /*9870*/  LOP3.LUT R36, R31, 0xf000f0, RZ, 0xc0, !PT ;  /* 0x00f000f01f247812 */ /* 0x000fe200078ec0ff */
[----:B------:R-:W-:Y:S01]  /*9880*/  HADD2 R27, R3, -1032, -1032 ;  /* 0xe408e408031b7430 */ /* 0x000fe20000000000 */
[----:B------:R-:W-:-:S02]  /*9890*/  SHF.R.U32.HI R47, RZ, 0x8, R31 ;  /* 0x00000008ff2f7819 */ /* 0x000fc4000001161f */
        /* <DEDUP_REMOVED lines=10> */
[----:B------:R-:W-:-:S02]  /*9940*/  HADD2.F32 R27, -RZ, R27.H1_H1 ;  /* 0x3000001bff1b7230 */ /* 0x000fc40000004100 */
[-C--:B------:R-:W-:Y:S02]  /*9950*/  HFMA2 R49, R31, R6.reuse.H0_H0, -72, -72 ;  /* 0xd480d4801f317431 */ /* 0x080fe40000040006 */
[C---:B------:R-:W-:Y:S01]  /*9960*/  FFMA.FTZ R31, R5.reuse, R2, RZ ;  /* 0x00000002051f7223 */ /* 0x040fe200000100ff */
[----:B------:R-:W-:Y:S01]  /*9970*/  FFMA.FTZ R34, R5, R3, RZ ;  /* 0x0000000305227223 */ /* 0x000fe200000100ff */
[-C--:B------:R-:W-:Y:S02]  /*9980*/  HFMA2 R33, R33, R6.reuse.H0_H0, -72, -72 ;  /* 0xd480d48021217431 */ /* 0x080fe40000040006 */
[----:B------:R-:W-:Y:S01]  /*9990*/  FFMA.FTZ R40, R21, R38, R32 ;  /* 0x0000002615287223 */ /* 0x000fe20000010020 */
[-C--:B------:R-:W-:Y:S02]  /*99a0*/  HFMA2 R35, R35, R6.reuse.H0_H0, -72, -72 ;  /* 0xd480d48023237431 */ /* 0x080fe40000040006 */
[----:B------:R-:W-:Y:S01]  /*99b0*/  FFMA.FTZ R5, R5, R4, RZ ;  /* 0x0000000405057223 */ /* 0x000fe200000100ff */
[----:B------:R-:W-:-:S02]  /*99c0*/  HFMA2 R32, R37, R6.H0_H0, -72, -72 ;  /* 0xd480d48025207431 */ /* 0x000fc40000040006 */
[C---:B------:R-:W-:Y:S01]  /*99d0*/  FFMA.FTZ R43, R38.reuse, R27, R34 ;  /* 0x0000001b262b7223 */ /* 0x040fe20000010022 */
[--C-:B------:R-:W-:Y:S02]  /*99e0*/  HADD2.F32 R37, -RZ, R33.reuse.H0_H0 ;  /* 0x20000021ff257230 */ /* 0x100fe40000004100 */
[C---:B------:R-:W-:Y:S01]  /*99f0*/  FFMA.FTZ R41, R38.reuse, R23, R31 ;  /* 0x0000001726297223 */ /* 0x040fe2000001001f */
[----:B------:R-:W-:Y:S02]  /*9a00*/  HADD2.F32 R34, -RZ, R33.H1_H1 ;  /* 0x30000021ff227230 */ /* 0x000fe40000004100 */
[----:B------:R-:W-:Y:S01]  /*9a10*/  FFMA.FTZ R48, R38, R30, R5 ;  /* 0x0000001e26307223 */ /* 0x000fe20000010005 */
[--C-:B------:R-:W-:Y:S02]  /*9a20*/  HADD2.F32 R36, -RZ, R35.reuse.H0_H0 ;  /* 0x20000023ff247230 */ /* 0x100fe40000004100 */
[----:B------:R-:W-:Y:S01]  /*9a30*/  FFMA.FTZ R38, R42, R37, R41 ;  /* 0x000000252a267223 */ /* 0x000fe20000010029 */
[----:B------:R-:W-:-:S02]  /*9a40*/  HADD2.F32 R33, -RZ, R35.H1_H1 ;  /* 0x30000023ff217230 */ /* 0x000fc40000004100 */
[--C-:B------:R-:W-:Y:S02]  /*9a50*/  HADD2.F32 R31, -RZ, R49.reuse.H0_H0 ;  /* 0x20000031ff1f7230 */ /* 0x100fe40000004100 */
[C---:B------:R-:W-:Y:S01]  /*9a60*/  FFMA.FTZ R50, R42.reuse, R36, R43 ;  /* 0x000000242a327223 */ /* 0x040fe2000001002b */
[--C-:B------:R-:W-:Y:S02]  /*9a70*/  HADD2.F32 R35, -RZ, R32.reuse.H0_H0 ;  /* 0x20000020ff237230 */ /* 0x100fe40000004100 */
[----:B------:R-:W-:Y:S02]  /*9a80*/  HADD2.F32 R5, -RZ, R49.H1_H1 ;  /* 0x30000031ff057230 */ /* 0x000fe40000004100 */
[----:B------:R-:W-:Y:S01]  /*9a90*/  FFMA.FTZ R40, R31, R42, R40 ;  /* 0x0000002a1f287223 */ /* 0x000fe20000010028 */
[----:B------:R-:W-:Y:S02]  /*9aa0*/  HADD2.F32 R32, -RZ, R32.H1_H1 ;  /* 0x30000020ff207230 */ /* 0x000fe40000004100 */
[----:B------:R-:W-:Y:S01]  /*9ab0*/  FFMA.FTZ R41, R42, R35, R48 ;  /* 0x000000232a297223 */ /* 0x000fe20000010030 */
[----:B------:R-:W-:Y:S01]  /*9ac0*/  FFMA.FTZ R48, R39, R34, R38 ;  /* 0x0000002227307223 */ /* 0x000fe20000010026 */
        /* <DEDUP_REMOVED lines=31> */
[----:B------:R-:W-:Y:S02]  /*9cc0*/  HFMA2 R59, R29, R6.H0_H0, -72, -72 ;  /* 0xd480d4801d3b7431 */ /* 0x000fe40000040006 */
[----:B------:R-:W-:Y:S01]  /*9cd0*/  FFMA.FTZ R58, R43, R38, R49 ;  /* 0x000000262b3a7223 */ /* 0x000fe20000010031 */
[----:B------:R-:W-:Y:S01]  /*9ce0*/  HADD2.F32 R43, -RZ, R28.H1_H1 ;  /* 0x3000001cff2b7230 */ /* 0x000fe20000004100 */
[----:B------:R-:W-:-:S02]  /*9cf0*/  LOP3.LUT R28, R47, 0xf000f0, RZ, 0xc0, !PT ;  /* 0x00f000f02f1c7812 */ /* 0x000fc400078ec0ff */
[----:B------:R-:W-:Y:S01]  /*9d00*/  LOP3.LUT R47, R45, 0x64006400, RZ, 0xfc, !PT ;  /* 0x640064002d2f7812 */ /* 0x000fe200078efcff */
[----:B------:R-:W-:Y:S01]  /*9d10*/  HADD2.F32 R45, -RZ, R57.H1_H1 ;  /* 0x30000039ff2d7230 */ /* 0x000fe20000004100 */
[----:B------:R-:W-:Y:S01]  /*9d20*/  LOP3.LUT R49, R46, 0x64006400, RZ, 0xfc, !PT ;  /* 0x640064002e317812 */ /* 0x000fe200078efcff */
[----:B------:R-:W-:Y:S01]  /*9d30*/  HADD2.F32 R48, -RZ, R59.H0_H0 ;  /* 0x2000003bff307230 */ /* 0x000fe20000004100 */
[----:B------:R-:W-:Y:S01]  /*9d40*/  LOP3.LUT R51, R28, 0x64006400, RZ, 0xfc, !PT ;  /* 0x640064001c337812 */ /* 0x000fe200078efcff */
[-C--:B------:R-:W-:Y:S02]  /*9d50*/  HFMA2 R60, R47, R6.reuse.H0_H0, -72, -72 ;  /* 0xd480d4802f3c7431 */ /* 0x080fe40000040006 */
[----:B------:R-:W-:Y:S01]  /*9d60*/  FFMA.FTZ R29, R43, R50, R52 ;  /* 0x000000322b1d7223 */ /* 0x000fe20000010034 */
[----:B------:R-:W-:Y:S02]  /*9d70*/  HFMA2 R61, R49, R6.H0_H0, -72, -72 ;  /* 0xd480d480313d7431 */ /* 0x000fe40000040006 */
[----:B------:R-:W-:-:S02]  /*9d80*/  HADD2.F32 R49, -RZ, R62.H1_H1 ;  /* 0x3000003eff317230 */ /* 0x000fc40000004100 */
[----:B------:R-:W-:Y:S02]  /*9d90*/  HFMA2 R63, R51, R6.H0_H0, -72, -72 ;  /* 0xd480d480333f7431 */ /* 0x000fe40000040006 */
[----:B------:R-:W-:Y:S02]  /*9da0*/  HADD2.F32 R47, -RZ, R60.H0_H0 ;  /* 0x2000003cff2f7230 */ /* 0x000fe40000004100 */
[C---:B------:R-:W-:Y:S01]  /*9db0*/  FFMA.FTZ R28, R50.reuse, R42, R55 ;  /* 0x0000002a321c7223 */ /* 0x040fe20000010037 */
[----:B------:R-:W-:Y:S02]  /*9dc0*/  HADD2.F32 R46, -RZ, R61.H0_H0 ;  /* 0x2000003dff2e7230 */ /* 0x000fe40000004100 */
[C---:B------:R-:W-:Y:S01]  /*9dd0*/  FFMA.FTZ R55, R50.reuse, R45, R56 ;  /* 0x0000002d32377223 */ /* 0x040fe20000010038 */
[----:B------:R-:W-:Y:S02]  /*9de0*/  HADD2.F32 R44, -RZ, R63.H0_H0 ;  /* 0x2000003fff2c7230 */ /* 0x000fe40000004100 */
[----:B------:R-:W-:Y:S01]  /*9df0*/  FFMA.FTZ R57, R50, R49, R58 ;  /* 0x0000003132397223 */ /* 0x000fe2000001003a */
[----:B------:R-:W-:-:S02]  /*9e00*/  HADD2.F32 R59, -RZ, R59.H1_H1 ;  /* 0x3000003bff3b7230 */ /* 0x000fc40000004100 */
[----:B------:R-:W-:Y:S01]  /*9e10*/  FFMA.FTZ R29, R48, R53, R29 ;  /* 0x00000035301d7223 */ /* 0x000fe2000001001d */
[----:B------:R-:W-:Y:S02]  /*9e20*/  HADD2.F32 R65, -RZ, R60.H1_H1 ;  /* 0x3000003cff417230 */ /* 0x000fe40000004100 */
[C---:B------:R-:W-:Y:S01]  /*9e30*/  FFMA.FTZ R51, R53.reuse, R47, R28 ;  /* 0x0000002f35337223 */ /* 0x040fe2000001001c */
[----:B------:R-:W-:Y:S02]  /*9e40*/  HADD2.F32 R61, -RZ, R61.H1_H1 ;  /* 0x3000003dff3d7230 */ /* 0x000fe40000004100 */
[C---:B------:R-:W-:Y:S01]  /*9e50*/  FFMA.FTZ R55, R53.reuse, R46, R55 ;  /* 0x0000002e35377223 */ /* 0x040fe20000010037 */
[----:B------:R-:W-:Y:S02]  /*9e60*/  HADD2.F32 R63, -RZ, R63.H1_H1 ;  /* 0x3000003fff3f7230 */ /* 0x000fe40000004100 */
[----:B------:R-:W-:Y:S01]  /*9e70*/  FFMA.FTZ R57, R53, R44, R57 ;  /* 0x0000002c35397223 */ /* 0x000fe20000010039 */
[----:B------:R-:W-:-:S02]  /*9e80*/  HADD2.F32 R58, -RZ, R12.H0_H0 ;  /* 0x2000000cff3a7230 */ /* 0x000fc40000004100 */
[----:B------:R-:W-:Y:S01]  /*9e90*/  FFMA.FTZ R29, R59, R54, R29 ;  /* 0x000000363b1d7223 */ /* 0x000fe2000001001d */
[----:B------:R-:W-:Y:S02]  /*9ea0*/  HADD2.F32 R60, -RZ, R12.H1_H1 ;  /* 0x3000000cff3c7230 */ /* 0x000fe40000004100 */
[C---:B------:R-:W-:Y:S01]  /*9eb0*/  FFMA.FTZ R51, R54.reuse, R65, R51 ;  /* 0x0000004136337223 */ /* 0x040fe20000010033 */
[--C-:B------:R-:W-:Y:S02]  /*9ec0*/  HADD2.F32 R62, -RZ, R13.reuse.H0_H0 ;  /* 0x2000000dff3e7230 */ /* 0x100fe40000004100 */
[C---:B------:R-:W-:Y:S01]  /*9ed0*/  FFMA.FTZ R55, R54.reuse, R61, R55 ;  /* 0x0000003d36377223 */ /* 0x040fe20000010037 */
[----:B------:R-:W-:Y:S02]  /*9ee0*/  HADD2.F32 R50, -RZ, R13.H1_H1 ;  /* 0x3000000dff327230 */ /* 0x000fe40000004100 */
        /* <DEDUP_REMOVED lines=68> */
.L_x_2790:
[----:B------:R-:W-:Y:S05]  /*a330*/  BRA.U !UP0, `(.L_x_2791) ;  /* 0x0000000d081c7547 */ /* 0x000fea000b800000 */
        /* <DEDUP_REMOVED lines=199> */
.L_x_2791:
        /* <DEDUP_REMOVED lines=201> */
.L_x_2792:
[----:B------:R-:W-:Y:S02]  /*bc40*/  MOV R28, R8 ;  /* 0x00000008001c7202 */ /* 0x000fe40000000f00 */
[----:B------:R-:W-:Y:S01]  /*bc50*/  MOV R29, R9 ;  /* 0x00000009001d7202 */ /* 0x000fe20000000f00 */
[----:B------:R-:W-:Y:S01]  /*bc60*/  IMAD.WIDE R8, R7, 0x4, R10 ;  /* 0x0000000407087825 */ /* 0x000fe200078e020a */
[----:B------:R-:W-:Y:S06]  /*bc70*/  BRA.U !UP0, `(.L_x_2793) ;  /* 0x0000000d081c7547 */ /* 0x000fec000b800000 */
[----:B------:R-:W2:Y:S01]  /*bc80*/  LDG.E.128.CONSTANT R32, desc[UR8][R8.64] ;  /* 0x0000000808207981 */ /* 0x000ea2000c1e9d00 */
[----:B------:R-:W-:Y:S01]  /*bc90*/  HADD2.F32 R63, -RZ, R13.H1_H1 ;  /* 0x3000000dff3f7230 */ /* 0x000fe20000004100 */
[----:B------:R-:W-:Y:S02]  /*bca0*/  UISETP.NE.AND UP0, UPT, UR5, 0x1, UPT ;  /* 0x000000010500788c */ /* 0x000fe4000bf05270 */
[----:B------:R-:W0:Y:S04]  /*bcb0*/  LDS.64 R2, [UR4+0x30] ;  /* 0x00003004ff027984 */ /* 0x000e280008000a00 */
[----:B------:R-:W1:Y:S01]  /*bcc0*/  LDS.64 R10, [UR4+0x38] ;  /* 0x00003804ff0a7984 */ /* 0x000e620008000a00 */
[--C-:B0-----:R-:W-:Y:S02]  /*bcd0*/  HADD2.F32 R5, -RZ, R2.reuse.H0_H0 ;  /* 0x20000002ff057230 */ /* 0x101fe40000004100 */
[----:B------:R-:W-:-:S02]  /*bce0*/  HADD2.F32 R40, -RZ, R2.H1_H1 ;  /* 0x30000002ff287230 */ /* 0x000fc40000004100 */
[--C-:B------:R-:W-:Y:S02]  /*bcf0*/  HADD2.F32 R39, -RZ, R3.reuse.H0_H0 ;  /* 0x20000003ff277230 */ /* 0x100fe40000004100 */
[----:B------:R-:W-:Y:S02]  /*bd00*/  HADD2.F32 R48, -RZ, R3.H1_H1 ;  /* 0x30000003ff307230 */ /* 0x000fe40000004100 */
[----:B-1----:R-:W-:Y:S02]  /*bd10*/  HADD2.F32 R51, -RZ, R10.H1_H1 ;  /* 0x3000000aff337230 */ /* 0x002fe40000004100 */
        /* <DEDUP_REMOVED lines=13> */
[----:B------:R-:W-:-:S02]  /*bdf0*/  SHF.R.U32.HI R46, RZ, 0x8, R34 ;  /* 0x00000008ff2e7819 */ /* 0x000fc40000011622 */
[----:B------:R-:W-:Y:S01]  /*be00*/  SHF.R.U32.HI R44, RZ, 0x8, R32 ;  /* 0x00000008ff2c7819 */ /* 0x000fe20000011620 */
[----:B------:R-:W-:Y:S01]  /*be10*/  HADD2.F32 R2, -RZ, R33.H0_H0 ;  /* 0x20000021ff027230 */ /* 0x000fe20000004100 */
[----:B------:R-:W-:Y:S01]  /*be20*/  LOP3.LUT R34, R34, 0xf000f, RZ, 0xc0, !PT ;  /* 0x000f000f22227812 */ /* 0x000fe200078ec0ff */
[----:B------:R-:W-:Y:S01]  /*be30*/  HADD2.F32 R30, -RZ, R35.H1_H1 ;  /* 0x30000023ff1e7230 */ /* 0x000fe20000004100 */
[----:B------:R-:W-:Y:S01]  /*be40*/  LOP3.LUT R32, R32, 0xf000f, RZ, 0xc0, !PT ;  /* 0x000f000f20207812 */ /* 0x000fe200078ec0ff */
[----:B------:R-:W-:Y:S01]  /*be50*/  HADD2.F32 R23, -RZ, R33.H1_H1 ;  /* 0x30000021ff177230 */ /* 0x000fe20000004100 */
[----:B------:R-:W-:Y:S01]  /*be60*/  LOP3.LUT R31, R4, 0x64006400, RZ, 0xfc, !PT ;  /* 0x64006400041f7812 */ /* 0x000fe200078efcff */
[----:B------:R-:W-:Y:S01]  /*be70*/  HADD2.F32 R4, -RZ, R35.H0_H0 ;  /* 0x20000023ff047230 */ /* 0x000fe20000004100 */
[----:B------:R-:W-:Y:S02]  /*be80*/  LOP3.LUT R34, R34, 0x64006400, RZ, 0xfc, !PT ;  /* 0x6400640022227812 */ /* 0x000fe400078efcff */
[----:B------:R-:W-:Y:S01]  /*be90*/  LOP3.LUT R32, R32, 0x64006400, RZ, 0xfc, !PT ;  /* 0x6400640020207812 */ /* 0x000fe200078efcff */
[----:B------:R-:W-:-:S02]  /*bea0*/  HFMA2 R35, R31, R6.H0_H0, -72, -72 ;  /* 0xd480d4801f237431 */ /* 0x000fc40000040006 */
[----:B------:R-:W-:Y:S01]  /*beb0*/  FFMA.FTZ R31, R5, R2, RZ ;  /* 0x00000002051f7223 */ /* 0x000fe200000100ff */
[----:B------:R-:W-:Y:S01]  /*bec0*/  HADD2 R34, R34, -1032, -1032 ;  /* 0xe408e40822227430 */ /* 0x000fe20000000000 */
[----:B------:R-:W-:Y:S01]  /*bed0*/  LOP3.LUT R33, R36, 0x64006400, RZ, 0xfc, !PT ;  /* 0x6400640024217812 */ /* 0x000fe200078efcff */
[----:B------:R-:W-:Y:S02]  /*bee0*/  HADD2 R32, R32, -1032, -1032 ;  /* 0xe408e40820207430 */ /* 0x000fe40000000000 */
[----:B------:R-:W-:Y:S01]  /*bef0*/  FFMA.FTZ R50, R40, R23, R31 ;  /* 0x0000001728327223 */ /* 0x000fe2000001001f */
[----:B------:R-:W-:Y:S01]  /*bf00*/  LOP3.LUT R31, R38, 0x64006400, RZ, 0xfc, !PT ;  /* 0x64006400261f7812 */ /* 0x000fe200078efcff */
[----:B------:R-:W-:Y:S01]  /*bf10*/  HADD2.F32 R3, -RZ, R34.H0_H0 ;  /* 0x20000022ff037230 */ /* 0x000fe20000004100 */
[----:B------:R-:W-:Y:S01]  /*bf20*/  LOP3.LUT R37, R37, 0x64006400, RZ, 0xfc, !PT ;  /* 0x6400640025257812 */ /* 0x000fe200078efcff */
[----:B------:R-:W-:Y:S02]  /*bf30*/  HADD2.F32 R0, -RZ, R32.H0_H0 ;  /* 0x20000020ff007230 */ /* 0x000fe40000004100 */
[----:B------:R-:W-:-:S02]  /*bf40*/  HFMA2 R33, R33, R6.H0_H0, -72, -72 ;  /* 0xd480d48021217431 */ /* 0x000fc40000040006 */
[----:B------:R-:W-:Y:S02]  /*bf50*/  HADD2.F32 R27, -RZ, R34.H1_H1 ;  /* 0x30000022ff1b7230 */ /* 0x000fe40000004100 */
[C---:B------:R-:W-:Y:S01]  /*bf60*/  FFMA.FTZ R34, R5.reuse, R3, RZ ;  /* 0x0000000305227223 */ /* 0x040fe200000100ff */
[----:B------:R-:W-:Y:S02]  /*bf70*/  HADD2.F32 R21, -RZ, R32.H1_H1 ;  /* 0x30000020ff157230 */ /* 0x000fe40000004100 */
[----:B------:R-:W-:Y:S02]  /*bf80*/  HFMA2 R31, R31, R6.H0_H0, -72, -72 ;  /* 0xd480d4801f1f7431 */ /* 0x000fe40000040006 */
[----:B------:R-:W-:Y:S01]  /*bf90*/  FFMA.FTZ R32, R0, R5, RZ ;  /* 0x0000000500207223 */ /* 0x000fe200000100ff */
[----:B------:R-:W-:Y:S01]  /*bfa0*/  FFMA.FTZ R5, R5, R4, RZ ;  /* 0x0000000405057223 */ /* 0x000fe200000100ff */
[----:B------:R-:W-:Y:S01]  /*bfb0*/  FFMA.FTZ R52, R40, R27, R34 ;  /* 0x0000001b28347223 */ /* 0x000fe20000010022 */
[----:B------:R-:W-:-:S02]  /*bfc0*/  HADD2.F32 R36, -RZ, R33.H0_H0 ;  /* 0x20000021ff247230 */ /* 0x000fc40000004100 */
[----:B------:R-:W-:Y:S01]  /*bfd0*/  FFMA.FTZ R42, R21, R40, R32 ;  /* 0x00000028152a7223 */ /* 0x000fe20000010020 */
[--C-:B------:R-:W-:Y:S02]  /*bfe0*/  HADD2.F32 R34, -RZ, R31.reuse.H0_H0 ;  /* 0x2000001fff227230 */ /* 0x100fe40000004100 */
[----:B------:R-:W-:Y:S01]  /*bff0*/  FFMA.FTZ R49, R40, R30, R5 ;  /* 0x0000001e28317223 */ /* 0x000fe20000010005 */
[----:B------:R-:W-:Y:S02]  /*c000*/  HFMA2 R32, R37, R6.H0_H0, -72, -72 ;  /* 0xd480d48025207431 */ /* 0x000fe40000040006 */
[----:B------:R-:W-:Y:S02]  /*c010*/  HADD2.F32 R31, -RZ, R31.H1_H1 ;  /* 0x3000001fff1f7230 */ /* 0x000fe40000004100 */
[C---:B------:R-:W-:Y:S01]  /*c020*/  FFMA.FTZ R41, R39.reuse, R36, R50 ;  /* 0x0000002427297223 */ /* 0x040fe20000010032 */
[----:B------:R-:W-:Y:S01]  /*c030*/  FFMA.FTZ R38, R39, R34, R49 ;  /* 0x0000002227267223 */ /* 0x000fe20000010031 */
[--C-:B------:R-:W-:Y:S01]  /*c040*/  HADD2.F32 R37, -RZ, R35.reuse.H0_H0 ;  /* 0x20000023ff257230 */ /* 0x100fe20000004100 */
[----:B------:R-:W-:Y:S01]  /*c050*/  LOP3.LUT R40, R46, 0xf000f, RZ, 0xc0, !PT ;  /* 0x000f000f2e287812 */ /* 0x000fe200078ec0ff */
[----:B------:R-:W-:-:S02]  /*c060*/  HADD2.F32 R5, -RZ, R35.H1_H1 ;  /* 0x30000023ff057230 */ /* 0x000fc40000004100 */
[----:B------:R-:W-:Y:S01]  /*c070*/  FFMA.FTZ R49, R48, R31, R38 ;  /* 0x0000001f30317223 */ /* 0x000fe20000010026 */
[--C-:B------:R-:W-:Y:S01]  /*c080*/  HADD2.F32 R35, -RZ, R32.reuse.H0_H0 ;  /* 0x20000020ff237230 */ /* 0x100fe20000004100 */
[----:B------:R-:W-:Y:S01]  /*c090*/  LOP3.LUT R38, R44, 0xf000f, RZ, 0xc0, !PT ;  /* 0x000f000f2c267812 */ /* 0x000fe200078ec0ff */
[----:B------:R-:W-:Y:S02]  /*c0a0*/  HADD2.F32 R33, -RZ, R33.H1_H1 ;  /* 0x30000021ff217230 */ /* 0x000fe40000004100 */
[----:B------:R-:W-:Y:S01]  /*c0b0*/  FFMA.FTZ R42, R37, R39, R42 ;  /* 0x00000027252a7223 */ /* 0x000fe2000001002a */
[----:B------:R-:W-:Y:S02]  /*c0c0*/  HADD2.F32 R32, -RZ, R32.H1_H1 ;  /* 0x30000020ff207230 */ /* 0x000fe40000004100 */
[----:B------:R-:W-:Y:S01]  /*c0d0*/  FFMA.FTZ R43, R39, R35, R52 ;  /* 0x00000023272b7223 */ /* 0x000fe20000010034 */
[----:B------:R-:W-:Y:S01]  /*c0e0*/  LOP3.LUT R38, R38, 0x64006400, RZ, 0xfc, !PT ;  /* 0x6400640026267812 */ /* 0x000fe200078efcff */
[C---:B------:R-:W-:Y:S01]  /*c0f0*/  FFMA.FTZ R52, R48.reuse, R33, R41 ;  /* 0x0000002130347223 */ /* 0x040fe20000010029 */
[----:B------:R-:W-:Y:S01]  /*c100*/  LOP3.LUT R41, R47, 0xf000f, RZ, 0xc0, !PT ;  /* 0x000f000f2f297812 */ /* 0x000fe200078ec0ff */
[----:B------:R-:W-:Y:S01]  /*c110*/  FFMA.FTZ R54, R48, R32, R43 ;  /* 0x0000002030367223 */ /* 0x000fe2000001002b */
[----:B------:R-:W-:-:S02]  /*c120*/  HADD2.F32 R43, -RZ, R10.H0_H0 ;  /* 0x2000000aff2b7230 */ /* 0x000fc40000004100 */
[----:B------:R-:W-:Y:S01]  /*c130*/  HADD2 R10, R38, -1032, -1032 ;  /* 0xe408e408260a7430 */ /* 0x000fe20000000000 */
[----:B------:R-:W-:Y:S01]  /*c140*/  LOP3.LUT R41, R41, 0x64006400, RZ, 0xfc, !PT ;  /* 0x6400640029297812 */ /* 0x000fe200078efcff */
[----:B------:R-:W-:Y:S01]  /*c150*/  FFMA.FTZ R42, R5, R48, R42 ;  /* 0x00000030052a7223 */ /* 0x000fe2000001002a */
        /* <DEDUP_REMOVED lines=9> */
[----:B------:R-:W-:Y:S02]  /*c1f0*/  HADD2 R48, R39, -1032, -1032 ;  /* 0xe408e40827307430 */ /* 0x000fe40000000000 */
[----:B------:R-:W-:Y:S01]  /*c200*/  FFMA.FTZ R53, R41, R43, R42 ;  /* 0x0000002b29357223 */ /* 0x000fe2000001002a */
[----:B------:R-:W-:Y:S01]  /*c210*/  HADD2.F32 R42, -RZ, R10.H1_H1 ;  /* 0x3000000aff2a7230 */ /* 0x000fe20000004100 */
[----:B------:R-:W-:Y:S01]  /*c220*/  LOP3.LUT R45, R45, 0xf000f0, RZ, 0xc0, !PT ;  /* 0x00f000f02d2d7812 */ /* 0x000fe200078ec0ff */
[----:B------:R-:W-:Y:S01]  /*c230*/  HADD2.F32 R39, -RZ, R56.H0_H0 ;  /* 0x20000038ff277230 */ /* 0x000fe20000004100 */
[----:B------:R-:W-:Y:S01]  /*c240*/  LOP3.LUT R46, R46, 0xf000f0, RZ, 0xc0, !PT ;  /* 0x00f000f02e2e7812 */ /* 0x000fe200078ec0ff */
[----:B------:R-:W-:Y:S01]  /*c250*/  HADD2.F32 R40, -RZ, R48.H0_H0 ;  /* 0x20000030ff287230 */ /* 0x000fe20000004100 */
[----:B------:R-:W-:Y:S01]  /*c260*/  LOP3.LUT R10, R47, 0xf000f0, RZ, 0xc0, !PT ;  /* 0x00f000f02f0a7812 */ /* 0x000fe200078ec0ff */
[C---:B------:R-:W-:Y:S01]  /*c270*/  FFMA.FTZ R59, R43.reuse, R38, R49 ;  /* 0x000000262b3b7223 */ /* 0x040fe20000010031 */
[----:B------:R-:W-:Y:S01]  /*c280*/  LOP3.LUT R11, R44, 0x64006400, RZ, 0xfc, !PT ;  /* 0x640064002c0b7812 */ /* 0x000fe200078efcff */
[----:B------:R-:W-:Y:S01]  /*c290*/  FFMA.FTZ R57, R43, R39, R54 ;  /* 0x000000272b397223 */ /* 0x000fe20000010036 */
[----:B------:R-:W-:Y:S01]  /*c2a0*/  LOP3.LUT R45, R45, 0x64006400, RZ, 0xfc, !PT ;  /* 0x640064002d2d7812 */ /* 0x000fe200078efcff */
[----:B------:R-:W-:Y:S01]  /*c2b0*/  FFMA.FTZ R52, R43, R40, R52 ;  /* 0x000000282b347223 */ /* 0x000fe20000010034 */
[----:B------:R-:W-:Y:S01]  /*c2c0*/  LOP3.LUT R47, R46, 0x64006400, RZ, 0xfc, !PT ;  /* 0x640064002e2f7812 */ /* 0x000fe200078efcff */
[----:B------:R-:W-:Y:S01]  /*c2d0*/  HADD2.F32 R44, -RZ, R56.H1_H1 ;  /* 0x30000038ff2c7230 */ /* 0x000fe20000004100 */
[----:B------:R-:W-:Y:S01]  /*c2e0*/  LOP3.LUT R49, R10, 0x64006400, RZ, 0xfc, !PT ;  /* 0x640064000a317812 */ /* 0x000fe200078efcff */
[----:B------:R-:W-:-:S02]  /*c2f0*/  HADD2.F32 R43, -RZ, R48.H1_H1 ;  /* 0x30000030ff2b7230 */ /* 0x000fc40000004100 */
[-C--:B------:R-:W-:Y:S02]  /*c300*/  HFMA2 R56, R11, R6.reuse.H0_H0, -72, -72 ;  /* 0xd480d4800b387431 */ /* 0x080fe40000040006 */
[----:B------:R-:W-:Y:S02]  /*c310*/  HADD2.F32 R48, -RZ, R61.H1_H1 ;  /* 0x3000003dff307230 */ /* 0x000fe40000004100 */
[-C--:B------:R-:W-:Y:S02]  /*c320*/  HFMA2 R58, R45, R6.reuse.H0_H0, -72, -72 ;  /* 0xd480d4802d3a7431 */ /* 0x080fe40000040006 */
[----:B------:R-:W-:Y:S01]  /*c330*/  FFMA.FTZ R10, R42, R51, R53 ;  /* 0x000000332a0a7223 */ /* 0x000fe20000010035 */
[-C--:B------:R-:W-:Y:S02]  /*c340*/  HFMA2 R60, R47, R6.reuse.H0_H0, -72, -72 ;  /* 0xd480d4802f3c7431 */ /* 0x080fe40000040006 */
[----:B------:R-:W-:Y:S02]  /*c350*/  HADD2.F32 R47, -RZ, R56.H0_H0 ;  /* 0x20000038ff2f7230 */ /* 0x000fe40000004100 */
[----:B------:R-:W-:-:S02]  /*c360*/  HFMA2 R62, R49, R6.H0_H0, -72, -72 ;  /* 0xd480d480313e7431 */ /* 0x000fc40000040006 */
[----:B------:R-:W-:Y:S02]  /*c370*/  HADD2.F32 R46, -RZ, R58.H0_H0 ;  /* 0x2000003aff2e7230 */ /* 0x000fe40000004100 */
        /* <DEDUP_REMOVED lines=87> */
.L_x_2793:
        /* <DEDUP_REMOVED lines=8> */
.L_x_2789:
        /* <DEDUP_REMOVED lines=8> */
.L_x_2797:
[----:B------:R-:W-:Y:S01]  /*c9f0*/  ISETP.NE.AND P0, PT, R15, R22, PT ;  /* 0x000000160f00720c */ /* 0x000fe20003f05270 */
[----:B-----5:R-:W5:Y:S01]  /*ca00*/  LDG.E.128.CONSTANT R28, desc[UR8][R4.64] ;  /* 0x00000008041c7981 */ /* 0x020f62000c1e9d00 */
[----:B------:R-:W0:Y:S11]  /*ca10*/  LDC.64 R10, c[0x0][0x3a8] ;  /* 0x0000ea00ff0a7b82 */ /* 0x000e360000000a00 */
[----:B------:R-:W-:-:S02]  /*ca20*/  @!P0 LEA R8, R16, R1, 0x3 ;  /* 0x0000000110088211 */ /* 0x000fc400078e18ff */
[----:B------:R-:W-:-:S04]  /*ca30*/  @!P0 MOV R7, R21 ;  /* 0x0000001500078202 */ /* 0x000fc80000000f00 */
[----:B------:R-:W2:Y:S04]  /*ca40*/  @!P0 LDL.64 R8, [R8+0x8] ;  /* 0x0000080008088983 */ /* 0x000ea80000100a00 */
[----:B------:R0:W3:Y:S01]  /*ca50*/  @!P0 LDG.E.U16.CONSTANT R0, desc[UR8][R6.64] ;  /* 0x0000000806008981 */ /* 0x0000e2000c1e9500 */
[----:B------:R-:W1:Y:S01]  /*ca60*/  S2R R33, SR_CTAID.Y ;  /* 0x0000000000217919 */ /* 0x000e620000002600 */
[----:B0-----:R-:W-:-:S05]  /*ca70*/  MOV R7, R11 ;  /* 0x0000000b00077202 */ /* 0x001fca0000000f00 */
[----:B------:R-:W-:-:S05]  /*ca80*/  IMAD.WIDE R2, R7, 0x4, R4 ;  /* 0x0000000407027825 */ /* 0x000fca00078e0204 */
[----:B------:R0:W5:Y:S01]  /*ca90*/  LDG.E.128.CONSTANT R24, desc[UR8][R2.64] ;  /* 0x0000000802187981 */ /* 0x000162000c1e9d00 */
[----:B-1----:R-:W-:-:S05]  /*caa0*/  IMAD R33, R33, -0x2, R10 ;  /* 0xfffffffe21217824 */ /* 0x002fca00078e020a */
[----:B------:R-:W-:Y:S01]  /*cab0*/  ISETP.GE.AND P1, PT, R33, 0x1, PT ;  /* 0x000000012100780c */ /* 0x000fe20003f26270 */
[----:B0-----:R-:W-:Y:S01]  /*cac0*/  IMAD.WIDE R2, R7, 0x4, R2 ;  /* 0x0000000407027825 */ /* 0x001fe200078e0202 */
[----:B--2---:R-:W-:Y:S02]  /*cad0*/  @!P0 PRMT R12, R8, 0x7610, R12 ;  /* 0x00007610080c8816 */ /* 0x004fe4000000000c */
[----:B------:R-:W-:Y:S02]  /*cae0*/  @!P0 PRMT R13, R9, 0x7610, R13 ;  /* 0x00007610090d8816 */ /* 0x000fe4000000000d */
[----:B---3--:R-:W-:Y:S02]  /*caf0*/  @!P0 IADD3 R22, PT, PT, R0, R15, RZ ;  /* 0x0000000f00168210 */ /* 0x008fe40007ffe0ff */
[----:B------:R-:W-:Y:S02]  /*cb00*/  @!P0 PRMT R12, R12, 0x7610, R8 ;  /* 0x000076100c0c8816 */ /* 0x000fe40000000008 */
[----:B------:R-:W-:-:S02]  /*cb10*/  @!P0 PRMT R13, R13, 0x7610, R9 ;  /* 0x000076100d0d8816 */ /* 0x000fc40000000009 */
[----:B------:R-:W-:Y:S02]  /*cb20*/  @!P0 IADD3 R0, PT, PT, R16, 0x1, RZ ;  /* 0x0000000110008810 */ /* 0x000fe40007ffe0ff */
[----:B------:R-:W-:Y:S01]  /*cb30*/  IADD3 R15, PT, PT, R15, 0x20, RZ ;  /* 0x000000200f0f7810 */ /* 0x000fe20007ffe0ff */
[----:B------:R-:W-:Y:S06]  /*cb40*/  @!P1 BRA `(.L_x_2796) ;  /* 0x0000001400f49947 */ /* 0x000fec0003800000 */
[----:B------:R-:W2:Y:S01]  /*cb50*/  LDG.E.128.CONSTANT R8, desc[UR8][R2.64] ;  /* 0x0000000802087981 */ /* 0x000ea2000c1e9d00 */
[----:B-----5:R-:W-:Y:S01]  /*cb60*/  SHF.R.U32.HI R34, RZ, 0xf, R28 ;  /* 0x0000000fff227819 */ /* 0x020fe2000001161c */
[----:B------:R-:W-:Y:S01]  /*cb70*/  HFMA2 R46, -RZ, RZ, 0, 0.125 ;  /* 0x00003000ff2e7431 */ /* 0x000fe200000001ff */
[----:B------:R-:W-:Y:S02]  /*cb80*/  SHF.R.U32.HI R35, RZ, 0xf, R29 ;  /* 0x0000000fff237819 */ /* 0x000fe4000001161d */
[----:B------:R-:W-:Y:S02]  /*cb90*/  SHF.R.U32.HI R39, RZ, 0xf, R30 ;  /* 0x0000000fff277819 */ /* 0x000fe4000001161e */
        /* <DEDUP_REMOVED lines=36> */
[----:B------:R-:W-:Y:S02]  /*cde0*/  LOP3.LUT R31, R31, 0x64006400, RZ, 0xfc, !PT ;  /* 0x640064001f1f7812 */ /* 0x000fe400078efcff */
        /* <DEDUP_REMOVED lines=9> */
[----:B------:R-:W-:Y:S01]  /*ce80*/  MOV R23, 0x2400 ;  /* 0x0000240000177802 */ /* 0x000fe20000000f00 */
[-C--:B------:R-:W-:Y:S01]  /*ce90*/  HFMA2 R70, R37, R46.reuse.H0_H0, -132, -132 ;  /* 0xd820d82025467431 */ /* 0x080fe2000004002e */
[----:B------:R-:W-:Y:S01]  /*cea0*/  LOP3.LUT R45, R26, 0x20002, R45, 0xf8, !PT ;  /* 0x000200021a2d7812 */ /* 0x000fe200078ef82d */
[----:B------:R-:W-:Y:S01]  /*ceb0*/  HFMA2 R53, R53, R46.H0_H0, -132, -132 ;  /* 0xd820d82035357431 */ /* 0x000fe2000004002e */
        /* <DEDUP_REMOVED lines=15> */
[--C-:B--2---:R-:W-:Y:S02]  /*cfb0*/  SHF.R.U32.HI R80, RZ, 0xd, R9.reuse ;  /* 0x0000000dff507819 */ /* 0x104fe40000011609 */
[----:B------:R-:W-:Y:S02]  /*cfc0*/  LOP3.LUT R27, R9, 0x380038, RZ, 0xc0, !PT ;  /* 0x00380038091b7812 */ /* 0x000fe400078ec0ff */
[----:B------:R-:W-:-:S02]  /*cfd0*/  SHF.R.U32.HI R73, RZ, 0x6, R9 ;  /* 0x00000006ff497819 */ /* 0x000fc40000011609 */
[----:B------:R-:W-:Y:S02]  /*cfe0*/  LOP3.LUT R87, R9, 0x70007, RZ, 0xc0, !PT ;  /* 0x0007000709577812 */ /* 0x000fe400078ec0ff */
[----:B------:R-:W-:Y:S02]  /*cff0*/  SHF.R.U32.HI R78, RZ, 0xd, R8 ;  /* 0x0000000dff4e7819 */ /* 0x000fe40000011608 */
[--C-:B------:R-:W-:Y:S02]  /*d000*/  SHF.R.U32.HI R84, RZ, 0xd, R11.reuse ;  /* 0x0000000dff547819 */ /* 0x100fe4000001160b */
[C---:B------:R-:W-:Y:S02]  /*d010*/  LOP3.LUT R44, R11.reuse, 0x380038, RZ, 0xc0, !PT ;  /* 0x003800380b2c7812 */ /* 0x040fe400078ec0ff */
[----:B------:R-:W-:Y:S02]  /*d020*/  SHF.R.U32.HI R76, RZ, 0x6, R11 ;  /* 0x00000006ff4c7819 */ /* 0x000fe4000001160b */
[----:B------:R-:W-:-:S02]  /*d030*/  LOP3.LUT R91, R11, 0x70007, RZ, 0xc0, !PT ;  /* 0x000700070b5b7812 */ /* 0x000fc400078ec0ff */
[----:B------:R-:W-:Y:S02]  /*d040*/  LOP3.LUT R9, R32, 0x64006400, RZ, 0xfc, !PT ;  /* 0x6400640020097812 */ /* 0x000fe400078efcff */
[C---:B------:R-:W-:Y:S02]  /*d050*/  LOP3.LUT R24, R8.reuse, 0x380038, RZ, 0xc0, !PT ;  /* 0x0038003808187812 */ /* 0x040fe400078ec0ff */
[----:B------:R-:W-:Y:S01]  /*d060*/  SHF.R.U32.HI R35, RZ, 0x6, R8 ;  /* 0x00000006ff237819 */ /* 0x000fe20000011608 */
[----:B------:R-:W-:Y:S01]  /*d070*/  HFMA2 R72, R9, R46.H0_H0, -132, -132 ;  /* 0xd820d82009487431 */ /* 0x000fe2000004002e */
[----:B------:R-:W-:Y:S02]  /*d080*/  LOP3.LUT R85, R8, 0x70007, RZ, 0xc0, !PT ;  /* 0x0007000708557812 */ /* 0x000fe400078ec0ff */
[----:B------:R-:W-:Y:S02]  /*d090*/  LOP3.LUT R11, R69, 0x380038, RZ, 0xc0, !PT ;  /* 0x00380038450b7812 */ /* 0x000fe400078ec0ff */
[----:B------:R-:W-:-:S02]  /*d0a0*/  SHF.R.U32.HI R82, RZ, 0xd, R10 ;  /* 0x0000000dff527819 */ /* 0x000fc4000001160a */
[C---:B------:R-:W-:Y:S02]  /*d0b0*/  LOP3.LUT R39, R10.reuse, 0x380038, RZ, 0xc0, !PT ;  /* 0x003800380a277812 */ /* 0x040fe400078ec0ff */
[----:B------:R-:W-:Y:S02]  /*d0c0*/  SHF.R.U32.HI R74, RZ, 0x6, R10 ;  /* 0x00000006ff4a7819 */ /* 0x000fe4000001160a */
[----:B------:R-:W-:Y:S02]  /*d0d0*/  LOP3.LUT R89, R10, 0x70007, RZ, 0xc0, !PT ;  /* 0x000700070a597812 */ /* 0x000fe400078ec0ff */
[----:B------:R-:W-:Y:S02]  /*d0e0*/  LOP3.LUT R8, R67, 0x380038, RZ, 0xc0, !PT ;  /* 0x0038003843087812 */ /* 0x000fe400078ec0ff */
[----:B------:R-:W-:Y:S02]  /*d0f0*/  LOP3.LUT R10, R93, 0x380038, RZ, 0xc0, !PT ;  /* 0x003800385d0a7812 */ /* 0x000fe400078ec0ff */
[----:B------:R-:W-:-:S02]  /*d100*/  LOP3.LUT R78, R29, 0x40004, R78, 0xf8, !PT ;  /* 0x000400041d4e7812 */ /* 0x000fc400078ef84e */
[----:B------:R-:W-:Y:S02]  /*d110*/  LOP3.LUT R80, R25, 0x40004, R80, 0xf8, !PT ;  /* 0x0004000419507812 */ /* 0x000fe400078ef850 */
        /* <DEDUP_REMOVED lines=21> */
[----:B------:R-:W0:Y:S01]  /*d270*/  LDS.128 R28, [UR4] ;  /* 0x00000004ff1c7984 */ /* 0x000e220008000c00 */
[----:B------:R-:W-:Y:S01]  /*d280*/  HFMA2 R50, R11, R46.H0_H0, -132, -132 ;  /* 0xd820d8200b327431 */ /* 0x000fe2000004002e */
[----:B------:R-:W-:-:S02]  /*d290*/  LOP3.LUT R10, R69, 0x1c001c0, RZ, 0xc0, !PT ;  /* 0x01c001c0450a7812 */ /* 0x000fc400078ec0ff */
[----:B------:R-:W-:Y:S02]  /*d2a0*/  LOP3.LUT R9, R93, 0x1c001c0, RZ, 0xc0, !PT ;  /* 0x01c001c05d097812 */ /* 0x000fe400078ec0ff */
[----:B------:R-:W-:Y:S02]  /*d2b0*/  LOP3.LUT R11, R94, 0x1c001c0, RZ, 0xc0, !PT ;  /* 0x01c001c05e0b7812 */ /* 0x000fe400078ec0ff */
[----:B------:R-:W-:Y:S02]  /*d2c0*/  LOP3.LUT R82, R41, 0x40004, R82, 0xf8, !PT ;  /* 0x0004000429527812 */ /* 0x000fe400078ef852 */
[----:B------:R-:W-:Y:S02]  /*d2d0*/  LOP3.LUT R41, R42, 0x64006400, RZ, 0xfc, !PT ;  /* 0x640064002a297812 */ /* 0x000fe400078efcff */
        /* <DEDUP_REMOVED lines=31> */
[----:B------:R-:W-:Y:S01]  /*d4d0*/  HFMA2 R46, R27, R46.H0_H0, -132, -132 ;  /* 0xd820d8201b2e7431 */ /* 0x000fe2000004002e */
[----:B------:R-:W-:Y:S02]  /*d4e0*/  LOP3.LUT R25, R74, 0x1c001c0, RZ, 0xc0, !PT ;  /* 0x01c001c04a197812 */ /* 0x000fe400078ec0ff */
        /* <DEDUP_REMOVED lines=37> */
[----:B------:R-:W-:Y:S02]  /*d740*/  HFMA2 R99, R32, R29, R28 ;  /* 0x0000001d20637231 */ /* 0x000fe4000000001c */
[----:B------:R-:W-:-:S02]  /*d750*/  HFMA2 R28, R83, R30, R26 ;  /* 0x0000001e531c7231 */ /* 0x000fc4000000001a */
[----:B------:R-:W-:Y:S01]  /*d760*/  HADD2 R69, R24, -1028, -1028 ;  /* 0xe404e40418457430 */ /* 0x000fe20000000000 */
[----:B------:R-:W-:Y:S01]  /*d770*/  LOP3.LUT R95, R95, 0x70007, RZ, 0xc0, !PT ;  /* 0x000700075f5f7812 */ /* 0x000fe200078ec0ff */
[----:B------:R-:W-:Y:S01]  /*d780*/  HADD2 R67, R25, -1028, -1028 ;  /* 0xe404e40419437430 */ /* 0x000fe20000000000 */
[----:B------:R-:W-:Y:S01]  /*d790*/  LOP3.LUT R96, R96, 0x70007, RZ, 0xc0, !PT ;  /* 0x0007000760607812 */ /* 0x000fe200078ec0ff */
[-C--:B------:R-:W-:Y:S02]  /*d7a0*/  HFMA2 R29, R71, R30.reuse, R27 ;  /* 0x0000001e471d7231 */ /* 0x080fe4000000001b */
[-C--:B------:R-:W-:Y:S01]  /*d7b0*/  HFMA2 R98, R69, R30.reuse, R97 ;  /* 0x0000001e45627231 */ /* 0x080fe20000000061 */
[----:B------:R-:W0:Y:S01]  /*d7c0*/  LDS.128 R24, [UR4+0x20] ;  /* 0x00002004ff187984 */ /* 0x000e220008000c00 */
[----:B------:R-:W-:Y:S02]  /*d7d0*/  HFMA2 R99, R67, R30, R99 ;  /* 0x0000001e43637231 */ /* 0x000fe40000000063 */
[----:B------:R-:W-:-:S02]  /*d7e0*/  HFMA2 R30, R68, R31, R28 ;  /* 0x0000001f441e7231 */ /* 0x000fc4000000001c */
[-C--:B------:R-:W-:Y:S01]  /*d7f0*/  HFMA2 R97, R66, R31.reuse, R29 ;  /* 0x0000001f42617231 */ /* 0x080fe2000000001d */
[----:B------:R-:W-:Y:S01]  /*d800*/  LOP3.LUT R28, R90, 0x64006400, RZ, 0xfc, !PT ;  /* 0x640064005a1c7812 */ /* 0x000fe200078efcff */
[-C--:B------:R-:W-:Y:S01]  /*d810*/  HFMA2 R98, R64, R31.reuse, R98 ;  /* 0x0000001f40627231 */ /* 0x080fe20000000062 */
[----:B------:R-:W-:Y:S01]  /*d820*/  LOP3.LUT R29, R92, 0x64006400, RZ, 0xfc, !PT ;  /* 0x640064005c1d7812 */ /* 0x000fe200078efcff */
[----:B------:R-:W-:Y:S02]  /*d830*/  HFMA2 R99, R62, R31, R99 ;  /* 0x0000001f3e637231 */ /* 0x000fe40000000063 */
[-C--:B-1----:R-:W-:Y:S02]  /*d840*/  HFMA2 R30, R49, R8.reuse, R30 ;  /* 0x00000008311e7231 */ /* 0x082fe4000000001e */
        /* <DEDUP_REMOVED lines=16> */
[-C--:B------:R-:W-:Y:S01]  /*d950*/  HFMA2 R97, R63, R10.reuse, R97 ;  /* 0x0000000a3f617231 */ /* 0x080fe20000000061 */
[----:B------:R-:W1:Y:S01]  /*d960*/  LDS.128 R28, [UR4+0x30] ;  /* 0x00003004ff1c7984 */ /* 0x000e620008000c00 */
        /* <DEDUP_REMOVED lines=29> */
[----:B------:R-:W-:Y:S01]  /*db40*/  HADD2 R89, R89, -1028, -1028 ;  /* 0xe404e40459597430 */ /* 0x000fe20000000000 */
[----:B------:R-:W-:Y:S01]  /*db50*/  LOP3.LUT R93, R73, 0x64006400, RZ, 0xfc, !PT ;  /* 0x64006400495d7812 */ /* 0x000fe200078efcff */
[----:B------:R-:W-:Y:S02]  /*db60*/  HADD2 R91, R91, -1028, -1028 ;  /* 0xe404e4045b5b7430 */ /* 0x000fe40000000000 */
        /* <DEDUP_REMOVED lines=21> */
[-C--:B------:R-:W-:Y:S01]  /*dcc0*/  HFMA2 R25, R50, R29.reuse, R25 ;  /* 0x0000001d32197231 */ /* 0x080fe20000000019 */
        /* <DEDUP_REMOVED lines=101> */
.L_x_2796:
        /* <DEDUP_REMOVED lines=10> */
.L_x_2795:
[----:B------:R-:W0:Y:S02]  /*e3c0*/  LDCU UR5, c[0x0][0x3dc] ;  /* 0x00007b80ff0577ac */ /* 0x000e240008000800 */
[----:B0-----:R-:W-:-:S04]  /*e3d0*/  VIMNMX R14, PT, PT, R14, UR5, PT ;  /* 0x000000050e0e7c48 */ /* 0x001fc8000bfe0100 */
[----:B------:R-:W-:-:S13]  /*e3e0*/  ISETP.GT.AND P0, PT, R14, R15, PT ;  /* 0x0000000f0e00720c */ /* 0x000fda0003f04270 */
[----:B------:R-:W-:Y:S05]  /*e3f0*/  @!P0 BRA `(.L_x_2798) ;  /* 0x0000000c00788947 */ /* 0x000fea0003800000 */
[----:B------:R-:W0:Y:S01]  /*e400*/  LDC.64 R2, c[0x0][0x3b8] ;  /* 0x0000ee00ff027b82 */ /* 0x000e220000000a00 */
[----:B------:R-:W1:Y:S01]  /*e410*/  LDCU UR6, c[0x0][0x3a8] ;  /* 0x00007500ff0677ac */ /* 0x000e620008000800 */
[----:B------:R-:W-:Y:S01]  /*e420*/  UIADD3 UR4, UPT, UPT, UR4, 0x80, URZ ;  /* 0x0000008004047890 */ /* 0x000fe2000fffe0ff */
[----:B0-----:R-:W-:-:S03]  /*e430*/  IMAD.WIDE.U32 R2, R15, 0x4, R2 ;  /* 0x000000040f027825 */ /* 0x001fc600078e0002 */
[----:B------:R-:W-:-:S04]  /*e440*/  IADD3 R0, P0, PT, R2, 0x2, RZ ;  /* 0x0000000202007810 */ /* 0x000fc80007f1e0ff */
[----:B-1----:R-:W-:-:S09]  /*e450*/  IADD3.X R3, PT, PT, RZ, R3, RZ, P0, !PT ;  /* 0x00000003ff037210 */ /* 0x002fd200007fe4ff */
.L_x_2800:
[----:B------:R-:W-:Y:S01]  /*e460*/  ISETP.NE.AND P0, PT, R15, R22, PT ;  /* 0x000000160f00720c */ /* 0x000fe20003f05270 */
[----:B------:R-:W0:Y:S08]  /*e470*/  S2UR UR5, SR_CTAID.Y ;  /* 0x00000000000579c3 */ /* 0x000e300000002600 */
[----:B------:R-:W1:Y:S04]  /*e480*/  LDC R7, c[0x0][0x3ac] ;  /* 0x0000eb00ff077b82 */ /* 0x000e680000000800 */
[----:B------:R-:W-:-:S02]  /*e490*/  @!P0 LEA R8, R16, R1, 0x3 ;  /* 0x0000000110088211 */ /* 0x000fc400078e18ff */
[----:B------:R-:W-:-:S04]  /*e4a0*/  @!P0 MOV R2, R0 ;  /* 0x0000000000028202 */ /* 0x000fc80000000f00 */
[----:B------:R-:W2:Y:S04]  /*e4b0*/  @!P0 LDL.64 R8, [R8+0x8] ;  /* 0x0000080008088983 */ /* 0x000ea80000100a00 */
[----:B------:R-:W3:Y:S01]  /*e4c0*/  @!P0 LDG.E.U16.CONSTANT R2, desc[UR8][R2.64] ;  /* 0x0000000802028981 */ /* 0x000ee2000c1e9500 */
[----:B------:R-:W-:Y:S01]  /*e4d0*/  IADD3 R0, P2, PT, R0, 0x40, RZ ;  /* 0x0000004000007810 */ /* 0x000fe20007f5e0ff */
[----:B0-----:R-:W-:-:S04]  /*e4e0*/  UIMAD UR5, UR5, -0x2, UR6 ;  /* 0xfffffffe050578a4 */ /* 0x001fc8000f8e0206 */
[----:B------:R-:W-:Y:S01]  /*e4f0*/  UISETP.GE.AND UP0, UPT, UR5, 0x1, UPT ;  /* 0x000000010500788c */ /* 0x000fe2000bf06270 */
[----:B--2---:R-:W-:Y:S02]  /*e500*/  @!P0 PRMT R12, R8, 0x7610, R12 ;  /* 0x00007610080c8816 */ /* 0x004fe4000000000c */
[----:B------:R-:W-:Y:S02]  /*e510*/  @!P0 PRMT R13, R9, 0x7610, R13 ;  /* 0x00007610090d8816 */ /* 0x000fe4000000000d */
[----:B---3--:R-:W-:Y:S02]  /*e520*/  @!P0 IADD3 R22, PT, PT, R2, R15, RZ ;  /* 0x0000000f02168210 */ /* 0x008fe40007ffe0ff */
[----:B------:R-:W-:Y:S02]  /*e530*/  @!P0 PRMT R12, R12, 0x7610, R8 ;  /* 0x000076100c0c8816 */ /* 0x000fe40000000008 */
[----:B------:R-:W-:Y:S02]  /*e540*/  @!P0 IADD3 R2, PT, PT, R16, 0x1, RZ ;  /* 0x0000000110028810 */ /* 0x000fe40007ffe0ff */
[----:B------:R-:W-:-:S02]  /*e550*/  IADD3 R15, PT, PT, R15, 0x10, RZ ;  /* 0x000000100f0f7810 */ /* 0x000fc40007ffe0ff */
[----:B------:R-:W-:Y:S01]  /*e560*/  @!P0 PRMT R13, R13, 0x7610, R9 ;  /* 0x000076100d0d8816 */ /* 0x000fe20000000009 */
[----:B-1----:R-:W-:Y:S06]  /*e570*/  BRA.U !UP0, `(.L_x_2799) ;  /* 0x0000000d08007547 */ /* 0x002fec000b800000 */
        /* <DEDUP_REMOVED lines=19> */
[----:B-----5:R-:W-:-:S02]  /*e6b0*/  LOP3.LUT R25, R10, 0x300030, RZ, 0xc0, !PT ;  /* 0x003000300a197812 */ /* 0x020fc400078ec0ff */
        /* <DEDUP_REMOVED lines=56> */
[----:B------:R-:W-:Y:S01]  /*ea40*/  HADD2 R53, R53, -1026, -1026 ;  /* 0xe402e40235357430 */ /* 0x000fe20000000000 */
        /* <DEDUP_REMOVED lines=9> */
[----:B------:R-:W-:-:S02]  /*eae0*/  LOP3.LUT R56, R56, 0x64006400, RZ, 0xfc, !PT ;  /* 0x6400640038387812 */ /* 0x000fc400078efcff */
[----:B------:R-:W-:Y:S01]  /*eaf0*/  LOP3.LUT R50, R51, 0x64006400, RZ, 0xfc, !PT ;  /* 0x6400640033327812 */ /* 0x000fe200078efcff */
[-C--:B------:R-:W-:Y:S01]  /*eb00*/  HFMA2 R52, R52, R59.reuse.H1_H1, -18, -18 ;  /* 0xcc80cc8034347431 */ /* 0x080fe2000006003b */
[----:B------:R-:W-:Y:S01]  /*eb10*/  LOP3.LUT R54, R55, 0x64006400, RZ, 0xfc, !PT ;  /* 0x6400640037367812 */ /* 0x000fe200078efcff */
[----:B------:R-:W-:Y:S01]  /*eb20*/  HADD2 R55, R47, -1026, -1026 ;  /* 0xe402e4022f377430 */ /* 0x000fe20000000000 */
[----:B------:R-:W-:Y:S01]  /*eb30*/  LOP3.LUT R51, R58, 0x64006400, RZ, 0xfc, !PT ;  /* 0x640064003a337812 */ /* 0x000fe200078efcff */
[-C--:B------:R-:W-:Y:S01]  /*eb40*/  HFMA2 R58, R56, R59.reuse.H1_H1, -18, -18 ;  /* 0xcc80cc80383a7431 */ /* 0x080fe2000006003b */
[----:B------:R-:W-:Y:S01]  /*eb50*/  LOP3.LUT R42, R42, 0x30003, RZ, 0xc0, !PT ;  /* 0x000300032a2a7812 */ /* 0x000fe200078ec0ff */
[-C--:B------:R-:W-:Y:S02]  /*eb60*/  HFMA2 R50, R50, R59.reuse.H1_H1, -18, -18 ;  /* 0xcc80cc8032327431 */ /* 0x080fe4000006003b */
[----:B0-----:R-:W-:Y:S02]  /*eb70*/  HFMA2 R47, R55, R8, RZ ;  /* 0x00000008372f7231 */ /* 0x001fe400000000ff */
[-C--:B------:R-:W-:Y:S01]  /*eb80*/  HFMA2 R54, R54, R59.reuse.H1_H1, -18, -18 ;  /* 0xcc80cc8036367431 */ /* 0x080fe2000006003b */
[----:B------:R-:W-:Y:S01]  /*eb90*/  LOP3.LUT R41, R41, 0x30003, RZ, 0xc0, !PT ;  /* 0x0003000329297812 */ /* 0x000fe200078ec0ff */
[----:B------:R-:W-:-:S02]  /*eba0*/  HFMA2 R56, R51, R59.H1_H1, -18, -18 ;  /* 0xcc80cc8033387431 */ /* 0x000fc4000006003b */
[-C--:B------:R-:W-:Y:S02]  /*ebb0*/  HFMA2 R51, R53, R8.reuse, RZ ;  /* 0x0000000835337231 */ /* 0x080fe400000000ff */
[----:B------:R-:W-:Y:S02]  /*ebc0*/  HADD2 R59, R49, -1026, -1026 ;  /* 0xe402e402313b7430 */ /* 0x000fe40000000000 */
[-C--:B------:R-:W-:Y:S01]  /*ebd0*/  HFMA2 R47, R6, R9.reuse, R47 ;  /* 0x00000009062f7231 */ /* 0x080fe2000000002f */
[----:B------:R-:W-:Y:S01]  /*ebe0*/  LOP3.LUT R35, R35, 0x30003, RZ, 0xc0, !PT ;  /* 0x0003000323237812 */ /* 0x000fe200078ec0ff */
[-C--:B------:R-:W-:Y:S02]  /*ebf0*/  HFMA2 R51, R30, R9.reuse, R51 ;  /* 0x000000091e337231 */ /* 0x080fe40000000033 */
[-C--:B------:R-:W-:Y:S01]  /*ec00*/  HFMA2 R49, R59, R8.reuse, RZ.H0_H0 ;  /* 0x000000083b317231 */ /* 0x080fe200000400ff */
[----:B------:R-:W-:Y:S01]  /*ec10*/  LOP3.LUT R39, R39, 0x30003, RZ, 0xc0, !PT ;  /* 0x0003000327277812 */ /* 0x000fe200078ec0ff */
[----:B------:R-:W-:Y:S01]  /*ec20*/  HFMA2 R8, R57, R8, RZ.H0_H0 ;  /* 0x0000000839087231 */ /* 0x000fe200000400ff */
[----:B------:R-:W-:Y:S01]  /*ec30*/  LOP3.LUT R42, R42, 0x64006400, RZ, 0xfc, !PT ;  /* 0x640064002a2a7812 */ /* 0x000fe200078efcff */
[-C--:B------:R-:W-:Y:S01]  /*ec40*/  HFMA2 R49, R28, R9.reuse, R49 ;  /* 0x000000091c317231 */ /* 0x080fe20000000031 */
[----:B------:R-:W-:Y:S01]  /*ec50*/  LOP3.LUT R41, R41, 0x64006400, RZ, 0xfc, !PT ;  /* 0x6400640029297812 */ /* 0x000fe200078efcff */
        /* <DEDUP_REMOVED lines=13> */
[----:B-1----:R-:W-:Y:S02]  /*ed30*/  HFMA2 R47, R42, R24, R47 ;  /* 0x000000182a2f7231 */ /* 0x002fe4000000002f */
[----:B------:R-:W-:-:S02]  /*ed40*/  HADD2 R62, R35, -1026, -1026 ;  /* 0xe402e402233e7430 */ /* 0x000fc40000000000 */
[----:B------:R-:W-:Y:S02]  /*ed50*/  HADD2 R61, R39, -1026, -1026 ;  /* 0xe402e402273d7430 */ /* 0x000fe40000000000 */
        /* <DEDUP_REMOVED lines=24> */
[----:B------:R-:W0:Y:S04]  /*eee0*/  LDS.128 R8, [UR4] ;  /* 0x00000004ff087984 */ /* 0x000e280008000c00 */
        /* <DEDUP_REMOVED lines=41> */
.L_x_2799:
[----:B------:R-:W-:Y:S01]  /*f180*/  ISETP.GE.AND P1, PT, R15, R14, PT ;  /* 0x0000000e0f00720c */ /* 0x000fe20003f26270 */
[----:B------:R-:W-:Y:S01]  /*f190*/  UIADD3 UR4, UPT, UPT, UR4, 0x20, URZ ;  /* 0x0000002004047890 */ /* 0x000fe2000fffe0ff */
[----:B------:R-:W-:Y:S01]  /*f1a0*/  @!P0 MOV R16, R2 ;  /* 0x0000000200108202 */ /* 0x000fe20000000f00 */
[----:B------:R-:W-:Y:S01]  /*f1b0*/  IMAD.WIDE R4, R7, 0x4, R4 ;  /* 0x0000000407047825 */ /* 0x000fe200078e0204 */
[----:B------:R-:W-:-:S09]  /*f1c0*/  IADD3.X R3, PT, PT, RZ, R3, RZ, P2, !PT ;  /* 0x00000003ff037210 */ /* 0x000fd200017fe4ff */
[----:B------:R-:W-:Y:S05]  /*f1d0*/  @!P1 BRA `(.L_x_2800) ;  /* 0xfffffff000a09947 */ /* 0x000fea000383ffff */
.L_x_2798:
[----:B------:R-:W0:Y:S01]  /*f1e0*/  S2R R0, SR_CTAID.Y ;  /* 0x0000000000007919 */ /* 0x000e220000002600 */
[----:B------:R-:W0:Y:S02]  /*f1f0*/  LDC R3, c[0x0][0x3a8] ;  /* 0x0000ea00ff037b82 */ /* 0x000e240000000800 */
[----:B0-----:R-:W-:-:S05]  /*f200*/  IMAD R6, R0, -0x2, R3 ;  /* 0xfffffffe00067824 */ /* 0x001fca00078e0203 */
[----:B------:R-:W-:-:S13]  /*f210*/  ISETP.GT.AND P0, PT, R6, RZ, PT ;  /* 0x000000ff0600720c */ /* 0x000fda0003f04270 */
[----:B------:R-:W-:Y:S05]  /*f220*/  @!P0 EXIT ;  /* 0x000000000000894d */ /* 0x000fea0003800000 */
[----:B------:R-:W0:Y:S01]  /*f230*/  S2R R2, SR_CTAID.X ;  /* 0x0000000000027919 */ /* 0x000e220000002500 */
[----:B------:R-:W1:Y:S01]  /*f240*/  LDC.64 R4, c[0x0][0x3a0] ;  /* 0x0000e800ff047b82 */ /* 0x000e620000000a00 */
[----:B------:R-:W-:Y:S01]  /*f250*/  IMAD R3, R0, R7, RZ ;  /* 0x0000000700037224 */ /* 0x000fe200078e02ff */
[----:B------:R-:W0:Y:S02]  /*f260*/  S2R R9, SR_TID.X ;  /* 0x0000000000097919 */ /* 0x000e240000002100 */
[----:B0-----:R-:W-:-:S04]  /*f270*/  LEA R0, R2, R9, 0x6 ;  /* 0x0000000902007211 */ /* 0x001fc800078e30ff */
[----:B------:R-:W-:-:S04]  /*f280*/  LEA R0, R0, R3, 0x1 ;  /* 0x0000000300007211 */ /* 0x000fc800078e08ff */
        /* <DEDUP_REMOVED lines=9> */
.L_x_2804:
[----:B------:R-:W0:Y:S02]  /*f320*/  LDS R2, [R0] ;  /* 0x0000000000027984 */ /* 0x000e240000000800 */
[----:B0-----:R-:W-:-:S05]  /*f330*/  HADD2 R3, R2, R17 ;  /* 0x0000001102037230 */ /* 0x001fca0000000000 */
[----:B------:R-:W0:Y:S02]  /*f340*/  ATOMS.CAST.SPIN P0, [R0], R2, R3 ;  /* 0x000000020000758d */ /* 0x000e240001800003 */
[----:B0-----:R-:W-:Y:S05]  /*f350*/  @!P0 BRA `(.L_x_2804) ;  /* 0xfffffffc00f08947 */ /* 0x001fea000383ffff */
[----:B------:R-:W-:Y:S05]  /*f360*/  BRA `(.L_x_2802) ;  /* 0x00000000000c7947 */ /* 0x000fea0003800000 */
.L_x_2803:
[----:B------:R-:W2:Y:S02]  /*f370*/  LD.E R0, desc[UR8][R4.64] ;  /* 0x0000000804007980 */ /* 0x000ea4000c101900 */
[----:B--2---:R-:W-:-:S05]  /*f380*/  IADD3 R3, PT, PT, R17, R0, RZ ;  /* 0x0000000011037210 */ /* 0x004fca0007ffe0ff */
[----:B------:R0:W-:Y:S02]  /*f390*/  ST.E desc[UR8][R4.64], R3 ;  /* 0x0000000304007985 */ /* 0x0001e4000c101908 */
.L_x_2802:
[----:B------:R-:W-:Y:S05]  /*f3a0*/  BSYNC.RECONVERGENT B0 ;  /* 0x0000000000007941 */ /* 0x000fea0003800200 */
.L_x_2801:
[----:B------:R1:W-:Y:S01]  /*f3b0*/  ATOM.E.ADD.F16x2.RN.STRONG.GPU P0, RZ, desc[UR8][R4.64+0x4], R18 ;  /* 0x8000041204ff79a2 */ /* 0x0003e2000c10e108 */
[----:B------:R-:W-:Y:S04]  /*f3c0*/  BSSY.RECONVERGENT B0, `(.L_x_2805) ;  /* 0x000000e000007945 */ /* 0x000fe80003800200 */
[----:B-1----:R-:W-:Y:S05]  /*f3d0*/  @P0 BRA `(.L_x_2806) ;  /* 0x0000000000300947 */ /* 0x002fea0003800000 */
[----:B------:R-:W1:Y:S02]  /*f3e0*/  QSPC.E.S P0, RZ, [R4+0x4] ;  /* 0x0000040004ff73aa */ /* 0x000e640000000500 */
[----:B-1----:R-:W-:Y:S05]  /*f3f0*/  @!P0 BRA `(.L_x_2807) ;  /* 0x00000000001c8947 */ /* 0x002fea0003800000 */
[----:B------:R-:W-:-:S04]  /*f400*/  MOV R2, R4 ;  /* 0x0000000400027202 */ /* 0x000fc80000000f00 */
[----:B------:R-:W-:-:S07]  /*f410*/  MOV R0, R2 ;  /* 0x0000000200007202 */ /* 0x000fce0000000f00 */
.L_x_2808:
[----:B------:R-:W0:Y:S02]  /*f420*/  LDS R2, [R0+0x4] ;  /* 0x0000040000027984 */ /* 0x000e240000000800 */
[----:B0-----:R-:W-:-:S05]  /*f430*/  HFMA2 R3, R2, 1, 1, R18 ;  /* 0x3c003c0002037831 */ /* 0x001fca0000000012 */
[----:B------:R-:W0:Y:S02]  /*f440*/  ATOMS.CAST.SPIN P0, [R0+0x4], R2, R3 ;  /* 0x000004020000758d */ /* 0x000e240001800003 */
[----:B0-----:R-:W-:Y:S05]  /*f450*/  @!P0 BRA `(.L_x_2808) ;  /* 0xfffffffc00f08947 */ /* 0x001fea000383ffff */
[----:B------:R-:W-:Y:S05]  /*f460*/  BRA `(.L_x_2806) ;  /* 0x00000000000c7947 */ /* 0x000fea0003800000 */
.L_x_2807:
[----:B------:R-:W0:Y:S02]  /*f470*/  LD.E R0, desc[UR8][R4.64+0x4] ;  /* 0x0000040804007980 */ /* 0x000e24000c101900 */
[----:B0-----:R-:W-:-:S05]  /*f480*/  IADD3 R3, PT, PT, R18, R0, RZ ;  /* 0x0000000012037210 */ /* 0x001fca0007ffe0ff */
[----:B------:R1:W-:Y:S02]  /*f490*/  ST.E desc[UR8][R4.64+0x4], R3 ;  /* 0x0000040304007985 */ /* 0x0003e4000c101908 */
.L_x_2806:
[----:B------:R-:W-:Y:S05]  /*f4a0*/  BSYNC.RECONVERGENT B0 ;  /* 0x0000000000007941 */ /* 0x000fea0003800200 */
.L_x_2805:
        /* <DEDUP_REMOVED lines=10> */
.L_x_2812:
[----:B------:R-:W0:Y:S02]  /*f550*/  LDS R2, [R0] ;  /* 0x0000000000027984 */ /* 0x000e240000000800 */
[----:B0-----:R-:W-:-:S05]  /*f560*/  HADD2 R3, R2, R19 ;  /* 0x0000001302037230 */ /* 0x001fca0000000000 */
[----:B------:R-:W0:Y:S02]  /*f570*/  ATOMS.CAST.SPIN P0, [R0], R2, R3 ;  /* 0x000000020000758d */ /* 0x000e240001800003 */
[----:B0-----:R-:W-:Y:S05]  /*f580*/  @!P0 BRA `(.L_x_2812) ;  /* 0xfffffffc00f08947 */ /* 0x001fea000383ffff */
[----:B------:R-:W-:Y:S05]  /*f590*/  BRA `(.L_x_2810) ;  /* 0x00000000000c7947 */ /* 0x000fea0003800000 */
.L_x_2811:
[----:B------:R-:W2:Y:S02]  /*f5a0*/  LD.E R0, desc[UR8][R4.64] ;  /* 0x0000000804007980 */ /* 0x000ea4000c101900 */
[----:B--2---:R-:W-:-:S05]  /*f5b0*/  IADD3 R3, PT, PT, R19, R0, RZ ;  /* 0x0000000013037210 */ /* 0x004fca0007ffe0ff */
[----:B------:R0:W-:Y:S02]  /*f5c0*/  ST.E desc[UR8][R4.64], R3 ;  /* 0x0000000304007985 */ /* 0x0001e4000c101908 */
.L_x_2810:
[----:B------:R-:W-:Y:S05]  /*f5d0*/  BSYNC.RECONVERGENT B0 ;  /* 0x0000000000007941 */ /* 0x000fea0003800200 */
.L_x_2809:
[----:B------:R1:W-:Y:S02]  /*f5e0*/  ATOM.E.ADD.F16x2.RN.STRONG.GPU P0, RZ, desc[UR8][R4.64+0x4], R20 ;  /* 0x8000041404ff79a2 */ /* 0x0003e4000c10e108 */
[----:B-1----:R-:W-:Y:S05]  /*f5f0*/  @P0 EXIT ;  /* 0x000000000000094d */ /* 0x002fea0003800000 */
[----:B------:R-:W1:Y:S02]  /*f600*/  QSPC.E.S P0, RZ, [R4+0x4] ;  /* 0x0000040004ff73aa */ /* 0x000e640000000500 */
[----:B-1----:R-:W-:Y:S05]  /*f610*/  @!P0 BRA `(.L_x_2813) ;  /* 0x00000000001c8947 */ /* 0x002fea0003800000 */
[----:B------:R-:W-:-:S04]  /*f620*/  MOV R2, R4 ;  /* 0x0000000400027202 */ /* 0x000fc80000000f00 */
[----:B------:R-:W-:-:S07]  /*f630*/  MOV R0, R2 ;  /* 0x0000000200007202 */ /* 0x000fce0000000f00 */
.L_x_2814:
[----:B------:R-:W0:Y:S02]  /*f640*/  LDS R2, [R0+0x4] ;  /* 0x0000040000027984 */ /* 0x000e240000000800 */
[----:B0-----:R-:W-:-:S05]  /*f650*/  HFMA2 R3, R2, 1, 1, R20 ;  /* 0x3c003c0002037831 */ /* 0x001fca0000000014 */
[----:B------:R-:W0:Y:S02]  /*f660*/  ATOMS.CAST.SPIN P0, [R0+0x4], R2, R3 ;  /* 0x000004020000758d */ /* 0x000e240001800003 */
[----:B0-----:R-:W-:Y:S05]  /*f670*/  @!P0 BRA `(.L_x_2814) ;  /* 0xfffffffc00f08947 */ /* 0x001fea000383ffff */
[----:B------:R-:W-:Y:S05]  /*f680*/  EXIT ;  /* 0x000000000000794d */ /* 0x000fea0003800000 */
.L_x_2813:
[----:B------:R-:W0:Y:S02]  /*f690*/  LD.E R0, desc[UR8][R4.64+0x4] ;  /* 0x0000040804007980 */ /* 0x000e24000c101900 */
[----:B0-----:R-:W-:-:S05]  /*f6a0*/  IADD3 R3, PT, PT, R20, R0, RZ ;  /* 0x0000000014037210 */ /* 0x001fca0007ffe0ff */
[----:B------:R-:W-:Y:S01]  /*f6b0*/  ST.E desc[UR8][R4.64+0x4], R3 ;  /* 0x0000040304007985 */ /* 0x000fe2000c101908 */
[----:B------:R-:W-:Y:S05]  /*f6c0*/  EXIT ;  /* 0x000000000000794d */ /* 0x000fea0003800000 */
.L_x_2815:
        /* <DEDUP_REMOVED lines=11> */
.L_x_4514:


//--------------------- .text._Z23gemm_half_q_half_kernelILi2ELi160ELb0ELb0ELi64EEvPK6__halfPKjS4_S2_PS0_iiiiPKtS7_iiiiiibS2_i --------------------------
	.section	.text._Z23gemm_half_q_half_kernelILi2ELi160ELb0ELb0ELi64EEvPK6__halfPKjS4_S2_PS0_iiiiPKtS7_iiiiiibS2_i,"ax",@progbits
	.align	128
        .global         _Z23gemm_half_q_half_kernelILi2ELi160ELb0ELb0ELi64EEvPK6__halfPKjS4_S2_PS0_iiiiPKtS7_iiiiiibS2_i
        .type           _Z23gemm_half_q_half_kernelILi2ELi160ELb0ELb0ELi64EEvPK6__halfPKjS4_S2_PS0_iiiiPKtS7_iiiiiibS2_i,@function
        .size           _Z23gemm_half_q_half_kernelILi2ELi160ELb0ELb0ELi64EEvPK6__halfPKjS4_S2_PS0_iiiiPKtS7_iiiiiibS2_i,(.L_x_4515 - _Z23gemm_half_q_half_kernelILi2ELi160ELb0ELb0ELi64EEvPK6__halfPKjS4_S2_PS0_iiiiPKtS7_iiiiiibS2_i)
        .other          _Z23gemm_half_q_half_kernelILi2ELi160ELb0ELb0ELi64EEvPK6__halfPKjS4_S2_PS0_iiiiPKtS7_iiiiiibS2_i,@"STO_CUDA_ENTRY STV_DEFAULT"
_Z23gemm_half_q_half_kernelILi2ELi160ELb0ELb0ELi64EEvPK6__halfPKjS4_S2_PS0_iiiiPKtS7_iiiiiibS2_i:
.text._Z23gemm_half_q_half_kernelILi2ELi160ELb0ELb0ELi64EEvPK6__halfPKjS4_S2_PS0_iiiiPKtS7_iiiiiibS2_i:
        /* <DEDUP_REMOVED lines=55> */
.L_x_2821:
        /* <DEDUP_REMOVED lines=32> */
.L_x_2820:
        /* <DEDUP_REMOVED lines=20> */
.L_x_2822:
[----:B------:R-:W-:-:S13]  /*06b0*/  ISETP.EQ.AND P1, PT, RZ, UR8, PT ;  /* 0x00000008ff007c0c */ /* 0x000fda000bf22270 */
[----:B------:R-:W-:Y:S05]  /*06c0*/  @!P0 BRA P1, `(.L_x_2817) ;  /* 0x00000004007c8947 */ /* 0x000fea0000800000 */
.L_x_2819:
        /* <DEDUP_REMOVED lines=12> */
.L_x_2818:
        /* <DEDUP_REMOVED lines=17> */
.L_x_2825:
        /* <DEDUP_REMOVED lines=32> */
.L_x_2824:
        /* <DEDUP_REMOVED lines=21> */
.L_x_2826:
[----:B------:R-:W-:-:S09]  /*0bf0*/  UISETP.NE.OR UP0, UPT, UR8, URZ, UP0 ;  /* 0x000000ff0800728c */ /* 0x000fd20008705670 */
[----:B------:R-:W-:Y:S05]  /*0c00*/  BRA.U !UP0, `(.L_x_2817) ;  /* 0x00000001082c7547 */ /* 0x000fea000b800000 */
.L_x_2823:
        /* <DEDUP_REMOVED lines=11> */
.L_x_2817:
[----:B------:R-:W-:Y:S05]  /*0cc0*/  BSYNC.RECONVERGENT B0 ;  /* 0x0000000000007941 */ /* 0x000fea0003800200 */
.L_x_2816:
[----:B------:R-:W1:Y:S02]  /*0cd0*/  LDCU UR8, c[0x0][0x3ac] ;  /* 0x00007580ff0877ac */ /* 0x000e640008000800 */
[----:B-1----:R-:W-:-:S04]  /*0ce0*/  MOV R16, UR8 ;  /* 0x0000000800107c02 */ /* 0x002fc80008000f00 */
        /* <DEDUP_REMOVED lines=22> */
.L_x_2830:
        /* <DEDUP_REMOVED lines=15> */
.L_x_2829:
        /* <DEDUP_REMOVED lines=12> */
.L_x_2831:
[----:B------:R-:W-:-:S09]  /*1000*/  UISETP.NE.OR UP0, UPT, UR8, URZ, UP0 ;  /* 0x000000ff0800728c */ /* 0x000fd20008705670 */
[----:B------:R-:W-:Y:S05]  /*1010*/  BRA.U !UP0, `(.L_x_2827) ;  /* 0x00000001081c7547 */ /* 0x000fea000b800000 */
.L_x_2828:
[----:B01----:R-:W0:Y:S02]  /*1020*/  LDC.64 R4, c[0x0][0x3a0] ;  /* 0x0000e800ff047b82 */ /* 0x003e240000000a00 */
.L_x_2832:
[C---:B0-----:R-:W-:Y:S01]  /*1030*/  IMAD.WIDE R6, R15.reuse, 0x2, R4 ;  /* 0x000000020f067825 */ /* 0x041fe200078e0204 */
[----:B------:R-:W-:Y:S01]  /*1040*/  UIADD3 UR8, UPT, UPT, UR8, 0x1, URZ ;  /* 0x0000000108087890 */ /* 0x000fe2000fffe0ff */
[----:B------:R-:W-:-:S03]  /*1050*/  IADD3 R15, PT, PT, R15, R16, RZ ;  /* 0x000000100f0f7210 */ /* 0x000fc60007ffe0ff */
[----:B------:R2:W-:Y:S01]  /*1060*/  STG.E.64 desc[UR12][R6.64], RZ ;  /* 0x000000ff06007986 */ /* 0x0005e2000c101b0c */
[----:B------:R-:W-:-:S09]  /*1070*/  UISETP.NE.AND UP0, UPT, UR8, URZ, UPT ;  /* 0x000000ff0800728c */ /* 0x000fd2000bf05270 */
[----:B--2---:R-:W-:Y:S05]  /*1080*/  BRA.U UP0, `(.L_x_2832) ;  /* 0xfffffffd00e87547 */ /* 0x004fea000b83ffff */
.L_x_2827:
        /* <DEDUP_REMOVED lines=20> */
.L_x_2834:
[----:B------:R-:W-:-:S05]  /*11d0*/  IADD3 R13, PT, PT, R17, R20, RZ ;  /* 0x00000014110d7210 */ /* 0x000fca0007ffe0ff */
        /* <DEDUP_REMOVED lines=13> */
[----:B---3--:R-:W-:-:S04]  /*12b0*/  SHF.R.U32.HI R19, RZ, R2, R11 ;  /* 0x00000002ff137219 */ /* 0x008fc8000001160b */
        /* <DEDUP_REMOVED lines=22> */
[----:B-1----:R-:W-:Y:S01]  /*1420*/  PRMT R11, R11, 0x5410, R10 ;  /* 0x000054100b0b7816 */ /* 0x002fe2000000000a */
[----:B------:R-:W-:-:S04]  /*1430*/  IMAD R10, R20, 0x8, R1 ;  /* 0x00000008140a7824 */ /* 0x000fc800078e0201 */
[----:B------:R-:W-:-:S05]  /*1440*/  HMUL2 R15, R11, R12.H0_H0 ;  /* 0x2000000c0b0f7232 */ /* 0x000fca0000000000 */
[----:B------:R3:W-:Y:S01]  /*1450*/  STL.64 [R10], R14 ;  /* 0x0000000e0a007387 */ /* 0x0007e20000100a00 */
[----:B------:R-:W-:-:S04]  /*1460*/  UIADD3 UR4, UPT, UPT, UR8, UR4, URZ ;  /* 0x0000000408047290 */ /* 0x000fc8000fffe0ff */
[----:B------:R-:W-:Y:S01]  /*1470*/  UISETP.GE.AND UP0, UPT, UR4, UR6, UPT ;  /* 0x000000060400728c */ /* 0x000fe2000bf06270 */
[----:B------:R-:W-:-:S08]  /*1480*/  IADD3 R20, PT, PT, R20, 0x1, RZ ;  /* 0x0000000114147810 */ /* 0x000fd00007ffe0ff */
[----:B---3--:R-:W-:Y:S05]  /*1490*/  BRA.U !UP0, `(.L_x_2834) ;  /* 0xfffffffd084c7547 */ /* 0x008fea000b83ffff */
.L_x_2833:
        /* <DEDUP_REMOVED lines=30> */
.L_x_2835:
        /* <DEDUP_REMOVED lines=8> */
.L_x_2836:
        /* <DEDUP_REMOVED lines=8> */
.L_x_2837:
        /* <DEDUP_REMOVED lines=8> */
.L_x_2838:
        /* <DEDUP_REMOVED lines=8> */
.L_x_2839:
        /* <DEDUP_REMOVED lines=14> */
[----:B-----5:R-:W-:Y:S02]  /*1960*/  IADD3 R21, PT, PT, R21, UR5, RZ ;  /* 0x0000000515157c10 */ /* 0x020fe4000fffe0ff */
[----:B------:R-:W-:-:S04]  /*1970*/  IADD3 R3, P0, PT, R3, R2, RZ ;  /* 0x0000000203037210 */ /* 0x000fc80007f1e0ff */
        /* <DEDUP_REMOVED lines=8> */
[----:B------:R-:W-:Y:S01]  /*1a00*/  PRMT R3, R7, 0x7610, R7 ;  /* 0x0000761007037816 */ /* 0x000fe20000000007 */
[----:B------:R-:W-:Y:S06]  /*1a10*/  @!P0 BRA `(.L_x_2840) ;  /* 0x0000004000808947 */ /* 0x000fec0003800000 */
[----:B------:R-:W-:Y:S01]  /*1a20*/  UIMAD.WIDE.U32 UR8, UR14, 0x100, UR10 ;  /* 0x000001000e0878a5 */ /* 0x000fe2000f8e000a */
[----:B------:R-:W-:Y:S01]  /*1a30*/  MOV R26, R4 ;  /* 0x00000004001a7202 */ /* 0x000fe20000000f00 */
[----:B------:R-:W-:Y:S01]  /*1a40*/  UISETP.LT.AND UP1, UPT, UR6, UR15, UPT ;  /* 0x0000000f0600728c */ /* 0x000fe2000bf21270 */
[----:B------:R-:W-:Y:S01]  /*1a50*/  MOV R27, R5 ;  /* 0x00000005001b7202 */ /* 0x000fe20000000f00 */
[----:B------:R-:W-:Y:S01]  /*1a60*/  UIADD3 UR7, UP0, UPT, UR8, 0x2, URZ ;  /* 0x0000000208077890 */ /* 0x000fe2000ff1e0ff */
[----:B------:R-:W-:Y:S01]  /*1a70*/  MOV R18, RZ ;  /* 0x000000ff00127202 */ /* 0x000fe20000000f00 */
[----:B------:R-:W0:Y:S01]  /*1a80*/  LDCU.64 UR10, c[0x0][0x3a8] ;  /* 0x00007500ff0a77ac */ /* 0x000e220008000a00 */
[----:B------:R-:W-:Y:S01]  /*1a90*/  PRMT R17, R17, 0x5410, RZ ;  /* 0x0000541011117816 */ /* 0x000fe200000000ff */
[----:B------:R-:W-:Y:S02]  /*1aa0*/  UIADD3.X UR9, UPT, UPT, URZ, UR9, URZ, UP0, !UPT ;  /* 0x00000009ff097290 */ /* 0x000fe400087fe4ff */
[----:B------:R-:W-:Y:S01]  /*1ab0*/  MOV R14, UR7 ;  /* 0x00000007000e7c02 */ /* 0x000fe20008000f00 */
[----:B------:R-:W-:-:S03]  /*1ac0*/  USEL UR8, UR6, UR15, UP1 ;  /* 0x0000000f06087287 */ /* 0x000fc60008800000 */
[----:B------:R-:W-:-:S09]  /*1ad0*/  MOV R15, UR9 ;  /* 0x00000009000f7c02 */ /* 0x000fd20008000f00 */
.L_x_2845:
[----:B------:R-:W-:-:S13]  /*1ae0*/  ISETP.NE.AND P0, PT, R21, UR5, PT ;  /* 0x0000000515007c0c */ /* 0x000fda000bf05270 */
[----:B------:R-:W-:Y:S01]  /*1af0*/  @!P0 LEA R0, R18, R1, 0x3 ;  /* 0x0000000112008211 */ /* 0x000fe200078e18ff */
[----:B-----5:R-:W2:Y:S04]  /*1b00*/  @!P0 LDG.E.U16.CONSTANT R6, desc[UR12][R14.64] ;  /* 0x0000000c0e068981 */ /* 0x020ea8000c1e9500 */
[----:B------:R-:W3:Y:S01]  /*1b10*/  @!P0 LDL.64 R8, [R0+0x8] ;  /* 0x0000080000088983 */ /* 0x000ee20000100a00 */
[----:B------:R-:W-:Y:S02]  /*1b20*/  MOV R12, R26 ;  /* 0x0000001a000c7202 */ /* 0x000fe40000000f00 */
[----:B------:R-:W-:Y:S01]  /*1b30*/  MOV R13, R27 ;  /* 0x0000001b000d7202 */ /* 0x000fe20000000f00 */
[----:B------:R-:W1:Y:S01]  /*1b40*/  S2UR UR16, SR_CTAID.Y ;  /* 0x00000000001079c3 */ /* 0x000e620000002600 */
[----:B0-----:R-:W-:-:S02]  /*1b50*/  MOV R16, UR11 ;  /* 0x0000000b00107c02 */ /* 0x001fc40008000f00 */
[----:B---3--:R-:W-:Y:S02]  /*1b60*/  @!P0 PRMT R2, R8, 0x7610, R2 ;  /* 0x0000761008028816 */ /* 0x008fe40000000002 */
[----:B------:R-:W-:Y:S02]  /*1b70*/  @!P0 PRMT R3, R9, 0x7610, R3 ;  /* 0x0000761009038816 */ /* 0x000fe40000000003 */
[----:B------:R-:W-:Y:S02]  /*1b80*/  @!P0 PRMT R2, R2, 0x7610, R8 ;  /* 0x0000761002028816 */ /* 0x000fe40000000008 */
[----:B------:R-:W-:Y:S02]  /*1b90*/  @!P0 PRMT R3, R3, 0x7610, R9 ;  /* 0x0000761003038816 */ /* 0x000fe40000000009 */
[----:B------:R0:W5:Y:S01]  /*1ba0*/  LDG.E.128.CONSTANT R8, desc[UR12][R12.64] ;  /* 0x0000000c0c087981 */ /* 0x000162000c1e9d00 */
[----:B-1----:R-:W-:-:S04]  /*1bb0*/  UIMAD UR7, UR16, -0x2, UR10 ;  /* 0xfffffffe100778a4 */ /* 0x002fc8000f8e020a */
[----:B------:R-:W-:Y:S01]  /*1bc0*/  UISETP.GE.AND UP1, UPT, UR7, 0x1, UPT ;  /* 0x000000010700788c */ /* 0x000fe2000bf26270 */
[----:B------:R-:W-:Y:S01]  /*1bd0*/  IMAD.WIDE R4, R16, 0x4, R12 ;  /* 0x0000000410047825 */ /* 0x000fe200078e020c */
[----:B--2---:R-:W-:-:S03]  /*1be0*/  @!P0 IADD3 R21, PT, PT, R6, UR5, RZ ;  /* 0x0000000506158c10 */ /* 0x004fc6000fffe0ff */
[----:B------:R-:W-:-:S04]  /*1bf0*/  IMAD.WIDE R24, R16, 0x4, R4 ;  /* 0x0000000410187825 */ /* 0x000fc800078e0204 */
[----:B0-----:R-:W-:Y:S05]  /*1c00*/  BRA.U !UP1, `(.L_x_2841) ;  /* 0x0000000d09ec7547 */ /* 0x001fea000b800000 */
        /* <DEDUP_REMOVED lines=16> */
[----:B------:R-:W-:Y:S01]  /*1d10*/  LOP3.LUT R0, R9, 0xff, RZ, 0xc0, !PT ;  /* 0x000000ff09007812 */ /* 0x000fe200078ec0ff */
[----:B------:R0:W-:Y:S01]  /*1d20*/  I2F.F16 R48, R27 ;  /* 0x0000001b00307306 */ /* 0x0001e20000200c00 */
[----:B------:R-:W-:Y:S02]  /*1d30*/  IADD3 R50, PT, PT, R26, -0x80, RZ ;  /* 0xffffff801a327810 */ /* 0x000fe40007ffe0ff */
[----:B------:R-:W-:Y:S02]  /*1d40*/  IADD3 R8, PT, PT, R8, -0x80, RZ ;  /* 0xffffff8008087810 */ /* 0x000fe40007ffe0ff */
[----:B------:R-:W-:Y:S02]  /*1d50*/  IADD3 R38, PT, PT, R0, -0x80, RZ ;  /* 0xffffff8000267810 */ /* 0x000fe40007ffe0ff */
[----:B------:R-:W-:Y:S01]  /*1d60*/  LOP3.LUT R0, R11, 0xff, RZ, 0xc0, !PT ;  /* 0x000000ff0b007812 */ /* 0x000fe200078ec0ff */
[----:B------:R1:W-:Y:S01]  /*1d70*/  I2F.F16 R28, R8 ;  /* 0x00000008001c7306 */ /* 0x0003e20000200c00 */
[----:B0-----:R-:W0:Y:S01]  /*1d80*/  LDS.64 R26, [UR4] ;  /* 0x00000004ff1a7984 */ /* 0x001e220008000a00 */
[----:B------:R-:W-:-:S02]  /*1d90*/  LEA.HI R23, R9, 0xffffff80, RZ, 0x8 ;  /* 0xffffff8009177811 */ /* 0x000fc400078f40ff */
[----:B------:R-:W-:Y:S02]  /*1da0*/  LEA.HI R30, R10, 0xffffff80, RZ, 0x8 ;  /* 0xffffff800a1e7811 */ /* 0x000fe400078f40ff */
[--C-:B------:R-:W-:Y:S02]  /*1db0*/  SHF.R.U32.HI R29, RZ, 0x8, R10.reuse ;  /* 0x00000008ff1d7819 */ /* 0x100fe4000001160a */
[----:B------:R-:W-:Y:S01]  /*1dc0*/  SHF.R.U32.HI R9, RZ, 0x10, R9 ;  /* 0x00000010ff097819 */ /* 0x000fe20000011609 */
[----:B------:R-:W-:Y:S01]  /*1dd0*/  I2F.F16 R38, R38 ;  /* 0x0000002600267306 */ /* 0x000fe20000200c00 */
[----:B-1----:R-:W-:Y:S02]  /*1de0*/  SHF.R.U32.HI R8, RZ, 0x8, R11 ;  /* 0x00000008ff087819 */ /* 0x002fe4000001160b */
[----:B------:R-:W-:Y:S02]  /*1df0*/  SHF.R.U32.HI R10, RZ, 0x10, R10 ;  /* 0x00000010ff0a7819 */ /* 0x000fe4000001160a */
[----:B------:R-:W-:-:S02]  /*1e00*/  IADD3 R0, PT, PT, R0, -0x80, RZ ;  /* 0xffffff8000007810 */ /* 0x000fc40007ffe0ff */
[----:B------:R-:W-:Y:S01]  /*1e10*/  LOP3.LUT R8, R8, 0xff, RZ, 0xc0, !PT ;  /* 0x000000ff08087812 */ /* 0x000fe200078ec0ff */
[----:B------:R-:W-:Y:S01]  /*1e20*/  I2F.F16 R50, R50 ;  /* 0x0000003200327306 */ /* 0x000fe20000200c00 */
[----:B------:R-:W-:Y:S02]  /*1e30*/  LOP3.LUT R9, R9, 0xff, RZ, 0xc0, !PT ;  /* 0x000000ff09097812 */ /* 0x000fe400078ec0ff */
[----:B------:R-:W-:Y:S02]  /*1e40*/  LOP3.LUT R29, R29, 0xff, RZ, 0xc0, !PT ;  /* 0x000000ff1d1d7812 */ /* 0x000fe400078ec0ff */
[----:B------:R-:W-:Y:S02]  /*1e50*/  LOP3.LUT R10, R10, 0xff, RZ, 0xc0, !PT ;  /* 0x000000ff0a0a7812 */ /* 0x000fe400078ec0ff */
[----:B------:R-:W-:Y:S01]  /*1e60*/  IADD3 R52, PT, PT, R8, -0x80, RZ ;  /* 0xffffff8008347810 */ /* 0x000fe20007ffe0ff */
[----:B------:R-:W-:Y:S01]  /*1e70*/  I2F.F16 R0, R0 ;  /* 0x0000000000007306 */ /* 0x000fe20000200c00 */
[----:B------:R-:W-:-:S02]  /*1e80*/  IADD3 R9, PT, PT, R9, -0x80, RZ ;  /* 0xffffff8009097810 */ /* 0x000fc40007ffe0ff */
[----:B------:R-:W-:Y:S02]  /*1e90*/  IADD3 R29, PT, PT, R29, -0x80, RZ ;  /* 0xffffff801d1d7810 */ /* 0x000fe40007ffe0ff */
[----:B------:R-:W-:Y:S02]  /*1ea0*/  IADD3 R10, PT, PT, R10, -0x80, RZ ;  /* 0xffffff800a0a7810 */ /* 0x000fe40007ffe0ff */
[----:B------:R-:W-:Y:S01]  /*1eb0*/  LEA.HI R31, R11, 0xffffff80, RZ, 0x8 ;  /* 0xffffff800b1f7811 */ /* 0x000fe200078f40ff */
[----:B------:R-:W1:Y:S01]  /*1ec0*/  I2F.F16 R39, R9 ;  /* 0x0000000900277306 */ /* 0x000e620000200c00 */
[----:B------:R-:W-:-:S04]  /*1ed0*/  SHF.R.U32.HI R11, RZ, 0x10, R11 ;  /* 0x00000010ff0b7819 */ /* 0x000fc8000001160b */
[----:B------:R-:W-:-:S03]  /*1ee0*/  LOP3.LUT R11, R11, 0xff, RZ, 0xc0, !PT ;  /* 0x000000ff0b0b7812 */ /* 0x000fc600078ec0ff */
[----:B------:R-:W-:Y:S01]  /*1ef0*/  I2F.F16 R51, R29 ;  /* 0x0000001d00337306 */ /* 0x000fe20000200c00 */
[----:B------:R-:W-:Y:S01]  /*1f00*/  IADD3 R41, PT, PT, R11, -0x80, RZ ;  /* 0xffffff800b297810 */ /* 0x000fe20007ffe0ff */
[--C-:B0-----:R-:W-:Y:S02]  /*1f10*/  HADD2.F32 R11, -RZ, R26.reuse.H0_H0 ;  /* 0x2000001aff0b7230 */ /* 0x101fe40000004100 */
[----:B------:R-:W-:Y:S02]  /*1f20*/  HADD2.F32 R49, -RZ, R26.H1_H1 ;  /* 0x3000001aff317230 */ /* 0x000fe40000004100 */
[----:B------:R-:W-:Y:S02]  /*1f30*/  HADD2.F32 R56, -RZ, R27.H0_H0 ;  /* 0x2000001bff387230 */ /* 0x000fe40000004100 */
[----:B------:R-:W0:Y:S01]  /*1f40*/  I2F.F16 R40, R10 ;  /* 0x0000000a00287306 */ /* 0x000e220000200c00 */
[----:B-1----:R-:W-:-:S07]  /*1f50*/  HADD2.F32 R39, -RZ, R39.H0_H0 ;  /* 0x20000027ff277230 */ /* 0x002fce0000004100 */
[----:B------:R-:W1:Y:S01]  /*1f60*/  I2F.F16 R52, R52 ;  /* 0x0000003400347306 */ /* 0x000e620000200c00 */
[----:B0-----:R-:W-:-:S07]  /*1f70*/  HADD2.F32 R40, -RZ, R40.H0_H0 ;  /* 0x20000028ff287230 */ /* 0x001fce0000004100 */
        /* <DEDUP_REMOVED lines=8> */
[----:B-1----:R-:W-:Y:S01]  /*2000*/  HADD2.F32 R23, -RZ, R23.H0_H0 ;  /* 0x20000017ff177230 */ /* 0x002fe20000004100 */
[----:B--2---:R-:W-:Y:S02]  /*2010*/  LOP3.LUT R8, R4, 0xff, RZ, 0xc0, !PT ;  /* 0x000000ff04087812 */ /* 0x004fe400078ec0ff */
[----:B------:R-:W-:Y:S02]  /*2020*/  LOP3.LUT R9, R5, 0xff, RZ, 0xc0, !PT ;  /* 0x000000ff05097812 */ /* 0x000fe400078ec0ff */
[----:B------:R-:W-:Y:S01]  /*2030*/  LOP3.LUT R10, R6, 0xff, RZ, 0xc0, !PT ;  /* 0x000000ff060a7812 */ /* 0x000fe200078ec0ff */
[----:B------:R-:W-:Y:S01]  /*2040*/  VIADD R8, R8, 0xffffff80 ;  /* 0xffffff8008087836 */ /* 0x000fe20000000000 */
[----:B------:R-:W-:Y:S02]  /*2050*/  IADD3 R9, PT, PT, R9, -0x80, RZ ;  /* 0xffffff8009097810 */ /* 0x000fe40007ffe0ff */
[----:B------:R-:W-:Y:S01]  /*2060*/  IADD3 R45, PT, PT, R10, -0x80, RZ ;  /* 0xffffff800a2d7810 */ /* 0x000fe20007ffe0ff */
[----:B------:R1:W-:Y:S01]  /*2070*/  I2F.F16 R43, R8 ;  /* 0x00000008002b7306 */ /* 0x0003e20000200c00 */
[----:B------:R-:W-:-:S02]  /*2080*/  LOP3.LUT R10, R7, 0xff, RZ, 0xc0, !PT ;  /* 0x000000ff070a7812 */ /* 0x000fc400078ec0ff */
[----:B------:R-:W-:Y:S02]  /*2090*/  SHF.R.U32.HI R47, RZ, 0x8, R4 ;  /* 0x00000008ff2f7819 */ /* 0x000fe40000011604 */
[----:B------:R-:W-:Y:S01]  /*20a0*/  IADD3 R46, PT, PT, R10, -0x80, RZ ;  /* 0xffffff800a2e7810 */ /* 0x000fe20007ffe0ff */
[----:B------:R-:W-:Y:S01]  /*20b0*/  HADD2.F32 R10, -RZ, R38.H0_H0 ;  /* 0x20000026ff0a7230 */ /* 0x000fe20000004100 */
[----:B------:R-:W-:Y:S01]  /*20c0*/  SHF.R.U32.HI R29, RZ, 0x8, R5 ;  /* 0x00000008ff1d7819 */ /* 0x000fe20000011605 */
[----:B------:R2:W-:Y:S01]  /*20d0*/  I2F.F16 R44, R9 ;  /* 0x00000009002c7306 */ /* 0x0005e20000200c00 */
[----:B-1----:R-:W-:Y:S01]  /*20e0*/  HADD2.F32 R8, -RZ, R37.H0_H0 ;  /* 0x20000025ff087230 */ /* 0x002fe20000004100 */
[----:B------:R-:W-:Y:S01]  /*20f0*/  LOP3.LUT R47, R47, 0xff, RZ, 0xc0, !PT ;  /* 0x000000ff2f2f7812 */ /* 0x000fe200078ec0ff */
[----:B------:R-:W-:Y:S02]  /*2100*/  HADD2.F32 R37, -RZ, R50.H0_H0 ;  /* 0x20000032ff257230 */ /* 0x000fe40000004100 */
[----:B------:R-:W-:Y:S01]  /*2110*/  FFMA.FTZ R50, R11, R10, RZ ;  /* 0x0000000a0b327223 */ /* 0x000fe200000100ff */
[----:B------:R-:W-:Y:S01]  /*2120*/  LOP3.LUT R29, R29, 0xff, RZ, 0xc0, !PT ;  /* 0x000000ff1d1d7812 */ /* 0x000fe200078ec0ff */
[----:B------:R-:W-:Y:S01]  /*2130*/  HADD2.F32 R38, -RZ, R48.H0_H0 ;  /* 0x20000030ff267230 */ /* 0x000fe20000004100 */
[----:B------:R-:W-:Y:S01]  /*2140*/  LEA.HI R32, R5, 0xffffff80, RZ, 0x8 ;  /* 0xffffff8005207811 */ /* 0x000fe200078f40ff */
[----:B------:R-:W-:Y:S01]  /*2150*/  FFMA.FTZ R55, R49, R37, R50 ;  /* 0x0000002531377223 */ /* 0x000fe20000010032 */
[----:B--2---:R-:W-:Y:S01]  /*2160*/  HADD2.F32 R9, -RZ, R0.H0_H0 ;  /* 0x20000000ff097230 */ /* 0x004fe20000004100 */
[----:B------:R-:W-:Y:S01]  /*2170*/  IADD3 R50, PT, PT, R47, -0x80, RZ ;  /* 0xffffff802f327810 */ /* 0x000fe20007ffe0ff */
[----:B------:R-:W-:Y:S01]  /*2180*/  HADD2.F32 R0, -RZ, R36.H0_H0 ;  /* 0x20000024ff007230 */ /* 0x000fe20000004100 */
[----:B------:R-:W-:Y:S01]  /*2190*/  IADD3 R47, PT, PT, R29, -0x80, RZ ;  /* 0xffffff801d2f7810 */ /* 0x000fe20007ffe0ff */
[----:B------:R-:W-:-:S02]  /*21a0*/  HADD2.F32 R36, -RZ, R51.H0_H0 ;  /* 0x20000033ff247230 */ /* 0x000fc40000004100 */
[----:B------:R-:W-:Y:S01]  /*21b0*/  FFMA.FTZ R51, R8, R11, RZ ;  /* 0x0000000b08337223 */ /* 0x000fe200000100ff */
[----:B------:R-:W-:Y:S01]  /*21c0*/  FFMA.FTZ R52, R56, R39, R55 ;  /* 0x0000002738347223 */ /* 0x000fe20000010037 */
[C---:B------:R-:W-:Y:S01]  /*21d0*/  FFMA.FTZ R53, R11.reuse, R0, RZ ;  /* 0x000000000b357223 */ /* 0x040fe200000100ff */
[----:B------:R-:W-:Y:S01]  /*21e0*/  FFMA.FTZ R11, R11, R9, RZ ;  /* 0x000000090b0b7223 */ /* 0x000fe200000100ff */
[----:B------:R-:W-:Y:S01]  /*21f0*/  FFMA.FTZ R48, R38, R49, R51 ;  /* 0x0000003126307223 */ /* 0x000fe20000010033 */
[----:B------:R-:W-:Y:S01]  /*2200*/  SHF.R.U32.HI R55, RZ, 0x8, R7 ;  /* 0x00000008ff377819 */ /* 0x000fe20000011607 */
[C---:B------:R-:W-:Y:S01]  /*2210*/  FFMA.FTZ R51, R49.reuse, R36, R53 ;  /* 0x0000002431337223 */ /* 0x040fe20000010035 */
[----:B------:R-:W-:Y:S01]  /*2220*/  FFMA.FTZ R54, R49, R26, R11 ;  /* 0x0000001a31367223 */ /* 0x000fe2000001000b */
[----:B------:R-:W-:Y:S01]  /*2230*/  HADD2.F32 R11, -RZ, R28.H0_H0 ;  /* 0x2000001cff0b7230 */ /* 0x000fe20000004100 */
[----:B------:R-:W-:Y:S01]  /*2240*/  SHF.R.U32.HI R53, RZ, 0x8, R6 ;  /* 0x00000008ff357819 */ /* 0x000fe20000011606 */
[----:B------:R-:W1:Y:S01]  /*2250*/  LDS.64 R28, [UR4+0x8] ;  /* 0x00000804ff1c7984 */ /* 0x000e620008000a00 */
[----:B------:R-:W-:Y:S01]  /*2260*/  LOP3.LUT R55, R55, 0xff, RZ, 0xc0, !PT ;  /* 0x000000ff37377812 */ /* 0x000fe200078ec0ff */
[----:B------:R-:W2:Y:S01]  /*2270*/  I2F.F16 R45, R45 ;  /* 0x0000002d002d7306 */ /* 0x000ea20000200c00 */
[----:B------:R-:W-:Y:S01]  /*2280*/  LOP3.LUT R53, R53, 0xff, RZ, 0xc0, !PT ;  /* 0x000000ff35357812 */ /* 0x000fe200078ec0ff */
[----:B------:R-:W-:Y:S01]  /*2290*/  FFMA.FTZ R49, R11, R56, R48 ;  /* 0x000000380b317223 */ /* 0x000fe20000010030 */
[C---:B------:R-:W-:Y:S01]  /*22a0*/  FFMA.FTZ R48, R56.reuse, R40, R51 ;  /* 0x0000002838307223 */ /* 0x040fe20000010033 */
[----:B------:R-:W-:Y:S01]  /*22b0*/  FFMA.FTZ R51, R56, R41, R54 ;  /* 0x0000002938337223 */ /* 0x000fe20000010036 */
[----:B------:R-:W-:Y:S01]  /*22c0*/  IADD3 R57, PT, PT, R55, -0x80, RZ ;  /* 0xffffff8037397810 */ /* 0x000fe20007ffe0ff */
[----:B------:R-:W-:Y:S01]  /*22d0*/  HADD2.F32 R55, -RZ, R30.H0_H0 ;  /* 0x2000001eff377230 */ /* 0x000fe20000004100 */
[----:B------:R-:W-:Y:S01]  /*22e0*/  IADD3 R54, PT, PT, R53, -0x80, RZ ;  /* 0xffffff8035367810 */ /* 0x000fe20007ffe0ff */
[----:B------:R-:W-:Y:S01]  /*22f0*/  HADD2.F32 R53, -RZ, R27.H1_H1 ;  /* 0x3000001bff357230 */ /* 0x000fe20000004100 */
[----:B------:R-:W-:Y:S01]  /*2300*/  SHF.R.U32.HI R5, RZ, 0x10, R5 ;  /* 0x00000010ff057819 */ /* 0x000fe20000011605 */
[----:B0-----:R-:W-:Y:S01]  /*2310*/  HADD2.F32 R30, -RZ, R31.H0_H0 ;  /* 0x2000001fff1e7230 */ /* 0x001fe20000004100 */
[----:B------:R-:W-:Y:S01]  /*2320*/  LEA.HI R33, R6, 0xffffff80, RZ, 0x8 ;  /* 0xffffff8006217811 */ /* 0x000fe200078f40ff */
[----:B------:R-:W0:Y:S01]  /*2330*/  I2F.F16 R46, R46 ;  /* 0x0000002e002e7306 */ /* 0x000e220000200c00 */
[----:B------:R-:W-:Y:S01]  /*2340*/  LOP3.LUT R31, R5, 0xff, RZ, 0xc0, !PT ;  /* 0x000000ff051f7812 */ /* 0x000fe200078ec0ff */
[----:B------:R-:W-:Y:S01]  /*2350*/  FFMA.FTZ R49, R42, R53, R49 ;  /* 0x000000352a317223 */ /* 0x000fe20000010031 */
[C---:B------:R-:W-:Y:S01]  /*2360*/  FFMA.FTZ R52, R53.reuse, R23, R52 ;  /* 0x0000001735347223 */ /* 0x040fe20000010034 */
[C---:B------:R-:W-:Y:S01]  /*2370*/  FFMA.FTZ R48, R53.reuse, R55, R48 ;  /* 0x0000003735307223 */ /* 0x040fe20000010030 */
[----:B------:R-:W-:Y:S01]  /*2380*/  FFMA.FTZ R51, R53, R30, R51 ;  /* 0x0000001e35337223 */ /* 0x000fe20000010033 */
[----:B------:R-:W-:Y:S01]  /*2390*/  SHF.R.U32.HI R53, RZ, 0x10, R6 ;  /* 0x00000010ff357819 */ /* 0x000fe20000011606 */
[----:B--2---:R-:W-:Y:S01]  /*23a0*/  HADD2.F32 R45, -RZ, R45.H0_H0 ;  /* 0x2000002dff2d7230 */ /* 0x004fe20000004100 */
[----:B------:R-:W-:Y:S01]  /*23b0*/  LEA.HI R35, R4, 0xffffff80, RZ, 0x8 ;  /* 0xffffff8004237811 */ /* 0x000fe200078f40ff */
[----:B------:R-:W2:Y:S01]  /*23c0*/  I2F.F16 R50, R50 ;  /* 0x0000003200327306 */ /* 0x000ea20000200c00 */
[----:B------:R-:W-:-:S02]  /*23d0*/  IADD3 R6, PT, PT, R31, -0x80, RZ ;  /* 0xffffff801f067810 */ /* 0x000fc40007ffe0ff */
[----:B------:R-:W-:Y:S02]  /*23e0*/  SHF.R.U32.HI R4, RZ, 0x10, R4 ;  /* 0x00000010ff047819 */ /* 0x000fe40000011604 */
[----:B------:R-:W-:Y:S01]  /*23f0*/  SHF.R.U32.HI R31, RZ, 0x10, R7 ;  /* 0x00000010ff1f7819 */ /* 0x000fe20000011607 */
[----:B0-----:R-:W-:Y:S01]  /*2400*/  HADD2.F32 R46, -RZ, R46.H0_H0 ;  /* 0x2000002eff2e7230 */ /* 0x001fe20000004100 */
[----:B------:R-:W-:Y:S01]  /*2410*/  LEA.HI R34, R7, 0xffffff80, RZ, 0x8 ;  /* 0xffffff8007227811 */ /* 0x000fe200078f40ff */
[----:B------:R-:W0:Y:S01]  /*2420*/  I2F.F16 R47, R47 ;  /* 0x0000002f002f7306 */ /* 0x000e220000200c00 */
[----:B------:R-:W-:Y:S02]  /*2430*/  LOP3.LUT R7, R53, 0xff, RZ, 0xc0, !PT ;  /* 0x000000ff35077812 */ /* 0x000fe400078ec0ff */
[----:B------:R-:W-:Y:S01]  /*2440*/  LOP3.LUT R53, R31, 0xff, RZ, 0xc0, !PT ;  /* 0x000000ff1f357812 */ /* 0x000fe200078ec0ff */
[----:B------:R-:W-:Y:S01]  /*2450*/  HADD2.F32 R31, -RZ, R44.H0_H0 ;  /* 0x2000002cff1f7230 */ /* 0x000fe20000004100 */
[----:B------:R-:W-:-:S02]  /*2460*/  LOP3.LUT R56, R4, 0xff, RZ, 0xc0, !PT ;  /* 0x000000ff04387812 */ /* 0x000fc400078ec0ff */
[----:B------:R-:W-:Y:S01]  /*2470*/  IADD3 R44, PT, PT, R53, -0x80, RZ ;  /* 0xffffff80352c7810 */ /* 0x000fe20007ffe0ff */
[----:B------:R3:W4:Y:S01]  /*2480*/  I2F.F16 R27, R54 ;  /* 0x00000036001b7306 */ /* 0x0007220000200c00 */
[----:B------:R-:W-:Y:S01]  /*2490*/  IADD3 R56, PT, PT, R56, -0x80, RZ ;  /* 0xffffff8038387810 */ /* 0x000fe20007ffe0ff */
[----:B--2---:R-:W-:Y:S02]  /*24a0*/  HADD2.F32 R50, -RZ, R50.H0_H0 ;  /* 0x20000032ff327230 */ /* 0x004fe40000004100 */
[----:B0-----:R-:W-:-:S04]  /*24b0*/  HADD2.F32 R47, -RZ, R47.H0_H0 ;  /* 0x2000002fff2f7230 */ /* 0x001fc80000004100 */
[----:B------:R0:W2:Y:S01]  /*24c0*/  I2F.F16 R4, R57 ;  /* 0x0000003900047306 */ /* 0x0000a20000200c00 */
[----:B---3--:R-:W-:Y:S02]  /*24d0*/  HADD2.F32 R54, -RZ, R43.H0_H0 ;  /* 0x2000002bff367230 */ /* 0x008fe40000004100 */
[----:B----4-:R-:W-:-:S05]  /*24e0*/  HADD2.F32 R27, -RZ, R27.H0_H0 ;  /* 0x2000001bff1b7230 */ /* 0x010fca0000004100 */
[----:B------:R-:W3:Y:S01]  /*24f0*/  I2F.F16 R6, R6 ;  /* 0x0000000600067306 */ /* 0x000ee20000200c00 */
[----:B0-----:R-:W-:Y:S01]  /*2500*/  IADD3 R57, PT, PT, R7, -0x80, RZ ;  /* 0xffffff8007397810 */ /* 0x001fe20007ffe0ff */
[----:B-1----:R-:W-:-:S05]  /*2510*/  HADD2.F32 R7, -RZ, R28.H0_H0 ;  /* 0x2000001cff077230 */ /* 0x002fca0000004100 */
[----:B------:R-:W-:Y:S01]  /*2520*/  FFMA.FTZ R49, R54, R7, R49 ;  /* 0x0000000736317223 */ /* 0x000fe20000010031 */
[----:B------:R-:W0:Y:S01]  /*2530*/  I2F.F16 R5, R56 ;  /* 0x0000003800057306 */ /* 0x000e220000200c00 */
[C---:B------:R-:W-:Y:S01]  /*2540*/  FFMA.FTZ R52, R7.reuse, R31, R52 ;  /* 0x0000001f07347223 */ /* 0x040fe20000010034 */
[C---:B------:R-:W-:Y:S01]  /*2550*/  FFMA.FTZ R48, R7.reuse, R45, R48 ;  /* 0x0000002d07307223 */ /* 0x040fe20000010030 */
[----:B------:R-:W-:Y:S01]  /*2560*/  FFMA.FTZ R51, R7, R46, R51 ;  /* 0x0000002e07337223 */ /* 0x000fe20000010033 */
[----:B------:R-:W-:Y:S02]  /*2570*/  HADD2.F32 R7, -RZ, R28.H1_H1 ;  /* 0x3000001cff077230 */ /* 0x000fe40000004100 */
[----:B--2---:R-:W-:Y:S02]  /*2580*/  HADD2.F32 R28, -RZ, R4.H0_H0 ;  /* 0x20000004ff1c7230 */ /* 0x004fe40000004100 */
[----:B------:R-:W1:Y:S01]  /*2590*/  I2F.F16 R43, R57 ;  /* 0x00000039002b7306 */ /* 0x000e620000200c00 */
[----:B------:R-:W-:Y:S01]  /*25a0*/  FFMA.FTZ R49, R50, R7, R49 ;  /* 0x0000000732317223 */ /* 0x000fe20000010031 */
[C---:B------:R-:W-:Y:S01]  /*25b0*/  FFMA.FTZ R52, R7.reuse, R47, R52 ;  /* 0x0000002f07347223 */ /* 0x040fe20000010034 */
[C---:B------:R-:W-:Y:S01]  /*25c0*/  FFMA.FTZ R48, R7.reuse, R27, R48 ;  /* 0x0000001b07307223 */ /* 0x040fe20000010030 */
[----:B------:R-:W-:Y:S01]  /*25d0*/  FFMA.FTZ R51, R7, R28, R51 ;  /* 0x0000001c07337223 */ /* 0x000fe20000010033 */
[----:B------:R-:W-:-:S02]  /*25e0*/  HADD2.F32 R7, -RZ, R29.H0_H0 ;  /* 0x2000001dff077230 */ /* 0x000fc40000004100 */
[----:B------:R-:W-:Y:S01]  /*25f0*/  HADD2.F32 R4, -RZ, R29.H1_H1 ;  /* 0x3000001dff047230 */ /* 0x000fe20000004100 */
[----:B------:R-:W2:Y:S01]  /*2600*/  I2F.F16 R44, R44 ;  /* 0x0000002c002c7306 */ /* 0x000ea20000200c00 */
[----:B---3--:R-:W-:Y:S02]  /*2610*/  HADD2.F32 R29, -RZ, R6.H0_H0 ;  /* 0x20000006ff1d7230 */ /* 0x008fe40000004100 */
[----:B0-----:R-:W-:-:S03]  /*2620*/  HADD2.F32 R56, -RZ, R5.H0_H0 ;  /* 0x20000005ff387230 */ /* 0x001fc60000004100 */
[C---:B------:R-:W-:Y:S01]  /*2630*/  FFMA.FTZ R5, R7.reuse, R29, R52 ;  /* 0x0000001d07057223 */ /* 0x040fe20000010034 */
[----:B-1----:R-:W-:Y:S01]  /*2640*/  HADD2.F32 R43, -RZ, R43.H0_H0 ;  /* 0x2000002bff2b7230 */ /* 0x002fe20000004100 */
[----:B------:R-:W0:Y:S01]  /*2650*/  I2F.F16 R32, R32 ;  /* 0x0000002000207306 */ /* 0x000e220000200c00 */
[----:B------:R-:W-:Y:S01]  /*2660*/  FFMA.FTZ R6, R56, R7, R49 ;  /* 0x0000000738067223 */ /* 0x000fe20000010031 */
[----:B------:R-:W-:Y:S02]  /*2670*/  HADD2.F32 R49, -RZ, R2.H1_H1 ;  /* 0x30000002ff317230 */ /* 0x000fe40000004100 */
[----:B------:R-:W-:Y:S01]  /*2680*/  FFMA.FTZ R48, R7, R43, R48 ;  /* 0x0000002b07307223 */ /* 0x000fe20000010030 */
[----:B--2---:R-:W-:-:S03]  /*2690*/  HADD2.F32 R44, -RZ, R44.H0_H0 ;  /* 0x2000002cff2c7230 */ /* 0x004fc60000004100 */
[----:B------:R-:W1:Y:S01]  /*26a0*/  I2F.F16 R35, R35 ;  /* 0x0000002300237306 */ /* 0x000e620000200c00 */
[----:B0-----:R-:W-:-:S07]  /*26b0*/  HADD2.F32 R32, -RZ, R32.H0_H0 ;  /* 0x20000020ff207230 */ /* 0x001fce0000004100 */
[----:B------:R-:W0:Y:S01]  /*26c0*/  I2F.F16 R33, R33 ;  /* 0x0000002100217306 */ /* 0x000e220000200c00 */
[----:B------:R-:W-:Y:S01]  /*26d0*/  FFMA.FTZ R52, R4, R32, R5 ;  /* 0x0000002004347223 */ /* 0x000fe20000010005 */
[----:B-1----:R-:W-:-:S06]  /*26e0*/  HADD2.F32 R35, -RZ, R35.H0_H0 ;  /* 0x20000023ff237230 */ /* 0x002fcc0000004100 */
[----:B------:R-:W1:Y:S01]  /*26f0*/  I2F.F16 R34, R34 ;  /* 0x0000002200227306 */ /* 0x000e620000200c00 */
[----:B------:R-:W-:Y:S01]  /*2700*/  FMUL.FTZ R52, R49, R52 ;  /* 0x0000003431347220 */ /* 0x000fe20000410000 */
[----:B------:R-:W-:-:S04]  /*2710*/  FFMA.FTZ R6, R35, R4, R6 ;  /* 0x0000000423067223 */ /* 0x000fc80000010006 */
[----:B------:R-:W-:Y:S01]  /*2720*/  F2FP.F16.F32.PACK_AB R52, RZ, R52 ;  /* 0x00000034ff34723e */ /* 0x000fe200000000ff */
[----:B0-----:R-:W-:-:S05]  /*2730*/  HADD2.F32 R33, -RZ, R33.H0_H0 ;  /* 0x20000021ff217230 */ /* 0x001fca0000004100 */
[----:B------:R-:W-:Y:S01]  /*2740*/  FFMA.FTZ R5, R4, R33, R48 ;  /* 0x0000002104057223 */ /* 0x000fe20000010030 */
[--C-:B------:R-:W-:Y:S02]  /*2750*/  HADD2.F32 R48, -RZ, R3.reuse.H0_H0 ;  /* 0x20000003ff307230 */ /* 0x100fe40000004100 */
[----:B-1----:R-:W-:Y:S02]  /*2760*/  HADD2.F32 R53, -RZ, R34.H0_H0 ;  /* 0x20000022ff357230 */ /* 0x002fe40000004100 */
[----:B------:R-:W-:Y:S01]  /*2770*/  FFMA.FTZ R34, R7, R44, R51 ;  /* 0x0000002c07227223 */ /* 0x000fe20000010033 */
[----:B------:R-:W-:Y:S02]  /*2780*/  HADD2.F32 R51, -RZ, R2.H0_H0 ;  /* 0x20000002ff337230 */ /* 0x000fe40000004100 */
[----:B------:R-:W-:Y:S01]  /*2790*/  FMUL.FTZ R5, R48, R5 ;  /* 0x0000000530057220 */ /* 0x000fe20000410000 */
[----:B------:R-:W-:Y:S01]  /*27a0*/  FFMA.FTZ R7, R4, R53, R34 ;  /* 0x0000003504077223 */ /* 0x000fe20000010022 */
[----:B------:R-:W-:-:S02]  /*27b0*/  HADD2.F32 R34, -RZ, R3.H1_H1 ;  /* 0x30000003ff227230 */ /* 0x000fc40000004100 */
[----:B------:R-:W-:Y:S01]  /*27c0*/  FMUL.FTZ R6, R51, R6 ;  /* 0x0000000633067220 */ /* 0x000fe20000410000 */
[----:B------:R-:W-:Y:S02]  /*27d0*/  F2FP.F16.F32.PACK_AB R5, RZ, R5 ;  /* 0x00000005ff05723e */ /* 0x000fe400000000ff */
        /* <DEDUP_REMOVED lines=62> */
.L_x_2841:
[----:B------:R0:W5:Y:S02]  /*2bc0*/  LDG.E.128.CONSTANT R4, desc[UR12][R24.64] ;  /* 0x0000000c18047981 */ /* 0x000164000c1e9d00 */
[----:B-----5:R-:W-:-:S04]  /*2bd0*/  IMAD.WIDE R8, R16, 0x4, R24 ;  /* 0x0000000410087825 */ /* 0x020fc800078e0218 */
[----:B------:R-:W-:Y:S01]  /*2be0*/  IMAD.WIDE R26, R16, 0x4, R8 ;  /* 0x00000004101a7825 */ /* 0x000fe200078e0208 */
[----:B------:R-:W-:Y:S06]  /*2bf0*/  BRA.U !UP1, `(.L_x_2842) ;  /* 0x0000000d09ec7547 */ /* 0x000fec000b800000 */
[----:B------:R-:W2:Y:S01]  /*2c00*/  LDG.E.128.CONSTANT R8, desc[UR12][R8.64] ;  /* 0x0000000c08087981 */ /* 0x000ea2000c1e9d00 */
        /* <DEDUP_REMOVED lines=22> */
[----:B0-----:R-:W0:Y:S01]  /*2d70*/  LDS.64 R24, [UR4+0x10] ;  /* 0x00001004ff187984 */ /* 0x001e220008000a00 */
        /* <DEDUP_REMOVED lines=42> */
[----:B------:R-:W-:Y:S02]  /*3020*/  LOP3.LUT R4, R8, 0xff, RZ, 0xc0, !PT ;  /* 0x000000ff08047812 */ /* 0x000fe400078ec0ff */
[----:B------:R-:W-:Y:S02]  /*3030*/  IADD3 R5, PT, PT, R5, -0x80, RZ ;  /* 0xffffff8005057810 */ /* 0x000fe40007ffe0ff */
[----:B------:R-:W-:-:S02]  /*3040*/  IADD3 R45, PT, PT, R6, -0x80, RZ ;  /* 0xffffff80062d7810 */ /* 0x000fc40007ffe0ff */
[----:B------:R-:W-:Y:S01]  /*3050*/  IADD3 R4, PT, PT, R4, -0x80, RZ ;  /* 0xffffff8004047810 */ /* 0x000fe20007ffe0ff */
[----:B------:R1:W-:Y:S01]  /*3060*/  I2F.F16 R44, R5 ;  /* 0x00000005002c7306 */ /* 0x0003e20000200c00 */
[----:B------:R-:W-:Y:S02]  /*3070*/  LOP3.LUT R6, R11, 0xff, RZ, 0xc0, !PT ;  /* 0x000000ff0b067812 */ /* 0x000fe400078ec0ff */
[----:B------:R-:W-:Y:S02]  /*3080*/  SHF.R.U32.HI R47, RZ, 0x8, R8 ;  /* 0x00000008ff2f7819 */ /* 0x000fe40000011608 */
[----:B------:R-:W-:Y:S01]  /*3090*/  IADD3 R46, PT, PT, R6, -0x80, RZ ;  /* 0xffffff80062e7810 */ /* 0x000fe20007ffe0ff */
[----:B------:R-:W-:Y:S01]  /*30a0*/  HADD2.F32 R6, -RZ, R38.H0_H0 ;  /* 0x20000026ff067230 */ /* 0x000fe20000004100 */
[----:B------:R-:W-:Y:S01]  /*30b0*/  SHF.R.U32.HI R29, RZ, 0x8, R9 ;  /* 0x00000008ff1d7819 */ /* 0x000fe20000011609 */
[----:B------:R2:W-:Y:S01]  /*30c0*/  I2F.F16 R43, R4 ;  /* 0x00000004002b7306 */ /* 0x0005e20000200c00 */
[----:B-1----:R-:W-:Y:S01]  /*30d0*/  HADD2.F32 R5, -RZ, R0.H0_H0 ;  /* 0x20000000ff057230 */ /* 0x002fe20000004100 */
[----:B------:R-:W-:Y:S01]  /*30e0*/  LOP3.LUT R47, R47, 0xff, RZ, 0xc0, !PT ;  /* 0x000000ff2f2f7812 */ /* 0x000fe200078ec0ff */
[----:B------:R-:W-:Y:S01]  /*30f0*/  HADD2.F32 R0, -RZ, R36.H0_H0 ;  /* 0x20000024ff007230 */ /* 0x000fe20000004100 */
[----:B------:R-:W-:Y:S01]  /*3100*/  LOP3.LUT R29, R29, 0xff, RZ, 0xc0, !PT ;  /* 0x000000ff1d1d7812 */ /* 0x000fe200078ec0ff */
[----:B------:R-:W-:Y:S01]  /*3110*/  HADD2.F32 R36, -RZ, R51.H0_H0 ;  /* 0x20000033ff247230 */ /* 0x000fe20000004100 */
[----:B------:R-:W-:Y:S01]  /*3120*/  LEA.HI R32, R9, 0xffffff80, RZ, 0x8 ;  /* 0xffffff8009207811 */ /* 0x000fe200078f40ff */
[----:B------:R-:W-:-:S02]  /*3130*/  HADD2.F32 R38, -RZ, R48.H0_H0 ;  /* 0x20000030ff267230 */ /* 0x000fc40000004100 */
[C---:B------:R-:W-:Y:S01]  /*3140*/  FFMA.FTZ R53, R7.reuse, R0, RZ ;  /* 0x0000000007357223 */ /* 0x040fe200000100ff */
[----:B--2---:R-:W-:Y:S01]  /*3150*/  HADD2.F32 R4, -RZ, R37.H0_H0 ;  /* 0x20000025ff047230 */ /* 0x004fe20000004100 */
[----:B------:R-:W-:Y:S01]  /*3160*/  SHF.R.U32.HI R9, RZ, 0x10, R9 ;  /* 0x00000010ff097819 */ /* 0x000fe20000011609 */
[----:B------:R-:W-:Y:S02]  /*3170*/  HADD2.F32 R37, -RZ, R50.H0_H0 ;  /* 0x20000032ff257230 */ /* 0x000fe40000004100 */
[C---:B------:R-:W-:Y:S01]  /*3180*/  FFMA.FTZ R50, R7.reuse, R6, RZ ;  /* 0x0000000607327223 */ /* 0x040fe200000100ff */
[----:B------:R-:W-:Y:S01]  /*3190*/  LEA.HI R33, R10, 0xffffff80, RZ, 0x8 ;  /* 0xffffff800a217811 */ /* 0x000fe200078f40ff */
[----:B------:R-:W-:Y:S01]  /*31a0*/  FFMA.FTZ R51, R4, R7, RZ ;  /* 0x0000000704337223 */ /* 0x000fe200000100ff */
[----:B------:R-:W-:Y:S01]  /*31b0*/  FFMA.FTZ R7, R7, R5, RZ ;  /* 0x0000000507077223 */ /* 0x000fe200000100ff */
[----:B------:R-:W-:Y:S01]  /*31c0*/  FFMA.FTZ R55, R49, R37, R50 ;  /* 0x0000002531377223 */ /* 0x000fe20000010032 */
[----:B------:R-:W-:Y:S01]  /*31d0*/  IADD3 R50, PT, PT, R47, -0x80, RZ ;  /* 0xffffff802f327810 */ /* 0x000fe20007ffe0ff */
[----:B------:R-:W-:Y:S01]  /*31e0*/  FFMA.FTZ R48, R38, R49, R51 ;  /* 0x0000003126307223 */ /* 0x000fe20000010033 */
[----:B------:R-:W-:Y:S01]  /*31f0*/  FFMA.FTZ R54, R49, R24, R7 ;  /* 0x0000001831367223 */ /* 0x000fe20000010007 */
[----:B------:R-:W-:Y:S01]  /*3200*/  IADD3 R47, PT, PT, R29, -0x80, RZ ;  /* 0xffffff801d2f7810 */ /* 0x000fe20007ffe0ff */
[----:B------:R-:W-:-:S02]  /*3210*/  HADD2.F32 R7, -RZ, R28.H0_H0 ;  /* 0x2000001cff077230 */ /* 0x000fc40000004100 */
[C---:B------:R-:W-:Y:S01]  /*3220*/  FFMA.FTZ R52, R56.reuse, R39, R55 ;  /* 0x0000002738347223 */ /* 0x040fe20000010037 */
[----:B------:R-:W1:Y:S01]  /*3230*/  LDS.64 R28, [UR4+0x18] ;  /* 0x00001804ff1c7984 */ /* 0x000e620008000a00 */
[----:B------:R-:W-:Y:S01]  /*3240*/  FFMA.FTZ R51, R49, R36, R53 ;  /* 0x0000002431337223 */ /* 0x000fe20000010035 */
[----:B------:R-:W-:Y:S01]  /*3250*/  SHF.R.U32.HI R55, RZ, 0x8, R11 ;  /* 0x00000008ff377819 */ /* 0x000fe2000001160b */
[----:B------:R-:W-:Y:S01]  /*3260*/  FFMA.FTZ R49, R7, R56, R48 ;  /* 0x0000003807317223 */ /* 0x000fe20000010030 */
[----:B------:R-:W-:Y:S01]  /*3270*/  SHF.R.U32.HI R53, RZ, 0x8, R10 ;  /* 0x00000008ff357819 */ /* 0x000fe2000001160a */
[C---:B------:R-:W-:Y:S01]  /*3280*/  FFMA.FTZ R48, R56.reuse, R40, R51 ;  /* 0x0000002838307223 */ /* 0x040fe20000010033 */
[----:B------:R-:W-:Y:S01]  /*3290*/  LOP3.LUT R55, R55, 0xff, RZ, 0xc0, !PT ;  /* 0x000000ff37377812 */ /* 0x000fe200078ec0ff */
[----:B------:R-:W-:Y:S01]  /*32a0*/  FFMA.FTZ R51, R56, R41, R54 ;  /* 0x0000002938337223 */ /* 0x000fe20000010036 */
[----:B------:R-:W-:Y:S01]  /*32b0*/  LOP3.LUT R53, R53, 0xff, RZ, 0xc0, !PT ;  /* 0x000000ff35357812 */ /* 0x000fe200078ec0ff */
[----:B------:R-:W2:Y:S01]  /*32c0*/  I2F.F16 R45, R45 ;  /* 0x0000002d002d7306 */ /* 0x000ea20000200c00 */
[----:B------:R-:W-:Y:S01]  /*32d0*/  IADD3 R57, PT, PT, R55, -0x80, RZ ;  /* 0xffffff8037397810 */ /* 0x000fe20007ffe0ff */
[----:B------:R-:W-:Y:S01]  /*32e0*/  HADD2.F32 R55, -RZ, R30.H0_H0 ;  /* 0x2000001eff377230 */ /* 0x000fe20000004100 */
[----:B------:R-:W-:Y:S01]  /*32f0*/  IADD3 R54, PT, PT, R53, -0x80, RZ ;  /* 0xffffff8035367810 */ /* 0x000fe20007ffe0ff */
[----:B------:R-:W-:Y:S01]  /*3300*/  HADD2.F32 R53, -RZ, R25.H1_H1 ;  /* 0x30000019ff357230 */ /* 0x000fe20000004100 */
[----:B------:R-:W-:Y:S01]  /*3310*/  LEA.HI R35, R8, 0xffffff80, RZ, 0x8 ;  /* 0xffffff8008237811 */ /* 0x000fe200078f40ff */
[----:B0-----:R-:W-:Y:S01]  /*3320*/  HADD2.F32 R30, -RZ, R31.H0_H0 ;  /* 0x2000001fff1e7230 */ /* 0x001fe20000004100 */
[----:B------:R-:W-:Y:S01]  /*3330*/  LOP3.LUT R31, R9, 0xff, RZ, 0xc0, !PT ;  /* 0x000000ff091f7812 */ /* 0x000fe200078ec0ff */
[----:B------:R-:W0:Y:S01]  /*3340*/  I2F.F16 R46, R46 ;  /* 0x0000002e002e7306 */ /* 0x000e220000200c00 */
[----:B------:R-:W-:Y:S01]  /*3350*/  FFMA.FTZ R49, R42, R53, R49 ;  /* 0x000000352a317223 */ /* 0x000fe20000010031 */
[C---:B------:R-:W-:Y:S01]  /*3360*/  FFMA.FTZ R52, R53.reuse, R23, R52 ;  /* 0x0000001735347223 */ /* 0x040fe20000010034 */
[C---:B------:R-:W-:Y:S01]  /*3370*/  FFMA.FTZ R48, R53.reuse, R55, R48 ;  /* 0x0000003735307223 */ /* 0x040fe20000010030 */
[----:B------:R-:W-:Y:S01]  /*3380*/  FFMA.FTZ R51, R53, R30, R51 ;  /* 0x0000001e35337223 */ /* 0x000fe20000010033 */
[----:B------:R-:W-:-:S02]  /*3390*/  SHF.R.U32.HI R53, RZ, 0x10, R10 ;  /* 0x00000010ff357819 */ /* 0x000fc4000001160a */
[----:B------:R-:W-:Y:S01]  /*33a0*/  IADD3 R10, PT, PT, R31, -0x80, RZ ;  /* 0xffffff801f0a7810 */ /* 0x000fe20007ffe0ff */
[----:B------:R-:W3:Y:S01]  /*33b0*/  I2F.F16 R50, R50 ;  /* 0x0000003200327306 */ /* 0x000ee20000200c00 */
[----:B------:R-:W-:Y:S01]  /*33c0*/  SHF.R.U32.HI R31, RZ, 0x10, R11 ;  /* 0x00000010ff1f7819 */ /* 0x000fe2000001160b */
[----:B--2---:R-:W-:Y:S01]  /*33d0*/  HADD2.F32 R45, -RZ, R45.H0_H0 ;  /* 0x2000002dff2d7230 */ /* 0x004fe20000004100 */
[----:B------:R-:W-:Y:S02]  /*33e0*/  SHF.R.U32.HI R8, RZ, 0x10, R8 ;  /* 0x00000010ff087819 */ /* 0x000fe40000011608 */
[----:B------:R-:W-:Y:S02]  /*33f0*/  LEA.HI R34, R11, 0xffffff80, RZ, 0x8 ;  /* 0xffffff800b227811 */ /* 0x000fe400078f40ff */
[----:B------:R-:W-:Y:S01]  /*3400*/  LOP3.LUT R11, R53, 0xff, RZ, 0xc0, !PT ;  /* 0x000000ff350b7812 */ /* 0x000fe200078ec0ff */
[----:B------:R-:W2:Y:S01]  /*3410*/  I2F.F16 R47, R47 ;  /* 0x0000002f002f7306 */ /* 0x000ea20000200c00 */
[----:B------:R-:W-:Y:S01]  /*3420*/  LOP3.LUT R53, R31, 0xff, RZ, 0xc0, !PT ;  /* 0x000000ff1f357812 */ /* 0x000fe200078ec0ff */
[----:B------:R-:W-:Y:S01]  /*3430*/  HADD2.F32 R31, -RZ, R44.H0_H0 ;  /* 0x2000002cff1f7230 */ /* 0x000fe20000004100 */
[----:B------:R-:W-:Y:S01]  /*3440*/  LOP3.LUT R56, R8, 0xff, RZ, 0xc0, !PT ;  /* 0x000000ff08387812 */ /* 0x000fe200078ec0ff */
[----:B0-----:R-:W-:-:S02]  /*3450*/  HADD2.F32 R46, -RZ, R46.H0_H0 ;  /* 0x2000002eff2e7230 */ /* 0x001fc40000004100 */
[----:B------:R-:W-:Y:S01]  /*3460*/  VIADD R44, R53, 0xffffff80 ;  /* 0xffffff80352c7836 */ /* 0x000fe20000000000 */
[----:B------:R-:W-:Y:S01]  /*3470*/  IADD3 R56, PT, PT, R56, -0x80, RZ ;  /* 0xffffff8038387810 */ /* 0x000fe20007ffe0ff */
[----:B------:R0:W4:Y:S01]  /*3480*/  I2F.F16 R25, R54 ;  /* 0x0000003600197306 */ /* 0x0001220000200c00 */
[----:B---3--:R-:W-:Y:S02]  /*3490*/  HADD2.F32 R50, -RZ, R50.H0_H0 ;  /* 0x20000032ff327230 */ /* 0x008fe40000004100 */
[----:B--2---:R-:W-:-:S05]  /*34a0*/  HADD2.F32 R47, -RZ, R47.H0_H0 ;  /* 0x2000002fff2f7230 */ /* 0x004fca0000004100 */
[----:B------:R2:W3:Y:S01]  /*34b0*/  I2F.F16 R8, R57 ;  /* 0x0000003900087306 */ /* 0x0004e20000200c00 */
[----:B0-----:R-:W-:Y:S02]  /*34c0*/  HADD2.F32 R54, -RZ, R43.H0_H0 ;  /* 0x2000002bff367230 */ /* 0x001fe40000004100 */
[----:B----4-:R-:W-:-:S05]  /*34d0*/  HADD2.F32 R25, -RZ, R25.H0_H0 ;  /* 0x20000019ff197230 */ /* 0x010fca0000004100 */
[----:B------:R-:W0:Y:S01]  /*34e0*/  I2F.F16 R10, R10 ;  /* 0x0000000a000a7306 */ /* 0x000e220000200c00 */
[----:B--2---:R-:W-:Y:S01]  /*34f0*/  IADD3 R57, PT, PT, R11, -0x80, RZ ;  /* 0xffffff800b397810 */ /* 0x004fe20007ffe0ff */
[----:B-1----:R-:W-:-:S05]  /*3500*/  HADD2.F32 R11, -RZ, R28.H0_H0 ;  /* 0x2000001cff0b7230 */ /* 0x002fca0000004100 */
[----:B------:R-:W-:Y:S01]  /*3510*/  FFMA.FTZ R49, R54, R11, R49 ;  /* 0x0000000b36317223 */ /* 0x000fe20000010031 */
[----:B------:R-:W1:Y:S01]  /*3520*/  I2F.F16 R9, R56 ;  /* 0x0000003800097306 */ /* 0x000e620000200c00 */
[C---:B------:R-:W-:Y:S01]  /*3530*/  FFMA.FTZ R52, R11.reuse, R31, R52 ;  /* 0x0000001f0b347223 */ /* 0x040fe20000010034 */
[C---:B------:R-:W-:Y:S01]  /*3540*/  FFMA.FTZ R48, R11.reuse, R45, R48 ;  /* 0x0000002d0b307223 */ /* 0x040fe20000010030 */
[----:B------:R-:W-:Y:S01]  /*3550*/  FFMA.FTZ R51, R11, R46, R51 ;  /* 0x0000002e0b337223 */ /* 0x000fe20000010033 */
[----:B------:R-:W-:Y:S02]  /*3560*/  HADD2.F32 R11, -RZ, R28.H1_H1 ;  /* 0x3000001cff0b7230 */ /* 0x000fe40000004100 */
[----:B---3--:R-:W-:Y:S02]  /*3570*/  HADD2.F32 R28, -RZ, R8.H0_H0 ;  /* 0x20000008ff1c7230 */ /* 0x008fe40000004100 */
[----:B------:R-:W2:Y:S01]  /*3580*/  I2F.F16 R43, R57 ;  /* 0x00000039002b7306 */ /* 0x000ea20000200c00 */
[----:B------:R-:W-:Y:S01]  /*3590*/  FFMA.FTZ R49, R50, R11, R49 ;  /* 0x0000000b32317223 */ /* 0x000fe20000010031 */
[C---:B------:R-:W-:Y:S01]  /*35a0*/  FFMA.FTZ R52, R11.reuse, R47, R52 ;  /* 0x0000002f0b347223 */ /* 0x040fe20000010034 */
[C---:B------:R-:W-:Y:S01]  /*35b0*/  FFMA.FTZ R48, R11.reuse, R25, R48 ;  /* 0x000000190b307223 */ /* 0x040fe20000010030 */
[----:B------:R-:W-:Y:S01]  /*35c0*/  FFMA.FTZ R51, R11, R28, R51 ;  /* 0x0000001c0b337223 */ /* 0x000fe20000010033 */
[----:B------:R-:W-:-:S02]  /*35d0*/  HADD2.F32 R11, -RZ, R29.H0_H0 ;  /* 0x2000001dff0b7230 */ /* 0x000fc40000004100 */
[----:B------:R-:W-:Y:S01]  /*35e0*/  HADD2.F32 R8, -RZ, R29.H1_H1 ;  /* 0x3000001dff087230 */ /* 0x000fe20000004100 */
[----:B------:R-:W3:Y:S01]  /*35f0*/  I2F.F16 R44, R44 ;  /* 0x0000002c002c7306 */ /* 0x000ee20000200c00 */
[----:B0-----:R-:W-:Y:S02]  /*3600*/  HADD2.F32 R29, -RZ, R10.H0_H0 ;  /* 0x2000000aff1d7230 */ /* 0x001fe40000004100 */
[----:B-1----:R-:W-:-:S03]  /*3610*/  HADD2.F32 R56, -RZ, R9.H0_H0 ;  /* 0x20000009ff387230 */ /* 0x002fc60000004100 */
[C---:B------:R-:W-:Y:S01]  /*3620*/  FFMA.FTZ R9, R11.reuse, R29, R52 ;  /* 0x0000001d0b097223 */ /* 0x040fe20000010034 */
[----:B--2---:R-:W-:Y:S01]  /*3630*/  HADD2.F32 R43, -RZ, R43.H0_H0 ;  /* 0x2000002bff2b7230 */ /* 0x004fe20000004100 */
[----:B------:R-:W0:Y:S01]  /*3640*/  I2F.F16 R32, R32 ;  /* 0x0000002000207306 */ /* 0x000e220000200c00 */
[----:B------:R-:W-:Y:S01]  /*3650*/  FFMA.FTZ R10, R56, R11, R49 ;  /* 0x0000000b380a7223 */ /* 0x000fe20000010031 */
[----:B------:R-:W-:Y:S02]  /*3660*/  HADD2.F32 R49, -RZ, R2.H1_H1 ;  /* 0x30000002ff317230 */ /* 0x000fe40000004100 */
[----:B------:R-:W-:Y:S01]  /*3670*/  FFMA.FTZ R48, R11, R43, R48 ;  /* 0x0000002b0b307223 */ /* 0x000fe20000010030 */
[----:B---3--:R-:W-:-:S03]  /*3680*/  HADD2.F32 R44, -RZ, R44.H0_H0 ;  /* 0x2000002cff2c7230 */ /* 0x008fc60000004100 */
        /* <DEDUP_REMOVED lines=82> */
.L_x_2842:
[----:B------:R1:W5:Y:S01]  /*3bb0*/  LDG.E.128.CONSTANT R4, desc[UR12][R26.64] ;  /* 0x0000000c1a047981 */ /* 0x000362000c1e9d00 */
[----:B------:R-:W-:-:S04]  /*3bc0*/  IMAD.WIDE R8, R16, 0x4, R26 ;  /* 0x0000000410087825 */ /* 0x000fc800078e021a */
[----:B0-----:R-:W-:Y:S01]  /*3bd0*/  IMAD.WIDE R24, R16, 0x4, R8 ;  /* 0x0000000410187825 */ /* 0x001fe200078e0208 */
[----:B------:R-:W-:Y:S06]  /*3be0*/  BRA.U !UP1, `(.L_x_2843) ;  /* 0x0000000d09ec7547 */ /* 0x000fec000b800000 */
[----:B------:R-:W2:Y:S01]  /*3bf0*/  LDG.E.128.CONSTANT R8, desc[UR12][R8.64] ;  /* 0x0000000c08087981 */ /* 0x000ea2000c1e9d00 */
[----:B-1---5:R-:W-:Y:S01]  /*3c00*/  LOP3.LUT R26, R4, 0xff, RZ, 0xc0, !PT ;  /* 0x000000ff041a7812 */ /* 0x022fe200078ec0ff */
        /* <DEDUP_REMOVED lines=131> */
[----:B0-----:R-:W-:Y:S01]  /*4440*/  HADD2.F32 R46, -RZ, R46.H0_H0 ;  /* 0x2000002eff2e7230 */ /* 0x001fe20000004100 */
[----:B------:R-:W-:-:S02]  /*4450*/  IADD3 R44, PT, PT, R53, -0x80, RZ ;  /* 0xffffff80352c7810 */ /* 0x000fc40007ffe0ff */
        /* <DEDUP_REMOVED lines=116> */
.L_x_2843:
[----:B-----5:R0:W5:Y:S01]  /*4ba0*/  LDG.E.128.CONSTANT R4, desc[UR12][R24.64] ;  /* 0x0000000c18047981 */ /* 0x020162000c1e9d00 */
[----:B------:R-:W-:Y:S01]  /*4bb0*/  @!P0 IADD3 R0, PT, PT, R18, 0x1, RZ ;  /* 0x0000000112008810 */ /* 0x000fe20007ffe0ff */
[----:B-1----:R-:W-:-:S03]  /*4bc0*/  IMAD.WIDE R26, R16, 0x4, R24 ;  /* 0x00000004101a7825 */ /* 0x002fc600078e0218 */
[----:B------:R-:W-:Y:S01]  /*4bd0*/  @!P0 MOV R18, R0 ;  /* 0x0000000000128202 */ /* 0x000fe20000000f00 */
        /* <DEDUP_REMOVED lines=36> */
[----:B------:R-:W-:Y:S01]  /*4e20*/  LOP3.LUT R5, R5, 0xff, RZ, 0xc0, !PT ;  /* 0x000000ff05057812 */ /* 0x000fe200078ec0ff */
[----:B------:R-:W-:Y:S01]  /*4e30*/  VIADD R29, R29, 0xffffff80 ;  /* 0xffffff801d1d7836 */ /* 0x000fe20000000000 */
[----:B------:R-:W-:Y:S02]  /*4e40*/  LOP3.LUT R6, R6, 0xff, RZ, 0xc0, !PT ;  /* 0x000000ff06067812 */ /* 0x000fe400078ec0ff */
[----:B------:R-:W-:Y:S01]  /*4e50*/  IADD3 R52, PT, PT, R4, -0x80, RZ ;  /* 0xffffff8004347810 */ /* 0x000fe20007ffe0ff */
[----:B------:R-:W-:Y:S01]  /*4e60*/  I2F.F16 R0, R0 ;  /* 0x0000000000007306 */ /* 0x000fe20000200c00 */
[----:B------:R-:W-:-:S02]  /*4e70*/  IADD3 R5, PT, PT, R5, -0x80, RZ ;  /* 0xffffff8005057810 */ /* 0x000fc40007ffe0ff */
[----:B------:R-:W-:Y:S02]  /*4e80*/  IADD3 R6, PT, PT, R6, -0x80, RZ ;  /* 0xffffff8006067810 */ /* 0x000fe40007ffe0ff */
[----:B------:R-:W-:Y:S02]  /*4e90*/  LEA.HI R31, R7, 0xffffff80, RZ, 0x8 ;  /* 0xffffff80071f7811 */ /* 0x000fe400078f40ff */
[----:B------:R-:W-:Y:S01]  /*4ea0*/  SHF.R.U32.HI R7, RZ, 0x10, R7 ;  /* 0x00000010ff077819 */ /* 0x000fe20000011607 */
[----:B------:R-:W1:Y:S03]  /*4eb0*/  I2F.F16 R39, R5 ;  /* 0x0000000500277306 */ /* 0x000e660000200c00 */
[----:B------:R-:W-:-:S04]  /*4ec0*/  LOP3.LUT R7, R7, 0xff, RZ, 0xc0, !PT ;  /* 0x000000ff07077812 */ /* 0x000fc800078ec0ff */
[----:B------:R-:W-:Y:S01]  /*4ed0*/  IADD3 R41, PT, PT, R7, -0x80, RZ ;  /* 0xffffff8007297810 */ /* 0x000fe20007ffe0ff */
[----:B------:R-:W-:Y:S01]  /*4ee0*/  I2F.F16 R51, R29 ;  /* 0x0000001d00337306 */ /* 0x000fe20000200c00 */
[--C-:B0-----:R-:W-:Y:S02]  /*4ef0*/  HADD2.F32 R7, -RZ, R24.reuse.H0_H0 ;  /* 0x20000018ff077230 */ /* 0x101fe40000004100 */
[----:B------:R-:W-:Y:S02]  /*4f00*/  HADD2.F32 R49, -RZ, R24.H1_H1 ;  /* 0x30000018ff317230 */ /* 0x000fe40000004100 */
[----:B------:R-:W-:Y:S02]  /*4f10*/  HADD2.F32 R56, -RZ, R25.H0_H0 ;  /* 0x20000019ff387230 */ /* 0x000fe40000004100 */
[----:B-1----:R-:W-:Y:S01]  /*4f20*/  HADD2.F32 R39, -RZ, R39.H0_H0 ;  /* 0x20000027ff277230 */ /* 0x002fe20000004100 */
[----:B------:R-:W0:Y:S08]  /*4f30*/  I2F.F16 R40, R6 ;  /* 0x0000000600287306 */ /* 0x000e300000200c00 */
        /* <DEDUP_REMOVED lines=198> */
.L_x_2844:
        /* <DEDUP_REMOVED lines=8> */
.L_x_2840:
        /* <DEDUP_REMOVED lines=11> */
.L_x_2849:
[----:B------:R-:W-:Y:S02]  /*5cd0*/  ISETP.NE.AND P0, PT, R21, UR5, PT ;  /* 0x0000000515007c0c */ /* 0x000fe4000bf05270 */
[----:B------:R-:W-:Y:S02]  /*5ce0*/  MOV R6, UR9 ;  /* 0x0000000900067c02 */ /* 0x000fe40008000f00 */
[----:B------:R-:W-:-:S09]  /*5cf0*/  MOV R7, UR6 ;  /* 0x0000000600077c02 */ /* 0x000fd20008000f00 */
[----:B------:R-:W-:Y:S01]  /*5d00*/  @!P0 LEA R10, R18, R1, 0x3 ;  /* 0x00000001120a8211 */ /* 0x000fe200078e18ff */
[----:B------:R-:W2:Y:S05]  /*5d10*/  @!P0 LDG.E.U16.CONSTANT R6, desc[UR12][R6.64] ;  /* 0x0000000c06068981 */ /* 0x000eaa000c1e9500 */
[----:B------:R-:W3:Y:S01]  /*5d20*/  @!P0 LDL.64 R10, [R10+0x8] ;  /* 0x000008000a0a8983 */ /* 0x000ee20000100a00 */
[----:B------:R-:W-:-:S05]  /*5d30*/  MOV R16, UR11 ;  /* 0x0000000b00107c02 */ /* 0x000fca0008000f00 */
[----:B------:R-:W-:-:S04]  /*5d40*/  IMAD.WIDE R8, R16, 0x4, R4 ;  /* 0x0000000410087825 */ /* 0x000fc800078e0204 */
[----:B0-----:R-:W-:Y:S01]  /*5d50*/  IMAD.WIDE R12, R16, 0x4, R8 ;  /* 0x00000004100c7825 */ /* 0x001fe200078e0208 */
[----:B------:R-:W1:Y:S01]  /*5d60*/  S2UR UR16, SR_CTAID.Y ;  /* 0x00000000001079c3 */ /* 0x000e620000002600 */
[----:B--2---:R-:W-:Y:S02]  /*5d70*/  @!P0 IADD3 R21, PT, PT, R6, UR5, RZ ;  /* 0x0000000506158c10 */ /* 0x004fe4000fffe0ff */
[----:B------:R-:W5:Y:S01]  /*5d80*/  LDG.E.128.CONSTANT R4, desc[UR12][R4.64] ;  /* 0x0000000c04047981 */ /* 0x000f62000c1e9d00 */
[----:B---3--:R-:W-:Y:S02]  /*5d90*/  @!P0 PRMT R2, R10, 0x7610, R2 ;  /* 0x000076100a028816 */ /* 0x008fe40000000002 */
[----:B------:R-:W-:Y:S02]  /*5da0*/  @!P0 PRMT R3, R11, 0x7610, R3 ;  /* 0x000076100b038816 */ /* 0x000fe40000000003 */
[----:B------:R-:W-:Y:S02]  /*5db0*/  @!P0 PRMT R2, R2, 0x7610, R10 ;  /* 0x0000761002028816 */ /* 0x000fe4000000000a */
[----:B------:R-:W-:-:S02]  /*5dc0*/  @!P0 PRMT R3, R3, 0x7610, R11 ;  /* 0x0000761003038816 */ /* 0x000fc4000000000b */
[----:B------:R-:W5:Y:S01]  /*5dd0*/  LDG.E.128.CONSTANT R8, desc[UR12][R8.64] ;  /* 0x0000000c08087981 */ /* 0x000f62000c1e9d00 */
[----:B-1----:R-:W-:-:S04]  /*5de0*/  UIMAD UR7, UR16, -0x2, UR10 ;  /* 0xfffffffe100778a4 */ /* 0x002fc8000f8e020a */
[----:B------:R-:W-:Y:S01]  /*5df0*/  UISETP.GE.AND UP0, UPT, UR7, 0x1, UPT ;  /* 0x000000010700788c */ /* 0x000fe2000bf06270 */
[----:B0-----:R-:W-:-:S08]  /*5e00*/  IMAD.WIDE R24, R16, 0x4, R12 ;  /* 0x0000000410187825 */ /* 0x001fd000078e020c */
[----:B------:R-:W-:Y:S05]  /*5e10*/  BRA.U !UP0, `(.L_x_2847) ;  /* 0x0000000d086c7547 */ /* 0x000fea000b800000 */
        /* <DEDUP_REMOVED lines=8> */
[----:B------:R-:W-:Y:S02]  /*5ea0*/  LOP3.LUT R23, R5, 0x3f003f, RZ, 0xc0, !PT ;  /* 0x003f003f05177812 */ /* 0x000fe400078ec0ff */
[----:B------:R-:W-:Y:S02]  /*5eb0*/  SHF.R.U32.HI R52, RZ, 0x6, R5 ;  /* 0x00000006ff347819 */ /* 0x000fe40000011605 */
        /* <DEDUP_REMOVED lines=40> */
[----:B------:R-:W-:Y:S02]  /*6140*/  LOP3.LUT R34, R34, 0x64006400, RZ, 0xfc, !PT ;  /* 0x6400640022227812 */ /* 0x000fe400078efcff */
[----:B------:R-:W-:Y:S01]  /*6150*/  LOP3.LUT R36, R36, 0x64006400, RZ, 0xfc, !PT ;  /* 0x6400640024247812 */ /* 0x000fe200078efcff */
[----:B------:R-:W-:Y:S02]  /*6160*/  HADD2 R32, R32, -1056, -1056 ;  /* 0xe420e42020207430 */ /* 0x000fe40000000000 */
[----:B------:R-:W-:Y:S02]  /*6170*/  HADD2 R34, R34, -1056, -1056 ;  /* 0xe420e42022227430 */ /* 0x000fe40000000000 */
[----:B------:R-:W-:Y:S01]  /*6180*/  HADD2 R36, R36, -1056, -1056 ;  /* 0xe420e42024247430 */ /* 0x000fe20000000000 */
[----:B--2---:R-:W-:-:S02]  /*6190*/  SHF.R.U32.HI R37, RZ, 0xa, R12 ;  /* 0x0000000aff257819 */ /* 0x004fc4000001160c */
[----:B------:R-:W-:Y:S02]  /*61a0*/  SHF.R.U32.HI R38, RZ, 0x8, R12 ;  /* 0x00000008ff267819 */ /* 0x000fe4000001160c */
[----:B------:R-:W-:Y:S02]  /*61b0*/  LOP3.LUT R37, R4, 0x300030, R37, 0xf8, !PT ;  /* 0x0030003004257812 */ /* 0x000fe400078ef825 */
[----:B------:R-:W0:Y:S01]  /*61c0*/  LDS.128 R4, [UR4+-0x80] ;  /* 0xffff8004ff047984 */ /* 0x000e220008000c00 */
[--C-:B------:R-:W-:Y:S02]  /*61d0*/  SHF.R.U32.HI R46, RZ, 0x8, R13.reuse ;  /* 0x00000008ff2e7819 */ /* 0x100fe4000001160d */
[--C-:B------:R-:W-:Y:S02]  /*61e0*/  SHF.R.U32.HI R47, RZ, 0xa, R13.reuse ;  /* 0x0000000aff2f7819 */ /* 0x100fe4000001160d */
[----:B------:R-:W-:Y:S02]  /*61f0*/  LOP3.LUT R40, R13, 0x3f003f, RZ, 0xc0, !PT ;  /* 0x003f003f0d287812 */ /* 0x000fe400078ec0ff */
[----:B------:R-:W-:-:S02]  /*6200*/  SHF.R.U32.HI R41, RZ, 0x6, R13 ;  /* 0x00000006ff297819 */ /* 0x000fc4000001160d */
[----:B------:R-:W-:Y:S02]  /*6210*/  LOP3.LUT R13, R43, 0xf000f, RZ, 0xc0, !PT ;  /* 0x000f000f2b0d7812 */ /* 0x000fe400078ec0ff */
[----:B------:R-:W-:Y:S02]  /*6220*/  LOP3.LUT R38, R35, 0x300030, R38, 0xf8, !PT ;  /* 0x0030003023267812 */ /* 0x000fe400078ef826 */
[----:B------:R-:W-:Y:S02]  /*6230*/  LOP3.LUT R35, R12, 0x3f003f, RZ, 0xc0, !PT ;  /* 0x003f003f0c237812 */ /* 0x000fe400078ec0ff */
[----:B------:R-:W-:Y:S02]  /*6240*/  SHF.R.U32.HI R39, RZ, 0x6, R12 ;  /* 0x00000006ff277819 */ /* 0x000fe4000001160c */
[----:B------:R-:W-:Y:S02]  /*6250*/  LOP3.LUT R12, R45, 0xf000f, RZ, 0xc0, !PT ;  /* 0x000f000f2d0c7812 */ /* 0x000fe400078ec0ff */
[----:B------:R-:W-:-:S02]  /*6260*/  LOP3.LUT R43, R15, 0x3f003f, RZ, 0xc0, !PT ;  /* 0x003f003f0f2b7812 */ /* 0x000fc400078ec0ff */
[--C-:B------:R-:W-:Y:S02]  /*6270*/  SHF.R.U32.HI R50, RZ, 0x8, R15.reuse ;  /* 0x00000008ff327819 */ /* 0x100fe4000001160f */
[--C-:B------:R-:W-:Y:S02]  /*6280*/  SHF.R.U32.HI R51, RZ, 0xa, R15.reuse ;  /* 0x0000000aff337819 */ /* 0x100fe4000001160f */
[----:B------:R-:W-:Y:S02]  /*6290*/  SHF.R.U32.HI R45, RZ, 0x6, R15 ;  /* 0x00000006ff2d7819 */ /* 0x000fe4000001160f */
[----:B------:R-:W-:Y:S02]  /*62a0*/  LOP3.LUT R46, R13, 0x300030, R46, 0xf8, !PT ;  /* 0x003000300d2e7812 */ /* 0x000fe400078ef82e */
[----:B------:R-:W-:Y:S02]  /*62b0*/  SHF.R.U32.HI R10, RZ, 0xa, R14 ;  /* 0x0000000aff0a7819 */ /* 0x000fe4000001160e */
[----:B------:R-:W-:-:S02]  /*62c0*/  LOP3.LUT R13, R8, 0xf000f, RZ, 0xc0, !PT ;  /* 0x000f000f080d7812 */ /* 0x000fc400078ec0ff */
[----:B------:R-:W-:Y:S02]  /*62d0*/  LOP3.LUT R15, R49, 0xf000f, RZ, 0xc0, !PT ;  /* 0x000f000f310f7812 */ /* 0x000fe400078ec0ff */
[----:B------:R-:W-:Y:S02]  /*62e0*/  LOP3.LUT R49, R13, 0x300030, R10, 0xf8, !PT ;  /* 0x003000300d317812 */ /* 0x000fe400078ef80a */
[----:B------:R-:W-:Y:S02]  /*62f0*/  LOP3.LUT R50, R15, 0x300030, R50, 0xf8, !PT ;  /* 0x003000300f327812 */ /* 0x000fe400078ef832 */
[----:B------:R-:W-:Y:S01]  /*6300*/  LOP3.LUT R15, R27, 0x64006400, RZ, 0xfc, !PT ;  /* 0x640064001b0f7812 */ /* 0x000fe200078efcff */
[----:B------:R-:W-:Y:S01]  /*6310*/  HADD2 R27, R0, -1056, -1056 ;  /* 0xe420e420001b7430 */ /* 0x000fe20000000000 */
[----:B------:R-:W-:Y:S02]  /*6320*/  LOP3.LUT R13, R54, 0x64006400, RZ, 0xfc, !PT ;  /* 0x64006400360d7812 */ /* 0x000fe400078efcff */
[--C-:B------:R-:W-:Y:S01]  /*6330*/  SHF.R.U32.HI R11, RZ, 0x8, R14.reuse ;  /* 0x00000008ff0b7819 */ /* 0x100fe2000001160e */
[----:B------:R-:W-:Y:S01]  /*6340*/  HADD2 R15, R15, -1056, -1056 ;  /* 0xe420e4200f0f7430 */ /* 0x000fe20000000000 */
[----:B------:R-:W-:Y:S01]  /*6350*/  LOP3.LUT R42, R14, 0x3f003f, RZ, 0xc0, !PT ;  /* 0x003f003f0e2a7812 */ /* 0x000fe200078ec0ff */
[----:B------:R-:W-:Y:S01]  /*6360*/  HADD2 R13, R13, -1056, -1056 ;  /* 0xe420e4200d0d7430 */ /* 0x000fe20000000000 */
[----:B------:R-:W-:-:S02]  /*6370*/  SHF.R.U32.HI R44, RZ, 0x6, R14 ;  /* 0x00000006ff2c7819 */ /* 0x000fc4000001160e */
[----:B------:R-:W-:Y:S02]  /*6380*/  LOP3.LUT R47, R12, 0x300030, R47, 0xf8, !PT ;  /* 0x003000300c2f7812 */ /* 0x000fe400078ef82f */
[----:B------:R-:W-:Y:S01]  /*6390*/  LOP3.LUT R8, R9, 0xf000f, RZ, 0xc0, !PT ;  /* 0x000f000f09087812 */ /* 0x000fe200078ec0ff */
[-C--:B0-----:R-:W-:Y:S01]  /*63a0*/  HFMA2 R9, R13, R4.reuse, RZ.H0_H0 ;  /* 0x000000040d097231 */ /* 0x081fe200000400ff */
[----:B------:R-:W-:Y:S01]  /*63b0*/  LOP3.LUT R14, R52, 0x64006400, RZ, 0xfc, !PT ;  /* 0x64006400340e7812 */ /* 0x000fe200078efcff */
[-C--:B------:R-:W-:Y:S01]  /*63c0*/  HFMA2 R52, R15, R4.reuse, RZ ;  /* 0x000000040f347231 */ /* 0x080fe200000000ff */
[----:B------:R-:W-:Y:S01]  /*63d0*/  LOP3.LUT R12, R53, 0x64006400, RZ, 0xfc, !PT ;  /* 0x64006400350c7812 */ /* 0x000fe200078efcff */
[----:B------:R-:W-:Y:S01]  /*63e0*/  HFMA2 R53, R27, R4, RZ ;  /* 0x000000041b357231 */ /* 0x000fe200000000ff */
[----:B------:R-:W-:Y:S01]  /*63f0*/  LOP3.LUT R0, R55, 0x64006400, RZ, 0xfc, !PT ;  /* 0x6400640037007812 */ /* 0x000fe200078efcff */
[----:B------:R-:W-:Y:S01]  /*6400*/  HADD2 R14, R14, -1056, -1056 ;  /* 0xe420e4200e0e7430 */ /* 0x000fe20000000000 */
[----:B------:R-:W-:Y:S01]  /*6410*/  LOP3.LUT R51, R8, 0x300030, R51, 0xf8, !PT ;  /* 0x0030003008337812 */ /* 0x000fe200078ef833 */
[----:B------:R-:W-:-:S02]  /*6420*/  HADD2 R12, R12, -1056, -1056 ;  /* 0xe420e4200c0c7430 */ /* 0x000fc40000000000 */
[-C--:B------:R-:W-:Y:S02]  /*6430*/  HFMA2 R53, R26, R5.reuse, R53 ;  /* 0x000000051a357231 */ /* 0x080fe40000000035 */
[----:B------:R-:W-:Y:S01]  /*6440*/  HFMA2 R8, R23, R4, RZ.H0_H0 ;  /* 0x0000000417087231 */ /* 0x000fe200000400ff */
[----:B------:R-:W-:Y:S01]  /*6450*/  LOP3.LUT R48, R48, 0x300030, R11, 0xf8, !PT ;  /* 0x0030003030307812 */ /* 0x000fe200078ef80b */
[----:B------:R-:W-:Y:S02]  /*6460*/  HADD2 R0, R0, -1056, -1056 ;  /* 0xe420e42000007430 */ /* 0x000fe40000000000 */
[-C--:B------:R-:W-:Y:S02]  /*6470*/  HFMA2 R52, R12, R5.reuse, R52 ;  /* 0x000000050c347231 */ /* 0x080fe40000000034 */
[-C--:B------:R-:W-:Y:S01]  /*6480*/  HFMA2 R4, R14, R5.reuse, R8 ;  /* 0x000000050e047231 */ /* 0x080fe20000000008 */
[----:B------:R-:W-:Y:S01]  /*6490*/  LOP3.LUT R54, R30, 0x64006400, RZ, 0xfc, !PT ;  /* 0x640064001e367812 */ /* 0x000fe200078efcff */
[----:B------:R-:W-:-:S02]  /*64a0*/  HFMA2 R5, R0, R5, R9 ;  /* 0x0000000500057231 */ /* 0x000fc40000000009 */
[-C--:B------:R-:W-:Y:S01]  /*64b0*/  HFMA2 R53, R28, R6.reuse, R53 ;  /* 0x000000061c357231 */ /* 0x080fe20000000035 */
[----:B------:R-:W0:Y:S01]  /*64c0*/  LDS.128 R8, [UR4+-0x70] ;  /* 0xffff9004ff087984 */ /* 0x000e220008000c00 */
[----:B------:R-:W-:Y:S02]  /*64d0*/  HADD2 R30, R33, -1056, -1056 ;  /* 0xe420e420211e7430 */ /* 0x000fe40000000000 */
[-C--:B------:R-:W-:Y:S02]  /*64e0*/  HFMA2 R52, R31, R6.reuse, R52 ;  /* 0x000000061f347231 */ /* 0x080fe40000000034 */
[-C--:B------:R-:W-:Y:S01]  /*64f0*/  HFMA2 R4, R29, R6.reuse, R4 ;  /* 0x000000061d047231 */ /* 0x080fe20000000004 */
[----:B------:R-:W-:Y:S01]  /*6500*/  LOP3.LUT R44, R44, 0x3f003f, RZ, 0xc0, !PT ;  /* 0x003f003f2c2c7812 */ /* 0x000fe200078ec0ff */
[----:B------:R-:W-:Y:S01]  /*6510*/  HFMA2 R5, R30, R6, R5 ;  /* 0x000000061e057231 */ /* 0x000fe20000000005 */
[----:B------:R-:W-:Y:S01]  /*6520*/  LOP3.LUT R6, R35, 0x64006400, RZ, 0xfc, !PT ;  /* 0x6400640023067812 */ /* 0x000fe200078efcff */
[----:B------:R-:W-:-:S02]  /*6530*/  HADD2 R54, R54, -1056, -1056 ;  /* 0xe420e42036367430 */ /* 0x000fc40000000000 */
[-C--:B------:R-:W-:Y:S02]  /*6540*/  HFMA2 R52, R34, R7.reuse, R52 ;  /* 0x0000000722347231 */ /* 0x080fe40000000034 */
[-C--:B------:R-:W-:Y:S01]  /*6550*/  HFMA2 R4, R32, R7.reuse, R4 ;  /* 0x0000000720047231 */ /* 0x080fe20000000004 */
        /* <DEDUP_REMOVED lines=21> */
[----:B------:R-:W-:-:S03]  /*66b0*/  LOP3.LUT R48, R49, 0x64006400, RZ, 0xfc, !PT ;  /* 0x6400640031307812 */ /* 0x000fc600078efcff */
[----:B------:R-:W-:Y:S02]  /*66c0*/  HADD2 R43, R43, -1056, -1056 ;  /* 0xe420e4202b2b7430 */ /* 0x000fe40000000000 */
[-C--:B0-----:R-:W-:Y:S02]  /*66d0*/  HFMA2 R7, R35, R8.reuse, R52 ;  /* 0x0000000823077231 */ /* 0x081fe40000000034 */
[-C--:B------:R-:W-:Y:S02]  /*66e0*/  HFMA2 R4, R39, R8.reuse, R4 ;  /* 0x0000000827047231 */ /* 0x080fe40000000004 */
[-C--:B------:R-:W-:Y:S02]  /*66f0*/  HFMA2 R6, R41, R8.reuse, R53 ;  /* 0x0000000829067231 */ /* 0x080fe40000000035 */
[----:B------:R-:W-:Y:S02]  /*6700*/  HFMA2 R8, R33, R8, R5 ;  /* 0x0000000821087231 */ /* 0x000fe40000000005 */
[----:B------:R-:W-:-:S02]  /*6710*/  HFMA2 R5, R44, R9, R7 ;  /* 0x000000092c057231 */ /* 0x000fc40000000007 */
        /* <DEDUP_REMOVED lines=75> */
.L_x_2847:
[----:B------:R-:W-:Y:S01]  /*6bd0*/  IMAD.WIDE R12, R16, 0x4, R24 ;  /* 0x00000004100c7825 */ /* 0x000fe200078e0218 */
[----:B-----5:R0:W5:Y:S04]  /*6be0*/  LDG.E.128.CONSTANT R4, desc[UR12][R24.64] ;  /* 0x0000000c18047981 */ /* 0x020168000c1e9d00 */
[----:B------:R0:W5:Y:S01]  /*6bf0*/  LDG.E.128.CONSTANT R8, desc[UR12][R12.64] ;  /* 0x0000000c0c087981 */ /* 0x000162000c1e9d00 */
[----:B------:R-:W-:Y:S01]  /*6c00*/  @!P0 IADD3 R0, PT, PT, R18, 0x1, RZ ;  /* 0x0000000112008810 */ /* 0x000fe20007ffe0ff */
[----:B------:R-:W-:-:S03]  /*6c10*/  IMAD.WIDE R26, R16, 0x4, R12 ;  /* 0x00000004101a7825 */ /* 0x000fc600078e020c */
[----:B------:R-:W-:Y:S01]  /*6c20*/  @!P0 MOV R18, R0 ;  /* 0x0000000000128202 */ /* 0x000fe20000000f00 */
        /* <DEDUP_REMOVED lines=220> */
.L_x_2848:
[----:B------:R-:W-:Y:S01]  /*79f0*/  UIADD3 UR9, UP0, UPT, UR9, 0x80, URZ ;  /* 0x0000008009097890 */ /* 0x000fe2000ff1e0ff */
[----:B-----5:R-:W-:Y:S01]  /*7a00*/  IMAD.WIDE R4, R16, 0x4, R26 ;  /* 0x0000000410047825 */ /* 0x020fe200078e021a */
[----:B------:R-:W-:Y:S02]  /*7a10*/  UIADD3 UR5, UPT, UPT, UR5, 0x20, URZ ;  /* 0x0000002005057890 */ /* 0x000fe4000fffe0ff */
[----:B------:R-:W-:Y:S02]  /*7a20*/  UIADD3.X UR6, UPT, UPT, URZ, UR6, URZ, UP0, !UPT ;  /* 0x00000006ff067290 */ /* 0x000fe400087fe4ff */
[----:B------:R-:W-:Y:S02]  /*7a30*/  UISETP.GE.AND UP0, UPT, UR5, UR8, UPT ;  /* 0x000000080500728c */ /* 0x000fe4000bf06270 */
[----:B------:R-:W-:-:S07]  /*7a40*/  UIADD3 UR4, UPT, UPT, UR4, 0x40, URZ ;  /* 0x0000004004047890 */ /* 0x000fce000fffe0ff */
[----:B------:R-:W-:Y:S05]  /*7a50*/  BRA.U !UP0, `(.L_x_2849) ;  /* 0xffffffe1089c7547 */ /* 0x000fea000b83ffff */
.L_x_2846:
[----:B------:R-:W-:-:S13]  /*7a60*/  ISETP.LT.AND P0, PT, RZ, UR7, PT ;  /* 0x00000007ff007c0c */ /* 0x000fda000bf01270 */
[----:B------:R-:W-:Y:S05]  /*7a70*/  @!P0 EXIT ;  /* 0x000000000000894d */ /* 0x000fea0003800000 */
[----:B------:R-:W1:Y:S01]  /*7a80*/  S2R R0, SR_CTAID.X ;  /* 0x0000000000007919 */ /* 0x000e620000002500 */
[----:B------:R-:W2:Y:S01]  /*7a90*/  LDC.64 R4, c[0x0][0x3a0] ;  /* 0x0000e800ff047b82 */ /* 0x000ea20000000a00 */
[----:B------:R-:W-:Y:S01]  /*7aa0*/  IMAD R3, R16, UR16, RZ ;  /* 0x0000001010037c24 */ /* 0x000fe2000f8e02ff */
[----:B------:R-:W1:Y:S02]  /*7ab0*/  S2R R7, SR_TID.X ;  /* 0x0000000000077919 */ /* 0x000e640000002100 */
[----:B-1----:R-:W-:-:S04]  /*7ac0*/  LEA R0, R0, R7, 0x6 ;  /* 0x0000000700007211 */ /* 0x002fc800078e30ff */
[----:B------:R-:W-:-:S04]  /*7ad0*/  LEA R0, R0, R3, 0x1 ;  /* 0x0000000300007211 */ /* 0x000fc800078e08ff */
        /* <DEDUP_REMOVED lines=9> */
.L_x_2853:
[----:B------:R-:W1:Y:S02]  /*7b70*/  LDS R2, [R0] ;  /* 0x0000000000027984 */ /* 0x000e640000000800 */
[----:B-1----:R-:W-:-:S05]  /*7b80*/  HADD2 R3, R2, R22 ;  /* 0x0000001602037230 */ /* 0x002fca0000000000 */
[----:B------:R-:W1:Y:S02]  /*7b90*/  ATOMS.CAST.SPIN P0, [R0], R2, R3 ;  /* 0x000000020000758d */ /* 0x000e640001800003 */
[----:B-1----:R-:W-:Y:S05]  /*7ba0*/  @!P0 BRA `(.L_x_2853) ;  /* 0xfffffffc00f08947 */ /* 0x002fea000383ffff */
[----:B------:R-:W-:Y:S05]  /*7bb0*/  BRA `(.L_x_2851) ;  /* 0x00000000000c7947 */ /* 0x000fea0003800000 */
.L_x_2852:
[----:B------:R-:W2:Y:S02]  /*7bc0*/  LD.E R0, desc[UR12][R4.64] ;  /* 0x0000000c04007980 */ /* 0x000ea4000c101900 */
[----:B--2---:R-:W-:-:S05]  /*7bd0*/  IADD3 R3, PT, PT, R22, R0, RZ ;  /* 0x0000000016037210 */ /* 0x004fca0007ffe0ff */
[----:B------:R1:W-:Y:S02]  /*7be0*/  ST.E desc[UR12][R4.64], R3 ;  /* 0x0000000304007985 */ /* 0x0003e4000c10190c */
.L_x_2851:
[----:B------:R-:W-:Y:S05]  /*7bf0*/  BSYNC.RECONVERGENT B0 ;  /* 0x0000000000007941 */ /* 0x000fea0003800200 */
.L_x_2850:
[----:B------:R2:W-:Y:S01]  /*7c00*/  ATOM.E.ADD.F16x2.RN.STRONG.GPU P0, RZ, desc[UR12][R4.64+0x4], R20 ;  /* 0x8000041404ff79a2 */ /* 0x0005e2000c10e10c */
[----:B------:R-:W-:Y:S04]  /*7c10*/  BSSY.RECONVERGENT B0, `(.L_x_2854) ;  /* 0x000000e000007945 */ /* 0x000fe80003800200 */
[----:B--2---:R-:W-:Y:S05]  /*7c20*/  @P0 BRA `(.L_x_2855) ;  /* 0x0000000000300947 */ /* 0x004fea0003800000 */
[----:B------:R-:W2:Y:S02]  /*7c30*/  QSPC.E.S P0, RZ, [R4+0x4] ;  /* 0x0000040004ff73aa */ /* 0x000ea40000000500 */
[----:B--2---:R-:W-:Y:S05]  /*7c40*/  @!P0 BRA `(.L_x_2856) ;  /* 0x00000000001c8947 */ /* 0x004fea0003800000 */
[----:B------:R-:W-:-:S04]  /*7c50*/  MOV R2, R4 ;  /* 0x0000000400027202 */ /* 0x000fc80000000f00 */
[----:B------:R-:W-:-:S07]  /*7c60*/  MOV R0, R2 ;  /* 0x0000000200007202 */ /* 0x000fce0000000f00 */
.L_x_2857:
[----:B------:R-:W1:Y:S02]  /*7c70*/  LDS R2, [R0+0x4] ;  /* 0x0000040000027984 */ /* 0x000e640000000800 */
[----:B-1----:R-:W-:-:S05]  /*7c80*/  HFMA2 R3, R2, 1, 1, R20 ;  /* 0x3c003c0002037831 */ /* 0x002fca0000000014 */
[----:B------:R-:W1:Y:S02]  /*7c90*/  ATOMS.CAST.SPIN P0, [R0+0x4], R2, R3 ;  /* 0x000004020000758d */ /* 0x000e640001800003 */
[----:B-1----:R-:W-:Y:S05]  /*7ca0*/  @!P0 BRA `(.L_x_2857) ;  /* 0xfffffffc00f08947 */ /* 0x002fea000383ffff */
[----:B------:R-:W-:Y:S05]  /*7cb0*/  BRA `(.L_x_2855) ;  /* 0x00000000000c7947 */ /* 0x000fea0003800000 */
.L_x_2856:
[----:B------:R-:W1:Y:S02]  /*7cc0*/  LD.E R0, desc[UR12][R4.64+0x4] ;  /* 0x0000040c04007980 */ /* 0x000e64000c101900 */
[----:B-1----:R-:W-:-:S05]  /*7cd0*/  IADD3 R3, PT, PT, R20, R0, RZ ;  /* 0x0000000014037210 */ /* 0x002fca0007ffe0ff */
[----:B------:R2:W-:Y:S02]  /*7ce0*/  ST.E desc[UR12][R4.64+0x4], R3 ;  /* 0x0000040304007985 */ /* 0x0005e4000c10190c */
.L_x_2855:
[----:B------:R-:W-:Y:S05]  /*7cf0*/  BSYNC.RECONVERGENT B0 ;  /* 0x0000000000007941 */ /* 0x000fea0003800200 */
.L_x_2854:
        /* <DEDUP_REMOVED lines=11> */
.L_x_2861:
[----:B------:R-:W1:Y:S02]  /*7db0*/  LDS R2, [R0] ;  /* 0x0000000000027984 */ /* 0x000e640000000800 */
[----:B-1----:R-:W-:-:S05]  /*7dc0*/  HADD2 R3, R2, R19 ;  /* 0x0000001302037230 */ /* 0x002fca0000000000 */
[----:B------:R-:W1:Y:S02]  /*7dd0*/  ATOMS.CAST.SPIN P0, [R0], R2, R3 ;  /* 0x000000020000758d */ /* 0x000e640001800003 */
[----:B-1----:R-:W-:Y:S05]  /*7de0*/  @!P0 BRA `(.L_x_2861) ;  /* 0xfffffffc00f08947 */ /* 0x002fea000383ffff */
[----:B------:R-:W-:Y:S05]  /*7df0*/  BRA `(.L_x_2859) ;  /* 0x00000000000c7947 */ /* 0x000fea0003800000 */
.L_x_2860:
[----:B------:R-:W2:Y:S02]  /*7e00*/  LD.E R0, desc[UR12][R4.64] ;  /* 0x0000000c04007980 */ /* 0x000ea4000c101900 */
[----:B--2---:R-:W-:-:S05]  /*7e10*/  IADD3 R3, PT, PT, R19, R0, RZ ;  /* 0x0000000013037210 */ /* 0x004fca0007ffe0ff */
[----:B------:R1:W-:Y:S02]  /*7e20*/  ST.E desc[UR12][R4.64], R3 ;  /* 0x0000000304007985 */ /* 0x0003e4000c10190c */
.L_x_2859:
[----:B------:R-:W-:Y:S05]  /*7e30*/  BSYNC.RECONVERGENT B0 ;  /* 0x0000000000007941 */ /* 0x000fea0003800200 */
.L_x_2858:
[----:B------:R2:W-:Y:S02]  /*7e40*/  ATOM.E.ADD.F16x2.RN.STRONG.GPU P0, RZ, desc[UR12][R4.64+0x4], R17 ;  /* 0x8000041104ff79a2 */ /* 0x0005e4000c10e10c */
[----:B--2---:R-:W-:Y:S05]  /*7e50*/  @P0 EXIT ;  /* 0x000000000000094d */ /* 0x004fea0003800000 */
[----:B------:R-:W2:Y:S02]  /*7e60*/  QSPC.E.S P0, RZ, [R4+0x4] ;  /* 0x0000040004ff73aa */ /* 0x000ea40000000500 */
[----:B--2---:R-:W-:Y:S05]  /*7e70*/  @!P0 BRA `(.L_x_2862) ;  /* 0x00000000001c8947 */ /* 0x004fea0003800000 */
[----:B------:R-:W-:-:S04]  /*7e80*/  MOV R2, R4 ;  /* 0x0000000400027202 */ /* 0x000fc80000000f00 */
[----:B------:R-:W-:-:S07]  /*7e90*/  MOV R0, R2 ;  /* 0x0000000200007202 */ /* 0x000fce0000000f00 */
.L_x_2863:
[----:B------:R-:W1:Y:S02]  /*7ea0*/  LDS R2, [R0+0x4] ;  /* 0x0000040000027984 */ /* 0x000e640000000800 */
[----:B-1----:R-:W-:-:S05]  /*7eb0*/  HFMA2 R3, R2, 1, 1, R17 ;  /* 0x3c003c0002037831 */ /* 0x002fca0000000011 */
[----:B------:R-:W1:Y:S02]  /*7ec0*/  ATOMS.CAST.SPIN P0, [R0+0x4], R2, R3 ;  /* 0x000004020000758d */ /* 0x000e640001800003 */
[----:B-1----:R-:W-:Y:S05]  /*7ed0*/  @!P0 BRA `(.L_x_2863) ;  /* 0xfffffffc00f08947 */ /* 0x002fea000383ffff */
[----:B------:R-:W-:Y:S05]  /*7ee0*/  EXIT ;  /* 0x000000000000794d */ /* 0x000fea0003800000 */
.L_x_2862:
[----:B------:R-:W1:Y:S02]  /*7ef0*/  LD.E R0, desc[UR12][R4.64+0x4] ;  /* 0x0000040c04007980 */ /* 0x000e64000c101900 */
[----:B-1----:R-:W-:-:S05]  /*7f00*/  IADD3 R3, PT, PT, R17, R0, RZ ;  /* 0x0000000011037210 */ /* 0x002fca0007ffe0ff */
[----:B------:R-:W-:Y:S01]  /*7f10*/  ST.E desc[UR12][R4.64+0x4], R3 ;  /* 0x0000040304007985 */ /* 0x000fe2000c10190c */
[----:B------:R-:W-:Y:S05]  /*7f20*/  EXIT ;  /* 0x000000000000794d */ /* 0x000fea0003800000 */
.L_x_2864:
        /* <DEDUP_REMOVED lines=13> */
.L_x_4515:


//--------------------- .text._Z23gemm_half_q_half_kernelILi2ELi40ELb0ELb0ELi64EEvPK6__halfPKjS4_S2_PS0_iiiiPKtS7_iiiiiibS2_i --------------------------
	.section	.text._Z23gemm_half_q_half_kernelILi2ELi40ELb0ELb0ELi64EEvPK6__halfPKjS4_S2_PS0_iiiiPKtS7_iiiiiibS2_i,"ax",@progbits
	.align	128
        .global         _Z23gemm_half_q_half_kernelILi2ELi40ELb0ELb0ELi64EEvPK6__halfPKjS4_S2_PS0_iiiiPKtS7_iiiiiibS2_i
        .type           _Z23gemm_half_q_half_kernelILi2ELi40ELb0ELb0ELi64EEvPK6__halfPKjS4_S2_PS0_iiiiPKtS7_iiiiiibS2_i,@function
        .size           _Z23gemm_half_q_half_kernelILi2ELi40ELb0ELb0ELi64EEvPK6__halfPKjS4_S2_PS0_iiiiPKtS7_iiiiiibS2_i,(.L_x_4516 - _Z23gemm_half_q_half_kernelILi2ELi40ELb0ELb0ELi64EEvPK6__halfPKjS4_S2_PS0_iiiiPKtS7_iiiiiibS2_i)
        .other          _Z23gemm_half_q_half_kernelILi2ELi40ELb0ELb0ELi64EEvPK6__halfPKjS4_S2_PS0_iiiiPKtS7_iiiiiibS2_i,@"STO_CUDA_ENTRY STV_DEFAULT"
_Z23gemm_half_q_half_kernelILi2ELi40ELb0ELb0ELi64EEvPK6__halfPKjS4_S2_PS0_iiiiPKtS7_iiiiiibS2_i:
.text._Z23gemm_half_q_half_kernelILi2ELi40ELb0ELb0ELi64EEvPK6__halfPKjS4_S2_PS0_iiiiPKtS7_iiiiiibS2_i:
        /* <DEDUP_REMOVED lines=56> */
.L_x_2870:
        /* <DEDUP_REMOVED lines=32> */
.L_x_2869:
        /* <DEDUP_REMOVED lines=20> */
.L_x_2871:
[----:B------:R-:W-:-:S13]  /*06c0*/  ISETP.EQ.AND P1, PT, RZ, UR10, PT ;  /* 0x0000000aff007c0c */ /* 0x000fda000bf22270 */
[----:B------:R-:W-:Y:S05]  /*06d0*/  @!P0 BRA P1, `(.L_x_2866) ;  /* 0x00000004007c8947 */ /* 0x000fea0000800000 */
.L_x_2868:
        /* <DEDUP_REMOVED lines=12> */
.L_x_2867:
        /* <DEDUP_REMOVED lines=17> */
.L_x_2874:
        /* <DEDUP_REMOVED lines=32> */
.L_x_2873:
        /* <DEDUP_REMOVED lines=21> */
.L_x_2875:
[----:B------:R-:W-:-:S09]  /*0c00*/  UISETP.NE.OR UP0, UPT, UR10, URZ, UP0 ;  /* 0x000000ff0a00728c */ /* 0x000fd20008705670 */
[----:B------:R-:W-:Y:S05]  /*0c10*/  BRA.U !UP0, `(.L_x_2866) ;  /* 0x00000001082c7547 */ /* 0x000fea000b800000 */
.L_x_2872:
        /* <DEDUP_REMOVED lines=11> */
.L_x_2866:
[----:B------:R-:W-:Y:S05]  /*0cd0*/  BSYNC.RECONVERGENT B0 ;  /* 0x0000000000007941 */ /* 0x000fea0003800200 */
.L_x_2865:
        /* <DEDUP_REMOVED lines=23> */
.L_x_2879:
        /* <DEDUP_REMOVED lines=15> */
.L_x_2878:
        /* <DEDUP_REMOVED lines=12> */
.L_x_2880:
[----:B------:R-:W-:-:S09]  /*1000*/  UISETP.NE.OR UP0, UPT, UR10, URZ, UP0 ;  /* 0x000000ff0a00728c */ /* 0x000fd20008705670 */
[----:B------:R-:W-:Y:S05]  /*1010*/  BRA.U !UP0, `(.L_x_2876) ;  /* 0x00000001081c7547 */ /* 0x000fea000b800000 */
.L_x_2877:
[----:B012---:R-:W0:Y:S02]  /*1020*/  LDC.64 R4, c[0x0][0x3a0] ;  /* 0x0000e800ff047b82 */ /* 0x007e240000000a00 */
.L_x_2881:
[C---:B0-----:R-:W-:Y:S01]  /*1030*/  IMAD.WIDE R6, R3.reuse, 0x2, R4 ;  /* 0x0000000203067825 */ /* 0x041fe200078e0204 */
[----:B------:R-:W-:Y:S01]  /*1040*/  UIADD3 UR10, UPT, UPT, UR10, 0x1, URZ ;  /* 0x000000010a0a7890 */ /* 0x000fe2000fffe0ff */
[----:B------:R-:W-:-:S03]  /*1050*/  IADD3 R3, PT, PT, R3, UR16, RZ ;  /* 0x0000001003037c10 */ /* 0x000fc6000fffe0ff */
[----:B------:R3:W-:Y:S01]  /*1060*/  STG.E.64 desc[UR14][R6.64], RZ ;  /* 0x000000ff06007986 */ /* 0x0007e2000c101b0e */
[----:B------:R-:W-:-:S09]  /*1070*/  UISETP.NE.AND UP0, UPT, UR10, URZ, UPT ;  /* 0x000000ff0a00728c */ /* 0x000fd2000bf05270 */
[----:B---3--:R-:W-:Y:S05]  /*1080*/  BRA.U UP0, `(.L_x_2881) ;  /* 0xfffffffd00e87547 */ /* 0x008fea000b83ffff */
.L_x_2876:
        /* <DEDUP_REMOVED lines=20> */
.L_x_2883:
        /* <DEDUP_REMOVED lines=45> */
.L_x_2882:
        /* <DEDUP_REMOVED lines=30> */
.L_x_2884:
        /* <DEDUP_REMOVED lines=8> */
.L_x_2885:
        /* <DEDUP_REMOVED lines=8> */
.L_x_2886:
        /* <DEDUP_REMOVED lines=8> */
.L_x_2887:
        /* <DEDUP_REMOVED lines=8> */
.L_x_2888:
        /* <DEDUP_REMOVED lines=23> */
[----:B------:R-:W-:-:S02]  /*19f0*/  PRMT R0, R3, 0x7610, R3 ;  /* 0x0000761003007816 */ /* 0x000fc40000000003 */
        /* <DEDUP_REMOVED lines=9> */
[----:B------:R-:W-:Y:S01]  /*1a90*/  PRMT R29, R29, 0x5410, RZ ;  /* 0x000054101d1d7816 */ /* 0x000fe200000000ff */
[----:B------:R-:W-:Y:S02]  /*1aa0*/  UIADD3.X UR9, UPT, UPT, URZ, UR9, URZ, UP0, !UPT ;  /* 0x00000009ff097290 */ /* 0x000fe400087fe4ff */
[----:B------:R-:W-:Y:S01]  /*1ab0*/  MOV R30, UR10 ;  /* 0x0000000a001e7c02 */ /* 0x000fe20008000f00 */
[----:B------:R-:W-:-:S03]  /*1ac0*/  USEL UR8, UR7, UR17, UP1 ;  /* 0x0000001107087287 */ /* 0x000fc60008800000 */
[----:B------:R-:W-:-:S09]  /*1ad0*/  MOV R31, UR9 ;  /* 0x00000009001f7c02 */ /* 0x000fd20008000f00 */
.L_x_2892:
[----:B------:R-:W-:-:S13]  /*1ae0*/  ISETP.NE.AND P0, PT, R28, UR5, PT ;  /* 0x000000051c007c0c */ /* 0x000fda000bf05270 */
[----:B------:R-:W-:Y:S01]  /*1af0*/  @!P0 LEA R2, R26, R1, 0x3 ;  /* 0x000000011a028211 */ /* 0x000fe200078e18ff */
[----:B------:R-:W2:Y:S04]  /*1b00*/  @!P0 LDG.E.U16.CONSTANT R4, desc[UR14][R30.64] ;  /* 0x0000000e1e048981 */ /* 0x000ea8000c1e9500 */
[----:B------:R1:W3:Y:S01]  /*1b10*/  @!P0 LDL.64 R6, [R2+0x8] ;  /* 0x0000080002068983 */ /* 0x0002e20000100a00 */
[----:B0-----:R-:W-:Y:S02]  /*1b20*/  MOV R9, UR16 ;  /* 0x0000001000097c02 */ /* 0x001fe40008000f00 */
[----:B------:R-:W-:Y:S02]  /*1b30*/  MOV R3, R37 ;  /* 0x0000002500037202 */ /* 0x000fe40000000f00 */
[----:B-1----:R-:W-:-:S02]  /*1b40*/  MOV R2, R36 ;  /* 0x0000002400027202 */ /* 0x002fc40000000f00 */
[----:B------:R-:W-:-:S03]  /*1b50*/  MOV R13, UR16 ;  /* 0x00000010000d7c02 */ /* 0x000fc60008000f00 */
[----:B------:R-:W-:-:S04]  /*1b60*/  IMAD.WIDE R8, R9, 0x4, R2 ;  /* 0x0000000409087825 */ /* 0x000fc800078e0202 */
[----:B------:R-:W-:Y:S02]  /*1b70*/  IMAD.WIDE R12, R13, 0x4, R8 ;  /* 0x000000040d0c7825 */ /* 0x000fe400078e0208 */
[----:B------:R-:W5:Y:S01]  /*1b80*/  LDG.E.128.CONSTANT R8, desc[UR14][R8.64] ;  /* 0x0000000e08087981 */ /* 0x000f62000c1e9d00 */
[----:B--2---:R-:W-:Y:S02]  /*1b90*/  @!P0 IADD3 R28, PT, PT, R4, UR5, RZ ;  /* 0x00000005041c8c10 */ /* 0x004fe4000fffe0ff */
[----:B---3--:R-:W-:Y:S02]  /*1ba0*/  @!P0 PRMT R33, R6, 0x7610, R33 ;  /* 0x0000761006218816 */ /* 0x008fe40000000021 */
[----:B------:R-:W-:Y:S02]  /*1bb0*/  @!P0 PRMT R0, R7, 0x7610, R0 ;  /* 0x0000761007008816 */ /* 0x000fe40000000000 */
[----:B------:R-:W-:Y:S02]  /*1bc0*/  @!P0 PRMT R33, R33, 0x7610, R6 ;  /* 0x0000761021218816 */ /* 0x000fe40000000006 */
[----:B------:R-:W-:-:S02]  /*1bd0*/  @!P0 PRMT R0, R0, 0x7610, R7 ;  /* 0x0000761000008816 */ /* 0x000fc40000000007 */
[----:B------:R0:W5:Y:S01]  /*1be0*/  LDG.E.128.CONSTANT R4, desc[UR14][R2.64] ;  /* 0x0000000e02047981 */ /* 0x000162000c1e9d00 */
[----:B------:R-:W-:Y:S01]  /*1bf0*/  UISETP.GE.AND UP1, UPT, UR6, 0x1, UPT ;  /* 0x000000010600788c */ /* 0x000fe2000bf26270 */
[----:B------:R-:W-:-:S05]  /*1c00*/  MOV R35, UR16 ;  /* 0x0000001000237c02 */ /* 0x000fca0008000f00 */
[----:B------:R-:W-:-:S03]  /*1c10*/  IMAD.WIDE R34, R35, 0x4, R12 ;  /* 0x0000000423227825 */ /* 0x000fc600078e020c */
[----:B0-----:R-:W-:Y:S05]  /*1c20*/  BRA.U !UP1, `(.L_x_2890) ;  /* 0x0000000d096c7547 */ /* 0x001fea000b800000 */
[----:B------:R-:W2:Y:S01]  /*1c30*/  LDG.E.128.CONSTANT R12, desc[UR14][R12.64] ;  /* 0x0000000e0c0c7981 */ /* 0x000ea2000c1e9d00 */
[----:B-----5:R-:W-:Y:S01]  /*1c40*/  SHF.R.U32.HI R21, RZ, 0x6, R4 ;  /* 0x00000006ff157819 */ /* 0x020fe20000011604 */
[----:B------:R-:W-:Y:S01]  /*1c50*/  UISETP.NE.AND UP0, UPT, UR6, 0x1, UPT ;  /* 0x000000010600788c */ /* 0x000fe2000bf05270 */
[----:B------:R-:W-:Y:S01]  /*1c60*/  LOP3.LUT R36, R6, 0x3f003f, RZ, 0xc0, !PT ;  /* 0x003f003f06247812 */ /* 0x000fe200078ec0ff */
[----:B------:R-:W0:Y:S01]  /*1c70*/  LDS.128 R16, [UR4] ;  /* 0x00000004ff107984 */ /* 0x000e220008000c00 */
        /* <DEDUP_REMOVED lines=15> */
[----:B------:R-:W-:Y:S01]  /*1d70*/  LOP3.LUT R42, R39, 0x3f003f, RZ, 0xc0, !PT ;  /* 0x003f003f272a7812 */ /* 0x000fe200078ec0ff */
[----:B------:R-:W-:Y:S01]  /*1d80*/  HADD2 R39, R36, -1056, -1056 ;  /* 0xe420e42024277430 */ /* 0x000fe20000000000 */
[----:B------:R-:W-:Y:S02]  /*1d90*/  LOP3.LUT R21, R21, 0x64006400, RZ, 0xfc, !PT ;  /* 0x6400640015157812 */ /* 0x000fe400078efcff */
[----:B------:R-:W-:-:S02]  /*1da0*/  LOP3.LUT R23, R23, 0x64006400, RZ, 0xfc, !PT ;  /* 0x6400640017177812 */ /* 0x000fc400078efcff */
[----:B------:R-:W-:Y:S01]  /*1db0*/  LOP3.LUT R38, R37, 0x64006400, RZ, 0xfc, !PT ;  /* 0x6400640025267812 */ /* 0x000fe200078efcff */
[----:B------:R-:W-:Y:S01]  /*1dc0*/  HADD2 R37, R40, -1056, -1056 ;  /* 0xe420e42028257430 */ /* 0x000fe20000000000 */
[----:B------:R-:W-:Y:S01]  /*1dd0*/  LOP3.LUT R36, R42, 0x64006400, RZ, 0xfc, !PT ;  /* 0x640064002a247812 */ /* 0x000fe200078efcff */
[----:B------:R-:W-:Y:S01]  /*1de0*/  HADD2 R42, R21, -1056, -1056 ;  /* 0xe420e420152a7430 */ /* 0x000fe20000000000 */
[----:B------:R-:W-:Y:S01]  /*1df0*/  SHF.R.U32.HI R46, RZ, 0x6, R11 ;  /* 0x00000006ff2e7819 */ /* 0x000fe2000001160b */
[----:B------:R-:W-:Y:S01]  /*1e00*/  HADD2 R40, R23, -1056, -1056 ;  /* 0xe420e42017287430 */ /* 0x000fe20000000000 */
[----:B------:R-:W-:Y:S01]  /*1e10*/  SHF.R.U32.HI R4, RZ, 0xc, R4 ;  /* 0x0000000cff047819 */ /* 0x000fe20000011604 */
[-C--:B0-----:R-:W-:Y:S02]  /*1e20*/  HFMA2 R21, R43, R16.reuse, RZ ;  /* 0x000000102b157231 */ /* 0x081fe400000000ff */
[-C--:B------:R-:W-:Y:S02]  /*1e30*/  HFMA2 R20, R41, R16.reuse, RZ.H0_H0 ;  /* 0x0000001029147231 */ /* 0x080fe400000400ff */
[----:B------:R-:W-:-:S02]  /*1e40*/  HFMA2 R52, R39, R16, RZ ;  /* 0x0000001027347231 */ /* 0x000fc400000000ff */
[----:B------:R-:W-:Y:S02]  /*1e50*/  HADD2 R38, R38, -1056, -1056 ;  /* 0xe420e42026267430 */ /* 0x000fe40000000000 */
[-C--:B------:R-:W-:Y:S02]  /*1e60*/  HFMA2 R48, R42, R17.reuse, R21 ;  /* 0x000000112a307231 */ /* 0x080fe40000000015 */
[----:B------:R-:W-:Y:S01]  /*1e70*/  HADD2 R36, R36, -1056, -1056 ;  /* 0xe420e42024247430 */ /* 0x000fe20000000000 */
[----:B------:R-:W-:Y:S01]  /*1e80*/  LOP3.LUT R21, R11, 0x3f003f, RZ, 0xc0, !PT ;  /* 0x003f003f0b157812 */ /* 0x000fe200078ec0ff */
[----:B------:R-:W-:Y:S02]  /*1e90*/  HFMA2 R54, R37, R16, RZ.H0_H0 ;  /* 0x0000001025367231 */ /* 0x000fe400000400ff */
[-C--:B------:R-:W-:Y:S02]  /*1ea0*/  HFMA2 R52, R38, R17.reuse, R52 ;  /* 0x0000001126347231 */ /* 0x080fe40000000034 */
[-C--:B------:R-:W-:Y:S01]  /*1eb0*/  HFMA2 R50, R40, R17.reuse, R20 ;  /* 0x0000001128327231 */ /* 0x080fe20000000014 */
[----:B------:R-:W-:Y:S01]  /*1ec0*/  LOP3.LUT R20, R10, 0x3f003f, RZ, 0xc0, !PT ;  /* 0x003f003f0a147812 */ /* 0x000fe200078ec0ff */
[----:B------:R-:W-:Y:S01]  /*1ed0*/  HFMA2 R54, R36, R17, R54 ;  /* 0x0000001124367231 */ /* 0x000fe20000000036 */
[----:B------:R-:W-:-:S02]  /*1ee0*/  LOP3.LUT R17, R9, 0x3f003f, RZ, 0xc0, !PT ;  /* 0x003f003f09117812 */ /* 0x000fc400078ec0ff */
[----:B------:R-:W-:Y:S02]  /*1ef0*/  LOP3.LUT R16, R8, 0x3f003f, RZ, 0xc0, !PT ;  /* 0x003f003f08107812 */ /* 0x000fe400078ec0ff */
[----:B------:R-:W-:Y:S02]  /*1f00*/  LOP3.LUT R17, R17, 0x64006400, RZ, 0xfc, !PT ;  /* 0x6400640011117812 */ /* 0x000fe400078efcff */
[----:B------:R-:W-:Y:S02]  /*1f10*/  LOP3.LUT R45, R20, 0x64006400, RZ, 0xfc, !PT ;  /* 0x64006400142d7812 */ /* 0x000fe400078efcff */
[----:B------:R-:W-:Y:S01]  /*1f20*/  LOP3.LUT R44, R21, 0x64006400, RZ, 0xfc, !PT ;  /* 0x64006400152c7812 */ /* 0x000fe200078efcff */
[----:B------:R-:W-:Y:S01]  /*1f30*/  HADD2 R47, R17, -1056, -1056 ;  /* 0xe420e420112f7430 */ /* 0x000fe20000000000 */
[----:B------:R-:W-:Y:S01]  /*1f40*/  LOP3.LUT R16, R16, 0x64006400, RZ, 0xfc, !PT ;  /* 0x6400640010107812 */ /* 0x000fe200078efcff */
[----:B------:R-:W0:Y:S01]  /*1f50*/  LDS.128 R20, [UR4+0x10] ;  /* 0x00001004ff147984 */ /* 0x000e220008000c00 */
[----:B------:R-:W-:Y:S01]  /*1f60*/  HADD2 R45, R45, -1056, -1056 ;  /* 0xe420e4202d2d7430 */ /* 0x000fe20000000000 */
[----:B------:R-:W-:Y:S01]  /*1f70*/  LOP3.LUT R46, R46, 0x3f003f, RZ, 0xc0, !PT ;  /* 0x003f003f2e2e7812 */ /* 0x000fe200078ec0ff */
[----:B------:R-:W-:Y:S01]  /*1f80*/  HADD2 R17, R44, -1056, -1056 ;  /* 0xe420e4202c117430 */ /* 0x000fe20000000000 */
[----:B------:R-:W-:Y:S01]  /*1f90*/  SHF.R.U32.HI R44, RZ, 0x6, R10 ;  /* 0x00000006ff2c7819 */ /* 0x000fe2000001160a */
[----:B------:R-:W-:-:S02]  /*1fa0*/  HADD2 R49, R16, -1056, -1056 ;  /* 0xe420e42010317430 */ /* 0x000fc40000000000 */
[-C--:B------:R-:W-:Y:S02]  /*1fb0*/  HFMA2 R52, R45, R18.reuse, R52 ;  /* 0x000000122d347231 */ /* 0x080fe40000000034 */
[-C--:B------:R-:W-:Y:S01]  /*1fc0*/  HFMA2 R50, R47, R18.reuse, R50 ;  /* 0x000000122f327231 */ /* 0x080fe20000000032 */
[----:B------:R-:W-:Y:S01]  /*1fd0*/  SHF.R.U32.HI R16, RZ, 0x6, R8 ;  /* 0x00000006ff107819 */ /* 0x000fe20000011608 */
[-C--:B------:R-:W-:Y:S02]  /*1fe0*/  HFMA2 R48, R49, R18.reuse, R48 ;  /* 0x0000001231307231 */ /* 0x080fe40000000030 */
[----:B------:R-:W-:Y:S01]  /*1ff0*/  HFMA2 R54, R17, R18, R54 ;  /* 0x0000001211367231 */ /* 0x000fe20000000036 */
[----:B------:R-:W-:Y:S02]  /*2000*/  SHF.R.U32.HI R18, RZ, 0x6, R9 ;  /* 0x00000006ff127819 */ /* 0x000fe40000011609 */
        /* <DEDUP_REMOVED lines=12> */
[-C--:B------:R-:W-:Y:S02]  /*20d0*/  HFMA2 R48, R46, R19.reuse, R48 ;  /* 0x000000132e307231 */ /* 0x080fe40000000030 */
[----:B------:R-:W-:Y:S01]  /*20e0*/  HADD2 R16, R55, -1056, -1056 ;  /* 0xe420e42037107430 */ /* 0x000fe20000000000 */
[----:B------:R-:W-:Y:S01]  /*20f0*/  SHF.R.U32.HI R9, RZ, 0xc, R9 ;  /* 0x0000000cff097819 */ /* 0x000fe20000011609 */
[-C--:B------:R-:W-:Y:S02]  /*2100*/  HFMA2 R50, R44, R19.reuse, R50 ;  /* 0x000000132c327231 */ /* 0x080fe40000000032 */
[-C--:B------:R-:W-:Y:S02]  /*2110*/  HFMA2 R52, R18, R19.reuse, R52 ;  /* 0x0000001312347231 */ /* 0x080fe40000000034 */
[----:B------:R-:W-:Y:S01]  /*2120*/  HFMA2 R54, R16, R19, R54 ;  /* 0x0000001310367231 */ /* 0x000fe20000000036 */
[----:B------:R-:W-:Y:S02]  /*2130*/  SHF.R.U32.HI R10, RZ, 0xc, R10 ;  /* 0x0000000cff0a7819 */ /* 0x000fe4000001160a */
[----:B--2---:R-:W-:-:S02]  /*2140*/  LOP3.LUT R51, R12, 0x3f003f, RZ, 0xc0, !PT ;  /* 0x003f003f0c337812 */ /* 0x004fc400078ec0ff */
        /* <DEDUP_REMOVED lines=11> */
[-C--:B0-----:R-:W-:Y:S02]  /*2200*/  HFMA2 R48, R19, R20.reuse, R48 ;  /* 0x0000001413307231 */ /* 0x081fe40000000030 */
[----:B------:R-:W-:Y:S01]  /*2210*/  HADD2 R55, R55, -1056, -1056 ;  /* 0xe420e42037377430 */ /* 0x000fe20000000000 */
[----:B------:R-:W-:Y:S01]  /*2220*/  LOP3.LUT R4, R57, 0x300030, R4, 0xf8, !PT ;  /* 0x0030003039047812 */ /* 0x000fe200078ef804 */
[-C--:B------:R-:W-:Y:S02]  /*2230*/  HFMA2 R50, R51, R20.reuse, R50 ;  /* 0x0000001433327231 */ /* 0x080fe40000000032 */
[-C--:B------:R-:W-:Y:S01]  /*2240*/  HFMA2 R52, R53, R20.reuse, R52 ;  /* 0x0000001435347231 */ /* 0x080fe20000000034 */
[----:B------:R-:W-:Y:S01]  /*2250*/  LOP3.LUT R57, R8, 0xf000f, RZ, 0xc0, !PT ;  /* 0x000f000f08397812 */ /* 0x000fe200078ec0ff */
[----:B------:R-:W-:Y:S01]  /*2260*/  HFMA2 R20, R55, R20, R54 ;  /* 0x0000001437147231 */ /* 0x000fe20000000036 */
[----:B------:R-:W-:Y:S02]  /*2270*/  SHF.R.U32.HI R8, RZ, 0xa, R12 ;  /* 0x0000000aff087819 */ /* 0x000fe4000001160c */
[----:B------:R-:W-:-:S02]  /*2280*/  SHF.R.U32.HI R54, RZ, 0xc, R5 ;  /* 0x0000000cff367819 */ /* 0x000fc40000011605 */
[----:B------:R-:W-:Y:S02]  /*2290*/  LOP3.LUT R5, R57, 0x300030, R8, 0xf8, !PT ;  /* 0x0030003039057812 */ /* 0x000fe400078ef808 */
[----:B------:R-:W-:Y:S02]  /*22a0*/  LOP3.LUT R57, R54, 0xf000f, RZ, 0xc0, !PT ;  /* 0x000f000f36397812 */ /* 0x000fe400078ec0ff */
[--C-:B------:R-:W-:Y:S02]  /*22b0*/  SHF.R.U32.HI R8, RZ, 0x8, R13.reuse ;  /* 0x00000008ff087819 */ /* 0x100fe4000001160d */
[----:B------:R-:W-:Y:S02]  /*22c0*/  LOP3.LUT R54, R9, 0xf000f, RZ, 0xc0, !PT ;  /* 0x000f000f09367812 */ /* 0x000fe400078ec0ff */
[----:B------:R-:W-:Y:S02]  /*22d0*/  LOP3.LUT R8, R57, 0x300030, R8, 0xf8, !PT ;  /* 0x0030003039087812 */ /* 0x000fe400078ef808 */
[----:B------:R-:W-:-:S02]  /*22e0*/  SHF.R.U32.HI R9, RZ, 0xa, R13 ;  /* 0x0000000aff097819 */ /* 0x000fc4000001160d */
[----:B------:R-:W-:Y:S02]  /*22f0*/  LOP3.LUT R57, R10, 0xf000f, RZ, 0xc0, !PT ;  /* 0x000f000f0a397812 */ /* 0x000fe400078ec0ff */
[----:B------:R-:W-:Y:S02]  /*2300*/  SHF.R.U32.HI R10, RZ, 0xa, R14 ;  /* 0x0000000aff0a7819 */ /* 0x000fe4000001160e */
[----:B------:R-:W-:Y:S02]  /*2310*/  SHF.R.U32.HI R56, RZ, 0xc, R6 ;  /* 0x0000000cff387819 */ /* 0x000fe40000011606 */
[----:B------:R-:W-:Y:S02]  /*2320*/  LOP3.LUT R6, R54, 0x300030, R9, 0xf8, !PT ;  /* 0x0030003036067812 */ /* 0x000fe400078ef809 */
[----:B------:R-:W-:Y:S02]  /*2330*/  SHF.R.U32.HI R54, RZ, 0xc, R7 ;  /* 0x0000000cff367819 */ /* 0x000fe40000011607 */
[----:B------:R-:W-:-:S02]  /*2340*/  LOP3.LUT R7, R57, 0x300030, R10, 0xf8, !PT ;  /* 0x0030003039077812 */ /* 0x000fc400078ef80a */
[----:B------:R-:W-:Y:S02]  /*2350*/  SHF.R.U32.HI R10, RZ, 0xc, R11 ;  /* 0x0000000cff0a7819 */ /* 0x000fe4000001160b */
[----:B------:R-:W-:Y:S02]  /*2360*/  SHF.R.U32.HI R9, RZ, 0x8, R14 ;  /* 0x00000008ff097819 */ /* 0x000fe4000001160e */
[----:B------:R-:W-:Y:S02]  /*2370*/  LOP3.LUT R57, R10, 0xf000f, RZ, 0xc0, !PT ;  /* 0x000f000f0a397812 */ /* 0x000fe400078ec0ff */
[--C-:B------:R-:W-:Y:S02]  /*2380*/  SHF.R.U32.HI R11, RZ, 0x8, R15.reuse ;  /* 0x00000008ff0b7819 */ /* 0x100fe4000001160f */
        /* <DEDUP_REMOVED lines=10> */
[----:B------:R-:W-:Y:S02]  /*2430*/  LOP3.LUT R15, R15, 0x3f003f, RZ, 0xc0, !PT ;  /* 0x003f003f0f0f7812 */ /* 0x000fe400078ec0ff */
[----:B------:R-:W-:Y:S02]  /*2440*/  LOP3.LUT R9, R56, 0x300030, R9, 0xf8, !PT ;  /* 0x0030003038097812 */ /* 0x000fe400078ef809 */
[----:B------:R-:W-:Y:S02]  /*2450*/  LOP3.LUT R11, R54, 0x300030, R11, 0xf8, !PT ;  /* 0x00300030360b7812 */ /* 0x000fe400078ef80b */
        /* <DEDUP_REMOVED lines=13> */
[----:B------:R-:W-:Y:S01]  /*2530*/  LOP3.LUT R10, R57, 0x300030, R10, 0xf8, !PT ;  /* 0x00300030390a7812 */ /* 0x000fe200078ef80a */
        /* <DEDUP_REMOVED lines=74> */
.L_x_2890:
[----:B------:R-:W-:Y:S01]  /*29e0*/  MOV R13, UR16 ;  /* 0x00000010000d7c02 */ /* 0x000fe20008000f00 */
[----:B-----5:R0:W5:Y:S04]  /*29f0*/  LDG.E.128.CONSTANT R4, desc[UR14][R34.64] ;  /* 0x0000000e22047981 */ /* 0x020168000c1e9d00 */
[----:B------:R-:W-:-:S05]  /*2a00*/  IMAD.WIDE R12, R13, 0x4, R34 ;  /* 0x000000040d0c7825 */ /* 0x000fca00078e0222 */
[----:B------:R0:W5:Y:S01]  /*2a10*/  LDG.E.128.CONSTANT R8, desc[UR14][R12.64] ;  /* 0x0000000e0c087981 */ /* 0x000162000c1e9d00 */
[----:B------:R-:W-:Y:S02]  /*2a20*/  MOV R37, UR16 ;  /* 0x0000001000257c02 */ /* 0x000fe40008000f00 */
[----:B------:R-:W-:-:S03]  /*2a30*/  @!P0 IADD3 R14, PT, PT, R26, 0x1, RZ ;  /* 0x000000011a0e8810 */ /* 0x000fc60007ffe0ff */
[----:B------:R-:W-:Y:S01]  /*2a40*/  IMAD.WIDE R36, R37, 0x4, R12 ;  /* 0x0000000425247825 */ /* 0x000fe200078e020c */
[----:B------:R-:W-:Y:S01]  /*2a50*/  @!P0 MOV R26, R14 ;  /* 0x0000000e001a8202 */ /* 0x000fe20000000f00 */
[----:B------:R-:W-:Y:S06]  /*2a60*/  BRA.U !UP1, `(.L_x_2891) ;  /* 0x0000000d096c7547 */ /* 0x000fec000b800000 */
[----:B0-----:R-:W2:Y:S01]  /*2a70*/  LDG.E.128.CONSTANT R12, desc[UR14][R36.64] ;  /* 0x0000000e240c7981 */ /* 0x001ea2000c1e9d00 */
[----:B-----5:R-:W-:Y:S01]  /*2a80*/  SHF.R.U32.HI R21, RZ, 0x6, R4 ;  /* 0x00000006ff157819 */ /* 0x020fe20000011604 */
[----:B------:R-:W-:Y:S01]  /*2a90*/  UISETP.NE.AND UP0, UPT, UR6, 0x1, UPT ;  /* 0x000000010600788c */ /* 0x000fe2000bf05270 */
[----:B------:R-:W-:Y:S01]  /*2aa0*/  LOP3.LUT R34, R6, 0x3f003f, RZ, 0xc0, !PT ;  /* 0x003f003f06227812 */ /* 0x000fe200078ec0ff */
[----:B------:R-:W0:Y:S01]  /*2ab0*/  LDS.128 R16, [UR4+0x20] ;  /* 0x00002004ff107984 */ /* 0x000e220008000c00 */
        /* <DEDUP_REMOVED lines=214> */
.L_x_2891:
        /* <DEDUP_REMOVED lines=10> */
.L_x_2889:
        /* <DEDUP_REMOVED lines=10> */
[----:B--2---:R-:W-:-:S12]  /*3960*/  UIADD3.X UR8, UPT, UPT, URZ, UR9, URZ, UP0, !UPT ;  /* 0x00000009ff087290 */ /* 0x004fd800087fe4ff */
.L_x_2898:
[----:B------:R-:W-:Y:S02]  /*3970*/  ISETP.NE.AND P0, PT, R28, UR5, PT ;  /* 0x000000051c007c0c */ /* 0x000fe4000bf05270 */
[----:B------:R-:W-:Y:S02]  /*3980*/  MOV R2, UR10 ;  /* 0x0000000a00027c02 */ /* 0x000fe40008000f00 */
[----:B------:R-:W-:-:S09]  /*3990*/  MOV R3, UR8 ;  /* 0x0000000800037c02 */ /* 0x000fd20008000f00 */
[----:B------:R-:W-:Y:S01]  /*39a0*/  @!P0 LEA R6, R26, R1, 0x3 ;  /* 0x000000011a068211 */ /* 0x000fe200078e18ff */
[----:B------:R-:W2:Y:S05]  /*39b0*/  @!P0 LDG.E.U16.CONSTANT R2, desc[UR14][R2.64] ;  /* 0x0000000e02028981 */ /* 0x000eaa000c1e9500 */
[----:B------:R-:W3:Y:S01]  /*39c0*/  @!P0 LDL.64 R6, [R6+0x8] ;  /* 0x0000080006068983 */ /* 0x000ee20000100a00 */
[----:B------:R-:W-:Y:S01]  /*39d0*/  UISETP.GE.AND UP0, UPT, UR6, 0x1, UPT ;  /* 0x000000010600788c */ /* 0x000fe2000bf06270 */
[----:B------:R-:W-:Y:S02]  /*39e0*/  MOV R11, UR16 ;  /* 0x00000010000b7c02 */ /* 0x000fe40008000f00 */
[----:B------:R-:W-:-:S03]  /*39f0*/  MOV R8, 0x2c00 ;  /* 0x00002c0000087802 */ /* 0x000fc60000000f00 */
[----:B------:R-:W-:Y:S01]  /*3a00*/  IMAD.WIDE R10, R11, 0x4, R4 ;  /* 0x000000040b0a7825 */ /* 0x000fe200078e0204 */
        /* <DEDUP_REMOVED lines=8> */
[----:B------:R-:W1:Y:S02]  /*3a90*/  LDS.64 R2, [UR4+-0x80] ;  /* 0xffff8004ff027984 */ /* 0x000e640008000a00 */
[----:B-1----:R-:W-:Y:S02]  /*3aa0*/  HADD2.F32 R30, -RZ, R2.H1_H1 ;  /* 0x30000002ff1e7230 */ /* 0x002fe40000004100 */
[----:B------:R-:W-:Y:S01]  /*3ab0*/  HADD2.F32 R46, -RZ, R3.H1_H1 ;  /* 0x30000003ff2e7230 */ /* 0x000fe20000004100 */
[C---:B--2---:R-:W-:Y:S02]  /*3ac0*/  LOP3.LUT R9, R4.reuse, 0xf000f, RZ, 0xc0, !PT ;  /* 0x000f000f04097812 */ /* 0x044fe400078ec0ff */
[----:B------:R-:W-:Y:S02]  /*3ad0*/  LOP3.LUT R18, R4, 0xf000f0, RZ, 0xc0, !PT ;  /* 0x00f000f004127812 */ /* 0x000fe400078ec0ff */
[----:B------:R-:W-:Y:S02]  /*3ae0*/  LOP3.LUT R9, R9, 0x64006400, RZ, 0xfc, !PT ;  /* 0x6400640009097812 */ /* 0x000fe400078efcff */
[----:B------:R-:W-:-:S02]  /*3af0*/  SHF.R.U32.HI R39, RZ, 0x8, R4 ;  /* 0x00000008ff277819 */ /* 0x000fc40000011604 */
[----:B0-----:R-:W-:Y:S01]  /*3b00*/  LOP3.LUT R12, R5, 0xf000f, RZ, 0xc0, !PT ;  /* 0x000f000f050c7812 */ /* 0x001fe200078ec0ff */
[----:B------:R-:W-:Y:S01]  /*3b10*/  HADD2 R9, R9, -1032, -1032 ;  /* 0xe408e40809097430 */ /* 0x000fe20000000000 */
[----:B------:R-:W-:Y:S02]  /*3b20*/  LOP3.LUT R13, R6, 0xf000f, RZ, 0xc0, !PT ;  /* 0x000f000f060d7812 */ /* 0x000fe400078ec0ff */
[----:B------:R-:W-:Y:S02]  /*3b30*/  LOP3.LUT R4, R7, 0xf000f, RZ, 0xc0, !PT ;  /* 0x000f000f07047812 */ /* 0x000fe400078ec0ff */
[----:B------:R-:W-:Y:S01]  /*3b40*/  LOP3.LUT R12, R12, 0x64006400, RZ, 0xfc, !PT ;  /* 0x640064000c0c7812 */ /* 0x000fe200078efcff */
[----:B------:R-:W-:Y:S01]  /*3b50*/  HADD2.F32 R16, -RZ, R9.H1_H1 ;  /* 0x30000009ff107230 */ /* 0x000fe20000004100 */
[----:B------:R-:W-:Y:S02]  /*3b60*/  LOP3.LUT R13, R13, 0x64006400, RZ, 0xfc, !PT ;  /* 0x640064000d0d7812 */ /* 0x000fe400078efcff */
[----:B------:R-:W-:-:S02]  /*3b70*/  LOP3.LUT R4, R4, 0x64006400, RZ, 0xfc, !PT ;  /* 0x6400640004047812 */ /* 0x000fc400078efcff */
[----:B------:R-:W-:Y:S02]  /*3b80*/  LOP3.LUT R20, R5, 0xf000f0, RZ, 0xc0, !PT ;  /* 0x00f000f005147812 */ /* 0x000fe400078ec0ff */
[----:B------:R-:W-:Y:S01]  /*3b90*/  SHF.R.U32.HI R40, RZ, 0x8, R5 ;  /* 0x00000008ff287819 */ /* 0x000fe20000011605 */
[----:B------:R-:W-:Y:S01]  /*3ba0*/  HADD2.F32 R5, -RZ, R9.H0_H0 ;  /* 0x20000009ff057230 */ /* 0x000fe20000004100 */
[----:B------:R-:W-:Y:S01]  /*3bb0*/  LOP3.LUT R22, R6, 0xf000f0, RZ, 0xc0, !PT ;  /* 0x00f000f006167812 */ /* 0x000fe200078ec0ff */
[----:B------:R-:W-:Y:S01]  /*3bc0*/  HADD2 R9, R13, -1032, -1032 ;  /* 0xe408e4080d097430 */ /* 0x000fe20000000000 */
[----:B------:R-:W-:Y:S01]  /*3bd0*/  SHF.R.U32.HI R41, RZ, 0x8, R6 ;  /* 0x00000008ff297819 */ /* 0x000fe20000011606 */
[----:B------:R-:W-:Y:S02]  /*3be0*/  HADD2.F32 R6, -RZ, R2.H0_H0 ;  /* 0x20000002ff067230 */ /* 0x000fe40000004100 */
[----:B------:R-:W-:Y:S01]  /*3bf0*/  HADD2 R2, R12, -1032, -1032 ;  /* 0xe408e4080c027430 */ /* 0x000fe20000000000 */
[----:B------:R-:W-:Y:S01]  /*3c00*/  LOP3.LUT R17, R7, 0xf000f0, RZ, 0xc0, !PT ;  /* 0x00f000f007117812 */ /* 0x000fe200078ec0ff */
[----:B------:R-:W-:Y:S01]  /*3c10*/  HADD2 R21, R4, -1032, -1032 ;  /* 0xe408e40804157430 */ /* 0x000fe20000000000 */
[----:B------:R-:W-:Y:S01]  /*3c20*/  SHF.R.U32.HI R42, RZ, 0x8, R7 ;  /* 0x00000008ff2a7819 */ /* 0x000fe20000011607 */
[----:B------:R-:W-:Y:S01]  /*3c30*/  HADD2.F32 R7, -RZ, R3.H0_H0 ;  /* 0x20000003ff077230 */ /* 0x000fe20000004100 */
[----:B------:R-:W-:Y:S01]  /*3c40*/  LOP3.LUT R19, R18, 0x64006400, RZ, 0xfc, !PT ;  /* 0x6400640012137812 */ /* 0x000fe200078efcff */
[----:B------:R-:W0:Y:S01]  /*3c50*/  LDS.64 R12, [UR4+-0x78] ;  /* 0xffff8804ff0c7984 */ /* 0x000e220008000a00 */
        /* <DEDUP_REMOVED lines=9> */
[----:B------:R-:W-:Y:S01]  /*3cf0*/  FFMA.FTZ R37, R6, R3, RZ ;  /* 0x0000000306257223 */ /* 0x000fe200000100ff */
[----:B------:R-:W-:Y:S01]  /*3d00*/  HADD2.F32 R9, -RZ, R21.H1_H1 ;  /* 0x30000015ff097230 */ /* 0x000fe20000004100 */
[----:B------:R-:W-:Y:S01]  /*3d10*/  LOP3.LUT R21, R20, 0x64006400, RZ, 0xfc, !PT ;  /* 0x6400640014157812 */ /* 0x000fe200078efcff */
[----:B------:R-:W-:Y:S01]  /*3d20*/  FFMA.FTZ R6, R6, R2, RZ ;  /* 0x0000000206067223 */ /* 0x000fe200000100ff */
[----:B------:R-:W-:Y:S01]  /*3d30*/  FFMA.FTZ R34, R30, R15, R35 ;  /* 0x0000000f1e227223 */ /* 0x000fe20000010023 */
[----:B------:R-:W-:Y:S01]  /*3d40*/  LOP3.LUT R17, R17, 0x64006400, RZ, 0xfc, !PT ;  /* 0x6400640011117812 */ /* 0x000fe200078efcff */
[----:B------:R-:W-:Y:S01]  /*3d50*/  FFMA.FTZ R31, R16, R30, R19 ;  /* 0x0000001e101f7223 */ /* 0x000fe20000010013 */
[----:B------:R-:W-:Y:S01]  /*3d60*/  FFMA.FTZ R35, R30, R9, R6 ;  /* 0x000000091e237223 */ /* 0x000fe20000010006 */
[----:B------:R-:W-:-:S02]  /*3d70*/  HFMA2 R21, R21, R8.H0_H0, -72, -72 ;  /* 0xd480d48015157431 */ /* 0x000fc40000040008 */
[----:B------:R-:W-:Y:S01]  /*3d80*/  FFMA.FTZ R37, R30, R14, R37 ;  /* 0x0000000e1e257223 */ /* 0x000fe20000010025 */
[-C--:B------:R-:W-:Y:S02]  /*3d90*/  HFMA2 R6, R23, R8.reuse.H0_H0, -72, -72 ;  /* 0xd480d48017067431 */ /* 0x080fe40000040008 */
[----:B------:R-:W-:Y:S02]  /*3da0*/  HADD2.F32 R30, -RZ, R18.H0_H0 ;  /* 0x20000012ff1e7230 */ /* 0x000fe40000004100 */
[----:B------:R-:W-:Y:S02]  /*3db0*/  HFMA2 R17, R17, R8.H0_H0, -72, -72 ;  /* 0xd480d48011117431 */ /* 0x000fe40000040008 */
[----:B------:R-:W-:Y:S02]  /*3dc0*/  HADD2.F32 R22, -RZ, R21.H0_H0 ;  /* 0x20000015ff167230 */ /* 0x000fe40000004100 */
[----:B------:R-:W-:Y:S02]  /*3dd0*/  HADD2.F32 R20, -RZ, R6.H0_H0 ;  /* 0x20000006ff147230 */ /* 0x000fe40000004100 */
[----:B------:R-:W-:-:S02]  /*3de0*/  HADD2.F32 R23, -RZ, R18.H1_H1 ;  /* 0x30000012ff177230 */ /* 0x000fc40000004100 */
[----:B------:R-:W-:Y:S02]  /*3df0*/  HADD2.F32 R19, -RZ, R6.H1_H1 ;  /* 0x30000006ff137230 */ /* 0x000fe40000004100 */
[----:B------:R-:W-:Y:S01]  /*3e00*/  FFMA.FTZ R6, R30, R7, R31 ;  /* 0x000000071e067223 */ /* 0x000fe2000001001f */
[----:B------:R-:W-:Y:S02]  /*3e10*/  HADD2.F32 R18, -RZ, R17.H0_H0 ;  /* 0x20000011ff127230 */ /* 0x000fe40000004100 */
[C---:B------:R-:W-:Y:S01]  /*3e20*/  FFMA.FTZ R31, R7.reuse, R22, R34 ;  /* 0x00000016071f7223 */ /* 0x040fe20000010022 */
[----:B------:R-:W-:Y:S02]  /*3e30*/  HADD2.F32 R21, -RZ, R21.H1_H1 ;  /* 0x30000015ff157230 */ /* 0x000fe40000004100 */
[C---:B------:R-:W-:Y:S01]  /*3e40*/  FFMA.FTZ R34, R7.reuse, R20, R37 ;  /* 0x0000001407227223 */ /* 0x040fe20000010025 */
[----:B------:R-:W-:Y:S02]  /*3e50*/  HADD2.F32 R17, -RZ, R17.H1_H1 ;  /* 0x30000011ff117230 */ /* 0x000fe40000004100 */
        /* <DEDUP_REMOVED lines=35> */
[----:B------:R-:W-:Y:S01]  /*4090*/  HADD2.F32 R6, -RZ, R13.H0_H0 ;  /* 0x2000000dff067230 */ /* 0x000fe20000004100 */
[----:B------:R-:W-:Y:S01]  /*40a0*/  LOP3.LUT R39, R39, 0x64006400, RZ, 0xfc, !PT ;  /* 0x6400640027277812 */ /* 0x000fe200078efcff */
[-C--:B------:R-:W-:Y:S01]  /*40b0*/  HFMA2 R49, R49, R8.reuse.H0_H0, -72, -72 ;  /* 0xd480d48031317431 */ /* 0x080fe20000040008 */
[----:B------:R-:W-:Y:S01]  /*40c0*/  LOP3.LUT R41, R40, 0x64006400, RZ, 0xfc, !PT ;  /* 0x6400640028297812 */ /* 0x000fe200078efcff */
[----:B------:R-:W-:Y:S01]  /*40d0*/  HADD2.F32 R44, -RZ, R44.H1_H1 ;  /* 0x3000002cff2c7230 */ /* 0x000fe20000004100 */
[----:B------:R-:W-:Y:S01]  /*40e0*/  LOP3.LUT R51, R48, 0x64006400, RZ, 0xfc, !PT ;  /* 0x6400640030337812 */ /* 0x000fe200078efcff */
[----:B------:R-:W-:-:S02]  /*40f0*/  HFMA2 R48, R39, R8.H0_H0, -72, -72 ;  /* 0xd480d48027307431 */ /* 0x000fc40000040008 */
[----:B------:R-:W-:Y:S02]  /*4100*/  HADD2.F32 R39, -RZ, R49.H0_H0 ;  /* 0x20000031ff277230 */ /* 0x000fe40000004100 */
[-C--:B------:R-:W-:Y:S02]  /*4110*/  HFMA2 R50, R41, R8.reuse.H0_H0, -72, -72 ;  /* 0xd480d48029327431 */ /* 0x080fe40000040008 */
[----:B------:R-:W-:Y:S01]  /*4120*/  FFMA.FTZ R46, R12, R43, R46 ;  /* 0x0000002b0c2e7223 */ /* 0x000fe2000001002e */
[----:B------:R-:W-:Y:S02]  /*4130*/  HFMA2 R51, R51, R8.H0_H0, -72, -72 ;  /* 0xd480d48033337431 */ /* 0x000fe40000040008 */
[----:B------:R-:W-:Y:S02]  /*4140*/  HADD2.F32 R42, -RZ, R48.H0_H0 ;  /* 0x20000030ff2a7230 */ /* 0x000fe40000004100 */
[----:B------:R-:W-:Y:S01]  /*4150*/  FFMA.FTZ R7, R38, R12, R7 ;  /* 0x0000000c26077223 */ /* 0x000fe20000010007 */
[----:B------:R-:W-:-:S02]  /*4160*/  HADD2.F32 R41, -RZ, R50.H0_H0 ;  /* 0x20000032ff297230 */ /* 0x000fc40000004100 */
[----:B------:R-:W-:Y:S01]  /*4170*/  FFMA.FTZ R45, R12, R37, R45 ;  /* 0x000000250c2d7223 */ /* 0x000fe2000001002d */
[----:B------:R-:W-:Y:S02]  /*4180*/  HADD2.F32 R40, -RZ, R51.H0_H0 ;  /* 0x20000033ff287230 */ /* 0x000fe40000004100 */
[----:B------:R-:W-:Y:S01]  /*4190*/  FFMA.FTZ R55, R6, R39, R46 ;  /* 0x0000002706377223 */ /* 0x000fe2000001002e */
        /* <DEDUP_REMOVED lines=30> */
[----:B------:R-:W0:Y:S04]  /*4380*/  LDS.64 R6, [UR4] ;  /* 0x00000004ff067984 */ /* 0x000e280008000a00 */
        /* <DEDUP_REMOVED lines=53> */
.L_x_2894:
[----:B0-----:R-:W-:Y:S02]  /*46e0*/  MOV R13, UR16 ;  /* 0x00000010000d7c02 */ /* 0x001fe40008000f00 */
[----:B------:R-:W-:-:S03]  /*46f0*/  @!P0 IADD3 R34, PT, PT, R26, 0x1, RZ ;  /* 0x000000011a228810 */ /* 0x000fc60007ffe0ff */
[----:B------:R-:W-:Y:S01]  /*4700*/  IMAD.WIDE R12, R13, 0x4, R10 ;  /* 0x000000040d0c7825 */ /* 0x000fe200078e020a */
[----:B------:R-:W-:Y:S06]  /*4710*/  BRA.U !UP0, `(.L_x_2895) ;  /* 0x0000000d081c7547 */ /* 0x000fec000b800000 */
[----:B------:R-:W2:Y:S01]  /*4720*/  LDG.E.128.CONSTANT R4, desc[UR14][R10.64] ;  /* 0x0000000e0a047981 */ /* 0x000ea2000c1e9d00 */
[----:B------:R-:W-:-:S03]  /*4730*/  UISETP.NE.AND UP1, UPT, UR6, 0x1, UPT ;  /* 0x000000010600788c */ /* 0x000fc6000bf25270 */
[----:B------:R-:W0:Y:S02]  /*4740*/  LDS.64 R2, [UR4+-0x70] ;  /* 0xffff9004ff027984 */ /* 0x000e240008000a00 */
[--C-:B0-----:R-:W-:Y:S02]  /*4750*/  HADD2.F32 R36, -RZ, R3.reuse.H0_H0 ;  /* 0x20000003ff247230 */ /* 0x101fe40000004100 */
[----:B------:R-:W-:Y:S02]  /*4760*/  HADD2.F32 R31, -RZ, R3.H1_H1 ;  /* 0x30000003ff1f7230 */ /* 0x000fe40000004100 */
[----:B------:R-:W-:Y:S01]  /*4770*/  HADD2.F32 R22, -RZ, R2.H1_H1 ;  /* 0x30000002ff167230 */ /* 0x000fe20000004100 */
[C---:B--2---:R-:W-:Y:S02]  /*4780*/  LOP3.LUT R9, R4.reuse, 0xf000f, RZ, 0xc0, !PT ;  /* 0x000f000f04097812 */ /* 0x044fe400078ec0ff */
[----:B------:R-:W-:Y:S02]  /*4790*/  LOP3.LUT R16, R4, 0xf000f0, RZ, 0xc0, !PT ;  /* 0x00f000f004107812 */ /* 0x000fe400078ec0ff */
[----:B------:R-:W-:-:S02]  /*47a0*/  SHF.R.U32.HI R40, RZ, 0x8, R4 ;  /* 0x00000008ff287819 */ /* 0x000fc40000011604 */
        /* <DEDUP_REMOVED lines=15> */
[----:B------:R-:W-:Y:S01]  /*48a0*/  HADD2.F32 R6, -RZ, R2.H0_H0 ;  /* 0x20000002ff067230 */ /* 0x000fe20000004100 */
[----:B------:R-:W-:Y:S01]  /*48b0*/  LOP3.LUT R19, R16, 0x64006400, RZ, 0xfc, !PT ;  /* 0x6400640010137812 */ /* 0x000fe200078efcff */
[----:B------:R-:W-:-:S02]  /*48c0*/  HADD2.F32 R3, -RZ, R4.H0_H0 ;  /* 0x20000004ff037230 */ /* 0x000fc40000004100 */
[----:B------:R-:W-:Y:S02]  /*48d0*/  HADD2 R5, R5, -1032, -1032 ;  /* 0xe408e40805057430 */ /* 0x000fe40000000000 */
[----:B------:R-:W-:Y:S01]  /*48e0*/  HADD2.F32 R2, -RZ, R9.H0_H0 ;  /* 0x20000009ff027230 */ /* 0x000fe20000004100 */
[----:B------:R-:W0:Y:S01]  /*48f0*/  LDS.64 R10, [UR4+-0x68] ;  /* 0xffff9804ff0a7984 */ /* 0x000e220008000a00 */
[----:B------:R-:W-:Y:S02]  /*4900*/  HFMA2 R30, R19, R8.H0_H0, -72, -72 ;  /* 0xd480d480131e7431 */ /* 0x000fe40000040008 */
[----:B------:R-:W-:Y:S01]  /*4910*/  FFMA.FTZ R19, R6, R3, RZ ;  /* 0x0000000306137223 */ /* 0x000fe200000100ff */
[----:B------:R-:W-:Y:S01]  /*4920*/  LOP3.LUT R17, R7, 0xf000f0, RZ, 0xc0, !PT ;  /* 0x00f000f007117812 */ /* 0x000fe200078ec0ff */
[--C-:B------:R-:W-:Y:S01]  /*4930*/  HADD2.F32 R4, -RZ, R5.reuse.H0_H0 ;  /* 0x20000005ff047230 */ /* 0x100fe20000004100 */
[----:B------:R-:W-:Y:S01]  /*4940*/  LOP3.LUT R23, R20, 0x64006400, RZ, 0xfc, !PT ;  /* 0x6400640014177812 */ /* 0x000fe200078efcff */
[----:B------:R-:W-:-:S02]  /*4950*/  HADD2.F32 R15, -RZ, R5.H1_H1 ;  /* 0x30000005ff0f7230 */ /* 0x000fc40000004100 */
[----:B------:R-:W-:Y:S01]  /*4960*/  FFMA.FTZ R37, R22, R14, R19 ;  /* 0x0000000e16257223 */ /* 0x000fe20000010013 */
[--C-:B------:R-:W-:Y:S01]  /*4970*/  HADD2.F32 R5, -RZ, R21.reuse.H0_H0 ;  /* 0x20000015ff057230 */ /* 0x100fe20000004100 */
[----:B------:R-:W-:Y:S01]  /*4980*/  LOP3.LUT R19, R17, 0x64006400, RZ, 0xfc, !PT ;  /* 0x6400640011137812 */ /* 0x000fe200078efcff */
[----:B------:R-:W-:Y:S01]  /*4990*/  HADD2.F32 R16, -RZ, R21.H1_H1 ;  /* 0x30000015ff107230 */ /* 0x000fe20000004100 */
[----:B------:R-:W-:Y:S01]  /*49a0*/  LOP3.LUT R21, R18, 0x64006400, RZ, 0xfc, !PT ;  /* 0x6400640012157812 */ /* 0x000fe200078efcff */
[----:B------:R-:W-:Y:S02]  /*49b0*/  HADD2.F32 R9, -RZ, R9.H1_H1 ;  /* 0x30000009ff097230 */ /* 0x000fe40000004100 */
[----:B------:R-:W-:Y:S01]  /*49c0*/  FFMA.FTZ R18, R2, R6, RZ ;  /* 0x0000000602127223 */ /* 0x000fe200000100ff */
[C---:B------:R-:W-:Y:S01]  /*49d0*/  FFMA.FTZ R20, R6.reuse, R4, RZ ;  /* 0x0000000406147223 */ /* 0x040fe200000100ff */
[----:B------:R-:W-:Y:S01]  /*49e0*/  FFMA.FTZ R35, R6, R5, RZ ;  /* 0x0000000506237223 */ /* 0x000fe200000100ff */
[----:B------:R-:W-:-:S02]  /*49f0*/  HFMA2 R21, R21, R8.H0_H0, -72, -72 ;  /* 0xd480d48015157431 */ /* 0x000fc40000040008 */
[----:B------:R-:W-:Y:S01]  /*4a00*/  FFMA.FTZ R6, R9, R22, R18 ;  /* 0x0000001609067223 */ /* 0x000fe20000010012 */
[-C--:B------:R-:W-:Y:S02]  /*4a10*/  HFMA2 R23, R23, R8.reuse.H0_H0, -72, -72 ;  /* 0xd480d48017177431 */ /* 0x080fe40000040008 */
[--C-:B------:R-:W-:Y:S02]  /*4a20*/  HADD2.F32 R17, -RZ, R30.reuse.H0_H0 ;  /* 0x2000001eff117230 */ /* 0x100fe40000004100 */
[C---:B------:R-:W-:Y:S01]  /*4a30*/  FFMA.FTZ R38, R22.reuse, R15, R20 ;  /* 0x0000000f16267223 */ /* 0x040fe20000010014 */
[----:B------:R-:W-:Y:S02]  /*4a40*/  HADD2.F32 R18, -RZ, R30.H1_H1 ;  /* 0x3000001eff127230 */ /* 0x000fe40000004100 */
[----:B------:R-:W-:Y:S02]  /*4a50*/  HFMA2 R30, R19, R8.H0_H0, -72, -72 ;  /* 0xd480d480131e7431 */ /* 0x000fe40000040008 */
[----:B------:R-:W-:Y:S01]  /*4a60*/  FFMA.FTZ R44, R22, R16, R35 ;  /* 0x00000010162c7223 */ /* 0x000fe20000010023 */
[----:B------:R-:W-:-:S02]  /*4a70*/  HADD2.F32 R19, -RZ, R21.H0_H0 ;  /* 0x20000015ff137230 */ /* 0x000fc40000004100 */
[----:B------:R-:W-:Y:S01]  /*4a80*/  FFMA.FTZ R35, R17, R36, R6 ;  /* 0x0000002411237223 */ /* 0x000fe20000010006 */
[----:B------:R-:W-:Y:S01]  /*4a90*/  HADD2.F32 R20, -RZ, R21.H1_H1 ;  /* 0x30000015ff147230 */ /* 0x000fe20000004100 */
[----:B------:R-:W-:Y:S01]  /*4aa0*/  SHF.R.U32.HI R7, RZ, 0x8, R7 ;  /* 0x00000008ff077819 */ /* 0x000fe20000011607 */
[--C-:B------:R-:W-:Y:S02]  /*4ab0*/  HADD2.F32 R21, -RZ, R23.reuse.H0_H0 ;  /* 0x20000017ff157230 */ /* 0x100fe40000004100 */
[C---:B------:R-:W-:Y:S01]  /*4ac0*/  FFMA.FTZ R6, R36.reuse, R19, R37 ;  /* 0x0000001324067223 */ /* 0x040fe20000010025 */
[----:B------:R-:W-:Y:S01]  /*4ad0*/  HADD2.F32 R22, -RZ, R23.H1_H1 ;  /* 0x30000017ff167230 */ /* 0x000fe20000004100 */
[----:B------:R-:W-:Y:S01]  /*4ae0*/  LOP3.LUT R50, R41, 0xf000f0, RZ, 0xc0, !PT ;  /* 0x00f000f029327812 */ /* 0x000fe200078ec0ff */
[--C-:B------:R-:W-:Y:S02]  /*4af0*/  HADD2.F32 R23, -RZ, R30.reuse.H0_H0 ;  /* 0x2000001eff177230 */ /* 0x100fe40000004100 */
[----:B------:R-:W-:Y:S01]  /*4b00*/  FFMA.FTZ R43, R36, R21, R38 ;  /* 0x00000015242b7223 */ /* 0x000fe20000010026 */
[----:B------:R-:W-:-:S02]  /*4b10*/  HADD2.F32 R30, -RZ, R30.H1_H1 ;  /* 0x3000001eff1e7230 */ /* 0x000fc40000004100 */
[C---:B------:R-:W-:Y:S01]  /*4b20*/  FFMA.FTZ R45, R31.reuse, R20, R6 ;  /* 0x000000141f2d7223 */ /* 0x040fe20000010006 */
[----:B------:R-:W-:Y:S01]  /*4b30*/  LOP3.LUT R6, R40, 0xf000f, RZ, 0xc0, !PT ;  /* 0x000f000f28067812 */ /* 0x000fe200078ec0ff */
[----:B------:R-:W-:Y:S01]  /*4b40*/  FFMA.FTZ R37, R36, R23, R44 ;  /* 0x0000001724257223 */ /* 0x000fe2000001002c */
[----:B------:R-:W-:Y:S01]  /*4b50*/  FFMA.FTZ R44, R18, R31, R35 ;  /* 0x0000001f122c7223 */ /* 0x000fe20000010023 */
        /* <DEDUP_REMOVED lines=27> */
[----:B------:R-:W-:Y:S01]  /*4d10*/  HADD2.F32 R38, -RZ, R48.H1_H1 ;  /* 0x30000030ff267230 */ /* 0x000fe20000004100 */
[----:B------:R-:W-:Y:S01]  /*4d20*/  LOP3.LUT R48, R40, 0xf000f0, RZ, 0xc0, !PT ;  /* 0x00f000f028307812 */ /* 0x000fe200078ec0ff */
[----:B------:R-:W-:Y:S01]  /*4d30*/  HADD2.F32 R40, -RZ, R49.H1_H1 ;  /* 0x30000031ff287230 */ /* 0x000fe20000004100 */
[----:B------:R-:W-:Y:S01]  /*4d40*/  LOP3.LUT R47, R50, 0x64006400, RZ, 0xfc, !PT ;  /* 0x64006400322f7812 */ /* 0x000fe200078efcff */
[-C--:B------:R-:W-:Y:S01]  /*4d50*/  HFMA2 R51, R51, R8.reuse.H0_H0, -72, -72 ;  /* 0xd480d48033337431 */ /* 0x080fe20000040008 */
[----:B------:R-:W-:Y:S01]  /*4d60*/  LOP3.LUT R49, R48, 0x64006400, RZ, 0xfc, !PT ;  /* 0x6400640030317812 */ /* 0x000fe200078efcff */
[----:B------:R-:W-:Y:S01]  /*4d70*/  FFMA.FTZ R50, R39, R10, R44 ;  /* 0x0000000a27327223 */ /* 0x000fe2000001002c */
[----:B------:R-:W-:Y:S01]  /*4d80*/  LOP3.LUT R48, R7, 0xf000f0, RZ, 0xc0, !PT ;  /* 0x00f000f007307812 */ /* 0x000fe200078ec0ff */
[----:B------:R-:W-:Y:S01]  /*4d90*/  FFMA.FTZ R52, R10, R40, R43 ;  /* 0x000000280a347223 */ /* 0x000fe2000001002b */
[----:B------:R-:W-:-:S02]  /*4da0*/  HFMA2 R44, R47, R8.H0_H0, -72, -72 ;  /* 0xd480d4802f2c7431 */ /* 0x000fc40000040008 */
[----:B------:R-:W-:Y:S01]  /*4db0*/  FFMA.FTZ R7, R10, R38, R45 ;  /* 0x000000260a077223 */ /* 0x000fe2000001002d */
[----:B------:R-:W-:Y:S01]  /*4dc0*/  HFMA2 R42, R49, R8.H0_H0, -72, -72 ;  /* 0xd480d480312a7431 */ /* 0x000fe20000040008 */
[----:B------:R-:W-:Y:S01]  /*4dd0*/  LOP3.LUT R43, R48, 0x64006400, RZ, 0xfc, !PT ;  /* 0x64006400302b7812 */ /* 0x000fe200078efcff */
[----:B------:R-:W-:Y:S02]  /*4de0*/  HADD2.F32 R6, -RZ, R11.H0_H0 ;  /* 0x2000000bff067230 */ /* 0x000fe40000004100 */
[----:B------:R-:W-:Y:S01]  /*4df0*/  FFMA.FTZ R10, R10, R41, R46 ;  /* 0x000000290a0a7223 */ /* 0x000fe2000001002e */
[----:B------:R-:W-:Y:S02]  /*4e00*/  HADD2.F32 R45, -RZ, R51.H0_H0 ;  /* 0x20000033ff2d7230 */ /* 0x000fe40000004100 */
[--C-:B------:R-:W-:Y:S02]  /*4e10*/  HADD2.F32 R49, -RZ, R42.reuse.H0_H0 ;  /* 0x2000002aff317230 */ /* 0x100fe40000004100 */
[----:B------:R-:W-:-:S02]  /*4e20*/  HADD2.F32 R48, -RZ, R42.H1_H1 ;  /* 0x3000002aff307230 */ /* 0x000fc40000004100 */
[----:B------:R-:W-:Y:S02]  /*4e30*/  HFMA2 R42, R43, R8.H0_H0, -72, -72 ;  /* 0xd480d4802b2a7431 */ /* 0x000fe40000040008 */
[--C-:B------:R-:W-:Y:S02]  /*4e40*/  HADD2.F32 R47, -RZ, R44.reuse.H0_H0 ;  /* 0x2000002cff2f7230 */ /* 0x100fe40000004100 */
[----:B------:R-:W-:Y:S01]  /*4e50*/  FFMA.FTZ R53, R6, R45, R52 ;  /* 0x0000002d06357223 */ /* 0x000fe20000010034 */
[----:B------:R-:W-:Y:S02]  /*4e60*/  HADD2.F32 R46, -RZ, R44.H1_H1 ;  /* 0x3000002cff2e7230 */ /* 0x000fe40000004100 */
[----:B------:R-:W-:Y:S02]  /*4e70*/  HADD2.F32 R43, -RZ, R42.H0_H0 ;  /* 0x2000002aff2b7230 */ /* 0x000fe40000004100 */
[----:B------:R-:W-:Y:S02]  /*4e80*/  HADD2.F32 R11, -RZ, R11.H1_H1 ;  /* 0x3000000bff0b7230 */ /* 0x000fe40000004100 */
[----:B------:R-:W-:-:S02]  /*4e90*/  HADD2.F32 R44, -RZ, R51.H1_H1 ;  /* 0x30000033ff2c7230 */ /* 0x000fc40000004100 */
[----:B------:R-:W-:Y:S01]  /*4ea0*/  FFMA.FTZ R51, R49, R6, R50 ;  /* 0x0000000631337223 */ /* 0x000fe20000010032 */
[C---:B------:R-:W-:Y:S01]  /*4eb0*/  FFMA.FTZ R50, R6.reuse, R47, R7 ;  /* 0x0000002f06327223 */ /* 0x040fe20000010007 */
[----:B------:R-:W-:Y:S02]  /*4ec0*/  HADD2.F32 R42, -RZ, R42.H1_H1 ;  /* 0x3000002aff2a7230 */ /* 0x000fe40000004100 */
[----:B------:R-:W-:Y:S01]  /*4ed0*/  FFMA.FTZ R55, R6, R43, R10 ;  /* 0x0000002b06377223 */ /* 0x000fe2000001000a */
[C---:B------:R-:W-:Y:S01]  /*4ee0*/  FFMA.FTZ R10, R11.reuse, R44, R53 ;  /* 0x0000002c0b0a7223 */ /* 0x040fe20000010035 */
[--C-:B------:R-:W-:Y:S02]  /*4ef0*/  HADD2.F32 R53, -RZ, R33.reuse.H0_H0 ;  /* 0x20000021ff357230 */ /* 0x100fe40000004100 */
[----:B------:R-:W-:Y:S01]  /*4f00*/  FFMA.FTZ R6, R48, R11, R51 ;  /* 0x0000000b30067223 */ /* 0x000fe20000010033 */
        /* <DEDUP_REMOVED lines=72> */
.L_x_2895:
[----:B------:R-:W-:Y:S05]  /*5390*/  BRA.U !UP0, `(.L_x_2896) ;  /* 0x0000000d081c7547 */ /* 0x000fea000b800000 */
        /* <DEDUP_REMOVED lines=199> */
.L_x_2896:
[----:B------:R-:W-:Y:S02]  /*6010*/  MOV R3, UR16 ;  /* 0x0000001000037c02 */ /* 0x000fe40008000f00 */
[----:B------:R-:W-:-:S03]  /*6020*/  @!P0 MOV R26, R34 ;  /* 0x00000022001a8202 */ /* 0x000fc60000000f00 */
        /* <DEDUP_REMOVED lines=19> */
[C---:B------:R-:W-:Y:S01]  /*6160*/  LOP3.LUT R20, R6.reuse, 0xf000f0, RZ, 0xc0, !PT ;  /* 0x00f000f006147812 */ /* 0x040fe200078ec0ff */
[----:B------:R-:W-:Y:S01]  /*6170*/  HADD2 R4, R4, -1032, -1032 ;  /* 0xe408e40804047430 */ /* 0x000fe20000000000 */
[----:B------:R-:W-:Y:S02]  /*6180*/  SHF.R.U32.HI R39, RZ, 0x8, R6 ;  /* 0x00000008ff277819 */ /* 0x000fe40000011606 */
[----:B------:R-:W-:Y:S01]  /*6190*/  LOP3.LUT R10, R6, 0xf000f, RZ, 0xc0, !PT ;  /* 0x000f000f060a7812 */ /* 0x000fe200078ec0ff */
[----:B------:R-:W-:Y:S01]  /*61a0*/  HADD2.F32 R6, -RZ, R2.H0_H0 ;  /* 0x20000002ff067230 */ /* 0x000fe20000004100 */
[----:B------:R-:W-:Y:S01]  /*61b0*/  LOP3.LUT R7, R7, 0x64006400, RZ, 0xfc, !PT ;  /* 0x6400640007077812 */ /* 0x000fe200078efcff */
[----:B------:R-:W-:Y:S01]  /*61c0*/  HADD2 R2, R5, -1032, -1032 ;  /* 0xe408e40805027430 */ /* 0x000fe20000000000 */
[----:B------:R-:W-:Y:S01]  /*61d0*/  LOP3.LUT R10, R10, 0x64006400, RZ, 0xfc, !PT ;  /* 0x640064000a0a7812 */ /* 0x000fe200078efcff */
[----:B------:R-:W-:Y:S01]  /*61e0*/  HADD2.F32 R5, -RZ, R4.H0_H0 ;  /* 0x20000004ff057230 */ /* 0x000fe20000004100 */
[----:B------:R-:W-:Y:S01]  /*61f0*/  LOP3.LUT R19, R19, 0x64006400, RZ, 0xfc, !PT ;  /* 0x6400640013137812 */ /* 0x000fe200078efcff */
[----:B------:R-:W-:-:S02]  /*6200*/  HADD2 R21, R7, -1032, -1032 ;  /* 0xe408e40807157430 */ /* 0x000fc40000000000 */
[----:B------:R-:W-:Y:S01]  /*6210*/  HADD2.F32 R17, -RZ, R4.H1_H1 ;  /* 0x30000004ff117230 */ /* 0x000fe20000004100 */
[----:B------:R-:W-:Y:S01]  /*6220*/  LOP3.LUT R7, R14, 0x64006400, RZ, 0xfc, !PT ;  /* 0x640064000e077812 */ /* 0x000fe200078efcff */
[--C-:B------:R-:W-:Y:S02]  /*6230*/  HADD2.F32 R4, -RZ, R2.reuse.H0_H0 ;  /* 0x20000002ff047230 */ /* 0x100fe40000004100 */
[----:B------:R-:W-:Y:S02]  /*6240*/  HADD2 R15, R10, -1032, -1032 ;  /* 0xe408e4080a0f7430 */ /* 0x000fe40000000000 */
[----:B------:R-:W-:Y:S01]  /*6250*/  HADD2.F32 R16, -RZ, R2.H1_H1 ;  /* 0x30000002ff107230 */ /* 0x000fe20000004100 */
[----:B------:R-:W0:Y:S01]  /*6260*/  LDS.64 R10, [UR4+-0x48] ;  /* 0xffffb804ff0a7984 */ /* 0x000e220008000a00 */
[----:B------:R-:W-:Y:S02]  /*6270*/  HFMA2 R41, R7, R8.H0_H0, -72, -72 ;  /* 0xd480d48007297431 */ /* 0x000fe40000040008 */
[----:B------:R-:W-:Y:S01]  /*6280*/  FFMA.FTZ R7, R6, R4, RZ ;  /* 0x0000000406077223 */ /* 0x000fe200000100ff */
[----:B------:R-:W-:-:S02]  /*6290*/  HADD2.F32 R2, -RZ, R21.H0_H0 ;  /* 0x20000015ff027230 */ /* 0x000fc40000004100 */
[-C--:B------:R-:W-:Y:S02]  /*62a0*/  HFMA2 R19, R19, R8.reuse.H0_H0, -72, -72 ;  /* 0xd480d48013137431 */ /* 0x080fe40000040008 */
[----:B------:R-:W-:Y:S01]  /*62b0*/  HADD2.F32 R14, -RZ, R21.H1_H1 ;  /* 0x30000015ff0e7230 */ /* 0x000fe20000004100 */
[----:B------:R-:W-:Y:S01]  /*62c0*/  LOP3.LUT R21, R20, 0x64006400, RZ, 0xfc, !PT ;  /* 0x6400640014157812 */ /* 0x000fe200078efcff */
[--C-:B------:R-:W-:Y:S02]  /*62d0*/  HADD2.F32 R3, -RZ, R15.reuse.H0_H0 ;  /* 0x2000000fff037230 */ /* 0x100fe40000004100 */
[----:B------:R-:W-:Y:S01]  /*62e0*/  FFMA.FTZ R35, R22, R16, R7 ;  /* 0x0000001016237223 */ /* 0x000fe20000010007 */
[----:B------:R-:W-:Y:S01]  /*62f0*/  LOP3.LUT R7, R18, 0x64006400, RZ, 0xfc, !PT ;  /* 0x6400640012077812 */ /* 0x000fe200078efcff */
[----:B------:R-:W-:Y:S02]  /*6300*/  HADD2.F32 R15, -RZ, R15.H1_H1 ;  /* 0x3000000fff0f7230 */ /* 0x000fe40000004100 */
[----:B------:R-:W-:Y:S01]  /*6310*/  FFMA.FTZ R20, R5, R6, RZ ;  /* 0x0000000605147223 */ /* 0x000fe200000100ff */
[C---:B------:R-:W-:Y:S01]  /*6320*/  FFMA.FTZ R30, R6.reuse, R3, RZ ;  /* 0x00000003061e7223 */ /* 0x040fe200000100ff */
[----:B------:R-:W-:Y:S01]  /*6330*/  FFMA.FTZ R23, R6, R2, RZ ;  /* 0x0000000206177223 */ /* 0x000fe200000100ff */
[----:B------:R-:W-:-:S02]  /*6340*/  HFMA2 R18, R21, R8.H0_H0, -72, -72 ;  /* 0xd480d48015127431 */ /* 0x000fc40000040008 */
[----:B------:R-:W-:Y:S01]  /*6350*/  FFMA.FTZ R6, R17, R22, R20 ;  /* 0x0000001611067223 */ /* 0x000fe20000010014 */
[----:B------:R-:W-:Y:S02]  /*6360*/  HFMA2 R7, R7, R8.H0_H0, -72, -72 ;  /* 0xd480d48007077431 */ /* 0x000fe40000040008 */
[C---:B------:R-:W-:Y:S01]  /*6370*/  FFMA.FTZ R36, R22.reuse, R15, R30 ;  /* 0x0000000f16247223 */ /* 0x040fe2000001001e */
[----:B------:R-:W-:Y:S01]  /*6380*/  FFMA.FTZ R42, R22, R14, R23 ;  /* 0x0000000e162a7223 */ /* 0x000fe20000010017 */
[----:B------:R-:W-:Y:S02]  /*6390*/  HADD2.F32 R31, -RZ, R41.H0_H0 ;  /* 0x20000029ff1f7230 */ /* 0x000fe40000004100 */
[--C-:B------:R-:W-:Y:S02]  /*63a0*/  HADD2.F32 R23, -RZ, R19.reuse.H0_H0 ;  /* 0x20000013ff177230 */ /* 0x100fe40000004100 */
[----:B------:R-:W-:Y:S02]  /*63b0*/  HADD2.F32 R22, -RZ, R19.H1_H1 ;  /* 0x30000013ff167230 */ /* 0x000fe40000004100 */
[----:B------:R-:W-:Y:S01]  /*63c0*/  FFMA.FTZ R45, R31, R34, R6 ;  /* 0x000000221f2d7223 */ /* 0x000fe20000010006 */
[----:B------:R-:W-:-:S02]  /*63d0*/  HADD2.F32 R21, -RZ, R18.H0_H0 ;  /* 0x20000012ff157230 */ /* 0x000fc40000004100 */
[C---:B------:R-:W-:Y:S01]  /*63e0*/  FFMA.FTZ R48, R34.reuse, R23, R35 ;  /* 0x0000001722307223 */ /* 0x040fe20000010023 */
[----:B------:R-:W-:Y:S01]  /*63f0*/  HADD2.F32 R19, -RZ, R7.H0_H0 ;  /* 0x20000007ff137230 */ /* 0x000fe20000004100 */
[----:B------:R-:W-:Y:S01]  /*6400*/  LOP3.LUT R6, R9, 0xf000f, RZ, 0xc0, !PT ;  /* 0x000f000f09067812 */ /* 0x000fe200078ec0ff */
        /* <DEDUP_REMOVED lines=31> */
[C---:B------:R-:W-:Y:S01]  /*6600*/  FFMA.FTZ R45, R43.reuse, R35, R48 ;  /* 0x000000232b2d7223 */ /* 0x040fe20000010030 */
[----:B------:R-:W-:Y:S01]  /*6610*/  FFMA.FTZ R48, R43, R10, R37 ;  /* 0x0000000a2b307223 */ /* 0x000fe20000010025 */
[----:B------:R-:W-:Y:S01]  /*6620*/  LOP3.LUT R40, R40, 0xf000f0, RZ, 0xc0, !PT ;  /* 0x00f000f028287812 */ /* 0x000fe200078ec0ff */
[----:B------:R-:W-:Y:S01]  /*6630*/  HADD2.F32 R37, -RZ, R49.H1_H1 ;  /* 0x30000031ff257230 */ /* 0x000fe20000004100 */
[----:B------:R-:W-:Y:S01]  /*6640*/  LOP3.LUT R39, R39, 0x64006400, RZ, 0xfc, !PT ;  /* 0x6400640027277812 */ /* 0x000fe200078efcff */
[----:B------:R-:W-:Y:S01]  /*6650*/  HADD2.F32 R7, -RZ, R11.H0_H0 ;  /* 0x2000000bff077230 */ /* 0x000fe20000004100 */
        /* <DEDUP_REMOVED lines=102> */
.L_x_2897:
        /* <DEDUP_REMOVED lines=8> */
.L_x_2893:
        /* <DEDUP_REMOVED lines=13> */
.L_x_2902:
[----:B------:R-:W1:Y:S02]  /*6e10*/  LDS R2, [R0] ;  /* 0x0000000000027984 */ /* 0x000e640000000800 */
[----:B-1----:R-:W-:-:S05]  /*6e20*/  HFMA2 R3, R2, 1, 1, R27 ;  /* 0x3c003c0002037831 */ /* 0x002fca000000001b */
[----:B------:R-:W1:Y:S02]  /*6e30*/  ATOMS.CAST.SPIN P0, [R0], R2, R3 ;  /* 0x000000020000758d */ /* 0x000e640001800003 */
[----:B-1----:R-:W-:Y:S05]  /*6e40*/  @!P0 BRA `(.L_x_2902) ;  /* 0xfffffffc00f08947 */ /* 0x002fea000383ffff */
[----:B------:R-:W-:Y:S05]  /*6e50*/  BRA `(.L_x_2900) ;  /* 0x00000000000c7947 */ /* 0x000fea0003800000 */
.L_x_2901:
[----:B------:R-:W2:Y:S02]  /*6e60*/  LD.E R0, desc[UR14][R4.64] ;  /* 0x0000000e04007980 */ /* 0x000ea4000c101900 */
[----:B--2---:R-:W-:-:S05]  /*6e70*/  IADD3 R3, PT, PT, R27, R0, RZ ;  /* 0x000000001b037210 */ /* 0x004fca0007ffe0ff */
[----:B------:R1:W-:Y:S02]  /*6e80*/  ST.E desc[UR14][R4.64], R3 ;  /* 0x0000000304007985 */ /* 0x0003e4000c10190e */
.L_x_2900:
[----:B------:R-:W-:Y:S05]  /*6e90*/  BSYNC.RECONVERGENT B0 ;  /* 0x0000000000007941 */ /* 0x000fea0003800200 */
.L_x_2899:
[----:B------:R2:W-:Y:S01]  /*6ea0*/  ATOM.E.ADD.F16x2.RN.STRONG.GPU P0, RZ, desc[UR14][R4.64+0x4], R25 ;  /* 0x8000041904ff79a2 */ /* 0x0005e2000c10e10e */
[----:B------:R-:W-:Y:S04]  /*6eb0*/  BSSY.RECONVERGENT B0, `(.L_x_2903) ;  /* 0x000000e000007945 */ /* 0x000fe80003800200 */
[----:B--2---:R-:W-:Y:S05]  /*6ec0*/  @P0 BRA `(.L_x_2904) ;  /* 0x0000000000300947 */ /* 0x004fea0003800000 */
[----:B------:R-:W2:Y:S02]  /*6ed0*/  QSPC.E.S P0, RZ, [R4+0x4] ;  /* 0x0000040004ff73aa */ /* 0x000ea40000000500 */
[----:B--2---:R-:W-:Y:S05]  /*6ee0*/  @!P0 BRA `(.L_x_2905) ;  /* 0x00000000001c8947 */ /* 0x004fea0003800000 */
[----:B------:R-:W-:-:S04]  /*6ef0*/  MOV R2, R4 ;  /* 0x0000000400027202 */ /* 0x000fc80000000f00 */
[----:B------:R-:W-:-:S07]  /*6f00*/  MOV R0, R2 ;  /* 0x0000000200007202 */ /* 0x000fce0000000f00 */
.L_x_2906:
[----:B------:R-:W1:Y:S02]  /*6f10*/  LDS R2, [R0+0x4] ;  /* 0x0000040000027984 */ /* 0x000e640000000800 */
[----:B-1----:R-:W-:-:S05]  /*6f20*/  HADD2 R3, R2, R25 ;  /* 0x0000001902037230 */ /* 0x002fca0000000000 */
[----:B------:R-:W1:Y:S02]  /*6f30*/  ATOMS.CAST.SPIN P0, [R0+0x4], R2, R3 ;  /* 0x000004020000758d */ /* 0x000e640001800003 */
[----:B-1----:R-:W-:Y:S05]  /*6f40*/  @!P0 BRA `(.L_x_2906) ;  /* 0xfffffffc00f08947 */ /* 0x002fea000383ffff */
[----:B------:R-:W-:Y:S05]  /*6f50*/  BRA `(.L_x_2904) ;  /* 0x00000000000c7947 */ /* 0x000fea0003800000 */
.L_x_2905:
[----:B------:R-:W1:Y:S02]  /*6f60*/  LD.E R0, desc[UR14][R4.64+0x4] ;  /* 0x0000040e04007980 */ /* 0x000e64000c101900 */
[----:B-1----:R-:W-:-:S05]  /*6f70*/  IADD3 R3, PT, PT, R25, R0, RZ ;  /* 0x0000000019037210 */ /* 0x002fca0007ffe0ff */
[----:B------:R2:W-:Y:S02]  /*6f80*/  ST.E desc[UR14][R4.64+0x4], R3 ;  /* 0x0000040304007985 */ /* 0x0005e4000c10190e */
.L_x_2904:
[----:B------:R-:W-:Y:S05]  /*6f90*/  BSYNC.RECONVERGENT B0 ;  /* 0x0000000000007941 */ /* 0x000fea0003800200 */
.L_x_2903:
        /* <DEDUP_REMOVED lines=12> */
.L_x_2910:
[----:B------:R-:W1:Y:S02]  /*7060*/  LDS R2, [R0] ;  /* 0x0000000000027984 */ /* 0x000e640000000800 */
[----:B-1----:R-:W-:-:S05]  /*7070*/  HFMA2 R3, R2, 1, 1, R32 ;  /* 0x3c003c0002037831 */ /* 0x002fca0000000020 */
[----:B------:R-:W1:Y:S02]  /*7080*/  ATOMS.CAST.SPIN P0, [R0], R2, R3 ;  /* 0x000000020000758d */ /* 0x000e640001800003 */
[----:B-1----:R-:W-:Y:S05]  /*7090*/  @!P0 BRA `(.L_x_2910) ;  /* 0xfffffffc00f08947 */ /* 0x002fea000383ffff */
[----:B------:R-:W-:Y:S05]  /*70a0*/  BRA `(.L_x_2908) ;  /* 0x00000000000c7947 */ /* 0x000fea0003800000 */
.L_x_2909:
[----:B------:R-:W2:Y:S02]  /*70b0*/  LD.E R0, desc[UR14][R4.64] ;  /* 0x0000000e04007980 */ /* 0x000ea4000c101900 */
[----:B--2---:R-:W-:-:S05]  /*70c0*/  IADD3 R3, PT, PT, R32, R0, RZ ;  /* 0x0000000020037210 */ /* 0x004fca0007ffe0ff */
[----:B------:R1:W-:Y:S02]  /*70d0*/  ST.E desc[UR14][R4.64], R3 ;  /* 0x0000000304007985 */ /* 0x0003e4000c10190e */
.L_x_2908:
[----:B------:R-:W-:Y:S05]  /*70e0*/  BSYNC.RECONVERGENT B0 ;  /* 0x0000000000007941 */ /* 0x000fea0003800200 */
.L_x_2907:
[----:B------:R2:W-:Y:S02]  /*70f0*/  ATOM.E.ADD.F16x2.RN.STRONG.GPU P0, RZ, desc[UR14][R4.64+0x4], R29 ;  /* 0x8000041d04ff79a2 */ /* 0x0005e4000c10e10e */
[----:B--2---:R-:W-:Y:S05]  /*7100*/  @P0 EXIT ;  /* 0x000000000000094d */ /* 0x004fea0003800000 */
[----:B------:R-:W2:Y:S02]  /*7110*/  QSPC.E.S P0, RZ, [R4+0x4] ;  /* 0x0000040004ff73aa */ /* 0x000ea40000000500 */
[----:B--2---:R-:W-:Y:S05]  /*7120*/  @!P0 BRA `(.L_x_2911) ;  /* 0x00000000001c8947 */ /* 0x004fea0003800000 */
[----:B------:R-:W-:-:S04]  /*7130*/  MOV R2, R4 ;  /* 0x0000000400027202 */ /* 0x000fc80000000f00 */
[----:B------:R-:W-:-:S07]  /*7140*/  MOV R0, R2 ;  /* 0x0000000200007202 */ /* 0x000fce0000000f00 */
.L_x_2912:
[----:B------:R-:W1:Y:S02]  /*7150*/  LDS R2, [R0+0x4] ;  /* 0x0000040000027984 */ /* 0x000e640000000800 */
[----:B-1----:R-:W-:-:S05]  /*7160*/  HADD2 R3, R2, R29 ;  /* 0x0000001d02037230 */ /* 0x002fca0000000000 */
[----:B------:R-:W1:Y:S02]  /*7170*/  ATOMS.CAST.SPIN P0, [R0+0x4], R2, R3 ;  /* 0x000004020000758d */ /* 0x000e640001800003 */
[----:B-1----:R-:W-:Y:S05]  /*7180*/  @!P0 BRA `(.L_x_2912) ;  /* 0xfffffffc00f08947 */ /* 0x002fea000383ffff */
[----:B------:R-:W-:Y:S05]  /*7190*/  EXIT ;  /* 0x000000000000794d */ /* 0x000fea0003800000 */
.L_x_2911:
[----:B------:R-:W1:Y:S02]  /*71a0*/  LD.E R0, desc[UR14][R4.64+0x4] ;  /* 0x0000040e04007980 */ /* 0x000e64000c101900 */
[----:B-1----:R-:W-:-:S05]  /*71b0*/  IADD3 R3, PT, PT, R29, R0, RZ ;  /* 0x000000001d037210 */ /* 0x002fca0007ffe0ff */
[----:B------:R-:W-:Y:S01]  /*71c0*/  ST.E desc[UR14][R4.64+0x4], R3 ;  /* 0x0000040304007985 */ /* 0x000fe2000c10190e */
[----:B------:R-:W-:Y:S05]  /*71d0*/  EXIT ;  /* 0x000000000000794d */ /* 0x000fea0003800000 */
.L_x_2913:
        /* <DEDUP_REMOVED lines=10> */
.L_x_4516:


//--------------------- .text._Z23gemm_half_q_half_kernelILi2ELi10ELb0ELb0ELi64EEvPK6__halfPKjS4_S2_PS0_iiiiPKtS7_iiiiiibS2_i --------------------------
	.section	.text._Z23gemm_half_q_half_kernelILi2ELi10ELb0ELb0ELi64EEvPK6__halfPKjS4_S2_PS0_iiiiPKtS7_iiiiiibS2_i,"ax",@progbits
	.align	128
        .global         _Z23gemm_half_q_half_kernelILi2ELi10ELb0ELb0ELi64EEvPK6__halfPKjS4_S2_PS0_iiiiPKtS7_iiiiiibS2_i
        .type           _Z23gemm_half_q_half_kernelILi2ELi10ELb0ELb0ELi64EEvPK6__halfPKjS4_S2_PS0_iiiiPKtS7_iiiiiibS2_i,@function
        .size           _Z23gemm_half_q_half_kernelILi2ELi10ELb0ELb0ELi64EEvPK6__halfPKjS4_S2_PS0_iiiiPKtS7_iiiiiibS2_i,(.L_x_4517 - _Z23gemm_half_q_half_kernelILi2ELi10ELb0ELb0ELi64EEvPK6__halfPKjS4_S2_PS0_iiiiPKtS7_iiiiiibS2_i)
        .other          _Z23gemm_half_q_half_kernelILi2ELi10ELb0ELb0ELi64EEvPK6__halfPKjS4_S2_PS0_iiiiPKtS7_iiiiiibS2_i,@"STO_CUDA_ENTRY STV_DEFAULT"
_Z23gemm_half_q_half_kernelILi2ELi10ELb0ELb0ELi64EEvPK6__halfPKjS4_S2_PS0_iiiiPKtS7_iiiiiibS2_i:
.text._Z23gemm_half_q_half_kernelILi2ELi10ELb0ELb0ELi64EEvPK6__halfPKjS4_S2_PS0_iiiiPKtS7_iiiiiibS2_i:
        /* <DEDUP_REMOVED lines=56> */
.L_x_2919:
        /* <DEDUP_REMOVED lines=32> */
.L_x_2918:
        /* <DEDUP_REMOVED lines=20> */
.L_x_2920:
[----:B------:R-:W-:-:S13]  /*06c0*/  ISETP.EQ.AND P1, PT, RZ, UR10, PT ;  /* 0x0000000aff007c0c */ /* 0x000fda000bf22270 */
[----:B------:R-:W-:Y:S05]  /*06d0*/  @!P0 BRA P1, `(.L_x_2915) ;  /* 0x00000004007c8947 */ /* 0x000fea0000800000 */
.L_x_2917:
        /* <DEDUP_REMOVED lines=12> */
.L_x_2916:
        /* <DEDUP_REMOVED lines=17> */
.L_x_2923:
        /* <DEDUP_REMOVED lines=32> */
.L_x_2922:
        /* <DEDUP_REMOVED lines=21> */
.L_x_2924:
[----:B------:R-:W-:-:S09]  /*0c00*/  UISETP.NE.OR UP0, UPT, UR10, URZ, UP0 ;  /* 0x000000ff0a00728c */ /* 0x000fd20008705670 */
[----:B------:R-:W-:Y:S05]  /*0c10*/  BRA.U !UP0, `(.L_x_2915) ;  /* 0x00000001082c7547 */ /* 0x000fea000b800000 */
.L_x_2921:
        /* <DEDUP_REMOVED lines=11> */
.L_x_2915:
[----:B------:R-:W-:Y:S05]  /*0cd0*/  BSYNC.RECONVERGENT B0 ;  /* 0x0000000000007941 */ /* 0x000fea0003800200 */
.L_x_2914:
        /* <DEDUP_REMOVED lines=23> */
.L_x_2928:
        /* <DEDUP_REMOVED lines=15> */
.L_x_2927:
        /* <DEDUP_REMOVED lines=12> */
.L_x_2929:
[----:B------:R-:W-:-:S09]  /*1000*/  UISETP.NE.OR UP0, UPT, UR10, URZ, UP0 ;  /* 0x000000ff0a00728c */ /* 0x000fd20008705670 */
[----:B------:R-:W-:Y:S05]  /*1010*/  BRA.U !UP0, `(.L_x_2925) ;  /* 0x00000001081c7547 */ /* 0x000fea000b800000 */
.L_x_2926:
[----:B012---:R-:W0:Y:S02]  /*1020*/  LDC.64 R4, c[0x0][0x3a0] ;  /* 0x0000e800ff047b82 */ /* 0x007e240000000a00 */
.L_x_2930:
[C---:B0-----:R-:W-:Y:S01]  /*1030*/  IMAD.WIDE R6, R3.reuse, 0x2, R4 ;  /* 0x0000000203067825 */ /* 0x041fe200078e0204 */
[----:B------:R-:W-:Y:S01]  /*1040*/  UIADD3 UR10, UPT, UPT, UR10, 0x1, URZ ;  /* 0x000000010a0a7890 */ /* 0x000fe2000fffe0ff */
[----:B------:R-:W-:-:S03]  /*1050*/  IADD3 R3, PT, PT, R3, UR16, RZ ;  /* 0x0000001003037c10 */ /* 0x000fc6000fffe0ff */
[----:B------:R3:W-:Y:S01]  /*1060*/  STG.E.64 desc[UR14][R6.64], RZ ;  /* 0x000000ff06007986 */ /* 0x0007e2000c101b0e */
[----:B------:R-:W-:-:S09]  /*1070*/  UISETP.NE.AND UP0, UPT, UR10, URZ, UPT ;  /* 0x000000ff0a00728c */ /* 0x000fd2000bf05270 */
[----:B---3--:R-:W-:Y:S05]  /*1080*/  BRA.U UP0, `(.L_x_2930) ;  /* 0xfffffffd00e87547 */ /* 0x008fea000b83ffff */
.L_x_2925:
        /* <DEDUP_REMOVED lines=20> */
.L_x_2932:
        /* <DEDUP_REMOVED lines=45> */
.L_x_2931:
        /* <DEDUP_REMOVED lines=10> */
[----:B------:R-:W-:-:S03]  /*1540*/  HFMA2 R2, -RZ, RZ, 0, 0 ;  /* 0x00000000ff027431 */ /* 0x000fc600000001ff */
[----:B------:R-:W-:Y:S01]  /*1550*/  USHF.R.S32.HI UR9, URZ, 0x1f, UR4 ;  /* 0x0000001fff097899 */ /* 0x000fe20008011404 */
[----:B-1----:R-:W-:Y:S02]  /*1560*/  MOV R5, RZ ;  /* 0x000000ff00057202 */ /* 0x002fe40000000f00 */
        /* <DEDUP_REMOVED lines=17> */
.L_x_2933:
        /* <DEDUP_REMOVED lines=8> */
.L_x_2934:
        /* <DEDUP_REMOVED lines=8> */
.L_x_2935:
        /* <DEDUP_REMOVED lines=8> */
.L_x_2936:
        /* <DEDUP_REMOVED lines=8> */
.L_x_2937:
        /* <DEDUP_REMOVED lines=14> */
[----:B------:R-:W-:Y:S02]  /*1960*/  IADD3 R23, PT, PT, R23, UR5, RZ ;  /* 0x0000000517177c10 */ /* 0x000fe4000fffe0ff */
[----:B------:R-:W-:-:S04]  /*1970*/  IADD3 R4, P0, PT, R17, R2, RZ ;  /* 0x0000000211047210 */ /* 0x000fc80007f1e0ff */
[----:B------:R-:W-:Y:S01]  /*1980*/  LEA.HI.X.SX32 R3, R2, R3, 0x1, P0 ;  /* 0x0000000302037211 */ /* 0x000fe200000f0eff */
[----:B0-----:R-:W-:Y:S01]  /*1990*/  ULEA UR4, UR9, UR4, 0x18 ;  /* 0x0000000409047291 */ /* 0x001fe2000f8ec0ff */
[----:B------:R-:W-:Y:S02]  /*19a0*/  ISETP.GT.AND P0, PT, R0, UR5, PT ;  /* 0x0000000500007c0c */ /* 0x000fe4000bf04270 */
[C---:B------:R-:W-:Y:S02]  /*19b0*/  SHF.L.U32 R2, R4.reuse, 0x2, RZ ;  /* 0x0000000204027819 */ /* 0x040fe400000006ff */
[----:B------:R-:W-:Y:S02]  /*19c0*/  SHF.L.U64.HI R3, R4, 0x2, R3 ;  /* 0x0000000204037819 */ /* 0x000fe40000010203 */
[----:B-1----:R-:W-:-:S04]  /*19d0*/  IADD3 R2, P1, PT, R2, UR10, RZ ;  /* 0x0000000a02027c10 */ /* 0x002fc8000ff3e0ff */
        /* <DEDUP_REMOVED lines=14> */
.L_x_2943:
[----:B------:R-:W-:-:S13]  /*1ac0*/  ISETP.NE.AND P0, PT, R23, UR5, PT ;  /* 0x0000000517007c0c */ /* 0x000fda000bf05270 */
[----:B------:R-:W-:Y:S01]  /*1ad0*/  @!P0 LEA R0, R18, R1, 0x3 ;  /* 0x0000000112008211 */ /* 0x000fe200078e18ff */
[----:B------:R-:W2:Y:S04]  /*1ae0*/  @!P0 LDG.E.U16.CONSTANT R2, desc[UR14][R24.64] ;  /* 0x0000000e18028981 */ /* 0x000ea8000c1e9500 */
[----:B------:R-:W3:Y:S01]  /*1af0*/  @!P0 LDL.64 R4, [R0+0x8] ;  /* 0x0000080000048983 */ /* 0x000ee20000100a00 */
[----:B------:R-:W-:Y:S01]  /*1b00*/  UISETP.GE.AND UP1, UPT, UR6, 0x1, UPT ;  /* 0x000000010600788c */ /* 0x000fe2000bf26270 */
[----:B------:R-:W-:Y:S02]  /*1b10*/  MOV R16, 0x2c00 ;  /* 0x00002c0000107802 */ /* 0x000fe40000000f00 */
[----:B------:R-:W-:Y:S02]  /*1b20*/  MOV R6, R12 ;  /* 0x0000000c00067202 */ /* 0x000fe40000000f00 */
[----:B------:R-:W-:-:S02]  /*1b30*/  MOV R7, R13 ;  /* 0x0000000d00077202 */ /* 0x000fc40000000f00 */
[----:B--2---:R-:W-:Y:S02]  /*1b40*/  @!P0 IADD3 R23, PT, PT, R2, UR5, RZ ;  /* 0x0000000502178c10 */ /* 0x004fe4000fffe0ff */
[----:B---3--:R-:W-:Y:S02]  /*1b50*/  @!P0 PRMT R14, R4, 0x7610, R14 ;  /* 0x00007610040e8816 */ /* 0x008fe4000000000e */
[----:B------:R-:W-:Y:S02]  /*1b60*/  @!P0 PRMT R15, R5, 0x7610, R15 ;  /* 0x00007610050f8816 */ /* 0x000fe4000000000f */
[----:B------:R-:W-:Y:S02]  /*1b70*/  @!P0 PRMT R14, R14, 0x7610, R4 ;  /* 0x000076100e0e8816 */ /* 0x000fe40000000004 */
[----:B------:R-:W-:Y:S01]  /*1b80*/  @!P0 PRMT R15, R15, 0x7610, R5 ;  /* 0x000076100f0f8816 */ /* 0x000fe20000000005 */
[----:B------:R-:W-:Y:S06]  /*1b90*/  BRA.U !UP1, `(.L_x_2939) ;  /* 0x0000000d091c7547 */ /* 0x000fec000b800000 */
[----:B------:R-:W2:Y:S01]  /*1ba0*/  LDG.E.128.CONSTANT R8, desc[UR14][R6.64] ;  /* 0x0000000e06087981 */ /* 0x000ea2000c1e9d00 */
[----:B------:R-:W-:Y:S01]  /*1bb0*/  HADD2.F32 R54, -RZ, R14.H0_H0 ;  /* 0x2000000eff367230 */ /* 0x000fe20000004100 */
[----:B------:R-:W-:Y:S02]  /*1bc0*/  UISETP.NE.AND UP0, UPT, UR6, 0x1, UPT ;  /* 0x000000010600788c */ /* 0x000fe4000bf05270 */
[----:B------:R-:W1:Y:S02]  /*1bd0*/  LDS.64 R2, [UR4] ;  /* 0x00000004ff027984 */ /* 0x000e640008000a00 */
[--C-:B-1----:R-:W-:Y:S02]  /*1be0*/  HADD2.F32 R5, -RZ, R2.reuse.H0_H0 ;  /* 0x20000002ff057230 */ /* 0x102fe40000004100 */
        /* <DEDUP_REMOVED lines=14> */
[----:B------:R-:W-:Y:S02]  /*1cd0*/  LOP3.LUT R4, R4, 0x64006400, RZ, 0xfc, !PT ;  /* 0x6400640004047812 */ /* 0x000fe400078efcff */
[----:B------:R-:W-:Y:S02]  /*1ce0*/  LOP3.LUT R8, R8, 0x64006400, RZ, 0xfc, !PT ;  /* 0x6400640008087812 */ /* 0x000fe400078efcff */
[----:B------:R-:W-:Y:S01]  /*1cf0*/  LOP3.LUT R0, R9, 0x64006400, RZ, 0xfc, !PT ;  /* 0x6400640009007812 */ /* 0x000fe200078efcff */
[----:B------:R-:W-:Y:S02]  /*1d00*/  HADD2 R13, R4, -1032, -1032 ;  /* 0xe408e408040d7430 */ /* 0x000fe40000000000 */
[----:B------:R-:W-:-:S02]  /*1d10*/  HADD2.F32 R4, -RZ, R2.H0_H0 ;  /* 0x20000002ff047230 */ /* 0x000fc40000004100 */
[----:B------:R-:W-:Y:S01]  /*1d20*/  HADD2 R31, R8, -1032, -1032 ;  /* 0xe408e408081f7430 */ /* 0x000fe20000000000 */
[----:B------:R-:W-:Y:S01]  /*1d30*/  LOP3.LUT R32, R10, 0xf000f0, RZ, 0xc0, !PT ;  /* 0x00f000f00a207812 */ /* 0x000fe200078ec0ff */
[----:B------:R-:W-:Y:S02]  /*1d40*/  HADD2 R33, R0, -1032, -1032 ;  /* 0xe408e40800217430 */ /* 0x000fe40000000000 */
[--C-:B------:R-:W-:Y:S01]  /*1d50*/  HADD2.F32 R3, -RZ, R13.reuse.H0_H0 ;  /* 0x2000000dff037230 */ /* 0x100fe20000004100 */
[----:B------:R-:W1:Y:S01]  /*1d60*/  LDS.64 R8, [UR4+0x8] ;  /* 0x00000804ff087984 */ /* 0x000e620008000a00 */
[----:B------:R-:W-:Y:S01]  /*1d70*/  HADD2.F32 R26, -RZ, R13.H1_H1 ;  /* 0x3000000dff1a7230 */ /* 0x000fe20000004100 */
[----:B------:R-:W-:Y:S01]  /*1d80*/  LOP3.LUT R37, R32, 0x64006400, RZ, 0xfc, !PT ;  /* 0x6400640020257812 */ /* 0x000fe200078efcff */
[--C-:B------:R-:W-:Y:S02]  /*1d90*/  HADD2.F32 R2, -RZ, R31.reuse.H0_H0 ;  /* 0x2000001fff027230 */ /* 0x100fe40000004100 */
[----:B------:R-:W-:Y:S01]  /*1da0*/  FFMA.FTZ R32, R5, R3, RZ ;  /* 0x0000000305207223 */ /* 0x000fe200000100ff */
[----:B------:R-:W-:Y:S01]  /*1db0*/  HADD2.F32 R13, -RZ, R31.H1_H1 ;  /* 0x3000001fff0d7230 */ /* 0x000fe20000004100 */
[----:B------:R-:W-:Y:S01]  /*1dc0*/  LOP3.LUT R31, R12, 0x64006400, RZ, 0xfc, !PT ;  /* 0x640064000c1f7812 */ /* 0x000fe200078efcff */
[----:B------:R-:W-:-:S02]  /*1dd0*/  HADD2.F32 R0, -RZ, R33.H0_H0 ;  /* 0x20000021ff007230 */ /* 0x000fc40000004100 */
[C---:B------:R-:W-:Y:S01]  /*1de0*/  FFMA.FTZ R34, R5.reuse, R2, RZ ;  /* 0x0000000205227223 */ /* 0x040fe200000100ff */
[----:B------:R-:W-:Y:S01]  /*1df0*/  HADD2.F32 R12, -RZ, R33.H1_H1 ;  /* 0x30000021ff0c7230 */ /* 0x000fe20000004100 */
[----:B------:R-:W-:Y:S01]  /*1e00*/  LOP3.LUT R33, R30, 0x64006400, RZ, 0xfc, !PT ;  /* 0x640064001e217812 */ /* 0x000fe200078efcff */
[----:B------:R-:W-:Y:S01]  /*1e10*/  FFMA.FTZ R30, R4, R5, RZ ;  /* 0x00000005041e7223 */ /* 0x000fe200000100ff */
[----:B------:R-:W-:Y:S01]  /*1e20*/  FFMA.FTZ R5, R5, R0, RZ ;  /* 0x0000000005057223 */ /* 0x000fe200000100ff */
[----:B------:R-:W-:Y:S01]  /*1e30*/  LOP3.LUT R28, R11, 0xf000f0, RZ, 0xc0, !PT ;  /* 0x00f000f00b1c7812 */ /* 0x000fe200078ec0ff */
[----:B------:R-:W-:Y:S01]  /*1e40*/  FFMA.FTZ R39, R29, R26, R32 ;  /* 0x0000001a1d277223 */ /* 0x000fe20000010020 */
[----:B------:R-:W-:Y:S01]  /*1e50*/  FFMA.FTZ R38, R27, R29, R30 ;  /* 0x0000001d1b267223 */ /* 0x000fe2000001001e */
        /* <DEDUP_REMOVED lines=8> */
[--C-:B------:R-:W-:Y:S02]  /*1ee0*/  HADD2.F32 R5, -RZ, R31.reuse.H0_H0 ;  /* 0x2000001fff057230 */ /* 0x100fe40000004100 */
[----:B------:R-:W-:Y:S02]  /*1ef0*/  HFMA2 R34, R29, R16.H0_H0, -72, -72 ;  /* 0xd480d4801d227431 */ /* 0x000fe40000040010 */
[----:B------:R-:W-:Y:S02]  /*1f00*/  HADD2.F32 R28, -RZ, R31.H1_H1 ;  /* 0x3000001fff1c7230 */ /* 0x000fe40000004100 */
[--C-:B------:R-:W-:Y:S02]  /*1f10*/  HADD2.F32 R29, -RZ, R33.reuse.H0_H0 ;  /* 0x20000021ff1d7230 */ /* 0x100fe40000004100 */
[----:B------:R-:W-:Y:S01]  /*1f20*/  FFMA.FTZ R45, R5, R36, R38 ;  /* 0x00000024052d7223 */ /* 0x000fe20000010026 */
[----:B------:R-:W-:Y:S01]  /*1f30*/  HADD2.F32 R30, -RZ, R33.H1_H1 ;  /* 0x30000021ff1e7230 */ /* 0x000fe20000004100 */
[----:B------:R-:W-:Y:S01]  /*1f40*/  LOP3.LUT R38, R11, 0xf000f, RZ, 0xc0, !PT ;  /* 0x000f000f0b267812 */ /* 0x000fe200078ec0ff */
[----:B------:R-:W-:-:S02]  /*1f50*/  HADD2.F32 R31, -RZ, R37.H0_H0 ;  /* 0x20000025ff1f7230 */ /* 0x000fc40000004100 */
        /* <DEDUP_REMOVED lines=25> */
[----:B------:R-:W-:Y:S02]  /*20f0*/  HADD2 R44, R38, -1032, -1032 ;  /* 0xe408e408262c7430 */ /* 0x000fe40000000000 */
[----:B------:R-:W-:Y:S01]  /*2100*/  HADD2.F32 R38, -RZ, R50.H0_H0 ;  /* 0x20000032ff267230 */ /* 0x000fe20000004100 */
[----:B------:R-:W-:Y:S01]  /*2110*/  LOP3.LUT R57, R10, 0x64006400, RZ, 0xfc, !PT ;  /* 0x640064000a397812 */ /* 0x000fe200078efcff */
[----:B------:R-:W-:Y:S02]  /*2120*/  HADD2.F32 R37, -RZ, R51.H0_H0 ;  /* 0x20000033ff257230 */ /* 0x000fe40000004100 */
[----:B------:R-:W-:Y:S02]  /*2130*/  HADD2.F32 R36, -RZ, R49.H0_H0 ;  /* 0x20000031ff247230 */ /* 0x000fe40000004100 */
[----:B------:R-:W-:Y:S01]  /*2140*/  FFMA.FTZ R45, R38, R47, R45 ;  /* 0x0000002f262d7223 */ /* 0x000fe2000001002d */
[----:B------:R-:W-:Y:S02]  /*2150*/  HADD2.F32 R35, -RZ, R44.H0_H0 ;  /* 0x2000002cff237230 */ /* 0x000fe40000004100 */
[----:B------:R-:W-:Y:S01]  /*2160*/  FFMA.FTZ R48, R47, R37, R48 ;  /* 0x000000252f307223 */ /* 0x000fe20000010030 */
[----:B------:R-:W-:-:S02]  /*2170*/  HFMA2 R57, R57, R16.H0_H0, -72, -72 ;  /* 0xd480d48039397431 */ /* 0x000fc40000040010 */
[C---:B------:R-:W-:Y:S01]  /*2180*/  FFMA.FTZ R46, R47.reuse, R36, R39 ;  /* 0x000000242f2e7223 */ /* 0x040fe20000010027 */
[----:B------:R-:W-:Y:S02]  /*2190*/  HADD2.F32 R39, -RZ, R51.H1_H1 ;  /* 0x30000033ff277230 */ /* 0x000fe40000004100 */
        /* <DEDUP_REMOVED lines=22> */
[----:B------:R-:W-:Y:S02]  /*2300*/  HADD2.F32 R49, -RZ, R55.H0_H0 ;  /* 0x20000037ff317230 */ /* 0x000fe40000004100 */
[----:B------:R-:W-:Y:S01]  /*2310*/  FFMA.FTZ R11, R50, R8, R11 ;  /* 0x00000008320b7223 */ /* 0x000fe2000001000b */
[----:B------:R-:W-:Y:S02]  /*2320*/  HADD2.F32 R47, -RZ, R43.H0_H0 ;  /* 0x2000002bff2f7230 */ /* 0x000fe40000004100 */
[----:B------:R-:W-:Y:S02]  /*2330*/  HADD2.F32 R45, -RZ, R55.H1_H1 ;  /* 0x30000037ff2d7230 */ /* 0x000fe40000004100 */
[C---:B------:R-:W-:Y:S01]  /*2340*/  FFMA.FTZ R52, R8.reuse, R49, R51 ;  /* 0x0000003108347223 */ /* 0x040fe20000010033 */
[----:B------:R-:W-:Y:S02]  /*2350*/  HADD2.F32 R43, -RZ, R43.H1_H1 ;  /* 0x3000002bff2b7230 */ /* 0x000fe40000004100 */
[----:B------:R-:W-:Y:S01]  /*2360*/  FFMA.FTZ R10, R8, R47, R10 ;  /* 0x0000002f080a7223 */ /* 0x000fe2000001000a */
[----:B------:R-:W-:Y:S01]  /*2370*/  FFMA.FTZ R55, R9, R44, R53 ;  /* 0x0000002c09377223 */ /* 0x000fe20000010035 */
[----:B------:R-:W-:-:S02]  /*2380*/  HADD2.F32 R53, -RZ, R14.H1_H1 ;  /* 0x3000000eff357230 */ /* 0x000fc40000004100 */
[----:B------:R-:W-:Y:S01]  /*2390*/  FFMA.FTZ R11, R46, R9, R11 ;  /* 0x000000092e0b7223 */ /* 0x000fe2000001000b */
        /* <DEDUP_REMOVED lines=71> */
.L_x_2939:
[----:B0-----:R-:W-:Y:S02]  /*2810*/  MOV R9, UR16 ;  /* 0x0000001000097c02 */ /* 0x001fe40008000f00 */
[----:B------:R-:W-:Y:S02]  /*2820*/  MOV R13, UR16 ;  /* 0x00000010000d7c02 */ /* 0x000fe40008000f00 */
[----:B------:R-:W-:Y:S01]  /*2830*/  @!P0 IADD3 R35, PT, PT, R18, 0x1, RZ ;  /* 0x0000000112238810 */ /* 0x000fe20007ffe0ff */
[----:B------:R-:W-:-:S04]  /*2840*/  IMAD.WIDE R8, R9, 0x4, R6 ;  /* 0x0000000409087825 */ /* 0x000fc800078e0206 */
        /* <DEDUP_REMOVED lines=11> */
[C---:B------:R-:W-:Y:S02]  /*2900*/  LOP3.LUT R28, R10.reuse, 0xf000f, RZ, 0xc0, !PT ;  /* 0x000f000f0a1c7812 */ /* 0x040fe400078ec0ff */
[----:B------:R-:W-:Y:S02]  /*2910*/  LOP3.LUT R31, R10, 0xf000f0, RZ, 0xc0, !PT ;  /* 0x00f000f00a1f7812 */ /* 0x000fe400078ec0ff */
[----:B------:R-:W-:Y:S02]  /*2920*/  SHF.R.U32.HI R46, RZ, 0x8, R10 ;  /* 0x00000008ff2e7819 */ /* 0x000fe4000001160a */
[----:B------:R-:W-:Y:S02]  /*2930*/  LOP3.LUT R10, R11, 0xf000f, RZ, 0xc0, !PT ;  /* 0x000f000f0b0a7812 */ /* 0x000fe400078ec0ff */
[----:B------:R-:W-:Y:S02]  /*2940*/  LOP3.LUT R26, R8, 0xf000f0, RZ, 0xc0, !PT ;  /* 0x00f000f0081a7812 */ /* 0x000fe400078ec0ff */
[----:B------:R-:W-:-:S02]  /*2950*/  SHF.R.U32.HI R44, RZ, 0x8, R8 ;  /* 0x00000008ff2c7819 */ /* 0x000fc40000011608 */
[----:B------:R-:W-:Y:S02]  /*2960*/  LOP3.LUT R27, R9, 0xf000f0, RZ, 0xc0, !PT ;  /* 0x00f000f0091b7812 */ /* 0x000fe400078ec0ff */
[----:B------:R-:W-:Y:S02]  /*2970*/  SHF.R.U32.HI R45, RZ, 0x8, R9 ;  /* 0x00000008ff2d7819 */ /* 0x000fe40000011609 */
[----:B------:R-:W-:Y:S01]  /*2980*/  LOP3.LUT R4, R4, 0x64006400, RZ, 0xfc, !PT ;  /* 0x6400640004047812 */ /* 0x000fe200078efcff */
[----:B------:R-:W0:Y:S01]  /*2990*/  LDS.64 R8, [UR4+0x18] ;  /* 0x00001804ff087984 */ /* 0x000e220008000a00 */
        /* <DEDUP_REMOVED lines=16> */
[----:B------:R-:W-:-:S02]  /*2aa0*/  HADD2.F32 R48, -RZ, R0.H1_H1 ;  /* 0x30000000ff307230 */ /* 0x000fc40000004100 */
[-C--:B------:R-:W-:Y:S02]  /*2ab0*/  HFMA2 R36, R11, R16.reuse.H0_H0, -72, -72 ;  /* 0xd480d4800b247431 */ /* 0x080fe40000040010 */
[----:B------:R-:W-:Y:S02]  /*2ac0*/  HADD2.F32 R2, -RZ, R28.H0_H0 ;  /* 0x2000001cff027230 */ /* 0x000fe40000004100 */
[-C--:B------:R-:W-:Y:S02]  /*2ad0*/  HFMA2 R37, R27, R16.reuse.H0_H0, -72, -72 ;  /* 0xd480d4801b257431 */ /* 0x080fe40000040010 */
[----:B------:R-:W-:Y:S02]  /*2ae0*/  HADD2.F32 R0, -RZ, R10.H0_H0 ;  /* 0x2000000aff007230 */ /* 0x000fe40000004100 */
[----:B------:R-:W-:Y:S02]  /*2af0*/  HFMA2 R38, R31, R16.H0_H0, -72, -72 ;  /* 0xd480d4801f267431 */ /* 0x000fe40000040010 */
[----:B------:R-:W-:-:S02]  /*2b00*/  HADD2.F32 R29, -RZ, R28.H1_H1 ;  /* 0x3000001cff1d7230 */ /* 0x000fc40000004100 */
[----:B------:R-:W-:Y:S02]  /*2b10*/  HFMA2 R31, R39, R16.H0_H0, -72, -72 ;  /* 0xd480d480271f7431 */ /* 0x000fe40000040010 */
[----:B------:R-:W-:Y:S02]  /*2b20*/  HADD2.F32 R28, -RZ, R10.H1_H1 ;  /* 0x3000000aff1c7230 */ /* 0x000fe40000004100 */
[----:B------:R-:W-:Y:S01]  /*2b30*/  FFMA.FTZ R39, R4, R5, RZ ;  /* 0x0000000504277223 */ /* 0x000fe200000100ff */
[C---:B------:R-:W-:Y:S01]  /*2b40*/  FFMA.FTZ R40, R5.reuse, R3, RZ ;  /* 0x0000000305287223 */ /* 0x040fe200000100ff */
[C---:B------:R-:W-:Y:S01]  /*2b50*/  FFMA.FTZ R42, R5.reuse, R2, RZ ;  /* 0x00000002052a7223 */ /* 0x040fe200000100ff */
[----:B------:R-:W-:Y:S01]  /*2b60*/  FFMA.FTZ R5, R5, R0, RZ ;  /* 0x0000000005057223 */ /* 0x000fe200000100ff */
[----:B------:R-:W-:Y:S02]  /*2b70*/  HADD2.F32 R27, -RZ, R36.H0_H0 ;  /* 0x20000024ff1b7230 */ /* 0x000fe40000004100 */
[----:B------:R-:W-:Y:S01]  /*2b80*/  FFMA.FTZ R34, R48, R33, R39 ;  /* 0x0000002130227223 */ /* 0x000fe20000010027 */
[----:B------:R-:W-:-:S02]  /*2b90*/  HADD2.F32 R26, -RZ, R37.H0_H0 ;  /* 0x20000025ff1a7230 */ /* 0x000fc40000004100 */
[C---:B------:R-:W-:Y:S01]  /*2ba0*/  FFMA.FTZ R40, R33.reuse, R30, R40 ;  /* 0x0000001e21287223 */ /* 0x040fe20000010028 */
[--C-:B------:R-:W-:Y:S02]  /*2bb0*/  HADD2.F32 R11, -RZ, R38.reuse.H0_H0 ;  /* 0x20000026ff0b7230 */ /* 0x100fe40000004100 */
[C---:B------:R-:W-:Y:S01]  /*2bc0*/  FFMA.FTZ R42, R33.reuse, R29, R42 ;  /* 0x0000001d212a7223 */ /* 0x040fe2000001002a */
[----:B------:R-:W-:Y:S02]  /*2bd0*/  HADD2.F32 R10, -RZ, R31.H0_H0 ;  /* 0x2000001fff0a7230 */ /* 0x000fe40000004100 */
[----:B------:R-:W-:Y:S01]  /*2be0*/  FFMA.FTZ R5, R33, R28, R5 ;  /* 0x0000001c21057223 */ /* 0x000fe20000010005 */
[----:B------:R-:W-:Y:S01]  /*2bf0*/  FFMA.FTZ R34, R27, R49, R34 ;  /* 0x000000311b227223 */ /* 0x000fe20000010022 */
[C---:B------:R-:W-:Y:S01]  /*2c00*/  FFMA.FTZ R33, R49.reuse, R26, R40 ;  /* 0x0000001a31217223 */ /* 0x040fe20000010028 */
[C---:B------:R-:W-:Y:S01]  /*2c10*/  FFMA.FTZ R50, R49.reuse, R11, R42 ;  /* 0x0000000b31327223 */ /* 0x040fe2000001002a */
        /* <DEDUP_REMOVED lines=8> */
[----:B------:R-:W-:Y:S01]  /*2ca0*/  HADD2.F32 R40, -RZ, R31.H1_H1 ;  /* 0x3000001fff287230 */ /* 0x000fe20000004100 */
[----:B------:R-:W-:Y:S01]  /*2cb0*/  LOP3.LUT R36, R45, 0xf000f, RZ, 0xc0, !PT ;  /* 0x000f000f2d247812 */ /* 0x000fe200078ec0ff */
[----:B0-----:R-:W-:Y:S01]  /*2cc0*/  HADD2.F32 R55, -RZ, R8.H0_H0 ;  /* 0x20000008ff377230 */ /* 0x001fe20000004100 */
[----:B------:R-:W-:Y:S01]  /*2cd0*/  LOP3.LUT R37, R37, 0x64006400, RZ, 0xfc, !PT ;  /* 0x6400640025257812 */ /* 0x000fe200078efcff */
[----:B------:R-:W-:Y:S01]  /*2ce0*/  HADD2 R53, R5, -1032, -1032 ;  /* 0xe408e40805357430 */ /* 0x000fe20000000000 */
[----:B------:R-:W-:Y:S01]  /*2cf0*/  LOP3.LUT R38, R38, 0x64006400, RZ, 0xfc, !PT ;  /* 0x6400640026267812 */ /* 0x000fe200078efcff */
[----:B------:R-:W-:Y:S01]  /*2d00*/  FFMA.FTZ R34, R43, R32, R34 ;  /* 0x000000202b227223 */ /* 0x000fe20000010022 */
[----:B------:R-:W-:Y:S01]  /*2d10*/  LOP3.LUT R36, R36, 0x64006400, RZ, 0xfc, !PT ;  /* 0x6400640024247812 */ /* 0x000fe200078efcff */
[----:B------:R-:W-:-:S02]  /*2d20*/  HADD2 R31, R37, -1032, -1032 ;  /* 0xe408e408251f7430 */ /* 0x000fc40000000000 */
[----:B------:R-:W-:Y:S02]  /*2d30*/  HADD2.F32 R39, -RZ, R53.H0_H0 ;  /* 0x20000035ff277230 */ /* 0x000fe40000004100 */
[----:B------:R-:W-:Y:S02]  /*2d40*/  HADD2 R5, R38, -1032, -1032 ;  /* 0xe408e40826057430 */ /* 0x000fe40000000000 */
[C---:B------:R-:W-:Y:S01]  /*2d50*/  FFMA.FTZ R52, R32.reuse, R42, R33 ;  /* 0x0000002a20347223 */ /* 0x040fe20000010021 */
[----:B------:R-:W-:Y:S02]  /*2d60*/  HADD2 R54, R36, -1032, -1032 ;  /* 0xe408e40824367430 */ /* 0x000fe40000000000 */
[----:B------:R-:W-:Y:S02]  /*2d70*/  HADD2.F32 R37, -RZ, R31.H0_H0 ;  /* 0x2000001fff257230 */ /* 0x000fe40000004100 */
[----:B------:R-:W-:Y:S01]  /*2d80*/  FFMA.FTZ R50, R32, R41, R50 ;  /* 0x0000002920327223 */ /* 0x000fe20000010032 */
[----:B------:R-:W-:-:S02]  /*2d90*/  HADD2.F32 R36, -RZ, R5.H0_H0 ;  /* 0x20000005ff247230 */ /* 0x000fc40000004100 */
[----:B------:R-:W-:Y:S01]  /*2da0*/  FFMA.FTZ R33, R32, R40, R49 ;  /* 0x0000002820217223 */ /* 0x000fe20000010031 */
[----:B------:R-:W-:Y:S01]  /*2db0*/  FFMA.FTZ R51, R39, R55, R34 ;  /* 0x0000003727337223 */ /* 0x000fe20000010022 */
[----:B------:R-:W-:Y:S01]  /*2dc0*/  HADD2.F32 R38, -RZ, R54.H0_H0 ;  /* 0x20000036ff267230 */ /* 0x000fe20000004100 */
[----:B------:R-:W-:Y:S01]  /*2dd0*/  LOP3.LUT R44, R44, 0xf000f0, RZ, 0xc0, !PT ;  /* 0x00f000f02c2c7812 */ /* 0x000fe200078ec0ff */
[----:B------:R-:W-:Y:S02]  /*2de0*/  HADD2.F32 R34, -RZ, R53.H1_H1 ;  /* 0x30000035ff227230 */ /* 0x000fe40000004100 */
[----:B------:R-:W-:Y:S01]  /*2df0*/  FFMA.FTZ R49, R55, R37, R50 ;  /* 0x0000002537317223 */ /* 0x000fe20000010032 */
[----:B------:R-:W-:Y:S01]  /*2e00*/  HADD2.F32 R53, -RZ, R8.H1_H1 ;  /* 0x30000008ff357230 */ /* 0x000fe20000004100 */
[----:B------:R-:W-:Y:S01]  /*2e10*/  LOP3.LUT R45, R45, 0xf000f0, RZ, 0xc0, !PT ;  /* 0x00f000f02d2d7812 */ /* 0x000fe200078ec0ff */
[----:B------:R-:W-:Y:S01]  /*2e20*/  FFMA.FTZ R50, R55, R36, R33 ;  /* 0x0000002437327223 */ /* 0x000fe20000010021 */
[----:B------:R-:W-:Y:S01]  /*2e30*/  LOP3.LUT R46, R46, 0xf000f0, RZ, 0xc0, !PT ;  /* 0x00f000f02e2e7812 */ /* 0x000fe200078ec0ff */
[----:B------:R-:W-:Y:S01]  /*2e40*/  HADD2.F32 R32, -RZ, R31.H1_H1 ;  /* 0x3000001fff207230 */ /* 0x000fe20000004100 */
[----:B------:R-:W-:Y:S01]  /*2e50*/  LOP3.LUT R8, R47, 0xf000f0, RZ, 0xc0, !PT ;  /* 0x00f000f02f087812 */ /* 0x000fe200078ec0ff */
[----:B------:R-:W-:-:S02]  /*2e60*/  HADD2.F32 R33, -RZ, R54.H1_H1 ;  /* 0x30000036ff217230 */ /* 0x000fc40000004100 */
[----:B------:R-:W-:Y:S01]  /*2e70*/  FFMA.FTZ R52, R55, R38, R52 ;  /* 0x0000002637347223 */ /* 0x000fe20000010034 */
[----:B------:R-:W-:Y:S01]  /*2e80*/  HADD2.F32 R31, -RZ, R5.H1_H1 ;  /* 0x30000005ff1f7230 */ /* 0x000fe20000004100 */
[----:B------:R-:W-:Y:S01]  /*2e90*/  LOP3.LUT R5, R44, 0x64006400, RZ, 0xfc, !PT ;  /* 0x640064002c057812 */ /* 0x000fe200078efcff */
[----:B------:R-:W-:Y:S01]  /*2ea0*/  FFMA.FTZ R56, R53, R32, R49 ;  /* 0x0000002035387223 */ /* 0x000fe20000010031 */
[----:B------:R-:W-:Y:S01]  /*2eb0*/  LOP3.LUT R45, R45, 0x64006400, RZ, 0xfc, !PT ;  /* 0x640064002d2d7812 */ /* 0x000fe200078efcff */
[C---:B------:R-:W-:Y:S01]  /*2ec0*/  FFMA.FTZ R55, R53.reuse, R33, R52 ;  /* 0x0000002135377223 */ /* 0x040fe20000010034 */
[----:B------:R-:W-:Y:S01]  /*2ed0*/  LOP3.LUT R47, R46, 0x64006400, RZ, 0xfc, !PT ;  /* 0x640064002e2f7812 */ /* 0x000fe200078efcff */
[----:B------:R-:W-:Y:S01]  /*2ee0*/  HADD2.F32 R52, -RZ, R9.H0_H0 ;  /* 0x20000009ff347230 */ /* 0x000fe20000004100 */
[----:B------:R-:W-:Y:S01]  /*2ef0*/  LOP3.LUT R57, R8, 0x64006400, RZ, 0xfc, !PT ;  /* 0x6400640008397812 */ /* 0x000fe200078efcff */
[----:B------:R-:W-:Y:S01]  /*2f00*/  FFMA.FTZ R8, R34, R53, R51 ;  /* 0x0000003522087223 */ /* 0x000fe20000010033 */
[----:B------:R-:W-:Y:S01]  /*2f10*/  FFMA.FTZ R53, R53, R31, R50 ;  /* 0x0000001f35357223 */ /* 0x000fe20000010032 */
[----:B------:R-:W-:-:S02]  /*2f20*/  HFMA2 R51, R5, R16.H0_H0, -72, -72 ;  /* 0xd480d48005337431 */ /* 0x000fc40000040010 */
[----:B------:R-:W-:Y:S02]  /*2f30*/  HADD2.F32 R9, -RZ, R9.H1_H1 ;  /* 0x30000009ff097230 */ /* 0x000fe40000004100 */
        /* <DEDUP_REMOVED lines=36> */
[----:B------:R-:W0:Y:S02]  /*3180*/  LDS.64 R8, [UR4+0x90] ;  /* 0x00009004ff087984 */ /* 0x000e240008000a00 */
[--C-:B0-----:R-:W-:Y:S02]  /*3190*/  HADD2.F32 R57, -RZ, R8.reuse.H0_H0 ;  /* 0x20000008ff397230 */ /* 0x101fe40000004100 */
[----:B------:R-:W-:-:S03]  /*31a0*/  HADD2.F32 R59, -RZ, R8.H1_H1 ;  /* 0x30000008ff3b7230 */ /* 0x000fc60000004100 */
[-C--:B------:R-:W-:Y:S01]  /*31b0*/  FFMA.FTZ R5, R4, R57.reuse, RZ ;  /* 0x0000003904057223 */ /* 0x080fe200000100ff */
[-C--:B------:R-:W-:Y:S01]  /*31c0*/  FFMA.FTZ R3, R3, R57.reuse, RZ ;  /* 0x0000003903037223 */ /* 0x080fe200000100ff */
[-C--:B------:R-:W-:Y:S01]  /*31d0*/  FFMA.FTZ R2, R2, R57.reuse, RZ ;  /* 0x0000003902027223 */ /* 0x080fe200000100ff */
[----:B------:R-:W-:Y:S01]  /*31e0*/  FFMA.FTZ R57, R0, R57, RZ ;  /* 0x0000003900397223 */ /* 0x000fe200000100ff */
[-C--:B------:R-:W-:Y:S01]  /*31f0*/  FFMA.FTZ R48, R48, R59.reuse, R5 ;  /* 0x0000003b30307223 */ /* 0x080fe20000010005 */
[--C-:B------:R-:W-:Y:S01]  /*3200*/  HADD2.F32 R0, -RZ, R9.reuse.H0_H0 ;  /* 0x20000009ff007230 */ /* 0x100fe20000004100 */
[----:B------:R-:W0:Y:S01]  /*3210*/  LDS.64 R4, [UR4+0x98] ;  /* 0x00009804ff047984 */ /* 0x000e220008000a00 */
        /* <DEDUP_REMOVED lines=12> */
[----:B0-----:R-:W-:-:S02]  /*32e0*/  HADD2.F32 R3, -RZ, R4.H0_H0 ;  /* 0x20000004ff037230 */ /* 0x001fc40000004100 */
[----:B------:R-:W-:Y:S02]  /*32f0*/  HADD2.F32 R4, -RZ, R4.H1_H1 ;  /* 0x30000004ff047230 */ /* 0x000fe40000004100 */
[--C-:B------:R-:W-:Y:S02]  /*3300*/  HADD2.F32 R9, -RZ, R5.reuse.H0_H0 ;  /* 0x20000005ff097230 */ /* 0x100fe40000004100 */
        /* <DEDUP_REMOVED lines=29> */
.L_x_2940:
        /* <DEDUP_REMOVED lines=20> */
[--C-:B------:R-:W-:Y:S01]  /*3620*/  HADD2.F32 R3, -RZ, R2.reuse.H0_H0 ;  /* 0x20000002ff037230 */ /* 0x100fe20000004100 */
[----:B------:R-:W-:Y:S01]  /*3630*/  LOP3.LUT R27, R9, 0xf000f0, RZ, 0xc0, !PT ;  /* 0x00f000f0091b7812 */ /* 0x000fe200078ec0ff */
[----:B------:R-:W-:Y:S01]  /*3640*/  HADD2.F32 R30, -RZ, R2.H1_H1 ;  /* 0x30000002ff1e7230 */ /* 0x000fe20000004100 */
[----:B------:R-:W-:Y:S01]  /*3650*/  SHF.R.U32.HI R45, RZ, 0x8, R9 ;  /* 0x00000008ff2d7819 */ /* 0x000fe20000011609 */
        /* <DEDUP_REMOVED lines=9> */
[----:B------:R-:W-:Y:S01]  /*36f0*/  LOP3.LUT R11, R26, 0x64006400, RZ, 0xfc, !PT ;  /* 0x640064001a0b7812 */ /* 0x000fe200078efcff */
[----:B------:R-:W-:Y:S01]  /*3700*/  FFMA.FTZ R40, R5, R3, RZ ;  /* 0x0000000305287223 */ /* 0x000fe200000100ff */
[----:B------:R-:W-:Y:S01]  /*3710*/  LOP3.LUT R27, R27, 0x64006400, RZ, 0xfc, !PT ;  /* 0x640064001b1b7812 */ /* 0x000fe200078efcff */
[--C-:B------:R-:W-:Y:S01]  /*3720*/  HADD2.F32 R4, -RZ, R0.reuse.H0_H0 ;  /* 0x20000000ff047230 */ /* 0x100fe20000004100 */
[----:B------:R-:W-:Y:S01]  /*3730*/  LOP3.LUT R31, R28, 0x64006400, RZ, 0xfc, !PT ;  /* 0x640064001c1f7812 */ /* 0x000fe200078efcff */
[----:B------:R-:W-:Y:S01]  /*3740*/  HADD2.F32 R48, -RZ, R0.H1_H1 ;  /* 0x30000000ff307230 */ /* 0x000fe20000004100 */
[----:B------:R-:W-:Y:S01]  /*3750*/  LOP3.LUT R39, R34, 0x64006400, RZ, 0xfc, !PT ;  /* 0x6400640022277812 */ /* 0x000fe200078efcff */
[----:B------:R-:W-:-:S02]  /*3760*/  HADD2.F32 R0, -RZ, R10.H0_H0 ;  /* 0x2000000aff007230 */ /* 0x000fc40000004100 */
[-C--:B------:R-:W-:Y:S02]  /*3770*/  HFMA2 R36, R11, R16.reuse.H0_H0, -72, -72 ;  /* 0xd480d4800b247431 */ /* 0x080fe40000040010 */
[----:B------:R-:W-:Y:S02]  /*3780*/  HADD2.F32 R28, -RZ, R10.H1_H1 ;  /* 0x3000000aff1c7230 */ /* 0x000fe40000004100 */
[-C--:B------:R-:W-:Y:S02]  /*3790*/  HFMA2 R37, R27, R16.reuse.H0_H0, -72, -72 ;  /* 0xd480d4801b257431 */ /* 0x080fe40000040010 */
[----:B------:R-:W-:Y:S01]  /*37a0*/  FFMA.FTZ R42, R5, R2, RZ ;  /* 0x00000002052a7223 */ /* 0x000fe200000100ff */
[-C--:B------:R-:W-:Y:S02]  /*37b0*/  HFMA2 R38, R31, R16.reuse.H0_H0, -72, -72 ;  /* 0xd480d4801f267431 */ /* 0x080fe40000040010 */
[----:B------:R-:W-:Y:S02]  /*37c0*/  HADD2.F32 R27, -RZ, R36.H0_H0 ;  /* 0x20000024ff1b7230 */ /* 0x000fe40000004100 */
[----:B------:R-:W-:-:S02]  /*37d0*/  HFMA2 R31, R39, R16.H0_H0, -72, -72 ;  /* 0xd480d480271f7431 */ /* 0x000fc40000040010 */
[----:B------:R-:W-:Y:S01]  /*37e0*/  FFMA.FTZ R39, R4, R5, RZ ;  /* 0x0000000504277223 */ /* 0x000fe200000100ff */
[----:B------:R-:W-:Y:S01]  /*37f0*/  FFMA.FTZ R5, R5, R0, RZ ;  /* 0x0000000005057223 */ /* 0x000fe200000100ff */
[----:B------:R-:W-:Y:S02]  /*3800*/  HADD2.F32 R26, -RZ, R37.H0_H0 ;  /* 0x20000025ff1a7230 */ /* 0x000fe40000004100 */
[C---:B------:R-:W-:Y:S01]  /*3810*/  FFMA.FTZ R40, R33.reuse, R30, R40 ;  /* 0x0000001e21287223 */ /* 0x040fe20000010028 */
[--C-:B------:R-:W-:Y:S02]  /*3820*/  HADD2.F32 R11, -RZ, R38.reuse.H0_H0 ;  /* 0x20000026ff0b7230 */ /* 0x100fe40000004100 */
[----:B------:R-:W-:Y:S01]  /*3830*/  FFMA.FTZ R34, R48, R33, R39 ;  /* 0x0000002130227223 */ /* 0x000fe20000010027 */
[----:B------:R-:W-:Y:S02]  /*3840*/  HADD2.F32 R10, -RZ, R31.H0_H0 ;  /* 0x2000001fff0a7230 */ /* 0x000fe40000004100 */
[C---:B------:R-:W-:Y:S01]  /*3850*/  FFMA.FTZ R42, R33.reuse, R29, R42 ;  /* 0x0000001d212a7223 */ /* 0x040fe2000001002a */
        /* <DEDUP_REMOVED lines=144> */
.L_x_2941:
[----:B------:R-:W-:Y:S02]  /*4160*/  MOV R3, UR16 ;  /* 0x0000001000037c02 */ /* 0x000fe40008000f00 */
[----:B------:R-:W-:-:S03]  /*4170*/  @!P0 MOV R18, R35 ;  /* 0x0000002300128202 */ /* 0x000fc60000000f00 */
[----:B------:R-:W-:Y:S01]  /*4180*/  IMAD.WIDE R12, R3, 0x4, R12 ;  /* 0x00000004030c7825 */ /* 0x000fe200078e020c */
[----:B------:R-:W-:Y:S06]  /*4190*/  BRA.U !UP1, `(.L_x_2942) ;  /* 0x0000000d091c7547 */ /* 0x000fec000b800000 */
[----:B------:R-:W2:Y:S01]  /*41a0*/  LDG.E.128.CONSTANT R8, desc[UR14][R12.64] ;  /* 0x0000000e0c087981 */ /* 0x000ea2000c1e9d00 */
[----:B------:R-:W-:-:S03]  /*41b0*/  UISETP.NE.AND UP0, UPT, UR6, 0x1, UPT ;  /* 0x000000010600788c */ /* 0x000fc6000bf05270 */
[----:B------:R-:W0:Y:S02]  /*41c0*/  LDS.64 R2, [UR4+0x30] ;  /* 0x00003004ff027984 */ /* 0x000e240008000a00 */
[--C-:B0-----:R-:W-:Y:S02]  /*41d0*/  HADD2.F32 R5, -RZ, R2.reuse.H0_H0 ;  /* 0x20000002ff057230 */ /* 0x101fe40000004100 */
[----:B------:R-:W-:Y:S02]  /*41e0*/  HADD2.F32 R31, -RZ, R2.H1_H1 ;  /* 0x30000002ff1f7230 */ /* 0x000fe40000004100 */
[----:B------:R-:W-:Y:S01]  /*41f0*/  HADD2.F32 R50, -RZ, R3.H1_H1 ;  /* 0x30000003ff327230 */ /* 0x000fe20000004100 */
[C---:B--2---:R-:W-:Y:S02]  /*4200*/  LOP3.LUT R32, R9.reuse, 0xf000f0, RZ, 0xc0, !PT ;  /* 0x00f000f009207812 */ /* 0x044fe400078ec0ff */
        /* <DEDUP_REMOVED lines=18> */
[----:B------:R-:W-:Y:S01]  /*4330*/  HADD2.F32 R28, -RZ, R27.H1_H1 ;  /* 0x3000001bff1c7230 */ /* 0x000fe20000004100 */
[----:B------:R-:W-:Y:S01]  /*4340*/  SHF.R.U32.HI R10, RZ, 0x8, R11 ;  /* 0x00000008ff0a7819 */ /* 0x000fe2000001160b */
[----:B------:R-:W-:Y:S01]  /*4350*/  HADD2.F32 R11, -RZ, R3.H0_H0 ;  /* 0x20000003ff0b7230 */ /* 0x000fe20000004100 */
[----:B------:R-:W-:Y:S01]  /*4360*/  LOP3.LUT R35, R32, 0x64006400, RZ, 0xfc, !PT ;  /* 0x6400640020237812 */ /* 0x000fe200078efcff */
[----:B------:R-:W-:Y:S01]  /*4370*/  HADD2.F32 R3, -RZ, R27.H0_H0 ;  /* 0x2000001bff037230 */ /* 0x000fe20000004100 */
        /* <DEDUP_REMOVED lines=8> */
[----:B------:R-:W-:Y:S01]  /*4400*/  FFMA.FTZ R36, R5, R2, RZ ;  /* 0x0000000205247223 */ /* 0x000fe200000100ff */
[----:B------:R-:W0:Y:S01]  /*4410*/  LDS.64 R8, [UR4+0x38] ;  /* 0x00003804ff087984 */ /* 0x000e220008000a00 */
[--C-:B------:R-:W-:Y:S02]  /*4420*/  HADD2.F32 R0, -RZ, R26.reuse.H0_H0 ;  /* 0x2000001aff007230 */ /* 0x100fe40000004100 */
[----:B------:R-:W-:Y:S01]  /*4430*/  FFMA.FTZ R32, R4, R5, RZ ;  /* 0x0000000504207223 */ /* 0x000fe200000100ff */
[----:B------:R-:W-:Y:S02]  /*4440*/  HADD2.F32 R26, -RZ, R26.H1_H1 ;  /* 0x3000001aff1a7230 */ /* 0x000fe40000004100 */
[----:B------:R-:W-:-:S02]  /*4450*/  HFMA2 R33, R33, R16.H0_H0, -72, -72 ;  /* 0xd480d48021217431 */ /* 0x000fc40000040010 */
[----:B------:R-:W-:Y:S01]  /*4460*/  FFMA.FTZ R40, R31, R28, R34 ;  /* 0x0000001c1f287223 */ /* 0x000fe20000010022 */
[----:B------:R-:W-:Y:S01]  /*4470*/  FFMA.FTZ R5, R5, R0, RZ ;  /* 0x0000000005057223 */ /* 0x000fe200000100ff */
[C---:B------:R-:W-:Y:S01]  /*4480*/  FFMA.FTZ R45, R31.reuse, R27, R36 ;  /* 0x0000001b1f2d7223 */ /* 0x040fe20000010024 */
[-C--:B------:R-:W-:Y:S02]  /*4490*/  HFMA2 R37, R37, R16.reuse.H0_H0, -72, -72 ;  /* 0xd480d48025257431 */ /* 0x080fe40000040010 */
[--C-:B------:R-:W-:Y:S02]  /*44a0*/  HADD2.F32 R36, -RZ, R33.reuse.H0_H0 ;  /* 0x20000021ff247230 */ /* 0x100fe40000004100 */
[----:B------:R-:W-:Y:S01]  /*44b0*/  FFMA.FTZ R47, R31, R26, R5 ;  /* 0x0000001a1f2f7223 */ /* 0x000fe20000010005 */
[----:B------:R-:W-:Y:S01]  /*44c0*/  LOP3.LUT R5, R30, 0x64006400, RZ, 0xfc, !PT ;  /* 0x640064001e057812 */ /* 0x000fe200078efcff */
[----:B------:R-:W-:Y:S02]  /*44d0*/  HFMA2 R30, R35, R16.H0_H0, -72, -72 ;  /* 0xd480d480231e7431 */ /* 0x000fe40000040010 */
[----:B------:R-:W-:Y:S01]  /*44e0*/  FFMA.FTZ R39, R29, R31, R32 ;  /* 0x0000001f1d277223 */ /* 0x000fe20000010020 */
[----:B------:R-:W-:-:S02]  /*44f0*/  HADD2.F32 R35, -RZ, R33.H1_H1 ;  /* 0x30000021ff237230 */ /* 0x000fc40000004100 */
[----:B------:R-:W-:Y:S02]  /*4500*/  HFMA2 R5, R5, R16.H0_H0, -72, -72 ;  /* 0xd480d48005057431 */ /* 0x000fe40000040010 */
[--C-:B------:R-:W-:Y:S02]  /*4510*/  HADD2.F32 R34, -RZ, R30.reuse.H0_H0 ;  /* 0x2000001eff227230 */ /* 0x100fe40000004100 */
[----:B------:R-:W-:Y:S01]  /*4520*/  FFMA.FTZ R38, R36, R11, R39 ;  /* 0x0000000b24267223 */ /* 0x000fe20000010027 */
[----:B------:R-:W-:Y:S01]  /*4530*/  HADD2.F32 R33, -RZ, R30.H1_H1 ;  /* 0x3000001eff217230 */ /* 0x000fe20000004100 */
[----:B------:R-:W-:Y:S01]  /*4540*/  LOP3.LUT R39, R10, 0xf000f, RZ, 0xc0, !PT ;  /* 0x000f000f0a277812 */ /* 0x000fe200078ec0ff */
[--C-:B------:R-:W-:Y:S02]  /*4550*/  HADD2.F32 R32, -RZ, R37.reuse.H0_H0 ;  /* 0x20000025ff207230 */ /* 0x100fe40000004100 */
[----:B------:R-:W-:Y:S01]  /*4560*/  FFMA.FTZ R49, R35, R50, R38 ;  /* 0x0000003223317223 */ /* 0x000fe20000010026 */
[----:B------:R-:W-:-:S02]  /*4570*/  HADD2.F32 R31, -RZ, R37.H1_H1 ;  /* 0x30000025ff1f7230 */ /* 0x000fc40000004100 */
[C---:B------:R-:W-:Y:S01]  /*4580*/  FFMA.FTZ R37, R11.reuse, R34, R40 ;  /* 0x000000220b257223 */ /* 0x040fe20000010028 */
[--C-:B------:R-:W-:Y:S02]  /*4590*/  HADD2.F32 R30, -RZ, R5.reuse.H0_H0 ;  /* 0x20000005ff1e7230 */ /* 0x100fe40000004100 */
        /* <DEDUP_REMOVED lines=8> */
[----:B------:R-:W-:Y:S01]  /*4620*/  FFMA.FTZ R51, R50, R31, R40 ;  /* 0x0000001f32337223 */ /* 0x000fe20000010028 */
[----:B------:R-:W-:-:S02]  /*4630*/  LOP3.LUT R46, R11, 0x64006400, RZ, 0xfc, !PT ;  /* 0x640064000b2e7812 */ /* 0x000fc400078efcff */
[----:B------:R-:W-:Y:S01]  /*4640*/  LOP3.LUT R38, R38, 0x64006400, RZ, 0xfc, !PT ;  /* 0x6400640026267812 */ /* 0x000fe200078efcff */
[----:B------:R-:W-:Y:S01]  /*4650*/  FFMA.FTZ R50, R50, R5, R44 ;  /* 0x0000000532327223 */ /* 0x000fe2000001002c */
[----:B------:R-:W-:Y:S01]  /*4660*/  LOP3.LUT R39, R39, 0x64006400, RZ, 0xfc, !PT ;  /* 0x6400640027277812 */ /* 0x000fe200078efcff */
[----:B------:R-:W-:Y:S02]  /*4670*/  HADD2 R46, R46, -1032, -1032 ;  /* 0xe408e4082e2e7430 */ /* 0x000fe40000000000 */
[--C-:B0-----:R-:W-:Y:S02]  /*4680*/  HADD2.F32 R45, -RZ, R8.reuse.H0_H0 ;  /* 0x20000008ff2d7230 */ /* 0x101fe40000004100 */
[----:B------:R-:W-:Y:S02]  /*4690*/  HADD2 R52, R37, -1032, -1032 ;  /* 0xe408e40825347430 */ /* 0x000fe40000000000 */
[----:B------:R-:W-:Y:S02]  /*46a0*/  HADD2.F32 R11, -RZ, R8.H1_H1 ;  /* 0x30000008ff0b7230 */ /* 0x000fe40000004100 */
        /* <DEDUP_REMOVED lines=25> */
[----:B------:R-:W-:-:S02]  /*4840*/  HFMA2 R47, R47, R16.H0_H0, -72, -72 ;  /* 0xd480d4802f2f7431 */ /* 0x000fc40000040010 */
[--C-:B------:R-:W-:Y:S02]  /*4850*/  HADD2.F32 R8, -RZ, R9.reuse.H0_H0 ;  /* 0x20000009ff087230 */ /* 0x100fe40000004100 */
[-C--:B------:R-:W-:Y:S02]  /*4860*/  HFMA2 R41, R41, R16.reuse.H0_H0, -72, -72 ;  /* 0xd480d48029297431 */ /* 0x080fe40000040010 */
[----:B------:R-:W-:Y:S02]  /*4870*/  HADD2.F32 R9, -RZ, R9.H1_H1 ;  /* 0x30000009ff097230 */ /* 0x000fe40000004100 */
[-C--:B------:R-:W-:Y:S02]  /*4880*/  HFMA2 R59, R59, R16.reuse.H0_H0, -72, -72 ;  /* 0xd480d4803b3b7431 */ /* 0x080fe40000040010 */
[----:B------:R-:W-:Y:S02]  /*4890*/  HADD2.F32 R51, -RZ, R47.H0_H0 ;  /* 0x2000002fff337230 */ /* 0x000fe40000004100 */
[----:B------:R-:W-:-:S02]  /*48a0*/  HFMA2 R11, R11, R16.H0_H0, -72, -72 ;  /* 0xd480d4800b0b7431 */ /* 0x000fc40000040010 */
[----:B------:R-:W-:Y:S02]  /*48b0*/  HADD2.F32 R42, -RZ, R41.H0_H0 ;  /* 0x20000029ff2a7230 */ /* 0x000fe40000004100 */
        /* <DEDUP_REMOVED lines=11> */
[----:B------:R-:W-:Y:S01]  /*4970*/  FFMA.FTZ R8, R41, R9, R52 ;  /* 0x0000000929087223 */ /* 0x000fe20000010034 */
[C---:B------:R-:W-:Y:S01]  /*4980*/  FFMA.FTZ R10, R9.reuse, R47, R56 ;  /* 0x0000002f090a7223 */ /* 0x040fe20000010038 */
[--C-:B------:R-:W-:Y:S02]  /*4990*/  HADD2.F32 R55, -RZ, R14.reuse.H0_H0 ;  /* 0x2000000eff377230 */ /* 0x100fe40000004100 */
[----:B------:R-:W-:Y:S01]  /*49a0*/  FFMA.FTZ R9, R9, R16, R53 ;  /* 0x0000001009097223 */ /* 0x000fe20000010035 */
[----:B------:R-:W-:-:S02]  /*49b0*/  HADD2.F32 R54, -RZ, R14.H1_H1 ;  /* 0x3000000eff367230 */ /* 0x000fc40000004100 */
        /* <DEDUP_REMOVED lines=69> */
.L_x_2942:
        /* <DEDUP_REMOVED lines=10> */
.L_x_2938:
        /* <DEDUP_REMOVED lines=11> */
.L_x_2946:
[----:B------:R-:W-:Y:S02]  /*4f60*/  ISETP.NE.AND P0, PT, R23, UR5, PT ;  /* 0x0000000517007c0c */ /* 0x000fe4000bf05270 */
[----:B------:R-:W-:Y:S02]  /*4f70*/  MOV R4, UR10 ;  /* 0x0000000a00047c02 */ /* 0x000fe40008000f00 */
[----:B------:R-:W-:-:S09]  /*4f80*/  MOV R5, UR8 ;  /* 0x0000000800057c02 */ /* 0x000fd20008000f00 */
[C---:B------:R-:W-:Y:S01]  /*4f90*/  @!P0 LEA R6, R18.reuse, R1, 0x3 ;  /* 0x0000000112068211 */ /* 0x040fe200078e18ff */
[----:B------:R-:W2:Y:S05]  /*4fa0*/  @!P0 LDG.E.U16.CONSTANT R4, desc[UR14][R4.64] ;  /* 0x0000000e04048981 */ /* 0x000eaa000c1e9500 */
[----:B------:R-:W3:Y:S01]  /*4fb0*/  @!P0 LDL.64 R6, [R6+0x8] ;  /* 0x0000080006068983 */ /* 0x000ee20000100a00 */
[----:B------:R-:W-:Y:S01]  /*4fc0*/  UIADD3 UR10, UP0, UPT, UR10, 0x40, URZ ;  /* 0x000000400a0a7890 */ /* 0x000fe2000ff1e0ff */
[----:B------:R-:W-:-:S03]  /*4fd0*/  @!P0 IADD3 R0, PT, PT, R18, 0x1, RZ ;  /* 0x0000000112008810 */ /* 0x000fc60007ffe0ff */
[----:B------:R-:W-:Y:S02]  /*4fe0*/  UIADD3.X UR8, UPT, UPT, URZ, UR8, URZ, UP0, !UPT ;  /* 0x00000008ff087290 */ /* 0x000fe400087fe4ff */
[----:B------:R-:W-:Y:S01]  /*4ff0*/  UISETP.GE.AND UP0, UPT, UR6, 0x1, UPT ;  /* 0x000000010600788c */ /* 0x000fe2000bf06270 */
[----:B--2---:R-:W-:Y:S01]  /*5000*/  @!P0 IADD3 R23, PT, PT, R4, UR5, RZ ;  /* 0x0000000504178c10 */ /* 0x004fe2000fffe0ff */
[----:B------:R-:W-:Y:S01]  /*5010*/  UIADD3 UR5, UPT, UPT, UR5, 0x10, URZ ;  /* 0x0000001005057890 */ /* 0x000fe2000fffe0ff */
[----:B---3--:R-:W-:Y:S02]  /*5020*/  @!P0 PRMT R14, R6, 0x7610, R14 ;  /* 0x00007610060e8816 */ /* 0x008fe4000000000e */
[----:B------:R-:W-:Y:S02]  /*5030*/  @!P0 PRMT R15, R7, 0x7610, R15 ;  /* 0x00007610070f8816 */ /* 0x000fe4000000000f */
[----:B------:R-:W-:Y:S02]  /*5040*/  @!P0 PRMT R14, R14, 0x7610, R6 ;  /* 0x000076100e0e8816 */ /* 0x000fe40000000006 */
[----:B------:R-:W-:Y:S01]  /*5050*/  @!P0 PRMT R15, R15, 0x7610, R7 ;  /* 0x000076100f0f8816 */ /* 0x000fe20000000007 */
[----:B------:R-:W-:Y:S06]  /*5060*/  BRA.U !UP0, `(.L_x_2945) ;  /* 0x0000000908f87547 */ /* 0x000fec000b800000 */
[----:B------:R-:W2:Y:S01]  /*5070*/  LDG.E.128.CONSTANT R4, desc[UR14][R2.64] ;  /* 0x0000000e02047981 */ /* 0x000ea2000c1e9d00 */
[----:B------:R-:W-:Y:S01]  /*5080*/  MOV R36, 0x3400 ;  /* 0x0000340000247802 */ /* 0x000fe20000000f00 */
[----:B------:R-:W-:Y:S01]  /*5090*/  HFMA2 R31, -RZ, RZ, 0, 0.0625 ;  /* 0x00002c00ff1f7431 */ /* 0x000fe200000001ff */
[----:B------:R-:W-:Y:S01]  /*50a0*/  MOV R12, 0x2400 ;  /* 0x00002400000c7802 */ /* 0x000fe20000000f00 */
        /* <DEDUP_REMOVED lines=17> */
[----:B------:R-:W-:Y:S02]  /*51c0*/  SHF.R.U32.HI R52, RZ, 0x8, R7 ;  /* 0x00000008ff347819 */ /* 0x000fe40000011607 */
[C---:B------:R-:W-:Y:S02]  /*51d0*/  LOP3.LUT R9, R7.reuse, 0x300030, RZ, 0xc0, !PT ;  /* 0x0030003007097812 */ /* 0x040fe400078ec0ff */
[C---:B------:R-:W-:Y:S02]  /*51e0*/  LOP3.LUT R13, R7.reuse, 0xc000c0, RZ, 0xc0, !PT ;  /* 0x00c000c0070d7812 */ /* 0x040fe400078ec0ff */
        /* <DEDUP_REMOVED lines=41> */
[----:B------:R-:W-:Y:S01]  /*5480*/  LOP3.LUT R32, R33, 0x64006400, RZ, 0xfc, !PT ;  /* 0x6400640021207812 */ /* 0x000fe200078efcff */
[----:B------:R-:W-:Y:S01]  /*5490*/  HFMA2 R33, R30, R31.H0_H0, -66, -66 ;  /* 0xd420d4201e217431 */ /* 0x000fe2000004001f */
[----:B------:R-:W-:-:S02]  /*54a0*/  LOP3.LUT R26, R49, 0xc000c0, RZ, 0xc0, !PT ;  /* 0x00c000c0311a7812 */ /* 0x000fc400078ec0ff */
[----:B------:R-:W-:Y:S01]  /*54b0*/  LOP3.LUT R29, R29, 0x64006400, RZ, 0xfc, !PT ;  /* 0x640064001d1d7812 */ /* 0x000fe200078efcff */
[----:B------:R-:W-:Y:S01]  /*54c0*/  HFMA2 R31, R32, R31.H0_H0, -66, -66 ;  /* 0xd420d420201f7431 */ /* 0x000fe2000004001f */
[----:B------:R-:W-:Y:S01]  /*54d0*/  LOP3.LUT R55, R28, 0x64006400, RZ, 0xfc, !PT ;  /* 0x640064001c377812 */ /* 0x000fe200078efcff */
[-C--:B------:R-:W-:Y:S01]  /*54e0*/  HFMA2 R32, R53, R12.reuse.H0_H0, -18, -18 ;  /* 0xcc80cc8035207431 */ /* 0x080fe2000004000c */
[----:B------:R-:W-:Y:S01]  /*54f0*/  LOP3.LUT R59, R13, 0x64006400, RZ, 0xfc, !PT ;  /* 0x640064000d3b7812 */ /* 0x000fe200078efcff */
[----:B------:R-:W-:Y:S01]  /*5500*/  HADD2 R29, R29, -1026, -1026 ;  /* 0xe402e4021d1d7430 */ /* 0x000fe20000000000 */
[----:B------:R-:W-:Y:S01]  /*5510*/  LOP3.LUT R13, R24, 0x64006400, RZ, 0xfc, !PT ;  /* 0x64006400180d7812 */ /* 0x000fe200078efcff */
[----:B------:R-:W-:Y:S01]  /*5520*/  HFMA2 R34, R55, R12.H0_H0, -18, -18 ;  /* 0xcc80cc8037227431 */ /* 0x000fe2000004000c */
[----:B------:R-:W-:Y:S02]  /*5530*/  LOP3.LUT R27, R27, 0x64006400, RZ, 0xfc, !PT ;  /* 0x640064001b1b7812 */ /* 0x000fe400078efcff */
[----:B------:R-:W-:Y:S01]  /*5540*/  LOP3.LUT R24, R47, 0xc000c0, RZ, 0xc0, !PT ;  /* 0x00c000c02f187812 */ /* 0x000fe200078ec0ff */
[----:B------:R-:W-:Y:S01]  /*5550*/  HADD2 R13, R13, -1026, -1026 ;  /* 0xe402e4020d0d7430 */ /* 0x000fe20000000000 */
[----:B------:R-:W-:Y:S01]  /*5560*/  LOP3.LUT R53, R26, 0x64006400, RZ, 0xfc, !PT ;  /* 0x640064001a357812 */ /* 0x000fe200078efcff */
[----:B------:R-:W-:Y:S01]  /*5570*/  HADD2 R27, R27, -1026, -1026 ;  /* 0xe402e4021b1b7430 */ /* 0x000fe20000000000 */
[----:B------:R-:W-:Y:S01]  /*5580*/  LOP3.LUT R25, R25, 0x64006400, RZ, 0xfc, !PT ;  /* 0x6400640019197812 */ /* 0x000fe200078efcff */
[----:B0-----:R-:W-:Y:S01]  /*5590*/  HFMA2 R56, R13, R4, RZ.H0_H0 ;  /* 0x000000040d387231 */ /* 0x001fe200000400ff */
[----:B------:R-:W-:Y:S01]  /*55a0*/  LOP3.LUT R55, R24, 0x64006400, RZ, 0xfc, !PT ;  /* 0x6400640018377812 */ /* 0x000fe200078efcff */
[----:B------:R-:W-:-:S02]  /*55b0*/  HFMA2 R24, R53, R12.H0_H0, -18, -18 ;  /* 0xcc80cc8035187431 */ /* 0x000fc4000004000c */
[-C--:B------:R-:W-:Y:S02]  /*55c0*/  HFMA2 R53, R29, R4.reuse, RZ ;  /* 0x000000041d357231 */ /* 0x080fe400000000ff */
[----:B------:R-:W-:Y:S01]  /*55d0*/  HADD2 R25, R25, -1026, -1026 ;  /* 0xe402e40219197430 */ /* 0x000fe20000000000 */
[----:B------:R-:W-:Y:S01]  /*55e0*/  LOP3.LUT R47, R47, 0x30003, RZ, 0xc0, !PT ;  /* 0x000300032f2f7812 */ /* 0x000fe200078ec0ff */
[----:B------:R-:W-:Y:S02]  /*55f0*/  HFMA2 R54, R27, R4, RZ.H0_H0 ;  /* 0x000000041b367231 */ /* 0x000fe400000400ff */
[----:B------:R-:W-:Y:S02]  /*5600*/  HFMA2 R53, R50, R5, R53 ;  /* 0x0000000532357231 */ /* 0x000fe40000000035 */
[----:B------:R-:W-:Y:S02]  /*5610*/  HFMA2 R26, R55, R12.H0_H0, -18, -18 ;  /* 0xcc80cc80371a7431 */ /* 0x000fe4000004000c */
[----:B------:R-:W-:-:S02]  /*5620*/  HFMA2 R55, R25, R4, RZ ;  /* 0x0000000419377231 */ /* 0x000fc400000000ff */
[-C--:B------:R-:W-:Y:S02]  /*5630*/  HFMA2 R4, R48, R5.reuse, R54 ;  /* 0x0000000530047231 */ /* 0x080fe40000000036 */
[----:B------:R-:W-:Y:S01]  /*5640*/  HFMA2 R54, R45, R6, R53 ;  /* 0x000000062d367231 */ /* 0x000fe20000000035 */
[----:B------:R-:W-:Y:S01]  /*5650*/  LOP3.LUT R57, R16, 0x64006400, RZ, 0xfc, !PT ;  /* 0x6400640010397812 */ /* 0x000fe200078efcff */
[-C--:B------:R-:W-:Y:S01]  /*5660*/  HFMA2 R55, R46, R5.reuse, R55 ;  /* 0x000000052e377231 */ /* 0x080fe20000000037 */
[----:B------:R-:W-:Y:S01]  /*5670*/  LOP3.LUT R53, R49, 0x30003, RZ, 0xc0, !PT ;  /* 0x0003000331357812 */ /* 0x000fe200078ec0ff */
[----:B------:R-:W-:Y:S01]  /*5680*/  HFMA2 R56, R44, R5, R56 ;  /* 0x000000052c387231 */ /* 0x000fe20000000038 */
[C---:B------:R-:W-:Y:S01]  /*5690*/  LOP3.LUT R28, R51.reuse, 0xc000c0, RZ, 0xc0, !PT ;  /* 0x00c000c0331c7812 */ /* 0x040fe200078ec0ff */
[----:B------:R-:W-:Y:S01]  /*56a0*/  HFMA2 R30, R57, R12.H0_H0, -18, -18 ;  /* 0xcc80cc80391e7431 */ /* 0x000fe2000004000c */
[C---:B------:R-:W-:Y:S01]  /*56b0*/  LOP3.LUT R16, R52.reuse, 0xc000c0, RZ, 0xc0, !PT ;  /* 0x00c000c034107812 */ /* 0x040fe200078ec0ff */
        /* <DEDUP_REMOVED lines=10> */
[----:B------:R-:W-:Y:S01]  /*5760*/  HFMA2 R28, R59, R12.H0_H0, -18, -18 ;  /* 0xcc80cc803b1c7431 */ /* 0x000fe2000004000c */
[----:B------:R-:W-:Y:S01]  /*5770*/  LOP3.LUT R51, R51, 0x64006400, RZ, 0xfc, !PT ;  /* 0x6400640033337812 */ /* 0x000fe200078efcff */
[----:B------:R-:W-:Y:S01]  /*5780*/  HADD2 R49, R49, -1026, -1026 ;  /* 0xe402e40231317430 */ /* 0x000fe20000000000 */
[----:B------:R-:W-:Y:S01]  /*5790*/  LOP3.LUT R53, R52, 0x64006400, RZ, 0xfc, !PT ;  /* 0x6400640034357812 */ /* 0x000fe200078efcff */
[----:B------:R-:W-:-:S02]  /*57a0*/  HFMA2 R52, R34, R7, R54 ;  /* 0x0000000722347231 */ /* 0x000fc40000000036 */
[----:B------:R-:W-:Y:S01]  /*57b0*/  HADD2 R47, R47, -1026, -1026 ;  /* 0xe402e4022f2f7430 */ /* 0x000fe20000000000 */
[----:B------:R-:W-:Y:S01]  /*57c0*/  LOP3.LUT R61, R16, 0x64006400, RZ, 0xfc, !PT ;  /* 0x64006400103d7812 */ /* 0x000fe200078efcff */
[----:B------:R-:W-:Y:S02]  /*57d0*/  HFMA2 R6, R28, R7, R6 ;  /* 0x000000071c067231 */ /* 0x000fe40000000006 */
[-C--:B-1----:R-:W-:Y:S02]  /*57e0*/  HFMA2 R52, R49, R8.reuse, R52 ;  /* 0x0000000831347231 */ /* 0x082fe40000000034 */
[----:B------:R-:W-:Y:S02]  /*57f0*/  HADD2 R51, R51, -1026, -1026 ;  /* 0xe402e40233337430 */ /* 0x000fe40000000000 */
        /* <DEDUP_REMOVED lines=10> */
[----:B------:R-:W-:Y:S02]  /*58a0*/  HFMA2 R8, R33, R10, R4 ;  /* 0x0000000a21087231 */ /* 0x000fe40000000004 */
[-C--:B------:R-:W-:Y:S02]  /*58b0*/  HFMA2 R16, R57, R12.reuse.H0_H0, -18, -18 ;  /* 0xcc80cc8039107431 */ /* 0x080fe4000004000c */
[----:B------:R-:W-:Y:S02]  /*58c0*/  HFMA2 R5, R26, R11, R5 ;  /* 0x0000000b1a057231 */ /* 0x000fe40000000005 */
        /* <DEDUP_REMOVED lines=56> */
.L_x_2945:
[----:B------:R-:W-:Y:S01]  /*5c50*/  UISETP.GE.AND UP0, UPT, UR5, UR7, UPT ;  /* 0x000000070500728c */ /* 0x000fe2000bf06270 */
[----:B------:R-:W-:Y:S01]  /*5c60*/  MOV R5, UR16 ;  /* 0x0000001000057c02 */ /* 0x000fe20008000f00 */
[----:B------:R-:W-:Y:S01]  /*5c70*/  UIADD3 UR4, UPT, UPT, UR4, 0x20, URZ ;  /* 0x0000002004047890 */ /* 0x000fe2000fffe0ff */
[----:B------:R-:W-:-:S03]  /*5c80*/  @!P0 MOV R18, R0 ;  /* 0x0000000000128202 */ /* 0x000fc60000000f00 */
[----:B------:R-:W-:-:S03]  /*5c90*/  IMAD.WIDE R2, R5, 0x4, R2 ;  /* 0x0000000405027825 */ /* 0x000fc600078e0202 */
[----:B------:R-:W-:Y:S05]  /*5ca0*/  BRA.U !UP0, `(.L_x_2946) ;  /* 0xfffffff108ac7547 */ /* 0x000fea000b83ffff */
.L_x_2944:
        /* <DEDUP_REMOVED lines=13> */
.L_x_2950:
[----:B------:R-:W0:Y:S02]  /*5d80*/  LDS R2, [R0] ;  /* 0x0000000000027984 */ /* 0x000e240000000800 */
[----:B0-----:R-:W-:-:S05]  /*5d90*/  HADD2 R3, R2, R19 ;  /* 0x0000001302037230 */ /* 0x001fca0000000000 */
[----:B------:R-:W0:Y:S02]  /*5da0*/  ATOMS.CAST.SPIN P0, [R0], R2, R3 ;  /* 0x000000020000758d */ /* 0x000e240001800003 */
[----:B0-----:R-:W-:Y:S05]  /*5db0*/  @!P0 BRA `(.L_x_2950) ;  /* 0xfffffffc00f08947 */ /* 0x001fea000383ffff */
[----:B------:R-:W-:Y:S05]  /*5dc0*/  BRA `(.L_x_2948) ;  /* 0x00000000000c7947 */ /* 0x000fea0003800000 */
.L_x_2949:
[----:B------:R-:W2:Y:S02]  /*5dd0*/  LD.E R0, desc[UR14][R4.64] ;  /* 0x0000000e04007980 */ /* 0x000ea4000c101900 */
[----:B--2---:R-:W-:-:S05]  /*5de0*/  IADD3 R3, PT, PT, R19, R0, RZ ;  /* 0x0000000013037210 */ /* 0x004fca0007ffe0ff */
[----:B------:R0:W-:Y:S02]  /*5df0*/  ST.E desc[UR14][R4.64], R3 ;  /* 0x0000000304007985 */ /* 0x0001e4000c10190e */
.L_x_2948:
[----:B------:R-:W-:Y:S05]  /*5e00*/  BSYNC.RECONVERGENT B0 ;  /* 0x0000000000007941 */ /* 0x000fea0003800200 */
.L_x_2947:
[----:B------:R1:W-:Y:S01]  /*5e10*/  ATOM.E.ADD.F16x2.RN.STRONG.GPU P0, RZ, desc[UR14][R4.64+0x4], R20 ;  /* 0x8000041404ff79a2 */ /* 0x0003e2000c10e10e */
[----:B------:R-:W-:Y:S04]  /*5e20*/  BSSY.RECONVERGENT B0, `(.L_x_2951) ;  /* 0x000000e000007945 */ /* 0x000fe80003800200 */
[----:B-1----:R-:W-:Y:S05]  /*5e30*/  @P0 BRA `(.L_x_2952) ;  /* 0x0000000000300947 */ /* 0x002fea0003800000 */
[----:B------:R-:W1:Y:S02]  /*5e40*/  QSPC.E.S P0, RZ, [R4+0x4] ;  /* 0x0000040004ff73aa */ /* 0x000e640000000500 */
[----:B-1----:R-:W-:Y:S05]  /*5e50*/  @!P0 BRA `(.L_x_2953) ;  /* 0x00000000001c8947 */ /* 0x002fea0003800000 */
[----:B------:R-:W-:-:S04]  /*5e60*/  MOV R2, R4 ;  /* 0x0000000400027202 */ /* 0x000fc80000000f00 */
[----:B------:R-:W-:-:S07]  /*5e70*/  MOV R0, R2 ;  /* 0x0000000200007202 */ /* 0x000fce0000000f00 */
.L_x_2954:
[----:B------:R-:W0:Y:S02]  /*5e80*/  LDS R2, [R0+0x4] ;  /* 0x0000040000027984 */ /* 0x000e240000000800 */
[----:B0-----:R-:W-:-:S05]  /*5e90*/  HFMA2 R3, R2, 1, 1, R20 ;  /* 0x3c003c0002037831 */ /* 0x001fca0000000014 */
[----:B------:R-:W0:Y:S02]  /*5ea0*/  ATOMS.CAST.SPIN P0, [R0+0x4], R2, R3 ;  /* 0x000004020000758d */ /* 0x000e240001800003 */
[----:B0-----:R-:W-:Y:S05]  /*5eb0*/  @!P0 BRA `(.L_x_2954) ;  /* 0xfffffffc00f08947 */ /* 0x001fea000383ffff */
[----:B------:R-:W-:Y:S05]  /*5ec0*/  BRA `(.L_x_2952) ;  /* 0x00000000000c7947 */ /* 0x000fea0003800000 */
.L_x_2953:
[----:B------:R-:W0:Y:S02]  /*5ed0*/  LD.E R0, desc[UR14][R4.64+0x4] ;  /* 0x0000040e04007980 */ /* 0x000e24000c101900 */
[----:B0-----:R-:W-:-:S05]  /*5ee0*/  IADD3 R3, PT, PT, R20, R0, RZ ;  /* 0x0000000014037210 */ /* 0x001fca0007ffe0ff */
[----:B------:R1:W-:Y:S02]  /*5ef0*/  ST.E desc[UR14][R4.64+0x4], R3 ;  /* 0x0000040304007985 */ /* 0x0003e4000c10190e */
.L_x_2952:
[----:B------:R-:W-:Y:S05]  /*5f00*/  BSYNC.RECONVERGENT B0 ;  /* 0x0000000000007941 */ /* 0x000fea0003800200 */
.L_x_2951:
        /* <DEDUP_REMOVED lines=12> */
.L_x_2958:
[----:B------:R-:W0:Y:S02]  /*5fd0*/  LDS R2, [R0] ;  /* 0x0000000000027984 */ /* 0x000e240000000800 */
[----:B0-----:R-:W-:-:S05]  /*5fe0*/  HADD2 R3, R2, R21 ;  /* 0x0000001502037230 */ /* 0x001fca0000000000 */
[----:B------:R-:W0:Y:S02]  /*5ff0*/  ATOMS.CAST.SPIN P0, [R0], R2, R3 ;  /* 0x000000020000758d */ /* 0x000e240001800003 */
[----:B0-----:R-:W-:Y:S05]  /*6000*/  @!P0 BRA `(.L_x_2958) ;  /* 0xfffffffc00f08947 */ /* 0x001fea000383ffff */
[----:B------:R-:W-:Y:S05]  /*6010*/  BRA `(.L_x_2956) ;  /* 0x00000000000c7947 */ /* 0x000fea0003800000 */
.L_x_2957:
[----:B------:R-:W2:Y:S02]  /*6020*/  LD.E R0, desc[UR14][R4.64] ;  /* 0x0000000e04007980 */ /* 0x000ea4000c101900 */
[----:B--2---:R-:W-:-:S05]  /*6030*/  IADD3 R3, PT, PT, R21, R0, RZ ;  /* 0x0000000015037210 */ /* 0x004fca0007ffe0ff */
[----:B------:R0:W-:Y:S02]  /*6040*/  ST.E desc[UR14][R4.64], R3 ;  /* 0x0000000304007985 */ /* 0x0001e4000c10190e */
.L_x_2956:
[----:B------:R-:W-:Y:S05]  /*6050*/  BSYNC.RECONVERGENT B0 ;  /* 0x0000000000007941 */ /* 0x000fea0003800200 */
.L_x_2955:
[----:B------:R1:W-:Y:S02]  /*6060*/  ATOM.E.ADD.F16x2.RN.STRONG.GPU P0, RZ, desc[UR14][R4.64+0x4], R22 ;  /* 0x8000041604ff79a2 */ /* 0x0003e4000c10e10e */
[----:B-1----:R-:W-:Y:S05]  /*6070*/  @P0 EXIT ;  /* 0x000000000000094d */ /* 0x002fea0003800000 */
[----:B------:R-:W1:Y:S02]  /*6080*/  QSPC.E.S P0, RZ, [R4+0x4] ;  /* 0x0000040004ff73aa */ /* 0x000e640000000500 */
[----:B-1----:R-:W-:Y:S05]  /*6090*/  @!P0 BRA `(.L_x_2959) ;  /* 0x00000000001c8947 */ /* 0x002fea0003800000 */
[----:B------:R-:W-:-:S04]  /*60a0*/  MOV R2, R4 ;  /* 0x0000000400027202 */ /* 0x000fc80000000f00 */
[----:B------:R-:W-:-:S07]  /*60b0*/  MOV R0, R2 ;  /* 0x0000000200007202 */ /* 0x000fce0000000f00 */
.L_x_2960:
[----:B------:R-:W0:Y:S02]  /*60c0*/  LDS R2, [R0+0x4] ;  /* 0x0000040000027984 */ /* 0x000e240000000800 */
[----:B0-----:R-:W-:-:S05]  /*60d0*/  HFMA2 R3, R2, 1, 1, R22 ;  /* 0x3c003c0002037831 */ /* 0x001fca0000000016 */
[----:B------:R-:W0:Y:S02]  /*60e0*/  ATOMS.CAST.SPIN P0, [R0+0x4], R2, R3 ;  /* 0x000004020000758d */ /* 0x000e240001800003 */
[----:B0-----:R-:W-:Y:S05]  /*60f0*/  @!P0 BRA `(.L_x_2960) ;  /* 0xfffffffc00f08947 */ /* 0x001fea000383ffff */
[----:B------:R-:W-:Y:S05]  /*6100*/  EXIT ;  /* 0x000000000000794d */ /* 0x000fea0003800000 */
.L_x_2959:
[----:B------:R-:W0:Y:S02]  /*6110*/  LD.E R0, desc[UR14][R4.64+0x4] ;  /* 0x0000040e04007980 */ /* 0x000e24000c101900 */
[----:B0-----:R-:W-:-:S05]  /*6120*/  IADD3 R3, PT, PT, R22, R0, RZ ;  /* 0x0000000016037210 */ /* 0x001fca0007ffe0ff */
[----:B------:R-:W-:Y:S01]  /*6130*/  ST.E desc[UR14][R4.64+0x4], R3 ;  /* 0x0000040304007985 */ /* 0x000fe2000c10190e */
[----:B------:R-:W-:Y:S05]  /*6140*/  EXIT ;  /* 0x000000000000794d */ /* 0x000fea0003800000 */
.L_x_2961:
        /* <DEDUP_REMOVED lines=11> */
.L_x_4517:


//--------------------- .text._Z23gemm_half_q_half_kernelILi2ELi172ELb0ELb0ELi64EEvPK6__halfPKjS4_S2_PS0_iiiiPKtS7_iiiiiibS2_i --------------------------
	.section	.text._Z23gemm_half_q_half_kernelILi2ELi172ELb0ELb0ELi64EEvPK6__halfPKjS4_S2_PS0_iiiiPKtS7_iiiiiibS2_i,"ax",@progbits
	.align	128
        .global         _Z23gemm_half_q_half_kernelILi2ELi172ELb0ELb0ELi64EEvPK6__halfPKjS4_S2_PS0_iiiiPKtS7_iiiiiibS2_i
        .type           _Z23gemm_half_q_half_kernelILi2ELi172ELb0ELb0ELi64EEvPK6__halfPKjS4_S2_PS0_iiiiPKtS7_iiiiiibS2_i,@function
        .size           _Z23gemm_half_q_half_kernelILi2ELi172ELb0ELb0ELi64EEvPK6__halfPKjS4_S2_PS0_iiiiPKtS7_iiiiiibS2_i,(.L_x_4518 - _Z23gemm_half_q_half_kernelILi2ELi172ELb0ELb0ELi64EEvPK6__halfPKjS4_S2_PS0_iiiiPKtS7_iiiiiibS2_i)
        .other          _Z23gemm_half_q_half_kernelILi2ELi172ELb0ELb0ELi64EEvPK6__halfPKjS4_S2_PS0_iiiiPKtS7_iiiiiibS2_i,@"STO_CUDA_ENTRY STV_DEFAULT"
_Z23gemm_half_q_half_kernelILi2ELi172ELb0ELb0ELi64EEvPK6__halfPKjS4_S2_PS0_iiiiPKtS7_iiiiiibS2_i:
.text._Z23gemm_half_q_half_kernelILi2ELi172ELb0ELb0ELi64EEvPK6__halfPKjS4_S2_PS0_iiiiPKtS7_iiiiiibS2_i:
        /* <DEDUP_REMOVED lines=12> */
[----:B------:R-:W-:Y:S02]  /*00c0*/  ISETP.GE.AND P0, PT, R6, 0x1, PT ;  /* 0x000000010600780c */ /* 0x000fe40003f06270 */
        /* <DEDUP_REMOVED lines=37> */
.L_x_2967:
        /* <DEDUP_REMOVED lines=32> */
.L_x_2966:
        /* <DEDUP_REMOVED lines=20> */
.L_x_2968:
[----:B------:R-:W-:-:S13]  /*0660*/  ISETP.EQ.AND P1, PT, R17, RZ, PT ;  /* 0x000000ff1100720c */ /* 0x000fda0003f22270 */
[----:B------:R-:W-:Y:S05]  /*0670*/  @!P0 BRA P1, `(.L_x_2963) ;  /* 0x00000004007c8947 */ /* 0x000fea0000800000 */
.L_x_2965:
        /* <DEDUP_REMOVED lines=12> */
.L_x_2964:
        /* <DEDUP_REMOVED lines=17> */
.L_x_2971:
[C---:B------:R-:W-:Y:S02]  /*0850*/  IADD3 R10, PT, PT, R19.reuse, R5, RZ ;  /* 0x00000005130a7210 */ /* 0x040fe40007ffe0ff */
[----:B-----5:R-:W-:Y:S02]  /*0860*/  IADD3 R9, P1, PT, R16, R19, RZ ;  /* 0x0000001310097210 */ /* 0x020fe40007f3e0ff */
[----:B------:R-:W-:Y:S02]  /*0870*/  IADD3 R11, PT, PT, R10, R5, RZ ;  /* 0x000000050a0b7210 */ /* 0x000fe40007ffe0ff */
[----:B------:R-:W-:Y:S02]  /*0880*/  LEA.HI.X.SX32 R12, R19, RZ, 0x1, P1 ;  /* 0x000000ff130c7211 */ /* 0x000fe400008f0eff */
[----:B0-----:R-:W-:Y:S02]  /*0890*/  LEA R8, P1, R9, UR6, 0x1 ;  /* 0x0000000609087c11 */ /* 0x001fe4000f8208ff */
        /* <DEDUP_REMOVED lines=27> */
.L_x_2970:
        /* <DEDUP_REMOVED lines=21> */
.L_x_2972:
[----:B------:R-:W-:-:S13]  /*0ba0*/  ISETP.NE.OR P0, PT, R17, RZ, P0 ;  /* 0x000000ff1100720c */ /* 0x000fda0000705670 */
[----:B------:R-:W-:Y:S05]  /*0bb0*/  @!P0 BRA `(.L_x_2963) ;  /* 0x00000000002c8947 */ /* 0x000fea0003800000 */
.L_x_2969:
        /* <DEDUP_REMOVED lines=11> */
.L_x_2963:
[----:B------:R-:W-:Y:S05]  /*0c70*/  BSYNC.RECONVERGENT B0 ;  /* 0x0000000000007941 */ /* 0x000fea0003800200 */
.L_x_2962:
[----:B------:R-:W0:Y:S02]  /*0c80*/  LDCU UR5, c[0x0][0x3ac] ;  /* 0x00007580ff0577ac */ /* 0x000e240008000800 */
[----:B0-----:R-:W-:-:S04]  /*0c90*/  MOV R7, UR5 ;  /* 0x0000000500077c02 */ /* 0x001fc80008000f00 */
[----:B------:R-:W-:-:S13]  /*0ca0*/  ISETP.GE.AND P0, PT, R4, R7, PT ;  /* 0x000000070400720c */ /* 0x000fda0003f06270 */
[----:B------:R-:W-:Y:S05]  /*0cb0*/  @P0 EXIT ;  /* 0x000000000000094d */ /* 0x000fea0003800000 */
[----:B------:R-:W0:Y:S02]  /*0cc0*/  LDC.U8 R8, c[0x0][0x3e0] ;  /* 0x0000f800ff087b82 */ /* 0x000e240000000000 */
        /* <DEDUP_REMOVED lines=18> */
.L_x_2976:
        /* <DEDUP_REMOVED lines=15> */
.L_x_2975:
        /* <DEDUP_REMOVED lines=12> */
.L_x_2977:
[----:B------:R-:W-:-:S13]  /*0fa0*/  ISETP.NE.OR P0, PT, R19, RZ, P0 ;  /* 0x000000ff1300720c */ /* 0x000fda0000705670 */
[----:B------:R-:W-:Y:S05]  /*0fb0*/  @!P0 BRA `(.L_x_2973) ;  /* 0x00000000001c8947 */ /* 0x000fea0003800000 */
.L_x_2974:
[----:B0-----:R-:W0:Y:S02]  /*0fc0*/  LDC.64 R8, c[0x0][0x3a0] ;  /* 0x0000e800ff087b82 */ /* 0x001e240000000a00 */
.L_x_2978:
[C---:B0-----:R-:W-:Y:S01]  /*0fd0*/  IMAD.WIDE R10, R0.reuse, 0x2, R8 ;  /* 0x00000002000a7825 */ /* 0x041fe200078e0208 */
[----:B------:R-:W-:Y:S02]  /*0fe0*/  IADD3 R19, PT, PT, R19, 0x1, RZ ;  /* 0x0000000113137810 */ /* 0x000fe40007ffe0ff */
[----:B------:R-:W-:Y:S02]  /*0ff0*/  IADD3 R0, PT, PT, R0, R7, RZ ;  /* 0x0000000700007210 */ /* 0x000fe40007ffe0ff */
[----:B------:R1:W-:Y:S01]  /*1000*/  STG.E.64 desc[UR8][R10.64], RZ ;  /* 0x000000ff0a007986 */ /* 0x0003e2000c101b08 */
[----:B------:R-:W-:-:S13]  /*1010*/  ISETP.NE.AND P0, PT, R19, RZ, PT ;  /* 0x000000ff1300720c */ /* 0x000fda0003f05270 */
[----:B-1----:R-:W-:Y:S05]  /*1020*/  @P0 BRA `(.L_x_2978) ;  /* 0xfffffffc00e80947 */ /* 0x002fea000383ffff */
.L_x_2973:
        /* <DEDUP_REMOVED lines=14> */
[----:B0----5:R-:W-:-:S07]  /*1110*/  SHF.R.S32.HI R16, RZ, 0x3, R13 ;  /* 0x00000003ff107819 */ /* 0x021fce000001140d */
.L_x_2980:
        /* <DEDUP_REMOVED lines=24> */
[----:B------:R-:W-:Y:S01]  /*12a0*/  IADD3 R11, PT, PT, R10, 0x1, R11 ;  /* 0x000000010a0b7810 */ /* 0x000fe20007ffe00b */
[----:B0-----:R-:W-:Y:S01]  /*12b0*/  IMAD R12, R23, R23, R23 ;  /* 0x00000017170c7224 */ /* 0x001fe200078e0217 */
[----:B------:R-:W-:Y:S01]  /*12c0*/  IADD3 R27, PT, PT, R22, 0x1, R27 ;  /* 0x00000001161b7810 */ /* 0x000fe20007ffe01b */
[----:B------:R-:W-:-:S03]  /*12d0*/  IMAD R10, R21, R21, R21 ;  /* 0x00000015150a7224 */ /* 0x000fc600078e0215 */
[----:B------:R-:W-:Y:S01]  /*12e0*/  IADD3 R12, PT, PT, R23, 0x1, R12 ;  /* 0x00000001170c7810 */ /* 0x000fe20007ffe00c */
[----:B------:R-:W-:Y:S01]  /*12f0*/  I2F.F16 R11, R11 ;  /* 0x0000000b000b7306 */ /* 0x000fe20000200c00 */
[----:B------:R-:W-:Y:S02]  /*1300*/  IADD3 R21, PT, PT, R21, 0x1, R10 ;  /* 0x0000000115157810 */ /* 0x000fe40007ffe00a */
[----:B----4-:R-:W-:-:S05]  /*1310*/  IADD3 R20, PT, PT, R15, R20, RZ ;  /* 0x000000140f147210 */ /* 0x010fca0007ffe0ff */
[----:B------:R-:W0:Y:S01]  /*1320*/  I2F.F16 R10, R21 ;  /* 0x00000015000a7306 */ /* 0x000e220000200c00 */
[----:B------:R-:W-:-:S07]  /*1330*/  ISETP.GE.AND P0, PT, R20, R25, PT ;  /* 0x000000191400720c */ /* 0x000fce0003f06270 */
[----:B------:R-:W-:Y:S01]  /*1340*/  I2F.F16 R27, R27 ;  /* 0x0000001b001b7306 */ /* 0x000fe20000200c00 */
[----:B0-----:R-:W-:-:S07]  /*1350*/  PRMT R10, R11, 0x5410, R10 ;  /* 0x000054100b0a7816 */ /* 0x001fce000000000a */
[----:B------:R-:W0:Y:S01]  /*1360*/  I2F.F16 R12, R12 ;  /* 0x0000000c000c7306 */ /* 0x000e220000200c00 */
[----:B---3--:R-:W-:Y:S01]  /*1370*/  HMUL2 R23, R10, R13.H0_H0 ;  /* 0x2000000d0a177232 */ /* 0x008fe20000000000 */
[C---:B------:R-:W-:Y:S02]  /*1380*/  LEA R10, R17.reuse, R1, 0x3 ;  /* 0x00000001110a7211 */ /* 0x040fe400078e18ff */
[----:B------:R-:W-:Y:S02]  /*1390*/  IADD3 R17, PT, PT, R17, 0x1, RZ ;  /* 0x0000000111117810 */ /* 0x000fe40007ffe0ff */
[----:B0-----:R-:W-:-:S05]  /*13a0*/  PRMT R12, R27, 0x5410, R12 ;  /* 0x000054101b0c7816 */ /* 0x001fca000000000c */
[----:B------:R-:W-:-:S05]  /*13b0*/  HMUL2 R22, R12, R13.H0_H0 ;  /* 0x2000000d0c167232 */ /* 0x000fca0000000000 */
[----:B------:R0:W-:Y:S01]  /*13c0*/  STL.64 [R10], R22 ;  /* 0x000000160a007387 */ /* 0x0001e20000100a00 */
[----:B------:R-:W-:Y:S05]  /*13d0*/  @!P0 BRA `(.L_x_2980) ;  /* 0xfffffffc00508947 */ /* 0x000fea000383ffff */
.L_x_2979:
[----:B0-----:R0:W5:Y:S01]  /*13e0*/  LDL.64 R10, [R1] ;  /* 0x00000000010a7983 */ /* 0x0011620000100a00 */
[----:B------:R-:W1:Y:S01]  /*13f0*/  LDCU UR6, c[0x0][0x3c8] ;  /* 0x00007900ff0677ac */ /* 0x000e620008000800 */
[----:B------:R-:W-:Y:S01]  /*1400*/  HFMA2 R15, -RZ, RZ, 0, 0 ;  /* 0x00000000ff0f7431 */ /* 0x000fe200000001ff */
[----:B------:R-:W-:Y:S02]  /*1410*/  CS2R R12, SRZ ;  /* 0x00000000000c7805 */ /* 0x000fe4000001ff00 */
[----:B-----5:R-:W-:Y:S01]  /*1420*/  MOV R16, RZ ;  /* 0x000000ff00107202 */ /* 0x020fe20000000f00 */
        /* <DEDUP_REMOVED lines=22> */
.L_x_2981:
        /* <DEDUP_REMOVED lines=8> */
.L_x_2982:
        /* <DEDUP_REMOVED lines=8> */
.L_x_2983:
        /* <DEDUP_REMOVED lines=8> */
.L_x_2984:
        /* <DEDUP_REMOVED lines=8> */
.L_x_2985:
        /* <DEDUP_REMOVED lines=24> */
[----:B------:R-:W-:Y:S02]  /*1910*/  IADD3 R19, PT, PT, R18, R19, RZ ;  /* 0x0000001312137210 */ /* 0x000fe40007ffe0ff */
        /* <DEDUP_REMOVED lines=9> */
.L_x_2991:
[----:B------:R-:W0:Y:S01]  /*19b0*/  LDC R7, c[0x0][0x3ac] ;  /* 0x0000eb00ff077b82 */ /* 0x000e220000000800 */
[----:B------:R-:W-:Y:S02]  /*19c0*/  MOV R26, R40 ;  /* 0x00000028001a7202 */ /* 0x000fe40000000f00 */
[----:B------:R-:W-:Y:S02]  /*19d0*/  MOV R27, R41 ;  /* 0x00000029001b7202 */ /* 0x000fe40000000f00 */
[----:B------:R-:W-:-:S03]  /*19e0*/  ISETP.NE.AND P0, PT, R18, R19, PT ;  /* 0x000000131200720c */ /* 0x000fc60003f05270 */
[----:B------:R1:W5:Y:S10]  /*19f0*/  LDG.E.128.CONSTANT R36, desc[UR8][R26.64] ;  /* 0x000000081a247981 */ /* 0x000374000c1e9d00 */
[----:B------:R-:W-:Y:S01]  /*1a00*/  @!P0 LEA R2, R24, R1, 0x3 ;  /* 0x0000000118028211 */ /* 0x000fe200078e18ff */
[----:B------:R1:W5:Y:S01]  /*1a10*/  @!P0 LDG.E.U16.CONSTANT R51, desc[UR8][R48.64] ;  /* 0x0000000830338981 */ /* 0x000362000c1e9500 */
[----:B0-----:R-:W-:-:S04]  /*1a20*/  IMAD.WIDE R32, R7, 0x4, R26 ;  /* 0x0000000407207825 */ /* 0x001fc800078e021a */
[----:B------:R-:W2:Y:S01]  /*1a30*/  @!P0 LDL.64 R2, [R2+0x8] ;  /* 0x0000080002028983 */ /* 0x000ea20000100a00 */
[----:B------:R-:W-:-:S04]  /*1a40*/  IMAD.WIDE R28, R7, 0x4, R32 ;  /* 0x00000004071c7825 */ /* 0x000fc800078e0220 */
[C---:B------:R-:W-:Y:S02]  /*1a50*/  IMAD.WIDE R44, R7.reuse, 0x4, R28 ;  /* 0x00000004072c7825 */ /* 0x040fe400078e021c */
[----:B------:R-:W5:Y:S02]  /*1a60*/  LDG.E.128.CONSTANT R28, desc[UR8][R28.64] ;  /* 0x000000081c1c7981 */ /* 0x000f64000c1e9d00 */
[----:B------:R-:W-:-:S04]  /*1a70*/  IMAD.WIDE R12, R7, 0x4, R44 ;  /* 0x00000004070c7825 */ /* 0x000fc800078e022c */
        /* <DEDUP_REMOVED lines=41> */
[----:B------:R-:W-:Y:S02]  /*1d10*/  IADD3 R0, PT, PT, R0, -0x80, RZ ;  /* 0xffffff8000007810 */ /* 0x000fe40007ffe0ff */
[----:B------:R-:W-:-:S02]  /*1d20*/  LOP3.LUT R36, R36, 0xff, RZ, 0xc0, !PT ;  /* 0x000000ff24247812 */ /* 0x000fc400078ec0ff */
[----:B------:R-:W-:Y:S01]  /*1d30*/  SHF.R.U32.HI R37, RZ, 0x10, R37 ;  /* 0x00000010ff257819 */ /* 0x000fe20000011625 */
[----:B------:R-:W-:Y:S01]  /*1d40*/  I2F.F16 R75, R59 ;  /* 0x0000003b004b7306 */ /* 0x000fe20000200c00 */
[----:B------:R-:W-:Y:S02]  /*1d50*/  LEA.HI R53, R39, 0xffffff80, RZ, 0x8 ;  /* 0xffffff8027357811 */ /* 0x000fe400078f40ff */
[----:B------:R-:W-:Y:S02]  /*1d60*/  SHF.R.U32.HI R39, RZ, 0x10, R39 ;  /* 0x00000010ff277819 */ /* 0x000fe40000011627 */
[----:B------:R-:W-:Y:S02]  /*1d70*/  IADD3 R36, PT, PT, R36, -0x80, RZ ;  /* 0xffffff8024247810 */ /* 0x000fe40007ffe0ff */
[----:B------:R-:W-:Y:S01]  /*1d80*/  LOP3.LUT R37, R37, 0xff, RZ, 0xc0, !PT ;  /* 0x000000ff25257812 */ /* 0x000fe200078ec0ff */
[----:B------:R-:W0:Y:S01]  /*1d90*/  I2F.F16 R0, R0 ;  /* 0x0000000000007306 */ /* 0x000e220000200c00 */
[----:B------:R-:W-:-:S02]  /*1da0*/  LEA.HI R54, R38, 0xffffff80, RZ, 0x8 ;  /* 0xffffff8026367811 */ /* 0x000fc400078f40ff */
[----:B------:R-:W-:Y:S02]  /*1db0*/  SHF.R.U32.HI R38, RZ, 0x10, R38 ;  /* 0x00000010ff267819 */ /* 0x000fe40000011626 */
[----:B------:R-:W-:Y:S02]  /*1dc0*/  LOP3.LUT R39, R39, 0xff, RZ, 0xc0, !PT ;  /* 0x000000ff27277812 */ /* 0x000fe400078ec0ff */
[----:B------:R-:W-:Y:S01]  /*1dd0*/  IADD3 R37, PT, PT, R37, -0x80, RZ ;  /* 0xffffff8025257810 */ /* 0x000fe20007ffe0ff */
        /* <DEDUP_REMOVED lines=36> */
[----:B------:R-:W2:Y:S01]  /*2020*/  I2F.F16 R62, R62 ;  /* 0x0000003e003e7306 */ /* 0x000ea20000200c00 */
        /* <DEDUP_REMOVED lines=23> */
[----:B---3--:R-:W-:Y:S01]  /*21a0*/  IADD3 R67, PT, PT, R38, -0x80, RZ ;  /* 0xffffff8026437810 */ /* 0x008fe20007ffe0ff */
        /* <DEDUP_REMOVED lines=8> */
[----:B------:R-:W-:Y:S01]  /*2230*/  LEA.HI R50, R34, 0xffffff80, RZ, 0x8 ;  /* 0xffffff8022327811 */ /* 0x000fe200078f40ff */
[----:B------:R-:W-:Y:S01]  /*2240*/  HADD2.F32 R60, -RZ, R76.H0_H0 ;  /* 0x2000004cff3c7230 */ /* 0x000fe20000004100 */
[----:B------:R-:W-:Y:S01]  /*2250*/  LOP3.LUT R68, R68, 0xff, RZ, 0xc0, !PT ;  /* 0x000000ff44447812 */ /* 0x000fe200078ec0ff */
[----:B------:R-:W3:Y:S01]  /*2260*/  I2F.F16 R64, R64 ;  /* 0x0000004000407306 */ /* 0x000ee20000200c00 */
[----:B------:R-:W-:Y:S01]  /*2270*/  FFMA.FTZ R73, R5, R74, R72 ;  /* 0x0000004a05497223 */ /* 0x000fe20000010048 */
[----:B------:R-:W-:Y:S01]  /*2280*/  SHF.R.U32.HI R34, RZ, 0x10, R34 ;  /* 0x00000010ff227819 */ /* 0x000fe20000011622 */
[C---:B------:R-:W-:Y:S01]  /*2290*/  FFMA.FTZ R77, R74.reuse, R60, R77 ;  /* 0x0000003c4a4d7223 */ /* 0x040fe2000001004d */
[----:B------:R-:W-:Y:S01]  /*22a0*/  FFMA.FTZ R74, R74, R63, R70 ;  /* 0x0000003f4a4a7223 */ /* 0x000fe20000010046 */
[----:B------:R-:W-:Y:S01]  /*22b0*/  SHF.R.U32.HI R70, RZ, 0x10, R35 ;  /* 0x00000010ff467819 */ /* 0x000fe20000011623 */
[----:B-1----:R-:W-:Y:S01]  /*22c0*/  HADD2.F32 R59, -RZ, R59.H0_H0 ;  /* 0x2000003bff3b7230 */ /* 0x002fe20000004100 */
[----:B------:R-:W-:Y:S01]  /*22d0*/  IADD3 R33, PT, PT, R33, -0x80, RZ ;  /* 0xffffff8021217810 */ /* 0x000fe20007ffe0ff */
[----:B------:R-:W-:Y:S01]  /*22e0*/  I2F.F16 R65, R65 ;  /* 0x0000004100417306 */ /* 0x000fe20000200c00 */
[----:B------:R-:W-:Y:S01]  /*22f0*/  IADD3 R69, PT, PT, R69, -0x80, RZ ;  /* 0xffffff8045457810 */ /* 0x000fe20007ffe0ff */
[----:B------:R-:W-:Y:S01]  /*2300*/  FFMA.FTZ R72, R56, R66, R73 ;  /* 0x0000004238487223 */ /* 0x000fe20000010049 */
[----:B------:R-:W-:Y:S01]  /*2310*/  IADD3 R68, PT, PT, R68, -0x80, RZ ;  /* 0xffffff8044447810 */ /* 0x000fe20007ffe0ff */
[----:B--2---:R-:W-:Y:S01]  /*2320*/  HADD2.F32 R62, -RZ, R62.H0_H0 ;  /* 0x2000003eff3e7230 */ /* 0x004fe20000004100 */
[----:B------:R-:W-:Y:S01]  /*2330*/  LOP3.LUT R34, R34, 0xff, RZ, 0xc0, !PT ;  /* 0x000000ff22227812 */ /* 0x000fe200078ec0ff */
[----:B------:R-:W-:Y:S01]  /*2340*/  FFMA.FTZ R76, R66, R55, R75 ;  /* 0x00000037424c7223 */ /* 0x000fe2000001004b */
[----:B------:R-:W-:Y:S01]  /*2350*/  LOP3.LUT R70, R70, 0xff, RZ, 0xc0, !PT ;  /* 0x000000ff46467812 */ /* 0x000fe200078ec0ff */
[----:B------:R-:W1:Y:S01]  /*2360*/  I2F.F16 R67, R67 ;  /* 0x0000004300437306 */ /* 0x000e620000200c00 */
[----:B------:R-:W-:Y:S01]  /*2370*/  IADD3 R34, PT, PT, R34, -0x80, RZ ;  /* 0xffffff8022227810 */ /* 0x000fe20007ffe0ff */
[----:B---3--:R-:W-:Y:S01]  /*2380*/  HADD2.F32 R64, -RZ, R64.H0_H0 ;  /* 0x20000040ff407230 */ /* 0x008fe20000004100 */
[----:B------:R-:W-:Y:S01]  /*2390*/  IADD3 R70, PT, PT, R70, -0x80, RZ ;  /* 0xffffff8046467810 */ /* 0x000fe20007ffe0ff */
[----:B0-----:R-:W-:Y:S01]  /*23a0*/  HADD2.F32 R73, -RZ, R36.H1_H1 ;  /* 0x30000024ff497230 */ /* 0x001fe20000004100 */
[----:B------:R-:W-:Y:S01]  /*23b0*/  LEA.HI R35, R35, 0xffffff80, RZ, 0x8 ;  /* 0xffffff8023237811 */ /* 0x000fe200078f40ff */
[----:B------:R-:W-:Y:S01]  /*23c0*/  FFMA.FTZ R79, R66, R53, R74 ;  /* 0x00000035424f7223 */ /* 0x000fe2000001004a */
[----:B------:R-:W-:Y:S01]  /*23d0*/  HADD2.F32 R74, -RZ, R37.H0_H0 ;  /* 0x20000025ff4a7230 */ /* 0x000fe20000004100 */
[----:B------:R0:W-:Y:S01]  /*23e0*/  I2F.F16 R78, R33 ;  /* 0x00000021004e7306 */ /* 0x0001e20000200c00 */
[----:B-1----:R-:W-:-:S07]  /*23f0*/  HADD2.F32 R67, -RZ, R67.H0_H0 ;  /* 0x20000043ff437230 */ /* 0x002fce0000004100 */
[----:B------:R-:W1:Y:S01]  /*2400*/  I2F.F16 R71, R71 ;  /* 0x0000004700477306 */ /* 0x000e620000200c00 */
[----:B0-----:R-:W-:Y:S02]  /*2410*/  HADD2.F32 R33, -RZ, R36.H0_H0 ;  /* 0x20000024ff217230 */ /* 0x001fe40000004100 */
[----:B------:R-:W-:-:S03]  /*2420*/  HADD2.F32 R36, -RZ, R32.H0_H0 ;  /* 0x20000020ff247230 */ /* 0x000fc60000004100 */
[----:B------:R-:W-:Y:S01]  /*2430*/  FFMA.FTZ R75, R59, R33, R72 ;  /* 0x000000213b4b7223 */ /* 0x000fe20000010048 */
[C---:B------:R-:W-:Y:S01]  /*2440*/  FFMA.FTZ R76, R33.reuse, R62, R76 ;  /* 0x0000003e214c7223 */ /* 0x040fe2000001004c */
[----:B------:R0:W-:Y:S01]  /*2450*/  I2F.F16 R82, R69 ;  /* 0x0000004500527306 */ /* 0x0001e20000200c00 */
[----:B------:R-:W-:Y:S01]  /*2460*/  FFMA.FTZ R79, R33, R36, R79 ;  /* 0x00000024214f7223 */ /* 0x000fe2000001004f */
[----:B-1----:R-:W-:-:S06]  /*2470*/  HADD2.F32 R71, -RZ, R71.H0_H0 ;  /* 0x20000047ff477230 */ /* 0x002fcc0000004100 */
[----:B------:R1:W2:Y:S01]  /*2480*/  I2F.F16 R80, R68 ;  /* 0x0000004400507306 */ /* 0x0002a20000200c00 */
[----:B0-----:R-:W-:Y:S01]  /*2490*/  FFMA.FTZ R69, R66, R54, R77 ;  /* 0x0000003642457223 */ /* 0x001fe2000001004d */
[----:B------:R-:W-:-:S06]  /*24a0*/  HADD2.F32 R77, -RZ, R37.H1_H1 ;  /* 0x30000025ff4d7230 */ /* 0x000fcc0000004100 */
[----:B------:R0:W3:Y:S01]  /*24b0*/  I2F.F16 R81, R34 ;  /* 0x0000002200517306 */ /* 0x0000e20000200c00 */
[----:B-1----:R-:W-:-:S05]  /*24c0*/  HADD2.F32 R68, -RZ, R65.H0_H0 ;  /* 0x20000041ff447230 */ /* 0x002fca0000004100 */
[----:B------:R-:W-:Y:S01]  /*24d0*/  FFMA.FTZ R32, R68, R73, R75 ;  /* 0x0000004944207223 */ /* 0x000fe2000001004b */
[----:B--2---:R-:W-:Y:S01]  /*24e0*/  HADD2.F32 R66, -RZ, R80.H0_H0 ;  /* 0x20000050ff427230 */ /* 0x004fe20000004100 */
[----:B------:R1:W2:Y:S01]  /*24f0*/  I2F.F16 R83, R70 ;  /* 0x0000004600537306 */ /* 0x0002a20000200c00 */
[----:B0-----:R-:W-:Y:S01]  /*2500*/  FFMA.FTZ R34, R33, R64, R69 ;  /* 0x0000004021227223 */ /* 0x001fe20000010045 */
[----:B------:R-:W-:Y:S02]  /*2510*/  HADD2.F32 R69, -RZ, R78.H0_H0 ;  /* 0x2000004eff457230 */ /* 0x000fe40000004100 */
[C---:B------:R-:W-:Y:S01]  /*2520*/  FFMA.FTZ R75, R73.reuse, R67, R76 ;  /* 0x00000043494b7223 */ /* 0x040fe2000001004c */
[----:B------:R-:W-:Y:S01]  /*2530*/  FFMA.FTZ R34, R73, R71, R34 ;  /* 0x0000004749227223 */ /* 0x000fe20000010022 */
[----:B---3--:R-:W-:Y:S02]  /*2540*/  HADD2.F32 R65, -RZ, R81.H0_H0 ;  /* 0x20000051ff417230 */ /* 0x008fe40000004100 */
[----:B------:R-:W0:Y:S01]  /*2550*/  I2F.F16 R52, R52 ;  /* 0x0000003400347306 */ /* 0x000e220000200c00 */
[----:B-1----:R-:W-:-:S02]  /*2560*/  HADD2.F32 R70, -RZ, R82.H0_H0 ;  /* 0x20000052ff467230 */ /* 0x002fc40000004100 */
[----:B------:R-:W-:Y:S01]  /*2570*/  FFMA.FTZ R33, R69, R74, R32 ;  /* 0x0000004a45217223 */ /* 0x000fe20000010020 */
[----:B------:R-:W-:Y:S02]  /*2580*/  FFMA.FTZ R32, R74, R66, R75 ;  /* 0x000000424a207223 */ /* 0x000fe4000001004b */
[----:B------:R-:W-:Y:S01]  /*2590*/  FFMA.FTZ R72, R73, R70, R79 ;  /* 0x0000004649487223 */ /* 0x000fe2000001004f */
[----:B--2---:R-:W-:Y:S01]  /*25a0*/  HADD2.F32 R37, -RZ, R83.H0_H0 ;  /* 0x20000053ff257230 */ /* 0x004fe20000004100 */
[----:B------:R-:W1:Y:S01]  /*25b0*/  I2F.F16 R46, R46 ;  /* 0x0000002e002e7306 */ /* 0x000e620000200c00 */
[----:B------:R-:W-:-:S03]  /*25c0*/  HADD2.F32 R73, -RZ, R17.H1_H1 ;  /* 0x30000011ff497230 */ /* 0x000fc60000004100 */
[----:B------:R-:W-:Y:S01]  /*25d0*/  FFMA.FTZ R79, R74, R37, R72 ;  /* 0x000000254a4f7223 */ /* 0x000fe20000010048 */
[----:B------:R-:W-:Y:S02]  /*25e0*/  HADD2.F32 R72, -RZ, R16.H0_H0 ;  /* 0x20000010ff487230 */ /* 0x000fe40000004100 */
[----:B0-----:R-:W-:Y:S01]  /*25f0*/  HADD2.F32 R76, -RZ, R52.H0_H0 ;  /* 0x20000034ff4c7230 */ /* 0x001fe20000004100 */
[----:B------:R-:W0:Y:S04]  /*2600*/  I2F.F16 R50, R50 ;  /* 0x0000003200327306 */ /* 0x000e280000200c00 */
[----:B------:R-:W-:Y:S01]  /*2610*/  FFMA.FTZ R33, R76, R77, R33 ;  /* 0x0000004d4c217223 */ /* 0x000fe20000010021 */
[----:B-1----:R-:W-:-:S03]  /*2620*/  HADD2.F32 R75, -RZ, R46.H0_H0 ;  /* 0x2000002eff4b7230 */ /* 0x002fc60000004100 */
[----:B------:R1:W2:Y:S01]  /*2630*/  I2F.F16 R84, R35 ;  /* 0x0000002300547306 */ /* 0x0002a20000200c00 */
[----:B------:R-:W-:Y:S02]  /*2640*/  HADD2.F32 R46, -RZ, R16.H1_H1 ;  /* 0x30000010ff2e7230 */ /* 0x000fe40000004100 */
[----:B------:R-:W-:Y:S01]  /*2650*/  FFMA.FTZ R32, R77, R75, R32 ;  /* 0x0000004b4d207223 */ /* 0x000fe20000010020 */
[----:B0-----:R-:W-:-:S03]  /*2660*/  HADD2.F32 R52, -RZ, R50.H0_H0 ;  /* 0x20000032ff347230 */ /* 0x001fc60000004100 */
[----:B------:R-:W-:Y:S01]  /*2670*/  FMUL.FTZ R32, R73, R32 ;  /* 0x0000002049207220 */ /* 0x000fe20000410000 */
[----:B-1----:R-:W-:Y:S01]  /*2680*/  FFMA.FTZ R35, R74, R65, R34 ;  /* 0x000000414a237223 */ /* 0x002fe20000010022 */
[----:B------:R-:W-:-:S03]  /*2690*/  HADD2.F32 R74, -RZ, R17.H0_H0 ;  /* 0x20000011ff4a7230 */ /* 0x000fc60000004100 */
[C---:B------:R-:W-:Y:S01]  /*26a0*/  FFMA.FTZ R35, R77.reuse, R52, R35 ;  /* 0x000000344d237223 */ /* 0x040fe20000010023 */
[----:B------:R-:W-:Y:S01]  /*26b0*/  F2FP.F16.F32.PACK_AB R32, RZ, R32 ;  /* 0x00000020ff20723e */ /* 0x000fe200000000ff */
[----:B--2---:R-:W-:Y:S02]  /*26c0*/  HADD2.F32 R50, -RZ, R84.H0_H0 ;  /* 0x20000054ff327230 */ /* 0x004fe40000004100 */
[----:B------:R-:W-:Y:S01]  /*26d0*/  FMUL.FTZ R33, R74, R33 ;  /* 0x000000214a217220 */ /* 0x000fe20000410000 */
[----:B------:R-:W-:Y:S02]  /*26e0*/  FMUL.FTZ R35, R72, R35 ;  /* 0x0000002348237220 */ /* 0x000fe40000410000 */
[----:B------:R-:W-:Y:S02]  /*26f0*/  FFMA.FTZ R79, R77, R50, R79 ;  /* 0x000000324d4f7223 */ /* 0x000fe4000001004f */
        /* <DEDUP_REMOVED lines=63> */
.L_x_2987:
        /* <DEDUP_REMOVED lines=104> */
[----:B------:R-:W-:Y:S01]  /*3170*/  SHF.R.U32.HI R60, RZ, 0x10, R33 ;  /* 0x00000010ff3c7819 */ /* 0x000fe20000011621 */
[----:B------:R-:W-:Y:S01]  /*3180*/  FFMA.FTZ R69, R58, R44, R69 ;  /* 0x0000002c3a457223 */ /* 0x000fe20000010045 */
[----:B------:R-:W-:Y:S01]  /*3190*/  LEA.HI R38, R34, 0xffffff80, RZ, 0x8 ;  /* 0xffffff8022267811 */ /* 0x000fe200078f40ff */
[----:B------:R-:W-:Y:S01]  /*31a0*/  FFMA.FTZ R67, R5, R66, R62 ;  /* 0x0000004205437223 */ /* 0x000fe2000001003e */
[----:B------:R-:W-:Y:S01]  /*31b0*/  LEA.HI R36, R33, 0xffffff80, RZ, 0x8 ;  /* 0xffffff8021247811 */ /* 0x000fe200078f40ff */
[----:B------:R-:W-:Y:S01]  /*31c0*/  FFMA.FTZ R70, R58, R53, R68 ;  /* 0x000000353a467223 */ /* 0x000fe20000010044 */
[----:B------:R-:W-:Y:S01]  /*31d0*/  SHF.R.U32.HI R34, RZ, 0x10, R34 ;  /* 0x00000010ff227819 */ /* 0x000fe20000011622 */
[----:B------:R-:W-:Y:S01]  /*31e0*/  HADD2.F32 R33, -RZ, R72.H0_H0 ;  /* 0x20000048ff217230 */ /* 0x000fe20000004100 */
[----:B------:R-:W-:Y:S01]  /*31f0*/  SHF.R.U32.HI R62, RZ, 0x10, R35 ;  /* 0x00000010ff3e7819 */ /* 0x000fe20000011623 */
[----:B------:R-:W-:Y:S01]  /*3200*/  HADD2.F32 R54, -RZ, R73.H0_H0 ;  /* 0x20000049ff367230 */ /* 0x000fe20000004100 */
[----:B------:R-:W-:Y:S01]  /*3210*/  LOP3.LUT R58, R55, 0xff, RZ, 0xc0, !PT ;  /* 0x000000ff373a7812 */ /* 0x000fe200078ec0ff */
[----:B------:R-:W-:Y:S01]  /*3220*/  HADD2.F32 R55, -RZ, R74.H0_H0 ;  /* 0x2000004aff377230 */ /* 0x000fe20000004100 */
[----:B------:R-:W-:Y:S01]  /*3230*/  LOP3.LUT R60, R60, 0xff, RZ, 0xc0, !PT ;  /* 0x000000ff3c3c7812 */ /* 0x000fe200078ec0ff */
[----:B------:R-:W2:Y:S01]  /*3240*/  I2F.F16 R57, R57 ;  /* 0x0000003900397306 */ /* 0x000ea20000200c00 */
[----:B------:R-:W-:Y:S01]  /*3250*/  IADD3 R61, PT, PT, R61, -0x80, RZ ;  /* 0xffffff803d3d7810 */ /* 0x000fe20007ffe0ff */
[----:B------:R-:W-:Y:S01]  /*3260*/  FFMA.FTZ R68, R66, R33, R69 ;  /* 0x0000002142447223 */ /* 0x000fe20000010045 */
[----:B------:R-:W-:Y:S01]  /*3270*/  LOP3.LUT R34, R34, 0xff, RZ, 0xc0, !PT ;  /* 0x000000ff22227812 */ /* 0x000fe200078ec0ff */
[----:B------:R-:W-:Y:S01]  /*3280*/  FFMA.FTZ R69, R66, R54, R71 ;  /* 0x0000003642457223 */ /* 0x000fe20000010047 */
[----:B------:R-:W-:Y:S01]  /*3290*/  LOP3.LUT R62, R62, 0xff, RZ, 0xc0, !PT ;  /* 0x000000ff3e3e7812 */ /* 0x000fe200078ec0ff */
[----:B------:R-:W-:Y:S01]  /*32a0*/  FFMA.FTZ R70, R66, R55, R70 ;  /* 0x0000003742467223 */ /* 0x000fe20000010046 */
[----:B------:R-:W-:Y:S01]  /*32b0*/  IADD3 R60, PT, PT, R60, -0x80, RZ ;  /* 0xffffff803c3c7810 */ /* 0x000fe20007ffe0ff */
[----:B------:R-:W3:Y:S01]  /*32c0*/  I2F.F16 R65, R65 ;  /* 0x0000004100417306 */ /* 0x000ee20000200c00 */
[----:B------:R-:W-:Y:S01]  /*32d0*/  IADD3 R58, PT, PT, R58, -0x80, RZ ;  /* 0xffffff803a3a7810 */ /* 0x000fe20007ffe0ff */
[C---:B------:R-:W-:Y:S01]  /*32e0*/  FFMA.FTZ R71, R59.reuse, R50, R68 ;  /* 0x000000323b477223 */ /* 0x040fe20000010044 */
[----:B------:R-:W-:Y:S01]  /*32f0*/  IADD3 R62, PT, PT, R62, -0x80, RZ ;  /* 0xffffff803e3e7810 */ /* 0x000fe20007ffe0ff */
[----:B------:R-:W-:Y:S01]  /*3300*/  FFMA.FTZ R67, R52, R59, R67 ;  /* 0x0000003b34437223 */ /* 0x000fe20000010043 */
[C---:B------:R-:W-:Y:S01]  /*3310*/  FFMA.FTZ R73, R59.reuse, R46, R69 ;  /* 0x0000002e3b497223 */ /* 0x040fe20000010045 */
[----:B------:R-:W-:Y:S01]  /*3320*/  FFMA.FTZ R68, R59, R39, R70 ;  /* 0x000000273b447223 */ /* 0x000fe20000010046 */
[----:B-1----:R-:W-:Y:S01]  /*3330*/  HADD2.F32 R56, -RZ, R56.H0_H0 ;  /* 0x20000038ff387230 */ /* 0x002fe20000004100 */
[----:B------:R1:W-:Y:S01]  /*3340*/  I2F.F16 R75, R61 ;  /* 0x0000003d004b7306 */ /* 0x0003e20000200c00 */
[----:B------:R-:W-:Y:S01]  /*3350*/  LEA.HI R66, R35, 0xffffff80, RZ, 0x8 ;  /* 0xffffff8023427811 */ /* 0x000fe200078f40ff */
[----:B------:R-:W-:-:S02]  /*3360*/  HADD2.F32 R35, -RZ, R31.H0_H0 ;  /* 0x2000001fff237230 */ /* 0x000fc40000004100 */
[----:B--2---:R-:W-:Y:S02]  /*3370*/  HADD2.F32 R57, -RZ, R57.H0_H0 ;  /* 0x20000039ff397230 */ /* 0x004fe40000004100 */
[----:B0-----:R-:W-:Y:S02]  /*3380*/  HADD2.F32 R69, -RZ, R29.H0_H0 ;  /* 0x2000001dff457230 */ /* 0x001fe40000004100 */
[----:B------:R-:W0:Y:S01]  /*3390*/  I2F.F16 R64, R64 ;  /* 0x0000004000407306 */ /* 0x000e220000200c00 */
[----:B-1----:R-:W-:Y:S01]  /*33a0*/  IADD3 R61, PT, PT, R34, -0x80, RZ ;  /* 0xffffff80223d7810 */ /* 0x002fe20007ffe0ff */
[----:B------:R-:W-:Y:S02]  /*33b0*/  HADD2.F32 R34, -RZ, R30.H0_H0 ;  /* 0x2000001eff227230 */ /* 0x000fe40000004100 */
[----:B---3--:R-:W-:Y:S02]  /*33c0*/  HADD2.F32 R65, -RZ, R65.H0_H0 ;  /* 0x20000041ff417230 */ /* 0x008fe40000004100 */
[----:B------:R-:W-:-:S02]  /*33d0*/  HADD2.F32 R29, -RZ, R29.H1_H1 ;  /* 0x3000001dff1d7230 */ /* 0x000fc40000004100 */
[----:B------:R-:W1:Y:S01]  /*33e0*/  I2F.F16 R63, R63 ;  /* 0x0000003f003f7306 */ /* 0x000e620000200c00 */
[----:B0-----:R-:W-:-:S07]  /*33f0*/  HADD2.F32 R64, -RZ, R64.H0_H0 ;  /* 0x20000040ff407230 */ /* 0x001fce0000004100 */
[----:B------:R0:W-:Y:S01]  /*3400*/  I2F.F16 R72, R58 ;  /* 0x0000003a00487306 */ /* 0x0001e20000200c00 */
[----:B-1----:R-:W-:-:S07]  /*3410*/  HADD2.F32 R63, -RZ, R63.H0_H0 ;  /* 0x2000003fff3f7230 */ /* 0x002fce0000004100 */
[----:B------:R-:W1:Y:S01]  /*3420*/  I2F.F16 R60, R60 ;  /* 0x0000003c003c7306 */ /* 0x000e620000200c00 */
[--C-:B0-----:R-:W-:Y:S02]  /*3430*/  HADD2.F32 R58, -RZ, R28.reuse.H0_H0 ;  /* 0x2000001cff3a7230 */ /* 0x101fe40000004100 */
[----:B------:R-:W-:-:S03]  /*3440*/  HADD2.F32 R28, -RZ, R28.H1_H1 ;  /* 0x3000001cff1c7230 */ /* 0x000fc60000004100 */
[----:B------:R-:W-:Y:S01]  /*3450*/  FFMA.FTZ R70, R58, R56, R73 ;  /* 0x000000383a467223 */ /* 0x000fe20000010049 */
[----:B------:R-:W-:Y:S01]  /*3460*/  FFMA.FTZ R30, R34, R58, R67 ;  /* 0x0000003a221e7223 */ /* 0x000fe20000010043 */
[----:B------:R0:W2:Y:S01]  /*3470*/  I2F.F16 R59, R61 ;  /* 0x0000003d003b7306 */ /* 0x0000a20000200c00 */
[C---:B------:R-:W-:Y:S01]  /*3480*/  FFMA.FTZ R71, R58.reuse, R35, R71 ;  /* 0x000000233a477223 */ /* 0x040fe20000010047 */
[----:B------:R-:W-:Y:S01]  /*3490*/  FFMA.FTZ R31, R58, R57, R68 ;  /* 0x000000393a1f7223 */ /* 0x000fe20000010044 */
[----:B------:R-:W-:Y:S01]  /*34a0*/  FFMA.FTZ R30, R65, R28, R30 ;  /* 0x0000001c411e7223 */ /* 0x000fe2000001001e */
[C---:B------:R-:W-:Y:S01]  /*34b0*/  FFMA.FTZ R70, R28.reuse, R63, R70 ;  /* 0x0000003f1c467223 */ /* 0x040fe20000010046 */
[----:B------:R-:W-:Y:S01]  /*34c0*/  FFMA.FTZ R68, R28, R64, R71 ;  /* 0x000000401c447223 */ /* 0x000fe20000010047 */
[----:B-1----:R-:W-:Y:S02]  /*34d0*/  HADD2.F32 R60, -RZ, R60.H0_H0 ;  /* 0x2000003cff3c7230 */ /* 0x002fe40000004100 */
[----:B------:R1:W3:Y:S01]  /*34e0*/  I2F.F16 R74, R62 ;  /* 0x0000003e004a7306 */ /* 0x0002e20000200c00 */
[----:B0-----:R-:W-:-:S02]  /*34f0*/  HADD2.F32 R61, -RZ, R72.H0_H0 ;  /* 0x20000048ff3d7230 */ /* 0x001fc40000004100 */
[----:B--2---:R-:W-:-:S05]  /*3500*/  HADD2.F32 R59, -RZ, R59.H0_H0 ;  /* 0x2000003bff3b7230 */ /* 0x004fca0000004100 */
[----:B------:R-:W0:Y:S01]  /*3510*/  I2F.F16 R37, R37 ;  /* 0x0000002500257306 */ /* 0x000e220000200c00 */
[----:B-1----:R-:W-:Y:S02]  /*3520*/  HADD2.F32 R62, -RZ, R75.H0_H0 ;  /* 0x2000004bff3e7230 */ /* 0x002fe40000004100 */
[----:B------:R-:W-:-:S03]  /*3530*/  FFMA.FTZ R71, R69, R59, R70 ;  /* 0x0000003b45477223 */ /* 0x000fc60000010046 */
[----:B------:R-:W-:Y:S01]  /*3540*/  FFMA.FTZ R67, R28, R62, R31 ;  /* 0x0000003e1c437223 */ /* 0x000fe2000001001f */
[----:B---3--:R-:W-:Y:S01]  /*3550*/  HADD2.F32 R58, -RZ, R74.H0_H0 ;  /* 0x2000004aff3a7230 */ /* 0x008fe20000004100 */
[----:B------:R-:W1:Y:S01]  /*3560*/  I2F.F16 R36, R36 ;  /* 0x0000002400247306 */ /* 0x000e620000200c00 */
[----:B------:R-:W-:Y:S01]  /*3570*/  FFMA.FTZ R31, R61, R69, R30 ;  /* 0x000000453d1f7223 */ /* 0x000fe2000001001e */
[C---:B------:R-:W-:Y:S01]  /*3580*/  FFMA.FTZ R28, R69.reuse, R60, R68 ;  /* 0x0000003c451c7223 */ /* 0x040fe20000010044 */
[--C-:B------:R-:W-:Y:S02]  /*3590*/  HADD2.F32 R68, -RZ, R17.reuse.H0_H0 ;  /* 0x20000011ff447230 */ /* 0x100fe40000004100 */
[----:B------:R-:W-:Y:S01]  /*35a0*/  FFMA.FTZ R30, R69, R58, R67 ;  /* 0x0000003a451e7223 */ /* 0x000fe20000010043 */
[----:B------:R-:W-:Y:S02]  /*35b0*/  HADD2.F32 R67, -RZ, R17.H1_H1 ;  /* 0x30000011ff437230 */ /* 0x000fe40000004100 */
[----:B0-----:R-:W-:Y:S01]  /*35c0*/  HADD2.F32 R70, -RZ, R37.H0_H0 ;  /* 0x20000025ff467230 */ /* 0x001fe20000004100 */
[----:B------:R-:W0:Y:S04]  /*35d0*/  I2F.F16 R38, R38 ;  /* 0x0000002600267306 */ /* 0x000e280000200c00 */
[----:B------:R-:W-:Y:S01]  /*35e0*/  FFMA.FTZ R31, R70, R29, R31 ;  /* 0x0000001d461f7223 */ /* 0x000fe2000001001f */
[----:B-1----:R-:W-:-:S03]  /*35f0*/  HADD2.F32 R69, -RZ, R36.H0_H0 ;  /* 0x20000024ff457230 */ /* 0x002fc60000004100 */
[----:B------:R1:W2:Y:S01]  /*3600*/  I2F.F16 R73, R66 ;  /* 0x0000004200497306 */ /* 0x0002a20000200c00 */
[----:B------:R-:W-:Y:S02]  /*3610*/  HADD2.F32 R36, -RZ, R16.H1_H1 ;  /* 0x30000010ff247230 */ /* 0x000fe40000004100 */
[----:B------:R-:W-:Y:S01]  /*3620*/  FMUL.FTZ R31, R68, R31 ;  /* 0x0000001f441f7220 */ /* 0x000fe20000410000 */
[----:B------:R-:W-:Y:S01]  /*3630*/  FFMA.FTZ R28, R29, R69, R28 ;  /* 0x000000451d1c7223 */ /* 0x000fe2000001001c */
[----:B0-----:R-:W-:-:S03]  /*3640*/  HADD2.F32 R38, -RZ, R38.H0_H0 ;  /* 0x20000026ff267230 */ /* 0x001fc60000004100 */
[----:B------:R-:W-:Y:S01]  /*3650*/  FMUL.FTZ R28, R67, R28 ;  /* 0x0000001c431c7220 */ /* 0x000fe20000410000 */
[----:B-1----:R-:W-:Y:S01]  /*3660*/  HADD2.F32 R66, -RZ, R16.H0_H0 ;  /* 0x20000010ff427230 */ /* 0x002fe20000004100 */
[----:B------:R-:W-:Y:S01]  /*3670*/  F2FP.F16.F32.PACK_AB R31, RZ, R31 ;  /* 0x0000001fff1f723e */ /* 0x000fe200000000ff */
[----:B------:R-:W-:Y:S02]  /*3680*/  FFMA.FTZ R71, R29, R38, R71 ;  /* 0x000000261d477223 */ /* 0x000fe40000010047 */
[----:B------:R-:W-:Y:S01]  /*3690*/  F2FP.F16.F32.PACK_AB R28, RZ, R28 ;  /* 0x0000001cff1c723e */ /* 0x000fe200000000ff */
[----:B--2---:R-:W-:Y:S02]  /*36a0*/  HADD2.F32 R37, -RZ, R73.H0_H0 ;  /* 0x20000049ff257230 */ /* 0x004fe40000004100 */
[----:B------:R-:W-:Y:S01]  /*36b0*/  FMUL.FTZ R71, R66, R71 ;  /* 0x0000004742477220 */ /* 0x000fe20000410000 */
[----:B------:R-:W-:Y:S02]  /*36c0*/  PRMT R31, R31, 0x5410, R28 ;  /* 0x000054101f1f7816 */ /* 0x000fe4000000001c */
[----:B------:R-:W-:-:S02]  /*36d0*/  FFMA.FTZ R29, R29, R37, R30 ;  /* 0x000000251d1d7223 */ /* 0x000fc4000001001e */
        /* <DEDUP_REMOVED lines=61> */
.L_x_2988:
[----:B------:R-:W-:Y:S05]  /*3ab0*/  @!P2 BRA `(.L_x_2989) ;  /* 0x0000000c00eca947 */ /* 0x000fea0003800000 */
[----:B-----5:R0:W2:Y:S01]  /*3ac0*/  LDG.E.128.CONSTANT R28, desc[UR8][R42.64] ;  /* 0x000000082a1c7981 */ /* 0x0200a2000c1e9d00 */
[----:B------:R-:W-:Y:S02]  /*3ad0*/  LOP3.LUT R0, R13, 0xff, RZ, 0xc0, !PT ;  /* 0x000000ff0d007812 */ /* 0x000fe400078ec0ff */
[----:B------:R-:W-:Y:S02]  /*3ae0*/  LOP3.LUT R3, R14, 0xff, RZ, 0xc0, !PT ;  /* 0x000000ff0e037812 */ /* 0x000fe400078ec0ff */
[----:B------:R-:W-:Y:S02]  /*3af0*/  IADD3 R2, PT, PT, R0, -0x80, RZ ;  /* 0xffffff8000027810 */ /* 0x000fe40007ffe0ff */
[----:B------:R-:W-:Y:S02]  /*3b00*/  IADD3 R3, PT, PT, R3, -0x80, RZ ;  /* 0xffffff8003037810 */ /* 0x000fe40007ffe0ff */
[----:B------:R-:W-:Y:S01]  /*3b10*/  LOP3.LUT R0, R15, 0xff, RZ, 0xc0, !PT ;  /* 0x000000ff0f007812 */ /* 0x000fe200078ec0ff */
[----:B0-----:R0:W-:Y:S01]  /*3b20*/  I2F.F16 R43, R2 ;  /* 0x00000002002b7306 */ /* 0x0011e20000200c00 */
[----:B------:R-:W-:-:S02]  /*3b30*/  LEA.HI R38, R12, 0xffffff80, RZ, 0x8 ;  /* 0xffffff800c267811 */ /* 0x000fc400078f40ff */
[----:B------:R-:W-:Y:S02]  /*3b40*/  IADD3 R4, PT, PT, R0, -0x80, RZ ;  /* 0xffffff8000047810 */ /* 0x000fe40007ffe0ff */
[----:B------:R-:W-:Y:S02]  /*3b50*/  LOP3.LUT R0, R12, 0xff, RZ, 0xc0, !PT ;  /* 0x000000ff0c007812 */ /* 0x000fe400078ec0ff */
[----:B------:R-:W-:Y:S01]  /*3b60*/  SHF.R.U32.HI R5, RZ, 0x8, R15 ;  /* 0x00000008ff057819 */ /* 0x000fe2000001160f */
        /* <DEDUP_REMOVED lines=16> */
[----:B-1----:R-:W1:Y:S01]  /*3c70*/  LDS.64 R2, [UR4+0x20] ;  /* 0x00002004ff027984 */ /* 0x002e620008000a00 */
[----:B------:R-:W-:Y:S02]  /*3c80*/  IADD3 R0, PT, PT, R0, -0x80, RZ ;  /* 0xffffff8000007810 */ /* 0x000fe40007ffe0ff */
[----:B------:R-:W-:Y:S02]  /*3c90*/  LOP3.LUT R13, R13, 0xff, RZ, 0xc0, !PT ;  /* 0x000000ff0d0d7812 */ /* 0x000fe400078ec0ff */
[----:B------:R-:W-:-:S02]  /*3ca0*/  LEA.HI R35, R14, 0xffffff80, RZ, 0x8 ;  /* 0xffffff800e237811 */ /* 0x000fc400078f40ff */
[----:B------:R3:W-:Y:S01]  /*3cb0*/  I2F.F16 R65, R12 ;  /* 0x0000000c00417306 */ /* 0x0007e20000200c00 */
[--C-:B0-----:R-:W-:Y:S02]  /*3cc0*/  SHF.R.U32.HI R4, RZ, 0x8, R14.reuse ;  /* 0x00000008ff047819 */ /* 0x101fe4000001160e */
[----:B------:R-:W-:Y:S02]  /*3cd0*/  IADD3 R13, PT, PT, R13, -0x80, RZ ;  /* 0xffffff800d0d7810 */ /* 0x000fe40007ffe0ff */
[----:B------:R-:W-:Y:S02]  /*3ce0*/  LOP3.LUT R4, R4, 0xff, RZ, 0xc0, !PT ;  /* 0x000000ff04047812 */ /* 0x000fe400078ec0ff */
[----:B------:R-:W-:Y:S01]  /*3cf0*/  SHF.R.U32.HI R14, RZ, 0x10, R14 ;  /* 0x00000010ff0e7819 */ /* 0x000fe2000001160e */
[----:B------:R-:W-:Y:S01]  /*3d00*/  I2F.F16 R56, R0 ;  /* 0x0000000000387306 */ /* 0x000fe20000200c00 */
[----:B---3--:R-:W-:Y:S02]  /*3d10*/  IADD3 R12, PT, PT, R5, -0x80, RZ ;  /* 0xffffff80050c7810 */ /* 0x008fe40007ffe0ff */
[----:B------:R-:W-:-:S02]  /*3d20*/  IADD3 R4, PT, PT, R4, -0x80, RZ ;  /* 0xffffff8004047810 */ /* 0x000fc40007ffe0ff */
[----:B------:R-:W-:Y:S02]  /*3d30*/  LEA.HI R36, R15, 0xffffff80, RZ, 0x8 ;  /* 0xffffff800f247811 */ /* 0x000fe400078f40ff */
[----:B------:R-:W-:Y:S01]  /*3d40*/  LOP3.LUT R14, R14, 0xff, RZ, 0xc0, !PT ;  /* 0x000000ff0e0e7812 */ /* 0x000fe200078ec0ff */
[----:B------:R-:W-:Y:S01]  /*3d50*/  I2F.F16 R59, R4 ;  /* 0x00000004003b7306 */ /* 0x000fe20000200c00 */
[----:B------:R-:W-:Y:S02]  /*3d60*/  SHF.R.U32.HI R15, RZ, 0x10, R15 ;  /* 0x00000010ff0f7819 */ /* 0x000fe4000001160f */
[----:B------:R-:W-:Y:S02]  /*3d70*/  IADD3 R14, PT, PT, R14, -0x80, RZ ;  /* 0xffffff800e0e7810 */ /* 0x000fe40007ffe0ff */
[----:B------:R-:W-:Y:S02]  /*3d80*/  LOP3.LUT R15, R15, 0xff, RZ, 0xc0, !PT ;  /* 0x000000ff0f0f7812 */ /* 0x000fe400078ec0ff */
[----:B------:R-:W-:Y:S01]  /*3d90*/  ISETP.NE.AND P1, PT, R6, 0x1, PT ;  /* 0x000000010600780c */ /* 0x000fe20003f25270 */
[----:B------:R-:W-:Y:S01]  /*3da0*/  I2F.F16 R66, R13 ;  /* 0x0000000d00427306 */ /* 0x000fe20000200c00 */
[----:B------:R-:W-:-:S07]  /*3db0*/  IADD3 R15, PT, PT, R15, -0x80, RZ ;  /* 0xffffff800f0f7810 */ /* 0x000fce0007ffe0ff */
        /* <DEDUP_REMOVED lines=32> */
[----:B--2---:R-:W-:Y:S01]  /*3fc0*/  LOP3.LUT R4, R2, 0xff, RZ, 0xc0, !PT ;  /* 0x000000ff02047812 */ /* 0x004fe200078ec0ff */
        /* <DEDUP_REMOVED lines=10> */
[----:B------:R-:W-:Y:S01]  /*4070*/  LOP3.LUT R55, R15, 0xff, RZ, 0xc0, !PT ;  /* 0x000000ff0f377812 */ /* 0x000fe200078ec0ff */
[----:B------:R-:W-:Y:S01]  /*4080*/  HADD2.F32 R15, -RZ, R56.H0_H0 ;  /* 0x20000038ff0f7230 */ /* 0x000fe20000004100 */
[----:B------:R-:W-:Y:S01]  /*4090*/  LEA.HI R32, R28, 0xffffff80, RZ, 0x8 ;  /* 0xffffff801c207811 */ /* 0x000fe200078f40ff */
[----:B------:R-:W-:Y:S01]  /*40a0*/  FFMA.FTZ R56, R14, R52, R53 ;  /* 0x000000340e387223 */ /* 0x000fe20000010035 */
[----:B------:R-:W-:Y:S01]  /*40b0*/  LEA.HI R34, R30, 0xffffff80, RZ, 0x8 ;  /* 0xffffff801e227811 */ /* 0x000fe200078f40ff */
[C---:B------:R-:W-:Y:S01]  /*40c0*/  FFMA.FTZ R63, R5.reuse, R4, RZ ;  /* 0x00000004053f7223 */ /* 0x040fe200000100ff */
[----:B------:R-:W-:Y:S01]  /*40d0*/  SHF.R.U32.HI R42, RZ, 0x10, R28 ;  /* 0x00000010ff2a7819 */ /* 0x000fe2000001161c */
[----:B------:R-:W-:Y:S01]  /*40e0*/  HADD2.F32 R28, -RZ, R59.H0_H0 ;  /* 0x2000003bff1c7230 */ /* 0x000fe20000004100 */
[----:B------:R-:W-:Y:S01]  /*40f0*/  SHF.R.U32.HI R53, RZ, 0x10, R29 ;  /* 0x00000010ff357819 */ /* 0x000fe2000001161d */
[C---:B------:R-:W-:Y:S01]  /*4100*/  FFMA.FTZ R59, R5.reuse, R0, RZ ;  /* 0x00000000053b7223 */ /* 0x040fe200000100ff */
[----:B------:R-:W-:Y:S01]  /*4110*/  SHF.R.U32.HI R30, RZ, 0x10, R30 ;  /* 0x00000010ff1e7819 */ /* 0x000fe2000001161e */
[----:B------:R-:W-:Y:S01]  /*4120*/  FFMA.FTZ R60, R5, R2, RZ ;  /* 0x00000002053c7223 */ /* 0x000fe200000100ff */
[----:B------:R1:W-:Y:S01]  /*4130*/  I2F.F16 R69, R54 ;  /* 0x0000003600457306 */ /* 0x0003e20000200c00 */
[----:B------:R-:W-:Y:S01]  /*4140*/  LOP3.LUT R53, R53, 0xff, RZ, 0xc0, !PT ;  /* 0x000000ff35357812 */ /* 0x000fe200078ec0ff */
[----:B------:R-:W-:Y:S01]  /*4150*/  FFMA.FTZ R61, R52, R15, R59 ;  /* 0x0000000f343d7223 */ /* 0x000fe2000001003b */
[----:B------:R-:W-:Y:S01]  /*4160*/  LOP3.LUT R30, R30, 0xff, RZ, 0xc0, !PT ;  /* 0x000000ff1e1e7812 */ /* 0x000fe200078ec0ff */
[C---:B------:R-:W-:Y:S01]  /*4170*/  FFMA.FTZ R63, R52.reuse, R28, R63 ;  /* 0x0000001c343f7223 */ /* 0x040fe2000001003f */
[----:B------:R-:W-:Y:S01]  /*4180*/  FFMA.FTZ R64, R52, R39, R60 ;  /* 0x0000002734407223 */ /* 0x000fe2000001003c */
[----:B------:R-:W-:Y:S01]  /*4190*/  LEA.HI R33, R29, 0xffffff80, RZ, 0x8 ;  /* 0xffffff801d217811 */ /* 0x000fe200078f40ff */
[----:B------:R-:W-:Y:S01]  /*41a0*/  HADD2.F32 R5, -RZ, R65.H0_H0 ;  /* 0x20000041ff057230 */ /* 0x000fe20000004100 */
[----:B------:R-:W2:Y:S01]  /*41b0*/  I2F.F16 R46, R46 ;  /* 0x0000002e002e7306 */ /* 0x000ea20000200c00 */
[----:B-1----:R-:W-:Y:S01]  /*41c0*/  SHF.R.U32.HI R54, RZ, 0x10, R31 ;  /* 0x00000010ff367819 */ /* 0x002fe2000001161f */
[----:B------:R-:W-:Y:S01]  /*41d0*/  HADD2.F32 R29, -RZ, R66.H0_H0 ;  /* 0x20000042ff1d7230 */ /* 0x000fe20000004100 */
[----:B------:R-:W-:Y:S01]  /*41e0*/  LOP3.LUT R52, R42, 0xff, RZ, 0xc0, !PT ;  /* 0x000000ff2a347812 */ /* 0x000fe200078ec0ff */
[----:B------:R-:W-:Y:S01]  /*41f0*/  HADD2.F32 R42, -RZ, R67.H0_H0 ;  /* 0x20000043ff2a7230 */ /* 0x000fe20000004100 */
[----:B------:R-:W-:Y:S01]  /*4200*/  IADD3 R53, PT, PT, R53, -0x80, RZ ;  /* 0xffffff8035357810 */ /* 0x000fe20007ffe0ff */
[----:B------:R-:W-:Y:S01]  /*4210*/  FFMA.FTZ R59, R5, R58, R56 ;  /* 0x0000003a053b7223 */ /* 0x000fe20000010038 */
[----:B------:R-:W-:Y:S01]  /*4220*/  IADD3 R55, PT, PT, R55, -0x80, RZ ;  /* 0xffffff8037377810 */ /* 0x000fe20007ffe0ff */
[----:B------:R-:W1:Y:S01]  /*4230*/  I2F.F16 R50, R50 ;  /* 0x0000003200327306 */ /* 0x000e620000200c00 */
[----:B------:R-:W-:Y:S01]  /*4240*/  IADD3 R30, PT, PT, R30, -0x80, RZ ;  /* 0xffffff801e1e7810 */ /* 0x000fe20007ffe0ff */
[----:B------:R-:W-:Y:S01]  /*4250*/  FFMA.FTZ R56, R58, R29, R61 ;  /* 0x0000001d3a387223 */ /* 0x000fe2000001003d */
[----:B------:R-:W-:Y:S01]  /*4260*/  LOP3.LUT R54, R54, 0xff, RZ, 0xc0, !PT ;  /* 0x000000ff36367812 */ /* 0x000fe200078ec0ff */
[----:B------:R-:W-:Y:S01]  /*4270*/  FFMA.FTZ R60, R58, R42, R63 ;  /* 0x0000002a3a3c7223 */ /* 0x000fe2000001003f */
[----:B------:R-:W-:Y:S01]  /*4280*/  IADD3 R52, PT, PT, R52, -0x80, RZ ;  /* 0xffffff8034347810 */ /* 0x000fe20007ffe0ff */
[----:B------:R-:W-:Y:S01]  /*4290*/  FFMA.FTZ R56, R57, R37, R56 ;  /* 0x0000002539387223 */ /* 0x000fe20000010038 */
[----:B------:R-:W-:Y:S01]  /*42a0*/  IADD3 R54, PT, PT, R54, -0x80, RZ ;  /* 0xffffff8036367810 */ /* 0x000fe20007ffe0ff */
[----:B------:R3:W-:Y:S01]  /*42b0*/  I2F.F16 R68, R43 ;  /* 0x0000002b00447306 */ /* 0x0007e20000200c00 */
[----:B------:R-:W-:Y:S01]  /*42c0*/  LEA.HI R31, R31, 0xffffff80, RZ, 0x8 ;  /* 0xffffff801f1f7811 */ /* 0x000fe200078f40ff */
[----:B--2---:R-:W-:-:S02]  /*42d0*/  HADD2.F32 R46, -RZ, R46.H0_H0 ;  /* 0x2000002eff2e7230 */ /* 0x004fc40000004100 */
[----:B------:R-:W-:Y:S02]  /*42e0*/  HADD2.F32 R45, -RZ, R45.H0_H0 ;  /* 0x2000002dff2d7230 */ /* 0x000fe40000004100 */
[----:B------:R-:W-:Y:S02]  /*42f0*/  HADD2.F32 R44, -RZ, R44.H0_H0 ;  /* 0x2000002cff2c7230 */ /* 0x000fe40000004100 */
[----:B------:R-:W2:Y:S01]  /*4300*/  I2F.F16 R62, R62 ;  /* 0x0000003e003e7306 */ /* 0x000ea20000200c00 */
[----:B---3--:R-:W-:Y:S02]  /*4310*/  HADD2.F32 R43, -RZ, R70.H0_H0 ;  /* 0x20000046ff2b7230 */ /* 0x008fe40000004100 */
[----:B-1----:R-:W-:Y:S02]  /*4320*/  HADD2.F32 R50, -RZ, R50.H0_H0 ;  /* 0x20000032ff327230 */ /* 0x002fe40000004100 */
[----:B0-----:R-:W-:Y:S02]  /*4330*/  HADD2.F32 R65, -RZ, R13.H1_H1 ;  /* 0x3000000dff417230 */ /* 0x001fe40000004100 */
[----:B------:R-:W-:Y:S01]  /*4340*/  FFMA.FTZ R61, R58, R43, R64 ;  /* 0x0000002b3a3d7223 */ /* 0x000fe20000010040 */
[----:B------:R0:W1:Y:S01]  /*4350*/  I2F.F16 R66, R55 ;  /* 0x0000003700427306 */ /* 0x0000620000200c00 */
[----:B--2---:R-:W-:-:S07]  /*4360*/  HADD2.F32 R62, -RZ, R62.H0_H0 ;  /* 0x2000003eff3e7230 */ /* 0x004fce0000004100 */
[----:B------:R-:W-:Y:S01]  /*4370*/  I2F.F16 R53, R53 ;  /* 0x0000003500357306 */ /* 0x000fe20000200c00 */
[--C-:B0-----:R-:W-:Y:S02]  /*4380*/  HADD2.F32 R55, -RZ, R12.reuse.H0_H0 ;  /* 0x2000000cff377230 */ /* 0x101fe40000004100 */
[----:B------:R-:W-:-:S03]  /*4390*/  HADD2.F32 R12, -RZ, R12.H1_H1 ;  /* 0x3000000cff0c7230 */ /* 0x000fc60000004100 */
[----:B------:R-:W-:Y:S01]  /*43a0*/  FFMA.FTZ R63, R55, R44, R56 ;  /* 0x0000002c373f7223 */ /* 0x000fe20000010038 */
[----:B-1----:R-:W-:Y:S01]  /*43b0*/  HADD2.F32 R56, -RZ, R66.H0_H0 ;  /* 0x20000042ff387230 */ /* 0x002fe20000004100 */
[----:B------:R0:W1:Y:S08]  /*43c0*/  I2F.F16 R58, R52 ;  /* 0x00000034003a7306 */ /* 0x0000700000200c00 */
[----:B------:R-:W2:Y:S01]  /*43d0*/  I2F.F16 R30, R30 ;  /* 0x0000001e001e7306 */ /* 0x000ea20000200c00 */
[----:B0-----:R-:W-:Y:S01]  /*43e0*/  FFMA.FTZ R52, R38, R57, R59 ;  /* 0x0000003926347223 */ /* 0x001fe2000001003b */
[C---:B------:R-:W-:Y:S01]  /*43f0*/  FFMA.FTZ R59, R57.reuse, R35, R60 ;  /* 0x00000023393b7223 */ /* 0x040fe2000001003c */
[----:B------:R-:W-:Y:S01]  /*4400*/  FFMA.FTZ R57, R57, R36, R61 ;  /* 0x0000002439397223 */ /* 0x000fe2000001003d */
[----:B------:R-:W-:-:S02]  /*4410*/  HADD2.F32 R61, -RZ, R13.H0_H0 ;  /* 0x2000000dff3d7230 */ /* 0x000fc40000004100 */
[----:B------:R-:W-:Y:S01]  /*4420*/  FFMA.FTZ R13, R45, R55, R52 ;  /* 0x000000372d0d7223 */ /* 0x000fe20000010034 */
[C---:B------:R-:W-:Y:S01]  /*4430*/  FFMA.FTZ R60, R55.reuse, R46, R59 ;  /* 0x0000002e373c7223 */ /* 0x040fe2000001003b */
[----:B------:R-:W-:Y:S01]  /*4440*/  FFMA.FTZ R67, R55, R50, R57 ;  /* 0x0000003237437223 */ /* 0x000fe20000010039 */
[----:B------:R0:W3:Y:S01]  /*4450*/  I2F.F16 R64, R54 ;  /* 0x0000003600407306 */ /* 0x0000e20000200c00 */
[----:B------:R-:W-:Y:S02]  /*4460*/  HADD2.F32 R59, -RZ, R68.H0_H0 ;  /* 0x20000044ff3b7230 */ /* 0x000fe40000004100 */
[----:B------:R-:W-:Y:S02]  /*4470*/  HADD2.F32 R57, -RZ, R69.H0_H0 ;  /* 0x20000045ff397230 */ /* 0x000fe40000004100 */
[C---:B------:R-:W-:Y:S01]  /*4480*/  FFMA.FTZ R67, R12.reuse, R56, R67 ;  /* 0x000000380c437223 */ /* 0x040fe20000010043 */
[----:B-1----:R-:W-:Y:S02]  /*4490*/  HADD2.F32 R55, -RZ, R58.H0_H0 ;  /* 0x2000003aff377230 */ /* 0x002fe40000004100 */
[----:B------:R-:W-:Y:S01]  /*44a0*/  FFMA.FTZ R58, R12, R59, R63 ;  /* 0x0000003b0c3a7223 */ /* 0x000fe2000001003f */
[----:B------:R-:W1:Y:S01]  /*44b0*/  I2F.F16 R32, R32 ;  /* 0x0000002000207306 */ /* 0x000e620000200c00 */
[----:B0-----:R-:W-:-:S02]  /*44c0*/  HADD2.F32 R54, -RZ, R53.H0_H0 ;  /* 0x20000035ff367230 */ /* 0x001fc40000004100 */
[----:B------:R-:W-:Y:S01]  /*44d0*/  FFMA.FTZ R60, R12, R57, R60 ;  /* 0x000000390c3c7223 */ /* 0x000fe2000001003c */
[----:B--2---:R-:W-:Y:S02]  /*44e0*/  HADD2.F32 R53, -RZ, R30.H0_H0 ;  /* 0x2000001eff357230 */ /* 0x004fe40000004100 */
[----:B------:R-:W-:Y:S01]  /*44f0*/  FFMA.FTZ R30, R62, R12, R13 ;  /* 0x0000000c3e1e7223 */ /* 0x000fe2000001000d */
[----:B------:R-:W-:Y:S01]  /*4500*/  FFMA.FTZ R12, R61, R54, R58 ;  /* 0x000000363d0c7223 */ /* 0x000fe2000001003a */
[----:B---3--:R-:W-:Y:S01]  /*4510*/  HADD2.F32 R52, -RZ, R64.H0_H0 ;  /* 0x20000040ff347230 */ /* 0x008fe20000004100 */
[----:B------:R-:W0:Y:S01]  /*4520*/  I2F.F16 R33, R33 ;  /* 0x0000002100217306 */ /* 0x000e220000200c00 */
[----:B------:R-:W-:Y:S01]  /*4530*/  FFMA.FTZ R30, R55, R61, R30 ;  /* 0x0000003d371e7223 */ /* 0x000fe2000001001e */
[----:B------:R-:W-:Y:S02]  /*4540*/  HADD2.F32 R58, -RZ, R16.H0_H0 ;  /* 0x20000010ff3a7230 */ /* 0x000fe40000004100 */
[----:B------:R-:W-:Y:S01]  /*4550*/  FFMA.FTZ R66, R61, R52, R67 ;  /* 0x000000343d427223 */ /* 0x000fe20000010043 */
[----:B-1----:R-:W-:-:S03]  /*4560*/  HADD2.F32 R63, -RZ, R32.H0_H0 ;  /* 0x20000020ff3f7230 */ /* 0x002fc60000004100 */
[----:B------:R-:W1:Y:S01]  /*4570*/  I2F.F16 R34, R34 ;  /* 0x0000002200227306 */ /* 0x000e620000200c00 */
[----:B------:R-:W-:Y:S02]  /*4580*/  HADD2.F32 R32, -RZ, R16.H1_H1 ;  /* 0x30000010ff207230 */ /* 0x000fe40000004100 */
[----:B------:R-:W-:Y:S01]  /*4590*/  FFMA.FTZ R30, R63, R65, R30 ;  /* 0x000000413f1e7223 */ /* 0x000fe2000001001e */
[----:B0-----:R-:W-:-:S04]  /*45a0*/  HADD2.F32 R64, -RZ, R33.H0_H0 ;  /* 0x20000021ff407230 */ /* 0x001fc80000004100 */
[----:B------:R0:W2:Y:S01]  /*45b0*/  I2F.F16 R70, R31 ;  /* 0x0000001f00467306 */ /* 0x0000a20000200c00 */
[----:B------:R-:W-:Y:S01]  /*45c0*/  FFMA.FTZ R13, R65, R64, R12 ;  /* 0x00000040410d7223 */ /* 0x000fe2000001000c */
[----:B-1----:R-:W-:Y:S02]  /*45d0*/  HADD2.F32 R34, -RZ, R34.H0_H0 ;  /* 0x20000022ff227230 */ /* 0x002fe40000004100 */
[----:B0-----:R-:W-:Y:S01]  /*45e0*/  FFMA.FTZ R31, R61, R53, R60 ;  /* 0x000000353d1f7223 */ /* 0x001fe2000001003c */
        /* <DEDUP_REMOVED lines=72> */
.L_x_2989:
        /* <DEDUP_REMOVED lines=26> */
[----:B------:R-:W-:Y:S02]  /*4c10*/  IADD3 R8, PT, PT, R8, -0x80, RZ ;  /* 0xffffff8008087810 */ /* 0x000fe40007ffe0ff */
[----:B------:R-:W-:Y:S01]  /*4c20*/  LOP3.LUT R0, R0, 0xff, RZ, 0xc0, !PT ;  /* 0x000000ff00007812 */ /* 0x000fe200078ec0ff */
[----:B------:R0:W-:Y:S01]  /*4c30*/  I2F.F16 R55, R4 ;  /* 0x0000000400377306 */ /* 0x0001e20000200c00 */
[----:B-1----:R-:W1:Y:S01]  /*4c40*/  LDS.64 R2, [UR4+0x30] ;  /* 0x00003004ff027984 */ /* 0x002e620008000a00 */
[----:B------:R-:W-:Y:S02]  /*4c50*/  LOP3.LUT R9, R9, 0xff, RZ, 0xc0, !PT ;  /* 0x000000ff09097812 */ /* 0x000fe400078ec0ff */
[----:B------:R-:W-:Y:S02]  /*4c60*/  LOP3.LUT R5, R5, 0xff, RZ, 0xc0, !PT ;  /* 0x000000ff05057812 */ /* 0x000fe400078ec0ff */
[----:B------:R-:W-:-:S02]  /*4c70*/  IADD3 R0, PT, PT, R0, -0x80, RZ ;  /* 0xffffff8000007810 */ /* 0x000fc40007ffe0ff */
[----:B------:R3:W-:Y:S01]  /*4c80*/  I2F.F16 R59, R8 ;  /* 0x00000008003b7306 */ /* 0x0007e20000200c00 */
[----:B0-----:R-:W-:Y:S02]  /*4c90*/  SHF.R.U32.HI R4, RZ, 0x8, R10 ;  /* 0x00000008ff047819 */ /* 0x001fe4000001160a */
[----:B------:R-:W-:Y:S02]  /*4ca0*/  LEA.HI R32, R11, 0xffffff80, RZ, 0x8 ;  /* 0xffffff800b207811 */ /* 0x000fe400078f40ff */
[----:B------:R-:W-:Y:S02]  /*4cb0*/  IADD3 R9, PT, PT, R9, -0x80, RZ ;  /* 0xffffff8009097810 */ /* 0x000fe40007ffe0ff */
[----:B------:R-:W-:Y:S01]  /*4cc0*/  LOP3.LUT R4, R4, 0xff, RZ, 0xc0, !PT ;  /* 0x000000ff04047812 */ /* 0x000fe200078ec0ff */
[----:B------:R-:W-:Y:S01]  /*4cd0*/  I2F.F16 R51, R0 ;  /* 0x0000000000337306 */ /* 0x000fe20000200c00 */
[----:B---3--:R-:W-:Y:S02]  /*4ce0*/  IADD3 R8, PT, PT, R5, -0x80, RZ ;  /* 0xffffff8005087810 */ /* 0x008fe40007ffe0ff */
[----:B------:R-:W-:-:S02]  /*4cf0*/  SHF.R.U32.HI R11, RZ, 0x10, R11 ;  /* 0x00000010ff0b7819 */ /* 0x000fc4000001160b */
[----:B------:R-:W-:Y:S02]  /*4d00*/  IADD3 R4, PT, PT, R4, -0x80, RZ ;  /* 0xffffff8004047810 */ /* 0x000fe40007ffe0ff */
[----:B------:R-:W-:Y:S01]  /*4d10*/  LOP3.LUT R11, R11, 0xff, RZ, 0xc0, !PT ;  /* 0x000000ff0b0b7812 */ /* 0x000fe200078ec0ff */
[----:B------:R-:W-:Y:S01]  /*4d20*/  I2F.F16 R60, R9 ;  /* 0x00000009003c7306 */ /* 0x000fe20000200c00 */
[----:B------:R-:W-:Y:S02]  /*4d30*/  LEA.HI R31, R10, 0xffffff80, RZ, 0x8 ;  /* 0xffffff800a1f7811 */ /* 0x000fe400078f40ff */
[----:B------:R-:W-:Y:S02]  /*4d40*/  SHF.R.U32.HI R10, RZ, 0x10, R10 ;  /* 0x00000010ff0a7819 */ /* 0x000fe4000001160a */
[----:B------:R-:W-:Y:S02]  /*4d50*/  IADD3 R11, PT, PT, R11, -0x80, RZ ;  /* 0xffffff800b0b7810 */ /* 0x000fe40007ffe0ff */
[----:B------:R-:W-:Y:S01]  /*4d60*/  LOP3.LUT R10, R10, 0xff, RZ, 0xc0, !PT ;  /* 0x000000ff0a0a7812 */ /* 0x000fe200078ec0ff */
[----:B------:R0:W-:Y:S01]  /*4d70*/  I2F.F16 R56, R8 ;  /* 0x0000000800387306 */ /* 0x0001e20000200c00 */
[----:B------:R-:W-:-:S02]  /*4d80*/  ISETP.NE.AND P0, PT, R6, 0x1, PT ;  /* 0x000000010600780c */ /* 0x000fc40003f05270 */
[----:B------:R-:W-:-:S05]  /*4d90*/  IADD3 R10, PT, PT, R10, -0x80, RZ ;  /* 0xffffff800a0a7810 */ /* 0x000fca0007ffe0ff */
        /* <DEDUP_REMOVED lines=33> */
[----:B------:R-:W-:Y:S01]  /*4fb0*/  HADD2.F32 R2, -RZ, R55.H0_H0 ;  /* 0x20000037ff027230 */ /* 0x000fe20000004100 */
[----:B------:R-:W-:Y:S01]  /*4fc0*/  IADD3 R43, PT, PT, R0, -0x80, RZ ;  /* 0xffffff80002b7810 */ /* 0x000fe20007ffe0ff */
[----:B------:R-:W-:Y:S01]  /*4fd0*/  HADD2.F32 R0, -RZ, R37.H0_H0 ;  /* 0x20000025ff007230 */ /* 0x000fe20000004100 */
[----:B------:R-:W-:Y:S01]  /*4fe0*/  LEA.HI R28, R12, 0xffffff80, RZ, 0x8 ;  /* 0xffffff800c1c7811 */ /* 0x000fe200078f40ff */
[----:B------:R1:W-:Y:S01]  /*4ff0*/  I2F.F16 R66, R11 ;  /* 0x0000000b00427306 */ /* 0x0003e20000200c00 */
[----:B------:R-:W-:Y:S01]  /*5000*/  SHF.R.U32.HI R36, RZ, 0x10, R12 ;  /* 0x00000010ff247819 */ /* 0x000fe2000001160c */
[----:B------:R-:W-:Y:S01]  /*5010*/  HADD2.F32 R35, -RZ, R56.H0_H0 ;  /* 0x20000038ff237230 */ /* 0x000fe20000004100 */
[----:B------:R-:W-:Y:S01]  /*5020*/  SHF.R.U32.HI R12, RZ, 0x8, R15 ;  /* 0x00000008ff0c7819 */ /* 0x000fe2000001160f */
[----:B------:R-:W-:Y:S01]  /*5030*/  FFMA.FTZ R56, R5, R2, RZ ;  /* 0x0000000205387223 */ /* 0x000fe200000100ff */
[----:B------:R-:W-:Y:S01]  /*5040*/  IADD3 R37, PT, PT, R4, -0x80, RZ ;  /* 0xffffff8004257810 */ /* 0x000fe20007ffe0ff */
[----:B------:R-:W-:Y:S01]  /*5050*/  HADD2.F32 R4, -RZ, R46.H0_H0 ;  /* 0x2000002eff047230 */ /* 0x000fe20000004100 */
[----:B------:R-:W-:Y:S01]  /*5060*/  IADD3 R46, PT, PT, R10, -0x80, RZ ;  /* 0xffffff800a2e7810 */ /* 0x000fe20007ffe0ff */
[----:B------:R-:W-:Y:S01]  /*5070*/  HADD2.F32 R10, -RZ, R45.H0_H0 ;  /* 0x2000002dff0a7230 */ /* 0x000fe20000004100 */
[----:B------:R-:W-:Y:S01]  /*5080*/  LOP3.LUT R50, R12, 0xff, RZ, 0xc0, !PT ;  /* 0x000000ff0c327812 */ /* 0x000fe200078ec0ff */
[----:B------:R-:W-:Y:S01]  /*5090*/  FFMA.FTZ R45, R3, R5, RZ ;  /* 0x00000005032d7223 */ /* 0x000fe200000100ff */
[----:B-1----:R-:W-:-:S02]  /*50a0*/  HADD2.F32 R11, -RZ, R51.H0_H0 ;  /* 0x20000033ff0b7230 */ /* 0x002fc40000004100 */
[C---:B------:R-:W-:Y:S01]  /*50b0*/  FFMA.FTZ R51, R5.reuse, R0, RZ ;  /* 0x0000000005337223 */ /* 0x040fe200000100ff */
[----:B------:R-:W-:Y:S02]  /*50c0*/  HADD2.F32 R12, -RZ, R52.H0_H0 ;  /* 0x20000034ff0c7230 */ /* 0x000fe40000004100 */
[----:B------:R-:W-:Y:S01]  /*50d0*/  FFMA.FTZ R55, R5, R4, RZ ;  /* 0x0000000405377223 */ /* 0x000fe200000100ff */
[----:B------:R-:W-:Y:S01]  /*50e0*/  FFMA.FTZ R52, R10, R44, R45 ;  /* 0x0000002c0a347223 */ /* 0x000fe2000001002d */
[----:B------:R-:W-:Y:S01]  /*50f0*/  LEA.HI R29, R13, 0xffffff80, RZ, 0x8 ;  /* 0xffffff800d1d7811 */ /* 0x000fe200078f40ff */
[----:B------:R-:W-:Y:S01]  /*5100*/  HADD2.F32 R5, -RZ, R59.H0_H0 ;  /* 0x2000003bff057230 */ /* 0x000fe20000004100 */
[----:B------:R-:W-:Y:S01]  /*5110*/  SHF.R.U32.HI R45, RZ, 0x10, R13 ;  /* 0x00000010ff2d7819 */ /* 0x000fe2000001160d */
[C---:B------:R-:W-:Y:S01]  /*5120*/  FFMA.FTZ R51, R44.reuse, R11, R51 ;  /* 0x0000000b2c337223 */ /* 0x040fe20000010033 */
[C---:B------:R-:W-:Y:S01]  /*5130*/  FFMA.FTZ R57, R44.reuse, R12, R55 ;  /* 0x0000000c2c397223 */ /* 0x040fe20000010037 */
[----:B------:R-:W-:Y:S01]  /*5140*/  FFMA.FTZ R58, R44, R35, R56 ;  /* 0x000000232c3a7223 */ /* 0x000fe20000010038 */
[----:B------:R-:W-:Y:S01]  /*5150*/  HADD2.F32 R13, -RZ, R60.H0_H0 ;  /* 0x2000003cff0d7230 */ /* 0x000fe20000004100 */
[----:B------:R-:W-:Y:S01]  /*5160*/  LOP3.LUT R44, R36, 0xff, RZ, 0xc0, !PT ;  /* 0x000000ff242c7812 */ /* 0x000fe200078ec0ff */
[----:B------:R1:W3:Y:S01]  /*5170*/  I2F.F16 R62, R37 ;  /* 0x00000025003e7306 */ /* 0x0002e20000200c00 */
[----:B------:R-:W-:-:S02]  /*5180*/  HADD2.F32 R36, -RZ, R61.H0_H0 ;  /* 0x2000003dff247230 */ /* 0x000fc40000004100 */
[----:B------:R-:W-:Y:S01]  /*5190*/  FFMA.FTZ R55, R5, R54, R52 ;  /* 0x0000003605377223 */ /* 0x000fe20000010034 */
[C---:B------:R-:W-:Y:S01]  /*51a0*/  FFMA.FTZ R52, R54.reuse, R13, R51 ;  /* 0x0000000d36347223 */ /* 0x040fe20000010033 */
[----:B------:R-:W-:Y:S01]  /*51b0*/  SHF.R.U32.HI R51, RZ, 0x10, R15 ;  /* 0x00000010ff337819 */ /* 0x000fe2000001160f */
[----:B--2---:R-:W-:Y:S02]  /*51c0*/  HADD2.F32 R38, -RZ, R38.H0_H0 ;  /* 0x20000026ff267230 */ /* 0x004fe40000004100 */
[----:B------:R-:W-:Y:S01]  /*51d0*/  FFMA.FTZ R56, R54, R36, R57 ;  /* 0x0000002436387223 */ /* 0x000fe20000010039 */
[----:B------:R-:W-:Y:S01]  /*51e0*/  IADD3 R44, PT, PT, R44, -0x80, RZ ;  /* 0xffffff802c2c7810 */ /* 0x000fe20007ffe0ff */
[----:B------:R-:W2:Y:S01]  /*51f0*/  I2F.F16 R42, R42 ;  /* 0x0000002a002a7306 */ /* 0x000ea20000200c00 */
[----:B-1----:R-:W-:Y:S01]  /*5200*/  HADD2.F32 R37, -RZ, R63.H0_H0 ;  /* 0x2000003fff257230 */ /* 0x002fe20000004100 */
[----:B------:R-:W-:Y:S01]  /*5210*/  LEA.HI R30, R14, 0xffffff80, RZ, 0x8 ;  /* 0xffffff800e1e7811 */ /* 0x000fe200078f40ff */
[----:B------:R-:W-:Y:S01]  /*5220*/  FFMA.FTZ R55, R34, R53, R55 ;  /* 0x0000003522377223 */ /* 0x000fe20000010037 */
[----:B------:R-:W-:Y:S01]  /*5230*/  LOP3.LUT R51, R51, 0xff, RZ, 0xc0, !PT ;  /* 0x000000ff33337812 */ /* 0x000fe200078ec0ff */
[C---:B------:R-:W-:Y:S01]  /*5240*/  FFMA.FTZ R61, R53.reuse, R33, R52 ;  /* 0x00000021353d7223 */ /* 0x040fe20000010034 */
[----:B------:R-:W-:Y:S01]  /*5250*/  FFMA.FTZ R57, R54, R37, R58 ;  /* 0x0000002536397223 */ /* 0x000fe2000001003a */
[----:B------:R-:W-:Y:S01]  /*5260*/  SHF.R.U32.HI R14, RZ, 0x10, R14 ;  /* 0x00000010ff0e7819 */ /* 0x000fe2000001160e */
[----:B------:R1:W-:Y:S01]  /*5270*/  I2F.F16 R58, R44 ;  /* 0x0000002c003a7306 */ /* 0x0003e20000200c00 */
[----:B------:R-:W-:Y:S01]  /*5280*/  IADD3 R50, PT, PT, R50, -0x80, RZ ;  /* 0xffffff8032327810 */ /* 0x000fe20007ffe0ff */
[----:B------:R-:W-:Y:S01]  /*5290*/  FFMA.FTZ R63, R53, R32, R57 ;  /* 0x00000020353f7223 */ /* 0x000fe20000010039 */
[--C-:B0-----:R-:W-:Y:S01]  /*52a0*/  HADD2.F32 R57, -RZ, R8.reuse.H1_H1 ;  /* 0x30000008ff397230 */ /* 0x101fe20000004100 */
[----:B------:R-:W-:Y:S01]  /*52b0*/  LOP3.LUT R45, R45, 0xff, RZ, 0xc0, !PT ;  /* 0x000000ff2d2d7812 */ /* 0x000fe200078ec0ff */
[----:B------:R-:W-:Y:S01]  /*52c0*/  FFMA.FTZ R56, R53, R31, R56 ;  /* 0x0000001f35387223 */ /* 0x000fe20000010038 */
[----:B------:R-:W-:Y:S01]  /*52d0*/  LOP3.LUT R14, R14, 0xff, RZ, 0xc0, !PT ;  /* 0x000000ff0e0e7812 */ /* 0x000fe200078ec0ff */
[--C-:B------:R-:W-:Y:S01]  /*52e0*/  HADD2.F32 R59, -RZ, R9.reuse.H0_H0 ;  /* 0x20000009ff3b7230 */ /* 0x100fe20000004100 */
[----:B------:R-:W-:Y:S01]  /*52f0*/  I2F.F16 R67, R50 ;  /* 0x0000003200437306 */ /* 0x000fe20000200c00 */
[----:B-1----:R-:W-:Y:S01]  /*5300*/  HADD2.F32 R44, -RZ, R8.H0_H0 ;  /* 0x20000008ff2c7230 */ /* 0x002fe20000004100 */
[----:B------:R-:W-:Y:S01]  /*5310*/  IADD3 R8, PT, PT, R51, -0x80, RZ ;  /* 0xffffff8033087810 */ /* 0x000fe20007ffe0ff */
[----:B---3--:R-:W-:Y:S01]  /*5320*/  HADD2.F32 R51, -RZ, R62.H0_H0 ;  /* 0x2000003eff337230 */ /* 0x008fe20000004100 */
[----:B------:R-:W-:Y:S01]  /*5330*/  IADD3 R45, PT, PT, R45, -0x80, RZ ;  /* 0xffffff802d2d7810 */ /* 0x000fe20007ffe0ff */
[----:B------:R-:W-:Y:S01]  /*5340*/  HADD2.F32 R9, -RZ, R9.H1_H1 ;  /* 0x30000009ff097230 */ /* 0x000fe20000004100 */
[----:B------:R-:W-:Y:S01]  /*5350*/  LEA.HI R53, R15, 0xffffff80, RZ, 0x8 ;  /* 0xffffff800f357811 */ /* 0x000fe200078f40ff */
[----:B------:R-:W-:Y:S01]  /*5360*/  HADD2.F32 R15, -RZ, R39.H0_H0 ;  /* 0x20000027ff0f7230 */ /* 0x000fe20000004100 */
[----:B------:R-:W0:Y:S01]  /*5370*/  I2F.F16 R43, R43 ;  /* 0x0000002b002b7306 */ /* 0x000e220000200c00 */
[----:B--2---:R-:W-:-:S02]  /*5380*/  HADD2.F32 R39, -RZ, R42.H0_H0 ;  /* 0x2000002aff277230 */ /* 0x004fc40000004100 */
[----:B------:R-:W-:Y:S01]  /*5390*/  FFMA.FTZ R55, R38, R44, R55 ;  /* 0x0000002c26377223 */ /* 0x000fe20000010037 */
[C---:B------:R-:W-:Y:S02]  /*53a0*/  FFMA.FTZ R54, R44.reuse, R15, R61 ;  /* 0x0000000f2c367223 */ /* 0x040fe4000001003d */
[----:B------:R-:W-:Y:S02]  /*53b0*/  FFMA.FTZ R61, R44, R39, R56 ;  /* 0x000000272c3d7223 */ /* 0x000fe40000010038 */
[----:B------:R1:W2:Y:S01]  /*53c0*/  I2F.F16 R64, R46 ;  /* 0x0000002e00407306 */ /* 0x0002a20000200c00 */
[----:B------:R-:W-:Y:S01]  /*53d0*/  FFMA.FTZ R54, R57, R51, R54 ;  /* 0x0000003339367223 */ /* 0x000fe20000010036 */
[----:B0-----:R-:W-:-:S06]  /*53e0*/  HADD2.F32 R52, -RZ, R43.H0_H0 ;  /* 0x2000002bff347230 */ /* 0x001fcc0000004100 */
[----:B------:R-:W0:Y:S01]  /*53f0*/  I2F.F16 R8, R8 ;  /* 0x0000000800087306 */ /* 0x000e220000200c00 */
[----:B-1----:R-:W-:Y:S01]  /*5400*/  IADD3 R46, PT, PT, R14, -0x80, RZ ;  /* 0xffffff800e2e7810 */ /* 0x002fe20007ffe0ff */
[----:B------:R-:W-:-:S05]  /*5410*/  HADD2.F32 R14, -RZ, R66.H0_H0 ;  /* 0x20000042ff0e7230 */ /* 0x000fca0000004100 */
[----:B------:R-:W-:Y:S01]  /*5420*/  FFMA.FTZ R63, R44, R14, R63 ;  /* 0x0000000e2c3f7223 */ /* 0x000fe2000001003f */
[----:B------:R1:W3:Y:S01]  /*5430*/  I2F.F16 R60, R45 ;  /* 0x0000002d003c7306 */ /* 0x0002e20000200c00 */
[----:B--2---:R-:W-:Y:S02]  /*5440*/  HADD2.F32 R50, -RZ, R64.H0_H0 ;  /* 0x20000040ff327230 */ /* 0x004fe40000004100 */
[----:B0-----:R-:W-:-:S05]  /*5450*/  HADD2.F32 R42, -RZ, R8.H0_H0 ;  /* 0x20000008ff2a7230 */ /* 0x001fca0000004100 */
[----:B------:R0:W2:Y:S01]  /*5460*/  I2F.F16 R65, R46 ;  /* 0x0000002e00417306 */ /* 0x0000a20000200c00 */
[----:B-1----:R-:W-:Y:S02]  /*5470*/  HADD2.F32 R45, -RZ, R58.H0_H0 ;  /* 0x2000003aff2d7230 */ /* 0x002fe40000004100 */
[----:B------:R-:W-:Y:S01]  /*5480*/  FFMA.FTZ R8, R52, R57, R55 ;  /* 0x0000003934087223 */ /* 0x000fe20000010037 */
[----:B------:R-:W-:Y:S01]  /*5490*/  FFMA.FTZ R58, R57, R50, R61 ;  /* 0x00000032393a7223 */ /* 0x000fe2000001003d */
[----:B------:R-:W-:Y:S02]  /*54a0*/  HADD2.F32 R55, -RZ, R17.H0_H0 ;  /* 0x20000011ff377230 */ /* 0x000fe40000004100 */
[----:B------:R-:W-:Y:S01]  /*54b0*/  FFMA.FTZ R8, R45, R59, R8 ;  /* 0x0000003b2d087223 */ /* 0x000fe20000010008 */
[----:B---3--:R-:W-:Y:S01]  /*54c0*/  HADD2.F32 R44, -RZ, R60.H0_H0 ;  /* 0x2000003cff2c7230 */ /* 0x008fe20000004100 */
[----:B------:R-:W1:Y:S01]  /*54d0*/  I2F.F16 R28, R28 ;  /* 0x0000001c001c7306 */ /* 0x000e620000200c00 */
[----:B0-----:R-:W-:-:S03]  /*54e0*/  HADD2.F32 R46, -RZ, R67.H0_H0 ;  /* 0x20000043ff2e7230 */ /* 0x001fc60000004100 */
[----:B------:R-:W-:Y:S01]  /*54f0*/  FFMA.FTZ R56, R59, R44, R54 ;  /* 0x0000002c3b387223 */ /* 0x000fe20000010036 */
[----:B------:R-:W-:Y:S02]  /*5500*/  HADD2.F32 R54, -RZ, R17.H1_H1 ;  /* 0x30000011ff367230 */ /* 0x000fe40000004100 */
[----:B------:R-:W-:Y:S01]  /*5510*/  FFMA.FTZ R63, R57, R46, R63 ;  /* 0x0000002e393f7223 */ /* 0x000fe2000001003f */
[----:B--2---:R-:W-:Y:S01]  /*5520*/  HADD2.F32 R43, -RZ, R65.H0_H0 ;  /* 0x20000041ff2b7230 */ /* 0x004fe20000004100 */
[----:B------:R-:W0:Y:S02]  /*5530*/  I2F.F16 R29, R29 ;  /* 0x0000001d001d7306 */ /* 0x000e240000200c00 */
[C---:B------:R-:W-:Y:S02]  /*5540*/  FFMA.FTZ R60, R59.reuse, R42, R63 ;  /* 0x0000002a3b3c7223 */ /* 0x040fe4000001003f */
[----:B------:R-:W-:Y:S01]  /*5550*/  FFMA.FTZ R58, R59, R43, R58 ;  /* 0x0000002b3b3a7223 */ /* 0x000fe2000001003a */
[----:B-1----:R-:W-:-:S03]  /*5560*/  HADD2.F32 R61, -RZ, R28.H0_H0 ;  /* 0x2000001cff3d7230 */ /* 0x002fc60000004100 */
        /* <DEDUP_REMOVED lines=78> */
.L_x_2990:
        /* <DEDUP_REMOVED lines=8> */
.L_x_2986:
[----:B------:R-:W0:Y:S02]  /*5ad0*/  LDCU UR5, c[0x0][0x3cc] ;  /* 0x00007980ff0577ac */ /* 0x000e240008000800 */
[----:B0-----:R-:W-:-:S04]  /*5ae0*/  VIMNMX R37, PT, PT, R25, UR5, PT ;  /* 0x0000000519257c48 */ /* 0x001fc8000bfe0100 */
[----:B------:R-:W-:-:S13]  /*5af0*/  ISETP.GT.AND P0, PT, R37, R18, PT ;  /* 0x000000122500720c */ /* 0x000fda0003f04270 */
[----:B------:R-:W-:Y:S05]  /*5b00*/  @!P0 BRA `(.L_x_2992) ;  /* 0x0000001c00788947 */ /* 0x000fea0003800000 */
[----:B------:R-:W0:Y:S01]  /*5b10*/  LDC.64 R2, c[0x0][0x3b8] ;  /* 0x0000ee00ff027b82 */ /* 0x000e220000000a00 */
[----:B------:R-:W-:Y:S02]  /*5b20*/  MOV R4, R28 ;  /* 0x0000001c00047202 */ /* 0x000fe40000000f00 */
[----:B------:R-:W-:Y:S01]  /*5b30*/  MOV R5, R29 ;  /* 0x0000001d00057202 */ /* 0x000fe20000000f00 */
[----:B0-----:R-:W-:-:S03]  /*5b40*/  IMAD.WIDE.U32 R2, R18, 0x4, R2 ;  /* 0x0000000412027825 */ /* 0x001fc600078e0002 */
[----:B------:R-:W-:-:S04]  /*5b50*/  IADD3 R26, P0, PT, R2, 0x2, RZ ;  /* 0x00000002021a7810 */ /* 0x000fc80007f1e0ff */
[----:B------:R-:W-:-:S09]  /*5b60*/  IADD3.X R27, PT, PT, RZ, R3, RZ, P0, !PT ;  /* 0x00000003ff1b7210 */ /* 0x000fd200007fe4ff */
.L_x_2995:
        /* <DEDUP_REMOVED lines=9> */
[----:B------:R-:W-:-:S04]  /*5c00*/  IMAD.WIDE R12, R7, 0x4, R32 ;  /* 0x00000004070c7825 */ /* 0x000fc800078e0220 */
[----:B------:R-:W-:Y:S02]  /*5c10*/  IMAD.WIDE R2, R7, 0x4, R12 ;  /* 0x0000000407027825 */ /* 0x000fe400078e020c */
[----:B------:R-:W5:Y:S04]  /*5c20*/  LDG.E.128.CONSTANT R12, desc[UR8][R12.64] ;  /* 0x000000080c0c7981 */ /* 0x000f68000c1e9d00 */
[----:B------:R1:W5:Y:S01]  /*5c30*/  LDG.E.128.CONSTANT R8, desc[UR8][R2.64] ;  /* 0x0000000802087981 */ /* 0x000362000c1e9d00 */
        /* <DEDUP_REMOVED lines=24> */
[--C-:B------:R-:W-:Y:S02]  /*5dc0*/  SHF.R.U32.HI R46, RZ, 0xc, R41.reuse ;  /* 0x0000000cff2e7819 */ /* 0x100fe40000011629 */
[----:B------:R-:W-:Y:S02]  /*5dd0*/  SHF.R.U32.HI R52, RZ, 0xc, R42 ;  /* 0x0000000cff347819 */ /* 0x000fe4000001162a */
        /* <DEDUP_REMOVED lines=25> */
[--C-:B------:R-:W-:Y:S02]  /*5f70*/  SHF.R.U32.HI R39, RZ, 0xa, R32.reuse ;  /* 0x0000000aff277819 */ /* 0x100fe40000011620 */
[----:B------:R-:W-:Y:S02]  /*5f80*/  LOP3.LUT R50, R32, 0x3f003f, RZ, 0xc0, !PT ;  /* 0x003f003f20327812 */ /* 0x000fe400078ec0ff */
[----:B------:R-:W-:-:S02]  /*5f90*/  SHF.R.U32.HI R51, RZ, 0x6, R32 ;  /* 0x00000006ff337819 */ /* 0x000fc40000011620 */
        /* <DEDUP_REMOVED lines=14> */
[----:B------:R-:W-:Y:S02]  /*6080*/  LOP3.LUT R35, R46, 0xf000f, RZ, 0xc0, !PT ;  /* 0x000f000f2e237812 */ /* 0x000fe400078ec0ff */
[----:B------:R-:W-:Y:S02]  /*6090*/  LOP3.LUT R33, R52, 0xf000f, RZ, 0xc0, !PT ;  /* 0x000f000f34217812 */ /* 0x000fe400078ec0ff */
[----:B------:R-:W-:Y:S02]  /*60a0*/  LOP3.LUT R38, R35, 0x300030, R32, 0xf8, !PT ;  /* 0x0030003023267812 */ /* 0x000fe400078ef820 */
[----:B------:R-:W-:-:S02]  /*60b0*/  LOP3.LUT R46, R33, 0x300030, R60, 0xf8, !PT ;  /* 0x00300030212e7812 */ /* 0x000fc400078ef83c */
[----:B------:R-:W-:Y:S02]  /*60c0*/  LOP3.LUT R32, R54, 0x64006400, RZ, 0xfc, !PT ;  /* 0x6400640036207812 */ /* 0x000fe400078efcff */
[----:B------:R-:W-:Y:S02]  /*60d0*/  LOP3.LUT R33, R56, 0x64006400, RZ, 0xfc, !PT ;  /* 0x6400640038217812 */ /* 0x000fe400078efcff */
[----:B------:R-:W-:Y:S02]  /*60e0*/  LOP3.LUT R36, R36, 0x300030, R39, 0xf8, !PT ;  /* 0x0030003024247812 */ /* 0x000fe400078ef827 */
[----:B------:R-:W-:Y:S02]  /*60f0*/  LOP3.LUT R39, R47, 0x300030, R48, 0xf8, !PT ;  /* 0x003000302f277812 */ /* 0x000fe400078ef830 */
[----:B------:R-:W-:Y:S02]  /*6100*/  LOP3.LUT R35, R58, 0xf000f, RZ, 0xc0, !PT ;  /* 0x000f000f3a237812 */ /* 0x000fe400078ec0ff */
[----:B------:R-:W-:-:S02]  /*6110*/  LOP3.LUT R47, R71, 0xf000f, RZ, 0xc0, !PT ;  /* 0x000f000f472f7812 */ /* 0x000fc400078ec0ff */
[----:B------:R-:W-:Y:S01]  /*6120*/  LOP3.LUT R54, R53, 0x64006400, RZ, 0xfc, !PT ;  /* 0x6400640035367812 */ /* 0x000fe200078efcff */
[----:B------:R-:W-:Y:S01]  /*6130*/  HADD2 R53, R32, -1056, -1056 ;  /* 0xe420e42020357430 */ /* 0x000fe20000000000 */
[----:B------:R-:W-:Y:S01]  /*6140*/  LOP3.LUT R56, R55, 0x64006400, RZ, 0xfc, !PT ;  /* 0x6400640037387812 */ /* 0x000fe200078efcff */
[----:B------:R-:W-:Y:S01]  /*6150*/  HADD2 R55, R33, -1056, -1056 ;  /* 0xe420e42021377430 */ /* 0x000fe20000000000 */
[----:B------:R-:W-:Y:S01]  /*6160*/  LOP3.LUT R58, R57, 0x64006400, RZ, 0xfc, !PT ;  /* 0x64006400393a7812 */ /* 0x000fe200078efcff */
[-C--:B0-----:R-:W-:Y:S01]  /*6170*/  HFMA2 R32, R49, R28.reuse, RZ ;  /* 0x0000001c31207231 */ /* 0x081fe200000000ff */
[----:B------:R-:W-:Y:S01]  /*6180*/  LOP3.LUT R47, R47, 0x300030, R34, 0xf8, !PT ;  /* 0x003000302f2f7812 */ /* 0x000fe200078ef822 */
[-C--:B------:R-:W-:Y:S02]  /*6190*/  HFMA2 R33, R53, R28.reuse, RZ.H0_H0 ;  /* 0x0000001c35217231 */ /* 0x080fe400000400ff */
[----:B------:R-:W-:Y:S02]  /*61a0*/  HFMA2 R34, R55, R28, RZ ;  /* 0x0000001c37227231 */ /* 0x000fe400000000ff */
[----:B------:R-:W-:Y:S01]  /*61b0*/  HADD2 R54, R54, -1056, -1056 ;  /* 0xe420e42036367430 */ /* 0x000fe20000000000 */
[----:B------:R-:W-:Y:S01]  /*61c0*/  LOP3.LUT R48, R72, 0xf000f, RZ, 0xc0, !PT ;  /* 0x000f000f48307812 */ /* 0x000fe200078ec0ff */
[----:B------:R-:W-:Y:S01]  /*61d0*/  HADD2 R56, R56, -1056, -1056 ;  /* 0xe420e42038387430 */ /* 0x000fe20000000000 */
[----:B------:R-:W-:Y:S01]  /*61e0*/  LOP3.LUT R60, R70, 0x64006400, RZ, 0xfc, !PT ;  /* 0x64006400463c7812 */ /* 0x000fe200078efcff */
[----:B------:R-:W-:Y:S01]  /*61f0*/  HADD2 R58, R58, -1056, -1056 ;  /* 0xe420e4203a3a7430 */ /* 0x000fe20000000000 */
[----:B------:R-:W-:Y:S01]  /*6200*/  LOP3.LUT R52, R35, 0x300030, R68, 0xf8, !PT ;  /* 0x0030003023347812 */ /* 0x000fe200078ef844 */
[----:B------:R-:W-:-:S02]  /*6210*/  HFMA2 R70, R54, R29, R32 ;  /* 0x0000001d36467231 */ /* 0x000fc40000000020 */
[-C--:B------:R-:W-:Y:S02]  /*6220*/  HFMA2 R71, R56, R29.reuse, R33 ;  /* 0x0000001d38477231 */ /* 0x080fe40000000021 */
[-C--:B------:R-:W-:Y:S02]  /*6230*/  HFMA2 R72, R58, R29.reuse, R34 ;  /* 0x0000001d3a487231 */ /* 0x080fe40000000022 */
[----:B------:R-:W-:Y:S01]  /*6240*/  HADD2 R57, R69, -1056, -1056 ;  /* 0xe420e42045397430 */ /* 0x000fe20000000000 */
[----:B------:R-:W0:Y:S01]  /*6250*/  LDS.128 R32, [UR4+0x10] ;  /* 0x00001004ff207984 */ /* 0x000e220008000c00 */
        /* <DEDUP_REMOVED lines=130> */
.L_x_2993:
[----:B------:R-:W-:Y:S01]  /*6a80*/  MOV R32, R4 ;  /* 0x0000000400207202 */ /* 0x000fe20000000f00 */
[----:B------:R-:W-:Y:S01]  /*6a90*/  IMAD.WIDE R2, R7, 0x4, R2 ;  /* 0x0000000407027825 */ /* 0x000fe200078e0202 */
[----:B------:R-:W-:Y:S01]  /*6aa0*/  MOV R33, R5 ;  /* 0x0000000500217202 */ /* 0x000fe20000000f00 */
[----:B------:R-:W-:Y:S06]  /*6ab0*/  @!P1 BRA `(.L_x_2994) ;  /* 0x0000000c006c9947 */ /* 0x000fec0003800000 */
[----:B-----5:R-:W2:Y:S01]  /*6ac0*/  LDG.E.128.CONSTANT R28, desc[UR8][R2.64] ;  /* 0x00000008021c7981 */ /* 0x020ea2000c1e9d00 */
        /* <DEDUP_REMOVED lines=20> */
[----:B------:R-:W-:Y:S02]  /*6c10*/  LOP3.LUT R4, R4, 0xf000f, RZ, 0xc0, !PT ;  /* 0x000f000f04047812 */ /* 0x000fe400078ec0ff */
[----:B------:R-:W-:Y:S02]  /*6c20*/  LOP3.LUT R44, R12, 0x3f003f, RZ, 0xc0, !PT ;  /* 0x003f003f0c2c7812 */ /* 0x000fe400078ec0ff */
[----:B------:R-:W-:Y:S02]  /*6c30*/  LOP3.LUT R41, R14, 0xf000f, RZ, 0xc0, !PT ;  /* 0x000f000f0e297812 */ /* 0x000fe400078ec0ff */
[----:B------:R-:W-:Y:S02]  /*6c40*/  SHF.R.U32.HI R12, RZ, 0x6, R12 ;  /* 0x00000006ff0c7819 */ /* 0x000fe4000001160c */
[----:B------:R-:W-:-:S02]  /*6c50*/  LOP3.LUT R42, R42, 0xf000f, RZ, 0xc0, !PT ;  /* 0x000f000f2a2a7812 */ /* 0x000fc400078ec0ff */
[----:B------:R-:W-:Y:S02]  /*6c60*/  LOP3.LUT R51, R15, 0x3f003f, RZ, 0xc0, !PT ;  /* 0x003f003f0f337812 */ /* 0x000fe400078ec0ff */
[--C-:B------:R-:W-:Y:S02]  /*6c70*/  SHF.R.U32.HI R59, RZ, 0xc, R15.reuse ;  /* 0x0000000cff3b7819 */ /* 0x100fe4000001160f */
[----:B------:R-:W-:Y:S02]  /*6c80*/  SHF.R.U32.HI R58, RZ, 0x6, R15 ;  /* 0x00000006ff3a7819 */ /* 0x000fe4000001160f */
        /* <DEDUP_REMOVED lines=25> */
[----:B------:R-:W-:Y:S02]  /*6e20*/  LOP3.LUT R61, R61, 0x64006400, RZ, 0xfc, !PT ;  /* 0x640064003d3d7812 */ /* 0x000fe400078efcff */
[--C-:B--2---:R-:W-:Y:S02]  /*6e30*/  SHF.R.U32.HI R5, RZ, 0x8, R28.reuse ;  /* 0x00000008ff057819 */ /* 0x104fe4000001161c */
[--C-:B------:R-:W-:Y:S02]  /*6e40*/  SHF.R.U32.HI R13, RZ, 0xa, R28.reuse ;  /* 0x0000000aff0d7819 */ /* 0x100fe4000001161c */
[----:B------:R-:W-:Y:S02]  /*6e50*/  LOP3.LUT R38, R28, 0x3f003f, RZ, 0xc0, !PT ;  /* 0x003f003f1c267812 */ /* 0x000fe400078ec0ff */
[----:B------:R-:W-:-:S02]  /*6e60*/  SHF.R.U32.HI R39, RZ, 0x6, R28 ;  /* 0x00000006ff277819 */ /* 0x000fc4000001161c */
[--C-:B------:R-:W-:Y:S02]  /*6e70*/  SHF.R.U32.HI R28, RZ, 0xa, R29.reuse ;  /* 0x0000000aff1c7819 */ /* 0x100fe4000001161d */
[----:B------:R-:W-:Y:S02]  /*6e80*/  SHF.R.U32.HI R47, RZ, 0x8, R30 ;  /* 0x00000008ff2f7819 */ /* 0x000fe4000001161e */
[----:B------:R-:W-:Y:S02]  /*6e90*/  SHF.R.U32.HI R15, RZ, 0x8, R29 ;  /* 0x00000008ff0f7819 */ /* 0x000fe4000001161d */
[----:B------:R-:W-:Y:S02]  /*6ea0*/  LOP3.LUT R4, R4, 0x300030, R13, 0xf8, !PT ;  /* 0x0030003004047812 */ /* 0x000fe400078ef80d */
[----:B------:R-:W-:Y:S02]  /*6eb0*/  SHF.R.U32.HI R64, RZ, 0xa, R31 ;  /* 0x0000000aff407819 */ /* 0x000fe4000001161f */
[----:B------:R-:W-:-:S02]  /*6ec0*/  LOP3.LUT R28, R41, 0x300030, R28, 0xf8, !PT ;  /* 0x00300030291c7812 */ /* 0x000fc400078ef81c */
[----:B------:R-:W-:Y:S02]  /*6ed0*/  LOP3.LUT R13, R62, 0xf000f, RZ, 0xc0, !PT ;  /* 0x000f000f3e0d7812 */ /* 0x000fe400078ec0ff */
[----:B------:R-:W-:Y:S02]  /*6ee0*/  LOP3.LUT R41, R42, 0x300030, R47, 0xf8, !PT ;  /* 0x003000302a297812 */ /* 0x000fe400078ef82f */
        /* <DEDUP_REMOVED lines=11> */
[----:B------:R-:W-:Y:S01]  /*6fa0*/  SHF.R.U32.HI R50, RZ, 0xa, R30 ;  /* 0x0000000aff327819 */ /* 0x000fe2000001161e */
[----:B------:R-:W-:Y:S01]  /*6fb0*/  HADD2 R48, R13, -1056, -1056 ;  /* 0xe420e4200d307430 */ /* 0x000fe20000000000 */
[----:B------:R-:W-:Y:S01]  /*6fc0*/  LOP3.LUT R42, R14, 0x300030, R63, 0xf8, !PT ;  /* 0x003000300e2a7812 */ /* 0x000fe200078ef83f */
[----:B------:R-:W-:-:S02]  /*6fd0*/  HFMA2 R13, R47, R8, RZ.H0_H0 ;  /* 0x000000082f0d7231 */ /* 0x000fc400000400ff */
[-C--:B------:R-:W-:Y:S01]  /*6fe0*/  HFMA2 R14, R49, R8.reuse, RZ ;  /* 0x00000008310e7231 */ /* 0x080fe200000000ff */
[----:B------:R-:W-:Y:S01]  /*6ff0*/  LOP3.LUT R43, R43, 0x300030, R50, 0xf8, !PT ;  /* 0x003000302b2b7812 */ /* 0x000fe200078ef832 */
[-C--:B------:R-:W-:Y:S02]  /*7000*/  HFMA2 R62, R44, R9.reuse, R12 ;  /* 0x000000092c3e7231 */ /* 0x080fe4000000000c */
[-C--:B------:R-:W-:Y:S02]  /*7010*/  HFMA2 R63, R46, R9.reuse, R13 ;  /* 0x000000092e3f7231 */ /* 0x080fe4000000000d */
[-C--:B------:R-:W-:Y:S01]  /*7020*/  HFMA2 R64, R48, R9.reuse, R14 ;  /* 0x0000000930407231 */ /* 0x080fe2000000000e */
[----:B------:R-:W-:Y:S01]  /*7030*/  LOP3.LUT R50, R58, 0x64006400, RZ, 0xfc, !PT ;  /* 0x640064003a327812 */ /* 0x000fe200078efcff */
[----:B------:R-:W0:Y:S01]  /*7040*/  LDS.128 R12, [UR4+0x30] ;  /* 0x00003004ff0c7984 */ /* 0x000e220008000c00 */
[----:B------:R-:W-:Y:S01]  /*7050*/  HFMA2 R8, R51, R8, RZ.H0_H0 ;  /* 0x0000000833087231 */ /* 0x000fe200000400ff */
[----:B------:R-:W-:Y:S01]  /*7060*/  LOP3.LUT R58, R57, 0x64006400, RZ, 0xfc, !PT ;  /* 0x64006400393a7812 */ /* 0x000fe200078efcff */
[----:B------:R-:W-:Y:S01]  /*7070*/  HADD2 R57, R56, -1056, -1056 ;  /* 0xe420e42038397430 */ /* 0x000fe20000000000 */
[----:B------:R-:W-:Y:S01]  /*7080*/  LOP3.LUT R35, R29, 0x3f003f, RZ, 0xc0, !PT ;  /* 0x003f003f1d237812 */ /* 0x000fe200078ec0ff */
[----:B------:R-:W-:Y:S01]  /*7090*/  HADD2 R50, R50, -1056, -1056 ;  /* 0xe420e42032327430 */ /* 0x000fe20000000000 */
[----:B------:R-:W-:Y:S01]  /*70a0*/  SHF.R.U32.HI R36, RZ, 0x6, R29 ;  /* 0x00000006ff247819 */ /* 0x000fe2000001161d */
        /* <DEDUP_REMOVED lines=52> */
[----:B------:R-:W-:Y:S01]  /*73f0*/  HADD2 R61, R0, -1056, -1056 ;  /* 0xe420e420003d7430 */ /* 0x000fe20000000000 */
[----:B------:R-:W-:Y:S01]  /*7400*/  LOP3.LUT R43, R43, 0x64006400, RZ, 0xfc, !PT ;  /* 0x640064002b2b7812 */ /* 0x000fe200078efcff */
[-C--:B------:R-:W-:Y:S01]  /*7410*/  HFMA2 R63, R34, R13.reuse, R63 ;  /* 0x0000000d223f7231 */ /* 0x080fe2000000003f */
        /* <DEDUP_REMOVED lines=69> */
.L_x_2994:
        /* <DEDUP_REMOVED lines=8> */
.L_x_2992:
        /* <DEDUP_REMOVED lines=10> */
.L_x_3001:
[----:B------:R-:W-:Y:S01]  /*7990*/  ISETP.NE.AND P0, PT, R18, R19, PT ;  /* 0x000000131200720c */ /* 0x000fe20003f05270 */
[----:B------:R-:W0:-:S12]  /*79a0*/  LDC R7, c[0x0][0x3ac] ;  /* 0x0000eb00ff077b82 */ /* 0x000e180000000800 */
[----:B------:R-:W-:Y:S01]  /*79b0*/  @!P0 LEA R4, R24, R1, 0x3 ;  /* 0x0000000118048211 */ /* 0x000fe200078e18ff */
[----:B------:R-:W2:Y:S05]  /*79c0*/  @!P0 LDG.E.U16.CONSTANT R3, desc[UR8][R14.64] ;  /* 0x000000080e038981 */ /* 0x000eaa000c1e9500 */
[----:B------:R-:W3:Y:S01]  /*79d0*/  @!P0 LDL.64 R4, [R4+0x8] ;  /* 0x0000080004048983 */ /* 0x000ee20000100a00 */
[----:B------:R-:W-:Y:S02]  /*79e0*/  ISETP.GE.AND P1, PT, R6, 0x1, PT ;  /* 0x000000010600780c */ /* 0x000fe40003f26270 */
[----:B------:R-:W-:Y:S01]  /*79f0*/  @!P0 IADD3 R0, PT, PT, R24, 0x1, RZ ;  /* 0x0000000118008810 */ /* 0x000fe20007ffe0ff */
[----:B------:R-:W-:-:S02]  /*7a00*/  HFMA2 R12, -RZ, RZ, 0, 0.0625 ;  /* 0x00002c00ff0c7431 */ /* 0x000fc400000001ff */
[----:B0-----:R-:W-:Y:S01]  /*7a10*/  IMAD.WIDE R10, R7, 0x4, R8 ;  /* 0x00000004070a7825 */ /* 0x001fe200078e0208 */
        /* <DEDUP_REMOVED lines=8> */
[--C-:B------:R-:W-:Y:S01]  /*7aa0*/  HADD2.F32 R67, -RZ, R17.reuse.H0_H0 ;  /* 0x20000011ff437230 */ /* 0x100fe20000004100 */
[----:B------:R-:W-:Y:S01]  /*7ab0*/  ISETP.NE.AND P0, PT, R6, 0x1, PT ;  /* 0x000000010600780c */ /* 0x000fe20003f05270 */
[----:B------:R-:W-:Y:S01]  /*7ac0*/  HADD2.F32 R69, -RZ, R17.H1_H1 ;  /* 0x30000011ff457230 */ /* 0x000fe20000004100 */
[----:B------:R-:W0:Y:S02]  /*7ad0*/  LDS.64 R38, [UR4] ;  /* 0x00000004ff267984 */ /* 0x000e240008000a00 */
[--C-:B0-----:R-:W-:Y:S02]  /*7ae0*/  HADD2.F32 R5, -RZ, R38.reuse.H0_H0 ;  /* 0x20000026ff057230 */ /* 0x101fe40000004100 */
[----:B------:R-:W-:Y:S02]  /*7af0*/  HADD2.F32 R38, -RZ, R38.H1_H1 ;  /* 0x30000026ff267230 */ /* 0x000fe40000004100 */
[----:B------:R-:W-:-:S02]  /*7b00*/  HADD2.F32 R41, -RZ, R39.H0_H0 ;  /* 0x20000027ff297230 */ /* 0x000fc40000004100 */
        /* <DEDUP_REMOVED lines=10> */
[----:B------:R-:W-:Y:S01]  /*7bb0*/  HADD2.F32 R0, -RZ, R27.H0_H0 ;  /* 0x2000001bff007230 */ /* 0x000fe20000004100 */
[----:B------:R-:W-:Y:S02]  /*7bc0*/  SHF.R.U32.HI R46, RZ, 0x8, R29 ;  /* 0x00000008ff2e7819 */ /* 0x000fe4000001161d */
[----:B------:R-:W-:Y:S02]  /*7bd0*/  LOP3.LUT R3, R3, 0x64006400, RZ, 0xfc, !PT ;  /* 0x6400640003037812 */ /* 0x000fe400078efcff */
[----:B------:R-:W-:Y:S02]  /*7be0*/  LOP3.LUT R29, R26, 0x64006400, RZ, 0xfc, !PT ;  /* 0x640064001a1d7812 */ /* 0x000fe400078efcff */
[----:B------:R-:W-:-:S02]  /*7bf0*/  LOP3.LUT R34, R30, 0xf000f0, RZ, 0xc0, !PT ;  /* 0x00f000f01e227812 */ /* 0x000fc400078ec0ff */
[----:B------:R-:W-:Y:S01]  /*7c00*/  LOP3.LUT R33, R4, 0x64006400, RZ, 0xfc, !PT ;  /* 0x6400640004217812 */ /* 0x000fe200078efcff */
[----:B------:R-:W-:Y:S01]  /*7c10*/  HADD2 R35, R29, -1032, -1032 ;  /* 0xe408e4081d237430 */ /* 0x000fe20000000000 */
[----:B------:R-:W-:Y:S01]  /*7c20*/  SHF.R.U32.HI R45, RZ, 0x8, R28 ;  /* 0x00000008ff2d7819 */ /* 0x000fe2000001161c */
[----:B------:R-:W-:Y:S01]  /*7c30*/  HADD2.F32 R28, -RZ, R27.H1_H1 ;  /* 0x3000001bff1c7230 */ /* 0x000fe20000004100 */
[----:B------:R-:W-:Y:S01]  /*7c40*/  SHF.R.U32.HI R47, RZ, 0x8, R30 ;  /* 0x00000008ff2f7819 */ /* 0x000fe2000001161e */
[----:B------:R-:W-:Y:S01]  /*7c50*/  HADD2 R30, R2, -1032, -1032 ;  /* 0xe408e408021e7430 */ /* 0x000fe20000000000 */
[----:B------:R-:W-:Y:S01]  /*7c60*/  LOP3.LUT R36, R31, 0xf000f0, RZ, 0xc0, !PT ;  /* 0x00f000f01f247812 */ /* 0x000fe200078ec0ff */
[----:B------:R-:W0:Y:S01]  /*7c70*/  LDS.64 R26, [UR4+0x8] ;  /* 0x00000804ff1a7984 */ /* 0x000e220008000a00 */
[----:B------:R-:W-:Y:S01]  /*7c80*/  SHF.R.U32.HI R48, RZ, 0x8, R31 ;  /* 0x00000008ff307819 */ /* 0x000fe2000001161f */
[----:B------:R-:W-:Y:S01]  /*7c90*/  HADD2 R31, R3, -1032, -1032 ;  /* 0xe408e408031f7430 */ /* 0x000fe20000000000 */
[----:B------:R-:W-:Y:S01]  /*7ca0*/  LOP3.LUT R37, R34, 0x64006400, RZ, 0xfc, !PT ;  /* 0x6400640022257812 */ /* 0x000fe200078efcff */
[----:B------:R-:W-:-:S02]  /*7cb0*/  HFMA2 R34, R33, R12.H0_H0, -72, -72 ;  /* 0xd480d48021227431 */ /* 0x000fc4000004000c */
[----:B------:R-:W-:Y:S01]  /*7cc0*/  FFMA.FTZ R33, R0, R5, RZ ;  /* 0x0000000500217223 */ /* 0x000fe200000100ff */
[--C-:B------:R-:W-:Y:S02]  /*7cd0*/  HADD2.F32 R2, -RZ, R30.reuse.H0_H0 ;  /* 0x2000001eff027230 */ /* 0x100fe40000004100 */
[----:B------:R-:W-:Y:S02]  /*7ce0*/  HADD2.F32 R29, -RZ, R30.H1_H1 ;  /* 0x3000001eff1d7230 */ /* 0x000fe40000004100 */
[----:B------:R-:W-:Y:S01]  /*7cf0*/  FFMA.FTZ R39, R28, R38, R33 ;  /* 0x000000261c277223 */ /* 0x000fe20000010021 */
[--C-:B------:R-:W-:Y:S01]  /*7d00*/  HADD2.F32 R3, -RZ, R31.reuse.H0_H0 ;  /* 0x2000001fff037230 */ /* 0x100fe20000004100 */
[----:B------:R-:W-:Y:S01]  /*7d10*/  LOP3.LUT R33, R36, 0x64006400, RZ, 0xfc, !PT ;  /* 0x6400640024217812 */ /* 0x000fe200078efcff */
[----:B------:R-:W-:Y:S02]  /*7d20*/  HADD2.F32 R30, -RZ, R31.H1_H1 ;  /* 0x3000001fff1e7230 */ /* 0x000fe40000004100 */
[----:B------:R-:W-:Y:S01]  /*7d30*/  FFMA.FTZ R43, R5, R2, RZ ;  /* 0x00000002052b7223 */ /* 0x000fe200000100ff */
[----:B------:R-:W-:-:S02]  /*7d40*/  HADD2.F32 R4, -RZ, R35.H0_H0 ;  /* 0x20000023ff047230 */ /* 0x000fc40000004100 */
[C---:B------:R-:W-:Y:S01]  /*7d50*/  FFMA.FTZ R49, R5.reuse, R3, RZ ;  /* 0x0000000305317223 */ /* 0x040fe200000100ff */
[----:B------:R-:W-:Y:S01]  /*7d60*/  HADD2.F32 R31, -RZ, R35.H1_H1 ;  /* 0x30000023ff1f7230 */ /* 0x000fe20000004100 */
[----:B------:R-:W-:Y:S01]  /*7d70*/  LOP3.LUT R35, R32, 0x64006400, RZ, 0xfc, !PT ;  /* 0x6400640020237812 */ /* 0x000fe200078efcff */
[-C--:B------:R-:W-:Y:S02]  /*7d80*/  HFMA2 R36, R37, R12.reuse.H0_H0, -72, -72 ;  /* 0xd480d48025247431 */ /* 0x080fe4000004000c */
[----:B------:R-:W-:Y:S01]  /*7d90*/  FFMA.FTZ R32, R5, R4, RZ ;  /* 0x0000000405207223 */ /* 0x000fe200000100ff */
[-C--:B------:R-:W-:Y:S02]  /*7da0*/  HFMA2 R33, R33, R12.reuse.H0_H0, -72, -72 ;  /* 0xd480d48021217431 */ /* 0x080fe4000004000c */
[C---:B------:R-:W-:Y:S01]  /*7db0*/  FFMA.FTZ R44, R38.reuse, R29, R43 ;  /* 0x0000001d262c7223 */ /* 0x040fe2000001002b */
[----:B------:R-:W-:Y:S02]  /*7dc0*/  HFMA2 R35, R35, R12.H0_H0, -72, -72 ;  /* 0xd480d48023237431 */ /* 0x000fe4000004000c */
[C---:B------:R-:W-:Y:S01]  /*7dd0*/  FFMA.FTZ R43, R38.reuse, R31, R32 ;  /* 0x0000001f262b7223 */ /* 0x040fe20000010020 */
[----:B------:R-:W-:Y:S01]  /*7de0*/  FFMA.FTZ R50, R38, R30, R49 ;  /* 0x0000001e26327223 */ /* 0x000fe20000010031 */
[----:B------:R-:W-:-:S02]  /*7df0*/  HADD2.F32 R32, -RZ, R34.H0_H0 ;  /* 0x20000022ff207230 */ /* 0x000fc40000004100 */
[----:B------:R-:W-:Y:S02]  /*7e00*/  HADD2.F32 R5, -RZ, R34.H1_H1 ;  /* 0x30000022ff057230 */ /* 0x000fe40000004100 */
[----:B------:R-:W-:Y:S02]  /*7e10*/  HADD2.F32 R38, -RZ, R35.H0_H0 ;  /* 0x20000023ff267230 */ /* 0x000fe40000004100 */
[----:B------:R-:W-:Y:S01]  /*7e20*/  FFMA.FTZ R42, R32, R41, R39 ;  /* 0x00000029202a7223 */ /* 0x000fe20000010027 */
[--C-:B------:R-:W-:Y:S02]  /*7e30*/  HADD2.F32 R37, -RZ, R36.reuse.H0_H0 ;  /* 0x20000024ff257230 */ /* 0x100fe40000004100 */
[----:B------:R-:W-:Y:S02]  /*7e40*/  HADD2.F32 R34, -RZ, R36.H1_H1 ;  /* 0x30000024ff227230 */ /* 0x000fe40000004100 */
[----:B------:R-:W-:Y:S01]  /*7e50*/  FFMA.FTZ R39, R41, R38, R44 ;  /* 0x0000002629277223 */ /* 0x000fe2000001002c */
[----:B------:R-:W-:-:S02]  /*7e60*/  HADD2.F32 R36, -RZ, R33.H0_H0 ;  /* 0x20000021ff247230 */ /* 0x000fc40000004100 */
[C---:B------:R-:W-:Y:S01]  /*7e70*/  FFMA.FTZ R51, R41.reuse, R37, R50 ;  /* 0x0000002529337223 */ /* 0x040fe20000010032 */
[----:B------:R-:W-:Y:S02]  /*7e80*/  HADD2.F32 R35, -RZ, R35.H1_H1 ;  /* 0x30000023ff237230 */ /* 0x000fe40000004100 */
[----:B------:R-:W-:Y:S02]  /*7e90*/  HADD2.F32 R33, -RZ, R33.H1_H1 ;  /* 0x30000021ff217230 */ /* 0x000fe40000004100 */
        /* <DEDUP_REMOVED lines=22> */
[----:B------:R-:W-:Y:S01]  /*8000*/  HADD2 R60, R42, -1032, -1032 ;  /* 0xe408e4082a3c7430 */ /* 0x000fe20000000000 */
[----:B------:R-:W-:Y:S01]  /*8010*/  LOP3.LUT R46, R46, 0xf000f0, RZ, 0xc0, !PT ;  /* 0x00f000f02e2e7812 */ /* 0x000fe200078ec0ff */
[----:B------:R-:W-:Y:S01]  /*8020*/  HADD2.F32 R42, -RZ, R26.H0_H0 ;  /* 0x2000001aff2a7230 */ /* 0x000fe20000004100 */
[----:B------:R-:W-:Y:S01]  /*8030*/  LOP3.LUT R47, R47, 0xf000f0, RZ, 0xc0, !PT ;  /* 0x00f000f02f2f7812 */ /* 0x000fe200078ec0ff */
[----:B------:R-:W-:Y:S01]  /*8040*/  HADD2.F32 R40, -RZ, R58.H0_H0 ;  /* 0x2000003aff287230 */ /* 0x000fe20000004100 */
[----:B------:R-:W-:Y:S01]  /*8050*/  LOP3.LUT R48, R48, 0xf000f0, RZ, 0xc0, !PT ;  /* 0x00f000f030307812 */ /* 0x000fe200078ec0ff */
[----:B------:R-:W-:Y:S01]  /*8060*/  HADD2.F32 R39, -RZ, R60.H0_H0 ;  /* 0x2000003cff277230 */ /* 0x000fe20000004100 */
[----:B------:R-:W-:Y:S01]  /*8070*/  LOP3.LUT R45, R45, 0x64006400, RZ, 0xfc, !PT ;  /* 0x640064002d2d7812 */ /* 0x000fe200078efcff */
[----:B------:R-:W-:Y:S01]  /*8080*/  FFMA.FTZ R54, R44, R41, R49 ;  /* 0x000000292c367223 */ /* 0x000fe20000010031 */
[----:B------:R-:W-:Y:S01]  /*8090*/  LOP3.LUT R27, R46, 0x64006400, RZ, 0xfc, !PT ;  /* 0x640064002e1b7812 */ /* 0x000fe200078efcff */
[----:B------:R-:W-:Y:S01]  /*80a0*/  FFMA.FTZ R53, R42, R44, R43 ;  /* 0x0000002c2a357223 */ /* 0x000fe2000001002b */
        /* <DEDUP_REMOVED lines=9> */
[----:B------:R-:W-:Y:S02]  /*8140*/  HADD2.F32 R46, -RZ, R58.H1_H1 ;  /* 0x3000003aff2e7230 */ /* 0x000fe40000004100 */
        /* <DEDUP_REMOVED lines=91> */
.L_x_2997:
[----:B------:R-:W-:Y:S05]  /*8700*/  @!P1 BRA `(.L_x_2998) ;  /* 0x0000000c001c9947 */ /* 0x000fea0003800000 */
[----:B------:R-:W2:Y:S01]  /*8710*/  LDG.E.128.CONSTANT R28, desc[UR8][R10.64] ;  /* 0x000000080a1c7981 */ /* 0x000ea2000c1e9d00 */
[--C-:B------:R-:W-:Y:S01]  /*8720*/  HADD2.F32 R67, -RZ, R17.reuse.H0_H0 ;  /* 0x20000011ff437230 */ /* 0x100fe20000004100 */
[----:B------:R-:W-:Y:S01]  /*8730*/  ISETP.NE.AND P0, PT, R6, 0x1, PT ;  /* 0x000000010600780c */ /* 0x000fe20003f05270 */
[----:B------:R-:W-:Y:S01]  /*8740*/  HADD2.F32 R69, -RZ, R17.H1_H1 ;  /* 0x30000011ff457230 */ /* 0x000fe20000004100 */
[----:B------:R-:W0:Y:S02]  /*8750*/  LDS.64 R38, [UR4+0x10] ;  /* 0x00001004ff267984 */ /* 0x000e240008000a00 */
        /* <DEDUP_REMOVED lines=194> */
.L_x_2998:
[----:B------:R-:W-:Y:S01]  /*9380*/  IMAD.WIDE R10, R7, 0x4, R10 ;  /* 0x00000004070a7825 */ /* 0x000fe200078e020a */
[----:B------:R-:W-:Y:S06]  /*9390*/  @!P1 BRA `(.L_x_2999) ;  /* 0x0000000c001c9947 */ /* 0x000fec0003800000 */
        /* <DEDUP_REMOVED lines=199> */
.L_x_2999:
[----:B------:R-:W-:Y:S02]  /*a010*/  MOV R26, R8 ;  /* 0x00000008001a7202 */ /* 0x000fe40000000f00 */
[----:B------:R-:W-:Y:S01]  /*a020*/  MOV R27, R9 ;  /* 0x00000009001b7202 */ /* 0x000fe20000000f00 */
        /* <DEDUP_REMOVED lines=36> */
[----:B------:R-:W-:Y:S02]  /*a270*/  HADD2.F32 R28, -RZ, R28.H1_H1 ;  /* 0x3000001cff1c7230 */ /* 0x000fe40000004100 */
[----:B------:R-:W-:Y:S02]  /*a280*/  HFMA2 R34, R33, R12.H0_H0, -72, -72 ;  /* 0xd480d48021227431 */ /* 0x000fe4000004000c */
        /* <DEDUP_REMOVED lines=8> */
[----:B------:R-:W-:Y:S02]  /*a310*/  HADD2.F32 R30, -RZ, R30.H1_H1 ;  /* 0x3000001eff1e7230 */ /* 0x000fe40000004100 */
[----:B------:R-:W-:Y:S01]  /*a320*/  FFMA.FTZ R39, R28, R38, R33 ;  /* 0x000000261c277223 */ /* 0x000fe20000010021 */
[----:B------:R-:W-:Y:S01]  /*a330*/  FFMA.FTZ R49, R5, R3, RZ ;  /* 0x0000000305317223 */ /* 0x000fe200000100ff */
[----:B------:R-:W-:Y:S01]  /*a340*/  LOP3.LUT R33, R36, 0x64006400, RZ, 0xfc, !PT ;  /* 0x6400640024217812 */ /* 0x000fe200078efcff */
[----:B------:R-:W-:-:S02]  /*a350*/  HFMA2 R35, R35, R12.H0_H0, -72, -72 ;  /* 0xd480d48023237431 */ /* 0x000fc4000004000c */
[C---:B------:R-:W-:Y:S01]  /*a360*/  FFMA.FTZ R44, R38.reuse, R29, R43 ;  /* 0x0000001d262c7223 */ /* 0x040fe2000001002b */
[C---:B------:R-:W-:Y:S01]  /*a370*/  FFMA.FTZ R43, R38.reuse, R31, R32 ;  /* 0x0000001f262b7223 */ /* 0x040fe20000010020 */
[----:B------:R-:W-:Y:S01]  /*a380*/  FFMA.FTZ R50, R38, R30, R49 ;  /* 0x0000001e26327223 */ /* 0x000fe20000010031 */
[-C--:B------:R-:W-:Y:S02]  /*a390*/  HFMA2 R36, R37, R12.reuse.H0_H0, -72, -72 ;  /* 0xd480d48025247431 */ /* 0x080fe4000004000c */
[--C-:B------:R-:W-:Y:S02]  /*a3a0*/  HADD2.F32 R32, -RZ, R34.reuse.H0_H0 ;  /* 0x20000022ff207230 */ /* 0x100fe40000004100 */
[----:B------:R-:W-:Y:S02]  /*a3b0*/  HFMA2 R33, R33, R12.H0_H0, -72, -72 ;  /* 0xd480d48021217431 */ /* 0x000fe4000004000c */
[----:B------:R-:W-:Y:S02]  /*a3c0*/  HADD2.F32 R38, -RZ, R35.H0_H0 ;  /* 0x20000023ff267230 */ /* 0x000fe40000004100 */
[----:B------:R-:W-:-:S02]  /*a3d0*/  HADD2.F32 R5, -RZ, R34.H1_H1 ;  /* 0x30000022ff057230 */ /* 0x000fc40000004100 */
[----:B------:R-:W-:Y:S01]  /*a3e0*/  FFMA.FTZ R42, R32, R41, R39 ;  /* 0x00000029202a7223 */ /* 0x000fe20000010027 */
[----:B------:R-:W-:Y:S02]  /*a3f0*/  HADD2.F32 R35, -RZ, R35.H1_H1 ;  /* 0x30000023ff237230 */ /* 0x000fe40000004100 */
[C---:B------:R-:W-:Y:S01]  /*a400*/  FFMA.FTZ R39, R41.reuse, R38, R44 ;  /* 0x0000002629277223 */ /* 0x040fe2000001002c */
[--C-:B------:R-:W-:Y:S02]  /*a410*/  HADD2.F32 R37, -RZ, R36.reuse.H0_H0 ;  /* 0x20000024ff257230 */ /* 0x100fe40000004100 */
[----:B------:R-:W-:Y:S02]  /*a420*/  HADD2.F32 R34, -RZ, R36.H1_H1 ;  /* 0x30000024ff227230 */ /* 0x000fe40000004100 */
[----:B------:R-:W-:Y:S01]  /*a430*/  FFMA.FTZ R49, R40, R35, R39 ;  /* 0x0000002328317223 */ /* 0x000fe20000010027 */
[--C-:B------:R-:W-:Y:S02]  /*a440*/  HADD2.F32 R36, -RZ, R33.reuse.H0_H0 ;  /* 0x20000021ff247230 */ /* 0x100fe40000004100 */
[----:B------:R-:W-:Y:S01]  /*a450*/  FFMA.FTZ R51, R41, R37, R50 ;  /* 0x0000002529337223 */ /* 0x000fe20000010032 */
[----:B------:R-:W-:Y:S01]  /*a460*/  HADD2.F32 R33, -RZ, R33.H1_H1 ;  /* 0x30000021ff217230 */ /* 0x000fe20000004100 */
[----:B------:R-:W-:Y:S01]  /*a470*/  LOP3.LUT R39, R45, 0xf000f, RZ, 0xc0, !PT ;  /* 0x000f000f2d277812 */ /* 0x000fe200078ec0ff */
[----:B------:R-:W-:-:S02]  /*a480*/  HADD2.F32 R50, -RZ, R10.H1_H1 ;  /* 0x3000000aff327230 */ /* 0x000fc40000004100 */
[----:B------:R-:W-:Y:S01]  /*a490*/  FFMA.FTZ R44, R41, R36, R43 ;  /* 0x00000024292c7223 */ /* 0x000fe2000001002b */
[----:B------:R-:W-:Y:S01]  /*a4a0*/  FFMA.FTZ R43, R5, R40, R42 ;  /* 0x00000028052b7223 */ /* 0x000fe2000001002a */
[----:B------:R-:W-:Y:S01]  /*a4b0*/  FFMA.FTZ R51, R40, R34, R51 ;  /* 0x0000002228337223 */ /* 0x000fe20000010033 */
[----:B------:R-:W-:Y:S01]  /*a4c0*/  LOP3.LUT R42, R48, 0xf000f, RZ, 0xc0, !PT ;  /* 0x000f000f302a7812 */ /* 0x000fe200078ec0ff */
[----:B------:R-:W-:Y:S01]  /*a4d0*/  FFMA.FTZ R58, R40, R33, R44 ;  /* 0x00000021283a7223 */ /* 0x000fe2000001002c */
[----:B------:R-:W-:Y:S01]  /*a4e0*/  LOP3.LUT R39, R39, 0x64006400, RZ, 0xfc, !PT ;  /* 0x6400640027277812 */ /* 0x000fe200078efcff */
[----:B------:R-:W-:Y:S01]  /*a4f0*/  HADD2.F32 R44, -RZ, R10.H0_H0 ;  /* 0x2000000aff2c7230 */ /* 0x000fe20000004100 */
        /* <DEDUP_REMOVED lines=26> */
[----:B------:R-:W-:Y:S01]  /*a6a0*/  FFMA.FTZ R58, R44, R39, R58 ;  /* 0x000000272c3a7223 */ /* 0x000fe2000001003a */
[----:B------:R-:W-:-:S02]  /*a6b0*/  HFMA2 R59, R11, R12.H0_H0, -72, -72 ;  /* 0xd480d4800b3b7431 */ /* 0x000fc4000004000c */
[----:B------:R-:W-:Y:S02]  /*a6c0*/  HADD2.F32 R44, -RZ, R57.H1_H1 ;  /* 0x30000039ff2c7230 */ /* 0x000fe40000004100 */
[-C--:B------:R-:W-:Y:S02]  /*a6d0*/  HFMA2 R60, R47, R12.reuse.H0_H0, -72, -72 ;  /* 0xd480d4802f3c7431 */ /* 0x080fe4000004000c */
[----:B------:R-:W-:Y:S01]  /*a6e0*/  FFMA.FTZ R11, R43, R50, R52 ;  /* 0x000000322b0b7223 */ /* 0x000fe20000010034 */
[-C--:B------:R-:W-:Y:S02]  /*a6f0*/  HFMA2 R61, R49, R12.reuse.H0_H0, -72, -72 ;  /* 0xd480d480313d7431 */ /* 0x080fe4000004000c */
[----:B------:R-:W-:Y:S02]  /*a700*/  HADD2.F32 R49, -RZ, R62.H1_H1 ;  /* 0x3000003eff317230 */ /* 0x000fe40000004100 */
[----:B------:R-:W-:Y:S02]  /*a710*/  HFMA2 R63, R51, R12.H0_H0, -72, -72 ;  /* 0xd480d480333f7431 */ /* 0x000fe4000004000c */
        /* <DEDUP_REMOVED lines=9> */
[C---:B------:R-:W-:Y:S01]  /*a7b0*/  FFMA.FTZ R51, R53.reuse, R47, R10 ;  /* 0x0000002f35337223 */ /* 0x040fe2000001000a */
        /* <DEDUP_REMOVED lines=80> */
.L_x_3000:
        /* <DEDUP_REMOVED lines=8> */
.L_x_2996:
        /* <DEDUP_REMOVED lines=9> */
.L_x_3004:
[----:B------:R-:W-:Y:S01]  /*add0*/  ISETP.NE.AND P0, PT, R18, R19, PT ;  /* 0x000000131200720c */ /* 0x000fe20003f05270 */
[----:B------:R-:W0:-:S12]  /*ade0*/  LDC.64 R6, c[0x0][0x3a8] ;  /* 0x0000ea00ff067b82 */ /* 0x000e180000000a00 */
[----:B------:R-:W-:Y:S02]  /*adf0*/  @!P0 LEA R10, R24, R1, 0x3 ;  /* 0x00000001180a8211 */ /* 0x000fe400078e18ff */
[----:B------:R-:W-:-:S04]  /*ae00*/  @!P0 MOV R4, R0 ;  /* 0x0000000000048202 */ /* 0x000fc80000000f00 */
[----:B------:R-:W2:Y:S04]  /*ae10*/  @!P0 LDL.64 R10, [R10+0x8] ;  /* 0x000008000a0a8983 */ /* 0x000ea80000100a00 */
[----:B------:R1:W3:Y:S01]  /*ae20*/  @!P0 LDG.E.U16.CONSTANT R9, desc[UR8][R4.64] ;  /* 0x0000000804098981 */ /* 0x0002e2000c1e9500 */
[----:B0-----:R-:W-:-:S03]  /*ae30*/  IMAD.WIDE R2, R7, 0x4, R28 ;  /* 0x0000000407027825 */ /* 0x001fc600078e021c */
[----:B------:R-:W5:Y:S01]  /*ae40*/  LDG.E.128.CONSTANT R28, desc[UR8][R28.64] ;  /* 0x000000081c1c7981 */ /* 0x000f62000c1e9d00 */
[----:B------:R-:W0:Y:S01]  /*ae50*/  S2R R33, SR_CTAID.Y ;  /* 0x0000000000217919 */ /* 0x000e220000002600 */
[----:B-1----:R-:W-:Y:S02]  /*ae60*/  @!P0 IADD3 R4, PT, PT, R24, 0x1, RZ ;  /* 0x0000000118048810 */ /* 0x002fe40007ffe0ff */
[----:B------:R1:W5:Y:S02]  /*ae70*/  LDG.E.128.CONSTANT R12, desc[UR8][R2.64] ;  /* 0x00000008020c7981 */ /* 0x000364000c1e9d00 */
[----:B-1----:R-:W-:-:S04]  /*ae80*/  IMAD.WIDE R2, R7, 0x4, R2 ;  /* 0x0000000407027825 */ /* 0x002fc800078e0202 */
[----:B0-----:R-:W-:-:S05]  /*ae90*/  IMAD R33, R33, -0x2, R6 ;  /* 0xfffffffe21217824 */ /* 0x001fca00078e0206 */
[----:B------:R-:W-:Y:S02]  /*aea0*/  ISETP.GE.AND P1, PT, R33, 0x1, PT ;  /* 0x000000012100780c */ /* 0x000fe40003f26270 */
[----:B--2---:R-:W-:Y:S02]  /*aeb0*/  @!P0 PRMT R17, R10, 0x7610, R17 ;  /* 0x000076100a118816 */ /* 0x004fe40000000011 */
[----:B------:R-:W-:Y:S02]  /*aec0*/  @!P0 PRMT R16, R11, 0x7610, R16 ;  /* 0x000076100b108816 */ /* 0x000fe40000000010 */
[----:B---3--:R-:W-:Y:S02]  /*aed0*/  @!P0 IADD3 R19, PT, PT, R9, R18, RZ ;  /* 0x0000001209138210 */ /* 0x008fe40007ffe0ff */
[----:B------:R-:W-:Y:S02]  /*aee0*/  @!P0 PRMT R17, R17, 0x7610, R10 ;  /* 0x0000761011118816 */ /* 0x000fe4000000000a */
[----:B------:R-:W-:-:S02]  /*aef0*/  @!P0 PRMT R16, R16, 0x7610, R11 ;  /* 0x0000761010108816 */ /* 0x000fc4000000000b */
[----:B------:R-:W-:Y:S01]  /*af00*/  IADD3 R18, PT, PT, R18, 0x20, RZ ;  /* 0x0000002012127810 */ /* 0x000fe20007ffe0ff */
[----:B------:R-:W-:Y:S06]  /*af10*/  @!P1 BRA `(.L_x_3003) ;  /* 0x0000001400f49947 */ /* 0x000fec0003800000 */
[----:B------:R-:W2:Y:S01]  /*af20*/  LDG.E.128.CONSTANT R8, desc[UR8][R2.64] ;  /* 0x0000000802087981 */ /* 0x000ea2000c1e9d00 */
[----:B-----5:R-:W-:Y:S01]  /*af30*/  SHF.R.U32.HI R26, RZ, 0xf, R28 ;  /* 0x0000000fff1a7819 */ /* 0x020fe2000001161c */
[----:B------:R-:W-:Y:S01]  /*af40*/  HFMA2 R40, -RZ, RZ, 0, 0.125 ;  /* 0x00003000ff287431 */ /* 0x000fe200000001ff */
        /* <DEDUP_REMOVED lines=23> */
[----:B------:R-:W-:Y:S02]  /*b0c0*/  SHF.R.U32.HI R91, RZ, 0x6, R13 ;  /* 0x00000006ff5b7819 */ /* 0x000fe4000001160d */
[----:B------:R-:W-:Y:S02]  /*b0d0*/  LOP3.LUT R78, R13, 0x70007, RZ, 0xc0, !PT ;  /* 0x000700070d4e7812 */ /* 0x000fe400078ec0ff */
        /* <DEDUP_REMOVED lines=9> */
[----:B------:R-:W-:-:S02]  /*b170*/  LOP3.LUT R29, R26, 0x20002, R29, 0xf8, !PT ;  /* 0x000200021a1d7812 */ /* 0x000fc400078ef81d */
[----:B------:R-:W-:Y:S02]  /*b180*/  LOP3.LUT R31, R34, 0x20002, R31, 0xf8, !PT ;  /* 0x00020002221f7812 */ /* 0x000fe400078ef81f */
[----:B------:R-:W-:Y:S02]  /*b190*/  LOP3.LUT R39, R35, 0x20002, R12, 0xf8, !PT ;  /* 0x0002000223277812 */ /* 0x000fe400078ef80c */
[----:B------:R-:W-:Y:S02]  /*b1a0*/  LOP3.LUT R63, R30, 0x64006400, RZ, 0xfc, !PT ;  /* 0x640064001e3f7812 */ /* 0x000fe400078efcff */
[----:B------:R-:W-:Y:S02]  /*b1b0*/  LOP3.LUT R37, R37, 0x10001, RZ, 0xc0, !PT ;  /* 0x0001000125257812 */ /* 0x000fe400078ec0ff */
[----:B------:R-:W-:Y:S01]  /*b1c0*/  LOP3.LUT R26, R71, 0x380038, RZ, 0xc0, !PT ;  /* 0x00380038471a7812 */ /* 0x000fe200078ec0ff */
[----:B------:R-:W-:Y:S01]  /*b1d0*/  HFMA2 R63, R63, R40.H0_H0, -132, -132 ;  /* 0xd820d8203f3f7431 */ /* 0x000fe20000040028 */
[----:B------:R-:W-:-:S02]  /*b1e0*/  LOP3.LUT R30, R73, 0x380038, RZ, 0xc0, !PT ;  /* 0x00380038491e7812 */ /* 0x000fc400078ec0ff */
[----:B------:R-:W-:Y:S02]  /*b1f0*/  LOP3.LUT R65, R28, 0x64006400, RZ, 0xfc, !PT ;  /* 0x640064001c417812 */ /* 0x000fe400078efcff */
[----:B------:R-:W-:Y:S02]  /*b200*/  LOP3.LUT R43, R37, 0x20002, R42, 0xf8, !PT ;  /* 0x00020002252b7812 */ /* 0x000fe400078ef82a */
[----:B------:R-:W-:Y:S01]  /*b210*/  LOP3.LUT R28, R92, 0x380038, RZ, 0xc0, !PT ;  /* 0x003800385c1c7812 */ /* 0x000fe200078ec0ff */
[-C--:B------:R-:W-:Y:S01]  /*b220*/  HFMA2 R65, R65, R40.reuse.H0_H0, -132, -132 ;  /* 0xd820d82041417431 */ /* 0x080fe20000040028 */
[----:B------:R-:W-:Y:S02]  /*b230*/  LOP3.LUT R61, R13, 0x64006400, RZ, 0xfc, !PT ;  /* 0x640064000d3d7812 */ /* 0x000fe400078efcff */
[----:B------:R-:W-:Y:S02]  /*b240*/  LOP3.LUT R53, R28, 0x64006400, RZ, 0xfc, !PT ;  /* 0x640064001c357812 */ /* 0x000fe400078efcff */
[----:B------:R-:W-:Y:S01]  /*b250*/  MOV R27, 0x2400 ;  /* 0x00002400001b7802 */ /* 0x000fe20000000f00 */
        /* <DEDUP_REMOVED lines=14> */
[----:B------:R-:W-:Y:S02]  /*b340*/  ISETP.NE.AND P1, PT, R33, 0x1, PT ;  /* 0x000000012100780c */ /* 0x000fe40003f25270 */
[----:B--2---:R-:W-:Y:S02]  /*b350*/  SHF.R.U32.HI R68, RZ, 0xd, R8 ;  /* 0x0000000dff447819 */ /* 0x004fe40000011608 */
        /* <DEDUP_REMOVED lines=8> */
[----:B------:R-:W-:Y:S02]  /*b3e0*/  LOP3.LUT R9, R6, 0x64006400, RZ, 0xfc, !PT ;  /* 0x6400640006097812 */ /* 0x000fe400078efcff */
[----:B------:R-:W-:Y:S02]  /*b3f0*/  LOP3.LUT R11, R32, 0x64006400, RZ, 0xfc, !PT ;  /* 0x64006400200b7812 */ /* 0x000fe400078efcff */
[----:B------:R-:W-:Y:S01]  /*b400*/  LOP3.LUT R68, R29, 0x40004, R68, 0xf8, !PT ;  /* 0x000400041d447812 */ /* 0x000fe200078ef844 */
[-C--:B------:R-:W-:Y:S01]  /*b410*/  HFMA2 R66, R9, R40.reuse.H0_H0, -132, -132 ;  /* 0xd820d82009427431 */ /* 0x080fe20000040028 */
[----:B------:R-:W-:Y:S01]  /*b420*/  LOP3.LUT R70, R31, 0x40004, R70, 0xf8, !PT ;  /* 0x000400041f467812 */ /* 0x000fe200078ef846 */
[----:B------:R-:W-:Y:S01]  /*b430*/  HFMA2 R64, R11, R40.H0_H0, -132, -132 ;  /* 0xd820d8200b407431 */ /* 0x000fe20000040028 */
[----:B------:R-:W-:Y:S02]  /*b440*/  LOP3.LUT R6, R67, 0x380038, RZ, 0xc0, !PT ;  /* 0x0038003843067812 */ /* 0x000fe400078ec0ff */
        /* <DEDUP_REMOVED lines=19> */
[--C-:B------:R-:W-:Y:S01]  /*b580*/  SHF.R.U32.HI R72, RZ, 0xd, R10.reuse ;  /* 0x0000000dff487819 */ /* 0x100fe2000001160a */
[----:B------:R-:W-:Y:S01]  /*b590*/  HFMA2 R56, R31, R40.H0_H0, -132, -132 ;  /* 0xd820d8201f387431 */ /* 0x000fe20000040028 */
[----:B------:R-:W-:Y:S01]  /*b5a0*/  LOP3.LUT R37, R10, 0x380038, RZ, 0xc0, !PT ;  /* 0x003800380a257812 */ /* 0x000fe200078ec0ff */
[----:B------:R-:W0:Y:S01]  /*b5b0*/  LDS.128 R28, [UR4+-0x80] ;  /* 0xffff8004ff1c7984 */ /* 0x000e220008000c00 */
[----:B------:R-:W-:-:S02]  /*b5c0*/  SHF.R.U32.HI R84, RZ, 0x6, R10 ;  /* 0x00000006ff547819 */ /* 0x000fc4000001160a */
        /* <DEDUP_REMOVED lines=31> */
[----:B------:R-:W-:Y:S01]  /*b7c0*/  HFMA2 R48, R41, R40.H0_H0, -132, -132 ;  /* 0xd820d82029307431 */ /* 0x000fe20000040028 */
[----:B------:R-:W-:Y:S01]  /*b7d0*/  LOP3.LUT R15, R12, 0x64006400, RZ, 0xfc, !PT ;  /* 0x640064000c0f7812 */ /* 0x000fe200078efcff */
[-C--:B------:R-:W-:Y:S01]  /*b7e0*/  HFMA2 R41, R8, R27.reuse.H0_H0, -20, -20 ;  /* 0xcd00cd0008297431 */ /* 0x080fe2000004001b */
[----:B------:R-:W-:Y:S02]  /*b7f0*/  LOP3.LUT R12, R71, 0x1c001c0, RZ, 0xc0, !PT ;  /* 0x01c001c0470c7812 */ /* 0x000fe400078ec0ff */
[----:B------:R-:W-:Y:S01]  /*b800*/  LOP3.LUT R72, R39, 0x40004, R72, 0xf8, !PT ;  /* 0x0004000427487812 */ /* 0x000fe200078ef848 */
[----:B------:R-:W-:Y:S01]  /*b810*/  HFMA2 R39, R10, R27.H0_H0, -20, -20 ;  /* 0xcd00cd000a277431 */ /* 0x000fe2000004001b */
[----:B------:R-:W-:Y:S01]  /*b820*/  LOP3.LUT R13, R92, 0x1c001c0, RZ, 0xc0, !PT ;  /* 0x01c001c05c0d7812 */ /* 0x000fe200078ec0ff */
[----:B------:R-:W1:Y:S01]  /*b830*/  LDS.128 R8, [UR4+-0x70] ;  /* 0xffff9004ff087984 */ /* 0x000e620008000c00 */
        /* <DEDUP_REMOVED lines=14> */
[----:B------:R-:W-:Y:S01]  /*b920*/  LOP3.LUT R74, R43, 0x40004, R74, 0xf8, !PT ;  /* 0x000400042b4a7812 */ /* 0x000fe200078ef84a */
[-C--:B------:R-:W-:Y:S01]  /*b930*/  HFMA2 R43, R14, R27.reuse.H0_H0, -20, -20 ;  /* 0xcd00cd000e2b7431 */ /* 0x080fe2000004001b */
        /* <DEDUP_REMOVED lines=12> */
[----:B------:R-:W-:Y:S01]  /*ba00*/  HFMA2 R27, R14, R27.H0_H0, -20, -20 ;  /* 0xcd00cd000e1b7431 */ /* 0x000fe2000004001b */
[----:B------:R-:W-:Y:S01]  /*ba10*/  LOP3.LUT R12, R71, 0x64006400, RZ, 0xfc, !PT ;  /* 0x64006400470c7812 */ /* 0x000fe200078efcff */
[----:B------:R-:W-:-:S02]  /*ba20*/  HADD2 R73, R81, -1028, -1028 ;  /* 0xe404e40451497430 */ /* 0x000fc40000000000 */
[-C--:B0-----:R-:W-:Y:S01]  /*ba30*/  HFMA2 R14, R79, R28.reuse, RZ ;  /* 0x0000001c4f0e7231 */ /* 0x081fe200000000ff */
[----:B------:R-:W-:Y:S01]  /*ba40*/  LOP3.LUT R67, R67, 0x64006400, RZ, 0xfc, !PT ;  /* 0x6400640043437812 */ /* 0x000fe200078efcff */
[-C--:B------:R-:W-:Y:S01]  /*ba50*/  HFMA2 R71, R77, R28.reuse, RZ.H0_H0 ;  /* 0x0000001c4d477231 */ /* 0x080fe200000400ff */
[----:B------:R-:W-:Y:S01]  /*ba60*/  LOP3.LUT R69, R69, 0x64006400, RZ, 0xfc, !PT ;  /* 0x6400640045457812 */ /* 0x000fe200078efcff */
[-C--:B------:R-:W-:Y:S01]  /*ba70*/  HFMA2 R81, R75, R28.reuse, RZ ;  /* 0x0000001c4b517231 */ /* 0x080fe200000000ff */
[----:B------:R-:W-:Y:S01]  /*ba80*/  LOP3.LUT R13, R13, 0x64006400, RZ, 0xfc, !PT ;  /* 0x640064000d0d7812 */ /* 0x000fe200078efcff */
[-C--:B------:R-:W-:Y:S02]  /*ba90*/  HFMA2 R15, R66, R29.reuse, R14 ;  /* 0x0000001d420f7231 */ /* 0x080fe4000000000e */
[----:B------:R-:W-:Y:S02]  /*baa0*/  HFMA2 R28, R73, R28, RZ.H0_H0 ;  /* 0x0000001c491c7231 */ /* 0x000fe400000400ff */
[----:B------:R-:W-:-:S02]  /*bab0*/  HFMA2 R94, R34, R29, R81 ;  /* 0x0000001d225e7231 */ /* 0x000fc40000000051 */
[-C--:B------:R-:W-:Y:S01]  /*bac0*/  HFMA2 R14, R64, R29.reuse, R71 ;  /* 0x0000001d400e7231 */ /* 0x080fe20000000047 */
[----:B------:R-:W-:Y:S01]  /*bad0*/  LOP3.LUT R90, R90, 0x70007, RZ, 0xc0, !PT ;  /* 0x000700075a5a7812 */ /* 0x000fe200078ec0ff */
[----:B------:R-:W-:Y:S01]  /*bae0*/  HADD2 R81, R67, -1028, -1028 ;  /* 0xe404e40443517430 */ /* 0x000fe20000000000 */
[----:B------:R-:W-:Y:S01]  /*baf0*/  LOP3.LUT R91, R91, 0x70007, RZ, 0xc0, !PT ;  /* 0x000700075b5b7812 */ /* 0x000fe200078ec0ff */
[----:B------:R-:W-:Y:S01]  /*bb00*/  HADD2 R71, R69, -1028, -1028 ;  /* 0xe404e40445477430 */ /* 0x000fe20000000000 */
[----:B------:R-:W-:Y:S01]  /*bb10*/  LOP3.LUT R92, R92, 0x70007, RZ, 0xc0, !PT ;  /* 0x000700075c5c7812 */ /* 0x000fe200078ec0ff */
[----:B------:R-:W-:Y:S02]  /*bb20*/  HFMA2 R96, R32, R29, R28 ;  /* 0x0000001d20607231 */ /* 0x000fe4000000001c */
[-C--:B------:R-:W-:Y:S02]  /*bb30*/  HFMA2 R28, R81, R30.reuse, R15 ;  /* 0x0000001e511c7231 */ /* 0x080fe4000000000f */
[----:B------:R-:W-:Y:S01]  /*bb40*/  HADD2 R69, R12, -1028, -1028 ;  /* 0xe404e4040c457430 */ /* 0x000fe20000000000 */
[----:B------:R-:W-:Y:S01]  /*bb50*/  LOP3.LUT R93, R93, 0x70007, RZ, 0xc0, !PT ;  /* 0x000700075d5d7812 */ /* 0x000fe200078ec0ff */
[----:B------:R-:W-:Y:S01]  /*bb60*/  HADD2 R67, R13, -1028, -1028 ;  /* 0xe404e4040d437430 */ /* 0x000fe20000000000 */
[----:B------:R-:W-:Y:S01]  /*bb70*/  LOP3.LUT R90, R90, 0x64006400, RZ, 0xfc, !PT ;  /* 0x640064005a5a7812 */ /* 0x000fe200078efcff */
[----:B------:R-:W-:-:S02]  /*bb80*/  HFMA2 R29, R71, R30, R14 ;  /* 0x0000001e471d7231 */ /* 0x000fc4000000000e */
[-C--:B------:R-:W-:Y:S01]  /*bb90*/  HFMA2 R95, R69, R30.reuse, R94 ;  /* 0x0000001e455f7231 */ /* 0x080fe2000000005e */
[----:B------:R-:W0:Y:S01]  /*bba0*/  LDS.128 R12, [UR4+-0x60] ;  /* 0xffffa004ff0c7984 */ /* 0x000e220008000c00 */
[----:B------:R-:W-:Y:S02]  /*bbb0*/  HFMA2 R96, R67, R30, R96 ;  /* 0x0000001e43607231 */ /* 0x000fe40000000060 */
[-C--:B------:R-:W-:Y:S02]  /*bbc0*/  HFMA2 R30, R62, R31.reuse, R28 ;  /* 0x0000001f3e1e7231 */ /* 0x080fe4000000001c */
[----:B------:R-:W-:Y:S01]  /*bbd0*/  HFMA2 R94, R60, R31, R29 ;  /* 0x0000001f3c5e7231 */ /* 0x000fe2000000001d */
[----:B------:R-:W-:Y:S01]  /*bbe0*/  LOP3.LUT R29, R82, 0x64006400, RZ, 0xfc, !PT ;  /* 0x64006400521d7812 */ /* 0x000fe200078efcff */
[----:B------:R-:W-:Y:S02]  /*bbf0*/  HADD2 R82, R76, -1028, -1028 ;  /* 0xe404e4044c527430 */ /* 0x000fe40000000000 */
[----:B-1----:R-:W-:-:S02]  /*bc00*/  HFMA2 R30, R49, R8, R30 ;  /* 0x00000008311e7231 */ /* 0x002fc4000000001e */
[-C--:B------:R-:W-:Y:S02]  /*bc10*/  HFMA2 R96, R56, R31.reuse, R96 ;  /* 0x0000001f38607231 */ /* 0x080fe40000000060 */
[----:B------:R-:W-:Y:S01]  /*bc20*/  HFMA2 R95, R58, R31, R95 ;  /* 0x0000001f3a5f7231 */ /* 0x000fe2000000005f */
[----:B------:R-:W-:Y:S01]  /*bc30*/  LOP3.LUT R28, R80, 0x64006400, RZ, 0xfc, !PT ;  /* 0x64006400501c7812 */ /* 0x000fe200078efcff */
[----:B------:R-:W-:Y:S02]  /*bc40*/  HFMA2 R30, R82, R9, R30 ;  /* 0x00000009521e7231 */ /* 0x000fe4000000001e */
[-C--:B------:R-:W-:Y:S02]  /*bc50*/  HFMA2 R94, R47, R8.reuse, R94 ;  /* 0x000000082f5e7231 */ /* 0x080fe4000000005e */
[-C--:B------:R-:W-:Y:S02]  /*bc60*/  HFMA2 R95, R45, R8.reuse, R95 ;  /* 0x000000082d5f7231 */ /* 0x080fe4000000005f */
[----:B------:R-:W-:-:S02]  /*bc70*/  HFMA2 R96, R43, R8, R96 ;  /* 0x000000082b607231 */ /* 0x000fc40000000060 */
[----:B------:R-:W-:Y:S02]  /*bc80*/  HFMA2 R8, R65, R10, R30 ;  /* 0x0000000a41087231 */ /* 0x000fe4000000001e */
[----:B------:R-:W-:Y:S01]  /*bc90*/  HADD2 R80, R78, -1028, -1028 ;  /* 0xe404e4044e507430 */ /* 0x000fe20000000000 */
[----:B------:R-:W-:Y:S01]  /*bca0*/  LOP3.LUT R91, R91, 0x64006400, RZ, 0xfc, !PT ;  /* 0x640064005b5b7812 */ /* 0x000fe200078efcff */
[----:B------:R-:W-:Y:S01]  /*bcb0*/  HADD2 R78, R28, -1028, -1028 ;  /* 0xe404e4041c4e7430 */ /* 0x000fe20000000000 */
[----:B------:R-:W-:Y:S01]  /*bcc0*/  LOP3.LUT R93, R93, 0x64006400, RZ, 0xfc, !PT ;  /* 0x640064005d5d7812 */ /* 0x000fe200078efcff */
[----:B------:R-:W-:Y:S01]  /*bcd0*/  HADD2 R76, R29, -1028, -1028 ;  /* 0xe404e4041d4c7430 */ /* 0x000fe20000000000 */
[----:B------:R-:W-:Y:S01]  /*bce0*/  LOP3.LUT R86, R86, 0x64006400, RZ, 0xfc, !PT ;  /* 0x6400640056567812 */ /* 0x000fe200078efcff */
[----:B------:R-:W1:Y:S01]  /*bcf0*/  LDS.128 R28, [UR4+-0x50] ;  /* 0xffffb004ff1c7984 */ /* 0x000e620008000c00 */
[-C--:B------:R-:W-:Y:S02]  /*bd00*/  HFMA2 R94, R80, R9.reuse, R94 ;  /* 0x00000009505e7231 */ /* 0x080fe4000000005e */
[----:B------:R-:W-:-:S02]  /*bd10*/  HFMA2 R95, R78, R9, R95 ;  /* 0x000000094e5f7231 */ /* 0x000fc4000000005f */
[----:B------:R-:W-:Y:S01]  /*bd20*/  HFMA2 R96, R76, R9, R96 ;  /* 0x000000094c607231 */ /* 0x000fe20000000060 */
[----:B------:R-:W-:Y:S01]  /*bd30*/  LOP3.LUT R88, R88, 0x64006400, RZ, 0xfc, !PT ;  /* 0x6400640058587812 */ /* 0x000fe200078efcff */
[-C--:B------:R-:W-:Y:S01]  /*bd40*/  HFMA2 R9, R63, R10.reuse, R94 ;  /* 0x0000000a3f097231 */ /* 0x080fe2000000005e */
        /* <DEDUP_REMOVED lines=12> */
[-C--:B------:R-:W-:Y:S02]  /*be10*/  HFMA2 R95, R94, R11.reuse, R95 ;  /* 0x0000000b5e5f7231 */ /* 0x080fe4000000005f */
[----:B------:R-:W-:-:S02]  /*be20*/  HFMA2 R97, R96, R11, R97 ;  /* 0x0000000b60617231 */ /* 0x000fc40000000061 */
[-C--:B0-----:R-:W-:Y:S01]  /*be30*/  HFMA2 R9, R57, R12.reuse, R8 ;  /* 0x0000000c39097231 */ /* 0x081fe20000000008 */
[----:B------:R-:W-:Y:S01]  /*be40*/  LOP3.LUT R8, R87, 0x64006400, RZ, 0xfc, !PT ;  /* 0x6400640057087812 */ /* 0x000fe200078efcff */
[-C--:B------:R-:W-:Y:S02]  /*be50*/  HFMA2 R10, R55, R12.reuse, R10 ;  /* 0x0000000c370a7231 */ /* 0x080fe4000000000a */
[-C--:B------:R-:W-:Y:S02]  /*be60*/  HFMA2 R95, R53, R12.reuse, R95 ;  /* 0x0000000c355f7231 */ /* 0x080fe4000000005f */
[----:B------:R-:W-:Y:S02]  /*be70*/  HFMA2 R97, R51, R12, R97 ;  /* 0x0000000c33617231 */ /* 0x000fe40000000061 */
[----:B------:R-:W-:Y:S02]  /*be80*/  HFMA2 R9, R38, R13, R9 ;  /* 0x0000000d26097231 */ /* 0x000fe40000000009 */
        /* <DEDUP_REMOVED lines=8> */
[----:B------:R-:W-:Y:S01]  /*bf10*/  HFMA2 R97, R6, R13, R97 ;  /* 0x0000000d06617231 */ /* 0x000fe20000000061 */
[----:B------:R-:W-:Y:S01]  /*bf20*/  LOP3.LUT R35, R35, 0x64006400, RZ, 0xfc, !PT ;  /* 0x6400640023237812 */ /* 0x000fe200078efcff */
[----:B------:R-:W-:Y:S01]  /*bf30*/  HADD2 R93, R93, -1028, -1028 ;  /* 0xe404e4045d5d7430 */ /* 0x000fe20000000000 */
        /* <DEDUP_REMOVED lines=47> */
[----:B------:R-:W0:Y:S04]  /*c230*/  LDS.128 R8, [UR4] ;  /* 0x00000004ff087984 */ /* 0x000e280008000c00 */
        /* <DEDUP_REMOVED lines=75> */
.L_x_3003:
[----:B------:R-:W-:Y:S01]  /*c6f0*/  ISETP.GE.AND P1, PT, R18, R25, PT ;  /* 0x000000191200720c */ /* 0x000fe20003f26270 */
[----:B------:R-:W-:Y:S01]  /*c700*/  UIADD3 UR4, UPT, UPT, UR4, 0x40, URZ ;  /* 0x0000004004047890 */ /* 0x000fe2000fffe0ff */
[----:B------:R-:W-:Y:S01]  /*c710*/  IADD3 R0, P2, PT, R0, 0x80, RZ ;  /* 0x0000008000007810 */ /* 0x000fe20007f5e0ff */
[----:B-----5:R-:W-:Y:S01]  /*c720*/  IMAD.WIDE R28, R7, 0x4, R2 ;  /* 0x00000004071c7825 */ /* 0x020fe200078e0202 */
[----:B------:R-:W-:Y:S02]  /*c730*/  @!P0 MOV R24, R4 ;  /* 0x0000000400188202 */ /* 0x000fe40000000f00 */
[----:B------:R-:W-:-:S07]  /*c740*/  IADD3.X R5, PT, PT, RZ, R5, RZ, P2, !PT ;  /* 0x00000005ff057210 */ /* 0x000fce00017fe4ff */
[----:B------:R-:W-:Y:S05]  /*c750*/  @!P1 BRA `(.L_x_3004) ;  /* 0xffffffe4009c9947 */ /* 0x000fea000383ffff */
.L_x_3002:
        /* <DEDUP_REMOVED lines=20> */
.L_x_3008:
[----:B------:R-:W0:Y:S02]  /*c8a0*/  LDS R2, [R0] ;  /* 0x0000000000027984 */ /* 0x000e240000000800 */
[----:B0-----:R-:W-:-:S05]  /*c8b0*/  HADD2 R3, R2, R23 ;  /* 0x0000001702037230 */ /* 0x001fca0000000000 */
[----:B------:R-:W0:Y:S02]  /*c8c0*/  ATOMS.CAST.SPIN P0, [R0], R2, R3 ;  /* 0x000000020000758d */ /* 0x000e240001800003 */
[----:B0-----:R-:W-:Y:S05]  /*c8d0*/  @!P0 BRA `(.L_x_3008) ;  /* 0xfffffffc00f08947 */ /* 0x001fea000383ffff */
[----:B------:R-:W-:Y:S05]  /*c8e0*/  BRA `(.L_x_3006) ;  /* 0x00000000000c7947 */ /* 0x000fea0003800000 */
.L_x_3007:
[----:B------:R-:W2:Y:S02]  /*c8f0*/  LD.E R0, desc[UR8][R4.64] ;  /* 0x0000000804007980 */ /* 0x000ea4000c101900 */
[----:B--2---:R-:W-:-:S05]  /*c900*/  IADD3 R3, PT, PT, R23, R0, RZ ;  /* 0x0000000017037210 */ /* 0x004fca0007ffe0ff */
[----:B------:R0:W-:Y:S02]  /*c910*/  ST.E desc[UR8][R4.64], R3 ;  /* 0x0000000304007985 */ /* 0x0001e4000c101908 */
.L_x_3006:
[----:B------:R-:W-:Y:S05]  /*c920*/  BSYNC.RECONVERGENT B0 ;  /* 0x0000000000007941 */ /* 0x000fea0003800200 */
.L_x_3005:
[----:B------:R1:W-:Y:S01]  /*c930*/  ATOM.E.ADD.F16x2.RN.STRONG.GPU P0, RZ, desc[UR8][R4.64+0x4], R22 ;  /* 0x8000041604ff79a2 */ /* 0x0003e2000c10e108 */
[----:B------:R-:W-:Y:S04]  /*c940*/  BSSY.RECONVERGENT B0, `(.L_x_3009) ;  /* 0x000000e000007945 */ /* 0x000fe80003800200 */
[----:B-1----:R-:W-:Y:S05]  /*c950*/  @P0 BRA `(.L_x_3010) ;  /* 0x0000000000300947 */ /* 0x002fea0003800000 */
[----:B------:R-:W1:Y:S02]  /*c960*/  QSPC.E.S P0, RZ, [R4+0x4] ;  /* 0x0000040004ff73aa */ /* 0x000e640000000500 */
[----:B-1----:R-:W-:Y:S05]  /*c970*/  @!P0 BRA `(.L_x_3011) ;  /* 0x00000000001c8947 */ /* 0x002fea0003800000 */
[----:B------:R-:W-:-:S04]  /*c980*/  MOV R2, R4 ;  /* 0x0000000400027202 */ /* 0x000fc80000000f00 */
[----:B------:R-:W-:-:S07]  /*c990*/  MOV R0, R2 ;  /* 0x0000000200007202 */ /* 0x000fce0000000f00 */
.L_x_3012:
[----:B------:R-:W0:Y:S02]  /*c9a0*/  LDS R2, [R0+0x4] ;  /* 0x0000040000027984 */ /* 0x000e240000000800 */
[----:B0-----:R-:W-:-:S05]  /*c9b0*/  HFMA2 R3, R2, 1, 1, R22 ;  /* 0x3c003c0002037831 */ /* 0x001fca0000000016 */
[----:B------:R-:W0:Y:S02]  /*c9c0*/  ATOMS.CAST.SPIN P0, [R0+0x4], R2, R3 ;  /* 0x000004020000758d */ /* 0x000e240001800003 */
[----:B0-----:R-:W-:Y:S05]  /*c9d0*/  @!P0 BRA `(.L_x_3012) ;  /* 0xfffffffc00f08947 */ /* 0x001fea000383ffff */
[----:B------:R-:W-:Y:S05]  /*c9e0*/  BRA `(.L_x_3010) ;  /* 0x00000000000c7947 */ /* 0x000fea0003800000 */
.L_x_3011:
[----:B------:R-:W0:Y:S02]  /*c9f0*/  LD.E R0, desc[UR8][R4.64+0x4] ;  /* 0x0000040804007980 */ /* 0x000e24000c101900 */
[----:B0-----:R-:W-:-:S05]  /*ca00*/  IADD3 R3, PT, PT, R22, R0, RZ ;  /* 0x0000000016037210 */ /* 0x001fca0007ffe0ff */
[----:B------:R1:W-:Y:S02]  /*ca10*/  ST.E desc[UR8][R4.64+0x4], R3 ;  /* 0x0000040304007985 */ /* 0x0003e4000c101908 */
.L_x_3010:
[----:B------:R-:W-:Y:S05]  /*ca20*/  BSYNC.RECONVERGENT B0 ;  /* 0x0000000000007941 */ /* 0x000fea0003800200 */
.L_x_3009:
        /* <DEDUP_REMOVED lines=10> */
.L_x_3016:
[----:B------:R-:W0:Y:S02]  /*cad0*/  LDS R2, [R0] ;  /* 0x0000000000027984 */ /* 0x000e240000000800 */
[----:B0-----:R-:W-:-:S05]  /*cae0*/  HADD2 R3, R2, R21 ;  /* 0x0000001502037230 */ /* 0x001fca0000000000 */
[----:B------:R-:W0:Y:S02]  /*caf0*/  ATOMS.CAST.SPIN P0, [R0], R2, R3 ;  /* 0x000000020000758d */ /* 0x000e240001800003 */
[----:B0-----:R-:W-:Y:S05]  /*cb00*/  @!P0 BRA `(.L_x_3016) ;  /* 0xfffffffc00f08947 */ /* 0x001fea000383ffff */
[----:B------:R-:W-:Y:S05]  /*cb10*/  BRA `(.L_x_3014) ;  /* 0x00000000000c7947 */ /* 0x000fea0003800000 */
.L_x_3015:
[----:B------:R-:W2:Y:S02]  /*cb20*/  LD.E R0, desc[UR8][R4.64] ;  /* 0x0000000804007980 */ /* 0x000ea4000c101900 */
[----:B--2---:R-:W-:-:S05]  /*cb30*/  IADD3 R3, PT, PT, R21, R0, RZ ;  /* 0x0000000015037210 */ /* 0x004fca0007ffe0ff */
[----:B------:R0:W-:Y:S02]  /*cb40*/  ST.E desc[UR8][R4.64], R3 ;  /* 0x0000000304007985 */ /* 0x0001e4000c101908 */
.L_x_3014:
[----:B------:R-:W-:Y:S05]  /*cb50*/  BSYNC.RECONVERGENT B0 ;  /* 0x0000000000007941 */ /* 0x000fea0003800200 */
.L_x_3013:
[----:B------:R1:W-:Y:S02]  /*cb60*/  ATOM.E.ADD.F16x2.RN.STRONG.GPU P0, RZ, desc[UR8][R4.64+0x4], R20 ;  /* 0x8000041404ff79a2 */ /* 0x0003e4000c10e108 */
[----:B-1----:R-:W-:Y:S05]  /*cb70*/  @P0 EXIT ;  /* 0x000000000000094d */ /* 0x002fea0003800000 */
[----:B------:R-:W1:Y:S02]  /*cb80*/  QSPC.E.S P0, RZ, [R4+0x4] ;  /* 0x0000040004ff73aa */ /* 0x000e640000000500 */
[----:B-1----:R-:W-:Y:S05]  /*cb90*/  @!P0 BRA `(.L_x_3017) ;  /* 0x00000000001c8947 */ /* 0x002fea0003800000 */
[----:B------:R-:W-:-:S04]  /*cba0*/  MOV R2, R4 ;  /* 0x0000000400027202 */ /* 0x000fc80000000f00 */
[----:B------:R-:W-:-:S07]  /*cbb0*/  MOV R0, R2 ;  /* 0x0000000200007202 */ /* 0x000fce0000000f00 */
.L_x_3018:
[----:B------:R-:W0:Y:S02]  /*cbc0*/  LDS R2, [R0+0x4] ;  /* 0x0000040000027984 */ /* 0x000e240000000800 */
[----:B0-----:R-:W-:-:S05]  /*cbd0*/  HFMA2 R3, R2, 1, 1, R20 ;  /* 0x3c003c0002037831 */ /* 0x001fca0000000014 */
[----:B------:R-:W0:Y:S02]  /*cbe0*/  ATOMS.CAST.SPIN P0, [R0+0x4], R2, R3 ;  /* 0x000004020000758d */ /* 0x000e240001800003 */
[----:B0-----:R-:W-:Y:S05]  /*cbf0*/  @!P0 BRA `(.L_x_3018) ;  /* 0xfffffffc00f08947 */ /* 0x001fea000383ffff */
[----:B------:R-:W-:Y:S05]  /*cc00*/  EXIT ;  /* 0x000000000000794d */ /* 0x000fea0003800000 */
.L_x_3017:
[----:B------:R-:W0:Y:S02]  /*cc10*/  LD.E R0, desc[UR8][R4.64+0x4] ;  /* 0x0000040804007980 */ /* 0x000e24000c101900 */
[----:B0-----:R-:W-:-:S05]  /*cc20*/  IADD3 R3, PT, PT, R20, R0, RZ ;  /* 0x0000000014037210 */ /* 0x001fca0007ffe0ff */
[----:B------:R-:W-:Y:S01]  /*cc30*/  ST.E desc[UR8][R4.64+0x4], R3 ;  /* 0x0000040304007985 */ /* 0x000fe2000c101908 */
[----:B------:R-:W-:Y:S05]  /*cc40*/  EXIT ;  /* 0x000000000000794d */ /* 0x000fea0003800000 */
.L_x_3019:
        /* <DEDUP_REMOVED lines=11> */
.L_x_4518:


//--------------------- .text._Z23gemm_half_q_half_kernelILi2ELi176ELb0ELb0ELi64EEvPK6__halfPKjS4_S2_PS0_iiiiPKtS7_iiiiiibS2_i --------------------------
	.section	.text._Z23gemm_half_q_half_kernelILi2ELi176ELb0ELb0ELi64EEvPK6__halfPKjS4_S2_PS0_iiiiPKtS7_iiiiiibS2_i,"ax",@progbits
	.align	128
        .global         _Z23gemm_half_q_half_kernelILi2ELi176ELb0ELb0ELi64EEvPK6__halfPKjS4_S2_PS0_iiiiPKtS7_iiiiiibS2_i
        .type           _Z23gemm_half_q_half_kernelILi2ELi176ELb0ELb0ELi64EEvPK6__halfPKjS4_S2_PS0_iiiiPKtS7_iiiiiibS2_i,@function
        .size           _Z23gemm_half_q_half_kernelILi2ELi176ELb0ELb0ELi64EEvPK6__halfPKjS4_S2_PS0_iiiiPKtS7_iiiiiibS2_i,(.L_x_4519 - _Z23gemm_half_q_half_kernelILi2ELi176ELb0ELb0ELi64EEvPK6__halfPKjS4_S2_PS0_iiiiPKtS7_iiiiiibS2_i)
        .other          _Z23gemm_half_q_half_kernelILi2ELi176ELb0ELb0ELi64EEvPK6__halfPKjS4_S2_PS0_iiiiPKtS7_iiiiiibS2_i,@"STO_CUDA_ENTRY STV_DEFAULT"
_Z23gemm_half_q_half_kernelILi2ELi176ELb0ELb0ELi64EEvPK6__halfPKjS4_S2_PS0_iiiiPKtS7_iiiiiibS2_i:
.text._Z23gemm_half_q_half_kernelILi2ELi176ELb0ELb0ELi64EEvPK6__halfPKjS4_S2_PS0_iiiiPKtS7_iiiiiibS2_i:
        /* <DEDUP_REMOVED lines=41> */
[----:B------:R-:W-:Y:S01]  /*0290*/  ISETP.GE.AND P0, PT, R16, RZ, PT ;  /* 0x000000ff1000720c */ /* 0x000fe20003f06270 */
[----:B------:R-:W-:Y:S01]  /*02a0*/  VIADD R19, R7, 0x80 ;  /* 0x0000008007137836 */ /* 0x000fe20000000000 */
[----:B0-----:R-:W-:-:S11]  /*02b0*/  IADD3 R7, PT, PT, R13, R6, RZ ;  /* 0x000000060d077210 */ /* 0x001fd60007ffe0ff */
[----:B------:R-:W-:Y:S05]  /*02c0*/  @P0 BRA `(.L_x_3023) ;  /* 0x0000000000ec0947 */ /* 0x000fea0003800000 */
[----:B------:R-:W-:Y:S02]  /*02d0*/  IADD3 R10, PT, PT, RZ, -R16, RZ ;  /* 0x80000010ff0a7210 */ /* 0x000fe40007ffe0ff */
[----:B------:R-:W-:Y:S02]  /*02e0*/  PLOP3.LUT P0, PT, PT, PT, PT, 0x80, 0x8 ;  /* 0x000000000008781c */ /* 0x000fe40003f0f070 */
[----:B------:R-:W-:-:S13]  /*02f0*/  ISETP.GT.AND P1, PT, R10, 0x3, PT ;  /* 0x000000030a00780c */ /* 0x000fda0003f24270 */
[----:B------:R-:W-:Y:S05]  /*0300*/  @!P1 BRA `(.L_x_3024) ;  /* 0x0000000000849947 */ /* 0x000fea0003800000 */
[----:B------:R-:W-:-:S13]  /*0310*/  PLOP3.LUT P0, PT, PT, PT, PT, 0x8, 0x80 ;  /* 0x000000000080781c */ /* 0x000fda0003f0e170 */
.L_x_3025:
[C---:B------:R-:W-:Y:S02]  /*0320*/  IADD3 R11, P1, PT, R8.reuse, R7, RZ ;  /* 0x00000007080b7210 */ /* 0x040fe40007f3e0ff */
[CC--:B------:R-:W-:Y:S02]  /*0330*/  IADD3 R13, PT, PT, R7.reuse, R6.reuse, RZ ;  /* 0x00000006070d7210 */ /* 0x0c0fe40007ffe0ff */
[----:B------:R-:W-:Y:S02]  /*0340*/  LEA.HI.X.SX32 R12, R7, RZ, 0x1, P1 ;  /* 0x000000ff070c7211 */ /* 0x000fe400008f0eff */
[----:B------:R-:W-:Y:S02]  /*0350*/  IADD3 R7, PT, PT, R13, R6, RZ ;  /* 0x000000060d077210 */ /* 0x000fe40007ffe0ff */
[----:B------:R-:W-:Y:S02]  /*0360*/  LEA R10, P1, R11, UR6, 0x1 ;  /* 0x000000060b0a7c11 */ /* 0x000fe4000f8208ff */
[----:B------:R-:W-:Y:S01]  /*0370*/  IADD3 R20, P2, PT, R8, R13, RZ ;  /* 0x0000000d08147210 */ /* 0x000fe20007f5e0ff */
[----:B------:R-:W-:Y:S01]  /*0380*/  IMAD.IADD R23, R7, 0x1, R6 ;  /* 0x0000000107177824 */ /* 0x000fe200078e0206 */
[----:B------:R-:W-:-:S02]  /*0390*/  LEA.HI.X R11, R11, UR7, R12, 0x1, P1 ;  /* 0x000000070b0b7c11 */ /* 0x000fc400088f0c0c */
[----:B------:R-:W-:Y:S02]  /*03a0*/  LEA.HI.X.SX32 R13, R13, RZ, 0x1, P2 ;  /* 0x000000ff0d0d7211 */ /* 0x000fe400010f0eff */
[----:B------:R-:W-:Y:S01]  /*03b0*/  LEA R12, P1, R20, UR6, 0x1 ;  /* 0x00000006140c7c11 */ /* 0x000fe2000f8208ff */
[----:B------:R-:W2:Y:S01]  /*03c0*/  LDG.E.U16.CONSTANT R10, desc[UR8][R10.64] ;  /* 0x000000080a0a7981 */ /* 0x000ea2000c1e9500 */
[C---:B------:R-:W-:Y:S02]  /*03d0*/  IADD3 R15, P3, PT, R8.reuse, R7, RZ ;  /* 0x00000007080f7210 */ /* 0x040fe40007f7e0ff */
[----:B------:R-:W-:Y:S02]  /*03e0*/  IADD3 R21, P4, PT, R8, R23, RZ ;  /* 0x0000001708157210 */ /* 0x000fe40007f9e0ff */
[----:B------:R-:W-:Y:S02]  /*03f0*/  LEA.HI.X R13, R20, UR7, R13, 0x1, P1 ;  /* 0x00000007140d7c11 */ /* 0x000fe400088f0c0d */
[----:B------:R-:W-:-:S02]  /*0400*/  LEA.HI.X.SX32 R24, R7, RZ, 0x1, P3 ;  /* 0x000000ff07187211 */ /* 0x000fc400018f0eff */
[----:B------:R-:W-:Y:S01]  /*0410*/  LEA R14, P2, R15, UR6, 0x1 ;  /* 0x000000060f0e7c11 */ /* 0x000fe2000f8408ff */
[----:B------:R-:W3:Y:S01]  /*0420*/  LDG.E.U16.CONSTANT R12, desc[UR8][R12.64] ;  /* 0x000000080c0c7981 */ /* 0x000ee2000c1e9500 */
[----:B------:R-:W-:Y:S02]  /*0430*/  LEA.HI.X.SX32 R22, R23, RZ, 0x1, P4 ;  /* 0x000000ff17167211 */ /* 0x000fe400020f0eff */
[----:B------:R-:W-:Y:S02]  /*0440*/  LEA R20, P1, R21, UR6, 0x1 ;  /* 0x0000000615147c11 */ /* 0x000fe4000f8208ff */
[----:B------:R-:W-:Y:S02]  /*0450*/  LEA.HI.X R15, R15, UR7, R24, 0x1, P2 ;  /* 0x000000070f0f7c11 */ /* 0x000fe400090f0c18 */
        /* <DEDUP_REMOVED lines=12> */
.L_x_3024:
[----:B------:R-:W-:-:S04]  /*0520*/  IADD3 R10, PT, PT, RZ, -R16, RZ ;  /* 0x80000010ff0a7210 */ /* 0x000fc80007ffe0ff */
[----:B------:R-:W-:-:S13]  /*0530*/  ISETP.GT.AND P1, PT, R10, 0x1, PT ;  /* 0x000000010a00780c */ /* 0x000fda0003f24270 */
[----:B------:R-:W-:Y:S05]  /*0540*/  @!P1 BRA `(.L_x_3026) ;  /* 0x0000000000449947 */ /* 0x000fea0003800000 */
[----:B------:R-:W-:Y:S01]  /*0550*/  IMAD.IADD R15, R7, 0x1, R6 ;  /* 0x00000001070f7824 */ /* 0x000fe200078e0206 */
[----:B------:R-:W-:-:S04]  /*0560*/  IADD3 R11, P0, PT, R8, R7, RZ ;  /* 0x00000007080b7210 */ /* 0x000fc80007f1e0ff */
[----:B------:R-:W-:Y:S02]  /*0570*/  IADD3 R13, P1, PT, R8, R15, RZ ;  /* 0x0000000f080d7210 */ /* 0x000fe40007f3e0ff */
[----:B------:R-:W-:Y:S02]  /*0580*/  LEA.HI.X.SX32 R20, R7, RZ, 0x1, P0 ;  /* 0x000000ff07147211 */ /* 0x000fe400000f0eff */
[----:B------:R-:W-:Y:S02]  /*0590*/  LEA.HI.X.SX32 R14, R15, RZ, 0x1, P1 ;  /* 0x000000ff0f0e7211 */ /* 0x000fe400008f0eff */
[----:B------:R-:W-:Y:S02]  /*05a0*/  LEA R10, P0, R11, UR6, 0x1 ;  /* 0x000000060b0a7c11 */ /* 0x000fe4000f8008ff */
[----:B------:R-:W-:Y:S02]  /*05b0*/  LEA R12, P1, R13, UR6, 0x1 ;  /* 0x000000060d0c7c11 */ /* 0x000fe4000f8208ff */
[----:B------:R-:W-:-:S02]  /*05c0*/  LEA.HI.X R11, R11, UR7, R20, 0x1, P0 ;  /* 0x000000070b0b7c11 */ /* 0x000fc400080f0c14 */
        /* <DEDUP_REMOVED lines=9> */
.L_x_3026:
[----:B------:R-:W-:-:S13]  /*0660*/  ISETP.EQ.AND P1, PT, R16, RZ, PT ;  /* 0x000000ff1000720c */ /* 0x000fda0003f22270 */
[----:B------:R-:W-:Y:S05]  /*0670*/  @!P0 BRA P1, `(.L_x_3021) ;  /* 0x00000004007c8947 */ /* 0x000fea0000800000 */
.L_x_3023:
[----:B------:R-:W-:-:S04]  /*0680*/  IADD3 R11, P0, PT, R8, R7, RZ ;  /* 0x00000007080b7210 */ /* 0x000fc80007f1e0ff */
[----:B------:R-:W-:Y:S02]  /*0690*/  LEA.HI.X.SX32 R12, R7, RZ, 0x1, P0 ;  /* 0x000000ff070c7211 */ /* 0x000fe400000f0eff */
[----:B------:R-:W-:-:S04]  /*06a0*/  LEA R10, P0, R11, UR6, 0x1 ;  /* 0x000000060b0a7c11 */ /* 0x000fc8000f8008ff */
[----:B------:R-:W-:-:S05]  /*06b0*/  LEA.HI.X R11, R11, UR7, R12, 0x1, P0 ;  /* 0x000000070b0b7c11 */ /* 0x000fca00080f0c0c */
[----:B------:R-:W2:Y:S01]  /*06c0*/  LDG.E.U16.CONSTANT R10, desc[UR8][R10.64] ;  /* 0x000000080a0a7981 */ /* 0x000ea2000c1e9500 */
[----:B------:R-:W-:Y:S01]  /*06d0*/  IADD3 R16, PT, PT, R16, 0x1, RZ ;  /* 0x0000000110107810 */ /* 0x000fe20007ffe0ff */
[----:B------:R-:W-:-:S03]  /*06e0*/  IMAD.IADD R7, R7, 0x1, R6 ;  /* 0x0000000107077824 */ /* 0x000fc600078e0206 */
[----:B------:R-:W-:Y:S01]  /*06f0*/  ISETP.NE.AND P0, PT, R16, RZ, PT ;  /* 0x000000ff1000720c */ /* 0x000fe20003f05270 */
[----:B--2---:R0:W-:Y:S02]  /*0700*/  STS.U16 [R19], R10 ;  /* 0x0000000a13007388 */ /* 0x0041e40000000400 */
[----:B0-----:R-:W-:-:S10]  /*0710*/  IADD3 R19, PT, PT, R19, 0x80, RZ ;  /* 0x0000008013137810 */ /* 0x001fd40007ffe0ff */
[----:B------:R-:W-:Y:S05]  /*0720*/  @P0 BRA `(.L_x_3023) ;  /* 0xfffffffc00d40947 */ /* 0x000fea000383ffff */
[----:B------:R-:W-:Y:S05]  /*0730*/  BRA `(.L_x_3021) ;  /* 0x00000004004c7947 */ /* 0x000fea0003800000 */
.L_x_3022:
        /* <DEDUP_REMOVED lines=17> */
.L_x_3029:
[----:B------:R-:W-:Y:S01]  /*0850*/  IMAD.IADD R13, R19, 0x1, R6 ;  /* 0x00000001130d7824 */ /* 0x000fe200078e0206 */
[----:B-----5:R-:W-:-:S04]  /*0860*/  IADD3 R11, P1, PT, R8, R19, RZ ;  /* 0x00000013080b7210 */ /* 0x020fc80007f3e0ff */
[-C--:B------:R-:W-:Y:S02]  /*0870*/  IADD3 R15, PT, PT, R13, R6.reuse, RZ ;  /* 0x000000060d0f7210 */ /* 0x080fe40007ffe0ff */
[----:B------:R-:W-:Y:S02]  /*0880*/  LEA.HI.X.SX32 R12, R19, RZ, 0x1, P1 ;  /* 0x000000ff130c7211 */ /* 0x000fe400008f0eff */
[----:B0-----:R-:W-:Y:S02]  /*0890*/  LEA R10, P1, R11, UR6, 0x1 ;  /* 0x000000060b0a7c11 */ /* 0x001fe4000f8208ff */
[----:B------:R-:W-:Y:S02]  /*08a0*/  IADD3 R20, P2, PT, R8, R13, RZ ;  /* 0x0000000d08147210 */ /* 0x000fe40007f5e0ff */
[----:B------:R-:W-:Y:S02]  /*08b0*/  IADD3 R19, PT, PT, R15, R6, RZ ;  /* 0x000000060f137210 */ /* 0x000fe40007ffe0ff */
        /* <DEDUP_REMOVED lines=23> */
[----:B0-----:R-:W-:Y:S01]  /*0a30*/  VIADD R7, R7, 0x200 ;  /* 0x0000020007077836 */ /* 0x001fe20000000000 */
[----:B------:R-:W-:Y:S06]  /*0a40*/  @!P1 BRA `(.L_x_3029) ;  /* 0xfffffffc00809947 */ /* 0x000fec000383ffff */
.L_x_3028:
        /* <DEDUP_REMOVED lines=20> */
[----:B0-----:R-:W-:-:S07]  /*0b90*/  VIADD R7, R7, 0x100 ;  /* 0x0000010007077836 */ /* 0x001fce0000000000 */
.L_x_3030:
[----:B------:R-:W-:-:S13]  /*0ba0*/  ISETP.NE.OR P0, PT, R16, RZ, P0 ;  /* 0x000000ff1000720c */ /* 0x000fda0000705670 */
[----:B------:R-:W-:Y:S05]  /*0bb0*/  @!P0 BRA `(.L_x_3021) ;  /* 0x00000000002c8947 */ /* 0x000fea0003800000 */
.L_x_3027:
        /* <DEDUP_REMOVED lines=11> */
.L_x_3021:
[----:B------:R-:W-:Y:S05]  /*0c70*/  BSYNC.RECONVERGENT B0 ;  /* 0x0000000000007941 */ /* 0x000fea0003800200 */
.L_x_3020:
        /* <DEDUP_REMOVED lines=11> */
[----:B------:R-:W-:-:S04]  /*0d30*/  IMAD R3, R3, R19, RZ ;  /* 0x0000001303037224 */ /* 0x000fc800078e02ff */
[----:B------:R-:W-:Y:S01]  /*0d40*/  IMAD.MOV R5, RZ, RZ, -R5 ;  /* 0x000000ffff057224 */ /* 0x000fe200078e0a05 */
[----:B------:R-:W-:-:S04]  /*0d50*/  LEA R3, R3, UR4, 0x1 ;  /* 0x0000000403037c11 */ /* 0x000fc8000f8e08ff */
        /* <DEDUP_REMOVED lines=9> */
.L_x_3034:
[CC--:B-1----:R-:W-:Y:S01]  /*0df0*/  IADD3 R12, PT, PT, R3.reuse, R19.reuse, RZ ;  /* 0x00000013030c7210 */ /* 0x0c2fe20007ffe0ff */
[--C-:B0-----:R-:W-:Y:S01]  /*0e00*/  IMAD.WIDE R10, R3, 0x2, R22.reuse ;  /* 0x00000002030a7825 */ /* 0x101fe200078e0216 */
[----:B------:R-:W-:Y:S02]  /*0e10*/  IADD3 R5, PT, PT, R5, 0x4, RZ ;  /* 0x0000000405057810 */ /* 0x000fe40007ffe0ff */
[C---:B------:R-:W-:Y:S01]  /*0e20*/  IADD3 R14, PT, PT, R12.reuse, R19, RZ ;  /* 0x000000130c0e7210 */ /* 0x040fe20007ffe0ff */
[----:B------:R-:W-:Y:S01]  /*0e30*/  IMAD.WIDE R12, R12, 0x2, R22 ;  /* 0x000000020c0c7825 */ /* 0x000fe200078e0216 */
[----:B------:R1:W-:Y:S01]  /*0e40*/  STG.E.64 desc[UR8][R10.64], RZ ;  /* 0x000000ff0a007986 */ /* 0x0003e2000c101b08 */
[----:B------:R-:W-:Y:S02]  /*0e50*/  ISETP.GE.AND P1, PT, R5, -0x3, PT ;  /* 0xfffffffd0500780c */ /* 0x000fe40003f26270 */
[C---:B------:R-:W-:Y:S01]  /*0e60*/  IMAD.IADD R7, R14.reuse, 0x1, R19 ;  /* 0x000000010e077824 */ /* 0x040fe200078e0213 */
[----:B------:R1:W-:Y:S01]  /*0e70*/  STG.E.64 desc[UR8][R12.64], RZ ;  /* 0x000000ff0c007986 */ /* 0x0003e2000c101b08 */
[----:B------:R-:W-:-:S03]  /*0e80*/  IMAD.WIDE R14, R14, 0x2, R22 ;  /* 0x000000020e0e7825 */ /* 0x000fc600078e0216 */
[C---:B------:R-:W-:Y:S01]  /*0e90*/  IADD3 R3, PT, PT, R7.reuse, R19, RZ ;  /* 0x0000001307037210 */ /* 0x040fe20007ffe0ff */
[----:B------:R-:W-:Y:S01]  /*0ea0*/  IMAD.WIDE R20, R7, 0x2, R22 ;  /* 0x0000000207147825 */ /* 0x000fe200078e0216 */
[----:B------:R1:W-:Y:S04]  /*0eb0*/  STG.E.64 desc[UR8][R14.64], RZ ;  /* 0x000000ff0e007986 */ /* 0x0003e8000c101b08 */
[----:B------:R1:W-:Y:S01]  /*0ec0*/  STG.E.64 desc[UR8][R20.64], RZ ;  /* 0x000000ff14007986 */ /* 0x0003e2000c101b08 */
[----:B------:R-:W-:Y:S05]  /*0ed0*/  @!P1 BRA `(.L_x_3034) ;  /* 0xfffffffc00c49947 */ /* 0x000fea000383ffff */
.L_x_3033:
[----:B------:R-:W-:-:S04]  /*0ee0*/  IADD3 R7, PT, PT, RZ, -R5, RZ ;  /* 0x80000005ff077210 */ /* 0x000fc80007ffe0ff */
[----:B------:R-:W-:-:S13]  /*0ef0*/  ISETP.GT.AND P1, PT, R7, 0x1, PT ;  /* 0x000000010700780c */ /* 0x000fda0003f24270 */
[----:B------:R-:W-:Y:S05]  /*0f00*/  @!P1 BRA `(.L_x_3035) ;  /* 0x0000000000249947 */ /* 0x000fea0003800000 */
[----:B-1----:R-:W0:Y:S01]  /*0f10*/  LDC.64 R12, c[0x0][0x3a0] ;  /* 0x0000e800ff0c7b82 */ /* 0x002e220000000a00 */
[-C--:B------:R-:W-:Y:S01]  /*0f20*/  IADD3 R7, PT, PT, R3, R19.reuse, RZ ;  /* 0x0000001303077210 */ /* 0x080fe20007ffe0ff */
[----:B------:R-:W-:Y:S01]  /*0f30*/  VIADD R5, R5, 0x2 ;  /* 0x0000000205057836 */ /* 0x000fe20000000000 */
[----:B------:R-:W-:Y:S01]  /*0f40*/  PLOP3.LUT P0, PT, PT, PT, PT, 0x8, 0x80 ;  /* 0x000000000080781c */ /* 0x000fe20003f0e170 */
[----:B0-----:R-:W-:Y:S01]  /*0f50*/  IMAD.WIDE R10, R3, 0x2, R12 ;  /* 0x00000002030a7825 */ /* 0x001fe200078e020c */
[----:B------:R-:W-:-:S03]  /*0f60*/  IADD3 R3, PT, PT, R7, R19, RZ ;  /* 0x0000001307037210 */ /* 0x000fc60007ffe0ff */
[----:B------:R-:W-:Y:S01]  /*0f70*/  IMAD.WIDE R12, R7, 0x2, R12 ;  /* 0x00000002070c7825 */ /* 0x000fe200078e020c */
[----:B------:R0:W-:Y:S04]  /*0f80*/  STG.E.64 desc[UR8][R10.64], RZ ;  /* 0x000000ff0a007986 */ /* 0x0001e8000c101b08 */
[----:B------:R0:W-:Y:S03]  /*0f90*/  STG.E.64 desc[UR8][R12.64], RZ ;  /* 0x000000ff0c007986 */ /* 0x0001e6000c101b08 */
.L_x_3035:
[----:B------:R-:W-:-:S13]  /*0fa0*/  ISETP.NE.OR P0, PT, R5, RZ, P0 ;  /* 0x000000ff0500720c */ /* 0x000fda0000705670 */
[----:B------:R-:W-:Y:S05]  /*0fb0*/  @!P0 BRA `(.L_x_3031) ;  /* 0x00000000001c8947 */ /* 0x000fea0003800000 */
.L_x_3032:
[----:B01----:R-:W0:Y:S02]  /*0fc0*/  LDC.64 R10, c[0x0][0x3a0] ;  /* 0x0000e800ff0a7b82 */ /* 0x003e240000000a00 */
.L_x_3036:
[----:B0-----:R-:W-:Y:S01]  /*0fd0*/  IMAD.WIDE R12, R3, 0x2, R10 ;  /* 0x00000002030c7825 */ /* 0x001fe200078e020a */
[----:B------:R-:W-:Y:S02]  /*0fe0*/  IADD3 R5, PT, PT, R5, 0x1, RZ ;  /* 0x0000000105057810 */ /* 0x000fe40007ffe0ff */
[----:B------:R-:W-:Y:S02]  /*0ff0*/  IADD3 R3, PT, PT, R3, R19, RZ ;  /* 0x0000001303037210 */ /* 0x000fe40007ffe0ff */
[----:B------:R2:W-:Y:S01]  /*1000*/  STG.E.64 desc[UR8][R12.64], RZ ;  /* 0x000000ff0c007986 */ /* 0x0005e2000c101b08 */
[----:B------:R-:W-:-:S13]  /*1010*/  ISETP.NE.AND P0, PT, R5, RZ, PT ;  /* 0x000000ff0500720c */ /* 0x000fda0003f05270 */
[----:B--2---:R-:W-:Y:S05]  /*1020*/  @P0 BRA `(.L_x_3036) ;  /* 0xfffffffc00e80947 */ /* 0x004fea000383ffff */
.L_x_3031:
        /* <DEDUP_REMOVED lines=9> */
[----:B------:R-:W-:Y:S02]  /*10c0*/  IMAD.SHL.U32 R0, R0, 0x10, RZ ;  /* 0x0000001000007824 */ /* 0x000fe400078e00ff */
[----:B-----5:R-:W-:Y:S01]  /*10d0*/  HFMA2 R8, -RZ, RZ, 0, 0 ;  /* 0x00000000ff087431 */ /* 0x020fe200000001ff */
[----:B------:R-:W-:Y:S02]  /*10e0*/  MOV R16, R9 ;  /* 0x0000000900107202 */ /* 0x000fe40000000f00 */
[----:B------:R-:W-:Y:S02]  /*10f0*/  LEA.HI R5, R5, R4, RZ, 0x3 ;  /* 0x0000000405057211 */ /* 0x000fe400078f18ff */
[----:B------:R-:W-:Y:S02]  /*1100*/  LOP3.LUT R0, R0, 0x10, RZ, 0xc0, !PT ;  /* 0x0000001000007812 */ /* 0x000fe400078ec0ff */
[----:B0-----:R-:W-:-:S07]  /*1110*/  SHF.R.S32.HI R5, RZ, 0x3, R5 ;  /* 0x00000003ff057819 */ /* 0x001fce0000011405 */
.L_x_3038:
[----:B------:R-:W0:Y:S01]  /*1120*/  LDC.64 R10, c[0x0][0x390] ;  /* 0x0000e400ff0a7b82 */ /* 0x000e220000000a00 */
[----:B------:R-:W-:-:S05]  /*1130*/  IADD3 R7, PT, PT, R3, R8, RZ ;  /* 0x0000000803077210 */ /* 0x000fca0007ffe0ff */
[----:B------:R-:W-:-:S05]  /*1140*/  IMAD R15, R7, R19, RZ ;  /* 0x00000013070f7224 */ /* 0x000fca00078e02ff */
[----:B------:R-:W-:-:S04]  /*1150*/  SHF.R.S32.HI R20, RZ, 0x1f, R15 ;  /* 0x0000001fff147819 */ /* 0x000fc8000001140f */
[----:B------:R-:W-:-:S04]  /*1160*/  LEA.HI R20, R20, R15, RZ, 0x3 ;  /* 0x0000000f14147211 */ /* 0x000fc800078f18ff */
[----:B------:R-:W-:Y:S02]  /*1170*/  LEA.HI.SX32 R15, R20, R5, 0x1d ;  /* 0x00000005140f7211 */ /* 0x000fe400078feaff */
[----:B------:R-:W1:Y:S03]  /*1180*/  LDC.64 R20, c[0x0][0x398] ;  /* 0x0000e600ff147b82 */ /* 0x000e660000000a00 */
[----:B0-----:R-:W-:-:S06]  /*1190*/  IMAD.WIDE R10, R15, 0x4, R10 ;  /* 0x000000040f0a7825 */ /* 0x001fcc00078e020a */
[----:B------:R-:W2:Y:S01]  /*11a0*/  LDG.E.CONSTANT R11, desc[UR8][R10.64] ;  /* 0x000000080a0b7981 */ /* 0x000ea2000c1e9900 */
[----:B------:R-:W-:-:S05]  /*11b0*/  SHF.L.U32 R23, R16, 0x1, RZ ;  /* 0x0000000110177819 */ /* 0x000fca00000006ff */
[----:B------:R-:W-:-:S06]  /*11c0*/  IMAD.WIDE.U32 R22, R23, 0x2, R12 ;  /* 0x0000000217167825 */ /* 0x000fcc00078e000c */
[----:B------:R-:W3:Y:S01]  /*11d0*/  LDG.E.U16.CONSTANT R23, desc[UR8][R22.64+0x2] ;  /* 0x0000020816177981 */ /* 0x000ee2000c1e9500 */
[----:B-1----:R-:W-:-:S06]  /*11e0*/  IMAD.WIDE.U32 R20, R7, 0x2, R20 ;  /* 0x0000000207147825 */ /* 0x002fcc00078e0014 */
[----:B------:R-:W4:Y:S01]  /*11f0*/  LDG.E.U16.CONSTANT R20, desc[UR8][R20.64] ;  /* 0x0000000814147981 */ /* 0x000f22000c1e9500 */
        /* <DEDUP_REMOVED lines=16> */
[----:B------:R-:W-:Y:S08]  /*1300*/  I2F.F16 R15, R24 ;  /* 0x00000018000f7306 */ /* 0x000ff00000200c00 */
[----:B------:R-:W0:Y:S08]  /*1310*/  I2F.F16 R26, R26 ;  /* 0x0000001a001a7306 */ /* 0x000e300000200c00 */
[----:B------:R-:W-:Y:S08]  /*1320*/  I2F.F16 R11, R11 ;  /* 0x0000000b000b7306 */ /* 0x000ff00000200c00 */
[----:B------:R-:W1:Y:S01]  /*1330*/  I2F.F16 R10, R10 ;  /* 0x0000000a000a7306 */ /* 0x000e620000200c00 */
[----:B0-----:R-:W-:Y:S01]  /*1340*/  PRMT R15, R26, 0x5410, R15 ;  /* 0x000054101a0f7816 */ /* 0x001fe2000000000f */
[----:B------:R-:W-:-:S04]  /*1350*/  IMAD R7, R8, 0x8, R1 ;  /* 0x0000000808077824 */ /* 0x000fc800078e0201 */
        /* <DEDUP_REMOVED lines=8> */
.L_x_3037:
[----:B------:R0:W5:Y:S01]  /*13e0*/  LDL.64 R94, [R1] ;  /* 0x00000000015e7983 */ /* 0x0001620000100a00 */
[----:B------:R-:W1:Y:S01]  /*13f0*/  LDCU UR6, c[0x0][0x3c8] ;  /* 0x00007900ff0677ac */ /* 0x000e620008000800 */
[----:B------:R-:W-:Y:S01]  /*1400*/  HFMA2 R5, -RZ, RZ, 0, 0 ;  /* 0x00000000ff057431 */ /* 0x000fe200000001ff */
[----:B------:R-:W-:Y:S01]  /*1410*/  MOV R10, RZ ;  /* 0x000000ff000a7202 */ /* 0x000fe20000000f00 */
[----:B------:R-:W-:Y:S01]  /*1420*/  HFMA2 R16, -RZ, RZ, 0, 0 ;  /* 0x00000000ff107431 */ /* 0x000fe200000001ff */
[----:B------:R-:W2:Y:S01]  /*1430*/  LDCU UR4, c[0x0][0x3cc] ;  /* 0x00007980ff0477ac */ /* 0x000ea20008000800 */
[----:B------:R-:W-:Y:S01]  /*1440*/  IMAD.MOV.U32 R7, RZ, RZ, RZ ;  /* 0x000000ffff077224 */ /* 0x000fe200078e00ff */
        /* <DEDUP_REMOVED lines=8> */
[----:B------:R-:W-:Y:S02]  /*14d0*/  LEA.HI R3, R3, R0, RZ, 0x5 ;  /* 0x0000000003037211 */ /* 0x000fe400078f28ff */
[----:B----4-:R-:W-:-:S02]  /*14e0*/  ISETP.GT.AND P3, PT, R9, UR7, PT ;  /* 0x0000000709007c0c */ /* 0x010fc4000bf64270 */
[----:B------:R-:W-:Y:S02]  /*14f0*/  SHF.R.S32.HI R11, RZ, 0x5, R3 ;  /* 0x00000005ff0b7819 */ /* 0x000fe40000011403 */
[----:B0-----:R-:W-:Y:S02]  /*1500*/  ISETP.GT.AND P4, PT, R9, UR10, PT ;  /* 0x0000000a09007c0c */ /* 0x001fe4000bf84270 */
[----:B------:R-:W-:Y:S01]  /*1510*/  MOV R0, RZ ;  /* 0x000000ff00007202 */ /* 0x000fe20000000f00 */
        /* <DEDUP_REMOVED lines=8> */
.L_x_3039:
[----:B------:R-:W-:Y:S05]  /*15a0*/  @!P1 BRA `(.L_x_3040) ;  /* 0x00000000001c9947 */ /* 0x000fea0003800000 */
[----:B-----5:R-:W0:Y:S02]  /*15b0*/  LDC R8, c[0x0][0x3d0] ;  /* 0x0000f400ff087b82 */ /* 0x020e240000000800 */
[----:B0-----:R-:W-:-:S04]  /*15c0*/  VIMNMX R3, PT, PT, R9, R8, PT ;  /* 0x0000000809037248 */ /* 0x001fc80003fe0100 */
[----:B------:R-:W-:-:S04]  /*15d0*/  IADD3 R3, PT, PT, R3, -UR4, RZ ;  /* 0x8000000403037c10 */ /* 0x000fc8000fffe0ff */
[----:B------:R-:W-:-:S04]  /*15e0*/  SHF.R.S32.HI R8, RZ, 0x1f, R3 ;  /* 0x0000001fff087819 */ /* 0x000fc80000011403 */
[----:B------:R-:W-:-:S04]  /*15f0*/  LEA.HI R8, R8, R3, RZ, 0x5 ;  /* 0x0000000308087211 */ /* 0x000fc800078f28ff */
[----:B------:R-:W-:-:S05]  /*1600*/  SHF.R.S32.HI R8, RZ, 0x5, R8 ;  /* 0x00000005ff087819 */ /* 0x000fca0000011408 */
[----:B------:R-:W-:-:S07]  /*1610*/  IMAD R5, R8, 0x5, RZ ;  /* 0x0000000508057824 */ /* 0x000fce00078e02ff */
.L_x_3040:
[----:B------:R-:W-:Y:S05]  /*1620*/  @!P2 BRA `(.L_x_3041) ;  /* 0x00000000001ca947 */ /* 0x000fea0003800000 */
[----:B-----5:R-:W0:Y:S02]  /*1630*/  LDC R8, c[0x0][0x3d4] ;  /* 0x0000f500ff087b82 */ /* 0x020e240000000800 */
[----:B0-----:R-:W-:-:S05]  /*1640*/  VIMNMX R3, PT, PT, R9, R8, PT ;  /* 0x0000000809037248 */ /* 0x001fca0003fe0100 */
[----:B------:R-:W-:-:S05]  /*1650*/  VIADD R3, R3, -UR5 ;  /* 0x8000000503037c36 */ /* 0x000fca0008000000 */
[----:B------:R-:W-:-:S04]  /*1660*/  SHF.R.S32.HI R8, RZ, 0x1f, R3 ;  /* 0x0000001fff087819 */ /* 0x000fc80000011403 */
[----:B------:R-:W-:-:S04]  /*1670*/  LEA.HI R8, R8, R3, RZ, 0x5 ;  /* 0x0000000308087211 */ /* 0x000fc800078f28ff */
[----:B------:R-:W-:-:S04]  /*1680*/  SHF.R.S32.HI R8, RZ, 0x5, R8 ;  /* 0x00000005ff087819 */ /* 0x000fc80000011408 */
[----:B------:R-:W-:-:S07]  /*1690*/  SHF.L.U32 R10, R8, 0x2, RZ ;  /* 0x00000002080a7819 */ /* 0x000fce00000006ff */
.L_x_3041:
        /* <DEDUP_REMOVED lines=8> */
.L_x_3042:
        /* <DEDUP_REMOVED lines=8> */
.L_x_3043:
[----:B------:R-:W-:Y:S01]  /*17a0*/  IMAD R0, R11, 0x8, R0 ;  /* 0x000000080b007824 */ /* 0x000fe200078e0200 */
[----:B------:R-:W0:Y:S01]  /*17b0*/  LDCU.64 UR10, c[0x0][0x388] ;  /* 0x00007100ff0a77ac */ /* 0x000e220008000a00 */
[----:B------:R-:W1:Y:S01]  /*17c0*/  S2UR UR5, SR_CgaCtaId ;  /* 0x00000000000579c3 */ /* 0x000e620000008800 */
[----:B------:R-:W-:Y:S02]  /*17d0*/  VIMNMX R6, PT, PT, R6, UR6, PT ;  /* 0x0000000606067c48 */ /* 0x000fe4000bfe0100 */
[----:B------:R-:W-:Y:S01]  /*17e0*/  IADD3 R0, PT, PT, R10, R0, R5 ;  /* 0x000000000a007210 */ /* 0x000fe20007ffe005 */
[----:B------:R-:W-:Y:S01]  /*17f0*/  UMOV UR4, 0x400 ;  /* 0x0000040000047882 */ /* 0x000fe20000000000 */
[----:B------:R-:W-:Y:S01]  /*1800*/  HFMA2 R10, -RZ, RZ, 0, 0 ;  /* 0x00000000ff0a7431 */ /* 0x000fe200000001ff */
[----:B-----5:R-:W-:Y:S02]  /*1810*/  PRMT R96, R94, 0x7610, R94 ;  /* 0x000076105e607816 */ /* 0x020fe4000000005e */
[----:B------:R-:W-:-:S02]  /*1820*/  IADD3 R0, PT, PT, R16, R0, R7 ;  /* 0x0000000010007210 */ /* 0x000fc40007ffe007 */
[----:B------:R-:W-:Y:S02]  /*1830*/  PRMT R8, RZ, 0x5410, RZ ;  /* 0x00005410ff087816 */ /* 0x000fe400000000ff */
[----:B------:R-:W-:Y:S01]  /*1840*/  PRMT R7, RZ, 0x5410, RZ ;  /* 0x00005410ff077816 */ /* 0x000fe200000000ff */
[----:B------:R-:W-:Y:S01]  /*1850*/  IMAD R3, R0, R19, RZ ;  /* 0x0000001300037224 */ /* 0x000fe200078e02ff */
[----:B------:R-:W-:Y:S02]  /*1860*/  SHF.R.S32.HI R0, RZ, 0x1f, R4 ;  /* 0x0000001fff007819 */ /* 0x000fe40000011404 */
[----:B------:R-:W-:Y:S02]  /*1870*/  PRMT R5, RZ, 0x5410, RZ ;  /* 0x00005410ff057816 */ /* 0x000fe400000000ff */
[----:B------:R-:W-:-:S04]  /*1880*/  IADD3 R4, P0, PT, R4, R3, RZ ;  /* 0x0000000304047210 */ /* 0x000fc80007f1e0ff */
[----:B------:R-:W-:Y:S02]  /*1890*/  LEA.HI.X.SX32 R3, R3, R0, 0x1, P0 ;  /* 0x0000000003037211 */ /* 0x000fe400000f0eff */
[----:B------:R-:W-:Y:S01]  /*18a0*/  ISETP.GT.AND P0, PT, R6, R9, PT ;  /* 0x000000090600720c */ /* 0x000fe20003f04270 */
[----:B-1----:R-:W-:Y:S01]  /*18b0*/  ULEA UR4, UR5, UR4, 0x18 ;  /* 0x0000000405047291 */ /* 0x002fe2000f8ec0ff */
[C---:B------:R-:W-:Y:S02]  /*18c0*/  SHF.L.U32 R0, R4.reuse, 0x2, RZ ;  /* 0x0000000204007819 */ /* 0x040fe400000006ff */
[----:B------:R-:W-:Y:S02]  /*18d0*/  SHF.L.U64.HI R3, R4, 0x2, R3 ;  /* 0x0000000204037819 */ /* 0x000fe40000010203 */
[----:B0-----:R-:W-:Y:S02]  /*18e0*/  IADD3 R26, P1, PT, R0, UR10, RZ ;  /* 0x0000000a001a7c10 */ /* 0x001fe4000ff3e0ff */
[----:B------:R-:W-:-:S02]  /*18f0*/  IADD3 R4, PT, PT, R9, R14, RZ ;  /* 0x0000000e09047210 */ /* 0x000fc40007ffe0ff */
[----:B------:R-:W-:Y:S02]  /*1900*/  IADD3.X R27, PT, PT, R3, UR11, RZ, P1, !PT ;  /* 0x0000000b031b7c10 */ /* 0x000fe40008ffe4ff */
[----:B------:R-:W-:Y:S02]  /*1910*/  PRMT R6, RZ, 0x5410, RZ ;  /* 0x00005410ff067816 */ /* 0x000fe400000000ff */
[----:B------:R-:W-:Y:S01]  /*1920*/  MOV R14, R26 ;  /* 0x0000001a000e7202 */ /* 0x000fe20000000f00 */
[----:B------:R-:W-:Y:S01]  /*1930*/  IMAD.MOV.U32 R15, RZ, RZ, R27 ;  /* 0x000000ffff0f7224 */ /* 0x000fe200078e001b */
[----:B------:R-:W-:Y:S06]  /*1940*/  @!P0 BRA `(.L_x_3044) ;  /* 0x0000004000608947 */ /* 0x000fec0003800000 */
[----:B------:R-:W-:Y:S01]  /*1950*/  IMAD.WIDE.U32 R2, R2, 0x100, R12 ;  /* 0x0000010002027825 */ /* 0x000fe200078e000c */
[----:B------:R-:W-:Y:S02]  /*1960*/  VIMNMX R40, PT, PT, R17, UR6, PT ;  /* 0x0000000611287c48 */ /* 0x000fe4000bfe0100 */
[----:B------:R-:W-:Y:S02]  /*1970*/  MOV R10, RZ ;  /* 0x000000ff000a7202 */ /* 0x000fe40000000f00 */
[----:B------:R-:W-:Y:S02]  /*1980*/  IADD3 R38, P0, PT, R2, 0x2, RZ ;  /* 0x0000000202267810 */ /* 0x000fe40007f1e0ff */
[----:B------:R-:W-:Y:S02]  /*1990*/  PRMT R8, RZ, 0x7610, R8 ;  /* 0x00007610ff087816 */ /* 0x000fe40000000008 */
[----:B------:R-:W-:-:S09]  /*19a0*/  IADD3.X R39, PT, PT, RZ, R3, RZ, P0, !PT ;  /* 0x00000003ff277210 */ /* 0x000fd200007fe4ff */
.L_x_3049:
[----:B------:R-:W-:Y:S01]  /*19b0*/  ISETP.NE.AND P0, PT, R9, R4, PT ;  /* 0x000000040900720c */ /* 0x000fe20003f05270 */
[----:B------:R-:W-:Y:S01]  /*19c0*/  IMAD.MOV.U32 R25, RZ, RZ, R27 ;  /* 0x000000ffff197224 */ /* 0x000fe200078e001b */
[----:B------:R-:W-:Y:S01]  /*19d0*/  MOV R24, R26 ;  /* 0x0000001a00187202 */ /* 0x000fe20000000f00 */
[----:B------:R-:W0:Y:S04]  /*19e0*/  LDC R19, c[0x0][0x3ac] ;  /* 0x0000eb00ff137b82 */ /* 0x000e280000000800 */
[----:B-----5:R1:W5:Y:S06]  /*19f0*/  LDG.E.128.CONSTANT R12, desc[UR8][R24.64] ;  /* 0x00000008180c7981 */ /* 0x02036c000c1e9d00 */
[----:B------:R-:W-:Y:S01]  /*1a00*/  @!P0 LEA R0, R10, R1, 0x3 ;  /* 0x000000010a008211 */ /* 0x000fe200078e18ff */
[----:B------:R1:W5:Y:S04]  /*1a10*/  @!P0 LDG.E.U16.CONSTANT R42, desc[UR8][R38.64] ;  /* 0x00000008262a8981 */ /* 0x000368000c1e9500 */
[----:B------:R-:W2:Y:S01]  /*1a20*/  @!P0 LDL.64 R2, [R0+0x8] ;  /* 0x0000080000028983 */ /* 0x000ea20000100a00 */
[----:B0-----:R-:W-:-:S04]  /*1a30*/  IMAD.WIDE R20, R19, 0x4, R24 ;  /* 0x0000000413147825 */ /* 0x001fc800078e0218 */
[----:B------:R-:W-:Y:S01]  /*1a40*/  IMAD.WIDE R32, R19, 0x4, R20 ;  /* 0x0000000413207825 */ /* 0x000fe200078e0214 */
[----:B------:R-:W-:-:S03]  /*1a50*/  ISETP.GE.AND P2, PT, R18, 0x1, PT ;  /* 0x000000011200780c */ /* 0x000fc60003f46270 */
[----:B------:R-:W-:-:S04]  /*1a60*/  IMAD.WIDE R28, R19, 0x4, R32 ;  /* 0x00000004131c7825 */ /* 0x000fc800078e0220 */
[----:B------:R-:W-:-:S04]  /*1a70*/  IMAD.WIDE R30, R19, 0x4, R28 ;  /* 0x00000004131e7825 */ /* 0x000fc800078e021c */
[----:B------:R-:W-:-:S04]  /*1a80*/  IMAD.WIDE R36, R19, 0x4, R30 ;  /* 0x0000000413247825 */ /* 0x000fc800078e021e */
[----:B------:R-:W-:Y:S01]  /*1a90*/  IMAD.WIDE R26, R19, 0x4, R36 ;  /* 0x00000004131a7825 */ /* 0x000fe200078e0224 */
        /* <DEDUP_REMOVED lines=18> */
[----:B------:R-:W-:Y:S01]  /*1bc0*/  LEA.HI R50, R13, 0xffffff80, RZ, 0x8 ;  /* 0xffffff800d327811 */ /* 0x000fe200078f40ff */
[----:B------:R-:W-:Y:S01]  /*1bd0*/  VIADD R3, R3, 0xffffff80 ;  /* 0xffffff8003037836 */ /* 0x000fe20000000000 */
[----:B------:R-:W-:Y:S02]  /*1be0*/  LOP3.LUT R12, R12, 0xff, RZ, 0xc0, !PT ;  /* 0x000000ff0c0c7812 */ /* 0x000fe400078ec0ff */
[----:B------:R-:W-:-:S02]  /*1bf0*/  LEA.HI R49, R14, 0xffffff80, RZ, 0x8 ;  /* 0xffffff800e317811 */ /* 0x000fc400078f40ff */
[----:B------:R-:W-:Y:S01]  /*1c00*/  IADD3 R12, PT, PT, R12, -0x80, RZ ;  /* 0xffffff800c0c7810 */ /* 0x000fe20007ffe0ff */
[----:B------:R1:W-:Y:S01]  /*1c10*/  I2F.F16 R44, R3 ;  /* 0x00000003002c7306 */ /* 0x0003e20000200c00 */
[----:B0-----:R-:W-:Y:S02]  /*1c20*/  SHF.R.U32.HI R2, RZ, 0x8, R13 ;  /* 0x00000008ff027819 */ /* 0x001fe4000001160d */
[----:B------:R-:W-:Y:S02]  /*1c30*/  LOP3.LUT R0, R13, 0xff, RZ, 0xc0, !PT ;  /* 0x000000ff0d007812 */ /* 0x000fe400078ec0ff */
[----:B------:R-:W-:Y:S02]  /*1c40*/  LOP3.LUT R2, R2, 0xff, RZ, 0xc0, !PT ;  /* 0x000000ff02027812 */ /* 0x000fe400078ec0ff */
[----:B------:R-:W-:Y:S01]  /*1c50*/  SHF.R.U32.HI R46, RZ, 0x8, R14 ;  /* 0x00000008ff2e7819 */ /* 0x000fe2000001160e */
[----:B------:R0:W-:Y:S01]  /*1c60*/  I2F.F16 R45, R12 ;  /* 0x0000000c002d7306 */ /* 0x0001e20000200c00 */
[----:B------:R-:W-:-:S02]  /*1c70*/  IADD3 R58, PT, PT, R2, -0x80, RZ ;  /* 0xffffff80023a7810 */ /* 0x000fc40007ffe0ff */
[----:B-1----:R-:W1:Y:S01]  /*1c80*/  LDS.64 R2, [UR4] ;  /* 0x00000004ff027984 */ /* 0x002e620008000a00 */
[----:B------:R-:W-:Y:S02]  /*1c90*/  SHF.R.U32.HI R13, RZ, 0x10, R13 ;  /* 0x00000010ff0d7819 */ /* 0x000fe4000001160d */
[----:B------:R-:W-:Y:S02]  /*1ca0*/  SHF.R.U32.HI R14, RZ, 0x10, R14 ;  /* 0x00000010ff0e7819 */ /* 0x000fe4000001160e */
[----:B------:R-:W-:Y:S01]  /*1cb0*/  LOP3.LUT R13, R13, 0xff, RZ, 0xc0, !PT ;  /* 0x000000ff0d0d7812 */ /* 0x000fe200078ec0ff */
[----:B------:R-:W-:Y:S01]  /*1cc0*/  I2F.F16 R41, R41 ;  /* 0x0000002900297306 */ /* 0x000fe20000200c00 */
[----:B0-----:R-:W-:Y:S02]  /*1cd0*/  SHF.R.U32.HI R12, RZ, 0x8, R15 ;  /* 0x00000008ff0c7819 */ /* 0x001fe4000001160f */
[----:B------:R-:W-:Y:S02]  /*1ce0*/  LOP3.LUT R14, R14, 0xff, RZ, 0xc0, !PT ;  /* 0x000000ff0e0e7812 */ /* 0x000fe400078ec0ff */
[----:B------:R-:W-:-:S02]  /*1cf0*/  LOP3.LUT R12, R12, 0xff, RZ, 0xc0, !PT ;  /* 0x000000ff0c0c7812 */ /* 0x000fc400078ec0ff */
[----:B------:R-:W-:Y:S01]  /*1d00*/  LEA.HI R48, R15, 0xffffff80, RZ, 0x8 ;  /* 0xffffff800f307811 */ /* 0x000fe200078f40ff */
[----:B------:R-:W-:Y:S01]  /*1d10*/  VIADD R14, R14, 0xffffff80 ;  /* 0xffffff800e0e7836 */ /* 0x000fe20000000000 */
[----:B------:R-:W-:Y:S01]  /*1d20*/  IADD3 R62, PT, PT, R12, -0x80, RZ ;  /* 0xffffff800c3e7810 */ /* 0x000fe20007ffe0ff */
[----:B------:R-:W-:Y:S01]  /*1d30*/  I2F.F16 R58, R58 ;  /* 0x0000003a003a7306 */ /* 0x000fe20000200c00 */
[----:B------:R-:W-:Y:S02]  /*1d40*/  SHF.R.U32.HI R15, RZ, 0x10, R15 ;  /* 0x00000010ff0f7819 */ /* 0x000fe4000001160f */
[----:B------:R-:W-:Y:S02]  /*1d50*/  IADD3 R0, PT, PT, R0, -0x80, RZ ;  /* 0xffffff8000007810 */ /* 0x000fe40007ffe0ff */
[----:B------:R-:W-:Y:S02]  /*1d60*/  IADD3 R13, PT, PT, R13, -0x80, RZ ;  /* 0xffffff800d0d7810 */ /* 0x000fe40007ffe0ff */
[----:B------:R-:W-:Y:S01]  /*1d70*/  LOP3.LUT R47, R46, 0xff, RZ, 0xc0, !PT ;  /* 0x000000ff2e2f7812 */ /* 0x000fe200078ec0ff */
[----:B------:R-:W-:Y:S01]  /*1d80*/  I2F.F16 R59, R14 ;  /* 0x0000000e003b7306 */ /* 0x000fe20000200c00 */
[----:B------:R-:W-:-:S02]  /*1d90*/  LOP3.LUT R15, R15, 0xff, RZ, 0xc0, !PT ;  /* 0x000000ff0f0f7812 */ /* 0x000fc400078ec0ff */
[----:B------:R-:W-:Y:S02]  /*1da0*/  IADD3 R47, PT, PT, R47, -0x80, RZ ;  /* 0xffffff802f2f7810 */ /* 0x000fe40007ffe0ff */
[----:B------:R-:W-:Y:S02]  /*1db0*/  IADD3 R15, PT, PT, R15, -0x80, RZ ;  /* 0xffffff800f0f7810 */ /* 0x000fe40007ffe0ff */
[----:B------:R-:W-:Y:S01]  /*1dc0*/  ISETP.NE.AND P1, PT, R18, 0x1, PT ;  /* 0x000000011200780c */ /* 0x000fe20003f25270 */
[----:B------:R-:W-:Y:S08]  /*1dd0*/  I2F.F16 R46, R13 ;  /* 0x0000000d002e7306 */ /* 0x000ff00000200c00 */
[----:B------:R-:W0:Y:S01]  /*1de0*/  I2F.F16 R0, R0 ;  /* 0x0000000000007306 */ /* 0x000e220000200c00 */
[----:B-1----:R-:W-:-:S02]  /*1df0*/  HADD2.F32 R63, -RZ, R2.H1_H1 ;  /* 0x30000002ff3f7230 */ /* 0x002fc40000004100 */
[--C-:B------:R-:W-:Y:S02]  /*1e00*/  HADD2.F32 R60, -RZ, R3.reuse.H0_H0 ;  /* 0x20000003ff3c7230 */ /* 0x100fe40000004100 */
[----:B------:R-:W-:-:S03]  /*1e10*/  HADD2.F32 R57, -RZ, R3.H1_H1 ;  /* 0x30000003ff397230 */ /* 0x000fc60000004100 */
[----:B------:R-:W-:Y:S01]  /*1e20*/  I2F.F16 R61, R47 ;  /* 0x0000002f003d7306 */ /* 0x000fe20000200c00 */
[----:B0-----:R-:W-:-:S07]  /*1e30*/  HADD2.F32 R0, -RZ, R0.H0_H0 ;  /* 0x20000000ff007230 */ /* 0x001fce0000004100 */
        /* <DEDUP_REMOVED lines=9> */
[----:B--2---:R-:W-:Y:S02]  /*1ed0*/  LOP3.LUT R12, R20, 0xff, RZ, 0xc0, !PT ;  /* 0x000000ff140c7812 */ /* 0x004fe400078ec0ff */
[----:B------:R-:W-:Y:S02]  /*1ee0*/  LOP3.LUT R14, R23, 0xff, RZ, 0xc0, !PT ;  /* 0x000000ff170e7812 */ /* 0x000fe400078ec0ff */
[----:B------:R-:W-:Y:S02]  /*1ef0*/  IADD3 R53, PT, PT, R12, -0x80, RZ ;  /* 0xffffff800c357810 */ /* 0x000fe40007ffe0ff */
[----:B------:R-:W-:Y:S02]  /*1f00*/  LOP3.LUT R12, R21, 0xff, RZ, 0xc0, !PT ;  /* 0x000000ff150c7812 */ /* 0x000fe400078ec0ff */
[----:B------:R-:W-:Y:S02]  /*1f10*/  IADD3 R54, PT, PT, R14, -0x80, RZ ;  /* 0xffffff800e367810 */ /* 0x000fe40007ffe0ff */
[----:B------:R-:W-:Y:S01]  /*1f20*/  IADD3 R13, PT, PT, R12, -0x80, RZ ;  /* 0xffffff800c0d7810 */ /* 0x000fe20007ffe0ff */
[----:B------:R-:W0:Y:S01]  /*1f30*/  LDS.64 R14, [UR4+0x8] ;  /* 0x00000804ff0e7984 */ /* 0x000e220008000a00 */
[----:B------:R-:W-:Y:S01]  /*1f40*/  LOP3.LUT R12, R22, 0xff, RZ, 0xc0, !PT ;  /* 0x000000ff160c7812 */ /* 0x000fe200078ec0ff */
[----:B------:R-:W-:Y:S01]  /*1f50*/  I2F.F16 R53, R53 ;  /* 0x0000003500357306 */ /* 0x000fe20000200c00 */
[----:B------:R-:W-:-:S02]  /*1f60*/  SHF.R.U32.HI R3, RZ, 0x8, R21 ;  /* 0x00000008ff037819 */ /* 0x000fc40000011615 */
[----:B------:R-:W-:Y:S01]  /*1f70*/  LEA.HI R16, R20, 0xffffff80, RZ, 0x8 ;  /* 0xffffff8014107811 */ /* 0x000fe200078f40ff */
[----:B------:R-:W-:Y:S01]  /*1f80*/  VIADD R52, R12, 0xffffff80 ;  /* 0xffffff800c347836 */ /* 0x000fe20000000000 */
[--C-:B------:R-:W-:Y:S01]  /*1f90*/  SHF.R.U32.HI R64, RZ, 0x10, R20.reuse ;  /* 0x00000010ff407819 */ /* 0x100fe20000011614 */
[----:B------:R-:W-:Y:S01]  /*1fa0*/  HADD2.F32 R12, -RZ, R2.H0_H0 ;  /* 0x20000002ff0c7230 */ /* 0x000fe20000004100 */
[----:B------:R-:W-:Y:S01]  /*1fb0*/  SHF.R.U32.HI R2, RZ, 0x8, R20 ;  /* 0x00000008ff027819 */ /* 0x000fe20000011614 */
[----:B------:R-:W-:Y:S01]  /*1fc0*/  I2F.F16 R13, R13 ;  /* 0x0000000d000d7306 */ /* 0x000fe20000200c00 */
[----:B------:R-:W-:Y:S02]  /*1fd0*/  SHF.R.U32.HI R56, RZ, 0x8, R22 ;  /* 0x00000008ff387819 */ /* 0x000fe40000011616 */
[----:B------:R-:W-:Y:S02]  /*1fe0*/  LOP3.LUT R2, R2, 0xff, RZ, 0xc0, !PT ;  /* 0x000000ff02027812 */ /* 0x000fe400078ec0ff */
        /* <DEDUP_REMOVED lines=8> */
[----:B------:R-:W-:Y:S01]  /*2070*/  LEA.HI R34, R21, 0xffffff80, RZ, 0x8 ;  /* 0xffffff8015227811 */ /* 0x000fe200078f40ff */
[----:B------:R-:W-:-:S02]  /*2080*/  HADD2.F32 R43, -RZ, R61.H0_H0 ;  /* 0x2000003dff2b7230 */ /* 0x000fc40000004100 */
[----:B------:R-:W-:Y:S01]  /*2090*/  FFMA.FTZ R61, R3, R12, RZ ;  /* 0x0000000c033d7223 */ /* 0x000fe200000100ff */
[----:B------:R-:W-:Y:S02]  /*20a0*/  HADD2.F32 R41, -RZ, R58.H0_H0 ;  /* 0x2000003aff297230 */ /* 0x000fe40000004100 */
[----:B------:R-:W-:Y:S01]  /*20b0*/  FFMA.FTZ R58, R12, R0, RZ ;  /* 0x000000000c3a7223 */ /* 0x000fe200000100ff */
[----:B------:R-:W-:Y:S02]  /*20c0*/  HADD2.F32 R44, -RZ, R62.H0_H0 ;  /* 0x2000003eff2c7230 */ /* 0x000fe40000004100 */
[----:B------:R-:W-:Y:S01]  /*20d0*/  FFMA.FTZ R62, R20, R63, R61 ;  /* 0x0000003f143e7223 */ /* 0x000fe2000001003d */
[----:B------:R-:W-:Y:S01]  /*20e0*/  FFMA.FTZ R68, R12, R11, RZ ;  /* 0x0000000b0c447223 */ /* 0x000fe200000100ff */
[----:B------:R-:W-:Y:S01]  /*20f0*/  FFMA.FTZ R61, R63, R41, R58 ;  /* 0x000000293f3d7223 */ /* 0x000fe2000001003a */
[----:B------:R-:W-:Y:S01]  /*2100*/  SHF.R.U32.HI R58, RZ, 0x10, R21 ;  /* 0x00000010ff3a7819 */ /* 0x000fe20000011615 */
[----:B------:R-:W-:-:S02]  /*2110*/  HADD2.F32 R21, -RZ, R45.H0_H0 ;  /* 0x2000002dff157230 */ /* 0x000fc40000004100 */
[----:B------:R-:W-:Y:S01]  /*2120*/  FFMA.FTZ R69, R12, R2, RZ ;  /* 0x000000020c457223 */ /* 0x000fe200000100ff */
[----:B------:R-:W-:Y:S01]  /*2130*/  HADD2.F32 R45, -RZ, R46.H0_H0 ;  /* 0x2000002eff2d7230 */ /* 0x000fe20000004100 */
[----:B------:R-:W-:Y:S01]  /*2140*/  SHF.R.U32.HI R66, RZ, 0x8, R23 ;  /* 0x00000008ff427819 */ /* 0x000fe20000011617 */
[C---:B------:R-:W-:Y:S01]  /*2150*/  FFMA.FTZ R67, R63.reuse, R43, R68 ;  /* 0x0000002b3f437223 */ /* 0x040fe20000010044 */
[----:B------:R-:W1:Y:S01]  /*2160*/  I2F.F16 R54, R54 ;  /* 0x0000003600367306 */ /* 0x000e620000200c00 */
[----:B------:R-:W-:Y:S01]  /*2170*/  FFMA.FTZ R70, R63, R44, R69 ;  /* 0x0000002c3f467223 */ /* 0x000fe20000010045 */
[----:B------:R-:W-:Y:S01]  /*2180*/  FFMA.FTZ R68, R60, R45, R61 ;  /* 0x0000002d3c447223 */ /* 0x000fe2000001003d */
[----:B------:R-:W-:Y:S01]  /*2190*/  SHF.R.U32.HI R61, RZ, 0x10, R22 ;  /* 0x00000010ff3d7819 */ /* 0x000fe20000011616 */
[----:B------:R-:W-:Y:S01]  /*21a0*/  FFMA.FTZ R63, R21, R60, R62 ;  /* 0x0000003c153f7223 */ /* 0x000fe2000001003e */
[----:B------:R-:W-:Y:S01]  /*21b0*/  LOP3.LUT R58, R58, 0xff, RZ, 0xc0, !PT ;  /* 0x000000ff3a3a7812 */ /* 0x000fe200078ec0ff */
[----:B------:R-:W-:Y:S01]  /*21c0*/  HADD2.F32 R46, -RZ, R59.H0_H0 ;  /* 0x2000003bff2e7230 */ /* 0x000fe20000004100 */
[----:B------:R-:W-:Y:S01]  /*21d0*/  LOP3.LUT R66, R66, 0xff, RZ, 0xc0, !PT ;  /* 0x000000ff42427812 */ /* 0x000fe200078ec0ff */
[----:B------:R-:W2:Y:S01]  /*21e0*/  I2F.F16 R52, R52 ;  /* 0x0000003400347306 */ /* 0x000ea20000200c00 */
[----:B------:R-:W-:Y:S01]  /*21f0*/  LEA.HI R35, R22, 0xffffff80, RZ, 0x8 ;  /* 0xffffff8016237811 */ /* 0x000fe200078f40ff */
[----:B------:R-:W-:Y:S01]  /*2200*/  HADD2.F32 R22, -RZ, R51.H0_H0 ;  /* 0x20000033ff167230 */ /* 0x000fe20000004100 */
[----:B------:R-:W-:Y:S01]  /*2210*/  LOP3.LUT R64, R64, 0xff, RZ, 0xc0, !PT ;  /* 0x000000ff40407812 */ /* 0x000fe200078ec0ff */
[----:B------:R-:W-:Y:S01]  /*2220*/  VIADD R66, R66, 0xffffff80 ;  /* 0xffffff8042427836 */ /* 0x000fe20000000000 */
[----:B------:R-:W-:Y:S01]  /*2230*/  SHF.R.U32.HI R62, RZ, 0x10, R23 ;  /* 0x00000010ff3e7819 */ /* 0x000fe20000011617 */
[----:B------:R-:W-:Y:S01]  /*2240*/  FFMA.FTZ R67, R60, R46, R67 ;  /* 0x0000002e3c437223 */ /* 0x000fe20000010043 */
[----:B------:R-:W-:Y:S01]  /*2250*/  IADD3 R65, PT, PT, R65, -0x80, RZ ;  /* 0xffffff8041417810 */ /* 0x000fe20007ffe0ff */
[----:B------:R-:W3:Y:S01]  /*2260*/  I2F.F16 R56, R56 ;  /* 0x0000003800387306 */ /* 0x000ee20000200c00 */
[----:B------:R-:W-:Y:S01]  /*2270*/  LOP3.LUT R61, R61, 0xff, RZ, 0xc0, !PT ;  /* 0x000000ff3d3d7812 */ /* 0x000fe200078ec0ff */
[----:B------:R-:W-:Y:S01]  /*2280*/  FFMA.FTZ R68, R57, R50, R68 ;  /* 0x0000003239447223 */ /* 0x000fe20000010044 */
[----:B------:R-:W-:Y:S01]  /*2290*/  IADD3 R51, PT, PT, R58, -0x80, RZ ;  /* 0xffffff803a337810 */ /* 0x000fe20007ffe0ff */
[----:B------:R-:W-:Y:S01]  /*22a0*/  HADD2.F32 R58, -RZ, R49.H0_H0 ;  /* 0x20000031ff3a7230 */ /* 0x000fe20000004100 */
[----:B------:R-:W-:Y:S01]  /*22b0*/  IADD3 R64, PT, PT, R64, -0x80, RZ ;  /* 0xffffff8040407810 */ /* 0x000fe20007ffe0ff */
[----:B-1----:R-:W-:Y:S01]  /*22c0*/  HADD2.F32 R54, -RZ, R54.H0_H0 ;  /* 0x20000036ff367230 */ /* 0x002fe20000004100 */
[----:B------:R-:W-:Y:S01]  /*22d0*/  LOP3.LUT R49, R62, 0xff, RZ, 0xc0, !PT ;  /* 0x000000ff3e317812 */ /* 0x000fe200078ec0ff */
[----:B------:R1:W-:Y:S01]  /*22e0*/  I2F.F16 R12, R65 ;  /* 0x00000041000c7306 */ /* 0x0003e20000200c00 */
[----:B------:R-:W-:Y:S01]  /*22f0*/  IADD3 R61, PT, PT, R61, -0x80, RZ ;  /* 0xffffff803d3d7810 */ /* 0x000fe20007ffe0ff */
[----:B------:R-:W-:Y:S01]  /*2300*/  FFMA.FTZ R67, R57, R58, R67 ;  /* 0x0000003a39437223 */ /* 0x000fe20000010043 */
[----:B------:R-:W-:Y:S01]  /*2310*/  IADD3 R49, PT, PT, R49, -0x80, RZ ;  /* 0xffffff8031317810 */ /* 0x000fe20007ffe0ff */
[----:B------:R-:W-:-:S02]  /*2320*/  HADD2.F32 R53, -RZ, R53.H0_H0 ;  /* 0x20000035ff357230 */ /* 0x000fc40000004100 */
[----:B--2---:R-:W-:Y:S02]  /*2330*/  HADD2.F32 R52, -RZ, R52.H0_H0 ;  /* 0x20000034ff347230 */ /* 0x004fe40000004100 */
[----:B------:R-:W2:Y:S01]  /*2340*/  I2F.F16 R55, R55 ;  /* 0x0000003700377306 */ /* 0x000ea20000200c00 */
[----:B-1----:R-:W-:Y:S01]  /*2350*/  FFMA.FTZ R65, R60, R47, R70 ;  /* 0x0000002f3c417223 */ /* 0x002fe20000010046 */
[----:B0-----:R-:W-:Y:S02]  /*2360*/  HADD2.F32 R62, -RZ, R14.H1_H1 ;  /* 0x3000000eff3e7230 */ /* 0x001fe40000004100 */
[----:B---3--:R-:W-:Y:S02]  /*2370*/  HADD2.F32 R56, -RZ, R56.H0_H0 ;  /* 0x20000038ff387230 */ /* 0x008fe40000004100 */
[----:B------:R-:W-:Y:S02]  /*2380*/  FFMA.FTZ R69, R57, R48, R65 ;  /* 0x0000003039457223 */ /* 0x000fe40000010041 */
[----:B------:R-:W0:Y:S01]  /*2390*/  I2F.F16 R59, R66 ;  /* 0x00000042003b7306 */ /* 0x000e220000200c00 */
[----:B--2---:R-:W-:-:S07]  /*23a0*/  HADD2.F32 R55, -RZ, R55.H0_H0 ;  /* 0x20000037ff377230 */ /* 0x004fce0000004100 */
[----:B------:R1:W2:Y:S01]  /*23b0*/  I2F.F16 R60, R64 ;  /* 0x00000040003c7306 */ /* 0x0002a20000200c00 */
[----:B0-----:R-:W-:-:S07]  /*23c0*/  HADD2.F32 R59, -RZ, R59.H0_H0 ;  /* 0x2000003bff3b7230 */ /* 0x001fce0000004100 */
[----:B------:R-:W0:Y:S01]  /*23d0*/  I2F.F16 R51, R51 ;  /* 0x0000003300337306 */ /* 0x000e220000200c00 */
[----:B-1----:R-:W-:Y:S01]  /*23e0*/  FFMA.FTZ R64, R22, R57, R63 ;  /* 0x0000003916407223 */ /* 0x002fe2000001003f */
[----:B------:R-:W-:Y:S01]  /*23f0*/  LEA.HI R63, R23, 0xffffff80, RZ, 0x8 ;  /* 0xffffff80173f7811 */ /* 0x000fe200078f40ff */
[----:B------:R-:W-:Y:S02]  /*2400*/  HADD2.F32 R57, -RZ, R14.H0_H0 ;  /* 0x2000000eff397230 */ /* 0x000fe40000004100 */
[----:B------:R-:W-:Y:S02]  /*2410*/  HADD2.F32 R23, -RZ, R13.H0_H0 ;  /* 0x2000000dff177230 */ /* 0x000fe40000004100 */
[----:B------:R-:W-:Y:S01]  /*2420*/  HADD2.F32 R14, -RZ, R15.H0_H0 ;  /* 0x2000000fff0e7230 */ /* 0x000fe20000004100 */
[----:B------:R-:W1:Y:S01]  /*2430*/  I2F.F16 R61, R61 ;  /* 0x0000003d003d7306 */ /* 0x000e620000200c00 */
[----:B------:R-:W-:Y:S01]  /*2440*/  FFMA.FTZ R64, R53, R57, R64 ;  /* 0x0000003935407223 */ /* 0x000fe20000010040 */
[C---:B------:R-:W-:Y:S01]  /*2450*/  FFMA.FTZ R65, R57.reuse, R23, R68 ;  /* 0x0000001739417223 */ /* 0x040fe20000010044 */
[C---:B------:R-:W-:Y:S01]  /*2460*/  FFMA.FTZ R68, R57.reuse, R54, R69 ;  /* 0x0000003639447223 */ /* 0x040fe20000010045 */
[----:B------:R-:W-:Y:S01]  /*2470*/  FFMA.FTZ R66, R57, R52, R67 ;  /* 0x0000003439427223 */ /* 0x000fe20000010043 */
[----:B--2---:R-:W-:-:S02]  /*2480*/  HADD2.F32 R60, -RZ, R60.H0_H0 ;  /* 0x2000003cff3c7230 */ /* 0x004fc40000004100 */
[C---:B------:R-:W-:Y:S01]  /*2490*/  FFMA.FTZ R65, R62.reuse, R56, R65 ;  /* 0x000000383e417223 */ /* 0x040fe20000010041 */
[----:B0-----:R-:W-:Y:S01]  /*24a0*/  HADD2.F32 R51, -RZ, R51.H0_H0 ;  /* 0x20000033ff337230 */ /* 0x001fe20000004100 */
[----:B------:R0:W2:Y:S01]  /*24b0*/  I2F.F16 R13, R49 ;  /* 0x00000031000d7306 */ /* 0x0000a20000200c00 */
[----:B------:R-:W-:Y:S01]  /*24c0*/  FFMA.FTZ R68, R62, R59, R68 ;  /* 0x0000003b3e447223 */ /* 0x000fe20000010044 */
[----:B------:R-:W-:Y:S02]  /*24d0*/  HADD2.F32 R15, -RZ, R15.H1_H1 ;  /* 0x3000000fff0f7230 */ /* 0x000fe40000004100 */
[----:B-1----:R-:W-:-:S04]  /*24e0*/  HADD2.F32 R57, -RZ, R61.H0_H0 ;  /* 0x2000003dff397230 */ /* 0x002fc80000004100 */
[----:B------:R-:W1:Y:S01]  /*24f0*/  I2F.F16 R16, R16 ;  /* 0x0000001000107306 */ /* 0x000e620000200c00 */
[----:B0-----:R-:W-:Y:S02]  /*2500*/  HADD2.F32 R49, -RZ, R12.H0_H0 ;  /* 0x2000000cff317230 */ /* 0x001fe40000004100 */
[----:B------:R-:W-:-:S03]  /*2510*/  FFMA.FTZ R12, R14, R51, R65 ;  /* 0x000000330e0c7223 */ /* 0x000fc60000010041 */
[----:B------:R-:W-:Y:S01]  /*2520*/  FFMA.FTZ R66, R62, R49, R66 ;  /* 0x000000313e427223 */ /* 0x000fe20000010042 */
[----:B--2---:R-:W-:Y:S01]  /*2530*/  HADD2.F32 R61, -RZ, R13.H0_H0 ;  /* 0x2000000dff3d7230 */ /* 0x004fe20000004100 */
[----:B------:R-:W0:Y:S01]  /*2540*/  I2F.F16 R34, R34 ;  /* 0x0000002200227306 */ /* 0x000e220000200c00 */
[----:B------:R-:W-:Y:S01]  /*2550*/  FFMA.FTZ R13, R55, R62, R64 ;  /* 0x0000003e370d7223 */ /* 0x000fe20000010040 */
[C---:B------:R-:W-:Y:S01]  /*2560*/  FFMA.FTZ R65, R14.reuse, R57, R66 ;  /* 0x000000390e417223 */ /* 0x040fe20000010042 */
[----:B------:R-:W-:Y:S02]  /*2570*/  HADD2.F32 R64, -RZ, R96.H0_H0 ;  /* 0x20000060ff407230 */ /* 0x000fe40000004100 */
[----:B------:R-:W-:Y:S01]  /*2580*/  FFMA.FTZ R67, R14, R61, R68 ;  /* 0x0000003d0e437223 */ /* 0x000fe20000010044 */
[----:B------:R-:W-:Y:S01]  /*2590*/  FFMA.FTZ R13, R60, R14, R13 ;  /* 0x0000000e3c0d7223 */ /* 0x000fe2000001000d */
[----:B------:R-:W-:Y:S01]  /*25a0*/  HADD2.F32 R62, -RZ, R95.H0_H0 ;  /* 0x2000005fff3e7230 */ /* 0x000fe20000004100 */
[----:B------:R-:W2:Y:S01]  /*25b0*/  I2F.F16 R35, R35 ;  /* 0x0000002300237306 */ /* 0x000ea20000200c00 */
[----:B-1----:R-:W-:-:S05]  /*25c0*/  HADD2.F32 R16, -RZ, R16.H0_H0 ;  /* 0x20000010ff107230 */ /* 0x002fca0000004100 */
[----:B------:R-:W-:Y:S01]  /*25d0*/  FFMA.FTZ R13, R16, R15, R13 ;  /* 0x0000000f100d7223 */ /* 0x000fe2000001000d */
[----:B0-----:R-:W-:Y:S01]  /*25e0*/  HADD2.F32 R34, -RZ, R34.H0_H0 ;  /* 0x20000022ff227230 */ /* 0x001fe20000004100 */
[----:B------:R0:W1:Y:S02]  /*25f0*/  I2F.F16 R69, R63 ;  /* 0x0000003f00457306 */ /* 0x0000640000200c00 */
[----:B------:R-:W-:Y:S02]  /*2600*/  FMUL.FTZ R13, R64, R13 ;  /* 0x0000000d400d7220 */ /* 0x000fe40000410000 */
[----:B------:R-:W-:Y:S01]  /*2610*/  FFMA.FTZ R12, R15, R34, R12 ;  /* 0x000000220f0c7223 */ /* 0x000fe2000001000c */
[----:B--2---:R-:W-:Y:S02]  /*2620*/  HADD2.F32 R68, -RZ, R35.H0_H0 ;  /* 0x20000023ff447230 */ /* 0x004fe40000004100 */
[----:B------:R-:W-:Y:S01]  /*2630*/  F2FP.F16.F32.PACK_AB R13, RZ, R13 ;  /* 0x0000000dff0d723e */ /* 0x000fe200000000ff */
[----:B0-----:R-:W-:-:S02]  /*2640*/  HADD2.F32 R63, -RZ, R96.H1_H1 ;  /* 0x30000060ff3f7230 */ /* 0x001fc40000004100 */
[----:B------:R-:W-:Y:S02]  /*2650*/  HADD2.F32 R35, -RZ, R95.H1_H1 ;  /* 0x3000005fff237230 */ /* 0x000fe40000004100 */
[----:B------:R-:W-:Y:S01]  /*2660*/  FFMA.FTZ R65, R15, R68, R65 ;  /* 0x000000440f417223 */ /* 0x000fe20000010041 */
[----:B------:R-:W-:Y:S01]  /*2670*/  FMUL.FTZ R12, R63, R12 ;  /* 0x0000000c3f0c7220 */ /* 0x000fe20000410000 */
[----:B-1----:R-:W-:Y:S02]  /*2680*/  HADD2.F32 R66, -RZ, R69.H0_H0 ;  /* 0x20000045ff427230 */ /* 0x002fe40000004100 */
[----:B------:R-:W-:Y:S02]  /*2690*/  FMUL.FTZ R65, R62, R65 ;  /* 0x000000413e417220 */ /* 0x000fe40000410000 */
[----:B------:R-:W-:Y:S01]  /*26a0*/  F2FP.F16.F32.PACK_AB R12, RZ, R12 ;  /* 0x0000000cff0c723e */ /* 0x000fe200000000ff */
[----:B------:R-:W-:Y:S02]  /*26b0*/  FFMA.FTZ R14, R15, R66, R67 ;  /* 0x000000420f0e7223 */ /* 0x000fe40000010043 */
[----:B------:R-:W-:-:S02]  /*26c0*/  F2FP.F16.F32.PACK_AB R65, RZ, R65 ;  /* 0x00000041ff41723e */ /* 0x000fc400000000ff */
[----:B------:R-:W-:Y:S01]  /*26d0*/  PRMT R13, R13, 0x5410, R12 ;  /* 0x000054100d0d7816 */ /* 0x000fe2000000000c */
[----:B------:R-:W-:-:S04]  /*26e0*/  FMUL.FTZ R14, R35, R14 ;  /* 0x0000000e230e7220 */ /* 0x000fc80000410000 */
[----:B------:R-:W-:Y:S01]  /*26f0*/  HFMA2 R8, R13, 1, 1, R8 ;  /* 0x3c003c000d087831 */ /* 0x000fe20000000008 */
        /* <DEDUP_REMOVED lines=58> */
.L_x_3045:
[----:B------:R0:W5:Y:S04]  /*2aa0*/  LDG.E.128.CONSTANT R20, desc[UR8][R30.64] ;  /* 0x000000081e147981 */ /* 0x000168000c1e9d00 */
[----:B-----5:R0:W5:Y:S04]  /*2ab0*/  LDG.E.128.CONSTANT R12, desc[UR8][R26.64] ;  /* 0x000000081a0c7981 */ /* 0x020168000c1e9d00 */
[----:B------:R-:W5:Y:S01]  /*2ac0*/  LDG.E.128.CONSTANT R32, desc[UR8][R32.64] ;  /* 0x0000000820207981 */ /* 0x000f62000c1e9d00 */
[----:B------:R-:W-:-:S05]  /*2ad0*/  @!P0 VIADD R0, R10, 0x1 ;  /* 0x000000010a008836 */ /* 0x000fca0000000000 */
[----:B------:R-:W-:Y:S01]  /*2ae0*/  @!P0 MOV R10, R0 ;  /* 0x00000000000a8202 */ /* 0x000fe20000000f00 */
[----:B0-----:R-:W-:Y:S06]  /*2af0*/  @!P2 BRA `(.L_x_3046) ;  /* 0x0000000c00eca947 */ /* 0x001fec0003800000 */
[----:B------:R-:W2:Y:S01]  /*2b00*/  LDG.E.128.CONSTANT R28, desc[UR8][R28.64] ;  /* 0x000000081c1c7981 */ /* 0x000ea2000c1e9d00 */
[----:B-----5:R-:W-:Y:S02]  /*2b10*/  LOP3.LUT R2, R35, 0xff, RZ, 0xc0, !PT ;  /* 0x000000ff23027812 */ /* 0x020fe400078ec0ff */
[----:B------:R-:W-:Y:S02]  /*2b20*/  LOP3.LUT R3, R34, 0xff, RZ, 0xc0, !PT ;  /* 0x000000ff22037812 */ /* 0x000fe400078ec0ff */
[----:B------:R-:W-:Y:S02]  /*2b30*/  IADD3 R11, PT, PT, R2, -0x80, RZ ;  /* 0xffffff80020b7810 */ /* 0x000fe40007ffe0ff */
[----:B------:R-:W-:Y:S01]  /*2b40*/  LOP3.LUT R2, R32, 0xff, RZ, 0xc0, !PT ;  /* 0x000000ff20027812 */ /* 0x000fe200078ec0ff */
[----:B------:R-:W-:Y:S01]  /*2b50*/  VIADD R45, R3, 0xffffff80 ;  /* 0xffffff80032d7836 */ /* 0x000fe20000000000 */
[----:B------:R-:W-:Y:S02]  /*2b60*/  SHF.R.U32.HI R3, RZ, 0x8, R32 ;  /* 0x00000008ff037819 */ /* 0x000fe40000011620 */
[----:B------:R-:W-:Y:S01]  /*2b70*/  IADD3 R2, PT, PT, R2, -0x80, RZ ;  /* 0xffffff8002027810 */ /* 0x000fe20007ffe0ff */
[----:B------:R-:W-:Y:S01]  /*2b80*/  I2F.F16 R11, R11 ;  /* 0x0000000b000b7306 */ /* 0x000fe20000200c00 */
[----:B------:R-:W-:-:S02]  /*2b90*/  LOP3.LUT R3, R3, 0xff, RZ, 0xc0, !PT ;  /* 0x000000ff03037812 */ /* 0x000fc400078ec0ff */
[----:B------:R-:W-:Y:S02]  /*2ba0*/  SHF.R.U32.HI R16, RZ, 0x8, R34 ;  /* 0x00000008ff107819 */ /* 0x000fe40000011622 */
[----:B------:R-:W-:Y:S02]  /*2bb0*/  IADD3 R3, PT, PT, R3, -0x80, RZ ;  /* 0xffffff8003037810 */ /* 0x000fe40007ffe0ff */
[----:B------:R-:W-:Y:S01]  /*2bc0*/  LOP3.LUT R16, R16, 0xff, RZ, 0xc0, !PT ;  /* 0x000000ff10107812 */ /* 0x000fe200078ec0ff */
[----:B------:R0:W-:Y:S01]  /*2bd0*/  I2F.F16 R47, R2 ;  /* 0x00000002002f7306 */ /* 0x0001e20000200c00 */
[----:B------:R-:W-:Y:S02]  /*2be0*/  LEA.HI R53, R32, 0xffffff80, RZ, 0x8 ;  /* 0xffffff8020357811 */ /* 0x000fe400078f40ff */
[----:B------:R-:W-:Y:S01]  /*2bf0*/  LOP3.LUT R0, R33, 0xff, RZ, 0xc0, !PT ;  /* 0x000000ff21007812 */ /* 0x000fe200078ec0ff */
[----:B------:R-:W-:Y:S01]  /*2c00*/  VIADD R64, R16, 0xffffff80 ;  /* 0xffffff8010407836 */ /* 0x000fe20000000000 */
[----:B------:R-:W-:-:S02]  /*2c10*/  SHF.R.U32.HI R16, RZ, 0x8, R35 ;  /* 0x00000008ff107819 */ /* 0x000fc40000011623 */
[----:B------:R-:W-:Y:S01]  /*2c20*/  SHF.R.U32.HI R32, RZ, 0x10, R32 ;  /* 0x00000010ff207819 */ /* 0x000fe20000011620 */
[----:B------:R1:W-:Y:S01]  /*2c30*/  I2F.F16 R51, R3 ;  /* 0x0000000300337306 */ /* 0x0003e20000200c00 */
[----:B0-----:R-:W-:Y:S02]  /*2c40*/  SHF.R.U32.HI R2, RZ, 0x8, R33 ;  /* 0x00000008ff027819 */ /* 0x001fe40000011621 */
[----:B------:R-:W-:Y:S02]  /*2c50*/  LOP3.LUT R16, R16, 0xff, RZ, 0xc0, !PT ;  /* 0x000000ff10107812 */ /* 0x000fe400078ec0ff */
[----:B------:R-:W-:Y:S02]  /*2c60*/  LOP3.LUT R2, R2, 0xff, RZ, 0xc0, !PT ;  /* 0x000000ff02027812 */ /* 0x000fe400078ec0ff */
[----:B------:R-:W-:Y:S01]  /*2c70*/  IADD3 R65, PT, PT, R16, -0x80, RZ ;  /* 0xffffff8010417810 */ /* 0x000fe20007ffe0ff */
[----:B------:R-:W-:Y:S01]  /*2c80*/  I2F.F16 R45, R45 ;  /* 0x0000002d002d7306 */ /* 0x000fe20000200c00 */
[----:B------:R-:W-:-:S02]  /*2c90*/  IADD3 R62, PT, PT, R2, -0x80, RZ ;  /* 0xffffff80023e7810 */ /* 0x000fc40007ffe0ff */
[----:B-1----:R-:W0:Y:S01]  /*2ca0*/  LDS.64 R2, [UR4+0x10] ;  /* 0x00001004ff027984 */ /* 0x002e220008000a00 */
[----:B------:R-:W-:Y:S02]  /*2cb0*/  IADD3 R0, PT, PT, R0, -0x80, RZ ;  /* 0xffffff8000007810 */ /* 0x000fe40007ffe0ff */
[----:B------:R-:W-:Y:S02]  /*2cc0*/  LEA.HI R54, R33, 0xffffff80, RZ, 0x8 ;  /* 0xffffff8021367811 */ /* 0x000fe400078f40ff */
[----:B------:R-:W-:Y:S01]  /*2cd0*/  LEA.HI R46, R35, 0xffffff80, RZ, 0x8 ;  /* 0xffffff80232e7811 */ /* 0x000fe200078f40ff */
[----:B------:R-:W-:Y:S01]  /*2ce0*/  I2F.F16 R62, R62 ;  /* 0x0000003e003e7306 */ /* 0x000fe20000200c00 */
[----:B------:R-:W-:Y:S02]  /*2cf0*/  LOP3.LUT R32, R32, 0xff, RZ, 0xc0, !PT ;  /* 0x000000ff20207812 */ /* 0x000fe400078ec0ff */
[----:B------:R-:W-:Y:S02]  /*2d00*/  SHF.R.U32.HI R33, RZ, 0x10, R33 ;  /* 0x00000010ff217819 */ /* 0x000fe40000011621 */
[----:B------:R-:W-:-:S02]  /*2d10*/  SHF.R.U32.HI R35, RZ, 0x10, R35 ;  /* 0x00000010ff237819 */ /* 0x000fc40000011623 */
[----:B------:R-:W-:Y:S01]  /*2d20*/  LEA.HI R55, R34, 0xffffff80, RZ, 0x8 ;  /* 0xffffff8022377811 */ /* 0x000fe200078f40ff */
[----:B------:R-:W1:Y:S01]  /*2d30*/  I2F.F16 R0, R0 ;  /* 0x0000000000007306 */ /* 0x000e620000200c00 */
[----:B------:R-:W-:Y:S02]  /*2d40*/  IADD3 R32, PT, PT, R32, -0x80, RZ ;  /* 0xffffff8020207810 */ /* 0x000fe40007ffe0ff */
[----:B------:R-:W-:Y:S02]  /*2d50*/  LOP3.LUT R33, R33, 0xff, RZ, 0xc0, !PT ;  /* 0x000000ff21217812 */ /* 0x000fe400078ec0ff */
[----:B------:R-:W-:Y:S02]  /*2d60*/  SHF.R.U32.HI R34, RZ, 0x10, R34 ;  /* 0x00000010ff227819 */ /* 0x000fe40000011622 */
[----:B------:R-:W-:Y:S01]  /*2d70*/  LOP3.LUT R35, R35, 0xff, RZ, 0xc0, !PT ;  /* 0x000000ff23237812 */ /* 0x000fe200078ec0ff */
[----:B------:R-:W-:Y:S01]  /*2d80*/  I2F.F16 R50, R32 ;  /* 0x0000002000327306 */ /* 0x000fe20000200c00 */
[----:B------:R-:W-:-:S02]  /*2d90*/  IADD3 R33, PT, PT, R33, -0x80, RZ ;  /* 0xffffff8021217810 */ /* 0x000fc40007ffe0ff */
[----:B------:R-:W-:Y:S02]  /*2da0*/  LOP3.LUT R34, R34, 0xff, RZ, 0xc0, !PT ;  /* 0x000000ff22227812 */ /* 0x000fe400078ec0ff */
[----:B------:R-:W-:Y:S02]  /*2db0*/  IADD3 R35, PT, PT, R35, -0x80, RZ ;  /* 0xffffff8023237810 */ /* 0x000fe40007ffe0ff */
[----:B------:R-:W-:Y:S01]  /*2dc0*/  IADD3 R34, PT, PT, R34, -0x80, RZ ;  /* 0xffffff8022227810 */ /* 0x000fe20007ffe0ff */
[----:B------:R-:W-:Y:S01]  /*2dd0*/  I2F.F16 R64, R64 ;  /* 0x0000004000407306 */ /* 0x000fe20000200c00 */
[----:B-1----:R-:W-:Y:S01]  /*2de0*/  HADD2.F32 R0, -RZ, R0.H0_H0 ;  /* 0x20000000ff007230 */ /* 0x002fe20000004100 */
[----:B------:R-:W-:-:S06]  /*2df0*/  ISETP.NE.AND P1, PT, R18, 0x1, PT ;  /* 0x000000011200780c */ /* 0x000fcc0003f25270 */
[----:B------:R-:W-:Y:S01]  /*2e00*/  I2F.F16 R65, R65 ;  /* 0x0000004100417306 */ /* 0x000fe20000200c00 */
[----:B0-----:R-:W-:Y:S02]  /*2e10*/  HADD2.F32 R66, -RZ, R2.H1_H1 ;  /* 0x30000002ff427230 */ /* 0x001fe40000004100 */
[--C-:B------:R-:W-:Y:S02]  /*2e20*/  HADD2.F32 R63, -RZ, R3.reuse.H0_H0 ;  /* 0x20000003ff3f7230 */ /* 0x100fe40000004100 */
[----:B------:R-:W-:-:S03]  /*2e30*/  HADD2.F32 R58, -RZ, R3.H1_H1 ;  /* 0x30000003ff3a7230 */ /* 0x000fc60000004100 */
        /* <DEDUP_REMOVED lines=17> */
[----:B------:R-:W-:Y:S01]  /*2f50*/  SHF.R.U32.HI R35, RZ, 0x8, R30 ;  /* 0x00000008ff237819 */ /* 0x000fe2000001161e */
[----:B------:R-:W-:Y:S01]  /*2f60*/  VIADD R48, R16, 0xffffff80 ;  /* 0xffffff8010307836 */ /* 0x000fe20000000000 */
[----:B------:R-:W-:Y:S01]  /*2f70*/  LOP3.LUT R16, R30, 0xff, RZ, 0xc0, !PT ;  /* 0x000000ff1e107812 */ /* 0x000fe200078ec0ff */
[----:B------:R-:W0:Y:S01]  /*2f80*/  LDS.64 R32, [UR4+0x18] ;  /* 0x00001804ff207984 */ /* 0x000e220008000a00 */
[----:B------:R-:W-:Y:S01]  /*2f90*/  SHF.R.U32.HI R3, RZ, 0x8, R29 ;  /* 0x00000008ff037819 */ /* 0x000fe2000001161d */
[----:B------:R-:W1:Y:S01]  /*2fa0*/  I2F.F16 R56, R56 ;  /* 0x0000003800387306 */ /* 0x000e620000200c00 */
[----:B------:R-:W-:Y:S01]  /*2fb0*/  IADD3 R49, PT, PT, R16, -0x80, RZ ;  /* 0xffffff8010317810 */ /* 0x000fe20007ffe0ff */
[----:B------:R-:W-:Y:S01]  /*2fc0*/  HADD2.F32 R16, -RZ, R2.H0_H0 ;  /* 0x20000002ff107230 */ /* 0x000fe20000004100 */
[----:B------:R-:W-:-:S02]  /*2fd0*/  SHF.R.U32.HI R2, RZ, 0x8, R28 ;  /* 0x00000008ff027819 */ /* 0x000fc4000001161c */
[----:B------:R-:W-:Y:S02]  /*2fe0*/  LEA.HI R41, R28, 0xffffff80, RZ, 0x8 ;  /* 0xffffff801c297811 */ /* 0x000fe400078f40ff */
[----:B------:R-:W-:Y:S01]  /*2ff0*/  LOP3.LUT R2, R2, 0xff, RZ, 0xc0, !PT ;  /* 0x000000ff02027812 */ /* 0x000fe200078ec0ff */
[----:B------:R-:W-:Y:S01]  /*3000*/  FFMA.FTZ R71, R16, R0, RZ ;  /* 0x0000000010477223 */ /* 0x000fe200000100ff */
[----:B------:R-:W-:Y:S01]  /*3010*/  SHF.R.U32.HI R67, RZ, 0x10, R28 ;  /* 0x00000010ff437819 */ /* 0x000fe2000001161c */
[----:B------:R-:W2:Y:S01]  /*3020*/  I2F.F16 R48, R48 ;  /* 0x0000003000307306 */ /* 0x000ea20000200c00 */
[----:B------:R-:W-:Y:S02]  /*3030*/  SHF.R.U32.HI R59, RZ, 0x8, R31 ;  /* 0x00000008ff3b7819 */ /* 0x000fe4000001161f */
[----:B------:R-:W-:Y:S01]  /*3040*/  IADD3 R28, PT, PT, R2, -0x80, RZ ;  /* 0xffffff80021c7810 */ /* 0x000fe20007ffe0ff */
[----:B------:R-:W-:Y:S01]  /*3050*/  HADD2.F32 R2, -RZ, R11.H0_H0 ;  /* 0x2000000bff027230 */ /* 0x000fe20000004100 */
[----:B------:R-:W-:Y:S01]  /*3060*/  LOP3.LUT R35, R35, 0xff, RZ, 0xc0, !PT ;  /* 0x000000ff23237812 */ /* 0x000fe200078ec0ff */
[----:B------:R-:W-:Y:S01]  /*3070*/  HADD2.F32 R11, -RZ, R45.H0_H0 ;  /* 0x2000002dff0b7230 */ /* 0x000fe20000004100 */
[----:B------:R-:W-:Y:S01]  /*3080*/  LOP3.LUT R34, R3, 0xff, RZ, 0xc0, !PT ;  /* 0x000000ff03227812 */ /* 0x000fe200078ec0ff */
[----:B------:R-:W-:Y:S01]  /*3090*/  HADD2.F32 R3, -RZ, R47.H0_H0 ;  /* 0x2000002fff037230 */ /* 0x000fe20000004100 */
[----:B------:R-:W-:Y:S01]  /*30a0*/  LOP3.LUT R69, R59, 0xff, RZ, 0xc0, !PT ;  /* 0x000000ff3b457812 */ /* 0x000fe200078ec0ff */
[----:B------:R-:W-:Y:S01]  /*30b0*/  VIADD R68, R35, 0xffffff80 ;  /* 0xffffff8023447836 */ /* 0x000fe20000000000 */
[----:B------:R-:W-:Y:S01]  /*30c0*/  IADD3 R59, PT, PT, R34, -0x80, RZ ;  /* 0xffffff80223b7810 */ /* 0x000fe20007ffe0ff */
[----:B------:R-:W-:-:S02]  /*30d0*/  HADD2.F32 R34, -RZ, R51.H0_H0 ;  /* 0x20000033ff227230 */ /* 0x000fc40000004100 */
[----:B------:R-:W-:Y:S01]  /*30e0*/  FFMA.FTZ R51, R3, R16, RZ ;  /* 0x0000001003337223 */ /* 0x000fe200000100ff */
[----:B------:R-:W-:Y:S01]  /*30f0*/  HADD2.F32 R35, -RZ, R62.H0_H0 ;  /* 0x2000003eff237230 */ /* 0x000fe20000004100 */
[----:B------:R-:W-:Y:S01]  /*3100*/  LOP3.LUT R67, R67, 0xff, RZ, 0xc0, !PT ;  /* 0x000000ff43437812 */ /* 0x000fe200078ec0ff */
[----:B------:R-:W-:Y:S02]  /*3110*/  HADD2.F32 R45, -RZ, R64.H0_H0 ;  /* 0x20000040ff2d7230 */ /* 0x000fe40000004100 */
[C---:B------:R-:W-:Y:S01]  /*3120*/  FFMA.FTZ R64, R16.reuse, R11, RZ ;  /* 0x0000000b10407223 */ /* 0x040fe200000100ff */
[----:B------:R-:W-:Y:S02]  /*3130*/  HADD2.F32 R47, -RZ, R65.H0_H0 ;  /* 0x20000041ff2f7230 */ /* 0x000fe40000004100 */
[----:B------:R-:W-:Y:S01]  /*3140*/  FFMA.FTZ R16, R16, R2, RZ ;  /* 0x0000000210107223 */ /* 0x000fe200000100ff */
[----:B------:R-:W-:Y:S01]  /*3150*/  FFMA.FTZ R70, R66, R35, R71 ;  /* 0x0000002342467223 */ /* 0x000fe20000010047 */
[----:B------:R-:W-:Y:S01]  /*3160*/  FFMA.FTZ R65, R34, R66, R51 ;  /* 0x0000004222417223 */ /* 0x000fe20000010033 */
[----:B------:R-:W-:-:S02]  /*3170*/  HADD2.F32 R51, -RZ, R61.H0_H0 ;  /* 0x2000003dff337230 */ /* 0x000fc40000004100 */
[C---:B------:R-:W-:Y:S01]  /*3180*/  FFMA.FTZ R71, R66.reuse, R47, R16 ;  /* 0x0000002f42477223 */ /* 0x040fe20000010010 */
[----:B------:R-:W-:Y:S02]  /*3190*/  HADD2.F32 R16, -RZ, R50.H0_H0 ;  /* 0x20000032ff107230 */ /* 0x000fe40000004100 */
[----:B------:R-:W-:Y:S01]  /*31a0*/  FFMA.FTZ R72, R66, R45, R64 ;  /* 0x0000002d42487223 */ /* 0x000fe20000010040 */
[----:B------:R-:W-:Y:S01]  /*31b0*/  HADD2.F32 R50, -RZ, R60.H0_H0 ;  /* 0x2000003cff327230 */ /* 0x000fe20000004100 */
[----:B------:R-:W-:Y:S01]  /*31c0*/  SHF.R.U32.HI R64, RZ, 0x10, R29 ;  /* 0x00000010ff407819 */ /* 0x000fe2000001161d */
[C---:B------:R-:W-:Y:S01]  /*31d0*/  FFMA.FTZ R71, R63.reuse, R52, R71 ;  /* 0x000000343f477223 */ /* 0x040fe20000010047 */
[----:B------:R-:W-:Y:S01]  /*31e0*/  FFMA.FTZ R66, R16, R63, R65 ;  /* 0x0000003f10427223 */ /* 0x000fe20000010041 */
[C---:B------:R-:W-:Y:S01]  /*31f0*/  FFMA.FTZ R72, R63.reuse, R51, R72 ;  /* 0x000000333f487223 */ /* 0x040fe20000010048 */
[----:B------:R-:W-:Y:S01]  /*3200*/  FFMA.FTZ R65, R63, R50, R70 ;  /* 0x000000323f417223 */ /* 0x000fe20000010046 */
[----:B------:R-:W-:Y:S01]  /*3210*/  SHF.R.U32.HI R63, RZ, 0x10, R31 ;  /* 0x00000010ff3f7819 */ /* 0x000fe2000001161f */
[----:B------:R-:W3:Y:S01]  /*3220*/  I2F.F16 R49, R49 ;  /* 0x0000003100317306 */ /* 0x000ee20000200c00 */
[----:B------:R-:W-:Y:S01]  /*3230*/  LOP3.LUT R64, R64, 0xff, RZ, 0xc0, !PT ;  /* 0x000000ff40407812 */ /* 0x000fe200078ec0ff */
[----:B-1----:R-:W-:Y:S01]  /*3240*/  HADD2.F32 R56, -RZ, R56.H0_H0 ;  /* 0x20000038ff387230 */ /* 0x002fe20000004100 */
[----:B------:R-:W-:Y:S01]  /*3250*/  SHF.R.U32.HI R61, RZ, 0x10, R30 ;  /* 0x00000010ff3d7819 */ /* 0x000fe2000001161e */
[----:B--2---:R-:W-:Y:S01]  /*3260*/  HADD2.F32 R48, -RZ, R48.H0_H0 ;  /* 0x20000030ff307230 */ /* 0x004fe20000004100 */
[----:B------:R-:W-:-:S02]  /*3270*/  LEA.HI R43, R29, 0xffffff80, RZ, 0x8 ;  /* 0xffffff801d2b7811 */ /* 0x000fc400078f40ff */
[----:B------:R-:W-:Y:S01]  /*3280*/  IADD3 R29, PT, PT, R69, -0x80, RZ ;  /* 0xffffff80451d7810 */ /* 0x000fe20007ffe0ff */
[----:B------:R-:W1:Y:S01]  /*3290*/  I2F.F16 R57, R57 ;  /* 0x0000003900397306 */ /* 0x000e620000200c00 */
[----:B------:R-:W-:Y:S01]  /*32a0*/  LEA.HI R44, R30, 0xffffff80, RZ, 0x8 ;  /* 0xffffff801e2c7811 */ /* 0x000fe200078f40ff */
[----:B------:R-:W-:Y:S01]  /*32b0*/  FFMA.FTZ R69, R58, R54, R65 ;  /* 0x000000363a457223 */ /* 0x000fe20000010041 */
[----:B------:R-:W-:Y:S01]  /*32c0*/  IADD3 R60, PT, PT, R67, -0x80, RZ ;  /* 0xffffff80433c7810 */ /* 0x000fe20007ffe0ff */
[----:B------:R-:W-:Y:S01]  /*32d0*/  FFMA.FTZ R67, R53, R58, R66 ;  /* 0x0000003a35437223 */ /* 0x000fe20000010042 */
[----:B------:R-:W-:Y:S01]  /*32e0*/  LOP3.LUT R63, R63, 0xff, RZ, 0xc0, !PT ;  /* 0x000000ff3f3f7812 */ /* 0x000fe200078ec0ff */
[----:B0-----:R-:W-:Y:S01]  /*32f0*/  HADD2.F32 R65, -RZ, R32.H1_H1 ;  /* 0x30000020ff417230 */ /* 0x001fe20000004100 */
[----:B------:R-:W-:Y:S01]  /*3300*/  IADD3 R30, PT, PT, R64, -0x80, RZ ;  /* 0xffffff80401e7810 */ /* 0x000fe20007ffe0ff */
[----:B------:R-:W-:Y:S01]  /*3310*/  I2F.F16 R28, R28 ;  /* 0x0000001c001c7306 */ /* 0x000fe20000200c00 */
[----:B------:R-:W-:Y:S01]  /*3320*/  LOP3.LUT R61, R61, 0xff, RZ, 0xc0, !PT ;  /* 0x000000ff3d3d7812 */ /* 0x000fe200078ec0ff */
[----:B------:R-:W-:-:S02]  /*3330*/  VIADD R63, R63, 0xffffff80 ;  /* 0xffffff803f3f7836 */ /* 0x000fc40000000000 */
[----:B------:R-:W-:Y:S01]  /*3340*/  FFMA.FTZ R64, R58, R55, R72 ;  /* 0x000000373a407223 */ /* 0x000fe20000010048 */
[----:B------:R-:W-:Y:S01]  /*3350*/  LEA.HI R72, R31, 0xffffff80, RZ, 0x8 ;  /* 0xffffff801f487811 */ /* 0x000fe200078f40ff */
[----:B---3--:R-:W-:Y:S01]  /*3360*/  HADD2.F32 R49, -RZ, R49.H0_H0 ;  /* 0x20000031ff317230 */ /* 0x008fe20000004100 */
[----:B------:R-:W-:Y:S01]  /*3370*/  IADD3 R61, PT, PT, R61, -0x80, RZ ;  /* 0xffffff803d3d7810 */ /* 0x000fe20007ffe0ff */
[----:B-1----:R-:W-:Y:S01]  /*3380*/  HADD2.F32 R57, -RZ, R57.H0_H0 ;  /* 0x20000039ff397230 */ /* 0x002fe20000004100 */
[----:B------:R-:W0:Y:S01]  /*3390*/  I2F.F16 R59, R59 ;  /* 0x0000003b003b7306 */ /* 0x000e220000200c00 */
[--C-:B------:R-:W-:Y:S02]  /*33a0*/  HADD2.F32 R31, -RZ, R33.reuse.H0_H0 ;  /* 0x20000021ff1f7230 */ /* 0x100fe40000004100 */
[----:B------:R-:W-:-:S05]  /*33b0*/  HADD2.F32 R33, -RZ, R33.H1_H1 ;  /* 0x30000021ff217230 */ /* 0x000fca0000004100 */
[----:B------:R1:W2:Y:S01]  /*33c0*/  I2F.F16 R62, R68 ;  /* 0x00000044003e7306 */ /* 0x0002a20000200c00 */
[----:B0-----:R-:W-:-:S07]  /*33d0*/  HADD2.F32 R59, -RZ, R59.H0_H0 ;  /* 0x2000003bff3b7230 */ /* 0x001fce0000004100 */
[----:B------:R-:W0:Y:S01]  /*33e0*/  I2F.F16 R29, R29 ;  /* 0x0000001d001d7306 */ /* 0x000e220000200c00 */
[----:B-1----:R-:W-:Y:S01]  /*33f0*/  FFMA.FTZ R68, R58, R46, R71 ;  /* 0x0000002e3a447223 */ /* 0x002fe20000010047 */
[----:B------:R-:W-:Y:S02]  /*3400*/  HADD2.F32 R58, -RZ, R32.H0_H0 ;  /* 0x20000020ff3a7230 */ /* 0x000fe40000004100 */
[----:B------:R-:W-:-:S03]  /*3410*/  HADD2.F32 R32, -RZ, R28.H0_H0 ;  /* 0x2000001cff207230 */ /* 0x000fc60000004100 */
[----:B------:R-:W-:Y:S01]  /*3420*/  FFMA.FTZ R67, R56, R58, R67 ;  /* 0x0000003a38437223 */ /* 0x000fe20000010043 */
[----:B------:R-:W1:Y:S01]  /*3430*/  I2F.F16 R60, R60 ;  /* 0x0000003c003c7306 */ /* 0x000e620000200c00 */
[C---:B------:R-:W-:Y:S01]  /*3440*/  FFMA.FTZ R66, R58.reuse, R48, R69 ;  /* 0x000000303a427223 */ /* 0x040fe20000010045 */
[C---:B------:R-:W-:Y:S01]  /*3450*/  FFMA.FTZ R69, R58.reuse, R49, R64 ;  /* 0x000000313a457223 */ /* 0x040fe20000010040 */
[----:B------:R-:W-:Y:S01]  /*3460*/  FFMA.FTZ R71, R58, R57, R68 ;  /* 0x000000393a477223 */ /* 0x000fe20000010044 */
[----:B--2---:R-:W-:Y:S02]  /*3470*/  HADD2.F32 R62, -RZ, R62.H0_H0 ;  /* 0x2000003eff3e7230 */ /* 0x004fe40000004100 */
[----:B------:R-:W-:Y:S01]  /*3480*/  FFMA.FTZ R67, R32, R65, R67 ;  /* 0x0000004120437223 */ /* 0x000fe20000010043 */
[C---:B------:R-:W-:Y:S01]  /*3490*/  FFMA.FTZ R66, R65.reuse, R59, R66 ;  /* 0x0000003b41427223 */ /* 0x040fe20000010042 */
[----:B0-----:R-:W-:Y:S01]  /*34a0*/  HADD2.F32 R58, -RZ, R29.H0_H0 ;  /* 0x2000001dff3a7230 */ /* 0x001fe20000004100 */
[----:B------:R-:W0:Y:S01]  /*34b0*/  I2F.F16 R30, R30 ;  /* 0x0000001e001e7306 */ /* 0x000e220000200c00 */
[----:B------:R-:W-:-:S03]  /*34c0*/  FFMA.FTZ R28, R65, R62, R69 ;  /* 0x0000003e411c7223 */ /* 0x000fc60000010045 */
[----:B------:R-:W-:Y:S01]  /*34d0*/  FFMA.FTZ R71, R65, R58, R71 ;  /* 0x0000003a41477223 */ /* 0x000fe20000010047 */
[----:B------:R-:W-:Y:S02]  /*34e0*/  HADD2.F32 R65, -RZ, R96.H0_H0 ;  /* 0x20000060ff417230 */ /* 0x000fe40000004100 */
[----:B-1----:R-:W-:Y:S01]  /*34f0*/  HADD2.F32 R60, -RZ, R60.H0_H0 ;  /* 0x2000003cff3c7230 */ /* 0x002fe20000004100 */
[----:B------:R0:W1:Y:S04]  /*3500*/  I2F.F16 R70, R61 ;  /* 0x0000003d00467306 */ /* 0x0000680000200c00 */
[----:B------:R-:W-:Y:S01]  /*3510*/  FFMA.FTZ R29, R60, R31, R67 ;  /* 0x0000001f3c1d7223 */ /* 0x000fe20000010043 */
[----:B------:R-:W-:-:S03]  /*3520*/  HADD2.F32 R67, -RZ, R95.H0_H0 ;  /* 0x2000005fff437230 */ /* 0x000fc60000004100 */
[----:B------:R1:W2:Y:S01]  /*3530*/  I2F.F16 R73, R63 ;  /* 0x0000003f00497306 */ /* 0x0002a20000200c00 */
[----:B0-----:R-:W-:-:S05]  /*3540*/  HADD2.F32 R61, -RZ, R30.H0_H0 ;  /* 0x2000001eff3d7230 */ /* 0x001fca0000004100 */
[----:B------:R-:W-:Y:S01]  /*3550*/  FFMA.FTZ R30, R31, R61, R66 ;  /* 0x0000003d1f1e7223 */ /* 0x000fe20000010042 */
[----:B------:R-:W-:Y:S01]  /*3560*/  HADD2.F32 R66, -RZ, R96.H1_H1 ;  /* 0x30000060ff427230 */ /* 0x000fe20000004100 */
[----:B------:R-:W0:Y:S01]  /*3570*/  I2F.F16 R41, R41 ;  /* 0x0000002900297306 */ /* 0x000e220000200c00 */
[----:B-1----:R-:W-:-:S05]  /*3580*/  HADD2.F32 R63, -RZ, R70.H0_H0 ;  /* 0x20000046ff3f7230 */ /* 0x002fca0000004100 */
[C---:B------:R-:W-:Y:S01]  /*3590*/  FFMA.FTZ R69, R31.reuse, R63, R28 ;  /* 0x0000003f1f457223 */ /* 0x040fe2000001001c */
[----:B--2---:R-:W-:Y:S01]  /*35a0*/  HADD2.F32 R64, -RZ, R73.H0_H0 ;  /* 0x20000049ff407230 */ /* 0x004fe20000004100 */
[----:B------:R-:W1:Y:S04]  /*35b0*/  I2F.F16 R43, R43 ;  /* 0x0000002b002b7306 */ /* 0x000e680000200c00 */
        /* <DEDUP_REMOVED lines=79> */
.L_x_3046:
[----:B------:R-:W-:Y:S05]  /*3ab0*/  @!P2 BRA `(.L_x_3047) ;  /* 0x0000000c00eca947 */ /* 0x000fea0003800000 */
[----:B------:R0:W2:Y:S01]  /*3ac0*/  LDG.E.128.CONSTANT R28, desc[UR8][R36.64] ;  /* 0x00000008241c7981 */ /* 0x0000a2000c1e9d00 */
[----:B------:R-:W-:Y:S02]  /*3ad0*/  LOP3.LUT R2, R23, 0xff, RZ, 0xc0, !PT ;  /* 0x000000ff17027812 */ /* 0x000fe400078ec0ff */
[----:B------:R-:W-:Y:S02]  /*3ae0*/  LOP3.LUT R3, R22, 0xff, RZ, 0xc0, !PT ;  /* 0x000000ff16037812 */ /* 0x000fe400078ec0ff */
[----:B-----5:R-:W-:Y:S02]  /*3af0*/  IADD3 R35, PT, PT, R2, -0x80, RZ ;  /* 0xffffff8002237810 */ /* 0x020fe40007ffe0ff */
[----:B------:R-:W-:Y:S02]  /*3b00*/  LOP3.LUT R2, R20, 0xff, RZ, 0xc0, !PT ;  /* 0x000000ff14027812 */ /* 0x000fe400078ec0ff */
[----:B------:R-:W-:Y:S02]  /*3b10*/  IADD3 R11, PT, PT, R3, -0x80, RZ ;  /* 0xffffff80030b7810 */ /* 0x000fe40007ffe0ff */
[----:B------:R-:W-:Y:S01]  /*3b20*/  IADD3 R2, PT, PT, R2, -0x80, RZ ;  /* 0xffffff8002027810 */ /* 0x000fe20007ffe0ff */
[----:B------:R-:W-:Y:S01]  /*3b30*/  I2F.F16 R35, R35 ;  /* 0x0000002300237306 */ /* 0x000fe20000200c00 */
[----:B------:R-:W-:-:S02]  /*3b40*/  SHF.R.U32.HI R3, RZ, 0x8, R20 ;  /* 0x00000008ff037819 */ /* 0x000fc40000011614 */
[----:B------:R-:W-:Y:S02]  /*3b50*/  SHF.R.U32.HI R16, RZ, 0x8, R22 ;  /* 0x00000008ff107819 */ /* 0x000fe40000011616 */
[----:B------:R-:W-:Y:S02]  /*3b60*/  LOP3.LUT R3, R3, 0xff, RZ, 0xc0, !PT ;  /* 0x000000ff03037812 */ /* 0x000fe400078ec0ff */
[----:B------:R-:W-:Y:S01]  /*3b70*/  LEA.HI R45, R20, 0xffffff80, RZ, 0x8 ;  /* 0xffffff80142d7811 */ /* 0x000fe200078f40ff */
[----:B0-----:R0:W-:Y:S01]  /*3b80*/  I2F.F16 R36, R2 ;  /* 0x0000000200247306 */ /* 0x0011e20000200c00 */
[----:B------:R-:W-:Y:S01]  /*3b90*/  SHF.R.U32.HI R20, RZ, 0x10, R20 ;  /* 0x00000010ff147819 */ /* 0x000fe20000011614 */
[----:B------:R-:W-:Y:S01]  /*3ba0*/  VIADD R3, R3, 0xffffff80 ;  /* 0xffffff8003037836 */ /* 0x000fe20000000000 */
[----:B------:R-:W-:Y:S02]  /*3bb0*/  LOP3.LUT R16, R16, 0xff, RZ, 0xc0, !PT ;  /* 0x000000ff10107812 */ /* 0x000fe400078ec0ff */
[----:B------:R-:W-:-:S02]  /*3bc0*/  LOP3.LUT R20, R20, 0xff, RZ, 0xc0, !PT ;  /* 0x000000ff14147812 */ /* 0x000fc400078ec0ff */
[----:B------:R-:W-:Y:S01]  /*3bd0*/  IADD3 R55, PT, PT, R16, -0x80, RZ ;  /* 0xffffff8010377810 */ /* 0x000fe20007ffe0ff */
[----:B------:R1:W-:Y:S01]  /*3be0*/  I2F.F16 R37, R3 ;  /* 0x0000000300257306 */ /* 0x0003e20000200c00 */
[----:B0-----:R-:W-:Y:S02]  /*3bf0*/  SHF.R.U32.HI R2, RZ, 0x8, R21 ;  /* 0x00000008ff027819 */ /* 0x001fe40000011615 */
[----:B------:R-:W-:Y:S02]  /*3c00*/  SHF.R.U32.HI R16, RZ, 0x8, R23 ;  /* 0x00000008ff107819 */ /* 0x000fe40000011617 */
[----:B------:R-:W-:Y:S02]  /*3c10*/  LOP3.LUT R2, R2, 0xff, RZ, 0xc0, !PT ;  /* 0x000000ff02027812 */ /* 0x000fe400078ec0ff */
[----:B------:R-:W-:Y:S01]  /*3c20*/  LEA.HI R43, R22, 0xffffff80, RZ, 0x8 ;  /* 0xffffff80162b7811 */ /* 0x000fe200078f40ff */
[----:B------:R-:W0:Y:S01]  /*3c30*/  I2F.F16 R11, R11 ;  /* 0x0000000b000b7306 */ /* 0x000e220000200c00 */
[----:B------:R-:W-:-:S02]  /*3c40*/  IADD3 R52, PT, PT, R2, -0x80, RZ ;  /* 0xffffff8002347810 */ /* 0x000fc40007ffe0ff */
[----:B-1----:R-:W1:Y:S01]  /*3c50*/  LDS.64 R2, [UR4+0x20] ;  /* 0x00002004ff027984 */ /* 0x002e620008000a00 */
[----:B------:R-:W-:Y:S02]  /*3c60*/  IADD3 R20, PT, PT, R20, -0x80, RZ ;  /* 0xffffff8014147810 */ /* 0x000fe40007ffe0ff */
[C---:B------:R-:W-:Y:S02]  /*3c70*/  LEA.HI R44, R21.reuse, 0xffffff80, RZ, 0x8 ;  /* 0xffffff80152c7811 */ /* 0x040fe400078f40ff */
[----:B------:R-:W-:Y:S01]  /*3c80*/  LOP3.LUT R0, R21, 0xff, RZ, 0xc0, !PT ;  /* 0x000000ff15007812 */ /* 0x000fe200078ec0ff */
[----:B------:R3:W-:Y:S01]  /*3c90*/  I2F.F16 R46, R20 ;  /* 0x00000014002e7306 */ /* 0x0007e20000200c00 */
[----:B------:R-:W-:Y:S02]  /*3ca0*/  SHF.R.U32.HI R22, RZ, 0x10, R22 ;  /* 0x00000010ff167819 */ /* 0x000fe40000011616 */
[----:B------:R-:W-:Y:S02]  /*3cb0*/  LOP3.LUT R16, R16, 0xff, RZ, 0xc0, !PT ;  /* 0x000000ff10107812 */ /* 0x000fe400078ec0ff */
[----:B------:R-:W-:Y:S01]  /*3cc0*/  SHF.R.U32.HI R21, RZ, 0x10, R21 ;  /* 0x00000010ff157819 */ /* 0x000fe20000011615 */
[----:B0-----:R-:W-:Y:S01]  /*3cd0*/  HADD2.F32 R11, -RZ, R11.H0_H0 ;  /* 0x2000000bff0b7230 */ /* 0x001fe20000004100 */
[----:B------:R-:W-:Y:S01]  /*3ce0*/  LOP3.LUT R22, R22, 0xff, RZ, 0xc0, !PT ;  /* 0x000000ff16167812 */ /* 0x000fe200078ec0ff */
[----:B------:R-:W-:Y:S01]  /*3cf0*/  I2F.F16 R52, R52 ;  /* 0x0000003400347306 */ /* 0x000fe20000200c00 */
[----:B---3--:R-:W-:-:S02]  /*3d00*/  IADD3 R20, PT, PT, R16, -0x80, RZ ;  /* 0xffffff8010147810 */ /* 0x008fc40007ffe0ff */
[----:B------:R-:W-:Y:S01]  /*3d10*/  LEA.HI R41, R23, 0xffffff80, RZ, 0x8 ;  /* 0xffffff8017297811 */ /* 0x000fe200078f40ff */
[----:B------:R-:W-:Y:S01]  /*3d20*/  VIADD R54, R22, 0xffffff80 ;  /* 0xffffff8016367836 */ /* 0x000fe20000000000 */
[----:B------:R-:W-:Y:S02]  /*3d30*/  LOP3.LUT R21, R21, 0xff, RZ, 0xc0, !PT ;  /* 0x000000ff15157812 */ /* 0x000fe400078ec0ff */
[----:B------:R-:W-:Y:S01]  /*3d40*/  SHF.R.U32.HI R23, RZ, 0x10, R23 ;  /* 0x00000010ff177819 */ /* 0x000fe20000011617 */
[----:B------:R-:W-:Y:S01]  /*3d50*/  I2F.F16 R62, R20 ;  /* 0x00000014003e7306 */ /* 0x000fe20000200c00 */
[----:B------:R-:W-:Y:S02]  /*3d60*/  IADD3 R21, PT, PT, R21, -0x80, RZ ;  /* 0xffffff8015157810 */ /* 0x000fe40007ffe0ff */
[----:B------:R-:W-:Y:S02]  /*3d70*/  LOP3.LUT R23, R23, 0xff, RZ, 0xc0, !PT ;  /* 0x000000ff17177812 */ /* 0x000fe400078ec0ff */
[----:B------:R-:W-:-:S02]  /*3d80*/  IADD3 R0, PT, PT, R0, -0x80, RZ ;  /* 0xffffff8000007810 */ /* 0x000fc40007ffe0ff */
[----:B------:R-:W-:Y:S01]  /*3d90*/  IADD3 R53, PT, PT, R23, -0x80, RZ ;  /* 0xffffff8017357810 */ /* 0x000fe20007ffe0ff */
[----:B------:R-:W-:Y:S01]  /*3da0*/  I2F.F16 R47, R21 ;  /* 0x00000015002f7306 */ /* 0x000fe20000200c00 */
[----:B------:R-:W-:-:S07]  /*3db0*/  ISETP.NE.AND P1, PT, R18, 0x1, PT ;  /* 0x000000011200780c */ /* 0x000fce0003f25270 */
[----:B------:R-:W0:Y:S01]  /*3dc0*/  I2F.F16 R0, R0 ;  /* 0x0000000000007306 */ /* 0x000e220000200c00 */
[----:B-1----:R-:W-:Y:S02]  /*3dd0*/  HADD2.F32 R58, -RZ, R2.H1_H1 ;  /* 0x30000002ff3a7230 */ /* 0x002fe40000004100 */
[--C-:B------:R-:W-:Y:S02]  /*3de0*/  HADD2.F32 R56, -RZ, R3.reuse.H0_H0 ;  /* 0x20000003ff387230 */ /* 0x100fe40000004100 */
[----:B------:R-:W-:-:S03]  /*3df0*/  HADD2.F32 R50, -RZ, R3.H1_H1 ;  /* 0x30000003ff327230 */ /* 0x000fc60000004100 */
[----:B------:R-:W-:Y:S01]  /*3e00*/  I2F.F16 R55, R55 ;  /* 0x0000003700377306 */ /* 0x000fe20000200c00 */
[----:B0-----:R-:W-:-:S07]  /*3e10*/  HADD2.F32 R0, -RZ, R0.H0_H0 ;  /* 0x20000000ff007230 */ /* 0x001fce0000004100 */
[----:B------:R-:W-:Y:S08]  /*3e20*/  I2F.F16 R54, R54 ;  /* 0x0000003600367306 */ /* 0x000ff00000200c00 */
[----:B------:R-:W-:Y:S08]  /*3e30*/  I2F.F16 R53, R53 ;  /* 0x0000003500357306 */ /* 0x000ff00000200c00 */
[----:B------:R-:W0:Y:S08]  /*3e40*/  I2F.F16 R45, R45 ;  /* 0x0000002d002d7306 */ /* 0x000e300000200c00 */
[----:B------:R-:W-:Y:S01]  /*3e50*/  I2F.F16 R44, R44 ;  /* 0x0000002c002c7306 */ /* 0x000fe20000200c00 */
[----:B0-----:R-:W-:-:S07]  /*3e60*/  HADD2.F32 R45, -RZ, R45.H0_H0 ;  /* 0x2000002dff2d7230 */ /* 0x001fce0000004100 */
[----:B------:R-:W0:Y:S08]  /*3e70*/  I2F.F16 R43, R43 ;  /* 0x0000002b002b7306 */ /* 0x000e300000200c00 */
[----:B------:R-:W1:Y:S01]  /*3e80*/  I2F.F16 R41, R41 ;  /* 0x0000002900297306 */ /* 0x000e620000200c00 */
[----:B0-----:R-:W-:Y:S02]  /*3e90*/  HADD2.F32 R43, -RZ, R43.H0_H0 ;  /* 0x2000002bff2b7230 */ /* 0x001fe40000004100 */
[----:B-1----:R-:W-:Y:S01]  /*3ea0*/  HADD2.F32 R41, -RZ, R41.H0_H0 ;  /* 0x20000029ff297230 */ /* 0x002fe20000004100 */
[----:B--2---:R-:W-:-:S02]  /*3eb0*/  LOP3.LUT R16, R28, 0xff, RZ, 0xc0, !PT ;  /* 0x000000ff1c107812 */ /* 0x004fc400078ec0ff */
[----:B------:R-:W-:Y:S02]  /*3ec0*/  LOP3.LUT R20, R31, 0xff, RZ, 0xc0, !PT ;  /* 0x000000ff1f147812 */ /* 0x000fe400078ec0ff */
[----:B------:R-:W-:Y:S02]  /*3ed0*/  IADD3 R22, PT, PT, R16, -0x80, RZ ;  /* 0xffffff8010167810 */ /* 0x000fe40007ffe0ff */
[----:B------:R-:W-:Y:S02]  /*3ee0*/  LOP3.LUT R16, R29, 0xff, RZ, 0xc0, !PT ;  /* 0x000000ff1d107812 */ /* 0x000fe400078ec0ff */
[----:B------:R-:W-:Y:S02]  /*3ef0*/  IADD3 R49, PT, PT, R20, -0x80, RZ ;  /* 0xffffff8014317810 */ /* 0x000fe40007ffe0ff */
[----:B------:R-:W-:Y:S01]  /*3f00*/  IADD3 R23, PT, PT, R16, -0x80, RZ ;  /* 0xffffff8010177810 */ /* 0x000fe20007ffe0ff */
[----:B------:R-:W0:Y:S01]  /*3f10*/  LDS.64 R20, [UR4+0x28] ;  /* 0x00002804ff147984 */ /* 0x000e220008000a00 */
[----:B------:R-:W-:Y:S01]  /*3f20*/  LOP3.LUT R16, R30, 0xff, RZ, 0xc0, !PT ;  /* 0x000000ff1e107812 */ /* 0x000fe200078ec0ff */
[----:B------:R-:W1:Y:S01]  /*3f30*/  I2F.F16 R22, R22 ;  /* 0x0000001600167306 */ /* 0x000e620000200c00 */
        /* <DEDUP_REMOVED lines=8> */
[----:B------:R-:W-:Y:S01]  /*3fc0*/  LOP3.LUT R2, R2, 0xff, RZ, 0xc0, !PT ;  /* 0x000000ff02027812 */ /* 0x000fe200078ec0ff */
        /* <DEDUP_REMOVED lines=14> */
[----:B------:R-:W-:Y:S01]  /*40b0*/  LOP3.LUT R59, R59, 0xff, RZ, 0xc0, !PT ;  /* 0x000000ff3b3b7812 */ /* 0x000fe200078ec0ff */
[----:B------:R-:W-:Y:S01]  /*40c0*/  FFMA.FTZ R63, R28, R58, R55 ;  /* 0x0000003a1c3f7223 */ /* 0x000fe20000010037 */
[----:B------:R-:W-:Y:S01]  /*40d0*/  SHF.R.U32.HI R61, RZ, 0x8, R31 ;  /* 0x00000008ff3d7819 */ /* 0x000fe2000001161f */
[----:B------:R-:W-:Y:S01]  /*40e0*/  FFMA.FTZ R65, R58, R35, R65 ;  /* 0x000000233a417223 */ /* 0x000fe20000010041 */
[----:B------:R-:W-:Y:S01]  /*40f0*/  LEA.HI R34, R30, 0xffffff80, RZ, 0x8 ;  /* 0xffffff801e227811 */ /* 0x000fe200078f40ff */
[C---:B------:R-:W-:Y:S01]  /*4100*/  FFMA.FTZ R67, R58.reuse, R37, R62 ;  /* 0x000000253a437223 */ /* 0x040fe2000001003e */
[----:B------:R-:W-:Y:S01]  /*4110*/  FFMA.FTZ R64, R58, R36, R69 ;  /* 0x000000243a407223 */ /* 0x000fe20000010045 */
[----:B------:R-:W-:Y:S01]  /*4120*/  LEA.HI R33, R29, 0xffffff80, RZ, 0x8 ;  /* 0xffffff801d217811 */ /* 0x000fe200078f40ff */
[----:B------:R-:W-:Y:S01]  /*4130*/  HADD2.F32 R16, -RZ, R46.H0_H0 ;  /* 0x2000002eff107230 */ /* 0x000fe20000004100 */
[----:B------:R-:W-:Y:S01]  /*4140*/  SHF.R.U32.HI R58, RZ, 0x10, R29 ;  /* 0x00000010ff3a7819 */ /* 0x000fe2000001161d */
[----:B------:R-:W-:Y:S01]  /*4150*/  HADD2.F32 R29, -RZ, R47.H0_H0 ;  /* 0x2000002fff1d7230 */ /* 0x000fe20000004100 */
[----:B------:R-:W-:Y:S01]  /*4160*/  IADD3 R55, PT, PT, R59, -0x80, RZ ;  /* 0xffffff803b377810 */ /* 0x000fe20007ffe0ff */
[----:B------:R-:W-:Y:S01]  /*4170*/  HADD2.F32 R46, -RZ, R54.H0_H0 ;  /* 0x20000036ff2e7230 */ /* 0x000fe20000004100 */
[----:B------:R-:W-:Y:S01]  /*4180*/  SHF.R.U32.HI R30, RZ, 0x10, R30 ;  /* 0x00000010ff1e7819 */ /* 0x000fe2000001161e */
[----:B------:R-:W-:Y:S01]  /*4190*/  HADD2.F32 R47, -RZ, R53.H0_H0 ;  /* 0x20000035ff2f7230 */ /* 0x000fe20000004100 */
[----:B------:R-:W-:Y:S01]  /*41a0*/  SHF.R.U32.HI R59, RZ, 0x10, R31 ;  /* 0x00000010ff3b7819 */ /* 0x000fe2000001161f */
[----:B------:R-:W2:Y:S01]  /*41b0*/  I2F.F16 R48, R48 ;  /* 0x0000003000307306 */ /* 0x000ea20000200c00 */
[----:B------:R-:W-:Y:S01]  /*41c0*/  LOP3.LUT R61, R61, 0xff, RZ, 0xc0, !PT ;  /* 0x000000ff3d3d7812 */ /* 0x000fe200078ec0ff */
[----:B------:R-:W-:Y:S01]  /*41d0*/  FFMA.FTZ R65, R56, R29, R65 ;  /* 0x0000001d38417223 */ /* 0x000fe20000010041 */
[----:B------:R-:W-:Y:S01]  /*41e0*/  IADD3 R60, PT, PT, R60, -0x80, RZ ;  /* 0xffffff803c3c7810 */ /* 0x000fe20007ffe0ff */
[----:B------:R-:W-:Y:S01]  /*41f0*/  FFMA.FTZ R62, R56, R46, R67 ;  /* 0x0000002e383e7223 */ /* 0x000fe20000010043 */
[----:B------:R-:W-:Y:S01]  /*4200*/  LOP3.LUT R30, R30, 0xff, RZ, 0xc0, !PT ;  /* 0x000000ff1e1e7812 */ /* 0x000fe200078ec0ff */
[----:B------:R-:W-:Y:S01]  /*4210*/  VIADD R61, R61, 0xffffff80 ;  /* 0xffffff803d3d7836 */ /* 0x000fe20000000000 */
[----:B------:R-:W-:Y:S01]  /*4220*/  LOP3.LUT R58, R58, 0xff, RZ, 0xc0, !PT ;  /* 0x000000ff3a3a7812 */ /* 0x000fe200078ec0ff */
[----:B------:R3:W4:Y:S01]  /*4230*/  I2F.F16 R52, R60 ;  /* 0x0000003c00347306 */ /* 0x0007220000200c00 */
[----:B------:R-:W-:Y:S01]  /*4240*/  LOP3.LUT R59, R59, 0xff, RZ, 0xc0, !PT ;  /* 0x000000ff3b3b7812 */ /* 0x000fe200078ec0ff */
[----:B------:R-:W-:Y:S01]  /*4250*/  FFMA.FTZ R64, R56, R47, R64 ;  /* 0x0000002f38407223 */ /* 0x000fe20000010040 */
[----:B------:R-:W-:Y:S01]  /*4260*/  HADD2.F32 R53, -RZ, R44.H0_H0 ;  /* 0x2000002cff357230 */ /* 0x000fe20000004100 */
[----:B------:R-:W-:Y:S01]  /*4270*/  IADD3 R58, PT, PT, R58, -0x80, RZ ;  /* 0xffffff803a3a7810 */ /* 0x000fe20007ffe0ff */
[C---:B------:R-:W-:Y:S01]  /*4280*/  FFMA.FTZ R67, R50.reuse, R43, R62 ;  /* 0x0000002b32437223 */ /* 0x040fe2000001003e */
[----:B------:R-:W-:Y:S01]  /*4290*/  IADD3 R59, PT, PT, R59, -0x80, RZ ;  /* 0xffffff803b3b7810 */ /* 0x000fe20007ffe0ff */
[----:B------:R-:W-:Y:S01]  /*42a0*/  FFMA.FTZ R64, R50, R41, R64 ;  /* 0x0000002932407223 */ /* 0x000fe20000010040 */
[----:B------:R-:W0:Y:S01]  /*42b0*/  I2F.F16 R49, R49 ;  /* 0x0000003100317306 */ /* 0x000e220000200c00 */
[----:B---3--:R-:W-:Y:S01]  /*42c0*/  FFMA.FTZ R60, R16, R56, R63 ;  /* 0x00000038103c7223 */ /* 0x008fe2000001003f */
[----:B------:R-:W-:Y:S01]  /*42d0*/  IADD3 R56, PT, PT, R30, -0x80, RZ ;  /* 0xffffff801e387810 */ /* 0x000fe20007ffe0ff */
[----:B------:R-:W-:Y:S01]  /*42e0*/  FFMA.FTZ R65, R50, R53, R65 ;  /* 0x0000003532417223 */ /* 0x000fe20000010041 */
[----:B-1----:R-:W-:-:S02]  /*42f0*/  HADD2.F32 R30, -RZ, R22.H0_H0 ;  /* 0x20000016ff1e7230 */ /* 0x002fc40000004100 */
[----:B--2---:R-:W-:Y:S02]  /*4300*/  HADD2.F32 R48, -RZ, R48.H0_H0 ;  /* 0x20000030ff307230 */ /* 0x004fe40000004100 */
[----:B------:R-:W1:Y:S01]  /*4310*/  I2F.F16 R51, R51 ;  /* 0x0000003300337306 */ /* 0x000e620000200c00 */
[----:B----4-:R-:W-:Y:S02]  /*4320*/  HADD2.F32 R52, -RZ, R52.H0_H0 ;  /* 0x20000034ff347230 */ /* 0x010fe40000004100 */
[--C-:B0-----:R-:W-:Y:S02]  /*4330*/  HADD2.F32 R63, -RZ, R21.reuse.H0_H0 ;  /* 0x20000015ff3f7230 */ /* 0x101fe40000004100 */
[----:B------:R-:W-:Y:S02]  /*4340*/  HADD2.F32 R21, -RZ, R21.H1_H1 ;  /* 0x30000015ff157230 */ /* 0x000fe40000004100 */
[----:B------:R-:W-:Y:S01]  /*4350*/  HADD2.F32 R49, -RZ, R49.H0_H0 ;  /* 0x20000031ff317230 */ /* 0x000fe20000004100 */
[----:B------:R-:W0:Y:S01]  /*4360*/  I2F.F16 R57, R57 ;  /* 0x0000003900397306 */ /* 0x000e220000200c00 */
[----:B-1----:R-:W-:-:S07]  /*4370*/  HADD2.F32 R51, -RZ, R51.H0_H0 ;  /* 0x20000033ff337230 */ /* 0x002fce0000004100 */
[----:B------:R1:W2:Y:S01]  /*4380*/  I2F.F16 R54, R61 ;  /* 0x0000003d00367306 */ /* 0x0002a20000200c00 */
[----:B0-----:R-:W-:-:S07]  /*4390*/  HADD2.F32 R57, -RZ, R57.H0_H0 ;  /* 0x20000039ff397230 */ /* 0x001fce0000004100 */
[----:B------:R-:W0:Y:S01]  /*43a0*/  I2F.F16 R55, R55 ;  /* 0x0000003700377306 */ /* 0x000e220000200c00 */
[----:B-1----:R-:W-:Y:S01]  /*43b0*/  FFMA.FTZ R61, R45, R50, R60 ;  /* 0x000000322d3d7223 */ /* 0x002fe2000001003c */
[--C-:B------:R-:W-:Y:S01]  /*43c0*/  HADD2.F32 R50, -RZ, R20.reuse.H0_H0 ;  /* 0x20000014ff327230 */ /* 0x100fe20000004100 */
[----:B------:R-:W-:Y:S01]  /*43d0*/  LEA.HI R60, R31, 0xffffff80, RZ, 0x8 ;  /* 0xffffff801f3c7811 */ /* 0x000fe200078f40ff */
[----:B------:R-:W-:Y:S02]  /*43e0*/  HADD2.F32 R31, -RZ, R23.H0_H0 ;  /* 0x20000017ff1f7230 */ /* 0x000fe40000004100 */
[----:B------:R-:W-:Y:S02]  /*43f0*/  HADD2.F32 R20, -RZ, R20.H1_H1 ;  /* 0x30000014ff147230 */ /* 0x000fe40000004100 */
[----:B------:R-:W-:Y:S01]  /*4400*/  FFMA.FTZ R22, R30, R50, R61 ;  /* 0x000000321e167223 */ /* 0x000fe2000001003d */
[----:B------:R1:W3:Y:S01]  /*4410*/  I2F.F16 R44, R58 ;  /* 0x0000003a002c7306 */ /* 0x0002e20000200c00 */
[C---:B------:R-:W-:Y:S01]  /*4420*/  FFMA.FTZ R65, R50.reuse, R31, R65 ;  /* 0x0000001f32417223 */ /* 0x040fe20000010041 */
[----:B------:R-:W-:Y:S01]  /*4430*/  FFMA.FTZ R67, R50, R48, R67 ;  /* 0x0000003032437223 */ /* 0x000fe20000010043 */
[----:B--2---:R-:W-:-:S02]  /*4440*/  HADD2.F32 R54, -RZ, R54.H0_H0 ;  /* 0x20000036ff367230 */ /* 0x004fc40000004100 */
[----:B------:R-:W-:Y:S01]  /*4450*/  FFMA.FTZ R23, R50, R49, R64 ;  /* 0x0000003132177223 */ /* 0x000fe20000010040 */
[----:B------:R-:W-:Y:S01]  /*4460*/  FFMA.FTZ R22, R51, R20, R22 ;  /* 0x0000001433167223 */ /* 0x000fe20000010016 */
[C---:B------:R-:W-:Y:S01]  /*4470*/  FFMA.FTZ R67, R20.reuse, R52, R67 ;  /* 0x0000003414437223 */ /* 0x040fe20000010043 */
[----:B0-----:R-:W-:Y:S01]  /*4480*/  HADD2.F32 R55, -RZ, R55.H0_H0 ;  /* 0x20000037ff377230 */ /* 0x001fe20000004100 */
[----:B------:R-:W0:Y:S01]  /*4490*/  I2F.F16 R56, R56 ;  /* 0x0000003800387306 */ /* 0x000e220000200c00 */
[----:B-1----:R-:W-:Y:S01]  /*44a0*/  FFMA.FTZ R58, R20, R57, R65 ;  /* 0x00000039143a7223 */ /* 0x002fe20000010041 */
[----:B---3--:R-:W-:-:S06]  /*44b0*/  HADD2.F32 R44, -RZ, R44.H0_H0 ;  /* 0x2000002cff2c7230 */ /* 0x008fcc0000004100 */
[----:B------:R-:W1:Y:S01]  /*44c0*/  I2F.F16 R59, R59 ;  /* 0x0000003b003b7306 */ /* 0x000e620000200c00 */
[----:B0-----:R-:W-:-:S07]  /*44d0*/  HADD2.F32 R50, -RZ, R56.H0_H0 ;  /* 0x20000038ff327230 */ /* 0x001fce0000004100 */
[----:B------:R-:W0:Y:S01]  /*44e0*/  I2F.F16 R32, R32 ;  /* 0x0000002000207306 */ /* 0x000e220000200c00 */
[----:B------:R-:W-:Y:S01]  /*44f0*/  FFMA.FTZ R67, R63, R50, R67 ;  /* 0x000000323f437223 */ /* 0x000fe20000010043 */
[----:B-1----:R-:W-:-:S06]  /*4500*/  HADD2.F32 R56, -RZ, R59.H0_H0 ;  /* 0x2000003bff387230 */ /* 0x002fcc0000004100 */
[----:B------:R-:W1:Y:S01]  /*4510*/  I2F.F16 R33, R33 ;  /* 0x0000002100217306 */ /* 0x000e620000200c00 */
[----:B------:R-:W-:Y:S01]  /*4520*/  FFMA.FTZ R59, R20, R54, R23 ;  /* 0x00000036143b7223 */ /* 0x000fe20000010017 */
[----:B------:R-:W-:Y:S01]  /*4530*/  FFMA.FTZ R23, R55, R63, R22 ;  /* 0x0000003f37177223 */ /* 0x000fe20000010016 */
[C---:B------:R-:W-:Y:S01]  /*4540*/  FFMA.FTZ R20, R63.reuse, R44, R58 ;  /* 0x0000002c3f147223 */ /* 0x040fe2000001003a */
[----:B------:R-:W-:Y:S02]  /*4550*/  HADD2.F32 R58, -RZ, R95.H0_H0 ;  /* 0x2000005fff3a7230 */ /* 0x000fe40000004100 */
[----:B------:R-:W-:Y:S01]  /*4560*/  FFMA.FTZ R63, R63, R56, R59 ;  /* 0x000000383f3f7223 */ /* 0x000fe2000001003b */
[----:B------:R-:W-:Y:S01]  /*4570*/  HADD2.F32 R59, -RZ, R96.H1_H1 ;  /* 0x30000060ff3b7230 */ /* 0x000fe20000004100 */
[----:B------:R-:W2:Y:S01]  /*4580*/  I2F.F16 R34, R34 ;  /* 0x0000002200227306 */ /* 0x000ea20000200c00 */
[----:B0-----:R-:W-:-:S05]  /*4590*/  HADD2.F32 R32, -RZ, R32.H0_H0 ;  /* 0x20000020ff207230 */ /* 0x001fca0000004100 */
[----:B------:R-:W-:Y:S01]  /*45a0*/  FFMA.FTZ R23, R32, R21, R23 ;  /* 0x0000001520177223 */ /* 0x000fe20000010017 */
[----:B-1----:R-:W-:Y:S01]  /*45b0*/  HADD2.F32 R62, -RZ, R33.H0_H0 ;  /* 0x20000021ff3e7230 */ /* 0x002fe20000004100 */
[----:B------:R0:W1:Y:S01]  /*45c0*/  I2F.F16 R61, R60 ;  /* 0x0000003c003d7306 */ /* 0x0000620000200c00 */
[----:B------:R-:W-:-:S03]  /*45d0*/  HADD2.F32 R33, -RZ, R95.H1_H1 ;  /* 0x3000005fff217230 */ /* 0x000fc60000004100 */
[----:B------:R-:W-:Y:S01]  /*45e0*/  FFMA.FTZ R20, R21, R62, R20 ;  /* 0x0000003e15147223 */ /* 0x000fe20000010014 */
[----:B--2---:R-:W-:-:S03]  /*45f0*/  HADD2.F32 R64, -RZ, R34.H0_H0 ;  /* 0x20000022ff407230 */ /* 0x004fc60000004100 */
[----:B------:R-:W-:Y:S01]  /*4600*/  FMUL.FTZ R20, R59, R20 ;  /* 0x000000143b147220 */ /* 0x000fe20000410000 */
[----:B0-----:R-:W-:Y:S02]  /*4610*/  HADD2.F32 R60, -RZ, R96.H0_H0 ;  /* 0x20000060ff3c7230 */ /* 0x001fe40000004100 */
[C---:B------:R-:W-:Y:S02]  /*4620*/  FFMA.FTZ R67, R21.reuse, R64, R67 ;  /* 0x0000004015437223 */ /* 0x040fe40000010043 */
[----:B------:R-:W-:Y:S01]  /*4630*/  F2FP.F16.F32.PACK_AB R20, RZ, R20 ;  /* 0x00000014ff14723e */ /* 0x000fe200000000ff */
[----:B------:R-:W-:Y:S01]  /*4640*/  FMUL.FTZ R23, R60, R23 ;  /* 0x000000173c177220 */ /* 0x000fe20000410000 */
[----:B-1----:R-:W-:Y:S02]  /*4650*/  HADD2.F32 R34, -RZ, R61.H0_H0 ;  /* 0x2000003dff227230 */ /* 0x002fe40000004100 */
        /* <DEDUP_REMOVED lines=65> */
.L_x_3047:
[----:B------:R-:W-:Y:S02]  /*4a70*/  @!P0 IMAD.IADD R4, R42, 0x1, R9 ;  /* 0x000000012a048824 */ /* 0x000fe400078e0209 */
[----:B------:R-:W-:Y:S01]  /*4a80*/  IMAD.WIDE R26, R19, 0x4, R26 ;  /* 0x00000004131a7825 */ /* 0x000fe200078e021a */
[----:B------:R-:W-:Y:S06]  /*4a90*/  @!P2 BRA `(.L_x_3048) ;  /* 0x0000000c00eca947 */ /* 0x000fec0003800000 */
        /* <DEDUP_REMOVED lines=16> */
[----:B------:R-:W-:-:S02]  /*4ba0*/  LOP3.LUT R0, R13, 0xff, RZ, 0xc0, !PT ;  /* 0x000000ff0d007812 */ /* 0x000fc400078ec0ff */
[----:B------:R-:W-:Y:S01]  /*4bb0*/  IADD3 R12, PT, PT, R12, -0x80, RZ ;  /* 0xffffff800c0c7810 */ /* 0x000fe20007ffe0ff */
[----:B------:R1:W-:Y:S01]  /*4bc0*/  I2F.F16 R33, R3 ;  /* 0x0000000300217306 */ /* 0x0003e20000200c00 */
[--C-:B0-----:R-:W-:Y:S02]  /*4bd0*/  SHF.R.U32.HI R2, RZ, 0x8, R13.reuse ;  /* 0x00000008ff027819 */ /* 0x101fe4000001160d */
[----:B------:R-:W-:Y:S02]  /*4be0*/  SHF.R.U32.HI R13, RZ, 0x10, R13 ;  /* 0x00000010ff0d7819 */ /* 0x000fe4000001160d */
[----:B------:R-:W-:Y:S02]  /*4bf0*/  LOP3.LUT R2, R2, 0xff, RZ, 0xc0, !PT ;  /* 0x000000ff02027812 */ /* 0x000fe400078ec0ff */
[----:B------:R-:W-:Y:S01]  /*4c00*/  LOP3.LUT R13, R13, 0xff, RZ, 0xc0, !PT ;  /* 0x000000ff0d0d7812 */ /* 0x000fe200078ec0ff */
[----:B------:R0:W3:Y:S01]  /*4c10*/  I2F.F16 R37, R12 ;  /* 0x0000000c00257306 */ /* 0x0000e20000200c00 */
[----:B------:R-:W-:-:S02]  /*4c20*/  IADD3 R44, PT, PT, R2, -0x80, RZ ;  /* 0xffffff80022c7810 */ /* 0x000fc40007ffe0ff */
[----:B-1----:R-:W1:Y:S01]  /*4c30*/  LDS.64 R2, [UR4+0x30] ;  /* 0x00003004ff027984 */ /* 0x002e620008000a00 */
[--C-:B------:R-:W-:Y:S02]  /*4c40*/  SHF.R.U32.HI R41, RZ, 0x8, R14.reuse ;  /* 0x00000008ff297819 */ /* 0x100fe4000001160e */
[----:B------:R-:W-:Y:S02]  /*4c50*/  LEA.HI R31, R15, 0xffffff80, RZ, 0x8 ;  /* 0xffffff800f1f7811 */ /* 0x000fe400078f40ff */
[--C-:B------:R-:W-:Y:S01]  /*4c60*/  SHF.R.U32.HI R42, RZ, 0x10, R15.reuse ;  /* 0x00000010ff2a7819 */ /* 0x100fe2000001160f */
[----:B------:R-:W-:Y:S01]  /*4c70*/  I2F.F16 R32, R32 ;  /* 0x0000002000207306 */ /* 0x000fe20000200c00 */
[----:B0-----:R-:W-:Y:S02]  /*4c80*/  SHF.R.U32.HI R12, RZ, 0x8, R15 ;  /* 0x00000008ff0c7819 */ /* 0x001fe4000001160f */
[----:B------:R-:W-:Y:S02]  /*4c90*/  LEA.HI R34, R14, 0xffffff80, RZ, 0x8 ;  /* 0xffffff800e227811 */ /* 0x000fe400078f40ff */
[----:B------:R-:W-:Y:S01]  /*4ca0*/  LOP3.LUT R12, R12, 0xff, RZ, 0xc0, !PT ;  /* 0x000000ff0c0c7812 */ /* 0x000fe200078ec0ff */
[----:B---3--:R-:W-:Y:S01]  /*4cb0*/  HADD2.F32 R37, -RZ, R37.H0_H0 ;  /* 0x20000025ff257230 */ /* 0x008fe20000004100 */
[----:B------:R-:W-:Y:S01]  /*4cc0*/  IADD3 R13, PT, PT, R13, -0x80, RZ ;  /* 0xffffff800d0d7810 */ /* 0x000fe20007ffe0ff */
[----:B------:R-:W-:Y:S01]  /*4cd0*/  I2F.F16 R44, R44 ;  /* 0x0000002c002c7306 */ /* 0x000fe20000200c00 */
[----:B------:R-:W-:Y:S01]  /*4ce0*/  LOP3.LUT R41, R41, 0xff, RZ, 0xc0, !PT ;  /* 0x000000ff29297812 */ /* 0x000fe200078ec0ff */
[----:B------:R-:W-:Y:S01]  /*4cf0*/  VIADD R15, R12, 0xffffff80 ;  /* 0xffffff800c0f7836 */ /* 0x000fe20000000000 */
[----:B------:R-:W-:-:S02]  /*4d00*/  SHF.R.U32.HI R14, RZ, 0x10, R14 ;  /* 0x00000010ff0e7819 */ /* 0x000fc4000001160e */
[----:B------:R-:W-:Y:S02]  /*4d10*/  IADD3 R41, PT, PT, R41, -0x80, RZ ;  /* 0xffffff8029297810 */ /* 0x000fe40007ffe0ff */
[----:B------:R-:W-:Y:S01]  /*4d20*/  LOP3.LUT R14, R14, 0xff, RZ, 0xc0, !PT ;  /* 0x000000ff0e0e7812 */ /* 0x000fe200078ec0ff */
[----:B------:R-:W-:Y:S01]  /*4d30*/  I2F.F16 R43, R13 ;  /* 0x0000000d002b7306 */ /* 0x000fe20000200c00 */
[----:B------:R-:W-:Y:S02]  /*4d40*/  IADD3 R0, PT, PT, R0, -0x80, RZ ;  /* 0xffffff8000007810 */ /* 0x000fe40007ffe0ff */
[----:B------:R-:W-:Y:S02]  /*4d50*/  IADD3 R14, PT, PT, R14, -0x80, RZ ;  /* 0xffffff800e0e7810 */ /* 0x000fe40007ffe0ff */
[----:B------:R-:W-:Y:S02]  /*4d60*/  LOP3.LUT R42, R42, 0xff, RZ, 0xc0, !PT ;  /* 0x000000ff2a2a7812 */ /* 0x000fe400078ec0ff */
[----:B------:R-:W-:Y:S01]  /*4d70*/  ISETP.NE.AND P0, PT, R18, 0x1, PT ;  /* 0x000000011200780c */ /* 0x000fe20003f05270 */
[----:B------:R-:W-:Y:S01]  /*4d80*/  I2F.F16 R51, R41 ;  /* 0x0000002900337306 */ /* 0x000fe20000200c00 */
[----:B------:R-:W-:-:S07]  /*4d90*/  IADD3 R49, PT, PT, R42, -0x80, RZ ;  /* 0xffffff802a317810 */ /* 0x000fce0007ffe0ff */
        /* <DEDUP_REMOVED lines=24> */
[----:B------:R-:W-:Y:S01]  /*4f20*/  IADD3 R42, PT, PT, R12, -0x80, RZ ;  /* 0xffffff800c2a7810 */ /* 0x000fe20007ffe0ff */
[----:B------:R-:W-:Y:S01]  /*4f30*/  HADD2.F32 R12, -RZ, R2.H0_H0 ;  /* 0x20000002ff0c7230 */ /* 0x000fe20000004100 */
[----:B------:R-:W-:Y:S02]  /*4f40*/  SHF.R.U32.HI R2, RZ, 0x8, R20 ;  /* 0x00000008ff027819 */ /* 0x000fe40000011614 */
[----:B------:R-:W-:Y:S01]  /*4f50*/  SHF.R.U32.HI R50, RZ, 0x8, R22 ;  /* 0x00000008ff327819 */ /* 0x000fe20000011616 */
[----:B------:R-:W2:Y:S01]  /*4f60*/  I2F.F16 R41, R41 ;  /* 0x0000002900297306 */ /* 0x000ea20000200c00 */
[----:B------:R-:W-:Y:S02]  /*4f70*/  LOP3.LUT R2, R2, 0xff, RZ, 0xc0, !PT ;  /* 0x000000ff02027812 */ /* 0x000fe400078ec0ff */
[----:B------:R-:W-:Y:S02]  /*4f80*/  LEA.HI R29, R20, 0xffffff80, RZ, 0x8 ;  /* 0xffffff80141d7811 */ /* 0x000fe400078f40ff */
[----:B------:R-:W-:Y:S01]  /*4f90*/  SHF.R.U32.HI R53, RZ, 0x10, R20 ;  /* 0x00000010ff357819 */ /* 0x000fe20000011614 */
[----:B------:R-:W-:Y:S01]  /*4fa0*/  VIADD R48, R2, 0xffffff80 ;  /* 0xffffff8002307836 */ /* 0x000fe20000000000 */
[----:B------:R-:W-:Y:S01]  /*4fb0*/  LOP3.LUT R20, R3, 0xff, RZ, 0xc0, !PT ;  /* 0x000000ff03147812 */ /* 0x000fe200078ec0ff */
[----:B------:R-:W-:Y:S01]  /*4fc0*/  HADD2.F32 R2, -RZ, R11.H0_H0 ;  /* 0x2000000bff027230 */ /* 0x000fe20000004100 */
[----:B------:R-:W-:Y:S01]  /*4fd0*/  SHF.R.U32.HI R55, RZ, 0x8, R23 ;  /* 0x00000008ff377819 */ /* 0x000fe20000011617 */
        /* <DEDUP_REMOVED lines=17> */
[----:B------:R-:W-:Y:S01]  /*50f0*/  LEA.HI R28, R22, 0xffffff80, RZ, 0x8 ;  /* 0xffffff80161c7811 */ /* 0x000fe200078f40ff */
[----:B------:R-:W-:Y:S01]  /*5100*/  FFMA.FTZ R57, R57, R33, R54 ;  /* 0x0000002139397223 */ /* 0x000fe20000010036 */
[----:B------:R-:W-:Y:S01]  /*5110*/  SHF.R.U32.HI R54, RZ, 0x10, R21 ;  /* 0x00000010ff367819 */ /* 0x000fe20000011615 */
[----:B------:R3:W-:Y:S01]  /*5120*/  I2F.F16 R12, R55 ;  /* 0x00000037000c7306 */ /* 0x0007e20000200c00 */
[----:B------:R-:W-:Y:S01]  /*5130*/  SHF.R.U32.HI R22, RZ, 0x10, R22 ;  /* 0x00000010ff167819 */ /* 0x000fe20000011616 */
[----:B------:R-:W-:Y:S01]  /*5140*/  HADD2.F32 R44, -RZ, R49.H0_H0 ;  /* 0x20000031ff2c7230 */ /* 0x000fe20000004100 */
[----:B------:R-:W-:Y:S01]  /*5150*/  LOP3.LUT R54, R54, 0xff, RZ, 0xc0, !PT ;  /* 0x000000ff36367812 */ /* 0x000fe200078ec0ff */
[----:B------:R-:W-:Y:S01]  /*5160*/  HADD2.F32 R49, -RZ, R34.H0_H0 ;  /* 0x20000022ff317230 */ /* 0x000fe20000004100 */
[----:B------:R-:W-:Y:S01]  /*5170*/  LOP3.LUT R22, R22, 0xff, RZ, 0xc0, !PT ;  /* 0x000000ff16167812 */ /* 0x000fe200078ec0ff */
[----:B------:R-:W-:Y:S01]  /*5180*/  FFMA.FTZ R58, R37, R52, R58 ;  /* 0x00000034253a7223 */ /* 0x000fe2000001003a */
[----:B------:R-:W-:Y:S01]  /*5190*/  LEA.HI R16, R21, 0xffffff80, RZ, 0x8 ;  /* 0xffffff8015107811 */ /* 0x000fe200078f40ff */
[----:B------:R-:W4:Y:S01]  /*51a0*/  I2F.F16 R42, R42 ;  /* 0x0000002a002a7306 */ /* 0x000f220000200c00 */
[----:B---3--:R-:W-:Y:S01]  /*51b0*/  SHF.R.U32.HI R55, RZ, 0x10, R23 ;  /* 0x00000010ff377819 */ /* 0x008fe20000011617 */
[----:B------:R-:W-:Y:S01]  /*51c0*/  HADD2.F32 R21, -RZ, R43.H0_H0 ;  /* 0x2000002bff157230 */ /* 0x000fe20000004100 */
[----:B------:R-:W-:Y:S01]  /*51d0*/  LOP3.LUT R53, R53, 0xff, RZ, 0xc0, !PT ;  /* 0x000000ff35357812 */ /* 0x000fe200078ec0ff */
[----:B------:R-:W-:Y:S01]  /*51e0*/  HADD2.F32 R43, -RZ, R45.H0_H0 ;  /* 0x2000002dff2b7230 */ /* 0x000fe20000004100 */
[----:B------:R-:W-:Y:S01]  /*51f0*/  IADD3 R51, PT, PT, R56, -0x80, RZ ;  /* 0xffffff8038337810 */ /* 0x000fe20007ffe0ff */
[----:B------:R-:W-:Y:S01]  /*5200*/  VIADD R34, R22, 0xffffff80 ;  /* 0xffffff8016227836 */ /* 0x000fe20000000000 */
[----:B------:R-:W-:Y:S01]  /*5210*/  LOP3.LUT R55, R55, 0xff, RZ, 0xc0, !PT ;  /* 0x000000ff37377812 */ /* 0x000fe200078ec0ff */
[----:B------:R-:W3:Y:S01]  /*5220*/  I2F.F16 R47, R47 ;  /* 0x0000002f002f7306 */ /* 0x000ee20000200c00 */
[----:B------:R-:W-:Y:S01]  /*5230*/  IADD3 R54, PT, PT, R54, -0x80, RZ ;  /* 0xffffff8036367810 */ /* 0x000fe20007ffe0ff */
[C---:B------:R-:W-:Y:S01]  /*5240*/  FFMA.FTZ R59, R52.reuse, R21, R59 ;  /* 0x00000015343b7223 */ /* 0x040fe2000001003b */
[----:B------:R-:W-:Y:S01]  /*5250*/  IADD3 R53, PT, PT, R53, -0x80, RZ ;  /* 0xffffff8035357810 */ /* 0x000fe20007ffe0ff */
[C---:B------:R-:W-:Y:S01]  /*5260*/  FFMA.FTZ R60, R52.reuse, R43, R60 ;  /* 0x0000002b343c7223 */ /* 0x040fe2000001003c */
[----:B------:R-:W-:Y:S01]  /*5270*/  IADD3 R55, PT, PT, R55, -0x80, RZ ;  /* 0xffffff8037377810 */ /* 0x000fe20007ffe0ff */
[----:B------:R-:W-:Y:S01]  /*5280*/  FFMA.FTZ R56, R52, R44, R57 ;  /* 0x0000002c34387223 */ /* 0x000fe20000010039 */
[----:B------:R-:W-:Y:S01]  /*5290*/  HADD2.F32 R45, -RZ, R36.H0_H0 ;  /* 0x20000024ff2d7230 */ /* 0x000fe20000004100 */
[----:B------:R-:W3:Y:S01]  /*52a0*/  I2F.F16 R48, R48 ;  /* 0x0000003000307306 */ /* 0x000ee20000200c00 */
[----:B------:R-:W-:Y:S01]  /*52b0*/  FFMA.FTZ R63, R46, R49, R60 ;  /* 0x000000312e3f7223 */ /* 0x000fe2000001003c */
[----:B0-----:R-:W-:-:S02]  /*52c0*/  HADD2.F32 R36, -RZ, R14.H0_H0 ;  /* 0x2000000eff247230 */ /* 0x001fc40000004100 */
[C---:B------:R-:W-:Y:S01]  /*52d0*/  FFMA.FTZ R61, R46.reuse, R35, R59 ;  /* 0x000000232e3d7223 */ /* 0x040fe2000001003b */
[----:B-1----:R-:W-:Y:S02]  /*52e0*/  HADD2.F32 R22, -RZ, R13.H0_H0 ;  /* 0x2000000dff167230 */ /* 0x002fe40000004100 */
[----:B------:R-:W-:Y:S01]  /*52f0*/  FFMA.FTZ R57, R45, R46, R58 ;  /* 0x0000002e2d397223 */ /* 0x000fe2000001003a */
[----:B--2---:R-:W-:Y:S02]  /*5300*/  HADD2.F32 R41, -RZ, R41.H0_H0 ;  /* 0x20000029ff297230 */ /* 0x004fe40000004100 */
[----:B------:R-:W-:Y:S01]  /*5310*/  FFMA.FTZ R46, R46, R31, R56 ;  /* 0x0000001f2e2e7223 */ /* 0x000fe20000010038 */
[----:B------:R-:W0:Y:S01]  /*5320*/  I2F.F16 R50, R50 ;  /* 0x0000003200327306 */ /* 0x000e220000200c00 */
[----:B----4-:R-:W-:Y:S02]  /*5330*/  HADD2.F32 R42, -RZ, R42.H0_H0 ;  /* 0x2000002aff2a7230 */ /* 0x010fe40000004100 */
[----:B------:R-:W-:Y:S01]  /*5340*/  FFMA.FTZ R57, R22, R36, R57 ;  /* 0x0000002416397223 */ /* 0x000fe20000010039 */
[----:B---3--:R-:W-:-:S02]  /*5350*/  HADD2.F32 R47, -RZ, R47.H0_H0 ;  /* 0x2000002fff2f7230 */ /* 0x008fc40000004100 */
[C---:B------:R-:W-:Y:S01]  /*5360*/  FFMA.FTZ R61, R36.reuse, R41, R61 ;  /* 0x00000029243d7223 */ /* 0x040fe2000001003d */
[----:B------:R-:W-:Y:S02]  /*5370*/  HADD2.F32 R14, -RZ, R14.H1_H1 ;  /* 0x3000000eff0e7230 */ /* 0x000fe40000004100 */
[C---:B------:R-:W-:Y:S01]  /*5380*/  FFMA.FTZ R56, R36.reuse, R42, R63 ;  /* 0x0000002a24387223 */ /* 0x040fe2000001003f */
[----:B------:R-:W-:Y:S01]  /*5390*/  HADD2.F32 R48, -RZ, R48.H0_H0 ;  /* 0x20000030ff307230 */ /* 0x000fe20000004100 */
[----:B------:R-:W1:Y:S01]  /*53a0*/  I2F.F16 R51, R51 ;  /* 0x0000003300337306 */ /* 0x000e620000200c00 */
[----:B------:R-:W-:Y:S01]  /*53b0*/  FFMA.FTZ R58, R36, R47, R46 ;  /* 0x0000002f243a7223 */ /* 0x000fe2000001002e */
[--C-:B------:R-:W-:Y:S02]  /*53c0*/  HADD2.F32 R59, -RZ, R15.reuse.H0_H0 ;  /* 0x2000000fff3b7230 */ /* 0x100fe40000004100 */
[----:B------:R-:W-:Y:S01]  /*53d0*/  FFMA.FTZ R57, R48, R14, R57 ;  /* 0x0000000e30397223 */ /* 0x000fe20000010039 */
[----:B------:R-:W-:-:S02]  /*53e0*/  HADD2.F32 R15, -RZ, R15.H1_H1 ;  /* 0x3000000fff0f7230 */ /* 0x000fc40000004100 */
[----:B0-----:R-:W-:Y:S01]  /*53f0*/  HADD2.F32 R50, -RZ, R50.H0_H0 ;  /* 0x20000032ff327230 */ /* 0x001fe20000004100 */
[----:B------:R0:W2:Y:S01]  /*5400*/  I2F.F16 R52, R53 ;  /* 0x0000003500347306 */ /* 0x0000a20000200c00 */
[----:B-1----:R-:W-:-:S07]  /*5410*/  HADD2.F32 R51, -RZ, R51.H0_H0 ;  /* 0x20000033ff337230 */ /* 0x002fce0000004100 */
[----:B------:R-:W1:Y:S01]  /*5420*/  I2F.F16 R54, R54 ;  /* 0x0000003600367306 */ /* 0x000e620000200c00 */
[----:B0-----:R-:W-:Y:S01]  /*5430*/  LEA.HI R53, R23, 0xffffff80, RZ, 0x8 ;  /* 0xffffff8017357811 */ /* 0x001fe200078f40ff */
[----:B------:R-:W-:Y:S02]  /*5440*/  HADD2.F32 R23, -RZ, R12.H0_H0 ;  /* 0x2000000cff177230 */ /* 0x000fe40000004100 */
[----:B--2---:R-:W-:-:S04]  /*5450*/  HADD2.F32 R52, -RZ, R52.H0_H0 ;  /* 0x20000034ff347230 */ /* 0x004fc80000004100 */
[----:B------:R-:W0:Y:S01]  /*5460*/  I2F.F16 R34, R34 ;  /* 0x0000002200227306 */ /* 0x000e220000200c00 */
[----:B------:R-:W-:Y:S01]  /*5470*/  FFMA.FTZ R13, R14, R23, R56 ;  /* 0x000000170e0d7223 */ /* 0x000fe20000010038 */
[----:B------:R-:W-:Y:S01]  /*5480*/  FFMA.FTZ R12, R52, R59, R57 ;  /* 0x0000003b340c7223 */ /* 0x000fe20000010039 */
[----:B-1----:R-:W-:-:S05]  /*5490*/  HADD2.F32 R46, -RZ, R54.H0_H0 ;  /* 0x20000036ff2e7230 */ /* 0x002fca0000004100 */
[----:B------:R-:W1:Y:S01]  /*54a0*/  I2F.F16 R55, R55 ;  /* 0x0000003700377306 */ /* 0x000e620000200c00 */
[----:B------:R-:W-:Y:S01]  /*54b0*/  FFMA.FTZ R54, R14, R50, R61 ;  /* 0x000000320e367223 */ /* 0x000fe2000001003d */
[----:B0-----:R-:W-:-:S06]  /*54c0*/  HADD2.F32 R36, -RZ, R34.H0_H0 ;  /* 0x20000022ff247230 */ /* 0x001fcc0000004100 */
[----:B------:R-:W0:Y:S01]  /*54d0*/  I2F.F16 R29, R29 ;  /* 0x0000001d001d7306 */ /* 0x000e220000200c00 */
[----:B-1----:R-:W-:-:S07]  /*54e0*/  HADD2.F32 R34, -RZ, R55.H0_H0 ;  /* 0x20000037ff227230 */ /* 0x002fce0000004100 */
[----:B------:R-:W1:Y:S01]  /*54f0*/  I2F.F16 R16, R16 ;  /* 0x0000001000107306 */ /* 0x000e620000200c00 */
[----:B------:R-:W-:Y:S02]  /*5500*/  HADD2.F32 R55, -RZ, R96.H0_H0 ;  /* 0x20000060ff377230 */ /* 0x000fe40000004100 */
[----:B0-----:R-:W-:-:S05]  /*5510*/  HADD2.F32 R29, -RZ, R29.H0_H0 ;  /* 0x2000001dff1d7230 */ /* 0x001fca0000004100 */
[----:B------:R-:W0:Y:S01]  /*5520*/  I2F.F16 R28, R28 ;  /* 0x0000001c001c7306 */ /* 0x000e220000200c00 */
[----:B------:R-:W-:Y:S01]  /*5530*/  FFMA.FTZ R12, R29, R15, R12 ;  /* 0x0000000f1d0c7223 */ /* 0x000fe2000001000c */
[----:B-1----:R-:W-:-:S06]  /*5540*/  HADD2.F32 R16, -RZ, R16.H0_H0 ;  /* 0x20000010ff107230 */ /* 0x002fcc0000004100 */
[----:B------:R1:W2:Y:S01]  /*5550*/  I2F.F16 R60, R53 ;  /* 0x00000035003c7306 */ /* 0x0002a20000200c00 */
[----:B------:R-:W-:-:S05]  /*5560*/  FMUL.FTZ R12, R55, R12 ;  /* 0x0000000c370c7220 */ /* 0x000fca0000410000 */
[----:B------:R-:W-:Y:S01]  /*5570*/  F2FP.F16.F32.PACK_AB R12, RZ, R12 ;  /* 0x0000000cff0c723e */ /* 0x000fe200000000ff */
[----:B0-----:R-:W-:Y:S02]  /*5580*/  HADD2.F32 R57, -RZ, R28.H0_H0 ;  /* 0x2000001cff397230 */ /* 0x001fe40000004100 */
[----:B-1----:R-:W-:Y:S01]  /*5590*/  FFMA.FTZ R53, R14, R51, R58 ;  /* 0x000000330e357223 */ /* 0x002fe2000001003a */
[C---:B------:R-:W-:Y:S01]  /*55a0*/  FFMA.FTZ R14, R59.reuse, R46, R54 ;  /* 0x0000002e3b0e7223 */ /* 0x040fe20000010036 */
[C---:B------:R-:W-:Y:S01]  /*55b0*/  FFMA.FTZ R58, R59.reuse, R36, R13 ;  /* 0x000000243b3a7223 */ /* 0x040fe2000001000d */
[----:B------:R-:W-:Y:S02]  /*55c0*/  HADD2.F32 R54, -RZ, R96.H1_H1 ;  /* 0x30000060ff367230 */ /* 0x000fe40000004100 */
[----:B------:R-:W-:Y:S01]  /*55d0*/  FFMA.FTZ R59, R59, R34, R53 ;  /* 0x000000223b3b7223 */ /* 0x000fe20000010035 */
[----:B------:R-:W-:Y:S01]  /*55e0*/  FFMA.FTZ R13, R15, R16, R14 ;  /* 0x000000100f0d7223 */ /* 0x000fe2000001000e */
[----:B--2---:R-:W-:-:S02]  /*55f0*/  HADD2.F32 R56, -RZ, R60.H0_H0 ;  /* 0x2000003cff387230 */ /* 0x004fc40000004100 */
[C---:B------:R-:W-:Y:S01]  /*5600*/  FFMA.FTZ R58, R15.reuse, R57, R58 ;  /* 0x000000390f3a7223 */ /* 0x040fe2000001003a */
[--C-:B------:R-:W-:Y:S02]  /*5610*/  HADD2.F32 R53, -RZ, R95.reuse.H0_H0 ;  /* 0x2000005fff357230 */ /* 0x100fe40000004100 */
[----:B------:R-:W-:Y:S01]  /*5620*/  FMUL.FTZ R13, R54, R13 ;  /* 0x0000000d360d7220 */ /* 0x000fe20000410000 */
[----:B------:R-:W-:Y:S02]  /*5630*/  HADD2.F32 R28, -RZ, R95.H1_H1 ;  /* 0x3000005fff1c7230 */ /* 0x000fe40000004100 */
[----:B------:R-:W-:Y:S01]  /*5640*/  FFMA.FTZ R59, R15, R56, R59 ;  /* 0x000000380f3b7223 */ /* 0x000fe2000001003b */
[----:B------:R-:W-:Y:S01]  /*5650*/  FMUL.FTZ R58, R53, R58 ;  /* 0x0000003a353a7220 */ /* 0x000fe20000410000 */
[----:B------:R-:W-:Y:S02]  /*5660*/  F2FP.F16.F32.PACK_AB R13, RZ, R13 ;  /* 0x0000000dff0d723e */ /* 0x000fe400000000ff */
[----:B------:R-:W-:-:S02]  /*5670*/  FMUL.FTZ R59, R28, R59 ;  /* 0x0000003b1c3b7220 */ /* 0x000fc40000410000 */
[----:B------:R-:W-:-:S03]  /*5680*/  F2FP.F16.F32.PACK_AB R58, RZ, R58 ;  /* 0x0000003aff3a723e */ /* 0x000fc600000000ff */
        /* <DEDUP_REMOVED lines=60> */
.L_x_3048:
        /* <DEDUP_REMOVED lines=8> */
.L_x_3044:
        /* <DEDUP_REMOVED lines=8> */
[----:B------:R-:W-:-:S05]  /*5b50*/  IADD3 R16, P0, PT, R12, 0x2, RZ ;  /* 0x000000020c107810 */ /* 0x000fca0007f1e0ff */
[----:B------:R-:W-:-:S08]  /*5b60*/  IMAD.X R11, RZ, RZ, R13, P0 ;  /* 0x000000ffff0b7224 */ /* 0x000fd000000e060d */
.L_x_3053:
[----:B------:R-:W0:Y:S01]  /*5b70*/  LDC R19, c[0x0][0x3ac] ;  /* 0x0000eb00ff137b82 */ /* 0x000e220000000800 */
[----:B------:R-:W-:Y:S01]  /*5b80*/  ISETP.NE.AND P0, PT, R9, R4, PT ;  /* 0x000000040900720c */ /* 0x000fe20003f05270 */
[----:B------:R1:W5:-:S12]  /*5b90*/  LDG.E.128.CONSTANT R28, desc[UR8][R2.64] ;  /* 0x00000008021c7981 */ /* 0x000358000c1e9d00 */
        /* <DEDUP_REMOVED lines=19> */
[----:B---3--:R-:W-:Y:S01]  /*5cd0*/  @!P0 IMAD.IADD R4, R24, 0x1, R9 ;  /* 0x0000000118048824 */ /* 0x008fe200078e0209 */
        /* <DEDUP_REMOVED lines=42> */
[----:B------:R-:W-:-:S03]  /*5f80*/  ISETP.NE.AND P0, PT, R18, 0x1, PT ;  /* 0x000000011200780c */ /* 0x000fc60003f05270 */
[----:B------:R-:W-:Y:S01]  /*5f90*/  HADD2 R62, R62, -1056, -1056 ;  /* 0xe420e4203e3e7430 */ /* 0x000fe20000000000 */
        /* <DEDUP_REMOVED lines=9> */
[----:B------:R-:W-:Y:S02]  /*6030*/  LOP3.LUT R24, R43, 0xf000f, RZ, 0xc0, !PT ;  /* 0x000f000f2b187812 */ /* 0x000fe400078ec0ff */
[----:B------:R-:W-:Y:S02]  /*6040*/  LOP3.LUT R42, R25, 0x300030, R32, 0xf8, !PT ;  /* 0x00300030192a7812 */ /* 0x000fe400078ef820 */
[----:B------:R-:W-:-:S02]  /*6050*/  LOP3.LUT R43, R24, 0x300030, R33, 0xf8, !PT ;  /* 0x00300030182b7812 */ /* 0x000fc400078ef821 */
[--C-:B------:R-:W-:Y:S02]  /*6060*/  SHF.R.U32.HI R48, RZ, 0x8, R26.reuse ;  /* 0x00000008ff307819 */ /* 0x100fe4000001161a */
[--C-:B------:R-:W-:Y:S02]  /*6070*/  SHF.R.U32.HI R49, RZ, 0xa, R26.reuse ;  /* 0x0000000aff317819 */ /* 0x100fe4000001161a */
[----:B------:R-:W-:Y:S02]  /*6080*/  LOP3.LUT R56, R26, 0x3f003f, RZ, 0xc0, !PT ;  /* 0x003f003f1a387812 */ /* 0x000fe400078ec0ff */
[----:B------:R-:W-:Y:S02]  /*6090*/  SHF.R.U32.HI R60, RZ, 0x6, R26 ;  /* 0x00000006ff3c7819 */ /* 0x000fe4000001161a */
[----:B------:R-:W-:Y:S02]  /*60a0*/  LOP3.LUT R25, R46, 0xf000f, RZ, 0xc0, !PT ;  /* 0x000f000f2e197812 */ /* 0x000fe400078ec0ff */
[----:B------:R-:W-:-:S02]  /*60b0*/  LOP3.LUT R24, R47, 0xf000f, RZ, 0xc0, !PT ;  /* 0x000f000f2f187812 */ /* 0x000fc400078ec0ff */
[----:B------:R-:W-:Y:S02]  /*60c0*/  LOP3.LUT R26, R45, 0xf000f, RZ, 0xc0, !PT ;  /* 0x000f000f2d1a7812 */ /* 0x000fe400078ec0ff */
[----:B------:R-:W-:Y:S02]  /*60d0*/  LOP3.LUT R46, R25, 0x300030, R48, 0xf8, !PT ;  /* 0x00300030192e7812 */ /* 0x000fe400078ef830 */
[----:B------:R-:W-:Y:S02]  /*60e0*/  LOP3.LUT R47, R24, 0x300030, R49, 0xf8, !PT ;  /* 0x00300030182f7812 */ /* 0x000fe400078ef831 */
[----:B------:R-:W-:Y:S02]  /*60f0*/  LOP3.LUT R45, R26, 0x300030, R35, 0xf8, !PT ;  /* 0x003000301a2d7812 */ /* 0x000fe400078ef823 */
[----:B------:R-:W-:Y:S02]  /*6100*/  LOP3.LUT R24, R40, 0x3f003f, RZ, 0xc0, !PT ;  /* 0x003f003f28187812 */ /* 0x000fe400078ec0ff */
[----:B------:R-:W-:Y:S01]  /*6110*/  LOP3.LUT R25, R41, 0x3f003f, RZ, 0xc0, !PT ;  /* 0x003f003f29197812 */ /* 0x000fe200078ec0ff */
[----:B------:R-:W-:Y:S01]  /*6120*/  HADD2 R41, R69, -1056, -1056 ;  /* 0xe420e42045297430 */ /* 0x000fe20000000000 */
[----:B------:R-:W-:Y:S01]  /*6130*/  LOP3.LUT R35, R39, 0x64006400, RZ, 0xfc, !PT ;  /* 0x6400640027237812 */ /* 0x000fe200078efcff */
[----:B------:R-:W-:Y:S01]  /*6140*/  HADD2 R39, R66, -1056, -1056 ;  /* 0xe420e42042277430 */ /* 0x000fe20000000000 */
[----:B------:R-:W-:-:S02]  /*6150*/  LOP3.LUT R59, R27, 0x3f003f, RZ, 0xc0, !PT ;  /* 0x003f003f1b3b7812 */ /* 0x000fc400078ec0ff */
[--C-:B------:R-:W-:Y:S01]  /*6160*/  SHF.R.U32.HI R72, RZ, 0x8, R27.reuse ;  /* 0x00000008ff487819 */ /* 0x100fe2000001161b */
[----:B------:R-:W-:Y:S01]  /*6170*/  HADD2 R35, R35, -1056, -1056 ;  /* 0xe420e42023237430 */ /* 0x000fe20000000000 */
[--C-:B------:R-:W-:Y:S02]  /*6180*/  SHF.R.U32.HI R73, RZ, 0xa, R27.reuse ;  /* 0x0000000aff497819 */ /* 0x100fe4000001161b */
[----:B------:R-:W-:Y:S02]  /*6190*/  SHF.R.U32.HI R61, RZ, 0x6, R27 ;  /* 0x00000006ff3d7819 */ /* 0x000fe4000001161b */
[----:B------:R-:W-:Y:S02]  /*61a0*/  LOP3.LUT R27, R44, 0xf000f, RZ, 0xc0, !PT ;  /* 0x000f000f2c1b7812 */ /* 0x000fe400078ec0ff */
[----:B------:R-:W-:Y:S02]  /*61b0*/  LOP3.LUT R24, R24, 0x64006400, RZ, 0xfc, !PT ;  /* 0x6400640018187812 */ /* 0x000fe400078efcff */
[----:B------:R-:W-:-:S02]  /*61c0*/  LOP3.LUT R25, R25, 0x64006400, RZ, 0xfc, !PT ;  /* 0x6400640019197812 */ /* 0x000fc400078efcff */
[----:B------:R-:W-:Y:S02]  /*61d0*/  LOP3.LUT R26, R71, 0xf000f, RZ, 0xc0, !PT ;  /* 0x000f000f471a7812 */ /* 0x000fe400078ec0ff */
[----:B------:R-:W-:Y:S01]  /*61e0*/  LOP3.LUT R33, R38, 0x64006400, RZ, 0xfc, !PT ;  /* 0x6400640026217812 */ /* 0x000fe200078efcff */
[----:B------:R-:W-:Y:S01]  /*61f0*/  HADD2 R32, R25, -1056, -1056 ;  /* 0xe420e42019207430 */ /* 0x000fe20000000000 */
[----:B------:R-:W-:Y:S01]  /*6200*/  LOP3.LUT R40, R68, 0x64006400, RZ, 0xfc, !PT ;  /* 0x6400640044287812 */ /* 0x000fe200078efcff */
[-C--:B0-----:R-:W-:Y:S01]  /*6210*/  HFMA2 R25, R39, R28.reuse, RZ.H0_H0 ;  /* 0x0000001c27197231 */ /* 0x081fe200000400ff */
[----:B------:R-:W-:Y:S01]  /*6220*/  LOP3.LUT R38, R67, 0x64006400, RZ, 0xfc, !PT ;  /* 0x6400640043267812 */ /* 0x000fe200078efcff */
[----:B------:R-:W-:Y:S01]  /*6230*/  HADD2 R33, R33, -1056, -1056 ;  /* 0xe420e42021217430 */ /* 0x000fe20000000000 */
[----:B------:R-:W-:Y:S01]  /*6240*/  LOP3.LUT R44, R27, 0x300030, R34, 0xf8, !PT ;  /* 0x003000301b2c7812 */ /* 0x000fe200078ef822 */
[----:B------:R-:W-:Y:S01]  /*6250*/  HADD2 R34, R24, -1056, -1056 ;  /* 0xe420e42018227430 */ /* 0x000fe20000000000 */
[----:B------:R-:W-:Y:S01]  /*6260*/  LOP3.LUT R49, R26, 0x300030, R73, 0xf8, !PT ;  /* 0x003000301a317812 */ /* 0x000fe200078ef849 */
[-C--:B------:R-:W-:Y:S01]  /*6270*/  HFMA2 R24, R41, R28.reuse, RZ ;  /* 0x0000001c29187231 */ /* 0x080fe200000000ff */
[----:B------:R-:W-:Y:S01]  /*6280*/  LOP3.LUT R27, R70, 0xf000f, RZ, 0xc0, !PT ;  /* 0x000f000f461b7812 */ /* 0x000fe200078ec0ff */
[----:B------:R-:W-:-:S02]  /*6290*/  HFMA2 R26, R35, R28, RZ ;  /* 0x0000001c231a7231 */ /* 0x000fc400000000ff */
[----:B------:R-:W-:Y:S01]  /*62a0*/  HADD2 R40, R40, -1056, -1056 ;  /* 0xe420e42028287430 */ /* 0x000fe20000000000 */
[----:B------:R-:W-:Y:S01]  /*62b0*/  LOP3.LUT R54, R54, 0x3f003f, RZ, 0xc0, !PT ;  /* 0x003f003f36367812 */ /* 0x000fe200078ec0ff */
[----:B------:R-:W-:Y:S01]  /*62c0*/  HADD2 R38, R38, -1056, -1056 ;  /* 0xe420e42026267430 */ /* 0x000fe20000000000 */
[----:B------:R-:W-:Y:S01]  /*62d0*/  LOP3.LUT R48, R27, 0x300030, R72, 0xf8, !PT ;  /* 0x003000301b307812 */ /* 0x000fe200078ef848 */
[-C--:B------:R-:W-:Y:S02]  /*62e0*/  HFMA2 R66, R40, R29.reuse, R24 ;  /* 0x0000001d28427231 */ /* 0x080fe40000000018 */
[----:B------:R-:W-:Y:S02]  /*62f0*/  HFMA2 R28, R33, R28, RZ.H0_H0 ;  /* 0x0000001c211c7231 */ /* 0x000fe400000400ff */
[-C--:B------:R-:W-:Y:S02]  /*6300*/  HFMA2 R68, R34, R29.reuse, R26 ;  /* 0x0000001d22447231 */ /* 0x080fe4000000001a */
[-C--:B------:R-:W-:Y:S01]  /*6310*/  HFMA2 R67, R38, R29.reuse, R25 ;  /* 0x0000001d26437231 */ /* 0x080fe20000000019 */
[----:B------:R-:W-:Y:S01]  /*6320*/  LOP3.LUT R50, R50, 0x64006400, RZ, 0xfc, !PT ;  /* 0x6400640032327812 */ /* 0x000fe200078efcff */
[----:B------:R-:W0:Y:S01]  /*6330*/  LDS.128 R24, [UR4+0x10] ;  /* 0x00001004ff187984 */ /* 0x000e220008000c00 */
[----:B------:R-:W-:Y:S01]  /*6340*/  HFMA2 R69, R32, R29, R28 ;  /* 0x0000001d20457231 */ /* 0x000fe2000000001c */
        /* <DEDUP_REMOVED lines=37> */
[-C--:B0-----:R-:W-:Y:S02]  /*65a0*/  HFMA2 R29, R59, R24.reuse, R29 ;  /* 0x000000183b1d7231 */ /* 0x081fe4000000001d */
[-C--:B------:R-:W-:Y:S02]  /*65b0*/  HFMA2 R67, R61, R24.reuse, R67 ;  /* 0x000000183d437231 */ /* 0x080fe40000000043 */
[-C--:B------:R-:W-:Y:S02]  /*65c0*/  HFMA2 R31, R63, R24.reuse, R30 ;  /* 0x000000183f1f7231 */ /* 0x080fe4000000001e */
[----:B------:R-:W-:Y:S02]  /*65d0*/  HFMA2 R69, R65, R24, R69 ;  /* 0x0000001841457231 */ /* 0x000fe40000000045 */
[----:B------:R-:W-:-:S02]  /*65e0*/  HFMA2 R30, R50, R25, R29 ;  /* 0x00000019321e7231 */ /* 0x000fc4000000001d */
        /* <DEDUP_REMOVED lines=75> */
.L_x_3051:
[----:B-----5:R-:W-:Y:S02]  /*6aa0*/  MOV R28, R2 ;  /* 0x00000002001c7202 */ /* 0x020fe40000000f00 */
[----:B------:R-:W-:Y:S01]  /*6ab0*/  MOV R29, R3 ;  /* 0x00000003001d7202 */ /* 0x000fe20000000f00 */
[----:B------:R-:W-:Y:S01]  /*6ac0*/  IMAD.WIDE R2, R19, 0x4, R36 ;  /* 0x0000000413027825 */ /* 0x000fe200078e0224 */
[----:B------:R-:W-:Y:S06]  /*6ad0*/  @!P1 BRA `(.L_x_3052) ;  /* 0x0000000c006c9947 */ /* 0x000fec0003800000 */
[----:B------:R-:W2:Y:S01]  /*6ae0*/  LDG.E.128.CONSTANT R24, desc[UR8][R2.64] ;  /* 0x0000000802187981 */ /* 0x000ea2000c1e9d00 */
        /* <DEDUP_REMOVED lines=44> */
[----:B------:R-:W-:Y:S02]  /*6db0*/  ISETP.NE.AND P0, PT, R18, 0x1, PT ;  /* 0x000000011200780c */ /* 0x000fe40003f05270 */
[----:B------:R-:W-:-:S05]  /*6dc0*/  LOP3.LUT R54, R54, 0x64006400, RZ, 0xfc, !PT ;  /* 0x6400640036367812 */ /* 0x000fca00078efcff */
[----:B------:R-:W-:Y:S01]  /*6dd0*/  HADD2 R54, R54, -1056, -1056 ;  /* 0xe420e42036367430 */ /* 0x000fe20000000000 */
[--C-:B--2---:R-:W-:Y:S02]  /*6de0*/  SHF.R.U32.HI R41, RZ, 0x8, R24.reuse ;  /* 0x00000008ff297819 */ /* 0x104fe40000011618 */
[--C-:B------:R-:W-:Y:S02]  /*6df0*/  SHF.R.U32.HI R21, RZ, 0x8, R25.reuse ;  /* 0x00000008ff157819 */ /* 0x100fe40000011619 */
[--C-:B------:R-:W-:Y:S02]  /*6e00*/  SHF.R.U32.HI R40, RZ, 0xa, R24.reuse ;  /* 0x0000000aff287819 */ /* 0x100fe40000011618 */
[----:B------:R-:W-:Y:S02]  /*6e10*/  LOP3.LUT R43, R24, 0x3f003f, RZ, 0xc0, !PT ;  /* 0x003f003f182b7812 */ /* 0x000fe400078ec0ff */
[----:B------:R-:W-:Y:S02]  /*6e20*/  SHF.R.U32.HI R44, RZ, 0x6, R24 ;  /* 0x00000006ff2c7819 */ /* 0x000fe40000011618 */
[----:B------:R-:W-:-:S02]  /*6e30*/  SHF.R.U32.HI R22, RZ, 0xa, R25 ;  /* 0x0000000aff167819 */ /* 0x000fc40000011619 */
[----:B------:R-:W-:Y:S02]  /*6e40*/  LOP3.LUT R42, R25, 0x3f003f, RZ, 0xc0, !PT ;  /* 0x003f003f192a7812 */ /* 0x000fe400078ec0ff */
[----:B------:R-:W-:Y:S02]  /*6e50*/  SHF.R.U32.HI R46, RZ, 0x6, R25 ;  /* 0x00000006ff2e7819 */ /* 0x000fe40000011619 */
[----:B------:R-:W-:Y:S02]  /*6e60*/  LOP3.LUT R41, R34, 0x300030, R41, 0xf8, !PT ;  /* 0x0030003022297812 */ /* 0x000fe400078ef829 */
[--C-:B------:R-:W-:Y:S02]  /*6e70*/  SHF.R.U32.HI R24, RZ, 0x8, R26.reuse ;  /* 0x00000008ff187819 */ /* 0x100fe4000001161a */
[----:B------:R-:W-:Y:S02]  /*6e80*/  SHF.R.U32.HI R25, RZ, 0xa, R26 ;  /* 0x0000000aff197819 */ /* 0x000fe4000001161a */
[----:B------:R-:W-:-:S02]  /*6e90*/  LOP3.LUT R45, R26, 0x3f003f, RZ, 0xc0, !PT ;  /* 0x003f003f1a2d7812 */ /* 0x000fc400078ec0ff */
[----:B------:R-:W-:Y:S02]  /*6ea0*/  SHF.R.U32.HI R48, RZ, 0x6, R26 ;  /* 0x00000006ff307819 */ /* 0x000fe4000001161a */
[----:B------:R-:W-:Y:S02]  /*6eb0*/  LOP3.LUT R34, R36, 0x300030, R21, 0xf8, !PT ;  /* 0x0030003024227812 */ /* 0x000fe400078ef815 */
[----:B------:R-:W-:Y:S02]  /*6ec0*/  LOP3.LUT R47, R27, 0x3f003f, RZ, 0xc0, !PT ;  /* 0x003f003f1b2f7812 */ /* 0x000fe400078ec0ff */
[--C-:B------:R-:W-:Y:S02]  /*6ed0*/  SHF.R.U32.HI R26, RZ, 0x8, R27.reuse ;  /* 0x00000008ff1a7819 */ /* 0x100fe4000001161b */
[--C-:B------:R-:W-:Y:S02]  /*6ee0*/  SHF.R.U32.HI R63, RZ, 0xa, R27.reuse ;  /* 0x0000000aff3f7819 */ /* 0x100fe4000001161b */
[----:B------:R-:W-:-:S02]  /*6ef0*/  SHF.R.U32.HI R49, RZ, 0x6, R27 ;  /* 0x00000006ff317819 */ /* 0x000fc4000001161b */
[----:B------:R-:W-:Y:S02]  /*6f00*/  LOP3.LUT R36, R38, 0xf000f, RZ, 0xc0, !PT ;  /* 0x000f000f26247812 */ /* 0x000fe400078ec0ff */
[----:B------:R-:W-:Y:S01]  /*6f10*/  LOP3.LUT R21, R31, 0x3f003f, RZ, 0xc0, !PT ;  /* 0x003f003f1f157812 */ /* 0x000fe200078ec0ff */
[----:B------:R-:W-:Y:S01]  /*6f20*/  HADD2 R31, R58, -1056, -1056 ;  /* 0xe420e4203a1f7430 */ /* 0x000fe20000000000 */
[----:B------:R-:W-:Y:S02]  /*6f30*/  LOP3.LUT R27, R32, 0x64006400, RZ, 0xfc, !PT ;  /* 0x64006400201b7812 */ /* 0x000fe400078efcff */
[----:B------:R-:W-:Y:S02]  /*6f40*/  LOP3.LUT R36, R36, 0x300030, R25, 0xf8, !PT ;  /* 0x0030003024247812 */ /* 0x000fe400078ef819 */
[----:B------:R-:W-:Y:S01]  /*6f50*/  LOP3.LUT R21, R21, 0x64006400, RZ, 0xfc, !PT ;  /* 0x6400640015157812 */ /* 0x000fe200078efcff */
[----:B------:R-:W-:Y:S01]  /*6f60*/  HADD2 R27, R27, -1056, -1056 ;  /* 0xe420e4201b1b7430 */ /* 0x000fe20000000000 */
[----:B------:R-:W-:-:S02]  /*6f70*/  LOP3.LUT R25, R30, 0x64006400, RZ, 0xfc, !PT ;  /* 0x640064001e197812 */ /* 0x000fc400078efcff */
[----:B------:R-:W-:Y:S02]  /*6f80*/  LOP3.LUT R32, R60, 0x64006400, RZ, 0xfc, !PT ;  /* 0x640064003c207812 */ /* 0x000fe400078efcff */
[----:B------:R-:W-:Y:S01]  /*6f90*/  LOP3.LUT R30, R59, 0x64006400, RZ, 0xfc, !PT ;  /* 0x640064003b1e7812 */ /* 0x000fe200078efcff */
[----:B------:R-:W-:Y:S01]  /*6fa0*/  HADD2 R25, R25, -1056, -1056 ;  /* 0xe420e42019197430 */ /* 0x000fe20000000000 */
[----:B------:R-:W-:Y:S01]  /*6fb0*/  LOP3.LUT R40, R35, 0x300030, R40, 0xf8, !PT ;  /* 0x0030003023287812 */ /* 0x000fe200078ef828 */
[----:B------:R-:W-:Y:S01]  /*6fc0*/  HADD2 R32, R32, -1056, -1056 ;  /* 0xe420e42020207430 */ /* 0x000fe20000000000 */
[----:B------:R-:W-:Y:S01]  /*6fd0*/  LOP3.LUT R38, R37, 0x300030, R24, 0xf8, !PT ;  /* 0x0030003025267812 */ /* 0x000fe200078ef818 */
        /* <DEDUP_REMOVED lines=9> */
[-C--:B------:R-:W-:Y:S02]  /*7070*/  HFMA2 R60, R32, R13.reuse, R20 ;  /* 0x0000000d203c7231 */ /* 0x080fe40000000014 */
[----:B------:R-:W-:Y:S02]  /*7080*/  HFMA2 R12, R25, R12, RZ.H0_H0 ;  /* 0x0000000c190c7231 */ /* 0x000fe400000400ff */
[----:B------:R-:W-:-:S02]  /*7090*/  HFMA2 R62, R26, R13, R22 ;  /* 0x0000000d1a3e7231 */ /* 0x000fc40000000016 */
[-C--:B------:R-:W-:Y:S01]  /*70a0*/  HFMA2 R61, R30, R13.reuse, R21 ;  /* 0x0000000d1e3d7231 */ /* 0x080fe20000000015 */
[----:B------:R-:W-:Y:S01]  /*70b0*/  LOP3.LUT R58, R51, 0x64006400, RZ, 0xfc, !PT ;  /* 0x64006400333a7812 */ /* 0x000fe200078efcff */
[----:B------:R-:W0:Y:S01]  /*70c0*/  LDS.128 R20, [UR4+0x30] ;  /* 0x00003004ff147984 */ /* 0x000e220008000c00 */
        /* <DEDUP_REMOVED lines=55> */
[----:B------:R-:W-:Y:S02]  /*7440*/  HADD2 R35, R41, -1056, -1056 ;  /* 0xe420e42029237430 */ /* 0x000fe40000000000 */
[-C--:B------:R-:W-:Y:S02]  /*7450*/  HFMA2 R62, R46, R21.reuse, R62 ;  /* 0x000000152e3e7231 */ /* 0x080fe4000000003e */
[----:B------:R-:W-:Y:S02]  /*7460*/  HADD2 R37, R34, -1056, -1056 ;  /* 0xe420e42022257430 */ /* 0x000fe40000000000 */
        /* <DEDUP_REMOVED lines=66> */
.L_x_3052:
        /* <DEDUP_REMOVED lines=8> */
.L_x_3050:
        /* <DEDUP_REMOVED lines=9> */
.L_x_3056:
[----:B------:R-:W0:Y:S01]  /*79a0*/  LDC.64 R18, c[0x0][0x3a8] ;  /* 0x0000ea00ff127b82 */ /* 0x000e220000000a00 */
[----:B------:R-:W-:-:S13]  /*79b0*/  ISETP.NE.AND P0, PT, R9, R4, PT ;  /* 0x000000040900720c */ /* 0x000fda0003f05270 */
[----:B------:R-:W-:Y:S01]  /*79c0*/  @!P0 IMAD R32, R10, 0x8, R1 ;  /* 0x000000080a208824 */ /* 0x000fe200078e0201 */
[----:B------:R-:W2:Y:S05]  /*79d0*/  @!P0 LDG.E.U16.CONSTANT R16, desc[UR8][R2.64] ;  /* 0x0000000802108981 */ /* 0x000eaa000c1e9500 */
[----:B------:R-:W3:Y:S01]  /*79e0*/  @!P0 LDL.64 R32, [R32+0x8] ;  /* 0x0000080020208983 */ /* 0x000ee20000100a00 */
[----:B0-----:R-:W-:-:S03]  /*79f0*/  IMAD.WIDE R20, R19, 0x4, R14 ;  /* 0x0000000413147825 */ /* 0x001fc600078e020e */
[----:B------:R-:W5:Y:S01]  /*7a00*/  LDG.E.128.CONSTANT R12, desc[UR8][R14.64] ;  /* 0x000000080e0c7981 */ /* 0x000f62000c1e9d00 */
[----:B------:R-:W-:-:S03]  /*7a10*/  IMAD.WIDE R24, R19, 0x4, R20 ;  /* 0x0000000413187825 */ /* 0x000fc600078e0214 */
[----:B------:R-:W5:Y:S01]  /*7a20*/  LDG.E.128.CONSTANT R20, desc[UR8][R20.64] ;  /* 0x0000000814147981 */ /* 0x000f62000c1e9d00 */
[----:B------:R-:W-:-:S03]  /*7a30*/  IMAD.WIDE R86, R19, 0x4, R24 ;  /* 0x0000000413567825 */ /* 0x000fc600078e0218 */
[----:B------:R-:W5:Y:S01]  /*7a40*/  LDG.E.128.CONSTANT R24, desc[UR8][R24.64] ;  /* 0x0000000818187981 */ /* 0x000f62000c1e9d00 */
[----:B------:R-:W0:Y:S01]  /*7a50*/  S2R R11, SR_CTAID.Y ;  /* 0x00000000000b7919 */ /* 0x000e220000002600 */
[----:B------:R-:W-:Y:S02]  /*7a60*/  @!P0 IADD3 R45, PT, PT, R10, 0x1, RZ ;  /* 0x000000010a2d8810 */ /* 0x000fe40007ffe0ff */
[----:B------:R1:W5:Y:S01]  /*7a70*/  LDG.E.128.CONSTANT R28, desc[UR8][R86.64] ;  /* 0x00000008561c7981 */ /* 0x000362000c1e9d00 */
        /* <DEDUP_REMOVED lines=8> */
[----:B------:R-:W-:Y:S01]  /*7b00*/  IADD3 R9, PT, PT, R9, 0x20, RZ ;  /* 0x0000002009097810 */ /* 0x000fe20007ffe0ff */
[----:B------:R-:W-:Y:S06]  /*7b10*/  @!P1 BRA `(.L_x_3055) ;  /* 0x0000001800509947 */ /* 0x000fec0003800000 */
        /* <DEDUP_REMOVED lines=14> */
[C---:B------:R-:W-:Y:S01]  /*7c00*/  LOP3.LUT R57, R13.reuse, 0x1f001f, RZ, 0xc0, !PT ;  /* 0x001f001f0d397812 */ /* 0x040fe200078ec0ff */
[----:B------:R-:W0:Y:S01]  /*7c10*/  LDS.128 R36, [UR4+-0x80] ;  /* 0xffff8004ff247984 */ /* 0x000e220008000c00 */
[----:B------:R-:W-:Y:S02]  /*7c20*/  LOP3.LUT R16, R13, 0x3e003e0, RZ, 0xc0, !PT ;  /* 0x03e003e00d107812 */ /* 0x000fe400078ec0ff */
[----:B------:R-:W-:Y:S02]  /*7c30*/  SHF.R.U32.HI R48, RZ, 0xa, R13 ;  /* 0x0000000aff307819 */ /* 0x000fe4000001160d */
[C---:B------:R-:W-:Y:S02]  /*7c40*/  LOP3.LUT R66, R15.reuse, 0x1f001f, RZ, 0xc0, !PT ;  /* 0x001f001f0f427812 */ /* 0x040fe400078ec0ff */
[----:B------:R-:W-:-:S02]  /*7c50*/  LOP3.LUT R13, R15, 0x3e003e0, RZ, 0xc0, !PT ;  /* 0x03e003e00f0d7812 */ /* 0x000fc400078ec0ff */
[--C-:B------:R-:W-:Y:S02]  /*7c60*/  SHF.R.U32.HI R41, RZ, 0xf, R15.reuse ;  /* 0x0000000fff297819 */ /* 0x100fe4000001160f */
[----:B------:R-:W-:Y:S02]  /*7c70*/  SHF.R.U32.HI R53, RZ, 0xa, R15 ;  /* 0x0000000aff357819 */ /* 0x000fe4000001160f */
[C---:B------:R-:W-:Y:S02]  /*7c80*/  LOP3.LUT R62, R21.reuse, 0x1f001f, RZ, 0xc0, !PT ;  /* 0x001f001f153e7812 */ /* 0x040fe400078ec0ff */
[----:B------:R-:W-:Y:S02]  /*7c90*/  LOP3.LUT R15, R21, 0x3e003e0, RZ, 0xc0, !PT ;  /* 0x03e003e0150f7812 */ /* 0x000fe400078ec0ff */
[----:B------:R-:W-:Y:S02]  /*7ca0*/  SHF.R.U32.HI R56, RZ, 0xa, R21 ;  /* 0x0000000aff387819 */ /* 0x000fe40000011615 */
[----:B------:R-:W-:-:S02]  /*7cb0*/  SHF.R.U32.HI R21, RZ, 0xe, R22 ;  /* 0x0000000eff157819 */ /* 0x000fc40000011616 */
[----:B------:R-:W-:Y:S02]  /*7cc0*/  LOP3.LUT R40, R40, 0x10001, RZ, 0xc0, !PT ;  /* 0x0001000128287812 */ /* 0x000fe400078ec0ff */
[----:B------:R-:W-:Y:S02]  /*7cd0*/  SHF.R.U32.HI R82, RZ, 0xd, R26 ;  /* 0x0000000dff527819 */ /* 0x000fe4000001161a */
[----:B------:R-:W-:Y:S02]  /*7ce0*/  LOP3.LUT R21, R40, 0x20002, R21, 0xf8, !PT ;  /* 0x0002000228157812 */ /* 0x000fe400078ef815 */
[----:B------:R-:W-:Y:S02]  /*7cf0*/  ISETP.NE.AND P1, PT, R18, 0x1, PT ;  /* 0x000000011200780c */ /* 0x000fe40003f25270 */
[----:B------:R-:W-:Y:S02]  /*7d00*/  LOP3.LUT R82, R21, 0x40004, R82, 0xf8, !PT ;  /* 0x0004000415527812 */ /* 0x000fe400078ef852 */
[----:B------:R-:W-:-:S02]  /*7d10*/  LOP3.LUT R63, R22, 0x1f001f, RZ, 0xc0, !PT ;  /* 0x001f001f163f7812 */ /* 0x000fc400078ec0ff */
[----:B------:R-:W-:Y:S02]  /*7d20*/  LOP3.LUT R18, R22, 0x3e003e0, RZ, 0xc0, !PT ;  /* 0x03e003e016127812 */ /* 0x000fe400078ec0ff */
[----:B------:R-:W-:Y:S02]  /*7d30*/  SHF.R.U32.HI R59, RZ, 0xa, R22 ;  /* 0x0000000aff3b7819 */ /* 0x000fe40000011616 */
[----:B------:R-:W-:Y:S02]  /*7d40*/  LOP3.LUT R21, R24, 0x3e003e0, RZ, 0xc0, !PT ;  /* 0x03e003e018157812 */ /* 0x000fe400078ec0ff */
        /* <DEDUP_REMOVED lines=11> */
[C---:B------:R-:W-:Y:S02]  /*7e00*/  LOP3.LUT R64, R23.reuse, 0x1f001f, RZ, 0xc0, !PT ;  /* 0x001f001f17407812 */ /* 0x040fe400078ec0ff */
[----:B------:R-:W-:Y:S02]  /*7e10*/  LOP3.LUT R20, R23, 0x3e003e0, RZ, 0xc0, !PT ;  /* 0x03e003e017147812 */ /* 0x000fe400078ec0ff */
[----:B------:R-:W-:Y:S02]  /*7e20*/  SHF.R.U32.HI R60, RZ, 0xa, R23 ;  /* 0x0000000aff3c7819 */ /* 0x000fe40000011617 */
[----:B------:R-:W-:-:S02]  /*7e30*/  MOV R12, 0x2800 ;  /* 0x00002800000c7802 */ /* 0x000fc40000000f00 */
[----:B------:R-:W-:Y:S02]  /*7e40*/  LOP3.LUT R46, R27, 0x3e003e0, RZ, 0xc0, !PT ;  /* 0x03e003e01b2e7812 */ /* 0x000fe400078ec0ff */
[----:B------:R-:W-:Y:S02]  /*7e50*/  LOP3.LUT R23, R16, 0x64006400, RZ, 0xfc, !PT ;  /* 0x6400640010177812 */ /* 0x000fe400078efcff */
[----:B------:R-:W-:Y:S02]  /*7e60*/  LOP3.LUT R21, R21, 0x64006400, RZ, 0xfc, !PT ;  /* 0x6400640015157812 */ /* 0x000fe400078efcff */
[----:B------:R-:W-:Y:S01]  /*7e70*/  LOP3.LUT R22, R41, 0x20002, R22, 0xf8, !PT ;  /* 0x0002000229167812 */ /* 0x000fe200078ef816 */
[----:B------:R-:W-:Y:S01]  /*7e80*/  HFMA2 R68, R23, R12.H0_H0, -48, -48 ;  /* 0xd200d20017447431 */ /* 0x000fe2000004000c */
[----:B------:R-:W-:Y:S02]  /*7e90*/  SHF.R.U32.HI R83, RZ, 0xd, R27 ;  /* 0x0000000dff537819 */ /* 0x000fe4000001161b */
[----:B------:R-:W-:-:S02]  /*7ea0*/  LOP3.LUT R40, R25, 0x3e003e0, RZ, 0xc0, !PT ;  /* 0x03e003e019287812 */ /* 0x000fc400078ec0ff */
[----:B------:R-:W-:Y:S02]  /*7eb0*/  LOP3.LUT R71, R18, 0x64006400, RZ, 0xfc, !PT ;  /* 0x6400640012477812 */ /* 0x000fe400078efcff */
[----:B------:R-:W-:Y:S01]  /*7ec0*/  LOP3.LUT R79, R46, 0x64006400, RZ, 0xfc, !PT ;  /* 0x640064002e4f7812 */ /* 0x000fe200078efcff */
[-C--:B------:R-:W-:Y:S01]  /*7ed0*/  HFMA2 R46, R21, R12.reuse.H0_H0, -48, -48 ;  /* 0xd200d200152e7431 */ /* 0x080fe2000004000c */
        /* <DEDUP_REMOVED lines=33> */
[----:B------:R-:W-:Y:S01]  /*80f0*/  HFMA2 R70, R17, R12.H0_H0, -48, -48 ;  /* 0xd200d20011467431 */ /* 0x000fe2000004000c */
[----:B------:R-:W-:Y:S01]  /*8100*/  LOP3.LUT R48, R48, 0x1f001f, RZ, 0xc0, !PT ;  /* 0x001f001f30307812 */ /* 0x000fe200078ec0ff */
[----:B------:R-:W-:-:S02]  /*8110*/  HADD2 R55, R66, -1040, -1040 ;  /* 0xe410e41042377430 */ /* 0x000fc40000000000 */
[----:B0-----:R-:W-:Y:S02]  /*8120*/  HFMA2 R66, R81, R36, RZ ;  /* 0x0000002451427231 */ /* 0x001fe400000000ff */
[-C--:B------:R-:W-:Y:S01]  /*8130*/  HFMA2 R17, R13, R12.reuse.H0_H0, -48, -48 ;  /* 0xd200d2000d117431 */ /* 0x080fe2000004000c */
[----:B------:R-:W-:Y:S01]  /*8140*/  LOP3.LUT R47, R47, 0x64006400, RZ, 0xfc, !PT ;  /* 0x640064002f2f7812 */ /* 0x000fe200078efcff */
[-C--:B------:R-:W-:Y:S02]  /*8150*/  HFMA2 R51, R51, R12.reuse.H0_H0, -48, -48 ;  /* 0xd200d20033337431 */ /* 0x080fe4000004000c */
[----:B------:R-:W-:Y:S02]  /*8160*/  HFMA2 R66, R70, R37, R66 ;  /* 0x0000002546427231 */ /* 0x000fe40000000042 */
        /* <DEDUP_REMOVED lines=8> */
[----:B------:R-:W-:Y:S01]  /*81f0*/  HFMA2 R65, R79, R36, RZ.H0_H0 ;  /* 0x000000244f417231 */ /* 0x000fe200000400ff */
[----:B------:R-:W-:-:S02]  /*8200*/  LOP3.LUT R54, R54, 0x1f001f, RZ, 0xc0, !PT ;  /* 0x001f001f36367812 */ /* 0x000fc400078ec0ff */
[----:B------:R-:W-:Y:S01]  /*8210*/  LOP3.LUT R56, R56, 0x1f001f, RZ, 0xc0, !PT ;  /* 0x001f001f38387812 */ /* 0x000fe200078ec0ff */
[----:B------:R-:W-:Y:S01]  /*8220*/  HFMA2 R65, R68, R37, R65 ;  /* 0x0000002544417231 */ /* 0x000fe20000000041 */
[----:B------:R-:W-:Y:S01]  /*8230*/  LOP3.LUT R59, R59, 0x1f001f, RZ, 0xc0, !PT ;  /* 0x001f001f3b3b7812 */ /* 0x000fe200078ec0ff */
[----:B------:R-:W-:Y:S01]  /*8240*/  HADD2 R64, R62, -1040, -1040 ;  /* 0xe410e4103e407430 */ /* 0x000fe20000000000 */
[----:B------:R-:W-:Y:S02]  /*8250*/  LOP3.LUT R60, R60, 0x1f001f, RZ, 0xc0, !PT ;  /* 0x001f001f3c3c7812 */ /* 0x000fe400078ec0ff */
[----:B------:R-:W-:Y:S02]  /*8260*/  LOP3.LUT R54, R54, 0x64006400, RZ, 0xfc, !PT ;  /* 0x6400640036367812 */ /* 0x000fe400078efcff */
[----:B------:R-:W-:Y:S02]  /*8270*/  LOP3.LUT R56, R56, 0x64006400, RZ, 0xfc, !PT ;  /* 0x6400640038387812 */ /* 0x000fe400078efcff */
[----:B------:R-:W-:Y:S01]  /*8280*/  LOP3.LUT R59, R59, 0x64006400, RZ, 0xfc, !PT ;  /* 0x640064003b3b7812 */ /* 0x000fe200078efcff */
[----:B------:R-:W-:-:S04]  /*8290*/  HADD2 R62, R54, -1040, -1040 ;  /* 0xe410e410363e7430 */ /* 0x000fc80000000000 */
[----:B------:R-:W-:Y:S01]  /*82a0*/  HADD2 R54, R59, -1040, -1040 ;  /* 0xe410e4103b367430 */ /* 0x000fe20000000000 */
[----:B------:R-:W-:Y:S02]  /*82b0*/  LOP3.LUT R59, R24, 0x1f001f, RZ, 0xc0, !PT ;  /* 0x001f001f183b7812 */ /* 0x000fe400078ec0ff */
[----:B------:R-:W-:Y:S02]  /*82c0*/  SHF.R.U32.HI R24, RZ, 0xa, R24 ;  /* 0x0000000aff187819 */ /* 0x000fe40000011618 */
[----:B------:R-:W-:Y:S02]  /*82d0*/  LOP3.LUT R59, R59, 0x64006400, RZ, 0xfc, !PT ;  /* 0x640064003b3b7812 */ /* 0x000fe400078efcff */
[----:B------:R-:W-:-:S04]  /*82e0*/  LOP3.LUT R24, R24, 0x1f001f, RZ, 0xc0, !PT ;  /* 0x001f001f18187812 */ /* 0x000fc800078ec0ff */
[----:B------:R-:W-:-:S05]  /*82f0*/  LOP3.LUT R24, R24, 0x64006400, RZ, 0xfc, !PT ;  /* 0x6400640018187812 */ /* 0x000fca00078efcff */
[----:B------:R-:W-:Y:S01]  /*8300*/  HADD2 R77, R24, -1040, -1040 ;  /* 0xe410e410184d7430 */ /* 0x000fe20000000000 */
[----:B------:R-:W-:-:S04]  /*8310*/  LOP3.LUT R24, R30, 0x1f001f, RZ, 0xc0, !PT ;  /* 0x001f001f1e187812 */ /* 0x000fc800078ec0ff */
[----:B------:R-:W-:Y:S02]  /*8320*/  LOP3.LUT R24, R24, 0x64006400, RZ, 0xfc, !PT ;  /* 0x6400640018187812 */ /* 0x000fe400078efcff */
        /* <DEDUP_REMOVED lines=8> */
[-C--:B------:R-:W-:Y:S02]  /*83b0*/  HFMA2 R16, R23, R12.reuse.H0_H0, -48, -48 ;  /* 0xd200d20017107431 */ /* 0x080fe4000004000c */
[----:B------:R-:W0:Y:S01]  /*83c0*/  LDS.128 R20, [UR4+-0x70] ;  /* 0xffff9004ff147984 */ /* 0x000e220008000c00 */
[----:B------:R-:W-:Y:S01]  /*83d0*/  LOP3.LUT R69, R14, 0x64006400, RZ, 0xfc, !PT ;  /* 0x640064000e457812 */ /* 0x000fe200078efcff */
[----:B------:R-:W-:Y:S02]  /*83e0*/  HFMA2 R14, R67, R12.H0_H0, -48, -48 ;  /* 0xd200d200430e7431 */ /* 0x000fe4000004000c */
[----:B------:R-:W-:Y:S02]  /*83f0*/  HFMA2 R67, R57, R36, RZ ;  /* 0x0000002439437231 */ /* 0x000fe400000000ff */
[----:B------:R-:W-:-:S02]  /*8400*/  HFMA2 R12, R69, R12.H0_H0, -48, -48 ;  /* 0xd200d200450c7431 */ /* 0x000fc4000004000c */
[----:B------:R-:W-:Y:S02]  /*8410*/  HFMA2 R69, R55, R36, RZ.H0_H0 ;  /* 0x0000002437457231 */ /* 0x000fe400000400ff */
        /* <DEDUP_REMOVED lines=16> */
[-C--:B------:R-:W-:Y:S02]  /*8520*/  HFMA2 R36, R50, R39.reuse, R36 ;  /* 0x0000002732247231 */ /* 0x080fe40000000024 */
[----:B------:R-:W-:Y:S02]  /*8530*/  HFMA2 R65, R67, R38, R65 ;  /* 0x0000002643417231 */ /* 0x000fe40000000041 */
[-C--:B------:R-:W-:Y:S02]  /*8540*/  HFMA2 R37, R48, R39.reuse, R37 ;  /* 0x0000002730257231 */ /* 0x080fe40000000025 */
[----:B------:R-:W-:Y:S02]  /*8550*/  HADD2 R66, R61, -1040, -1040 ;  /* 0xe410e4103d427430 */ /* 0x000fe40000000000 */
[----:B------:R-:W-:-:S02]  /*8560*/  HFMA2 R65, R64, R39, R65 ;  /* 0x0000002740417231 */ /* 0x000fc40000000041 */
[----:B------:R-:W-:Y:S02]  /*8570*/  HFMA2 R63, R66, R39, R63 ;  /* 0x00000027423f7231 */ /* 0x000fe4000000003f */
[-C--:B0-----:R-:W-:Y:S02]  /*8580*/  HFMA2 R61, R41, R20.reuse, R37 ;  /* 0x00000014293d7231 */ /* 0x081fe40000000025 */
[-C--:B------:R-:W-:Y:S02]  /*8590*/  HFMA2 R71, R43, R20.reuse, R36 ;  /* 0x000000142b477231 */ /* 0x080fe40000000024 */
[-C--:B------:R-:W-:Y:S01]  /*85a0*/  HFMA2 R72, R49, R20.reuse, R65 ;  /* 0x0000001431487231 */ /* 0x080fe20000000041 */
[----:B------:R-:W0:Y:S01]  /*85b0*/  LDS.128 R36, [UR4+-0x60] ;  /* 0xffffa004ff247984 */ /* 0x000e220008000c00 */
[----:B------:R-:W-:Y:S01]  /*85c0*/  HFMA2 R63, R51, R20, R63 ;  /* 0x00000014333f7231 */ /* 0x000fe2000000003f */
[----:B------:R-:W-:Y:S01]  /*85d0*/  LOP3.LUT R20, R60, 0x64006400, RZ, 0xfc, !PT ;  /* 0x640064003c147812 */ /* 0x000fe200078efcff */
[----:B------:R-:W-:-:S02]  /*85e0*/  HADD2 R60, R56, -1040, -1040 ;  /* 0xe410e410383c7430 */ /* 0x000fc40000000000 */
[-C--:B------:R-:W-:Y:S01]  /*85f0*/  HFMA2 R71, R54, R21.reuse, R71 ;  /* 0x0000001536477231 */ /* 0x080fe20000000047 */
[----:B------:R-:W-:Y:S01]  /*8600*/  LOP3.LUT R65, R27, 0x1f001f, RZ, 0xc0, !PT ;  /* 0x001f001f1b417812 */ /* 0x000fe200078ec0ff */
[----:B------:R-:W-:Y:S02]  /*8610*/  HADD2 R56, R20, -1040, -1040 ;  /* 0xe410e41014387430 */ /* 0x000fe40000000000 */
[-C--:B------:R-:W-:Y:S02]  /*8620*/  HFMA2 R20, R62, R21.reuse, R63 ;  /* 0x000000153e147231 */ /* 0x080fe4000000003f */
[-C--:B------:R-:W-:Y:S01]  /*8630*/  HFMA2 R72, R60, R21.reuse, R72 ;  /* 0x000000153c487231 */ /* 0x080fe20000000048 */
[----:B------:R-:W-:Y:S01]  /*8640*/  LOP3.LUT R63, R26, 0x1f001f, RZ, 0xc0, !PT ;  /* 0x001f001f1a3f7812 */ /* 0x000fe200078ec0ff */
[----:B------:R-:W-:Y:S01]  /*8650*/  HFMA2 R21, R56, R21, R61 ;  /* 0x0000001538157231 */ /* 0x000fe2000000003d */
[----:B------:R-:W-:Y:S02]  /*8660*/  LOP3.LUT R61, R25, 0x1f001f, RZ, 0xc0, !PT ;  /* 0x001f001f193d7812 */ /* 0x000fe400078ec0ff */
[----:B------:R-:W-:-:S02]  /*8670*/  LOP3.LUT R73, R63, 0x64006400, RZ, 0xfc, !PT ;  /* 0x640064003f497812 */ /* 0x000fc400078efcff */
[----:B------:R-:W-:Y:S02]  /*8680*/  LOP3.LUT R61, R61, 0x64006400, RZ, 0xfc, !PT ;  /* 0x640064003d3d7812 */ /* 0x000fe400078efcff */
        /* <DEDUP_REMOVED lines=10> */
[----:B------:R-:W-:Y:S01]  /*8730*/  SHF.R.U32.HI R27, RZ, 0xa, R27 ;  /* 0x0000000aff1b7819 */ /* 0x000fe2000001161b */
        /* <DEDUP_REMOVED lines=24> */
[--C-:B------:R-:W-:Y:S01]  /*88c0*/  SHF.R.U32.HI R23, RZ, 0xc, R28.reuse ;  /* 0x0000000cff177819 */ /* 0x100fe2000001161c */
[----:B------:R-:W-:Y:S01]  /*88d0*/  HFMA2 R21, R71, R36, R21 ;  /* 0x0000002447157231 */ /* 0x000fe20000000015 */
[----:B------:R-:W-:Y:S01]  /*88e0*/  SHF.R.U32.HI R28, RZ, 0xa, R28 ;  /* 0x0000000aff1c7819 */ /* 0x000fe2000001161c */
[----:B------:R-:W-:Y:S01]  /*88f0*/  HADD2 R72, R24, -1040, -1040 ;  /* 0xe410e41018487430 */ /* 0x000fe20000000000 */
[----:B------:R-:W-:Y:S01]  /*8900*/  LOP3.LUT R24, R78, 0x80008, R23, 0xf8, !PT ;  /* 0x000800084e187812 */ /* 0x000fe200078ef817 */
        /* <DEDUP_REMOVED lines=8> */
[----:B------:R-:W-:Y:S01]  /*8990*/  LOP3.LUT R26, R82, 0x80008, R23, 0xf8, !PT ;  /* 0x00080008521a7812 */ /* 0x000fe200078ef817 */
[-C--:B------:R-:W-:Y:S01]  /*89a0*/  HFMA2 R37, R13, R38.reuse, R20 ;  /* 0x000000260d257231 */ /* 0x080fe20000000014 */
[----:B------:R-:W-:Y:S01]  /*89b0*/  LOP3.LUT R27, R83, 0x80008, R22, 0xf8, !PT ;  /* 0x00080008531b7812 */ /* 0x000fe200078ef816 */
[-C--:B------:R-:W-:Y:S01]  /*89c0*/  HFMA2 R83, R11, R38.reuse, R21 ;  /* 0x000000260b537231 */ /* 0x080fe20000000015 */
[--C-:B------:R-:W-:Y:S01]  /*89d0*/  SHF.R.U32.HI R25, RZ, 0xc, R29.reuse ;  /* 0x0000000cff197819 */ /* 0x100fe2000001161d */
[----:B------:R-:W0:Y:S01]  /*89e0*/  LDS.128 R20, [UR4+-0x50] ;  /* 0xffffb004ff147984 */ /* 0x000e220008000c00 */
[----:B------:R-:W-:Y:S01]  /*89f0*/  SHF.R.U32.HI R30, RZ, 0xa, R30 ;  /* 0x0000000aff1e7819 */ /* 0x000fe2000001161e */
[-C--:B------:R-:W-:Y:S01]  /*8a00*/  HFMA2 R85, R17, R38.reuse, R85 ;  /* 0x0000002611557231 */ /* 0x080fe20000000055 */
[----:B------:R-:W-:Y:S01]  /*8a10*/  SHF.R.U32.HI R29, RZ, 0xa, R29 ;  /* 0x0000000aff1d7819 */ /* 0x000fe2000001161d */
[----:B------:R-:W-:Y:S01]  /*8a20*/  HFMA2 R84, R15, R38, R84 ;  /* 0x000000260f547231 */ /* 0x000fe20000000054 */
        /* <DEDUP_REMOVED lines=11> */
[----:B------:R-:W-:Y:S01]  /*8ae0*/  LOP3.LUT R25, R80, 0x80008, R25, 0xf8, !PT ;  /* 0x0008000850197812 */ /* 0x000fe200078ef819 */
[----:B------:R-:W-:Y:S02]  /*8af0*/  HADD2 R80, R29, -1040, -1040 ;  /* 0xe410e4101d507430 */ /* 0x000fe40000000000 */
[-C--:B------:R-:W-:Y:S02]  /*8b00*/  HFMA2 R29, R78, R39.reuse, R37 ;  /* 0x000000274e1d7231 */ /* 0x080fe40000000025 */
[----:B------:R-:W-:Y:S02]  /*8b10*/  HADD2 R38, R31, -1040, -1040 ;  /* 0xe410e4101f267430 */ /* 0x000fe40000000000 */
[----:B------:R-:W-:-:S02]  /*8b20*/  HFMA2 R28, R82, R39, R85 ;  /* 0x00000027521c7231 */ /* 0x000fc40000000055 */
[-C--:B------:R-:W-:Y:S01]  /*8b30*/  HFMA2 R84, R80, R39.reuse, R84 ;  /* 0x0000002750547231 */ /* 0x080fe20000000054 */
[----:B------:R-:W-:Y:S01]  /*8b40*/  LOP3.LUT R37, R32, 0x1f001f, RZ, 0xc0, !PT ;  /* 0x001f001f20257812 */ /* 0x000fe200078ec0ff */
[----:B------:R-:W-:Y:S01]  /*8b50*/  HFMA2 R30, R38, R39, R83 ;  /* 0x00000027261e7231 */ /* 0x000fe20000000053 */
        /* <DEDUP_REMOVED lines=10> */
[-C--:B0-----:R-:W-:Y:S02]  /*8c00*/  HFMA2 R31, R37, R20.reuse, R28 ;  /* 0x00000014251f7231 */ /* 0x081fe4000000001c */
[----:B------:R-:W-:Y:S02]  /*8c10*/  HADD2 R85, R85, -1040, -1040 ;  /* 0xe410e41055557430 */ /* 0x000fe40000000000 */
[----:B------:R-:W-:-:S02]  /*8c20*/  HFMA2 R84, R39, R20, R84 ;  /* 0x0000001427547231 */ /* 0x000fc40000000054 */
[-C--:B------:R-:W-:Y:S02]  /*8c30*/  HFMA2 R28, R83, R20.reuse, R29 ;  /* 0x00000014531c7231 */ /* 0x080fe4000000001d */
[----:B------:R-:W-:Y:S02]  /*8c40*/  HFMA2 R30, R85, R20, R30 ;  /* 0x00000014551e7231 */ /* 0x000fe4000000001e */
[-C--:B------:R-:W-:Y:S02]  /*8c50*/  HFMA2 R29, R18, R21.reuse, R31 ;  /* 0x00000015121d7231 */ /* 0x080fe4000000001f */
[-C--:B------:R-:W-:Y:S02]  /*8c60*/  HFMA2 R20, R16, R21.reuse, R84 ;  /* 0x0000001510147231 */ /* 0x080fe40000000054 */
[-C--:B------:R-:W-:Y:S02]  /*8c70*/  HFMA2 R28, R14, R21.reuse, R28 ;  /* 0x000000150e1c7231 */ /* 0x080fe4000000001c */
[----:B------:R-:W-:Y:S01]  /*8c80*/  HFMA2 R21, R12, R21, R30 ;  /* 0x000000150c157231 */ /* 0x000fe2000000001e */
[----:B------:R-:W-:-:S02]  /*8c90*/  SHF.R.U32.HI R31, RZ, 0xb, R32 ;  /* 0x0000000bff1f7819 */ /* 0x000fc40000011620 */
[----:B------:R-:W-:Y:S02]  /*8ca0*/  SHF.R.U32.HI R30, RZ, 0xb, R33 ;  /* 0x0000000bff1e7819 */ /* 0x000fe40000011621 */
[----:B------:R-:W-:Y:S02]  /*8cb0*/  LOP3.LUT R24, R24, 0x100010, R31, 0xf8, !PT ;  /* 0x0010001018187812 */ /* 0x000fe400078ef81f */
[----:B------:R-:W-:Y:S02]  /*8cc0*/  LOP3.LUT R25, R25, 0x100010, R30, 0xf8, !PT ;  /* 0x0010001019197812 */ /* 0x000fe400078ef81e */
[----:B------:R-:W-:Y:S02]  /*8cd0*/  SHF.R.U32.HI R32, RZ, 0xa, R32 ;  /* 0x0000000aff207819 */ /* 0x000fe40000011620 */
[----:B------:R-:W-:Y:S02]  /*8ce0*/  SHF.R.U32.HI R33, RZ, 0xa, R33 ;  /* 0x0000000aff217819 */ /* 0x000fe40000011621 */
[----:B------:R-:W-:-:S02]  /*8cf0*/  SHF.R.U32.HI R31, RZ, 0xb, R34 ;  /* 0x0000000bff1f7819 */ /* 0x000fc40000011622 */
[--C-:B------:R-:W-:Y:S02]  /*8d00*/  SHF.R.U32.HI R30, RZ, 0xb, R35.reuse ;  /* 0x0000000bff1e7819 */ /* 0x100fe40000011623 */
        /* <DEDUP_REMOVED lines=50> */
[----:B------:R-:W-:Y:S01]  /*9030*/  HFMA2 R20, R52, R21, R20 ;  /* 0x0000001534147231 */ /* 0x000fe20000000014 */
[----:B------:R-:W0:Y:S01]  /*9040*/  LDS.128 R28, [UR4+0x20] ;  /* 0x00002004ff1c7984 */ /* 0x000e220008000c00 */
        /* <DEDUP_REMOVED lines=14> */
[-C--:B------:R-:W-:Y:S01]  /*9130*/  HFMA2 R20, R56, R25.reuse, R20 ;  /* 0x0000001938147231 */ /* 0x080fe20000000014 */
[----:B------:R-:W1:Y:S01]  /*9140*/  LDS.128 R32, [UR4+0x30] ;  /* 0x00003004ff207984 */ /* 0x000e620008000c00 */
        /* <DEDUP_REMOVED lines=49> */
.L_x_3055:
[----:B------:R-:W-:Y:S01]  /*9460*/  ISETP.GE.AND P1, PT, R9, R0, PT ;  /* 0x000000000900720c */ /* 0x000fe20003f26270 */
[----:B------:R-:W-:Y:S01]  /*9470*/  UIADD3 UR4, UPT, UPT, UR4, 0x40, URZ ;  /* 0x0000004004047890 */ /* 0x000fe2000fffe0ff */
[----:B------:R-:W-:Y:S01]  /*9480*/  IADD3 R2, P2, PT, R2, 0x80, RZ ;  /* 0x0000008002027810 */ /* 0x000fe20007f5e0ff */
[----:B-----5:R-:W-:Y:S01]  /*9490*/  IMAD.WIDE R14, R19, 0x4, R86 ;  /* 0x00000004130e7825 */ /* 0x020fe200078e0256 */
[----:B------:R-:W-:-:S03]  /*94a0*/  @!P0 MOV R10, R45 ;  /* 0x0000002d000a8202 */ /* 0x000fc60000000f00 */
[----:B------:R-:W-:-:S06]  /*94b0*/  IMAD.X R3, RZ, RZ, R3, P2 ;  /* 0x000000ffff037224 */ /* 0x000fcc00010e0603 */
[----:B------:R-:W-:Y:S05]  /*94c0*/  @!P1 BRA `(.L_x_3056) ;  /* 0xffffffe400349947 */ /* 0x000fea000383ffff */
.L_x_3054:
        /* <DEDUP_REMOVED lines=20> */
.L_x_3060:
[----:B------:R-:W0:Y:S02]  /*9610*/  LDS R2, [R0] ;  /* 0x0000000000027984 */ /* 0x000e240000000800 */
[----:B0-----:R-:W-:-:S05]  /*9620*/  HADD2 R3, R2, R8 ;  /* 0x0000000802037230 */ /* 0x001fca0000000000 */
[----:B------:R-:W0:Y:S02]  /*9630*/  ATOMS.CAST.SPIN P0, [R0], R2, R3 ;  /* 0x000000020000758d */ /* 0x000e240001800003 */
[----:B0-----:R-:W-:Y:S05]  /*9640*/  @!P0 BRA `(.L_x_3060) ;  /* 0xfffffffc00f08947 */ /* 0x001fea000383ffff */
[----:B------:R-:W-:Y:S05]  /*9650*/  BRA `(.L_x_3058) ;  /* 0x00000000000c7947 */ /* 0x000fea0003800000 */
.L_x_3059:
[----:B------:R-:W2:Y:S02]  /*9660*/  LD.E R0, desc[UR8][R10.64] ;  /* 0x000000080a007980 */ /* 0x000ea4000c101900 */
[----:B--2---:R-:W-:-:S05]  /*9670*/  IADD3 R3, PT, PT, R8, R0, RZ ;  /* 0x0000000008037210 */ /* 0x004fca0007ffe0ff */
[----:B------:R0:W-:Y:S02]  /*9680*/  ST.E desc[UR8][R10.64], R3 ;  /* 0x000000030a007985 */ /* 0x0001e4000c101908 */
.L_x_3058:
[----:B------:R-:W-:Y:S05]  /*9690*/  BSYNC.RECONVERGENT B0 ;  /* 0x0000000000007941 */ /* 0x000fea0003800200 */
.L_x_3057:
[----:B------:R1:W-:Y:S01]  /*96a0*/  ATOM.E.ADD.F16x2.RN.STRONG.GPU P0, RZ, desc[UR8][R10.64+0x4], R7 ;  /* 0x800004070aff79a2 */ /* 0x0003e2000c10e108 */
[----:B------:R-:W-:Y:S04]  /*96b0*/  BSSY.RECONVERGENT B0, `(.L_x_3061) ;  /* 0x000000e000007945 */ /* 0x000fe80003800200 */
[----:B-1----:R-:W-:Y:S05]  /*96c0*/  @P0 BRA `(.L_x_3062) ;  /* 0x0000000000300947 */ /* 0x002fea0003800000 */
[----:B------:R-:W1:Y:S02]  /*96d0*/  QSPC.E.S P0, RZ, [R10+0x4] ;  /* 0x000004000aff73aa */ /* 0x000e640000000500 */
[----:B-1----:R-:W-:Y:S05]  /*96e0*/  @!P0 BRA `(.L_x_3063) ;  /* 0x00000000001c8947 */ /* 0x002fea0003800000 */
[----:B------:R-:W-:-:S05]  /*96f0*/  IMAD.MOV.U32 R2, RZ, RZ, R10 ;  /* 0x000000ffff027224 */ /* 0x000fca00078e000a */
[----:B------:R-:W-:-:S07]  /*9700*/  MOV R0, R2 ;  /* 0x0000000200007202 */ /* 0x000fce0000000f00 */
.L_x_3064:
[----:B------:R-:W0:Y:S02]  /*9710*/  LDS R2, [R0+0x4] ;  /* 0x0000040000027984 */ /* 0x000e240000000800 */
[----:B0-----:R-:W-:-:S05]  /*9720*/  HFMA2 R3, R2, 1, 1, R7 ;  /* 0x3c003c0002037831 */ /* 0x001fca0000000007 */
[----:B------:R-:W0:Y:S02]  /*9730*/  ATOMS.CAST.SPIN P0, [R0+0x4], R2, R3 ;  /* 0x000004020000758d */ /* 0x000e240001800003 */
[----:B0-----:R-:W-:Y:S05]  /*9740*/  @!P0 BRA `(.L_x_3064) ;  /* 0xfffffffc00f08947 */ /* 0x001fea000383ffff */
[----:B------:R-:W-:Y:S05]  /*9750*/  BRA `(.L_x_3062) ;  /* 0x00000000000c7947 */ /* 0x000fea0003800000 */
.L_x_3063:
[----:B------:R-:W0:Y:S02]  /*9760*/  LD.E R0, desc[UR8][R10.64+0x4] ;  /* 0x000004080a007980 */ /* 0x000e24000c101900 */
[----:B0-----:R-:W-:-:S05]  /*9770*/  IADD3 R3, PT, PT, R7, R0, RZ ;  /* 0x0000000007037210 */ /* 0x001fca0007ffe0ff */
[----:B------:R1:W-:Y:S02]  /*9780*/  ST.E desc[UR8][R10.64+0x4], R3 ;  /* 0x000004030a007985 */ /* 0x0003e4000c101908 */
.L_x_3062:
[----:B------:R-:W-:Y:S05]  /*9790*/  BSYNC.RECONVERGENT B0 ;  /* 0x0000000000007941 */ /* 0x000fea0003800200 */
.L_x_3061:
        /* <DEDUP_REMOVED lines=10> */
.L_x_3068:
[----:B------:R-:W0:Y:S02]  /*9840*/  LDS R2, [R0] ;  /* 0x0000000000027984 */ /* 0x000e240000000800 */
[----:B0-----:R-:W-:-:S05]  /*9850*/  HADD2 R3, R2, R6 ;  /* 0x0000000602037230 */ /* 0x001fca0000000000 */
[----:B------:R-:W0:Y:S02]  /*9860*/  ATOMS.CAST.SPIN P0, [R0], R2, R3 ;  /* 0x000000020000758d */ /* 0x000e240001800003 */
[----:B0-----:R-:W-:Y:S05]  /*9870*/  @!P0 BRA `(.L_x_3068) ;  /* 0xfffffffc00f08947 */ /* 0x001fea000383ffff */
[----:B------:R-:W-:Y:S05]  /*9880*/  BRA `(.L_x_3066) ;  /* 0x00000000000c7947 */ /* 0x000fea0003800000 */
.L_x_3067:
[----:B------:R-:W2:Y:S02]  /*9890*/  LD.E R0, desc[UR8][R10.64] ;  /* 0x000000080a007980 */ /* 0x000ea4000c101900 */
[----:B--2---:R-:W-:-:S05]  /*98a0*/  IADD3 R3, PT, PT, R6, R0, RZ ;  /* 0x0000000006037210 */ /* 0x004fca0007ffe0ff */
[----:B------:R0:W-:Y:S02]  /*98b0*/  ST.E desc[UR8][R10.64], R3 ;  /* 0x000000030a007985 */ /* 0x0001e4000c101908 */
.L_x_3066:
[----:B------:R-:W-:Y:S05]  /*98c0*/  BSYNC.RECONVERGENT B0 ;  /* 0x0000000000007941 */ /* 0x000fea0003800200 */
.L_x_3065:
[----:B------:R1:W-:Y:S02]  /*98d0*/  ATOM.E.ADD.F16x2.RN.STRONG.GPU P0, RZ, desc[UR8][R10.64+0x4], R5 ;  /* 0x800004050aff79a2 */ /* 0x0003e4000c10e108 */
[----:B-1----:R-:W-:Y:S05]  /*98e0*/  @P0 EXIT ;  /* 0x000000000000094d */ /* 0x002fea0003800000 */
[----:B------:R-:W1:Y:S02]  /*98f0*/  QSPC.E.S P0, RZ, [R10+0x4] ;  /* 0x000004000aff73aa */ /* 0x000e640000000500 */
[----:B-1----:R-:W-:Y:S05]  /*9900*/  @!P0 BRA `(.L_x_3069) ;  /* 0x00000000001c8947 */ /* 0x002fea0003800000 */
[----:B------:R-:W-:-:S04]  /*9910*/  MOV R2, R10 ;  /* 0x0000000a00027202 */ /* 0x000fc80000000f00 */
[----:B------:R-:W-:-:S07]  /*9920*/  MOV R0, R2 ;  /* 0x0000000200007202 */ /* 0x000fce0000000f00 */
.L_x_3070:
[----:B------:R-:W0:Y:S02]  /*9930*/  LDS R2, [R0+0x4] ;  /* 0x0000040000027984 */ /* 0x000e240000000800 */
[----:B0-----:R-:W-:-:S05]  /*9940*/  HFMA2 R3, R2, 1, 1, R5 ;  /* 0x3c003c0002037831 */ /* 0x001fca0000000005 */
[----:B------:R-:W0:Y:S02]  /*9950*/  ATOMS.CAST.SPIN P0, [R0+0x4], R2, R3 ;  /* 0x000004020000758d */ /* 0x000e240001800003 */
[----:B0-----:R-:W-:Y:S05]  /*9960*/  @!P0 BRA `(.L_x_3070) ;  /* 0xfffffffc00f08947 */ /* 0x001fea000383ffff */
[----:B------:R-:W-:Y:S05]  /*9970*/  EXIT ;  /* 0x000000000000794d */ /* 0x000fea0003800000 */
.L_x_3069:
[----:B------:R-:W0:Y:S02]  /*9980*/  LD.E R0, desc[UR8][R10.64+0x4] ;  /* 0x000004080a007980 */ /* 0x000e24000c101900 */
[----:B0-----:R-:W-:-:S05]  /*9990*/  IADD3 R3, PT, PT, R5, R0, RZ ;  /* 0x0000000005037210 */ /* 0x001fca0007ffe0ff */
[----:B------:R-:W-:Y:S01]  /*99a0*/  ST.E desc[UR8][R10.64+0x4], R3 ;  /* 0x000004030a007985 */ /* 0x000fe2000c101908 */
[----:B------:R-:W-:Y:S05]  /*99b0*/  EXIT ;  /* 0x000000000000794d */ /* 0x000fea0003800000 */
.L_x_3071:
        /* <DEDUP_REMOVED lines=12> */
.L_x_4519:


//--------------------- .text._Z23gemm_half_q_half_kernelILi2ELi152ELb0ELb0ELi64EEvPK6__halfPKjS4_S2_PS0_iiiiPKtS7_iiiiiibS2_i --------------------------
	.section	.text._Z23gemm_half_q_half_kernelILi2ELi152ELb0ELb0ELi64EEvPK6__halfPKjS4_S2_PS0_iiiiPKtS7_iiiiiibS2_i,"ax",@progbits
	.align	128
        .global         _Z23gemm_half_q_half_kernelILi2ELi152ELb0ELb0ELi64EEvPK6__halfPKjS4_S2_PS0_iiiiPKtS7_iiiiiibS2_i
        .type           _Z23gemm_half_q_half_kernelILi2ELi152ELb0ELb0ELi64EEvPK6__halfPKjS4_S2_PS0_iiiiPKtS7_iiiiiibS2_i,@function
        .size           _Z23gemm_half_q_half_kernelILi2ELi152ELb0ELb0ELi64EEvPK6__halfPKjS4_S2_PS0_iiiiPKtS7_iiiiiibS2_i,(.L_x_4520 - _Z23gemm_half_q_half_kernelILi2ELi152ELb0ELb0ELi64EEvPK6__halfPKjS4_S2_PS0_iiiiPKtS7_iiiiiibS2_i)
        .other          _Z23gemm_half_q_half_kernelILi2ELi152ELb0ELb0ELi64EEvPK6__halfPKjS4_S2_PS0_iiiiPKtS7_iiiiiibS2_i,@"STO_CUDA_ENTRY STV_DEFAULT"
_Z23gemm_half_q_half_kernelILi2ELi152ELb0ELb0ELi64EEvPK6__halfPKjS4_S2_PS0_iiiiPKtS7_iiiiiibS2_i:
.text._Z23gemm_half_q_half_kernelILi2ELi152ELb0ELb0ELi64EEvPK6__halfPKjS4_S2_PS0_iiiiPKtS7_iiiiiibS2_i:
        /* <DEDUP_REMOVED lines=50> */
.L_x_3077:
        /* <DEDUP_REMOVED lines=32> */
.L_x_3076:
        /* <DEDUP_REMOVED lines=20> */
.L_x_3078:
[----:B------:R-:W-:-:S13]  /*0660*/  ISETP.EQ.AND P1, PT, R10, RZ, PT ;  /* 0x000000ff0a00720c */ /* 0x000fda0003f22270 */
[----:B------:R-:W-:Y:S05]  /*0670*/  @!P0 BRA P1, `(.L_x_3073) ;  /* 0x00000004007c8947 */ /* 0x000fea0000800000 */
.L_x_3075:
        /* <DEDUP_REMOVED lines=12> */
.L_x_3074:
        /* <DEDUP_REMOVED lines=17> */
.L_x_3081:
        /* <DEDUP_REMOVED lines=32> */
.L_x_3080:
        /* <DEDUP_REMOVED lines=21> */
.L_x_3082:
[----:B------:R-:W-:-:S13]  /*0ba0*/  ISETP.NE.OR P0, PT, R10, RZ, P0 ;  /* 0x000000ff0a00720c */ /* 0x000fda0000705670 */
[----:B------:R-:W-:Y:S05]  /*0bb0*/  @!P0 BRA `(.L_x_3073) ;  /* 0x00000000002c8947 */ /* 0x000fea0003800000 */
.L_x_3079:
        /* <DEDUP_REMOVED lines=11> */
.L_x_3073:
[----:B------:R-:W-:Y:S05]  /*0c70*/  BSYNC.RECONVERGENT B0 ;  /* 0x0000000000007941 */ /* 0x000fea0003800200 */
.L_x_3072:
        /* <DEDUP_REMOVED lines=23> */
.L_x_3086:
        /* <DEDUP_REMOVED lines=15> */
.L_x_3085:
        /* <DEDUP_REMOVED lines=12> */
.L_x_3087:
[----:B------:R-:W-:-:S13]  /*0fa0*/  ISETP.NE.OR P0, PT, R5, RZ, P0 ;  /* 0x000000ff0500720c */ /* 0x000fda0000705670 */
[----:B------:R-:W-:Y:S05]  /*0fb0*/  @!P0 BRA `(.L_x_3083) ;  /* 0x00000000001c8947 */ /* 0x000fea0003800000 */
.L_x_3084:
[----:B01----:R-:W0:Y:S02]  /*0fc0*/  LDC.64 R12, c[0x0][0x3a0] ;  /* 0x0000e800ff0c7b82 */ /* 0x003e240000000a00 */
.L_x_3088:
[----:B0-----:R-:W-:Y:S01]  /*0fd0*/  IMAD.WIDE R14, R3, 0x2, R12 ;  /* 0x00000002030e7825 */ /* 0x001fe200078e020c */
[----:B------:R-:W-:Y:S02]  /*0fe0*/  IADD3 R5, PT, PT, R5, 0x1, RZ ;  /* 0x0000000105057810 */ /* 0x000fe40007ffe0ff */
[----:B------:R-:W-:Y:S02]  /*0ff0*/  IADD3 R3, PT, PT, R3, R41, RZ ;  /* 0x0000002903037210 */ /* 0x000fe40007ffe0ff */
[----:B------:R2:W-:Y:S01]  /*1000*/  STG.E.64 desc[UR8][R14.64], RZ ;  /* 0x000000ff0e007986 */ /* 0x0005e2000c101b08 */
[----:B------:R-:W-:-:S13]  /*1010*/  ISETP.NE.AND P0, PT, R5, RZ, PT ;  /* 0x000000ff0500720c */ /* 0x000fda0003f05270 */
[----:B--2---:R-:W-:Y:S05]  /*1020*/  @P0 BRA `(.L_x_3088) ;  /* 0xfffffffc00e80947 */ /* 0x004fea000383ffff */
.L_x_3083:
        /* <DEDUP_REMOVED lines=15> */
.L_x_3090:
        /* <DEDUP_REMOVED lines=15> */
[----:B------:R-:W-:Y:S02]  /*1210*/  LOP3.LUT R15, R7, 0xf, RZ, 0xc0, !PT ;  /* 0x0000000f070f7812 */ /* 0x000fe400078ec0ff */
[----:B------:R-:W-:-:S03]  /*1220*/  SHF.R.U32.HI R22, RZ, 0x4, R7 ;  /* 0x00000004ff167819 */ /* 0x000fc60000011607 */
[C---:B------:R-:W-:Y:S01]  /*1230*/  IMAD R24, R15.reuse, R15, R15 ;  /* 0x0000000f0f187224 */ /* 0x040fe200078e020f */
[----:B------:R-:W-:Y:S02]  /*1240*/  LOP3.LUT R22, R22, 0xf, RZ, 0xc0, !PT ;  /* 0x0000000f16167812 */ /* 0x000fe400078ec0ff */
[--C-:B------:R-:W-:Y:S02]  /*1250*/  SHF.R.U32.HI R16, RZ, 0x8, R7.reuse ;  /* 0x00000008ff107819 */ /* 0x100fe40000011607 */
[----:B------:R-:W-:Y:S01]  /*1260*/  IADD3 R24, PT, PT, R15, 0x1, R24 ;  /* 0x000000010f187810 */ /* 0x000fe20007ffe018 */
[----:B------:R-:W-:Y:S01]  /*1270*/  IMAD R15, R22, R22, R22 ;  /* 0x00000016160f7224 */ /* 0x000fe200078e0216 */
[----:B------:R-:W-:Y:S02]  /*1280*/  LOP3.LUT R16, R16, 0xf, RZ, 0xc0, !PT ;  /* 0x0000000f10107812 */ /* 0x000fe400078ec0ff */
[----:B------:R-:W-:Y:S02]  /*1290*/  SHF.R.U32.HI R7, RZ, 0xc, R7 ;  /* 0x0000000cff077819 */ /* 0x000fe40000011607 */
[----:B------:R-:W-:Y:S01]  /*12a0*/  IADD3 R22, PT, PT, R22, 0x1, R15 ;  /* 0x0000000116167810 */ /* 0x000fe20007ffe00f */
[----:B------:R-:W-:Y:S01]  /*12b0*/  IMAD R15, R16, R16, R16 ;  /* 0x00000010100f7224 */ /* 0x000fe200078e0210 */
[----:B------:R-:W-:-:S04]  /*12c0*/  LOP3.LUT R7, R7, 0xf, RZ, 0xc0, !PT ;  /* 0x0000000f07077812 */ /* 0x000fc800078ec0ff */
[----:B------:R-:W-:Y:S01]  /*12d0*/  IADD3 R15, PT, PT, R16, 0x1, R15 ;  /* 0x00000001100f7810 */ /* 0x000fe20007ffe00f */
[----:B------:R-:W-:-:S05]  /*12e0*/  IMAD R16, R7, R7, R7 ;  /* 0x0000000707107224 */ /* 0x000fca00078e0207 */
[----:B------:R-:W-:Y:S01]  /*12f0*/  IADD3 R16, PT, PT, R7, 0x1, R16 ;  /* 0x0000000107107810 */ /* 0x000fe20007ffe010 */
[----:B------:R-:W-:Y:S08]  /*1300*/  I2F.F16 R24, R24 ;  /* 0x0000001800187306 */ /* 0x000ff00000200c00 */
        /* <DEDUP_REMOVED lines=13> */
.L_x_3089:
        /* <DEDUP_REMOVED lines=28> */
.L_x_3091:
        /* <DEDUP_REMOVED lines=8> */
.L_x_3092:
        /* <DEDUP_REMOVED lines=8> */
.L_x_3093:
        /* <DEDUP_REMOVED lines=8> */
.L_x_3094:
        /* <DEDUP_REMOVED lines=8> */
.L_x_3095:
        /* <DEDUP_REMOVED lines=33> */
.L_x_3101:
[----:B------:R-:W-:Y:S01]  /*19b0*/  ISETP.NE.AND P0, PT, R11, R4, PT ;  /* 0x000000040b00720c */ /* 0x000fe20003f05270 */
[----:B------:R-:W0:Y:S01]  /*19c0*/  LDC R41, c[0x0][0x3ac] ;  /* 0x0000eb00ff297b82 */ /* 0x000e220000000800 */
[----:B------:R-:W-:Y:S02]  /*19d0*/  MOV R14, R28 ;  /* 0x0000001c000e7202 */ /* 0x000fe40000000f00 */
[----:B------:R-:W-:-:S05]  /*19e0*/  MOV R15, R29 ;  /* 0x0000001d000f7202 */ /* 0x000fca0000000f00 */
[----:B-----5:R1:W5:Y:S04]  /*19f0*/  LDG.E.128.CONSTANT R20, desc[UR8][R14.64] ;  /* 0x000000080e147981 */ /* 0x020368000c1e9d00 */
        /* <DEDUP_REMOVED lines=24> */
[----:B------:R-:W-:Y:S02]  /*1b80*/  SHF.R.U32.HI R13, RZ, 0x8, R22 ;  /* 0x00000008ff0d7819 */ /* 0x000fe40000011616 */
[----:B------:R-:W-:Y:S02]  /*1b90*/  LOP3.LUT R3, R3, 0xff, RZ, 0xc0, !PT ;  /* 0x000000ff03037812 */ /* 0x000fe400078ec0ff */
[----:B------:R-:W-:Y:S01]  /*1ba0*/  LOP3.LUT R13, R13, 0xff, RZ, 0xc0, !PT ;  /* 0x000000ff0d0d7812 */ /* 0x000fe200078ec0ff */
[----:B------:R0:W-:Y:S01]  /*1bb0*/  I2F.F16 R44, R2 ;  /* 0x00000002002c7306 */ /* 0x0001e20000200c00 */
[----:B------:R-:W-:Y:S02]  /*1bc0*/  IADD3 R3, PT, PT, R3, -0x80, RZ ;  /* 0xffffff8003037810 */ /* 0x000fe40007ffe0ff */
[----:B------:R-:W-:Y:S02]  /*1bd0*/  IADD3 R61, PT, PT, R13, -0x80, RZ ;  /* 0xffffff800d3d7810 */ /* 0x000fe40007ffe0ff */
[----:B------:R-:W-:-:S02]  /*1be0*/  SHF.R.U32.HI R13, RZ, 0x8, R23 ;  /* 0x00000008ff0d7819 */ /* 0x000fc40000011617 */
[----:B------:R-:W-:Y:S01]  /*1bf0*/  LOP3.LUT R0, R21, 0xff, RZ, 0xc0, !PT ;  /* 0x000000ff15007812 */ /* 0x000fe200078ec0ff */
[----:B------:R1:W-:Y:S01]  /*1c00*/  I2F.F16 R46, R3 ;  /* 0x00000003002e7306 */ /* 0x0003e20000200c00 */
[----:B0-----:R-:W-:Y:S02]  /*1c10*/  SHF.R.U32.HI R2, RZ, 0x8, R21 ;  /* 0x00000008ff027819 */ /* 0x001fe40000011615 */
[----:B------:R-:W-:Y:S02]  /*1c20*/  LOP3.LUT R13, R13, 0xff, RZ, 0xc0, !PT ;  /* 0x000000ff0d0d7812 */ /* 0x000fe400078ec0ff */
[----:B------:R-:W-:Y:S02]  /*1c30*/  LOP3.LUT R2, R2, 0xff, RZ, 0xc0, !PT ;  /* 0x000000ff02027812 */ /* 0x000fe400078ec0ff */
[----:B------:R-:W-:Y:S01]  /*1c40*/  IADD3 R63, PT, PT, R13, -0x80, RZ ;  /* 0xffffff800d3f7810 */ /* 0x000fe20007ffe0ff */
[----:B------:R-:W-:Y:S01]  /*1c50*/  I2F.F16 R43, R43 ;  /* 0x0000002b002b7306 */ /* 0x000fe20000200c00 */
[----:B------:R-:W-:-:S02]  /*1c60*/  IADD3 R59, PT, PT, R2, -0x80, RZ ;  /* 0xffffff80023b7810 */ /* 0x000fc40007ffe0ff */
[----:B-1----:R-:W0:Y:S01]  /*1c70*/  LDS.64 R2, [UR4] ;  /* 0x00000004ff027984 */ /* 0x002e220008000a00 */
[----:B------:R-:W-:Y:S02]  /*1c80*/  LEA.HI R48, R20, 0xffffff80, RZ, 0x8 ;  /* 0xffffff8014307811 */ /* 0x000fe400078f40ff */
[----:B------:R-:W-:Y:S02]  /*1c90*/  SHF.R.U32.HI R20, RZ, 0x10, R20 ;  /* 0x00000010ff147819 */ /* 0x000fe40000011614 */
[----:B------:R-:W-:Y:S01]  /*1ca0*/  IADD3 R0, PT, PT, R0, -0x80, RZ ;  /* 0xffffff8000007810 */ /* 0x000fe20007ffe0ff */
[----:B------:R-:W-:Y:S01]  /*1cb0*/  I2F.F16 R61, R61 ;  /* 0x0000003d003d7306 */ /* 0x000fe20000200c00 */
[----:B------:R-:W-:Y:S02]  /*1cc0*/  LEA.HI R51, R21, 0xffffff80, RZ, 0x8 ;  /* 0xffffff8015337811 */ /* 0x000fe400078f40ff */
[----:B------:R-:W-:Y:S02]  /*1cd0*/  LOP3.LUT R20, R20, 0xff, RZ, 0xc0, !PT ;  /* 0x000000ff14147812 */ /* 0x000fe400078ec0ff */
[----:B------:R-:W-:-:S02]  /*1ce0*/  SHF.R.U32.HI R21, RZ, 0x10, R21 ;  /* 0x00000010ff157819 */ /* 0x000fc40000011615 */
[----:B------:R-:W-:Y:S01]  /*1cf0*/  LEA.HI R50, R22, 0xffffff80, RZ, 0x8 ;  /* 0xffffff8016327811 */ /* 0x000fe200078f40ff */
[----:B------:R-:W1:Y:S01]  /*1d00*/  I2F.F16 R0, R0 ;  /* 0x0000000000007306 */ /* 0x000e620000200c00 */
[----:B------:R-:W-:Y:S02]  /*1d10*/  LEA.HI R49, R23, 0xffffff80, RZ, 0x8 ;  /* 0xffffff8017317811 */ /* 0x000fe400078f40ff */
[----:B------:R-:W-:Y:S02]  /*1d20*/  IADD3 R20, PT, PT, R20, -0x80, RZ ;  /* 0xffffff8014147810 */ /* 0x000fe40007ffe0ff */
[----:B------:R-:W-:Y:S02]  /*1d30*/  SHF.R.U32.HI R22, RZ, 0x10, R22 ;  /* 0x00000010ff167819 */ /* 0x000fe40000011616 */
[----:B------:R-:W-:Y:S01]  /*1d40*/  SHF.R.U32.HI R23, RZ, 0x10, R23 ;  /* 0x00000010ff177819 */ /* 0x000fe20000011617 */
[----:B------:R-:W-:Y:S01]  /*1d50*/  I2F.F16 R45, R20 ;  /* 0x00000014002d7306 */ /* 0x000fe20000200c00 */
[----:B------:R-:W-:-:S02]  /*1d60*/  LOP3.LUT R21, R21, 0xff, RZ, 0xc0, !PT ;  /* 0x000000ff15157812 */ /* 0x000fc400078ec0ff */
[----:B------:R-:W-:Y:S02]  /*1d70*/  LOP3.LUT R22, R22, 0xff, RZ, 0xc0, !PT ;  /* 0x000000ff16167812 */ /* 0x000fe400078ec0ff */
[----:B------:R-:W-:Y:S02]  /*1d80*/  LOP3.LUT R23, R23, 0xff, RZ, 0xc0, !PT ;  /* 0x000000ff17177812 */ /* 0x000fe400078ec0ff */
[----:B------:R-:W-:Y:S01]  /*1d90*/  IADD3 R21, PT, PT, R21, -0x80, RZ ;  /* 0xffffff8015157810 */ /* 0x000fe20007ffe0ff */
[----:B------:R-:W-:Y:S01]  /*1da0*/  I2F.F16 R63, R63 ;  /* 0x0000003f003f7306 */ /* 0x000fe20000200c00 */
[----:B------:R-:W-:Y:S01]  /*1db0*/  IADD3 R22, PT, PT, R22, -0x80, RZ ;  /* 0xffffff8016167810 */ /* 0x000fe20007ffe0ff */
[----:B-1----:R-:W-:Y:S01]  /*1dc0*/  HADD2.F32 R0, -RZ, R0.H0_H0 ;  /* 0x20000000ff007230 */ /* 0x002fe20000004100 */
[----:B------:R-:W-:Y:S02]  /*1dd0*/  IADD3 R23, PT, PT, R23, -0x80, RZ ;  /* 0xffffff8017177810 */ /* 0x000fe40007ffe0ff */
[----:B------:R-:W-:-:S03]  /*1de0*/  ISETP.NE.AND P1, PT, R36, 0x1, PT ;  /* 0x000000012400780c */ /* 0x000fc60003f25270 */
[----:B------:R-:W-:Y:S01]  /*1df0*/  I2F.F16 R59, R59 ;  /* 0x0000003b003b7306 */ /* 0x000fe20000200c00 */
[----:B0-----:R-:W-:Y:S02]  /*1e00*/  HADD2.F32 R64, -RZ, R2.H1_H1 ;  /* 0x30000002ff407230 */ /* 0x001fe40000004100 */
[--C-:B------:R-:W-:Y:S02]  /*1e10*/  HADD2.F32 R62, -RZ, R3.reuse.H0_H0 ;  /* 0x20000003ff3e7230 */ /* 0x100fe40000004100 */
[----:B------:R-:W-:-:S03]  /*1e20*/  HADD2.F32 R57, -RZ, R3.H1_H1 ;  /* 0x30000003ff397230 */ /* 0x000fc60000004100 */
[----:B------:R-:W-:Y:S08]  /*1e30*/  I2F.F16 R56, R21 ;  /* 0x0000001500387306 */ /* 0x000ff00000200c00 */
[----:B------:R-:W-:Y:S08]  /*1e40*/  I2F.F16 R60, R22 ;  /* 0x00000016003c7306 */ /* 0x000ff00000200c00 */
[----:B------:R-:W0:Y:S08]  /*1e50*/  I2F.F16 R47, R23 ;  /* 0x00000017002f7306 */ /* 0x000e300000200c00 */
[----:B------:R-:W-:Y:S01]  /*1e60*/  I2F.F16 R49, R49 ;  /* 0x0000003100317306 */ /* 0x000fe20000200c00 */
[----:B0-----:R-:W-:-:S07]  /*1e70*/  HADD2.F32 R47, -RZ, R47.H0_H0 ;  /* 0x2000002fff2f7230 */ /* 0x001fce0000004100 */
        /* <DEDUP_REMOVED lines=21> */
[----:B------:R-:W-:Y:S01]  /*1fd0*/  LOP3.LUT R22, R3, 0xff, RZ, 0xc0, !PT ;  /* 0x000000ff03167812 */ /* 0x000fe200078ec0ff */
[----:B------:R-:W-:Y:S01]  /*1fe0*/  HADD2.F32 R3, -RZ, R44.H0_H0 ;  /* 0x2000002cff037230 */ /* 0x000fe20000004100 */
[----:B------:R-:W-:Y:S01]  /*1ff0*/  IADD3 R55, PT, PT, R2, -0x80, RZ ;  /* 0xffffff8002377810 */ /* 0x000fe20007ffe0ff */
[----:B------:R-:W-:Y:S01]  /*2000*/  HADD2.F32 R2, -RZ, R12.H0_H0 ;  /* 0x2000000cff027230 */ /* 0x000fe20000004100 */
[----:B------:R-:W-:Y:S01]  /*2010*/  LEA.HI R34, R16, 0xffffff80, RZ, 0x8 ;  /* 0xffffff8010227811 */ /* 0x000fe200078f40ff */
[----:B------:R-:W-:Y:S01]  /*2020*/  HADD2.F32 R12, -RZ, R43.H0_H0 ;  /* 0x2000002bff0c7230 */ /* 0x000fe20000004100 */
[----:B------:R-:W-:Y:S01]  /*2030*/  SHF.R.U32.HI R65, RZ, 0x10, R16 ;  /* 0x00000010ff417819 */ /* 0x000fe20000011610 */
[----:B------:R-:W-:Y:S01]  /*2040*/  HADD2.F32 R43, -RZ, R61.H0_H0 ;  /* 0x2000003dff2b7230 */ /* 0x000fe20000004100 */
[----:B------:R3:W-:Y:S01]  /*2050*/  I2F.F16 R16, R58 ;  /* 0x0000003a00107306 */ /* 0x0007e20000200c00 */
[----:B------:R-:W-:Y:S01]  /*2060*/  SHF.R.U32.HI R66, RZ, 0x8, R19 ;  /* 0x00000008ff427819 */ /* 0x000fe20000011613 */
[----:B------:R-:W-:Y:S01]  /*2070*/  HADD2.F32 R44, -RZ, R63.H0_H0 ;  /* 0x2000003fff2c7230 */ /* 0x000fe20000004100 */
[----:B------:R-:W-:Y:S01]  /*2080*/  LOP3.LUT R23, R23, 0xff, RZ, 0xc0, !PT ;  /* 0x000000ff17177812 */ /* 0x000fe200078ec0ff */
[----:B------:R-:W-:Y:S01]  /*2090*/  FFMA.FTZ R61, R3, R13, RZ ;  /* 0x0000000d033d7223 */ /* 0x000fe200000100ff */
[----:B------:R-:W-:Y:S01]  /*20a0*/  FFMA.FTZ R63, R13, R0, RZ ;  /* 0x000000000d3f7223 */ /* 0x000fe200000100ff */
[----:B------:R-:W-:Y:S01]  /*20b0*/  LOP3.LUT R67, R66, 0xff, RZ, 0xc0, !PT ;  /* 0x000000ff42437812 */ /* 0x000fe200078ec0ff */
[----:B-1----:R-:W-:Y:S01]  /*20c0*/  HADD2.F32 R54, -RZ, R54.H0_H0 ;  /* 0x20000036ff367230 */ /* 0x002fe20000004100 */
[----:B------:R-:W-:Y:S01]  /*20d0*/  IADD3 R66, PT, PT, R23, -0x80, RZ ;  /* 0xffffff8017427810 */ /* 0x000fe20007ffe0ff */
[----:B------:R-:W-:Y:S01]  /*20e0*/  HADD2.F32 R23, -RZ, R59.H0_H0 ;  /* 0x2000003bff177230 */ /* 0x000fe20000004100 */
[----:B---3--:R-:W-:Y:S01]  /*20f0*/  IADD3 R58, PT, PT, R22, -0x80, RZ ;  /* 0xffffff80163a7810 */ /* 0x008fe20007ffe0ff */
[----:B------:R-:W-:-:S02]  /*2100*/  HADD2.F32 R22, -RZ, R46.H0_H0 ;  /* 0x2000002eff167230 */ /* 0x000fc40000004100 */
[C---:B------:R-:W-:Y:S01]  /*2110*/  FFMA.FTZ R46, R13.reuse, R12, RZ ;  /* 0x0000000c0d2e7223 */ /* 0x040fe200000100ff */
[----:B------:R-:W-:Y:S01]  /*2120*/  FFMA.FTZ R13, R13, R2, RZ ;  /* 0x000000020d0d7223 */ /* 0x000fe200000100ff */
[----:B------:R-:W-:Y:S01]  /*2130*/  LOP3.LUT R65, R65, 0xff, RZ, 0xc0, !PT ;  /* 0x000000ff41417812 */ /* 0x000fe200078ec0ff */
[C---:B------:R-:W-:Y:S01]  /*2140*/  FFMA.FTZ R69, R64.reuse, R23, R63 ;  /* 0x0000001740457223 */ /* 0x040fe2000001003f */
[C---:B------:R-:W-:Y:S01]  /*2150*/  FFMA.FTZ R71, R64.reuse, R43, R46 ;  /* 0x0000002b40477223 */ /* 0x040fe2000001002e */
[----:B------:R-:W-:Y:S01]  /*2160*/  FFMA.FTZ R70, R64, R44, R13 ;  /* 0x0000002c40467223 */ /* 0x000fe2000001000d */
[----:B------:R-:W-:Y:S02]  /*2170*/  HADD2.F32 R13, -RZ, R45.H0_H0 ;  /* 0x2000002dff0d7230 */ /* 0x000fe40000004100 */
[----:B------:R-:W-:Y:S01]  /*2180*/  FFMA.FTZ R68, R22, R64, R61 ;  /* 0x0000004016447223 */ /* 0x000fe2000001003d */
[----:B------:R-:W-:Y:S01]  /*2190*/  HADD2.F32 R45, -RZ, R56.H0_H0 ;  /* 0x20000038ff2d7230 */ /* 0x000fe20000004100 */
[----:B------:R-:W-:Y:S01]  /*21a0*/  LEA.HI R35, R17, 0xffffff80, RZ, 0x8 ;  /* 0xffffff8011237811 */ /* 0x000fe200078f40ff */
[----:B------:R-:W-:Y:S01]  /*21b0*/  HADD2.F32 R46, -RZ, R60.H0_H0 ;  /* 0x2000003cff2e7230 */ /* 0x000fe20000004100 */
[----:B------:R-:W-:Y:S01]  /*21c0*/  SHF.R.U32.HI R63, RZ, 0x10, R17 ;  /* 0x00000010ff3f7819 */ /* 0x000fe20000011611 */
[----:B------:R-:W1:Y:S01]  /*21d0*/  I2F.F16 R53, R53 ;  /* 0x0000003500357306 */ /* 0x000e620000200c00 */
[----:B------:R-:W-:Y:S01]  /*21e0*/  IADD3 R17, PT, PT, R67, -0x80, RZ ;  /* 0xffffff8043117810 */ /* 0x000fe20007ffe0ff */
[----:B------:R-:W-:Y:S01]  /*21f0*/  FFMA.FTZ R64, R62, R45, R69 ;  /* 0x0000002d3e407223 */ /* 0x000fe20000010045 */
[----:B------:R-:W-:Y:S01]  /*2200*/  IADD3 R61, PT, PT, R65, -0x80, RZ ;  /* 0xffffff80413d7810 */ /* 0x000fe20007ffe0ff */
[----:B------:R-:W-:Y:S01]  /*2210*/  FFMA.FTZ R65, R13, R62, R68 ;  /* 0x0000003e0d417223 */ /* 0x000fe20000010044 */
[----:B------:R-:W-:Y:S01]  /*2220*/  LEA.HI R37, R18, 0xffffff80, RZ, 0x8 ;  /* 0xffffff8012257811 */ /* 0x000fe200078f40ff */
[C---:B------:R-:W-:Y:S01]  /*2230*/  FFMA.FTZ R71, R62.reuse, R46, R71 ;  /* 0x0000002e3e477223 */ /* 0x040fe20000010047 */
[----:B------:R-:W-:Y:S01]  /*2240*/  FFMA.FTZ R67, R62, R47, R70 ;  /* 0x0000002f3e437223 */ /* 0x000fe20000010046 */
[----:B------:R-:W-:Y:S01]  /*2250*/  SHF.R.U32.HI R18, RZ, 0x10, R18 ;  /* 0x00000010ff127819 */ /* 0x000fe20000011612 */
[----:B------:R-:W3:Y:S01]  /*2260*/  I2F.F16 R55, R55 ;  /* 0x0000003700377306 */ /* 0x000ee20000200c00 */
[----:B------:R-:W-:Y:S01]  /*2270*/  SHF.R.U32.HI R62, RZ, 0x10, R19 ;  /* 0x00000010ff3e7819 */ /* 0x000fe20000011613 */
[----:B------:R-:W-:Y:S01]  /*2280*/  HADD2.F32 R60, -RZ, R49.H0_H0 ;  /* 0x20000031ff3c7230 */ /* 0x000fe20000004100 */
[----:B------:R-:W-:Y:S01]  /*2290*/  LOP3.LUT R63, R63, 0xff, RZ, 0xc0, !PT ;  /* 0x000000ff3f3f7812 */ /* 0x000fe200078ec0ff */
[----:B------:R-:W-:Y:S01]  /*22a0*/  HADD2.F32 R56, -RZ, R51.H0_H0 ;  /* 0x20000033ff387230 */ /* 0x000fe20000004100 */
[----:B------:R-:W-:Y:S01]  /*22b0*/  LOP3.LUT R18, R18, 0xff, RZ, 0xc0, !PT ;  /* 0x000000ff12127812 */ /* 0x000fe200078ec0ff */
[----:B------:R-:W-:Y:S01]  /*22c0*/  FFMA.FTZ R65, R48, R57, R65 ;  /* 0x0000003930417223 */ /* 0x000fe20000010041 */
[----:B------:R-:W-:Y:S01]  /*22d0*/  LOP3.LUT R62, R62, 0xff, RZ, 0xc0, !PT ;  /* 0x000000ff3e3e7812 */ /* 0x000fe200078ec0ff */
[----:B------:R-:W4:Y:S01]  /*22e0*/  I2F.F16 R58, R58 ;  /* 0x0000003a003a7306 */ /* 0x000f220000200c00 */
[----:B------:R-:W-:Y:S01]  /*22f0*/  IADD3 R63, PT, PT, R63, -0x80, RZ ;  /* 0xffffff803f3f7810 */ /* 0x000fe20007ffe0ff */
[C---:B------:R-:W-:Y:S01]  /*2300*/  FFMA.FTZ R68, R57.reuse, R50, R71 ;  /* 0x0000003239447223 */ /* 0x040fe20000010047 */
[----:B------:R-:W-:Y:S01]  /*2310*/  IADD3 R49, PT, PT, R18, -0x80, RZ ;  /* 0xffffff8012317810 */ /* 0x000fe20007ffe0ff */
[----:B------:R-:W-:Y:S01]  /*2320*/  FFMA.FTZ R67, R57, R60, R67 ;  /* 0x0000003c39437223 */ /* 0x000fe20000010043 */
[----:B------:R-:W-:Y:S01]  /*2330*/  IADD3 R62, PT, PT, R62, -0x80, RZ ;  /* 0xffffff803e3e7810 */ /* 0x000fe20007ffe0ff */
[----:B--2---:R-:W-:Y:S01]  /*2340*/  HADD2.F32 R52, -RZ, R52.H0_H0 ;  /* 0x20000034ff347230 */ /* 0x004fe20000004100 */
[----:B------:R-:W-:Y:S01]  /*2350*/  LEA.HI R19, R19, 0xffffff80, RZ, 0x8 ;  /* 0xffffff8013137811 */ /* 0x000fe200078f40ff */
[----:B------:R2:W2:Y:S01]  /*2360*/  I2F.F16 R59, R66 ;  /* 0x00000042003b7306 */ /* 0x0004a20000200c00 */
[----:B-1----:R-:W-:-:S02]  /*2370*/  HADD2.F32 R53, -RZ, R53.H0_H0 ;  /* 0x20000035ff357230 */ /* 0x002fc40000004100 */
[----:B---3--:R-:W-:Y:S02]  /*2380*/  HADD2.F32 R55, -RZ, R55.H0_H0 ;  /* 0x20000037ff377230 */ /* 0x008fe40000004100 */
[----:B0-----:R-:W-:Y:S02]  /*2390*/  HADD2.F32 R18, -RZ, R21.H0_H0 ;  /* 0x20000015ff127230 */ /* 0x001fe40000004100 */
[----:B----4-:R-:W-:Y:S01]  /*23a0*/  HADD2.F32 R58, -RZ, R58.H0_H0 ;  /* 0x2000003aff3a7230 */ /* 0x010fe20000004100 */
[----:B------:R-:W-:Y:S01]  /*23b0*/  I2F.F16 R17, R17 ;  /* 0x0000001100117306 */ /* 0x000fe20000200c00 */
[----:B--2---:R-:W-:Y:S01]  /*23c0*/  FFMA.FTZ R66, R57, R56, R64 ;  /* 0x0000003839427223 */ /* 0x004fe20000010040 */
[--C-:B------:R-:W-:Y:S02]  /*23d0*/  HADD2.F32 R57, -RZ, R20.reuse.H0_H0 ;  /* 0x20000014ff397230 */ /* 0x100fe40000004100 */
[----:B------:R-:W-:Y:S02]  /*23e0*/  HADD2.F32 R64, -RZ, R20.H1_H1 ;  /* 0x30000014ff407230 */ /* 0x000fe40000004100 */
[----:B------:R-:W-:-:S02]  /*23f0*/  HADD2.F32 R20, -RZ, R16.H0_H0 ;  /* 0x20000010ff147230 */ /* 0x000fc40000004100 */
[----:B------:R-:W-:Y:S01]  /*2400*/  FFMA.FTZ R16, R54, R57, R65 ;  /* 0x0000003936107223 */ /* 0x000fe20000010041 */
[----:B------:R-:W0:Y:S01]  /*2410*/  I2F.F16 R61, R61 ;  /* 0x0000003d003d7306 */ /* 0x000e220000200c00 */
[----:B------:R-:W-:Y:S02]  /*2420*/  HADD2.F32 R59, -RZ, R59.H0_H0 ;  /* 0x2000003bff3b7230 */ /* 0x000fe40000004100 */
[----:B------:R-:W-:Y:S01]  /*2430*/  FFMA.FTZ R68, R57, R53, R68 ;  /* 0x0000003539447223 */ /* 0x000fe20000010044 */
[----:B------:R-:W-:Y:S01]  /*2440*/  FFMA.FTZ R16, R55, R64, R16 ;  /* 0x0000004037107223 */ /* 0x000fe20000010010 */
[----:B------:R-:W-:Y:S02]  /*2450*/  HADD2.F32 R21, -RZ, R21.H1_H1 ;  /* 0x30000015ff157230 */ /* 0x000fe40000004100 */
[----:B------:R-:W-:Y:S01]  /*2460*/  FFMA.FTZ R68, R64, R59, R68 ;  /* 0x0000003b40447223 */ /* 0x000fe20000010044 */
[----:B------:R1:W2:Y:S01]  /*2470*/  I2F.F16 R51, R63 ;  /* 0x0000003f00337306 */ /* 0x0002a20000200c00 */
[----:B0-----:R-:W-:-:S07]  /*2480*/  HADD2.F32 R61, -RZ, R61.H0_H0 ;  /* 0x2000003dff3d7230 */ /* 0x001fce0000004100 */
[----:B------:R0:W3:Y:S01]  /*2490*/  I2F.F16 R69, R49 ;  /* 0x0000003100457306 */ /* 0x0000e20000200c00 */
[C---:B-1----:R-:W-:Y:S01]  /*24a0*/  FFMA.FTZ R63, R57.reuse, R52, R66 ;  /* 0x00000034393f7223 */ /* 0x042fe20000010042 */
[----:B------:R-:W-:-:S03]  /*24b0*/  FFMA.FTZ R66, R57, R20, R67 ;  /* 0x0000001439427223 */ /* 0x000fc60000010043 */
[----:B------:R-:W-:Y:S01]  /*24c0*/  FFMA.FTZ R63, R64, R58, R63 ;  /* 0x0000003a403f7223 */ /* 0x000fe2000001003f */
[----:B--2---:R-:W-:Y:S02]  /*24d0*/  HADD2.F32 R51, -RZ, R51.H0_H0 ;  /* 0x20000033ff337230 */ /* 0x004fe40000004100 */
[----:B------:R-:W1:Y:S01]  /*24e0*/  I2F.F16 R62, R62 ;  /* 0x0000003e003e7306 */ /* 0x000e620000200c00 */
[----:B0-----:R-:W-:Y:S02]  /*24f0*/  HADD2.F32 R49, -RZ, R17.H0_H0 ;  /* 0x20000011ff317230 */ /* 0x001fe40000004100 */
[----:B------:R-:W-:Y:S01]  /*2500*/  FFMA.FTZ R17, R61, R18, R16 ;  /* 0x000000123d117223 */ /* 0x000fe20000010010 */
[----:B------:R-:W-:Y:S01]  /*2510*/  FFMA.FTZ R72, R18, R51, R63 ;  /* 0x0000003312487223 */ /* 0x000fe2000001003f */
[----:B------:R-:W-:Y:S02]  /*2520*/  HADD2.F32 R63, -RZ, R95.H0_H0 ;  /* 0x2000005fff3f7230 */ /* 0x000fe40000004100 */
[----:B------:R-:W-:Y:S01]  /*2530*/  FFMA.FTZ R65, R64, R49, R66 ;  /* 0x0000003140417223 */ /* 0x000fe20000010042 */
[----:B---3--:R-:W-:Y:S01]  /*2540*/  HADD2.F32 R57, -RZ, R69.H0_H0 ;  /* 0x20000045ff397230 */ /* 0x008fe20000004100 */
[----:B------:R-:W0:Y:S01]  /*2550*/  I2F.F16 R34, R34 ;  /* 0x0000002200227306 */ /* 0x000e220000200c00 */
[----:B------:R-:W-:-:S02]  /*2560*/  HADD2.F32 R64, -RZ, R97.H1_H1 ;  /* 0x30000061ff407230 */ /* 0x000fc40000004100 */
        /* <DEDUP_REMOVED lines=8> */
[----:B------:R1:W2:Y:S01]  /*25f0*/  I2F.F16 R71, R19 ;  /* 0x0000001300477306 */ /* 0x0002a20000200c00 */
[----:B------:R-:W-:Y:S02]  /*2600*/  HADD2.F32 R35, -RZ, R95.H1_H1 ;  /* 0x3000005fff237230 */ /* 0x000fe40000004100 */
[----:B------:R-:W-:Y:S01]  /*2610*/  FMUL.FTZ R16, R65, R16 ;  /* 0x0000001041107220 */ /* 0x000fe20000410000 */
[----:B------:R-:W-:Y:S01]  /*2620*/  FFMA.FTZ R17, R21, R66, R72 ;  /* 0x0000004215117223 */ /* 0x000fe20000010048 */
[----:B0-----:R-:W-:-:S03]  /*2630*/  HADD2.F32 R70, -RZ, R37.H0_H0 ;  /* 0x20000025ff467230 */ /* 0x001fc60000004100 */
[----:B------:R-:W-:Y:S01]  /*2640*/  FMUL.FTZ R17, R64, R17 ;  /* 0x0000001140117220 */ /* 0x000fe20000410000 */
[----:B-1----:R-:W-:Y:S01]  /*2650*/  FFMA.FTZ R19, R18, R57, R68 ;  /* 0x0000003912137223 */ /* 0x002fe20000010044 */
[----:B------:R-:W-:-:S03]  /*2660*/  F2FP.F16.F32.PACK_AB R16, RZ, R16 ;  /* 0x00000010ff10723e */ /* 0x000fc600000000ff */
[----:B------:R-:W-:Y:S01]  /*2670*/  FFMA.FTZ R18, R21, R70, R19 ;  /* 0x0000004615127223 */ /* 0x000fe20000010013 */
[----:B------:R-:W-:Y:S01]  /*2680*/  F2FP.F16.F32.PACK_AB R17, RZ, R17 ;  /* 0x00000011ff11723e */ /* 0x000fe200000000ff */
[----:B--2---:R-:W-:Y:S02]  /*2690*/  HADD2.F32 R68, -RZ, R71.H0_H0 ;  /* 0x20000047ff447230 */ /* 0x004fe40000004100 */
        /* <DEDUP_REMOVED lines=64> */
.L_x_3097:
[----:B-----5:R0:W5:Y:S04]  /*2aa0*/  LDG.E.128.CONSTANT R20, desc[UR8][R26.64] ;  /* 0x000000081a147981 */ /* 0x020168000c1e9d00 */
[----:B------:R0:W5:Y:S04]  /*2ab0*/  LDG.E.128.CONSTANT R16, desc[UR8][R28.64] ;  /* 0x000000081c107981 */ /* 0x000168000c1e9d00 */
[----:B------:R-:W5:Y:S01]  /*2ac0*/  LDG.E.128.CONSTANT R32, desc[UR8][R32.64] ;  /* 0x0000000820207981 */ /* 0x000f62000c1e9d00 */
[----:B------:R-:W-:-:S04]  /*2ad0*/  @!P0 IADD3 R0, PT, PT, R10, 0x1, RZ ;  /* 0x000000010a008810 */ /* 0x000fc80007ffe0ff */
[----:B------:R-:W-:Y:S01]  /*2ae0*/  @!P0 MOV R10, R0 ;  /* 0x00000000000a8202 */ /* 0x000fe20000000f00 */
[----:B0-----:R-:W-:Y:S06]  /*2af0*/  @!P2 BRA `(.L_x_3098) ;  /* 0x0000000c00eca947 */ /* 0x001fec0003800000 */
        /* <DEDUP_REMOVED lines=16> */
[----:B------:R-:W-:Y:S01]  /*2c00*/  LEA.HI R53, R32, 0xffffff80, RZ, 0x8 ;  /* 0xffffff8020357811 */ /* 0x000fe200078f40ff */
[----:B------:R1:W-:Y:S01]  /*2c10*/  I2F.F16 R51, R3 ;  /* 0x0000000300337306 */ /* 0x0003e20000200c00 */
[----:B0-----:R-:W-:Y:S02]  /*2c20*/  SHF.R.U32.HI R2, RZ, 0x8, R33 ;  /* 0x00000008ff027819 */ /* 0x001fe40000011621 */
[----:B------:R-:W-:Y:S02]  /*2c30*/  LOP3.LUT R13, R13, 0xff, RZ, 0xc0, !PT ;  /* 0x000000ff0d0d7812 */ /* 0x000fe400078ec0ff */
[----:B------:R-:W-:Y:S02]  /*2c40*/  LOP3.LUT R2, R2, 0xff, RZ, 0xc0, !PT ;  /* 0x000000ff02027812 */ /* 0x000fe400078ec0ff */
[----:B------:R-:W-:Y:S01]  /*2c50*/  SHF.R.U32.HI R32, RZ, 0x10, R32 ;  /* 0x00000010ff207819 */ /* 0x000fe20000011620 */
[----:B------:R-:W-:Y:S01]  /*2c60*/  I2F.F16 R45, R45 ;  /* 0x0000002d002d7306 */ /* 0x000fe20000200c00 */
[----:B------:R-:W-:-:S02]  /*2c70*/  IADD3 R62, PT, PT, R2, -0x80, RZ ;  /* 0xffffff80023e7810 */ /* 0x000fc40007ffe0ff */
[----:B-1----:R-:W0:Y:S01]  /*2c80*/  LDS.64 R2, [UR4+0x10] ;  /* 0x00001004ff027984 */ /* 0x002e220008000a00 */
[----:B------:R-:W-:Y:S02]  /*2c90*/  IADD3 R65, PT, PT, R13, -0x80, RZ ;  /* 0xffffff800d417810 */ /* 0x000fe40007ffe0ff */
[C---:B------:R-:W-:Y:S02]  /*2ca0*/  LEA.HI R54, R33.reuse, 0xffffff80, RZ, 0x8 ;  /* 0xffffff8021367811 */ /* 0x040fe400078f40ff */
[----:B------:R-:W-:Y:S01]  /*2cb0*/  LOP3.LUT R0, R33, 0xff, RZ, 0xc0, !PT ;  /* 0x000000ff21007812 */ /* 0x000fe200078ec0ff */
[----:B------:R-:W-:Y:S01]  /*2cc0*/  I2F.F16 R62, R62 ;  /* 0x0000003e003e7306 */ /* 0x000fe20000200c00 */
[----:B------:R-:W-:Y:S02]  /*2cd0*/  LOP3.LUT R32, R32, 0xff, RZ, 0xc0, !PT ;  /* 0x000000ff20207812 */ /* 0x000fe400078ec0ff */
[----:B------:R-:W-:Y:S02]  /*2ce0*/  SHF.R.U32.HI R33, RZ, 0x10, R33 ;  /* 0x00000010ff217819 */ /* 0x000fe40000011621 */
[----:B------:R-:W-:-:S02]  /*2cf0*/  IADD3 R0, PT, PT, R0, -0x80, RZ ;  /* 0xffffff8000007810 */ /* 0x000fc40007ffe0ff */
[----:B------:R-:W-:Y:S01]  /*2d00*/  IADD3 R32, PT, PT, R32, -0x80, RZ ;  /* 0xffffff8020207810 */ /* 0x000fe20007ffe0ff */
[----:B------:R-:W-:Y:S01]  /*2d10*/  I2F.F16 R64, R64 ;  /* 0x0000004000407306 */ /* 0x000fe20000200c00 */
[----:B------:R-:W-:Y:S02]  /*2d20*/  LEA.HI R55, R34, 0xffffff80, RZ, 0x8 ;  /* 0xffffff8022377811 */ /* 0x000fe400078f40ff */
[----:B------:R-:W-:Y:S02]  /*2d30*/  LEA.HI R46, R35, 0xffffff80, RZ, 0x8 ;  /* 0xffffff80232e7811 */ /* 0x000fe400078f40ff */
[----:B------:R-:W-:Y:S02]  /*2d40*/  LOP3.LUT R33, R33, 0xff, RZ, 0xc0, !PT ;  /* 0x000000ff21217812 */ /* 0x000fe400078ec0ff */
[----:B------:R-:W-:Y:S01]  /*2d50*/  SHF.R.U32.HI R34, RZ, 0x10, R34 ;  /* 0x00000010ff227819 */ /* 0x000fe20000011622 */
[----:B------:R-:W-:Y:S01]  /*2d60*/  I2F.F16 R50, R32 ;  /* 0x0000002000327306 */ /* 0x000fe20000200c00 */
[----:B------:R-:W-:-:S02]  /*2d70*/  SHF.R.U32.HI R35, RZ, 0x10, R35 ;  /* 0x00000010ff237819 */ /* 0x000fc40000011623 */
[----:B------:R-:W-:Y:S02]  /*2d80*/  IADD3 R33, PT, PT, R33, -0x80, RZ ;  /* 0xffffff8021217810 */ /* 0x000fe40007ffe0ff */
[----:B------:R-:W-:Y:S02]  /*2d90*/  LOP3.LUT R34, R34, 0xff, RZ, 0xc0, !PT ;  /* 0x000000ff22227812 */ /* 0x000fe400078ec0ff */
[----:B------:R-:W-:Y:S01]  /*2da0*/  LOP3.LUT R35, R35, 0xff, RZ, 0xc0, !PT ;  /* 0x000000ff23237812 */ /* 0x000fe200078ec0ff */
[----:B------:R-:W1:Y:S01]  /*2db0*/  I2F.F16 R0, R0 ;  /* 0x0000000000007306 */ /* 0x000e620000200c00 */
[----:B------:R-:W-:Y:S02]  /*2dc0*/  IADD3 R34, PT, PT, R34, -0x80, RZ ;  /* 0xffffff8022227810 */ /* 0x000fe40007ffe0ff */
[----:B------:R-:W-:Y:S02]  /*2dd0*/  IADD3 R35, PT, PT, R35, -0x80, RZ ;  /* 0xffffff8023237810 */ /* 0x000fe40007ffe0ff */
[----:B------:R-:W-:-:S03]  /*2de0*/  ISETP.NE.AND P1, PT, R36, 0x1, PT ;  /* 0x000000012400780c */ /* 0x000fc60003f25270 */
[----:B------:R-:W-:Y:S01]  /*2df0*/  I2F.F16 R60, R33 ;  /* 0x00000021003c7306 */ /* 0x000fe20000200c00 */
[----:B0-----:R-:W-:Y:S02]  /*2e00*/  HADD2.F32 R66, -RZ, R2.H1_H1 ;  /* 0x30000002ff427230 */ /* 0x001fe40000004100 */
[--C-:B------:R-:W-:Y:S02]  /*2e10*/  HADD2.F32 R63, -RZ, R3.reuse.H0_H0 ;  /* 0x20000003ff3f7230 */ /* 0x100fe40000004100 */
[----:B------:R-:W-:-:S03]  /*2e20*/  HADD2.F32 R58, -RZ, R3.H1_H1 ;  /* 0x30000003ff3a7230 */ /* 0x000fc60000004100 */
[----:B------:R-:W-:Y:S01]  /*2e30*/  I2F.F16 R65, R65 ;  /* 0x0000004100417306 */ /* 0x000fe20000200c00 */
[----:B-1----:R-:W-:-:S07]  /*2e40*/  HADD2.F32 R0, -RZ, R0.H0_H0 ;  /* 0x20000000ff007230 */ /* 0x002fce0000004100 */
[----:B------:R-:W-:Y:S08]  /*2e50*/  I2F.F16 R61, R34 ;  /* 0x00000022003d7306 */ /* 0x000ff00000200c00 */
        /* <DEDUP_REMOVED lines=26> */
[----:B------:R-:W-:Y:S02]  /*3000*/  SHF.R.U32.HI R59, RZ, 0x8, R27 ;  /* 0x00000008ff3b7819 */ /* 0x000fe4000001161b */
[----:B------:R-:W-:Y:S02]  /*3010*/  LEA.HI R37, R24, 0xffffff80, RZ, 0x8 ;  /* 0xffffff8018257811 */ /* 0x000fe400078f40ff */
[----:B------:R-:W-:Y:S01]  /*3020*/  SHF.R.U32.HI R67, RZ, 0x10, R24 ;  /* 0x00000010ff437819 */ /* 0x000fe20000011618 */
[----:B------:R-:W3:Y:S01]  /*3030*/  I2F.F16 R49, R49 ;  /* 0x0000003100317306 */ /* 0x000ee20000200c00 */
        /* <DEDUP_REMOVED lines=11> */
[----:B------:R-:W-:Y:S01]  /*30f0*/  FFMA.FTZ R51, R3, R13, RZ ;  /* 0x0000000d03337223 */ /* 0x000fe200000100ff */
[----:B------:R-:W-:-:S02]  /*3100*/  HADD2.F32 R35, -RZ, R62.H0_H0 ;  /* 0x2000003eff237230 */ /* 0x000fc40000004100 */
[C---:B------:R-:W-:Y:S01]  /*3110*/  FFMA.FTZ R64, R13.reuse, R12, RZ ;  /* 0x0000000c0d407223 */ /* 0x040fe200000100ff */
[----:B------:R-:W-:Y:S02]  /*3120*/  HADD2.F32 R47, -RZ, R65.H0_H0 ;  /* 0x20000041ff2f7230 */ /* 0x000fe40000004100 */
[C---:B------:R-:W-:Y:S01]  /*3130*/  FFMA.FTZ R65, R13.reuse, R0, RZ ;  /* 0x000000000d417223 */ /* 0x040fe200000100ff */
[----:B------:R-:W-:Y:S01]  /*3140*/  FFMA.FTZ R76, R13, R2, RZ ;  /* 0x000000020d4c7223 */ /* 0x000fe200000100ff */
[----:B------:R-:W-:Y:S01]  /*3150*/  FFMA.FTZ R70, R34, R66, R51 ;  /* 0x0000004222467223 */ /* 0x000fe20000010033 */
[----:B------:R-:W-:Y:S02]  /*3160*/  HADD2.F32 R13, -RZ, R50.H0_H0 ;  /* 0x20000032ff0d7230 */ /* 0x000fe40000004100 */
[C---:B------:R-:W-:Y:S01]  /*3170*/  FFMA.FTZ R72, R66.reuse, R35, R65 ;  /* 0x0000002342487223 */ /* 0x040fe20000010041 */
[----:B------:R-:W-:Y:S02]  /*3180*/  HADD2.F32 R50, -RZ, R60.H0_H0 ;  /* 0x2000003cff327230 */ /* 0x000fe40000004100 */
[----:B------:R-:W-:Y:S01]  /*3190*/  FFMA.FTZ R74, R66, R45, R64 ;  /* 0x0000002d424a7223 */ /* 0x000fe20000010040 */
[----:B------:R-:W-:-:S02]  /*31a0*/  HADD2.F32 R51, -RZ, R61.H0_H0 ;  /* 0x2000003dff337230 */ /* 0x000fc40000004100 */
[----:B------:R-:W-:Y:S01]  /*31b0*/  FFMA.FTZ R71, R66, R47, R76 ;  /* 0x0000002f42477223 */ /* 0x000fe2000001004c */
[----:B------:R-:W-:Y:S01]  /*31c0*/  SHF.R.U32.HI R64, RZ, 0x10, R25 ;  /* 0x00000010ff407819 */ /* 0x000fe20000011619 */
[----:B------:R-:W-:Y:S01]  /*31d0*/  FFMA.FTZ R70, R13, R63, R70 ;  /* 0x0000003f0d467223 */ /* 0x000fe20000010046 */
[----:B------:R-:W-:Y:S01]  /*31e0*/  LOP3.LUT R67, R67, 0xff, RZ, 0xc0, !PT ;  /* 0x000000ff43437812 */ /* 0x000fe200078ec0ff */
[C---:B------:R-:W-:Y:S01]  /*31f0*/  FFMA.FTZ R65, R63.reuse, R50, R72 ;  /* 0x000000323f417223 */ /* 0x040fe20000010048 */
[C---:B------:R-:W-:Y:S01]  /*3200*/  FFMA.FTZ R74, R63.reuse, R51, R74 ;  /* 0x000000333f4a7223 */ /* 0x040fe2000001004a */
[----:B------:R-:W-:Y:S01]  /*3210*/  FFMA.FTZ R71, R63, R52, R71 ;  /* 0x000000343f477223 */ /* 0x000fe20000010047 */
[----:B------:R-:W-:Y:S01]  /*3220*/  LOP3.LUT R64, R64, 0xff, RZ, 0xc0, !PT ;  /* 0x000000ff40407812 */ /* 0x000fe200078ec0ff */
[----:B------:R-:W4:Y:S01]  /*3230*/  I2F.F16 R57, R57 ;  /* 0x0000003900397306 */ /* 0x000f220000200c00 */
[----:B------:R-:W-:Y:S01]  /*3240*/  SHF.R.U32.HI R61, RZ, 0x10, R26 ;  /* 0x00000010ff3d7819 */ /* 0x000fe2000001161a */
[----:B------:R-:W-:Y:S01]  /*3250*/  FFMA.FTZ R74, R58, R55, R74 ;  /* 0x000000373a4a7223 */ /* 0x000fe2000001004a */
[----:B------:R-:W-:Y:S01]  /*3260*/  SHF.R.U32.HI R63, RZ, 0x10, R27 ;  /* 0x00000010ff3f7819 */ /* 0x000fe2000001161b */
[----:B-1----:R-:W-:Y:S01]  /*3270*/  HADD2.F32 R56, -RZ, R56.H0_H0 ;  /* 0x20000038ff387230 */ /* 0x002fe20000004100 */
[----:B------:R-:W-:Y:S01]  /*3280*/  LEA.HI R43, R25, 0xffffff80, RZ, 0x8 ;  /* 0xffffff80192b7811 */ /* 0x000fe200078f40ff */
[----:B--2---:R-:W-:Y:S01]  /*3290*/  HADD2.F32 R48, -RZ, R48.H0_H0 ;  /* 0x20000030ff307230 */ /* 0x004fe20000004100 */
[----:B------:R-:W-:Y:S01]  /*32a0*/  IADD3 R25, PT, PT, R69, -0x80, RZ ;  /* 0xffffff8045197810 */ /* 0x000fe20007ffe0ff */
[----:B------:R-:W1:Y:S01]  /*32b0*/  I2F.F16 R24, R24 ;  /* 0x0000001800187306 */ /* 0x000e620000200c00 */
[----:B------:R-:W-:Y:S01]  /*32c0*/  LEA.HI R44, R26, 0xffffff80, RZ, 0x8 ;  /* 0xffffff801a2c7811 */ /* 0x000fe200078f40ff */
[----:B------:R-:W-:Y:S01]  /*32d0*/  FFMA.FTZ R69, R58, R54, R65 ;  /* 0x000000363a457223 */ /* 0x000fe20000010041 */
[----:B------:R-:W-:Y:S01]  /*32e0*/  IADD3 R60, PT, PT, R67, -0x80, RZ ;  /* 0xffffff80433c7810 */ /* 0x000fe20007ffe0ff */
[----:B------:R-:W-:Y:S01]  /*32f0*/  FFMA.FTZ R67, R53, R58, R70 ;  /* 0x0000003a35437223 */ /* 0x000fe20000010046 */
[----:B------:R-:W-:Y:S01]  /*3300*/  IADD3 R26, PT, PT, R64, -0x80, RZ ;  /* 0xffffff80401a7810 */ /* 0x000fe20007ffe0ff */
[----:B------:R-:W-:Y:S01]  /*3310*/  FFMA.FTZ R64, R58, R46, R71 ;  /* 0x0000002e3a407223 */ /* 0x000fe20000010047 */
[----:B------:R-:W-:Y:S01]  /*3320*/  LOP3.LUT R61, R61, 0xff, RZ, 0xc0, !PT ;  /* 0x000000ff3d3d7812 */ /* 0x000fe200078ec0ff */
[----:B------:R-:W2:Y:S01]  /*3330*/  I2F.F16 R59, R59 ;  /* 0x0000003b003b7306 */ /* 0x000ea20000200c00 */
[----:B------:R-:W-:Y:S01]  /*3340*/  LOP3.LUT R63, R63, 0xff, RZ, 0xc0, !PT ;  /* 0x000000ff3f3f7812 */ /* 0x000fe200078ec0ff */
[--C-:B0-----:R-:W-:Y:S01]  /*3350*/  HADD2.F32 R58, -RZ, R32.reuse.H0_H0 ;  /* 0x20000020ff3a7230 */ /* 0x101fe20000004100 */
[----:B------:R-:W-:Y:S01]  /*3360*/  IADD3 R61, PT, PT, R61, -0x80, RZ ;  /* 0xffffff803d3d7810 */ /* 0x000fe20007ffe0ff */
[----:B---3--:R-:W-:Y:S01]  /*3370*/  HADD2.F32 R49, -RZ, R49.H0_H0 ;  /* 0x20000031ff317230 */ /* 0x008fe20000004100 */
[----:B------:R-:W-:Y:S01]  /*3380*/  IADD3 R63, PT, PT, R63, -0x80, RZ ;  /* 0xffffff803f3f7810 */ /* 0x000fe20007ffe0ff */
[----:B----4-:R-:W-:Y:S01]  /*3390*/  HADD2.F32 R57, -RZ, R57.H0_H0 ;  /* 0x20000039ff397230 */ /* 0x010fe20000004100 */
[----:B------:R-:W-:Y:S01]  /*33a0*/  LEA.HI R72, R27, 0xffffff80, RZ, 0x8 ;  /* 0xffffff801b487811 */ /* 0x000fe200078f40ff */
[----:B------:R-:W0:Y:S01]  /*33b0*/  I2F.F16 R62, R68 ;  /* 0x00000044003e7306 */ /* 0x000e220000200c00 */
[----:B------:R-:W-:-:S02]  /*33c0*/  HADD2.F32 R65, -RZ, R32.H1_H1 ;  /* 0x30000020ff417230 */ /* 0x000fc40000004100 */
[----:B------:R-:W-:Y:S01]  /*33d0*/  FFMA.FTZ R67, R56, R58, R67 ;  /* 0x0000003a38437223 */ /* 0x000fe20000010043 */
[----:B-1----:R-:W-:Y:S02]  /*33e0*/  HADD2.F32 R32, -RZ, R24.H0_H0 ;  /* 0x20000018ff207230 */ /* 0x002fe40000004100 */
[C---:B------:R-:W-:Y:S01]  /*33f0*/  FFMA.FTZ R66, R58.reuse, R48, R69 ;  /* 0x000000303a427223 */ /* 0x040fe20000010045 */
[C---:B------:R-:W-:Y:S01]  /*3400*/  FFMA.FTZ R69, R58.reuse, R49, R74 ;  /* 0x000000313a457223 */ /* 0x040fe2000001004a */
[----:B------:R-:W-:Y:S01]  /*3410*/  FFMA.FTZ R71, R58, R57, R64 ;  /* 0x000000393a477223 */ /* 0x000fe20000010040 */
[----:B--2---:R-:W-:Y:S01]  /*3420*/  HADD2.F32 R59, -RZ, R59.H0_H0 ;  /* 0x2000003bff3b7230 */ /* 0x004fe20000004100 */
[----:B------:R-:W1:Y:S01]  /*3430*/  I2F.F16 R25, R25 ;  /* 0x0000001900197306 */ /* 0x000e620000200c00 */
[--C-:B------:R-:W-:Y:S02]  /*3440*/  HADD2.F32 R27, -RZ, R33.reuse.H0_H0 ;  /* 0x20000021ff1b7230 */ /* 0x100fe40000004100 */
[----:B------:R-:W-:Y:S01]  /*3450*/  FFMA.FTZ R67, R32, R65, R67 ;  /* 0x0000004120437223 */ /* 0x000fe20000010043 */
[----:B------:R-:W-:-:S02]  /*3460*/  HADD2.F32 R33, -RZ, R33.H1_H1 ;  /* 0x30000021ff217230 */ /* 0x000fc40000004100 */
[C---:B------:R-:W-:Y:S01]  /*3470*/  FFMA.FTZ R66, R65.reuse, R59, R66 ;  /* 0x0000003b41427223 */ /* 0x040fe20000010042 */
[----:B0-----:R-:W-:Y:S01]  /*3480*/  HADD2.F32 R62, -RZ, R62.H0_H0 ;  /* 0x2000003eff3e7230 */ /* 0x001fe20000004100 */
[----:B------:R-:W0:Y:S04]  /*3490*/  I2F.F16 R60, R60 ;  /* 0x0000003c003c7306 */ /* 0x000e280000200c00 */
[----:B------:R-:W-:Y:S01]  /*34a0*/  FFMA.FTZ R24, R65, R62, R69 ;  /* 0x0000003e41187223 */ /* 0x000fe20000010045 */
[----:B-1----:R-:W-:-:S03]  /*34b0*/  HADD2.F32 R58, -RZ, R25.H0_H0 ;  /* 0x20000019ff3a7230 */ /* 0x002fc60000004100 */
[----:B------:R-:W1:Y:S02]  /*34c0*/  I2F.F16 R26, R26 ;  /* 0x0000001a001a7306 */ /* 0x000e640000200c00 */
[----:B------:R-:W-:Y:S01]  /*34d0*/  FFMA.FTZ R71, R65, R58, R71 ;  /* 0x0000003a41477223 */ /* 0x000fe20000010047 */
[----:B------:R-:W-:Y:S02]  /*34e0*/  HADD2.F32 R65, -RZ, R97.H0_H0 ;  /* 0x20000061ff417230 */ /* 0x000fe40000004100 */
[----:B0-----:R-:W-:-:S03]  /*34f0*/  HADD2.F32 R60, -RZ, R60.H0_H0 ;  /* 0x2000003cff3c7230 */ /* 0x001fc60000004100 */
[----:B------:R1:W0:Y:S02]  /*3500*/  I2F.F16 R68, R61 ;  /* 0x0000003d00447306 */ /* 0x0002240000200c00 */
[----:B------:R-:W-:Y:S01]  /*3510*/  FFMA.FTZ R25, R60, R27, R67 ;  /* 0x0000001b3c197223 */ /* 0x000fe20000010043 */
[----:B------:R-:W-:-:S05]  /*3520*/  HADD2.F32 R67, -RZ, R95.H0_H0 ;  /* 0x2000005fff437230 */ /* 0x000fca0000004100 */
[----:B------:R0:W2:Y:S01]  /*3530*/  I2F.F16 R70, R63 ;  /* 0x0000003f00467306 */ /* 0x0000a20000200c00 */
[----:B-1----:R-:W-:-:S05]  /*3540*/  HADD2.F32 R61, -RZ, R26.H0_H0 ;  /* 0x2000001aff3d7230 */ /* 0x002fca0000004100 */
[----:B------:R-:W-:Y:S01]  /*3550*/  FFMA.FTZ R26, R27, R61, R66 ;  /* 0x0000003d1b1a7223 */ /* 0x000fe20000010042 */
[----:B------:R-:W-:Y:S01]  /*3560*/  HADD2.F32 R66, -RZ, R97.H1_H1 ;  /* 0x30000061ff427230 */ /* 0x000fe20000004100 */
[----:B------:R-:W1:Y:S01]  /*3570*/  I2F.F16 R37, R37 ;  /* 0x0000002500257306 */ /* 0x000e620000200c00 */
[----:B0-----:R-:W-:-:S05]  /*3580*/  HADD2.F32 R63, -RZ, R68.H0_H0 ;  /* 0x20000044ff3f7230 */ /* 0x001fca0000004100 */
[C---:B------:R-:W-:Y:S01]  /*3590*/  FFMA.FTZ R69, R27.reuse, R63, R24 ;  /* 0x0000003f1b457223 */ /* 0x040fe20000010018 */
[----:B--2---:R-:W-:Y:S01]  /*35a0*/  HADD2.F32 R64, -RZ, R70.H0_H0 ;  /* 0x20000046ff407230 */ /* 0x004fe20000004100 */
[----:B------:R-:W0:Y:S04]  /*35b0*/  I2F.F16 R43, R43 ;  /* 0x0000002b002b7306 */ /* 0x000e280000200c00 */
[----:B------:R-:W-:Y:S01]  /*35c0*/  FFMA.FTZ R71, R27, R64, R71 ;  /* 0x000000401b477223 */ /* 0x000fe20000010047 */
[----:B-1----:R-:W-:-:S03]  /*35d0*/  HADD2.F32 R68, -RZ, R37.H0_H0 ;  /* 0x20000025ff447230 */ /* 0x002fc60000004100 */
[----:B------:R-:W1:Y:S01]  /*35e0*/  I2F.F16 R44, R44 ;  /* 0x0000002c002c7306 */ /* 0x000e620000200c00 */
[----:B------:R-:W-:Y:S02]  /*35f0*/  HADD2.F32 R37, -RZ, R95.H1_H1 ;  /* 0x3000005fff257230 */ /* 0x000fe40000004100 */
[----:B------:R-:W-:Y:S01]  /*3600*/  FFMA.FTZ R24, R68, R33, R25 ;  /* 0x0000002144187223 */ /* 0x000fe20000010019 */
[----:B0-----:R-:W-:-:S04]  /*3610*/  HADD2.F32 R70, -RZ, R43.H0_H0 ;  /* 0x2000002bff467230 */ /* 0x001fc80000004100 */
        /* <DEDUP_REMOVED lines=73> */
.L_x_3098:
[----:B------:R-:W-:Y:S05]  /*3ab0*/  @!P2 BRA `(.L_x_3099) ;  /* 0x0000000c00eca947 */ /* 0x000fea0003800000 */
        /* <DEDUP_REMOVED lines=12> */
[----:B------:R0:W-:Y:S01]  /*3b80*/  I2F.F16 R34, R2 ;  /* 0x0000000200227306 */ /* 0x0001e20000200c00 */
[----:B------:R-:W-:Y:S02]  /*3b90*/  IADD3 R3, PT, PT, R3, -0x80, RZ ;  /* 0xffffff8003037810 */ /* 0x000fe40007ffe0ff */
[----:B------:R-:W-:Y:S02]  /*3ba0*/  SHF.R.U32.HI R20, RZ, 0x10, R20 ;  /* 0x00000010ff147819 */ /* 0x000fe40000011614 */
[----:B------:R-:W-:-:S02]  /*3bb0*/  LOP3.LUT R13, R13, 0xff, RZ, 0xc0, !PT ;  /* 0x000000ff0d0d7812 */ /* 0x000fc400078ec0ff */
[----:B------:R-:W-:Y:S01]  /*3bc0*/  LOP3.LUT R20, R20, 0xff, RZ, 0xc0, !PT ;  /* 0x000000ff14147812 */ /* 0x000fe200078ec0ff */
[----:B------:R1:W-:Y:S01]  /*3bd0*/  I2F.F16 R35, R3 ;  /* 0x0000000300237306 */ /* 0x0003e20000200c00 */
[----:B0-----:R-:W-:Y:S02]  /*3be0*/  SHF.R.U32.HI R2, RZ, 0x8, R21 ;  /* 0x00000008ff027819 */ /* 0x001fe40000011615 */
[----:B------:R-:W-:Y:S02]  /*3bf0*/  IADD3 R55, PT, PT, R13, -0x80, RZ ;  /* 0xffffff800d377810 */ /* 0x000fe40007ffe0ff */
[----:B------:R-:W-:Y:S02]  /*3c00*/  LOP3.LUT R2, R2, 0xff, RZ, 0xc0, !PT ;  /* 0x000000ff02027812 */ /* 0x000fe400078ec0ff */
[----:B------:R-:W-:Y:S01]  /*3c10*/  SHF.R.U32.HI R13, RZ, 0x8, R23 ;  /* 0x00000008ff0d7819 */ /* 0x000fe20000011617 */
[----:B------:R-:W0:Y:S01]  /*3c20*/  I2F.F16 R12, R12 ;  /* 0x0000000c000c7306 */ /* 0x000e220000200c00 */
[----:B------:R-:W-:-:S02]  /*3c30*/  IADD3 R52, PT, PT, R2, -0x80, RZ ;  /* 0xffffff8002347810 */ /* 0x000fc40007ffe0ff */
[----:B-1----:R-:W1:Y:S01]  /*3c40*/  LDS.64 R2, [UR4+0x20] ;  /* 0x00002004ff027984 */ /* 0x002e620008000a00 */
[----:B------:R-:W-:Y:S02]  /*3c50*/  IADD3 R20, PT, PT, R20, -0x80, RZ ;  /* 0xffffff8014147810 */ /* 0x000fe40007ffe0ff */
[C---:B------:R-:W-:Y:S02]  /*3c60*/  LEA.HI R44, R21.reuse, 0xffffff80, RZ, 0x8 ;  /* 0xffffff80152c7811 */ /* 0x040fe400078f40ff */
[----:B------:R-:W-:Y:S01]  /*3c70*/  LOP3.LUT R0, R21, 0xff, RZ, 0xc0, !PT ;  /* 0x000000ff15007812 */ /* 0x000fe200078ec0ff */
[----:B------:R3:W-:Y:S01]  /*3c80*/  I2F.F16 R46, R20 ;  /* 0x00000014002e7306 */ /* 0x0007e20000200c00 */
[----:B------:R-:W-:Y:S02]  /*3c90*/  LOP3.LUT R13, R13, 0xff, RZ, 0xc0, !PT ;  /* 0x000000ff0d0d7812 */ /* 0x000fe400078ec0ff */
[----:B------:R-:W-:Y:S02]  /*3ca0*/  LEA.HI R43, R22, 0xffffff80, RZ, 0x8 ;  /* 0xffffff80162b7811 */ /* 0x000fe400078f40ff */
[----:B------:R-:W-:Y:S01]  /*3cb0*/  SHF.R.U32.HI R21, RZ, 0x10, R21 ;  /* 0x00000010ff157819 */ /* 0x000fe20000011615 */
[----:B0-----:R-:W-:Y:S01]  /*3cc0*/  HADD2.F32 R12, -RZ, R12.H0_H0 ;  /* 0x2000000cff0c7230 */ /* 0x001fe20000004100 */
[----:B------:R-:W-:Y:S01]  /*3cd0*/  SHF.R.U32.HI R22, RZ, 0x10, R22 ;  /* 0x00000010ff167819 */ /* 0x000fe20000011616 */
[----:B------:R-:W-:Y:S01]  /*3ce0*/  I2F.F16 R55, R55 ;  /* 0x0000003700377306 */ /* 0x000fe20000200c00 */
[----:B---3--:R-:W-:-:S02]  /*3cf0*/  IADD3 R20, PT, PT, R13, -0x80, RZ ;  /* 0xffffff800d147810 */ /* 0x008fc40007ffe0ff */
[----:B------:R-:W-:Y:S02]  /*3d00*/  LOP3.LUT R21, R21, 0xff, RZ, 0xc0, !PT ;  /* 0x000000ff15157812 */ /* 0x000fe400078ec0ff */
[----:B------:R-:W-:Y:S02]  /*3d10*/  LEA.HI R37, R23, 0xffffff80, RZ, 0x8 ;  /* 0xffffff8017257811 */ /* 0x000fe400078f40ff */
[----:B------:R-:W-:Y:S01]  /*3d20*/  LOP3.LUT R22, R22, 0xff, RZ, 0xc0, !PT ;  /* 0x000000ff16167812 */ /* 0x000fe200078ec0ff */
[----:B------:R-:W-:Y:S01]  /*3d30*/  I2F.F16 R62, R20 ;  /* 0x00000014003e7306 */ /* 0x000fe20000200c00 */
[----:B------:R-:W-:Y:S02]  /*3d40*/  SHF.R.U32.HI R23, RZ, 0x10, R23 ;  /* 0x00000010ff177819 */ /* 0x000fe40000011617 */
[----:B------:R-:W-:Y:S02]  /*3d50*/  IADD3 R21, PT, PT, R21, -0x80, RZ ;  /* 0xffffff8015157810 */ /* 0x000fe40007ffe0ff */
[----:B------:R-:W-:-:S02]  /*3d60*/  IADD3 R0, PT, PT, R0, -0x80, RZ ;  /* 0xffffff8000007810 */ /* 0x000fc40007ffe0ff */
[----:B------:R-:W-:Y:S01]  /*3d70*/  IADD3 R54, PT, PT, R22, -0x80, RZ ;  /* 0xffffff8016367810 */ /* 0x000fe20007ffe0ff */
[----:B------:R-:W-:Y:S01]  /*3d80*/  I2F.F16 R47, R21 ;  /* 0x00000015002f7306 */ /* 0x000fe20000200c00 */
[----:B------:R-:W-:Y:S02]  /*3d90*/  LOP3.LUT R23, R23, 0xff, RZ, 0xc0, !PT ;  /* 0x000000ff17177812 */ /* 0x000fe400078ec0ff */
[----:B------:R-:W-:Y:S02]  /*3da0*/  ISETP.NE.AND P1, PT, R36, 0x1, PT ;  /* 0x000000012400780c */ /* 0x000fe40003f25270 */
[----:B------:R-:W-:-:S03]  /*3db0*/  IADD3 R53, PT, PT, R23, -0x80, RZ ;  /* 0xffffff8017357810 */ /* 0x000fc60007ffe0ff */
        /* <DEDUP_REMOVED lines=20> */
[----:B------:R-:W0:Y:S01]  /*3f00*/  LDS.64 R20, [UR4+0x28] ;  /* 0x00002804ff147984 */ /* 0x000e220008000a00 */
[----:B------:R-:W-:Y:S01]  /*3f10*/  IADD3 R23, PT, PT, R13, -0x80, RZ ;  /* 0xffffff800d177810 */ /* 0x000fe20007ffe0ff */
[----:B------:R-:W-:Y:S01]  /*3f20*/  I2F.F16 R22, R22 ;  /* 0x0000001600167306 */ /* 0x000fe20000200c00 */
[----:B------:R-:W-:-:S02]  /*3f30*/  LOP3.LUT R13, R26, 0xff, RZ, 0xc0, !PT ;  /* 0x000000ff1a0d7812 */ /* 0x000fc400078ec0ff */
[----:B------:R-:W-:Y:S02]  /*3f40*/  SHF.R.U32.HI R3, RZ, 0x8, R25 ;  /* 0x00000008ff037819 */ /* 0x000fe40000011619 */
[----:B------:R-:W-:Y:S01]  /*3f50*/  IADD3 R48, PT, PT, R13, -0x80, RZ ;  /* 0xffffff800d307810 */ /* 0x000fe20007ffe0ff */
[----:B------:R-:W-:Y:S01]  /*3f60*/  HADD2.F32 R13, -RZ, R2.H0_H0 ;  /* 0x20000002ff0d7230 */ /* 0x000fe20000004100 */
[--C-:B------:R-:W-:Y:S01]  /*3f70*/  SHF.R.U32.HI R2, RZ, 0x8, R24.reuse ;  /* 0x00000008ff027819 */ /* 0x100fe20000011618 */
[----:B------:R-:W-:Y:S01]  /*3f80*/  I2F.F16 R23, R23 ;  /* 0x0000001700177306 */ /* 0x000fe20000200c00 */
[----:B------:R-:W-:Y:S02]  /*3f90*/  LEA.HI R30, R24, 0xffffff80, RZ, 0x8 ;  /* 0xffffff80181e7811 */ /* 0x000fe400078f40ff */
[----:B------:R-:W-:Y:S01]  /*3fa0*/  LOP3.LUT R2, R2, 0xff, RZ, 0xc0, !PT ;  /* 0x000000ff02027812 */ /* 0x000fe200078ec0ff */
[C---:B------:R-:W-:Y:S01]  /*3fb0*/  FFMA.FTZ R63, R13.reuse, R0, RZ ;  /* 0x000000000d3f7223 */ /* 0x040fe200000100ff */
[----:B------:R-:W-:Y:S01]  /*3fc0*/  SHF.R.U32.HI R59, RZ, 0x10, R24 ;  /* 0x00000010ff3b7819 */ /* 0x000fe20000011618 */
[----:B------:R-:W-:Y:S01]  /*3fd0*/  FFMA.FTZ R64, R13, R12, RZ ;  /* 0x0000000c0d407223 */ /* 0x000fe200000100ff */
        /* <DEDUP_REMOVED lines=11> */
[----:B------:R-:W-:-:S02]  /*4090*/  HADD2.F32 R35, -RZ, R55.H0_H0 ;  /* 0x20000037ff237230 */ /* 0x000fc40000004100 */
[----:B------:R-:W-:Y:S01]  /*40a0*/  FFMA.FTZ R55, R3, R13, RZ ;  /* 0x0000000d03377223 */ /* 0x000fe200000100ff */
[----:B------:R-:W-:Y:S02]  /*40b0*/  HADD2.F32 R34, -RZ, R62.H0_H0 ;  /* 0x2000003eff227230 */ /* 0x000fe40000004100 */
[----:B------:R-:W-:Y:S01]  /*40c0*/  FFMA.FTZ R13, R13, R2, RZ ;  /* 0x000000020d0d7223 */ /* 0x000fe200000100ff */
[----:B------:R-:W-:Y:S01]  /*40d0*/  LEA.HI R32, R26, 0xffffff80, RZ, 0x8 ;  /* 0xffffff801a207811 */ /* 0x000fe200078f40ff */
[----:B------:R-:W-:Y:S01]  /*40e0*/  FFMA.FTZ R65, R58, R35, R64 ;  /* 0x000000233a417223 */ /* 0x000fe20000010040 */
[----:B------:R-:W-:Y:S01]  /*40f0*/  SHF.R.U32.HI R61, RZ, 0x8, R27 ;  /* 0x00000008ff3d7819 */ /* 0x000fe2000001161b */
[----:B------:R-:W-:Y:S01]  /*4100*/  FFMA.FTZ R62, R24, R58, R55 ;  /* 0x0000003a183e7223 */ /* 0x000fe20000010037 */
        /* <DEDUP_REMOVED lines=12> */
[----:B------:R-:W-:Y:S01]  /*41d0*/  IADD3 R60, PT, PT, R60, -0x80, RZ ;  /* 0xffffff803c3c7810 */ /* 0x000fe20007ffe0ff */
[----:B------:R-:W-:Y:S01]  /*41e0*/  FFMA.FTZ R62, R13, R56, R62 ;  /* 0x000000380d3e7223 */ /* 0x000fe2000001003e */
[----:B------:R-:W-:Y:S01]  /*41f0*/  LOP3.LUT R61, R61, 0xff, RZ, 0xc0, !PT ;  /* 0x000000ff3d3d7812 */ /* 0x000fe200078ec0ff */
[----:B------:R-:W-:Y:S01]  /*4200*/  FFMA.FTZ R63, R56, R25, R63 ;  /* 0x00000019383f7223 */ /* 0x000fe2000001003f */
[----:B------:R-:W-:Y:S01]  /*4210*/  LOP3.LUT R26, R26, 0xff, RZ, 0xc0, !PT ;  /* 0x000000ff1a1a7812 */ /* 0x000fe200078ec0ff */
[----:B------:R-:W-:Y:S01]  /*4220*/  FFMA.FTZ R64, R56, R47, R64 ;  /* 0x0000002f38407223 */ /* 0x000fe20000010040 */
[----:B------:R-:W-:Y:S01]  /*4230*/  LOP3.LUT R58, R58, 0xff, RZ, 0xc0, !PT ;  /* 0x000000ff3a3a7812 */ /* 0x000fe200078ec0ff */
[----:B------:R3:W4:Y:S01]  /*4240*/  I2F.F16 R52, R60 ;  /* 0x0000003c00347306 */ /* 0x0007220000200c00 */
[----:B------:R-:W-:Y:S01]  /*4250*/  LOP3.LUT R59, R59, 0xff, RZ, 0xc0, !PT ;  /* 0x000000ff3b3b7812 */ /* 0x000fe200078ec0ff */
[----:B------:R-:W-:Y:S01]  /*4260*/  HADD2.F32 R53, -RZ, R44.H0_H0 ;  /* 0x2000002cff357230 */ /* 0x000fe20000004100 */
[----:B------:R-:W-:Y:S01]  /*4270*/  IADD3 R61, PT, PT, R61, -0x80, RZ ;  /* 0xffffff803d3d7810 */ /* 0x000fe20007ffe0ff */
[----:B------:R-:W-:Y:S01]  /*4280*/  FFMA.FTZ R64, R50, R37, R64 ;  /* 0x0000002532407223 */ /* 0x000fe20000010040 */
[----:B------:R-:W-:Y:S01]  /*4290*/  IADD3 R58, PT, PT, R58, -0x80, RZ ;  /* 0xffffff803a3a7810 */ /* 0x000fe20007ffe0ff */
[----:B-1----:R-:W-:Y:S01]  /*42a0*/  HADD2.F32 R48, -RZ, R48.H0_H0 ;  /* 0x20000030ff307230 */ /* 0x002fe20000004100 */
[----:B------:R-:W-:Y:S01]  /*42b0*/  IADD3 R59, PT, PT, R59, -0x80, RZ ;  /* 0xffffff803b3b7810 */ /* 0x000fe20007ffe0ff */
[----:B------:R-:W1:Y:S01]  /*42c0*/  I2F.F16 R51, R51 ;  /* 0x0000003300337306 */ /* 0x000e620000200c00 */
[----:B---3--:R-:W-:Y:S01]  /*42d0*/  FFMA.FTZ R60, R56, R46, R65 ;  /* 0x0000002e383c7223 */ /* 0x008fe20000010041 */
[----:B------:R-:W-:Y:S01]  /*42e0*/  IADD3 R56, PT, PT, R26, -0x80, RZ ;  /* 0xffffff801a387810 */ /* 0x000fe20007ffe0ff */
[----:B------:R-:W-:Y:S01]  /*42f0*/  FFMA.FTZ R65, R50, R53, R63 ;  /* 0x0000003532417223 */ /* 0x000fe2000001003f */
[----:B------:R-:W-:-:S02]  /*4300*/  HADD2.F32 R26, -RZ, R22.H0_H0 ;  /* 0x20000016ff1a7230 */ /* 0x000fc40000004100 */
[----:B------:R-:W-:Y:S01]  /*4310*/  FFMA.FTZ R67, R50, R43, R60 ;  /* 0x0000002b32437223 */ /* 0x000fe2000001003c */
[----:B------:R-:W-:Y:S01]  /*4320*/  LEA.HI R60, R27, 0xffffff80, RZ, 0x8 ;  /* 0xffffff801b3c7811 */ /* 0x000fe200078f40ff */
[----:B------:R-:W-:Y:S01]  /*4330*/  HADD2.F32 R27, -RZ, R23.H0_H0 ;  /* 0x20000017ff1b7230 */ /* 0x000fe20000004100 */
[----:B------:R-:W3:Y:S01]  /*4340*/  I2F.F16 R57, R57 ;  /* 0x0000003900397306 */ /* 0x000ee20000200c00 */
[----:B--2---:R-:W-:Y:S02]  /*4350*/  HADD2.F32 R49, -RZ, R49.H0_H0 ;  /* 0x20000031ff317230 */ /* 0x004fe40000004100 */
[----:B----4-:R-:W-:Y:S02]  /*4360*/  HADD2.F32 R52, -RZ, R52.H0_H0 ;  /* 0x20000034ff347230 */ /* 0x010fe40000004100 */
[----:B0-----:R-:W-:Y:S02]  /*4370*/  HADD2.F32 R63, -RZ, R21.H0_H0 ;  /* 0x20000015ff3f7230 */ /* 0x001fe40000004100 */
[----:B-1----:R-:W-:Y:S01]  /*4380*/  HADD2.F32 R51, -RZ, R51.H0_H0 ;  /* 0x20000033ff337230 */ /* 0x002fe20000004100 */
[----:B------:R0:W1:Y:S01]  /*4390*/  I2F.F16 R54, R61 ;  /* 0x0000003d00367306 */ /* 0x0000620000200c00 */
[----:B------:R-:W-:-:S02]  /*43a0*/  HADD2.F32 R21, -RZ, R21.H1_H1 ;  /* 0x30000015ff157230 */ /* 0x000fc40000004100 */
[----:B---3--:R-:W-:-:S05]  /*43b0*/  HADD2.F32 R57, -RZ, R57.H0_H0 ;  /* 0x20000039ff397230 */ /* 0x008fca0000004100 */
[----:B------:R-:W2:Y:S01]  /*43c0*/  I2F.F16 R55, R55 ;  /* 0x0000003700377306 */ /* 0x000ea20000200c00 */
[----:B0-----:R-:W-:Y:S01]  /*43d0*/  FFMA.FTZ R61, R45, R50, R62 ;  /* 0x000000322d3d7223 */ /* 0x001fe2000001003e */
[--C-:B------:R-:W-:Y:S02]  /*43e0*/  HADD2.F32 R50, -RZ, R20.reuse.H0_H0 ;  /* 0x20000014ff327230 */ /* 0x100fe40000004100 */
[----:B------:R-:W-:-:S03]  /*43f0*/  HADD2.F32 R20, -RZ, R20.H1_H1 ;  /* 0x30000014ff147230 */ /* 0x000fc60000004100 */
[----:B------:R-:W-:Y:S01]  /*4400*/  FFMA.FTZ R22, R26, R50, R61 ;  /* 0x000000321a167223 */ /* 0x000fe2000001003d */
[----:B------:R0:W3:Y:S01]  /*4410*/  I2F.F16 R44, R58 ;  /* 0x0000003a002c7306 */ /* 0x0000e20000200c00 */
[C---:B------:R-:W-:Y:S01]  /*4420*/  FFMA.FTZ R65, R50.reuse, R27, R65 ;  /* 0x0000001b32417223 */ /* 0x040fe20000010041 */
[C---:B------:R-:W-:Y:S01]  /*4430*/  FFMA.FTZ R67, R50.reuse, R48, R67 ;  /* 0x0000003032437223 */ /* 0x040fe20000010043 */
[----:B-1----:R-:W-:Y:S02]  /*4440*/  HADD2.F32 R54, -RZ, R54.H0_H0 ;  /* 0x20000036ff367230 */ /* 0x002fe40000004100 */
[----:B------:R-:W-:Y:S01]  /*4450*/  FFMA.FTZ R23, R50, R49, R64 ;  /* 0x0000003132177223 */ /* 0x000fe20000010040 */
[----:B------:R-:W-:Y:S01]  /*4460*/  FFMA.FTZ R22, R51, R20, R22 ;  /* 0x0000001433167223 */ /* 0x000fe20000010016 */
[C---:B------:R-:W-:Y:S01]  /*4470*/  FFMA.FTZ R67, R20.reuse, R52, R67 ;  /* 0x0000003414437223 */ /* 0x040fe20000010043 */
[----:B--2---:R-:W-:Y:S01]  /*4480*/  HADD2.F32 R55, -RZ, R55.H0_H0 ;  /* 0x20000037ff377230 */ /* 0x004fe20000004100 */
[----:B------:R-:W1:Y:S01]  /*4490*/  I2F.F16 R56, R56 ;  /* 0x0000003800387306 */ /* 0x000e620000200c00 */
[----:B0-----:R-:W-:Y:S01]  /*44a0*/  FFMA.FTZ R58, R20, R57, R65 ;  /* 0x00000039143a7223 */ /* 0x001fe20000010041 */
[----:B---3--:R-:W-:-:S06]  /*44b0*/  HADD2.F32 R44, -RZ, R44.H0_H0 ;  /* 0x2000002cff2c7230 */ /* 0x008fcc0000004100 */
[----:B------:R-:W0:Y:S01]  /*44c0*/  I2F.F16 R59, R59 ;  /* 0x0000003b003b7306 */ /* 0x000e220000200c00 */
[----:B-1----:R-:W-:-:S07]  /*44d0*/  HADD2.F32 R50, -RZ, R56.H0_H0 ;  /* 0x20000038ff327230 */ /* 0x002fce0000004100 */
[----:B------:R-:W1:Y:S01]  /*44e0*/  I2F.F16 R30, R30 ;  /* 0x0000001e001e7306 */ /* 0x000e620000200c00 */
[----:B------:R-:W-:Y:S01]  /*44f0*/  FFMA.FTZ R67, R63, R50, R67 ;  /* 0x000000323f437223 */ /* 0x000fe20000010043 */
[----:B0-----:R-:W-:-:S06]  /*4500*/  HADD2.F32 R56, -RZ, R59.H0_H0 ;  /* 0x2000003bff387230 */ /* 0x001fcc0000004100 */
[----:B------:R-:W0:Y:S01]  /*4510*/  I2F.F16 R31, R31 ;  /* 0x0000001f001f7306 */ /* 0x000e220000200c00 */
[----:B------:R-:W-:Y:S01]  /*4520*/  FFMA.FTZ R59, R20, R54, R23 ;  /* 0x00000036143b7223 */ /* 0x000fe20000010017 */
[----:B------:R-:W-:Y:S01]  /*4530*/  FFMA.FTZ R23, R55, R63, R22 ;  /* 0x0000003f37177223 */ /* 0x000fe20000010016 */
[C---:B------:R-:W-:Y:S01]  /*4540*/  FFMA.FTZ R20, R63.reuse, R44, R58 ;  /* 0x0000002c3f147223 */ /* 0x040fe2000001003a */
[----:B------:R-:W-:Y:S02]  /*4550*/  HADD2.F32 R58, -RZ, R95.H0_H0 ;  /* 0x2000005fff3a7230 */ /* 0x000fe40000004100 */
[----:B------:R-:W-:Y:S01]  /*4560*/  FFMA.FTZ R63, R63, R56, R59 ;  /* 0x000000383f3f7223 */ /* 0x000fe2000001003b */
[----:B------:R-:W-:Y:S01]  /*4570*/  HADD2.F32 R59, -RZ, R97.H1_H1 ;  /* 0x30000061ff3b7230 */ /* 0x000fe20000004100 */
[----:B------:R-:W2:Y:S01]  /*4580*/  I2F.F16 R32, R32 ;  /* 0x0000002000207306 */ /* 0x000ea20000200c00 */
[----:B-1----:R-:W-:-:S05]  /*4590*/  HADD2.F32 R30, -RZ, R30.H0_H0 ;  /* 0x2000001eff1e7230 */ /* 0x002fca0000004100 */
[----:B------:R-:W-:Y:S01]  /*45a0*/  FFMA.FTZ R23, R30, R21, R23 ;  /* 0x000000151e177223 */ /* 0x000fe20000010017 */
[----:B0-----:R-:W-:Y:S01]  /*45b0*/  HADD2.F32 R62, -RZ, R31.H0_H0 ;  /* 0x2000001fff3e7230 */ /* 0x001fe20000004100 */
        /* <DEDUP_REMOVED lines=75> */
.L_x_3099:
[----:B------:R-:W-:Y:S01]  /*4a70*/  @!P0 IADD3 R4, PT, PT, R42, R11, RZ ;  /* 0x0000000b2a048210 */ /* 0x000fe20007ffe0ff */
[----:B------:R-:W-:Y:S01]  /*4a80*/  IMAD.WIDE R28, R41, 0x4, R28 ;  /* 0x00000004291c7825 */ /* 0x000fe200078e021c */
[----:B------:R-:W-:Y:S06]  /*4a90*/  @!P2 BRA `(.L_x_3100) ;  /* 0x0000000c00eca947 */ /* 0x000fec0003800000 */
[----:B-----5:R-:W2:Y:S01]  /*4aa0*/  LDG.E.128.CONSTANT R20, desc[UR8][R28.64] ;  /* 0x000000081c147981 */ /* 0x020ea2000c1e9d00 */
[----:B------:R-:W-:Y:S02]  /*4ab0*/  LOP3.LUT R2, R19, 0xff, RZ, 0xc0, !PT ;  /* 0x000000ff13027812 */ /* 0x000fe400078ec0ff */
        /* <DEDUP_REMOVED lines=20> */
[----:B------:R-:W-:Y:S01]  /*4c00*/  I2F.F16 R31, R31 ;  /* 0x0000001f001f7306 */ /* 0x000fe20000200c00 */
[----:B------:R-:W-:-:S02]  /*4c10*/  IADD3 R44, PT, PT, R2, -0x80, RZ ;  /* 0xffffff80022c7810 */ /* 0x000fc40007ffe0ff */
[----:B-1----:R-:W0:Y:S01]  /*4c20*/  LDS.64 R2, [UR4+0x30] ;  /* 0x00003004ff027984 */ /* 0x002e220008000a00 */
[----:B------:R-:W-:Y:S02]  /*4c30*/  LEA.HI R33, R18, 0xffffff80, RZ, 0x8 ;  /* 0xffffff8012217811 */ /* 0x000fe400078f40ff */
[----:B------:R-:W-:Y:S02]  /*4c40*/  IADD3 R16, PT, PT, R16, -0x80, RZ ;  /* 0xffffff8010107810 */ /* 0x000fe40007ffe0ff */
[----:B------:R-:W-:Y:S01]  /*4c50*/  SHF.R.U32.HI R18, RZ, 0x10, R18 ;  /* 0x00000010ff127819 */ /* 0x000fe20000011612 */
[----:B------:R-:W-:Y:S01]  /*4c60*/  I2F.F16 R44, R44 ;  /* 0x0000002c002c7306 */ /* 0x000fe20000200c00 */
[----:B------:R-:W-:Y:S02]  /*4c70*/  LOP3.LUT R13, R13, 0xff, RZ, 0xc0, !PT ;  /* 0x000000ff0d0d7812 */ /* 0x000fe400078ec0ff */
[C---:B------:R-:W-:Y:S02]  /*4c80*/  LEA.HI R34, R17.reuse, 0xffffff80, RZ, 0x8 ;  /* 0xffffff8011227811 */ /* 0x040fe400078f40ff */
[----:B------:R-:W-:-:S02]  /*4c90*/  LOP3.LUT R0, R17, 0xff, RZ, 0xc0, !PT ;  /* 0x000000ff11007812 */ /* 0x000fc400078ec0ff */
[----:B------:R-:W-:Y:S01]  /*4ca0*/  SHF.R.U32.HI R17, RZ, 0x10, R17 ;  /* 0x00000010ff117819 */ /* 0x000fe20000011611 */
[----:B------:R1:W3:Y:S01]  /*4cb0*/  I2F.F16 R37, R16 ;  /* 0x0000001000257306 */ /* 0x0002e20000200c00 */
[----:B------:R-:W-:Y:S02]  /*4cc0*/  LEA.HI R30, R19, 0xffffff80, RZ, 0x8 ;  /* 0xffffff80131e7811 */ /* 0x000fe400078f40ff */
[----:B------:R-:W-:Y:S02]  /*4cd0*/  LOP3.LUT R18, R18, 0xff, RZ, 0xc0, !PT ;  /* 0x000000ff12127812 */ /* 0x000fe400078ec0ff */
[----:B------:R-:W-:Y:S02]  /*4ce0*/  IADD3 R0, PT, PT, R0, -0x80, RZ ;  /* 0xffffff8000007810 */ /* 0x000fe40007ffe0ff */
[----:B------:R-:W-:Y:S01]  /*4cf0*/  SHF.R.U32.HI R19, RZ, 0x10, R19 ;  /* 0x00000010ff137819 */ /* 0x000fe20000011613 */
[----:B------:R-:W-:Y:S01]  /*4d00*/  I2F.F16 R51, R51 ;  /* 0x0000003300337306 */ /* 0x000fe20000200c00 */
[----:B-1----:R-:W-:-:S02]  /*4d10*/  IADD3 R16, PT, PT, R13, -0x80, RZ ;  /* 0xffffff800d107810 */ /* 0x002fc40007ffe0ff */
[----:B------:R-:W-:Y:S02]  /*4d20*/  LOP3.LUT R17, R17, 0xff, RZ, 0xc0, !PT ;  /* 0x000000ff11117812 */ /* 0x000fe400078ec0ff */
[----:B------:R-:W-:Y:S02]  /*4d30*/  IADD3 R45, PT, PT, R18, -0x80, RZ ;  /* 0xffffff80122d7810 */ /* 0x000fe40007ffe0ff */
[----:B------:R-:W-:Y:S01]  /*4d40*/  LOP3.LUT R19, R19, 0xff, RZ, 0xc0, !PT ;  /* 0x000000ff13137812 */ /* 0x000fe200078ec0ff */
[----:B------:R-:W-:Y:S01]  /*4d50*/  I2F.F16 R58, R16 ;  /* 0x00000010003a7306 */ /* 0x000fe20000200c00 */
[----:B------:R-:W-:Y:S01]  /*4d60*/  IADD3 R17, PT, PT, R17, -0x80, RZ ;  /* 0xffffff8011117810 */ /* 0x000fe20007ffe0ff */
[----:B---3--:R-:W-:Y:S01]  /*4d70*/  HADD2.F32 R37, -RZ, R37.H0_H0 ;  /* 0x20000025ff257230 */ /* 0x008fe20000004100 */
[----:B------:R-:W-:Y:S02]  /*4d80*/  IADD3 R49, PT, PT, R19, -0x80, RZ ;  /* 0xffffff8013317810 */ /* 0x000fe40007ffe0ff */
[----:B------:R-:W-:-:S03]  /*4d90*/  ISETP.NE.AND P0, PT, R36, 0x1, PT ;  /* 0x000000012400780c */ /* 0x000fc60003f05270 */
[----:B------:R-:W1:Y:S01]  /*4da0*/  I2F.F16 R0, R0 ;  /* 0x0000000000007306 */ /* 0x000e620000200c00 */
[----:B0-----:R-:W-:Y:S02]  /*4db0*/  HADD2.F32 R57, -RZ, R2.H1_H1 ;  /* 0x30000002ff397230 */ /* 0x001fe40000004100 */
[--C-:B------:R-:W-:Y:S02]  /*4dc0*/  HADD2.F32 R52, -RZ, R3.reuse.H0_H0 ;  /* 0x20000003ff347230 */ /* 0x100fe40000004100 */
[----:B------:R-:W-:-:S03]  /*4dd0*/  HADD2.F32 R46, -RZ, R3.H1_H1 ;  /* 0x30000003ff2e7230 */ /* 0x000fc60000004100 */
[----:B------:R-:W-:Y:S01]  /*4de0*/  I2F.F16 R43, R17 ;  /* 0x00000011002b7306 */ /* 0x000fe20000200c00 */
[----:B-1----:R-:W-:-:S07]  /*4df0*/  HADD2.F32 R0, -RZ, R0.H0_H0 ;  /* 0x20000000ff007230 */ /* 0x002fce0000004100 */
[----:B------:R-:W-:Y:S08]  /*4e00*/  I2F.F16 R45, R45 ;  /* 0x0000002d002d7306 */ /* 0x000ff00000200c00 */
[----:B------:R-:W-:Y:S08]  /*4e10*/  I2F.F16 R49, R49 ;  /* 0x0000003100317306 */ /* 0x000ff00000200c00 */
[----:B------:R-:W-:Y:S08]  /*4e20*/  I2F.F16 R30, R30 ;  /* 0x0000001e001e7306 */ /* 0x000ff00000200c00 */
[----:B------:R-:W0:Y:S08]  /*4e30*/  I2F.F16 R35, R35 ;  /* 0x0000002300237306 */ /* 0x000e300000200c00 */
[----:B------:R-:W-:Y:S01]  /*4e40*/  I2F.F16 R34, R34 ;  /* 0x0000002200227306 */ /* 0x000fe20000200c00 */
[----:B0-----:R-:W-:-:S07]  /*4e50*/  HADD2.F32 R35, -RZ, R35.H0_H0 ;  /* 0x20000023ff237230 */ /* 0x001fce0000004100 */
[----:B------:R-:W0:Y:S02]  /*4e60*/  I2F.F16 R33, R33 ;  /* 0x0000002100217306 */ /* 0x000e240000200c00 */
[----:B0-----:R-:W-:Y:S01]  /*4e70*/  HADD2.F32 R33, -RZ, R33.H0_H0 ;  /* 0x20000021ff217230 */ /* 0x001fe20000004100 */
[----:B--2---:R-:W-:Y:S02]  /*4e80*/  LOP3.LUT R13, R20, 0xff, RZ, 0xc0, !PT ;  /* 0x000000ff140d7812 */ /* 0x004fe400078ec0ff */
[----:B------:R-:W-:Y:S02]  /*4e90*/  LOP3.LUT R16, R23, 0xff, RZ, 0xc0, !PT ;  /* 0x000000ff17107812 */ /* 0x000fe400078ec0ff */
[----:B------:R-:W-:Y:S02]  /*4ea0*/  IADD3 R18, PT, PT, R13, -0x80, RZ ;  /* 0xffffff800d127810 */ /* 0x000fe40007ffe0ff */
[----:B------:R-:W-:Y:S02]  /*4eb0*/  LOP3.LUT R13, R21, 0xff, RZ, 0xc0, !PT ;  /* 0x000000ff150d7812 */ /* 0x000fe400078ec0ff */
[----:B------:R-:W-:-:S02]  /*4ec0*/  IADD3 R47, PT, PT, R16, -0x80, RZ ;  /* 0xffffff80102f7810 */ /* 0x000fc40007ffe0ff */
[----:B------:R-:W-:Y:S01]  /*4ed0*/  IADD3 R19, PT, PT, R13, -0x80, RZ ;  /* 0xffffff800d137810 */ /* 0x000fe20007ffe0ff */
[----:B------:R-:W0:Y:S01]  /*4ee0*/  LDS.64 R16, [UR4+0x38] ;  /* 0x00003804ff107984 */ /* 0x000e220008000a00 */
[----:B------:R-:W-:Y:S01]  /*4ef0*/  LOP3.LUT R13, R22, 0xff, RZ, 0xc0, !PT ;  /* 0x000000ff160d7812 */ /* 0x000fe200078ec0ff */
[----:B------:R-:W1:Y:S01]  /*4f00*/  I2F.F16 R18, R18 ;  /* 0x0000001200127306 */ /* 0x000e620000200c00 */
[----:B------:R-:W-:Y:S02]  /*4f10*/  SHF.R.U32.HI R50, RZ, 0x8, R22 ;  /* 0x00000008ff327819 */ /* 0x000fe40000011616 */
[----:B------:R-:W-:Y:S01]  /*4f20*/  IADD3 R42, PT, PT, R13, -0x80, RZ ;  /* 0xffffff800d2a7810 */ /* 0x000fe20007ffe0ff */
[----:B------:R-:W-:Y:S01]  /*4f30*/  HADD2.F32 R13, -RZ, R2.H0_H0 ;  /* 0x20000002ff0d7230 */ /* 0x000fe20000004100 */
[----:B------:R-:W-:Y:S02]  /*4f40*/  SHF.R.U32.HI R2, RZ, 0x8, R20 ;  /* 0x00000008ff027819 */ /* 0x000fe40000011614 */
[----:B------:R-:W-:Y:S01]  /*4f50*/  SHF.R.U32.HI R3, RZ, 0x8, R21 ;  /* 0x00000008ff037819 */ /* 0x000fe20000011615 */
[----:B------:R-:W-:Y:S01]  /*4f60*/  I2F.F16 R19, R19 ;  /* 0x0000001300137306 */ /* 0x000fe20000200c00 */
[----:B------:R-:W-:-:S02]  /*4f70*/  LOP3.LUT R2, R2, 0xff, RZ, 0xc0, !PT ;  /* 0x000000ff02027812 */ /* 0x000fc400078ec0ff */
[----:B------:R-:W-:Y:S02]  /*4f80*/  SHF.R.U32.HI R55, RZ, 0x8, R23 ;  /* 0x00000008ff377819 */ /* 0x000fe40000011617 */
[----:B------:R-:W-:Y:S02]  /*4f90*/  LOP3.LUT R54, R50, 0xff, RZ, 0xc0, !PT ;  /* 0x000000ff32367812 */ /* 0x000fe400078ec0ff */
[----:B------:R-:W-:Y:S01]  /*4fa0*/  LEA.HI R26, R20, 0xffffff80, RZ, 0x8 ;  /* 0xffffff80141a7811 */ /* 0x000fe200078f40ff */
[----:B------:R-:W2:Y:S01]  /*4fb0*/  I2F.F16 R42, R42 ;  /* 0x0000002a002a7306 */ /* 0x000ea20000200c00 */
[----:B------:R-:W-:Y:S02]  /*4fc0*/  SHF.R.U32.HI R53, RZ, 0x10, R20 ;  /* 0x00000010ff357819 */ /* 0x000fe40000011614 */
        /* <DEDUP_REMOVED lines=9> */
[----:B------:R-:W-:Y:S01]  /*5060*/  IADD3 R50, PT, PT, R20, -0x80, RZ ;  /* 0xffffff8014327810 */ /* 0x000fe20007ffe0ff */
[----:B------:R-:W-:Y:S01]  /*5070*/  HADD2.F32 R20, -RZ, R32.H0_H0 ;  /* 0x20000020ff147230 */ /* 0x000fe20000004100 */
[----:B------:R-:W-:Y:S01]  /*5080*/  LEA.HI R25, R22, 0xffffff80, RZ, 0x8 ;  /* 0xffffff8016197811 */ /* 0x000fe200078f40ff */
[----:B------:R-:W-:Y:S02]  /*5090*/  HADD2.F32 R31, -RZ, R51.H0_H0 ;  /* 0x20000033ff1f7230 */ /* 0x000fe40000004100 */
[----:B------:R-:W-:Y:S01]  /*50a0*/  FFMA.FTZ R59, R57, R27, R54 ;  /* 0x0000001b393b7223 */ /* 0x000fe20000010036 */
[----:B------:R-:W-:Y:S02]  /*50b0*/  HADD2.F32 R32, -RZ, R58.H0_H0 ;  /* 0x2000003aff207230 */ /* 0x000fe40000004100 */
[----:B------:R-:W-:Y:S01]  /*50c0*/  FFMA.FTZ R51, R3, R13, RZ ;  /* 0x0000000d03337223 */ /* 0x000fe200000100ff */
[C---:B------:R-:W-:Y:S01]  /*50d0*/  FFMA.FTZ R60, R13.reuse, R12, RZ ;  /* 0x0000000c0d3c7223 */ /* 0x040fe200000100ff */
[----:B------:R-:W-:Y:S01]  /*50e0*/  SHF.R.U32.HI R54, RZ, 0x10, R21 ;  /* 0x00000010ff367819 */ /* 0x000fe20000011615 */
[----:B------:R-:W-:Y:S01]  /*50f0*/  FFMA.FTZ R13, R13, R2, RZ ;  /* 0x000000020d0d7223 */ /* 0x000fe200000100ff */
[----:B------:R3:W-:Y:S01]  /*5100*/  I2F.F16 R44, R55 ;  /* 0x00000037002c7306 */ /* 0x0007e20000200c00 */
[----:B------:R-:W-:Y:S01]  /*5110*/  SHF.R.U32.HI R22, RZ, 0x10, R22 ;  /* 0x00000010ff167819 */ /* 0x000fe20000011616 */
[----:B------:R-:W-:Y:S01]  /*5120*/  FFMA.FTZ R58, R20, R57, R51 ;  /* 0x00000039143a7223 */ /* 0x000fe20000010033 */
[----:B------:R-:W-:Y:S01]  /*5130*/  LOP3.LUT R54, R54, 0xff, RZ, 0xc0, !PT ;  /* 0x000000ff36367812 */ /* 0x000fe200078ec0ff */
[----:B------:R-:W-:Y:S01]  /*5140*/  FFMA.FTZ R62, R57, R32, R13 ;  /* 0x00000020393e7223 */ /* 0x000fe2000001000d */
[----:B------:R-:W-:Y:S01]  /*5150*/  LOP3.LUT R53, R53, 0xff, RZ, 0xc0, !PT ;  /* 0x000000ff35357812 */ /* 0x000fe200078ec0ff */
[----:B------:R-:W-:Y:S01]  /*5160*/  HADD2.F32 R13, -RZ, R43.H0_H0 ;  /* 0x2000002bff0d7230 */ /* 0x000fe20000004100 */
[----:B------:R-:W-:Y:S01]  /*5170*/  LOP3.LUT R22, R22, 0xff, RZ, 0xc0, !PT ;  /* 0x000000ff16167812 */ /* 0x000fe200078ec0ff */
[----:B------:R-:W-:Y:S01]  /*5180*/  HADD2.F32 R43, -RZ, R49.H0_H0 ;  /* 0x20000031ff2b7230 */ /* 0x000fe20000004100 */
[----:B---3--:R-:W-:Y:S01]  /*5190*/  SHF.R.U32.HI R55, RZ, 0x10, R23 ;  /* 0x00000010ff377819 */ /* 0x008fe20000011617 */
[----:B------:R-:W3:Y:S01]  /*51a0*/  I2F.F16 R47, R47 ;  /* 0x0000002f002f7306 */ /* 0x000ee20000200c00 */
[----:B------:R-:W-:Y:S01]  /*51b0*/  LEA.HI R24, R21, 0xffffff80, RZ, 0x8 ;  /* 0xffffff8015187811 */ /* 0x000fe200078f40ff */
[----:B------:R-:W-:Y:S01]  /*51c0*/  HADD2.F32 R21, -RZ, R45.H0_H0 ;  /* 0x2000002dff157230 */ /* 0x000fe20000004100 */
[----:B------:R-:W-:Y:S01]  /*51d0*/  IADD3 R51, PT, PT, R56, -0x80, RZ ;  /* 0xffffff8038337810 */ /* 0x000fe20007ffe0ff */
[----:B------:R-:W-:Y:S01]  /*51e0*/  FFMA.FTZ R60, R57, R31, R60 ;  /* 0x0000001f393c7223 */ /* 0x000fe2000001003c */
[----:B------:R-:W-:Y:S01]  /*51f0*/  LOP3.LUT R55, R55, 0xff, RZ, 0xc0, !PT ;  /* 0x000000ff37377812 */ /* 0x000fe200078ec0ff */
[----:B------:R-:W-:Y:S01]  /*5200*/  HADD2.F32 R49, -RZ, R30.H0_H0 ;  /* 0x2000001eff317230 */ /* 0x000fe20000004100 */
[----:B------:R-:W-:Y:S01]  /*5210*/  IADD3 R54, PT, PT, R54, -0x80, RZ ;  /* 0xffffff8036367810 */ /* 0x000fe20007ffe0ff */
[----:B------:R-:W4:Y:S01]  /*5220*/  I2F.F16 R48, R48 ;  /* 0x0000003000307306 */ /* 0x000f220000200c00 */
[----:B------:R-:W-:Y:S01]  /*5230*/  IADD3 R53, PT, PT, R53, -0x80, RZ ;  /* 0xffffff8035357810 */ /* 0x000fe20007ffe0ff */
[----:B------:R-:W-:Y:S01]  /*5240*/  FFMA.FTZ R58, R37, R52, R58 ;  /* 0x00000034253a7223 */ /* 0x000fe2000001003a */
[----:B------:R-:W-:Y:S01]  /*5250*/  IADD3 R30, PT, PT, R22, -0x80, RZ ;  /* 0xffffff80161e7810 */ /* 0x000fe20007ffe0ff */
[C---:B------:R-:W-:Y:S01]  /*5260*/  FFMA.FTZ R59, R52.reuse, R13, R59 ;  /* 0x0000000d343b7223 */ /* 0x040fe2000001003b */
[----:B------:R-:W-:Y:S01]  /*5270*/  IADD3 R55, PT, PT, R55, -0x80, RZ ;  /* 0xffffff8037377810 */ /* 0x000fe20007ffe0ff */
[C---:B------:R-:W-:Y:S01]  /*5280*/  FFMA.FTZ R60, R52.reuse, R21, R60 ;  /* 0x00000015343c7223 */ /* 0x040fe2000001003c */
[----:B------:R-:W-:Y:S01]  /*5290*/  FFMA.FTZ R62, R52, R43, R62 ;  /* 0x0000002b343e7223 */ /* 0x000fe2000001003e */
[----:B------:R-:W4:Y:S01]  /*52a0*/  I2F.F16 R50, R50 ;  /* 0x0000003200327306 */ /* 0x000f220000200c00 */
[----:B------:R-:W-:-:S02]  /*52b0*/  HADD2.F32 R45, -RZ, R34.H0_H0 ;  /* 0x20000022ff2d7230 */ /* 0x000fc40000004100 */
[----:B------:R-:W-:Y:S01]  /*52c0*/  FFMA.FTZ R57, R35, R46, R58 ;  /* 0x0000002e23397223 */ /* 0x000fe2000001003a */
[----:B0-----:R-:W-:Y:S02]  /*52d0*/  HADD2.F32 R34, -RZ, R16.H0_H0 ;  /* 0x20000010ff227230 */ /* 0x001fe40000004100 */
[C---:B------:R-:W-:Y:S01]  /*52e0*/  FFMA.FTZ R65, R46.reuse, R33, R60 ;  /* 0x000000212e417223 */ /* 0x040fe2000001003c */
[----:B-1----:R-:W-:Y:S02]  /*52f0*/  HADD2.F32 R22, -RZ, R18.H0_H0 ;  /* 0x20000012ff167230 */ /* 0x002fe40000004100 */
[C---:B------:R-:W-:Y:S01]  /*5300*/  FFMA.FTZ R63, R46.reuse, R45, R59 ;  /* 0x0000002d2e3f7223 */ /* 0x040fe2000001003b */
[----:B--2---:R-:W-:Y:S01]  /*5310*/  HADD2.F32 R42, -RZ, R42.H0_H0 ;  /* 0x2000002aff2a7230 */ /* 0x004fe20000004100 */
[----:B------:R-:W0:Y:S01]  /*5320*/  I2F.F16 R51, R51 ;  /* 0x0000003300337306 */ /* 0x000e220000200c00 */
[----:B---3--:R-:W-:Y:S02]  /*5330*/  HADD2.F32 R47, -RZ, R47.H0_H0 ;  /* 0x2000002fff2f7230 */ /* 0x008fe40000004100 */
[----:B------:R-:W-:Y:S01]  /*5340*/  FFMA.FTZ R62, R46, R49, R62 ;  /* 0x000000312e3e7223 */ /* 0x000fe2000001003e */
[----:B------:R-:W-:-:S02]  /*5350*/  HADD2.F32 R59, -RZ, R16.H1_H1 ;  /* 0x30000010ff3b7230 */ /* 0x000fc40000004100 */
[----:B------:R-:W-:Y:S01]  /*5360*/  FFMA.FTZ R57, R22, R34, R57 ;  /* 0x0000002216397223 */ /* 0x000fe20000010039 */
[----:B----4-:R-:W-:Y:S02]  /*5370*/  HADD2.F32 R48, -RZ, R48.H0_H0 ;  /* 0x20000030ff307230 */ /* 0x010fe40000004100 */
[C---:B------:R-:W-:Y:S01]  /*5380*/  FFMA.FTZ R65, R34.reuse, R42, R65 ;  /* 0x0000002a22417223 */ /* 0x040fe20000010041 */
[----:B------:R-:W-:Y:S01]  /*5390*/  HADD2.F32 R50, -RZ, R50.H0_H0 ;  /* 0x20000032ff327230 */ /* 0x000fe20000004100 */
[----:B------:R1:W2:Y:S01]  /*53a0*/  I2F.F16 R52, R53 ;  /* 0x0000003500347306 */ /* 0x0002a20000200c00 */
[----:B------:R-:W-:Y:S02]  /*53b0*/  HADD2.F32 R44, -RZ, R44.H0_H0 ;  /* 0x2000002cff2c7230 */ /* 0x000fe40000004100 */
[----:B------:R-:W-:Y:S01]  /*53c0*/  FFMA.FTZ R62, R34, R47, R62 ;  /* 0x0000002f223e7223 */ /* 0x000fe2000001003e */
[--C-:B------:R-:W-:Y:S02]  /*53d0*/  HADD2.F32 R61, -RZ, R17.reuse.H0_H0 ;  /* 0x20000011ff3d7230 */ /* 0x100fe40000004100 */
[----:B------:R-:W-:Y:S01]  /*53e0*/  FFMA.FTZ R57, R48, R59, R57 ;  /* 0x0000003b30397223 */ /* 0x000fe20000010039 */
[----:B------:R-:W-:-:S02]  /*53f0*/  HADD2.F32 R17, -RZ, R17.H1_H1 ;  /* 0x30000011ff117230 */ /* 0x000fc40000004100 */
[----:B------:R-:W-:Y:S01]  /*5400*/  FFMA.FTZ R65, R59, R44, R65 ;  /* 0x0000002c3b417223 */ /* 0x000fe20000010041 */
[----:B0-----:R-:W-:Y:S01]  /*5410*/  HADD2.F32 R51, -RZ, R51.H0_H0 ;  /* 0x20000033ff337230 */ /* 0x001fe20000004100 */
[----:B------:R-:W0:Y:S01]  /*5420*/  I2F.F16 R54, R54 ;  /* 0x0000003600367306 */ /* 0x000e220000200c00 */
[----:B-1----:R-:W-:Y:S01]  /*5430*/  LEA.HI R53, R23, 0xffffff80, RZ, 0x8 ;  /* 0xffffff8017357811 */ /* 0x002fe200078f40ff */
[----:B------:R-:W-:-:S05]  /*5440*/  HADD2.F32 R23, -RZ, R19.H0_H0 ;  /* 0x20000013ff177230 */ /* 0x000fca0000004100 */
[----:B------:R-:W-:Y:S01]  /*5450*/  FFMA.FTZ R16, R34, R23, R63 ;  /* 0x0000001722107223 */ /* 0x000fe2000001003f */
[----:B------:R-:W1:Y:S01]  /*5460*/  I2F.F16 R30, R30 ;  /* 0x0000001e001e7306 */ /* 0x000e620000200c00 */
[----:B--2---:R-:W-:Y:S02]  /*5470*/  HADD2.F32 R52, -RZ, R52.H0_H0 ;  /* 0x20000034ff347230 */ /* 0x004fe40000004100 */
[C---:B------:R-:W-:Y:S01]  /*5480*/  FFMA.FTZ R16, R59.reuse, R50, R16 ;  /* 0x000000323b107223 */ /* 0x040fe20000010010 */
[----:B------:R-:W-:Y:S02]  /*5490*/  FFMA.FTZ R59, R59, R51, R62 ;  /* 0x000000333b3b7223 */ /* 0x000fe4000001003e */
        /* <DEDUP_REMOVED lines=10> */
[----:B------:R-:W-:Y:S02]  /*5540*/  HADD2.F32 R55, -RZ, R97.H0_H0 ;  /* 0x20000061ff377230 */ /* 0x000fe40000004100 */
[----:B------:R-:W-:Y:S01]  /*5550*/  FFMA.FTZ R59, R61, R30, R59 ;  /* 0x0000001e3d3b7223 */ /* 0x000fe2000001003b */
[----:B-1----:R-:W-:-:S04]  /*5560*/  HADD2.F32 R26, -RZ, R26.H0_H0 ;  /* 0x2000001aff1a7230 */ /* 0x002fc80000004100 */
[----:B------:R-:W1:Y:S01]  /*5570*/  I2F.F16 R25, R25 ;  /* 0x0000001900197306 */ /* 0x000e620000200c00 */
[----:B------:R-:W-:Y:S01]  /*5580*/  FFMA.FTZ R16, R26, R17, R19 ;  /* 0x000000111a107223 */ /* 0x000fe20000010013 */
[----:B0-----:R-:W-:-:S06]  /*5590*/  HADD2.F32 R24, -RZ, R24.H0_H0 ;  /* 0x20000018ff187230 */ /* 0x001fcc0000004100 */
[----:B------:R0:W2:Y:S01]  /*55a0*/  I2F.F16 R56, R53 ;  /* 0x0000003500387306 */ /* 0x0000a20000200c00 */
[----:B------:R-:W-:Y:S01]  /*55b0*/  FMUL.FTZ R16, R55, R16 ;  /* 0x0000001037107220 */ /* 0x000fe20000410000 */
[----:B------:R-:W-:-:S04]  /*55c0*/  FFMA.FTZ R19, R17, R24, R18 ;  /* 0x0000001811137223 */ /* 0x000fc80000010012 */
[----:B------:R-:W-:Y:S01]  /*55d0*/  F2FP.F16.F32.PACK_AB R16, RZ, R16 ;  /* 0x00000010ff10723e */ /* 0x000fe200000000ff */
[----:B-1----:R-:W-:Y:S02]  /*55e0*/  HADD2.F32 R57, -RZ, R25.H0_H0 ;  /* 0x20000019ff397230 */ /* 0x002fe40000004100 */
[----:B------:R-:W-:Y:S01]  /*55f0*/  FMUL.FTZ R19, R54, R19 ;  /* 0x0000001336137220 */ /* 0x000fe20000410000 */
[--C-:B0-----:R-:W-:Y:S02]  /*5600*/  HADD2.F32 R53, -RZ, R95.reuse.H0_H0 ;  /* 0x2000005fff357230 */ /* 0x101fe40000004100 */
        /* <DEDUP_REMOVED lines=68> */
.L_x_3100:
        /* <DEDUP_REMOVED lines=8> */
.L_x_3096:
        /* <DEDUP_REMOVED lines=8> */
.L_x_3104:
        /* <DEDUP_REMOVED lines=32> */
[----:B------:R-:W-:Y:S02]  /*5d50*/  LOP3.LUT R38, R38, 0x10001, RZ, 0xc0, !PT ;  /* 0x0001000126267812 */ /* 0x000fe400078ec0ff */
[----:B------:R-:W-:Y:S02]  /*5d60*/  LOP3.LUT R39, R39, 0x10001, RZ, 0xc0, !PT ;  /* 0x0001000127277812 */ /* 0x000fe400078ec0ff */
[----:B------:R-:W-:Y:S02]  /*5d70*/  SHF.R.U32.HI R69, RZ, 0xe, R16 ;  /* 0x0000000eff457819 */ /* 0x000fe40000011610 */
[----:B------:R-:W-:Y:S02]  /*5d80*/  SHF.R.U32.HI R84, RZ, 0xe, R17 ;  /* 0x0000000eff547819 */ /* 0x000fe40000011611 */
[----:B------:R-:W-:Y:S02]  /*5d90*/  SHF.R.U32.HI R83, RZ, 0xe, R18 ;  /* 0x0000000eff537819 */ /* 0x000fe40000011612 */
[----:B------:R-:W-:-:S02]  /*5da0*/  SHF.R.U32.HI R44, RZ, 0xe, R19 ;  /* 0x0000000eff2c7819 */ /* 0x000fc40000011613 */
[----:B------:R-:W-:Y:S02]  /*5db0*/  LOP3.LUT R69, R36, 0x20002, R69, 0xf8, !PT ;  /* 0x0002000224457812 */ /* 0x000fe400078ef845 */
[----:B------:R-:W-:Y:S02]  /*5dc0*/  LOP3.LUT R84, R37, 0x20002, R84, 0xf8, !PT ;  /* 0x0002000225547812 */ /* 0x000fe400078ef854 */
[----:B------:R-:W-:Y:S02]  /*5dd0*/  LOP3.LUT R83, R38, 0x20002, R83, 0xf8, !PT ;  /* 0x0002000226537812 */ /* 0x000fe400078ef853 */
[----:B------:R-:W-:Y:S02]  /*5de0*/  LOP3.LUT R67, R39, 0x20002, R44, 0xf8, !PT ;  /* 0x0002000227437812 */ /* 0x000fe400078ef82c */
[----:B------:R-:W0:Y:S01]  /*5df0*/  LDS.128 R36, [UR4] ;  /* 0x00000004ff247984 */ /* 0x000e220008000c00 */
[----:B------:R-:W-:Y:S02]  /*5e00*/  ISETP.NE.AND P0, PT, R40, 0x1, PT ;  /* 0x000000012800780c */ /* 0x000fe40003f05270 */
        /* <DEDUP_REMOVED lines=17> */
[C---:B------:R-:W-:Y:S02]  /*5f20*/  LOP3.LUT R63, R18.reuse, 0x1f001f, RZ, 0xc0, !PT ;  /* 0x001f001f123f7812 */ /* 0x040fe400078ec0ff */
[----:B------:R-:W-:-:S02]  /*5f30*/  LOP3.LUT R17, R18, 0x3e003e0, RZ, 0xc0, !PT ;  /* 0x03e003e012117812 */ /* 0x000fc400078ec0ff */
[----:B------:R-:W-:Y:S02]  /*5f40*/  SHF.R.U32.HI R54, RZ, 0xa, R18 ;  /* 0x0000000aff367819 */ /* 0x000fe40000011612 */
[----:B------:R-:W-:Y:S02]  /*5f50*/  LOP3.LUT R44, R24, 0x3e003e0, RZ, 0xc0, !PT ;  /* 0x03e003e0182c7812 */ /* 0x000fe400078ec0ff */
[C---:B------:R-:W-:Y:S02]  /*5f60*/  LOP3.LUT R18, R19.reuse, 0x3e003e0, RZ, 0xc0, !PT ;  /* 0x03e003e013127812 */ /* 0x040fe400078ec0ff */
[----:B------:R-:W-:Y:S02]  /*5f70*/  LOP3.LUT R57, R26, 0x3e003e0, RZ, 0xc0, !PT ;  /* 0x03e003e01a397812 */ /* 0x000fe400078ec0ff */
[----:B------:R-:W-:Y:S02]  /*5f80*/  LOP3.LUT R64, R19, 0x1f001f, RZ, 0xc0, !PT ;  /* 0x001f001f13407812 */ /* 0x000fe400078ec0ff */
[----:B------:R-:W-:-:S02]  /*5f90*/  SHF.R.U32.HI R56, RZ, 0xa, R19 ;  /* 0x0000000aff387819 */ /* 0x000fc40000011613 */
[----:B------:R-:W-:Y:S02]  /*5fa0*/  LOP3.LUT R20, R12, 0x1f001f, RZ, 0xc0, !PT ;  /* 0x001f001f0c147812 */ /* 0x000fe400078ec0ff */
[----:B------:R-:W-:Y:S01]  /*5fb0*/  SHF.R.U32.HI R47, RZ, 0xa, R12 ;  /* 0x0000000aff2f7819 */ /* 0x000fe2000001160c */
[----:B------:R-:W-:Y:S01]  /*5fc0*/  HFMA2 R12, -RZ, RZ, 0, 0.03125 ;  /* 0x00002800ff0c7431 */ /* 0x000fe200000001ff */
        /* <DEDUP_REMOVED lines=38> */
[----:B0-----:R-:W-:Y:S02]  /*6230*/  HFMA2 R66, R77, R36, RZ ;  /* 0x000000244d427231 */ /* 0x001fe400000000ff */
[-C--:B------:R-:W-:Y:S01]  /*6240*/  HFMA2 R68, R45, R12.reuse.H0_H0, -48, -48 ;  /* 0xd200d2002d447431 */ /* 0x080fe2000004000c */
[----:B------:R-:W-:Y:S01]  /*6250*/  LOP3.LUT R47, R47, 0x1f001f, RZ, 0xc0, !PT ;  /* 0x001f001f2f2f7812 */ /* 0x000fe200078ec0ff */
[-C--:B------:R-:W-:Y:S02]  /*6260*/  HFMA2 R45, R73, R12.reuse.H0_H0, -48, -48 ;  /* 0xd200d200492d7431 */ /* 0x080fe4000004000c */
[----:B------:R-:W-:Y:S02]  /*6270*/  HFMA2 R66, R70, R37, R66 ;  /* 0x0000002546427231 */ /* 0x000fe40000000042 */
[----:B------:R-:W-:Y:S01]  /*6280*/  HFMA2 R13, R13, R12.H0_H0, -48, -48 ;  /* 0xd200d2000d0d7431 */ /* 0x000fe2000004000c */
        /* <DEDUP_REMOVED lines=10> */
[----:B------:R-:W-:Y:S01]  /*6330*/  SHF.R.U32.HI R76, RZ, 0xd, R34 ;  /* 0x0000000dff4c7819 */ /* 0x000fe20000011622 */
[----:B------:R-:W-:Y:S01]  /*6340*/  HADD2 R54, R54, -1040, -1040 ;  /* 0xe410e41036367430 */ /* 0x000fe20000000000 */
[----:B------:R-:W-:Y:S01]  /*6350*/  SHF.R.U32.HI R78, RZ, 0xd, R35 ;  /* 0x0000000dff4e7819 */ /* 0x000fe20000011623 */
[----:B------:R-:W-:Y:S01]  /*6360*/  HADD2 R56, R56, -1040, -1040 ;  /* 0xe410e41038387430 */ /* 0x000fe20000000000 */
[----:B------:R-:W-:Y:S02]  /*6370*/  LOP3.LUT R83, R83, 0x40004, R76, 0xf8, !PT ;  /* 0x0004000453537812 */ /* 0x000fe400078ef84c */
[----:B--2---:R-:W-:Y:S02]  /*6380*/  LOP3.LUT R57, R28, 0x3e003e0, RZ, 0xc0, !PT ;  /* 0x03e003e01c397812 */ /* 0x004fe400078ec0ff */
        /* <DEDUP_REMOVED lines=9> */
[----:B------:R-:W0:Y:S01]  /*6420*/  LDS.128 R20, [UR4+0x10] ;  /* 0x00001004ff147984 */ /* 0x000e220008000c00 */
[C---:B------:R-:W-:Y:S01]  /*6430*/  LOP3.LUT R14, R31.reuse, 0x3e003e0, RZ, 0xc0, !PT ;  /* 0x03e003e01f0e7812 */ /* 0x040fe200078ec0ff */
[----:B------:R-:W-:Y:S01]  /*6440*/  HADD2 R57, R57, -1040, -1040 ;  /* 0xe410e41039397430 */ /* 0x000fe20000000000 */
[----:B------:R-:W-:Y:S01]  /*6450*/  LOP3.LUT R85, R31, 0x1f001f, RZ, 0xc0, !PT ;  /* 0x001f001f1f557812 */ /* 0x000fe200078ec0ff */
[----:B------:R-:W-:Y:S01]  /*6460*/  HADD2 R55, R55, -1040, -1040 ;  /* 0xe410e41037377430 */ /* 0x000fe20000000000 */
[----:B------:R-:W-:Y:S01]  /*6470*/  LOP3.LUT R71, R14, 0x64006400, RZ, 0xfc, !PT ;  /* 0x640064000e477812 */ /* 0x000fe200078efcff */
[----:B------:R-:W-:Y:S01]  /*6480*/  HFMA2 R14, R65, R12.H0_H0, -48, -48 ;  /* 0xd200d200410e7431 */ /* 0x000fe2000004000c */
[----:B------:R-:W-:Y:S01]  /*6490*/  SHF.R.U32.HI R90, RZ, 0xa, R28 ;  /* 0x0000000aff5a7819 */ /* 0x000fe2000001161c */
[----:B------:R-:W-:Y:S01]  /*64a0*/  HFMA2 R65, R75, R36, RZ.H0_H0 ;  /* 0x000000244b417231 */ /* 0x000fe200000400ff */
[----:B------:R-:W-:Y:S01]  /*64b0*/  LOP3.LUT R85, R85, 0x64006400, RZ, 0xfc, !PT ;  /* 0x6400640055557812 */ /* 0x000fe200078efcff */
[----:B------:R-:W-:-:S02]  /*64c0*/  HFMA2 R12, R71, R12.H0_H0, -48, -48 ;  /* 0xd200d200470c7431 */ /* 0x000fc4000004000c */
[-C--:B------:R-:W-:Y:S02]  /*64d0*/  HFMA2 R71, R57, R36.reuse, RZ ;  /* 0x0000002439477231 */ /* 0x080fe400000000ff */
[----:B------:R-:W-:Y:S01]  /*64e0*/  HFMA2 R72, R55, R36, RZ.H0_H0 ;  /* 0x0000002437487231 */ /* 0x000fe200000400ff */
[----:B------:R-:W-:Y:S01]  /*64f0*/  SHF.R.U32.HI R93, RZ, 0xa, R31 ;  /* 0x0000000aff5d7819 */ /* 0x000fe2000001161f */
        /* <DEDUP_REMOVED lines=22> */
[----:B------:R-:W-:Y:S01]  /*6660*/  SHF.R.U32.HI R34, RZ, 0xa, R34 ;  /* 0x0000000aff227819 */ /* 0x000fe20000011622 */
[----:B------:R-:W-:-:S02]  /*6670*/  HFMA2 R71, R47, R38, R37 ;  /* 0x000000262f477231 */ /* 0x000fc40000000025 */
[-C--:B------:R-:W-:Y:S02]  /*6680*/  HFMA2 R38, R64, R39.reuse, R63 ;  /* 0x0000002740267231 */ /* 0x080fe4000000003f */
[----:B------:R-:W-:Y:S02]  /*6690*/  HADD2 R50, R50, -1040, -1040 ;  /* 0xe410e41032327430 */ /* 0x000fe40000000000 */
[-C--:B------:R-:W-:Y:S02]  /*66a0*/  HFMA2 R37, R48, R39.reuse, R65 ;  /* 0x0000002730257231 */ /* 0x080fe40000000041 */
[-C--:B------:R-:W-:Y:S02]  /*66b0*/  HFMA2 R36, R66, R39.reuse, R36 ;  /* 0x0000002742247231 */ /* 0x080fe40000000024 */
[----:B0-----:R-:W-:Y:S02]  /*66c0*/  HFMA2 R38, R61, R20, R38 ;  /* 0x000000143d267231 */ /* 0x001fe40000000026 */
[----:B------:R-:W-:-:S02]  /*66d0*/  HFMA2 R39, R50, R39, R71 ;  /* 0x0000002732277231 */ /* 0x000fc40000000047 */
[-C--:B------:R-:W-:Y:S02]  /*66e0*/  HFMA2 R37, R45, R20.reuse, R37 ;  /* 0x000000142d257231 */ /* 0x080fe40000000025 */
[-C--:B------:R-:W-:Y:S01]  /*66f0*/  HFMA2 R71, R59, R20.reuse, R36 ;  /* 0x000000143b477231 */ /* 0x080fe20000000024 */
[----:B------:R-:W-:Y:S01]  /*6700*/  LOP3.LUT R63, R32, 0x1f001f, RZ, 0xc0, !PT ;  /* 0x001f001f203f7812 */ /* 0x000fe200078ec0ff */
        /* <DEDUP_REMOVED lines=8> */
[----:B------:R-:W-:Y:S02]  /*6790*/  HADD2 R60, R39, -1040, -1040 ;  /* 0xe410e410273c7430 */ /* 0x000fe40000000000 */
[-C--:B------:R-:W-:Y:S01]  /*67a0*/  HFMA2 R20, R62, R21.reuse, R38 ;  /* 0x000000153e147231 */ /* 0x080fe20000000026 */
[----:B------:R-:W-:Y:S01]  /*67b0*/  LOP3.LUT R65, R33, 0x1f001f, RZ, 0xc0, !PT ;  /* 0x001f001f21417812 */ /* 0x000fe200078ec0ff */
[----:B------:R-:W-:Y:S01]  /*67c0*/  HADD2 R51, R51, -1040, -1040 ;  /* 0xe410e41033337430 */ /* 0x000fe20000000000 */
[----:B------:R-:W-:Y:S01]  /*67d0*/  LOP3.LUT R63, R63, 0x64006400, RZ, 0xfc, !PT ;  /* 0x640064003f3f7812 */ /* 0x000fe200078efcff */
[-C--:B------:R-:W-:Y:S01]  /*67e0*/  HFMA2 R71, R60, R21.reuse, R71 ;  /* 0x000000153c477231 */ /* 0x080fe20000000047 */
[----:B------:R-:W-:Y:S01]  /*67f0*/  LOP3.LUT R65, R65, 0x64006400, RZ, 0xfc, !PT ;  /* 0x6400640041417812 */ /* 0x000fe200078efcff */
[----:B------:R-:W-:Y:S02]  /*6800*/  HFMA2 R21, R56, R21, R36 ;  /* 0x0000001538157231 */ /* 0x000fe40000000024 */
[----:B------:R-:W-:Y:S01]  /*6810*/  HFMA2 R72, R51, R22, R72 ;  /* 0x0000001633487231 */ /* 0x000fe20000000048 */
[----:B------:R-:W0:Y:S01]  /*6820*/  LDS.128 R36, [UR4+0x20] ;  /* 0x00002004ff247984 */ /* 0x000e220008000c00 */
[----:B------:R-:W-:Y:S01]  /*6830*/  HADD2 R63, R63, -1040, -1040 ;  /* 0xe410e4103f3f7430 */ /* 0x000fe20000000000 */
[----:B------:R-:W-:Y:S01]  /*6840*/  SHF.R.U32.HI R35, RZ, 0xa, R35 ;  /* 0x0000000aff237819 */ /* 0x000fe20000011623 */
[----:B------:R-:W-:-:S02]  /*6850*/  HADD2 R65, R65, -1040, -1040 ;  /* 0xe410e41041417430 */ /* 0x000fc40000000000 */
[-C--:B------:R-:W-:Y:S02]  /*6860*/  HFMA2 R72, R42, R23.reuse, R72 ;  /* 0x000000172a487231 */ /* 0x080fe40000000048 */
[----:B------:R-:W-:Y:S02]  /*6870*/  HADD2 R49, R49, -1040, -1040 ;  /* 0xe410e41031317430 */ /* 0x000fe40000000000 */
[-C--:B------:R-:W-:Y:S02]  /*6880*/  HFMA2 R20, R63, R22.reuse, R20 ;  /* 0x000000163f147231 */ /* 0x080fe40000000014 */
[-C--:B------:R-:W-:Y:S01]  /*6890*/  HFMA2 R71, R65, R22.reuse, R71 ;  /* 0x0000001641477231 */ /* 0x080fe20000000047 */
[----:B------:R-:W-:Y:S01]  /*68a0*/  LOP3.LUT R34, R34, 0x1f001f, RZ, 0xc0, !PT ;  /* 0x001f001f22227812 */ /* 0x000fe200078ec0ff */
[----:B------:R-:W-:Y:S02]  /*68b0*/  HFMA2 R21, R49, R22, R21 ;  /* 0x0000001631157231 */ /* 0x000fe40000000015 */
[----:B------:R-:W-:-:S02]  /*68c0*/  HFMA2 R74, R46, R23, R20 ;  /* 0x000000172e4a7231 */ /* 0x000fc40000000014 */
[-C--:B------:R-:W-:Y:S01]  /*68d0*/  HFMA2 R22, R44, R23.reuse, R71 ;  /* 0x000000172c167231 */ /* 0x080fe20000000047 */
[--C-:B------:R-:W-:Y:S01]  /*68e0*/  SHF.R.U32.HI R20, RZ, 0xd, R32.reuse ;  /* 0x0000000dff147819 */ /* 0x100fe20000011620 */
[----:B------:R-:W-:Y:S01]  /*68f0*/  HFMA2 R23, R40, R23, R21 ;  /* 0x0000001728177231 */ /* 0x000fe20000000015 */
[--C-:B------:R-:W-:Y:S02]  /*6900*/  SHF.R.U32.HI R21, RZ, 0xd, R33.reuse ;  /* 0x0000000dff157819 */ /* 0x100fe40000011621 */
[----:B------:R-:W-:Y:S02]  /*6910*/  SHF.R.U32.HI R32, RZ, 0xa, R32 ;  /* 0x0000000aff207819 */ /* 0x000fe40000011620 */
[----:B------:R-:W-:Y:S02]  /*6920*/  SHF.R.U32.HI R33, RZ, 0xa, R33 ;  /* 0x0000000aff217819 */ /* 0x000fe40000011621 */
        /* <DEDUP_REMOVED lines=9> */
[----:B------:R-:W-:-:S02]  /*69c0*/  LOP3.LUT R84, R84, 0x40004, R21, 0xf8, !PT ;  /* 0x0004000454547812 */ /* 0x000fc400078ef815 */
[----:B------:R-:W-:Y:S01]  /*69d0*/  LOP3.LUT R20, R69, 0x40004, R20, 0xf8, !PT ;  /* 0x0004000445147812 */ /* 0x000fe200078ef814 */
[----:B------:R-:W-:Y:S01]  /*69e0*/  HADD2 R69, R34, -1040, -1040 ;  /* 0xe410e41022457430 */ /* 0x000fe20000000000 */
[----:B------:R-:W-:Y:S01]  /*69f0*/  LOP3.LUT R21, R67, 0x40004, R78, 0xf8, !PT ;  /* 0x0004000443157812 */ /* 0x000fe200078ef84e */
[----:B------:R-:W-:Y:S02]  /*6a00*/  HADD2 R67, R35, -1040, -1040 ;  /* 0xe410e41023437430 */ /* 0x000fe40000000000 */
[-C--:B0-----:R-:W-:Y:S01]  /*6a10*/  HFMA2 R32, R73, R36.reuse, R74 ;  /* 0x0000002449207231 */ /* 0x081fe2000000004a */
[----:B------:R-:W-:Y:S01]  /*6a20*/  LOP3.LUT R34, R24, 0x1f001f, RZ, 0xc0, !PT ;  /* 0x001f001f18227812 */ /* 0x000fe200078ec0ff */
[-C--:B------:R-:W-:Y:S02]  /*6a30*/  HFMA2 R22, R71, R36.reuse, R22 ;  /* 0x0000002447167231 */ /* 0x080fe40000000016 */
[-C--:B------:R-:W-:Y:S02]  /*6a40*/  HFMA2 R33, R69, R36.reuse, R72 ;  /* 0x0000002445217231 */ /* 0x080fe40000000048 */
[----:B------:R-:W-:Y:S01]  /*6a50*/  HFMA2 R23, R67, R36, R23 ;  /* 0x0000002443177231 */ /* 0x000fe20000000017 */
        /* <DEDUP_REMOVED lines=14> */
[-C--:B------:R-:W-:Y:S02]  /*6b40*/  HFMA2 R22, R74, R37.reuse, R22 ;  /* 0x000000254a167231 */ /* 0x080fe40000000016 */
[----:B------:R-:W-:Y:S02]  /*6b50*/  HFMA2 R33, R19, R38, R32 ;  /* 0x0000002613217231 */ /* 0x000fe40000000020 */
[----:B------:R-:W-:-:S02]  /*6b60*/  HFMA2 R23, R36, R37, R23 ;  /* 0x0000002524177231 */ /* 0x000fc40000000017 */
[-C--:B------:R-:W-:Y:S02]  /*6b70*/  HFMA2 R32, R15, R38.reuse, R34 ;  /* 0x000000260f207231 */ /* 0x080fe40000000022 */
[-C--:B------:R-:W-:Y:S01]  /*6b80*/  HFMA2 R35, R17, R38.reuse, R22 ;  /* 0x0000002611237231 */ /* 0x080fe20000000016 */
[----:B------:R-:W-:Y:S01]  /*6b90*/  SHF.R.U32.HI R22, RZ, 0xc, R26 ;  /* 0x0000000cff167819 */ /* 0x000fe2000001161a */
[----:B------:R-:W-:Y:S01]  /*6ba0*/  HFMA2 R34, R13, R38, R23 ;  /* 0x000000260d227231 */ /* 0x000fe20000000017 */
[--C-:B------:R-:W-:Y:S02]  /*6bb0*/  SHF.R.U32.HI R23, RZ, 0xc, R24.reuse ;  /* 0x0000000cff177819 */ /* 0x100fe40000011618 */
[----:B------:R-:W-:Y:S02]  /*6bc0*/  SHF.R.U32.HI R24, RZ, 0xa, R24 ;  /* 0x0000000aff187819 */ /* 0x000fe40000011618 */
[----:B------:R-:W-:Y:S02]  /*6bd0*/  LOP3.LUT R83, R83, 0x80008, R22, 0xf8, !PT ;  /* 0x0008000853537812 */ /* 0x000fe400078ef816 */
[----:B------:R-:W-:-:S02]  /*6be0*/  SHF.R.U32.HI R22, RZ, 0xc, R27 ;  /* 0x0000000cff167819 */ /* 0x000fc4000001161b */
[----:B------:R-:W-:Y:S02]  /*6bf0*/  LOP3.LUT R24, R24, 0x1f001f, RZ, 0xc0, !PT ;  /* 0x001f001f18187812 */ /* 0x000fe400078ec0ff */
[----:B------:R-:W-:Y:S02]  /*6c00*/  LOP3.LUT R20, R20, 0x80008, R23, 0xf8, !PT ;  /* 0x0008000814147812 */ /* 0x000fe400078ef817 */
[----:B------:R-:W-:Y:S02]  /*6c10*/  LOP3.LUT R37, R21, 0x80008, R22, 0xf8, !PT ;  /* 0x0008000815257812 */ /* 0x000fe400078ef816 */
[----:B------:R-:W-:Y:S02]  /*6c20*/  LOP3.LUT R24, R24, 0x64006400, RZ, 0xfc, !PT ;  /* 0x6400640018187812 */ /* 0x000fe400078efcff */
[----:B------:R-:W-:Y:S02]  /*6c30*/  SHF.R.U32.HI R23, RZ, 0xc, R25 ;  /* 0x0000000cff177819 */ /* 0x000fe40000011619 */
[----:B------:R-:W-:Y:S01]  /*6c40*/  SHF.R.U32.HI R21, RZ, 0xb, R28 ;  /* 0x0000000bff157819 */ /* 0x000fe2000001161c */
[----:B------:R-:W-:Y:S01]  /*6c50*/  HADD2 R82, R24, -1040, -1040 ;  /* 0xe410e41018527430 */ /* 0x000fe20000000000 */
[----:B------:R-:W-:-:S02]  /*6c60*/  LOP3.LUT R84, R84, 0x80008, R23, 0xf8, !PT ;  /* 0x0008000854547812 */ /* 0x000fc400078ef817 */
[----:B------:R-:W-:Y:S01]  /*6c70*/  LOP3.LUT R24, R20, 0x100010, R21, 0xf8, !PT ;  /* 0x0010001014187812 */ /* 0x000fe200078ef815 */
[----:B------:R-:W-:Y:S01]  /*6c80*/  HFMA2 R33, R82, R39, R33 ;  /* 0x0000002752217231 */ /* 0x000fe20000000021 */
[----:B------:R-:W0:Y:S01]  /*6c90*/  LDS.128 R20, [UR4+0x30] ;  /* 0x00003004ff147984 */ /* 0x000e220008000c00 */
[----:B------:R-:W-:Y:S02]  /*6ca0*/  SHF.R.U32.HI R26, RZ, 0xa, R26 ;  /* 0x0000000aff1a7819 */ /* 0x000fe4000001161a */
        /* <DEDUP_REMOVED lines=9> */
[----:B------:R-:W-:Y:S01]  /*6d40*/  SHF.R.U32.HI R26, RZ, 0xb, R30 ;  /* 0x0000000bff1a7819 */ /* 0x000fe2000001161e */
[----:B------:R-:W-:Y:S02]  /*6d50*/  HADD2 R80, R25, -1040, -1040 ;  /* 0xe410e41019507430 */ /* 0x000fe40000000000 */
[----:B------:R-:W-:-:S02]  /*6d60*/  HFMA2 R32, R78, R39, R32 ;  /* 0x000000274e207231 */ /* 0x000fc40000000020 */
[----:B------:R-:W-:Y:S01]  /*6d70*/  HADD2 R38, R27, -1040, -1040 ;  /* 0xe410e4101b267430 */ /* 0x000fe20000000000 */
[----:B------:R-:W-:Y:S01]  /*6d80*/  LOP3.LUT R25, R83, 0x100010, R26, 0xf8, !PT ;  /* 0x0010001053197812 */ /* 0x000fe200078ef81a */
[-C--:B------:R-:W-:Y:S01]  /*6d90*/  HFMA2 R35, R80, R39.reuse, R35 ;  /* 0x0000002750237231 */ /* 0x080fe20000000023 */
[----:B------:R-:W-:Y:S01]  /*6da0*/  SHF.R.U32.HI R26, RZ, 0xb, R31 ;  /* 0x0000000bff1a7819 */ /* 0x000fe2000001161f */
[----:B------:R-:W-:Y:S01]  /*6db0*/  HFMA2 R34, R38, R39, R34 ;  /* 0x0000002726227231 */ /* 0x000fe20000000022 */
[----:B------:R-:W-:Y:S02]  /*6dc0*/  LOP3.LUT R39, R29, 0x1f001f, RZ, 0xc0, !PT ;  /* 0x001f001f1d277812 */ /* 0x000fe400078ec0ff */
[----:B------:R-:W-:Y:S02]  /*6dd0*/  LOP3.LUT R26, R37, 0x100010, R26, 0xf8, !PT ;  /* 0x00100010251a7812 */ /* 0x000fe400078ef81a */
[----:B------:R-:W-:Y:S02]  /*6de0*/  LOP3.LUT R37, R28, 0x1f001f, RZ, 0xc0, !PT ;  /* 0x001f001f1c257812 */ /* 0x000fe400078ec0ff */
[----:B------:R-:W-:-:S02]  /*6df0*/  LOP3.LUT R83, R30, 0x1f001f, RZ, 0xc0, !PT ;  /* 0x001f001f1e537812 */ /* 0x000fc400078ec0ff */
[--C-:B------:R-:W-:Y:S02]  /*6e00*/  SHF.R.U32.HI R27, RZ, 0xb, R29.reuse ;  /* 0x0000000bff1b7819 */ /* 0x100fe4000001161d */
[----:B------:R-:W-:Y:S02]  /*6e10*/  LOP3.LUT R37, R37, 0x64006400, RZ, 0xfc, !PT ;  /* 0x6400640025257812 */ /* 0x000fe400078efcff */
[----:B------:R-:W-:Y:S01]  /*6e20*/  LOP3.LUT R39, R39, 0x64006400, RZ, 0xfc, !PT ;  /* 0x6400640027277812 */ /* 0x000fe200078efcff */
[-C--:B0-----:R-:W-:Y:S01]  /*6e30*/  HFMA2 R34, R85, R20.reuse, R34 ;  /* 0x0000001455227231 */ /* 0x081fe20000000022 */
[----:B------:R-:W-:Y:S01]  /*6e40*/  SHF.R.U32.HI R29, RZ, 0xa, R29 ;  /* 0x0000000aff1d7819 */ /* 0x000fe2000001161d */
[----:B------:R-:W-:Y:S01]  /*6e50*/  HADD2 R37, R37, -1040, -1040 ;  /* 0xe410e41025257430 */ /* 0x000fe20000000000 */
[----:B------:R-:W-:Y:S01]  /*6e60*/  LOP3.LUT R83, R83, 0x64006400, RZ, 0xfc, !PT ;  /* 0x6400640053537812 */ /* 0x000fe200078efcff */
[----:B------:R-:W-:Y:S01]  /*6e70*/  HADD2 R39, R39, -1040, -1040 ;  /* 0xe410e41027277430 */ /* 0x000fe20000000000 */
[----:B------:R-:W-:Y:S01]  /*6e80*/  SHF.R.U32.HI R30, RZ, 0xa, R30 ;  /* 0x0000000aff1e7819 */ /* 0x000fe2000001161e */
[-C--:B------:R-:W-:Y:S01]  /*6e90*/  HFMA2 R33, R37, R20.reuse, R33 ;  /* 0x0000001425217231 */ /* 0x080fe20000000021 */
[----:B------:R-:W-:Y:S01]  /*6ea0*/  LOP3.LUT R29, R29, 0x1f001f, RZ, 0xc0, !PT ;  /* 0x001f001f1d1d7812 */ /* 0x000fe200078ec0ff */
[----:B------:R-:W-:Y:S01]  /*6eb0*/  HADD2 R83, R83, -1040, -1040 ;  /* 0xe410e41053537430 */ /* 0x000fe20000000000 */
[----:B------:R-:W-:Y:S01]  /*6ec0*/  LOP3.LUT R30, R30, 0x1f001f, RZ, 0xc0, !PT ;  /* 0x001f001f1e1e7812 */ /* 0x000fe200078ec0ff */
[-C--:B------:R-:W-:Y:S01]  /*6ed0*/  HFMA2 R35, R39, R20.reuse, R35 ;  /* 0x0000001427237231 */ /* 0x080fe20000000023 */
[----:B------:R-:W-:Y:S01]  /*6ee0*/  LOP3.LUT R93, R93, 0x1f001f, RZ, 0xc0, !PT ;  /* 0x001f001f5d5d7812 */ /* 0x000fe200078ec0ff */
[----:B------:R-:W-:Y:S01]  /*6ef0*/  HFMA2 R32, R83, R20, R32 ;  /* 0x0000001453207231 */ /* 0x000fe20000000020 */
[----:B------:R-:W-:Y:S01]  /*6f00*/  LOP3.LUT R27, R84, 0x100010, R27, 0xf8, !PT ;  /* 0x00100010541b7812 */ /* 0x000fe200078ef81b */
        /* <DEDUP_REMOVED lines=44> */
[----:B------:R-:W-:Y:S01]  /*71d0*/  HFMA2 R20, R55, R20, RZ.H0_H0 ;  /* 0x0000001437147231 */ /* 0x000fe200000400ff */
[----:B------:R-:W0:Y:S01]  /*71e0*/  LDS.128 R28, [UR4+0xa0] ;  /* 0x0000a004ff1c7984 */ /* 0x000e220008000c00 */
        /* <DEDUP_REMOVED lines=13> */
[----:B------:R-:W-:Y:S02]  /*72c0*/  HFMA2 R64, R61, R24, R64 ;  /* 0x000000183d407231 */ /* 0x000fe40000000040 */
[----:B------:R-:W-:Y:S02]  /*72d0*/  HFMA2 R65, R65, R26, R33 ;  /* 0x0000001a41417231 */ /* 0x000fe40000000021 */
[----:B------:R-:W-:Y:S01]  /*72e0*/  HFMA2 R20, R43, R24, R20 ;  /* 0x000000182b147231 */ /* 0x000fe20000000014 */
[----:B------:R-:W1:Y:S01]  /*72f0*/  LDS.128 R32, [UR4+0xb0] ;  /* 0x0000b004ff207984 */ /* 0x000e620008000c00 */
[----:B------:R-:W-:-:S02]  /*7300*/  HFMA2 R64, R62, R25, R64 ;  /* 0x000000193e407231 */ /* 0x000fc40000000040 */
[----:B------:R-:W-:Y:S02]  /*7310*/  HFMA2 R65, R44, R27, R65 ;  /* 0x0000001b2c417231 */ /* 0x000fe40000000041 */
[-C--:B------:R-:W-:Y:S02]  /*7320*/  HFMA2 R58, R54, R25.reuse, R58 ;  /* 0x00000019363a7231 */ /* 0x080fe4000000003a */
[----:B------:R-:W-:Y:S02]  /*7330*/  HFMA2 R20, R56, R25, R20 ;  /* 0x0000001938147231 */ /* 0x000fe40000000014 */
[-C--:B------:R-:W-:Y:S02]  /*7340*/  HFMA2 R63, R63, R26.reuse, R64 ;  /* 0x0000001a3f3f7231 */ /* 0x080fe40000000040 */
[-C--:B------:R-:W-:Y:S02]  /*7350*/  HFMA2 R21, R51, R26.reuse, R58 ;  /* 0x0000001a33157231 */ /* 0x080fe4000000003a */
        /* <DEDUP_REMOVED lines=44> */
.L_x_3103:
[----:B------:R-:W-:Y:S01]  /*7620*/  ISETP.GE.AND P0, PT, R11, R0, PT ;  /* 0x000000000b00720c */ /* 0x000fe20003f06270 */
[----:B------:R-:W-:Y:S01]  /*7630*/  UIADD3 UR4, UPT, UPT, UR4, 0x40, URZ ;  /* 0x0000004004047890 */ /* 0x000fe2000fffe0ff */
[----:B------:R-:W-:Y:S02]  /*7640*/  IADD3 R2, P1, PT, R2, 0x80, RZ ;  /* 0x0000008002027810 */ /* 0x000fe40007f3e0ff */
[----:B-----5:R-:W-:Y:S02]  /*7650*/  MOV R12, R88 ;  /* 0x00000058000c7202 */ /* 0x020fe40000000f00 */
[----:B------:R-:W-:Y:S01]  /*7660*/  MOV R13, R89 ;  /* 0x00000059000d7202 */ /* 0x000fe20000000f00 */
[----:B------:R-:W-:Y:S01]  /*7670*/  IMAD.WIDE R88, R41, 0x4, R86 ;  /* 0x0000000429587825 */ /* 0x000fe200078e0256 */
[----:B------:R-:W-:-:S05]  /*7680*/  IADD3.X R3, PT, PT, RZ, R3, RZ, P1, !PT ;  /* 0x00000003ff037210 */ /* 0x000fca0000ffe4ff */
[----:B------:R-:W-:Y:S05]  /*7690*/  @!P0 BRA `(.L_x_3104) ;  /* 0xffffffe4002c8947 */ /* 0x000fea000383ffff */
[----:B------:R-:W-:-:S07]  /*76a0*/  IMAD.WIDE R88, R41, 0x14, R12 ;  /* 0x0000001429587825 */ /* 0x000fce00078e020c */
.L_x_3102:
[----:B------:R-:W0:Y:S01]  /*76b0*/  LDCU UR5, c[0x0][0x3d4] ;  /* 0x00007a80ff0577ac */ /* 0x000e220008000800 */
[----:B------:R-:W1:Y:S01]  /*76c0*/  S2R R14, SR_CTAID.Y ;  /* 0x00000000000e7919 */ /* 0x000e620000002600 */
[----:B-----5:R-:W1:Y:S01]  /*76d0*/  LDC R17, c[0x0][0x3a8] ;  /* 0x0000ea00ff117b82 */ /* 0x020e620000000800 */
[----:B0-----:R-:W-:-:S04]  /*76e0*/  VIMNMX R18, PT, PT, R9, UR5, PT ;  /* 0x0000000509127c48 */ /* 0x001fc8000bfe0100 */
[----:B------:R-:W-:Y:S01]  /*76f0*/  ISETP.GT.AND P0, PT, R18, R11, PT ;  /* 0x0000000b1200720c */ /* 0x000fe20003f04270 */
[----:B-1----:R-:W-:-:S12]  /*7700*/  IMAD R17, R14, -0x2, R17 ;  /* 0xfffffffe0e117824 */ /* 0x002fd800078e0211 */
[----:B------:R-:W-:Y:S05]  /*7710*/  @!P0 BRA `(.L_x_3105) ;  /* 0x0000003000fc8947 */ /* 0x000fea0003800000 */
[----:B------:R-:W0:Y:S01]  /*7720*/  LDC.64 R2, c[0x0][0x3b8] ;  /* 0x0000ee00ff027b82 */ /* 0x000e220000000a00 */
[----:B------:R-:W-:Y:S01]  /*7730*/  UIADD3 UR4, UPT, UPT, UR4, 0x80, URZ ;  /* 0x0000008004047890 */ /* 0x000fe2000fffe0ff */
[----:B0-----:R-:W-:-:S03]  /*7740*/  IMAD.WIDE.U32 R2, R11, 0x4, R2 ;  /* 0x000000040b027825 */ /* 0x001fc600078e0002 */
[----:B------:R-:W-:-:S04]  /*7750*/  IADD3 R16, P0, PT, R2, 0x2, RZ ;  /* 0x0000000202107810 */ /* 0x000fc80007f1e0ff */
[----:B------:R-:W-:-:S09]  /*7760*/  IADD3.X R15, PT, PT, RZ, R3, RZ, P0, !PT ;  /* 0x00000003ff0f7210 */ /* 0x000fd200007fe4ff */
.L_x_3110:
[----:B------:R-:W-:Y:S01]  /*7770*/  ISETP.NE.AND P0, PT, R11, R4, PT ;  /* 0x000000040b00720c */ /* 0x000fe20003f05270 */
[----:B------:R-:W0:-:S12]  /*7780*/  LDC R41, c[0x0][0x3ac] ;  /* 0x0000eb00ff297b82 */ /* 0x000e180000000800 */
[----:B------:R-:W-:Y:S02]  /*7790*/  @!P0 LEA R20, R10, R1, 0x3 ;  /* 0x000000010a148211 */ /* 0x000fe400078e18ff */
[----:B------:R-:W-:-:S04]  /*77a0*/  @!P0 MOV R2, R16 ;  /* 0x0000001000028202 */ /* 0x000fc80000000f00 */
[----:B------:R-:W2:Y:S01]  /*77b0*/  @!P0 LDL.64 R20, [R20+0x8] ;  /* 0x0000080014148983 */ /* 0x000ea20000100a00 */
[----:B------:R-:W-:-:S05]  /*77c0*/  @!P0 MOV R3, R15 ;  /* 0x0000000f00038202 */ /* 0x000fca0000000f00 */
[----:B------:R1:W5:Y:S01]  /*77d0*/  @!P0 LDG.E.U16.CONSTANT R24, desc[UR8][R2.64] ;  /* 0x0000000802188981 */ /* 0x000362000c1e9500 */
[----:B------:R-:W-:Y:S01]  /*77e0*/  ISETP.GE.AND P1, PT, R17, 0x1, PT ;  /* 0x000000011100780c */ /* 0x000fe20003f26270 */
[----:B------:R-:W-:Y:S01]  /*77f0*/  HFMA2 R13, -RZ, RZ, 0, 0.0625 ;  /* 0x00002c00ff0d7431 */ /* 0x000fe200000001ff */
[----:B------:R-:W-:-:S04]  /*7800*/  @!P0 IADD3 R0, PT, PT, R10, 0x1, RZ ;  /* 0x000000010a008810 */ /* 0x000fc80007ffe0ff */
[----:B------:R-:W-:Y:S02]  /*7810*/  @!P0 MOV R10, R0 ;  /* 0x00000000000a8202 */ /* 0x000fe40000000f00 */
[----:B--2---:R-:W-:Y:S02]  /*7820*/  @!P0 PRMT R97, R20, 0x7610, R97 ;  /* 0x0000761014618816 */ /* 0x004fe40000000061 */
[----:B------:R-:W-:Y:S02]  /*7830*/  @!P0 PRMT R95, R21, 0x7610, R95 ;  /* 0x00007610155f8816 */ /* 0x000fe4000000005f */
[----:B------:R-:W-:Y:S02]  /*7840*/  @!P0 PRMT R97, R97, 0x7610, R20 ;  /* 0x0000761061618816 */ /* 0x000fe40000000014 */
[----:B------:R-:W-:Y:S01]  /*7850*/  @!P0 PRMT R95, R95, 0x7610, R21 ;  /* 0x000076105f5f8816 */ /* 0x000fe20000000015 */
[----:B01----:R-:W-:Y:S06]  /*7860*/  @!P1 BRA `(.L_x_3106) ;  /* 0x0000000c001c9947 */ /* 0x003fec0003800000 */
        /* <DEDUP_REMOVED lines=30> */
[----:B------:R-:W-:Y:S01]  /*7a50*/  HADD2.F32 R3, -RZ, R27.H0_H0 ;  /* 0x2000001bff037230 */ /* 0x000fe20000004100 */
[----:B------:R-:W-:Y:S01]  /*7a60*/  LOP3.LUT R32, R31, 0x64006400, RZ, 0xfc, !PT ;  /* 0x640064001f207812 */ /* 0x000fe200078efcff */
[----:B------:R-:W-:-:S02]  /*7a70*/  HADD2.F32 R25, -RZ, R26.H1_H1 ;  /* 0x3000001aff197230 */ /* 0x000fc40000004100 */
[-C--:B------:R-:W-:Y:S02]  /*7a80*/  HFMA2 R40, R28, R13.reuse.H0_H0, -72, -72 ;  /* 0xd480d4801c287431 */ /* 0x080fe4000004000d */
[--C-:B------:R-:W-:Y:S02]  /*7a90*/  HADD2.F32 R9, -RZ, R30.reuse.H0_H0 ;  /* 0x2000001eff097230 */ /* 0x100fe40000004100 */
[----:B------:R-:W-:Y:S01]  /*7aa0*/  FFMA.FTZ R28, R0, R12, RZ ;  /* 0x0000000c001c7223 */ /* 0x000fe200000100ff */
[----:B------:R-:W-:Y:S02]  /*7ab0*/  HADD2.F32 R26, -RZ, R27.H1_H1 ;  /* 0x3000001bff1a7230 */ /* 0x000fe40000004100 */
[C---:B------:R-:W-:Y:S01]  /*7ac0*/  FFMA.FTZ R31, R12.reuse, R3, RZ ;  /* 0x000000030c1f7223 */ /* 0x040fe200000100ff */
[----:B------:R-:W-:Y:S01]  /*7ad0*/  HADD2.F32 R27, -RZ, R30.H1_H1 ;  /* 0x3000001eff1b7230 */ /* 0x000fe20000004100 */
[----:B------:R-:W-:Y:S01]  /*7ae0*/  LOP3.LUT R30, R29, 0x64006400, RZ, 0xfc, !PT ;  /* 0x640064001d1e7812 */ /* 0x000fe200078efcff */
[C---:B------:R-:W-:Y:S01]  /*7af0*/  FFMA.FTZ R29, R12.reuse, R2, RZ ;  /* 0x000000020c1d7223 */ /* 0x040fe200000100ff */
        /* <DEDUP_REMOVED lines=104> */
[----:B------:R-:W0:Y:S04]  /*8180*/  LDS.64 R20, [UR4] ;  /* 0x00000004ff147984 */ /* 0x000e280008000a00 */
        /* <DEDUP_REMOVED lines=53> */
.L_x_3106:
        /* <DEDUP_REMOVED lines=201> */
.L_x_3107:
        /* <DEDUP_REMOVED lines=201> */
.L_x_3108:
[----:B-----5:R-:W-:Y:S01]  /*9e00*/  @!P0 IADD3 R4, PT, PT, R24, R11, RZ ;  /* 0x0000000b18048210 */ /* 0x020fe20007ffe0ff */
        /* <DEDUP_REMOVED lines=16> */
[----:B------:R-:W-:Y:S01]  /*9f10*/  LOP3.LUT R27, R22, 0xf000f0, RZ, 0xc0, !PT ;  /* 0x00f000f0161b7812 */ /* 0x000fe200078ec0ff */
[----:B------:R-:W-:Y:S01]  /*9f20*/  HADD2 R20, R20, -1032, -1032 ;  /* 0xe408e40814147430 */ /* 0x000fe20000000000 */
[----:B------:R-:W-:-:S02]  /*9f30*/  SHF.R.U32.HI R34, RZ, 0x8, R22 ;  /* 0x00000008ff227819 */ /* 0x000fc40000011616 */
[C---:B------:R-:W-:Y:S02]  /*9f40*/  LOP3.LUT R29, R23.reuse, 0xf000f0, RZ, 0xc0, !PT ;  /* 0x00f000f0171d7812 */ /* 0x040fe400078ec0ff */
[----:B------:R-:W-:Y:S01]  /*9f50*/  SHF.R.U32.HI R35, RZ, 0x8, R23 ;  /* 0x00000008ff237819 */ /* 0x000fe20000011617 */
[--C-:B------:R-:W-:Y:S01]  /*9f60*/  HADD2.F32 R0, -RZ, R20.reuse.H0_H0 ;  /* 0x20000014ff007230 */ /* 0x100fe20000004100 */
[----:B------:R-:W-:Y:S01]  /*9f70*/  LOP3.LUT R22, R22, 0xf000f, RZ, 0xc0, !PT ;  /* 0x000f000f16167812 */ /* 0x000fe200078ec0ff */
[----:B------:R-:W-:Y:S01]  /*9f80*/  HADD2.F32 R19, -RZ, R20.H1_H1 ;  /* 0x30000014ff137230 */ /* 0x000fe20000004100 */
[----:B------:R-:W-:Y:S02]  /*9f90*/  LOP3.LUT R23, R23, 0xf000f, RZ, 0xc0, !PT ;  /* 0x000f000f17177812 */ /* 0x000fe400078ec0ff */
[----:B------:R-:W-:Y:S02]  /*9fa0*/  LOP3.LUT R21, R21, 0x64006400, RZ, 0xfc, !PT ;  /* 0x6400640015157812 */ /* 0x000fe400078efcff */
[----:B------:R-:W-:-:S02]  /*9fb0*/  LOP3.LUT R22, R22, 0x64006400, RZ, 0xfc, !PT ;  /* 0x6400640016167812 */ /* 0x000fc400078efcff */
[----:B------:R-:W-:Y:S01]  /*9fc0*/  LOP3.LUT R23, R23, 0x64006400, RZ, 0xfc, !PT ;  /* 0x6400640017177812 */ /* 0x000fe200078efcff */
[----:B------:R-:W-:Y:S01]  /*9fd0*/  HADD2 R2, R21, -1032, -1032 ;  /* 0xe408e40815027430 */ /* 0x000fe20000000000 */
[----:B------:R-:W-:Y:S01]  /*9fe0*/  LOP3.LUT R26, R9, 0x64006400, RZ, 0xfc, !PT ;  /* 0x64006400091a7812 */ /* 0x000fe200078efcff */
[----:B------:R-:W0:Y:S01]  /*9ff0*/  LDS.64 R20, [UR4+-0x48] ;  /* 0xffffb804ff147984 */ /* 0x000e220008000a00 */
[----:B------:R-:W-:Y:S01]  /*a000*/  HADD2 R22, R22, -1032, -1032 ;  /* 0xe408e40816167430 */ /* 0x000fe20000000000 */
[----:B------:R-:W-:Y:S01]  /*a010*/  LOP3.LUT R28, R25, 0x64006400, RZ, 0xfc, !PT ;  /* 0x64006400191c7812 */ /* 0x000fe200078efcff */
[----:B------:R-:W-:Y:S02]  /*a020*/  HADD2 R24, R23, -1032, -1032 ;  /* 0xe408e40817187430 */ /* 0x000fe40000000000 */
[--C-:B------:R-:W-:Y:S01]  /*a030*/  HADD2.F32 R3, -RZ, R2.reuse.H0_H0 ;  /* 0x20000002ff037230 */ /* 0x100fe20000004100 */
[----:B------:R-:W-:Y:S01]  /*a040*/  LOP3.LUT R30, R27, 0x64006400, RZ, 0xfc, !PT ;  /* 0x640064001b1e7812 */ /* 0x000fe200078efcff */
[----:B------:R-:W-:-:S02]  /*a050*/  HADD2.F32 R23, -RZ, R2.H1_H1 ;  /* 0x30000002ff177230 */ /* 0x000fc40000004100 */
[-C--:B------:R-:W-:Y:S02]  /*a060*/  HFMA2 R39, R26, R13.reuse.H0_H0, -72, -72 ;  /* 0xd480d4801a277431 */ /* 0x080fe4000004000d */
[----:B------:R-:W-:Y:S02]  /*a070*/  HADD2.F32 R2, -RZ, R22.H0_H0 ;  /* 0x20000016ff027230 */ /* 0x000fe40000004100 */
[----:B------:R-:W-:Y:S01]  /*a080*/  FFMA.FTZ R26, R0, R12, RZ ;  /* 0x0000000c001a7223 */ /* 0x000fe200000100ff */
[--C-:B------:R-:W-:Y:S02]  /*a090*/  HADD2.F32 R9, -RZ, R24.reuse.H0_H0 ;  /* 0x20000018ff097230 */ /* 0x100fe40000004100 */
[C---:B------:R-:W-:Y:S01]  /*a0a0*/  FFMA.FTZ R32, R12.reuse, R3, RZ ;  /* 0x000000030c207223 */ /* 0x040fe200000100ff */
[----:B------:R-:W-:Y:S02]  /*a0b0*/  HADD2.F32 R24, -RZ, R24.H1_H1 ;  /* 0x30000018ff187230 */ /* 0x000fe40000004100 */
[----:B------:R-:W-:Y:S01]  /*a0c0*/  FFMA.FTZ R25, R12, R2, RZ ;  /* 0x000000020c197223 */ /* 0x000fe200000100ff */
[----:B------:R-:W-:-:S02]  /*a0d0*/  HFMA2 R28, R28, R13.H0_H0, -72, -72 ;  /* 0xd480d4801c1c7431 */ /* 0x000fc4000004000d */
[----:B------:R-:W-:Y:S01]  /*a0e0*/  FFMA.FTZ R27, R12, R9, RZ ;  /* 0x000000090c1b7223 */ /* 0x000fe200000100ff */
[----:B------:R-:W-:Y:S01]  /*a0f0*/  LOP3.LUT R12, R29, 0x64006400, RZ, 0xfc, !PT ;  /* 0x640064001d0c7812 */ /* 0x000fe200078efcff */
[----:B------:R-:W-:Y:S02]  /*a100*/  HADD2.F32 R22, -RZ, R22.H1_H1 ;  /* 0x30000016ff167230 */ /* 0x000fe40000004100 */
[-C--:B------:R-:W-:Y:S02]  /*a110*/  HFMA2 R30, R30, R13.reuse.H0_H0, -72, -72 ;  /* 0xd480d4801e1e7431 */ /* 0x080fe4000004000d */
[----:B------:R-:W-:Y:S01]  /*a120*/  FFMA.FTZ R44, R31, R24, R27 ;  /* 0x000000181f2c7223 */ /* 0x000fe2000001001b */
[----:B------:R-:W-:Y:S02]  /*a130*/  HADD2.F32 R27, -RZ, R28.H0_H0 ;  /* 0x2000001cff1b7230 */ /* 0x000fe40000004100 */
[----:B------:R-:W-:Y:S02]  /*a140*/  HFMA2 R12, R12, R13.H0_H0, -72, -72 ;  /* 0xd480d4800c0c7431 */ /* 0x000fe4000004000d */
[----:B------:R-:W-:Y:S01]  /*a150*/  FFMA.FTZ R38, R19, R31, R26 ;  /* 0x0000001f13267223 */ /* 0x000fe2000001001a */
[C---:B------:R-:W-:Y:S01]  /*a160*/  FFMA.FTZ R43, R31.reuse, R23, R32 ;  /* 0x000000171f2b7223 */ /* 0x040fe20000010020 */
[----:B------:R-:W-:Y:S01]  /*a170*/  FFMA.FTZ R42, R31, R22, R25 ;  /* 0x000000161f2a7223 */ /* 0x000fe20000010019 */
[----:B------:R-:W-:-:S02]  /*a180*/  HADD2.F32 R25, -RZ, R39.H0_H0 ;  /* 0x20000027ff197230 */ /* 0x000fc40000004100 */
[----:B------:R-:W-:Y:S02]  /*a190*/  HADD2.F32 R29, -RZ, R30.H0_H0 ;  /* 0x2000001eff1d7230 */ /* 0x000fe40000004100 */
[----:B------:R-:W-:Y:S02]  /*a1a0*/  HADD2.F32 R31, -RZ, R12.H0_H0 ;  /* 0x2000000cff1f7230 */ /* 0x000fe40000004100 */
[----:B------:R-:W-:Y:S02]  /*a1b0*/  HADD2.F32 R28, -RZ, R28.H1_H1 ;  /* 0x3000001cff1c7230 */ /* 0x000fe40000004100 */
[----:B------:R-:W-:Y:S02]  /*a1c0*/  HADD2.F32 R32, -RZ, R12.H1_H1 ;  /* 0x3000000cff207230 */ /* 0x000fe40000004100 */
        /* <DEDUP_REMOVED lines=61> */
[----:B------:R-:W-:Y:S01]  /*a5a0*/  FFMA.FTZ R20, R49, R36, R20 ;  /* 0x0000002431147223 */ /* 0x000fe20000010014 */
[----:B------:R-:W-:-:S02]  /*a5b0*/  HADD2.F32 R51, -RZ, R57.H1_H1 ;  /* 0x30000039ff337230 */ /* 0x000fc40000004100 */
[C---:B------:R-:W-:Y:S01]  /*a5c0*/  FFMA.FTZ R54, R49.reuse, R35, R48 ;  /* 0x0000002331367223 */ /* 0x040fe20000010030 */
[----:B------:R-:W-:Y:S02]  /*a5d0*/  HADD2.F32 R50, -RZ, R58.H1_H1 ;  /* 0x3000003aff327230 */ /* 0x000fe40000004100 */
[----:B------:R-:W-:Y:S01]  /*a5e0*/  FFMA.FTZ R55, R49, R34, R13 ;  /* 0x0000002231377223 */ /* 0x000fe2000001000d */
[--C-:B------:R-:W-:Y:S02]  /*a5f0*/  HADD2.F32 R49, -RZ, R97.reuse.H0_H0 ;  /* 0x20000061ff317230 */ /* 0x100fe40000004100 */
[----:B------:R-:W-:Y:S01]  /*a600*/  FFMA.FTZ R12, R53, R21, R12 ;  /* 0x00000015350c7223 */ /* 0x000fe2000001000c */
[----:B------:R-:W-:Y:S02]  /*a610*/  HADD2.F32 R48, -RZ, R97.H1_H1 ;  /* 0x30000061ff307230 */ /* 0x000fe40000004100 */
[----:B------:R-:W-:Y:S01]  /*a620*/  FFMA.FTZ R13, R21, R52, R20 ;  /* 0x00000034150d7223 */ /* 0x000fe20000010014 */
[----:B------:R-:W-:-:S02]  /*a630*/  HADD2.F32 R47, -RZ, R95.H0_H0 ;  /* 0x2000005fff2f7230 */ /* 0x000fc40000004100 */
[C---:B------:R-:W-:Y:S01]  /*a640*/  FFMA.FTZ R54, R21.reuse, R51, R54 ;  /* 0x0000003315367223 */ /* 0x040fe20000010036 */
[----:B------:R-:W-:Y:S02]  /*a650*/  HADD2.F32 R46, -RZ, R95.H1_H1 ;  /* 0x3000005fff2e7230 */ /* 0x000fe40000004100 */
[----:B------:R-:W-:Y:S01]  /*a660*/  FFMA.FTZ R55, R21, R50, R55 ;  /* 0x0000003215377223 */ /* 0x000fe20000010037 */
        /* <DEDUP_REMOVED lines=67> */
.L_x_3109:
[----:B------:R-:W-:Y:S01]  /*aaa0*/  IADD3 R11, PT, PT, R11, 0x20, RZ ;  /* 0x000000200b0b7810 */ /* 0x000fe20007ffe0ff */
[----:B------:R-:W-:Y:S01]  /*aab0*/  UIADD3 UR4, UPT, UPT, UR4, 0x40, URZ ;  /* 0x0000004004047890 */ /* 0x000fe2000fffe0ff */
[----:B------:R-:W-:Y:S01]  /*aac0*/  IADD3 R16, P1, PT, R16, 0x80, RZ ;  /* 0x0000008010107810 */ /* 0x000fe20007f3e0ff */
[----:B------:R-:W-:Y:S01]  /*aad0*/  IMAD.WIDE R88, R41, 0x4, R88 ;  /* 0x0000000429587825 */ /* 0x000fe200078e0258 */
[----:B------:R-:W-:Y:S02]  /*aae0*/  ISETP.GE.AND P0, PT, R11, R18, PT ;  /* 0x000000120b00720c */ /* 0x000fe40003f06270 */
[----:B------:R-:W-:-:S11]  /*aaf0*/  IADD3.X R15, PT, PT, RZ, R15, RZ, P1, !PT ;  /* 0x0000000fff0f7210 */ /* 0x000fd60000ffe4ff */
[----:B------:R-:W-:Y:S05]  /*ab00*/  @!P0 BRA `(.L_x_3110) ;  /* 0xffffffcc00188947 */ /* 0x000fea000383ffff */
.L_x_3105:
        /* <DEDUP_REMOVED lines=17> */
.L_x_3114:
[----:B------:R-:W0:Y:S02]  /*ac20*/  LDS R2, [R0] ;  /* 0x0000000000027984 */ /* 0x000e240000000800 */
[----:B0-----:R-:W-:-:S05]  /*ac30*/  HFMA2 R3, R2, 1, 1, R8 ;  /* 0x3c003c0002037831 */ /* 0x001fca0000000008 */
[----:B------:R-:W0:Y:S02]  /*ac40*/  ATOMS.CAST.SPIN P0, [R0], R2, R3 ;  /* 0x000000020000758d */ /* 0x000e240001800003 */
[----:B0-----:R-:W-:Y:S05]  /*ac50*/  @!P0 BRA `(.L_x_3114) ;  /* 0xfffffffc00f08947 */ /* 0x001fea000383ffff */
[----:B------:R-:W-:Y:S05]  /*ac60*/  BRA `(.L_x_3112) ;  /* 0x00000000000c7947 */ /* 0x000fea0003800000 */
.L_x_3113:
[----:B------:R-:W2:Y:S02]  /*ac70*/  LD.E R0, desc[UR8][R10.64] ;  /* 0x000000080a007980 */ /* 0x000ea4000c101900 */
[----:B--2---:R-:W-:-:S05]  /*ac80*/  IADD3 R3, PT, PT, R8, R0, RZ ;  /* 0x0000000008037210 */ /* 0x004fca0007ffe0ff */
[----:B------:R0:W-:Y:S02]  /*ac90*/  ST.E desc[UR8][R10.64], R3 ;  /* 0x000000030a007985 */ /* 0x0001e4000c101908 */
.L_x_3112:
[----:B------:R-:W-:Y:S05]  /*aca0*/  BSYNC.RECONVERGENT B0 ;  /* 0x0000000000007941 */ /* 0x000fea0003800200 */
.L_x_3111:
[----:B------:R1:W-:Y:S01]  /*acb0*/  ATOM.E.ADD.F16x2.RN.STRONG.GPU P0, RZ, desc[UR8][R10.64+0x4], R7 ;  /* 0x800004070aff79a2 */ /* 0x0003e2000c10e108 */
[----:B------:R-:W-:Y:S04]  /*acc0*/  BSSY.RECONVERGENT B0, `(.L_x_3115) ;  /* 0x000000e000007945 */ /* 0x000fe80003800200 */
[----:B-1----:R-:W-:Y:S05]  /*acd0*/  @P0 BRA `(.L_x_3116) ;  /* 0x0000000000300947 */ /* 0x002fea0003800000 */
[----:B------:R-:W1:Y:S02]  /*ace0*/  QSPC.E.S P0, RZ, [R10+0x4] ;  /* 0x000004000aff73aa */ /* 0x000e640000000500 */
[----:B-1----:R-:W-:Y:S05]  /*acf0*/  @!P0 BRA `(.L_x_3117) ;  /* 0x00000000001c8947 */ /* 0x002fea0003800000 */
[----:B------:R-:W-:-:S04]  /*ad00*/  MOV R2, R10 ;  /* 0x0000000a00027202 */ /* 0x000fc80000000f00 */
[----:B------:R-:W-:-:S07]  /*ad10*/  MOV R0, R2 ;  /* 0x0000000200007202 */ /* 0x000fce0000000f00 */
.L_x_3118:
[----:B------:R-:W0:Y:S02]  /*ad20*/  LDS R2, [R0+0x4] ;  /* 0x0000040000027984 */ /* 0x000e240000000800 */
[----:B0-----:R-:W-:-:S05]  /*ad30*/  HADD2 R3, R2, R7 ;  /* 0x0000000702037230 */ /* 0x001fca0000000000 */
[----:B------:R-:W0:Y:S02]  /*ad40*/  ATOMS.CAST.SPIN P0, [R0+0x4], R2, R3 ;  /* 0x000004020000758d */ /* 0x000e240001800003 */
[----:B0-----:R-:W-:Y:S05]  /*ad50*/  @!P0 BRA `(.L_x_3118) ;  /* 0xfffffffc00f08947 */ /* 0x001fea000383ffff */
[----:B------:R-:W-:Y:S05]  /*ad60*/  BRA `(.L_x_3116) ;  /* 0x00000000000c7947 */ /* 0x000fea0003800000 */
.L_x_3117:
[----:B------:R-:W0:Y:S02]  /*ad70*/  LD.E R0, desc[UR8][R10.64+0x4] ;  /* 0x000004080a007980 */ /* 0x000e24000c101900 */
[----:B0-----:R-:W-:-:S05]  /*ad80*/  IADD3 R3, PT, PT, R7, R0, RZ ;  /* 0x0000000007037210 */ /* 0x001fca0007ffe0ff */
[----:B------:R1:W-:Y:S02]  /*ad90*/  ST.E desc[UR8][R10.64+0x4], R3 ;  /* 0x000004030a007985 */ /* 0x0003e4000c101908 */
.L_x_3116:
[----:B------:R-:W-:Y:S05]  /*ada0*/  BSYNC.RECONVERGENT B0 ;  /* 0x0000000000007941 */ /* 0x000fea0003800200 */
.L_x_3115:
        /* <DEDUP_REMOVED lines=10> */
.L_x_3122:
[----:B------:R-:W0:Y:S02]  /*ae50*/  LDS R2, [R0] ;  /* 0x0000000000027984 */ /* 0x000e240000000800 */
[----:B0-----:R-:W-:-:S05]  /*ae60*/  HFMA2 R3, R2, 1, 1, R6 ;  /* 0x3c003c0002037831 */ /* 0x001fca0000000006 */
[----:B------:R-:W0:Y:S02]  /*ae70*/  ATOMS.CAST.SPIN P0, [R0], R2, R3 ;  /* 0x000000020000758d */ /* 0x000e240001800003 */
[----:B0-----:R-:W-:Y:S05]  /*ae80*/  @!P0 BRA `(.L_x_3122) ;  /* 0xfffffffc00f08947 */ /* 0x001fea000383ffff */
[----:B------:R-:W-:Y:S05]  /*ae90*/  BRA `(.L_x_3120) ;  /* 0x00000000000c7947 */ /* 0x000fea0003800000 */
.L_x_3121:
[----:B------:R-:W2:Y:S02]  /*aea0*/  LD.E R0, desc[UR8][R10.64] ;  /* 0x000000080a007980 */ /* 0x000ea4000c101900 */
[----:B--2---:R-:W-:-:S05]  /*aeb0*/  IADD3 R3, PT, PT, R6, R0, RZ ;  /* 0x0000000006037210 */ /* 0x004fca0007ffe0ff */
[----:B------:R0:W-:Y:S02]  /*aec0*/  ST.E desc[UR8][R10.64], R3 ;  /* 0x000000030a007985 */ /* 0x0001e4000c101908 */
.L_x_3120:
[----:B------:R-:W-:Y:S05]  /*aed0*/  BSYNC.RECONVERGENT B0 ;  /* 0x0000000000007941 */ /* 0x000fea0003800200 */
.L_x_3119:
[----:B------:R1:W-:Y:S02]  /*aee0*/  ATOM.E.ADD.F16x2.RN.STRONG.GPU P0, RZ, desc[UR8][R10.64+0x4], R5 ;  /* 0x800004050aff79a2 */ /* 0x0003e4000c10e108 */
[----:B-1----:R-:W-:Y:S05]  /*aef0*/  @P0 EXIT ;  /* 0x000000000000094d */ /* 0x002fea0003800000 */
[----:B------:R-:W1:Y:S02]  /*af00*/  QSPC.E.S P0, RZ, [R10+0x4] ;  /* 0x000004000aff73aa */ /* 0x000e640000000500 */
[----:B-1----:R-:W-:Y:S05]  /*af10*/  @!P0 BRA `(.L_x_3123) ;  /* 0x00000000001c8947 */ /* 0x002fea0003800000 */
[----:B------:R-:W-:-:S04]  /*af20*/  MOV R2, R10 ;  /* 0x0000000a00027202 */ /* 0x000fc80000000f00 */
[----:B------:R-:W-:-:S07]  /*af30*/  MOV R0, R2 ;  /* 0x0000000200007202 */ /* 0x000fce0000000f00 */
.L_x_3124:
[----:B------:R-:W0:Y:S02]  /*af40*/  LDS R2, [R0+0x4] ;  /* 0x0000040000027984 */ /* 0x000e240000000800 */
[----:B0-----:R-:W-:-:S05]  /*af50*/  HADD2 R3, R2, R5 ;  /* 0x0000000502037230 */ /* 0x001fca0000000000 */
[----:B------:R-:W0:Y:S02]  /*af60*/  ATOMS.CAST.SPIN P0, [R0+0x4], R2, R3 ;  /* 0x000004020000758d */ /* 0x000e240001800003 */
[----:B0-----:R-:W-:Y:S05]  /*af70*/  @!P0 BRA `(.L_x_3124) ;  /* 0xfffffffc00f08947 */ /* 0x001fea000383ffff */
[----:B------:R-:W-:Y:S05]  /*af80*/  EXIT ;  /* 0x000000000000794d */ /* 0x000fea0003800000 */
.L_x_3123:
[----:B------:R-:W0:Y:S02]  /*af90*/  LD.E R0, desc[UR8][R10.64+0x4] ;  /* 0x000004080a007980 */ /* 0x000e24000c101900 */
[----:B0-----:R-:W-:-:S05]  /*afa0*/  IADD3 R3, PT, PT, R5, R0, RZ ;  /* 0x0000000005037210 */ /* 0x001fca0007ffe0ff */
[----:B------:R-:W-:Y:S01]  /*afb0*/  ST.E desc[UR8][R10.64+0x4], R3 ;  /* 0x000004030a007985 */ /* 0x000fe2000c101908 */
[----:B------:R-:W-:Y:S05]  /*afc0*/  EXIT ;  /* 0x000000000000794d */ /* 0x000fea0003800000 */
.L_x_3125:
        /* <DEDUP_REMOVED lines=11> */
.L_x_4520:


//--------------------- .text._Z23gemm_half_q_half_kernelILi2ELi140ELb0ELb0ELi64EEvPK6__halfPKjS4_S2_PS0_iiiiPKtS7_iiiiiibS2_i --------------------------
	.section	.text._Z23gemm_half_q_half_kernelILi2ELi140ELb0ELb0ELi64EEvPK6__halfPKjS4_S2_PS0_iiiiPKtS7_iiiiiibS2_i,"ax",@progbits
	.align	128
        .global         _Z23gemm_half_q_half_kernelILi2ELi140ELb0ELb0ELi64EEvPK6__halfPKjS4_S2_PS0_iiiiPKtS7_iiiiiibS2_i
        .type           _Z23gemm_half_q_half_kernelILi2ELi140ELb0ELb0ELi64EEvPK6__halfPKjS4_S2_PS0_iiiiPKtS7_iiiiiibS2_i,@function
        .size           _Z23gemm_half_q_half_kernelILi2ELi140ELb0ELb0ELi64EEvPK6__halfPKjS4_S2_PS0_iiiiPKtS7_iiiiiibS2_i,(.L_x_4521 - _Z23gemm_half_q_half_kernelILi2ELi140ELb0ELb0ELi64EEvPK6__halfPKjS4_S2_PS0_iiiiPKtS7_iiiiiibS2_i)
        .other          _Z23gemm_half_q_half_kernelILi2ELi140ELb0ELb0ELi64EEvPK6__halfPKjS4_S2_PS0_iiiiPKtS7_iiiiiibS2_i,@"STO_CUDA_ENTRY STV_DEFAULT"
_Z23gemm_half_q_half_kernelILi2ELi140ELb0ELb0ELi64EEvPK6__halfPKjS4_S2_PS0_iiiiPKtS7_iiiiiibS2_i:
.text._Z23gemm_half_q_half_kernelILi2ELi140ELb0ELb0ELi64EEvPK6__halfPKjS4_S2_PS0_iiiiPKtS7_iiiiiibS2_i:
        /* <DEDUP_REMOVED lines=50> */
.L_x_3131:
        /* <DEDUP_REMOVED lines=32> */
.L_x_3130:
        /* <DEDUP_REMOVED lines=20> */
.L_x_3132:
[----:B------:R-:W-:-:S13]  /*0660*/  ISETP.EQ.AND P1, PT, R17, RZ, PT ;  /* 0x000000ff1100720c */ /* 0x000fda0003f22270 */
[----:B------:R-:W-:Y:S05]  /*0670*/  @!P0 BRA P1, `(.L_x_3127) ;  /* 0x00000004007c8947 */ /* 0x000fea0000800000 */
.L_x_3129:
        /* <DEDUP_REMOVED lines=12> */
.L_x_3128:
        /* <DEDUP_REMOVED lines=17> */
.L_x_3135:
        /* <DEDUP_REMOVED lines=32> */
.L_x_3134:
        /* <DEDUP_REMOVED lines=21> */
.L_x_3136:
[----:B------:R-:W-:-:S13]  /*0ba0*/  ISETP.NE.OR P0, PT, R17, RZ, P0 ;  /* 0x000000ff1100720c */ /* 0x000fda0000705670 */
[----:B------:R-:W-:Y:S05]  /*0bb0*/  @!P0 BRA `(.L_x_3127) ;  /* 0x00000000002c8947 */ /* 0x000fea0003800000 */
.L_x_3133:
        /* <DEDUP_REMOVED lines=11> */
.L_x_3127:
[----:B------:R-:W-:Y:S05]  /*0c70*/  BSYNC.RECONVERGENT B0 ;  /* 0x0000000000007941 */ /* 0x000fea0003800200 */
.L_x_3126:
[----:B------:R-:W1:Y:S02]  /*0c80*/  LDCU UR5, c[0x0][0x3ac] ;  /* 0x00007580ff0577ac */ /* 0x000e640008000800 */
[----:B-1---5:R-:W-:-:S04]  /*0c90*/  MOV R7, UR5 ;  /* 0x0000000500077c02 */ /* 0x022fc80008000f00 */
        /* <DEDUP_REMOVED lines=19> */
[----:B0-----:R-:W0:Y:S01]  /*0dd0*/  LDC.64 R16, c[0x0][0x3a0] ;  /* 0x0000e800ff107b82 */ /* 0x001e220000000a00 */
[----:B------:R-:W-:-:S13]  /*0de0*/  PLOP3.LUT P0, PT, PT, PT, PT, 0x8, 0x80 ;  /* 0x000000000080781c */ /* 0x000fda0003f0e170 */
.L_x_3140:
        /* <DEDUP_REMOVED lines=15> */
.L_x_3139:
        /* <DEDUP_REMOVED lines=12> */
.L_x_3141:
[----:B------:R-:W-:-:S13]  /*0fa0*/  ISETP.NE.OR P0, PT, R19, RZ, P0 ;  /* 0x000000ff1300720c */ /* 0x000fda0000705670 */
[----:B------:R-:W-:Y:S05]  /*0fb0*/  @!P0 BRA `(.L_x_3137) ;  /* 0x00000000001c8947 */ /* 0x000fea0003800000 */
.L_x_3138:
[----:B01----:R-:W0:Y:S02]  /*0fc0*/  LDC.64 R8, c[0x0][0x3a0] ;  /* 0x0000e800ff087b82 */ /* 0x003e240000000a00 */
.L_x_3142:
[C---:B0-----:R-:W-:Y:S01]  /*0fd0*/  IMAD.WIDE R10, R0.reuse, 0x2, R8 ;  /* 0x00000002000a7825 */ /* 0x041fe200078e0208 */
[----:B------:R-:W-:Y:S02]  /*0fe0*/  IADD3 R19, PT, PT, R19, 0x1, RZ ;  /* 0x0000000113137810 */ /* 0x000fe40007ffe0ff */
[----:B------:R-:W-:Y:S02]  /*0ff0*/  IADD3 R0, PT, PT, R0, R7, RZ ;  /* 0x0000000700007210 */ /* 0x000fe40007ffe0ff */
[----:B------:R2:W-:Y:S01]  /*1000*/  STG.E.64 desc[UR8][R10.64], RZ ;  /* 0x000000ff0a007986 */ /* 0x0005e2000c101b08 */
[----:B------:R-:W-:-:S13]  /*1010*/  ISETP.NE.AND P0, PT, R19, RZ, PT ;  /* 0x000000ff1300720c */ /* 0x000fda0003f05270 */
[----:B--2---:R-:W-:Y:S05]  /*1020*/  @P0 BRA `(.L_x_3142) ;  /* 0xfffffffc00e80947 */ /* 0x004fea000383ffff */
.L_x_3137:
        /* <DEDUP_REMOVED lines=15> */
.L_x_3144:
        /* <DEDUP_REMOVED lines=12> */
[----:B------:R-:W3:Y:S04]  /*11e0*/  LDG.E.U16.CONSTANT R13, desc[UR8][R12.64] ;  /* 0x000000080c0d7981 */ /* 0x000ee8000c1e9500 */
[----:B------:R0:W4:Y:S01]  /*11f0*/  LDG.E.U16.CONSTANT R24, desc[UR8][R14.64+0x2] ;  /* 0x000002080e187981 */ /* 0x000122000c1e9500 */
        /* <DEDUP_REMOVED lines=10> */
[----:B0-----:R-:W-:Y:S01]  /*12a0*/  IADD3 R14, PT, PT, R10, 0x1, R11 ;  /* 0x000000010a0e7810 */ /* 0x001fe20007ffe00b */
[----:B------:R-:W-:Y:S01]  /*12b0*/  IMAD R12, R23, R23, R23 ;  /* 0x00000017170c7224 */ /* 0x000fe200078e0217 */
[----:B------:R-:W-:Y:S01]  /*12c0*/  IADD3 R25, PT, PT, R22, 0x1, R25 ;  /* 0x0000000116197810 */ /* 0x000fe20007ffe019 */
[C---:B------:R-:W-:Y:S01]  /*12d0*/  IMAD R11, R20.reuse, R20, R20 ;  /* 0x00000014140b7224 */ /* 0x040fe200078e0214 */
[----:B------:R-:W-:Y:S02]  /*12e0*/  LEA R10, R17, R1, 0x3 ;  /* 0x00000001110a7211 */ /* 0x000fe400078e18ff */
[----:B------:R-:W-:Y:S01]  /*12f0*/  IADD3 R12, PT, PT, R23, 0x1, R12 ;  /* 0x00000001170c7810 */ /* 0x000fe20007ffe00c */
[----:B------:R-:W-:Y:S01]  /*1300*/  I2F.F16 R14, R14 ;  /* 0x0000000e000e7306 */ /* 0x000fe20000200c00 */
[----:B------:R-:W-:-:S02]  /*1310*/  IADD3 R11, PT, PT, R20, 0x1, R11 ;  /* 0x00000001140b7810 */ /* 0x000fc40007ffe00b */
[----:B------:R-:W-:Y:S02]  /*1320*/  IADD3 R17, PT, PT, R17, 0x1, RZ ;  /* 0x0000000111117810 */ /* 0x000fe40007ffe0ff */
[----:B----4-:R-:W-:-:S03]  /*1330*/  IADD3 R21, PT, PT, R24, R21, RZ ;  /* 0x0000001518157210 */ /* 0x010fc60007ffe0ff */
[----:B------:R-:W-:Y:S01]  /*1340*/  I2F.F16 R25, R25 ;  /* 0x0000001900197306 */ /* 0x000fe20000200c00 */
[----:B------:R-:W-:-:S07]  /*1350*/  ISETP.GE.AND P0, PT, R21, R6, PT ;  /* 0x000000061500720c */ /* 0x000fce0003f06270 */
[----:B------:R-:W0:Y:S08]  /*1360*/  I2F.F16 R12, R12 ;  /* 0x0000000c000c7306 */ /* 0x000e300000200c00 */
[----:B------:R-:W1:Y:S01]  /*1370*/  I2F.F16 R11, R11 ;  /* 0x0000000b000b7306 */ /* 0x000e620000200c00 */
[----:B0-----:R-:W-:-:S05]  /*1380*/  PRMT R12, R25, 0x5410, R12 ;  /* 0x00005410190c7816 */ /* 0x001fca000000000c */
[----:B---3--:R-:W-:Y:S01]  /*1390*/  HMUL2 R22, R12, R13.H0_H0 ;  /* 0x2000000d0c167232 */ /* 0x008fe20000000000 */
[----:B-1----:R-:W-:-:S05]  /*13a0*/  PRMT R14, R14, 0x5410, R11 ;  /* 0x000054100e0e7816 */ /* 0x002fca000000000b */
[----:B------:R-:W-:-:S05]  /*13b0*/  HMUL2 R23, R14, R13.H0_H0 ;  /* 0x2000000d0e177232 */ /* 0x000fca0000000000 */
[----:B------:R0:W-:Y:S01]  /*13c0*/  STL.64 [R10], R22 ;  /* 0x000000160a007387 */ /* 0x0001e20000100a00 */
[----:B------:R-:W-:Y:S05]  /*13d0*/  @!P0 BRA `(.L_x_3144) ;  /* 0xfffffffc00508947 */ /* 0x000fea000383ffff */
.L_x_3143:
[----:B------:R1:W5:Y:S01]  /*13e0*/  LDL.64 R16, [R1] ;  /* 0x0000000001107983 */ /* 0x0003620000100a00 */
[----:B------:R-:W2:Y:S01]  /*13f0*/  LDCU UR6, c[0x0][0x3c8] ;  /* 0x00007900ff0677ac */ /* 0x000ea20008000800 */
[----:B------:R-:W-:Y:S01]  /*1400*/  HFMA2 R13, -RZ, RZ, 0, 0 ;  /* 0x00000000ff0d7431 */ /* 0x000fe200000001ff */
[----:B0-----:R-:W-:Y:S02]  /*1410*/  CS2R R10, SRZ ;  /* 0x00000000000a7805 */ /* 0x001fe4000001ff00 */
[----:B------:R-:W-:Y:S01]  /*1420*/  MOV R14, RZ ;  /* 0x000000ff000e7202 */ /* 0x000fe20000000f00 */
[----:B------:R-:W0:Y:S01]  /*1430*/  LDCU UR4, c[0x0][0x3cc] ;  /* 0x00007980ff0477ac */ /* 0x000e220008000800 */
[----:B------:R-:W3:Y:S01]  /*1440*/  LDCU UR5, c[0x0][0x3d0] ;  /* 0x00007a00ff0577ac */ /* 0x000ee20008000800 */
[----:B------:R-:W4:Y:S01]  /*1450*/  LDCU UR7, c[0x0][0x3d4] ;  /* 0x00007a80ff0777ac */ /* 0x000f220008000800 */
[----:B------:R-:W1:Y:S01]  /*1460*/  LDCU UR10, c[0x0][0x3d8] ;  /* 0x00007b00ff0a77ac */ /* 0x000e620008000800 */
[----:B--2---:R-:W-:-:S02]  /*1470*/  ISETP.GT.AND P0, PT, R18, UR6, PT ;  /* 0x0000000612007c0c */ /* 0x004fc4000bf04270 */
[C---:B------:R-:W-:Y:S02]  /*1480*/  VIMNMX R0, PT, PT, R18.reuse, UR6, PT ;  /* 0x0000000612007c48 */ /* 0x040fe4000bfe0100 */
[C---:B0-----:R-:W-:Y:S02]  /*1490*/  ISETP.GT.AND P1, PT, R18.reuse, UR4, PT ;  /* 0x0000000412007c0c */ /* 0x041fe4000bf24270 */
[----:B------:R-:W-:Y:S02]  /*14a0*/  SHF.R.S32.HI R3, RZ, 0x1f, R0 ;  /* 0x0000001fff037819 */ /* 0x000fe40000011400 */
[C---:B---3--:R-:W-:Y:S02]  /*14b0*/  ISETP.GT.AND P2, PT, R18.reuse, UR5, PT ;  /* 0x0000000512007c0c */ /* 0x048fe4000bf44270 */
[----:B------:R-:W-:Y:S01]  /*14c0*/  LEA.HI R3, R3, R0, RZ, 0x5 ;  /* 0x0000000003037211 */ /* 0x000fe200078f28ff */
[----:B------:R-:W-:Y:S01]  /*14d0*/  HFMA2 R0, -RZ, RZ, 0, 0 ;  /* 0x00000000ff007431 */ /* 0x000fe200000001ff */
[----:B----4-:R-:W-:-:S02]  /*14e0*/  ISETP.GT.AND P3, PT, R18, UR7, PT ;  /* 0x0000000712007c0c */ /* 0x010fc4000bf64270 */
        /* <DEDUP_REMOVED lines=10> */
.L_x_3145:
        /* <DEDUP_REMOVED lines=8> */
.L_x_3146:
        /* <DEDUP_REMOVED lines=8> */
.L_x_3147:
        /* <DEDUP_REMOVED lines=8> */
.L_x_3148:
        /* <DEDUP_REMOVED lines=8> */
.L_x_3149:
        /* <DEDUP_REMOVED lines=32> */
.L_x_3155:
        /* <DEDUP_REMOVED lines=276> */
.L_x_3151:
        /* <DEDUP_REMOVED lines=252> */
.L_x_3152:
        /* <DEDUP_REMOVED lines=252> */
.L_x_3153:
        /* <DEDUP_REMOVED lines=254> */
.L_x_3154:
        /* <DEDUP_REMOVED lines=8> */
.L_x_3150:
        /* <DEDUP_REMOVED lines=10> */
.L_x_3161:
[----:B------:R-:W-:Y:S01]  /*5b50*/  ISETP.NE.AND P0, PT, R18, R19, PT ;  /* 0x000000131200720c */ /* 0x000fe20003f05270 */
[----:B------:R-:W0:-:S12]  /*5b60*/  LDC R7, c[0x0][0x3ac] ;  /* 0x0000eb00ff077b82 */ /* 0x000e180000000800 */
[C---:B------:R-:W-:Y:S01]  /*5b70*/  @!P0 LEA R4, R32.reuse, R1, 0x3 ;  /* 0x0000000120048211 */ /* 0x040fe200078e18ff */
        /* <DEDUP_REMOVED lines=26> */
[----:B------:R-:W-:Y:S02]  /*5d20*/  SHF.R.U32.HI R45, RZ, 0x8, R20 ;  /* 0x00000008ff2d7819 */ /* 0x000fe40000011614 */
[----:B------:R-:W-:-:S02]  /*5d30*/  LOP3.LUT R3, R22, 0xf000f, RZ, 0xc0, !PT ;  /* 0x000f000f16037812 */ /* 0x000fc400078ec0ff */
[----:B------:R-:W-:Y:S02]  /*5d40*/  LOP3.LUT R26, R21, 0xf000f0, RZ, 0xc0, !PT ;  /* 0x00f000f0151a7812 */ /* 0x000fe400078ec0ff */
[----:B------:R-:W-:Y:S01]  /*5d50*/  SHF.R.U32.HI R46, RZ, 0x8, R21 ;  /* 0x00000008ff2e7819 */ /* 0x000fe20000011615 */
[----:B------:R-:W-:Y:S01]  /*5d60*/  HADD2 R21, R0, -1032, -1032 ;  /* 0xe408e40800157430 */ /* 0x000fe20000000000 */
[C---:B------:R-:W-:Y:S02]  /*5d70*/  LOP3.LUT R20, R23.reuse, 0xf000f, RZ, 0xc0, !PT ;  /* 0x000f000f17147812 */ /* 0x040fe400078ec0ff */
[----:B------:R-:W-:Y:S02]  /*5d80*/  LOP3.LUT R2, R2, 0x64006400, RZ, 0xfc, !PT ;  /* 0x6400640002027812 */ /* 0x000fe400078efcff */
[----:B------:R-:W-:Y:S01]  /*5d90*/  LOP3.LUT R36, R23, 0xf000f0, RZ, 0xc0, !PT ;  /* 0x00f000f017247812 */ /* 0x000fe200078ec0ff */
[----:B------:R-:W-:Y:S01]  /*5da0*/  HADD2.F32 R0, -RZ, R21.H0_H0 ;  /* 0x20000015ff007230 */ /* 0x000fe20000004100 */
[----:B------:R-:W-:Y:S01]  /*5db0*/  SHF.R.U32.HI R48, RZ, 0x8, R23 ;  /* 0x00000008ff307819 */ /* 0x000fe20000011617 */
[----:B------:R-:W-:Y:S01]  /*5dc0*/  HADD2 R24, R2, -1032, -1032 ;  /* 0xe408e40802187430 */ /* 0x000fe20000000000 */
[----:B------:R-:W-:-:S02]  /*5dd0*/  LOP3.LUT R3, R3, 0x64006400, RZ, 0xfc, !PT ;  /* 0x6400640003037812 */ /* 0x000fc400078efcff */
[----:B------:R-:W-:Y:S02]  /*5de0*/  LOP3.LUT R23, R20, 0x64006400, RZ, 0xfc, !PT ;  /* 0x6400640014177812 */ /* 0x000fe400078efcff */
[----:B------:R-:W-:Y:S01]  /*5df0*/  LOP3.LUT R34, R22, 0xf000f0, RZ, 0xc0, !PT ;  /* 0x00f000f016227812 */ /* 0x000fe200078ec0ff */
[----:B------:R-:W-:Y:S01]  /*5e00*/  HADD2 R25, R3, -1032, -1032 ;  /* 0xe408e40803197430 */ /* 0x000fe20000000000 */
[----:B------:R-:W-:Y:S01]  /*5e10*/  LOP3.LUT R27, R4, 0x64006400, RZ, 0xfc, !PT ;  /* 0x64006400041b7812 */ /* 0x000fe200078efcff */
[----:B------:R-:W-:Y:S01]  /*5e20*/  HADD2 R35, R23, -1032, -1032 ;  /* 0xe408e40817237430 */ /* 0x000fe20000000000 */
[----:B------:R-:W-:Y:S01]  /*5e30*/  SHF.R.U32.HI R47, RZ, 0x8, R22 ;  /* 0x00000008ff2f7819 */ /* 0x000fe20000011616 */
[----:B------:R-:W-:Y:S01]  /*5e40*/  HADD2.F32 R22, -RZ, R21.H1_H1 ;  /* 0x30000015ff167230 */ /* 0x000fe20000004100 */
[----:B------:R-:W-:Y:S01]  /*5e50*/  LOP3.LUT R37, R34, 0x64006400, RZ, 0xfc, !PT ;  /* 0x6400640022257812 */ /* 0x000fe200078efcff */
[----:B------:R-:W0:Y:S01]  /*5e60*/  LDS.64 R20, [UR4+0x8] ;  /* 0x00000804ff147984 */ /* 0x000e220008000a00 */
        /* <DEDUP_REMOVED lines=165> */
.L_x_3157:
        /* <DEDUP_REMOVED lines=200> */
.L_x_3158:
        /* <DEDUP_REMOVED lines=201> */
.L_x_3159:
        /* <DEDUP_REMOVED lines=39> */
[-C--:B------:R-:W-:Y:S02]  /*8440*/  HFMA2 R36, R27, R12.reuse.H0_H0, -72, -72 ;  /* 0xd480d4801b247431 */ /* 0x080fe4000004000c */
[--C-:B------:R-:W-:Y:S02]  /*8450*/  HADD2.F32 R2, -RZ, R25.reuse.H0_H0 ;  /* 0x20000019ff027230 */ /* 0x100fe40000004100 */
[----:B------:R-:W-:Y:S01]  /*8460*/  FFMA.FTZ R27, R0, R5, RZ ;  /* 0x00000005001b7223 */ /* 0x000fe200000100ff */
[----:B------:R-:W-:Y:S02]  /*8470*/  HADD2.F32 R23, -RZ, R25.H1_H1 ;  /* 0x30000019ff177230 */ /* 0x000fe40000004100 */
[--C-:B------:R-:W-:Y:S02]  /*8480*/  HADD2.F32 R3, -RZ, R26.reuse.H0_H0 ;  /* 0x2000001aff037230 */ /* 0x100fe40000004100 */
[----:B------:R-:W-:Y:S01]  /*8490*/  FFMA.FTZ R41, R22, R39, R27 ;  /* 0x0000002716297223 */ /* 0x000fe2000001001b */
[----:B------:R-:W-:Y:S01]  /*84a0*/  HADD2.F32 R25, -RZ, R35.H1_H1 ;  /* 0x30000023ff197230 */ /* 0x000fe20000004100 */
[----:B------:R-:W-:Y:S01]  /*84b0*/  LOP3.LUT R35, R34, 0x64006400, RZ, 0xfc, !PT ;  /* 0x6400640022237812 */ /* 0x000fe200078efcff */
[----:B------:R-:W-:Y:S01]  /*84c0*/  HADD2.F32 R24, -RZ, R26.H1_H1 ;  /* 0x3000001aff187230 */ /* 0x000fe20000004100 */
[----:B------:R-:W-:Y:S01]  /*84d0*/  LOP3.LUT R27, R38, 0x64006400, RZ, 0xfc, !PT ;  /* 0x64006400261b7812 */ /* 0x000fe200078efcff */
[C---:B------:R-:W-:Y:S01]  /*84e0*/  FFMA.FTZ R49, R5.reuse, R3, RZ ;  /* 0x0000000305317223 */ /* 0x040fe200000100ff */
[----:B------:R-:W-:Y:S01]  /*84f0*/  FFMA.FTZ R34, R5, R4, RZ ;  /* 0x0000000405227223 */ /* 0x000fe200000100ff */
[----:B------:R-:W-:-:S02]  /*8500*/  HFMA2 R35, R35, R12.H0_H0, -72, -72 ;  /* 0xd480d48023237431 */ /* 0x000fc4000004000c */
[----:B------:R-:W-:Y:S01]  /*8510*/  FFMA.FTZ R26, R5, R2, RZ ;  /* 0x00000002051a7223 */ /* 0x000fe200000100ff */
[C---:B------:R-:W-:Y:S01]  /*8520*/  FFMA.FTZ R50, R39.reuse, R24, R49 ;  /* 0x0000001827327223 */ /* 0x040fe20000010031 */
[-C--:B------:R-:W-:Y:S02]  /*8530*/  HFMA2 R27, R27, R12.reuse.H0_H0, -72, -72 ;  /* 0xd480d4801b1b7431 */ /* 0x080fe4000004000c */
[C---:B------:R-:W-:Y:S01]  /*8540*/  FFMA.FTZ R49, R39.reuse, R25, R34 ;  /* 0x0000001927317223 */ /* 0x040fe20000010022 */
[----:B------:R-:W-:Y:S02]  /*8550*/  HFMA2 R34, R37, R12.H0_H0, -72, -72 ;  /* 0xd480d48025227431 */ /* 0x000fe4000004000c */
[----:B------:R-:W-:Y:S02]  /*8560*/  HADD2.F32 R38, -RZ, R35.H0_H0 ;  /* 0x20000023ff267230 */ /* 0x000fe40000004100 */
[----:B------:R-:W-:Y:S01]  /*8570*/  FFMA.FTZ R44, R39, R23, R26 ;  /* 0x00000017272c7223 */ /* 0x000fe2000001001a */
[----:B------:R-:W-:-:S02]  /*8580*/  HADD2.F32 R26, -RZ, R36.H0_H0 ;  /* 0x20000024ff1a7230 */ /* 0x000fc40000004100 */
[----:B------:R-:W-:Y:S02]  /*8590*/  HADD2.F32 R5, -RZ, R36.H1_H1 ;  /* 0x30000024ff057230 */ /* 0x000fe40000004100 */
[C---:B------:R-:W-:Y:S01]  /*85a0*/  FFMA.FTZ R39, R43.reuse, R38, R44 ;  /* 0x000000262b277223 */ /* 0x040fe2000001002c */
[----:B------:R-:W-:Y:S02]  /*85b0*/  HADD2.F32 R36, -RZ, R27.H0_H0 ;  /* 0x2000001bff247230 */ /* 0x000fe40000004100 */
[----:B------:R-:W-:Y:S01]  /*85c0*/  FFMA.FTZ R42, R26, R43, R41 ;  /* 0x0000002b1a2a7223 */ /* 0x000fe20000010029 */
[----:B------:R-:W-:Y:S02]  /*85d0*/  HADD2.F32 R35, -RZ, R35.H1_H1 ;  /* 0x30000023ff237230 */ /* 0x000fe40000004100 */
[--C-:B------:R-:W-:Y:S02]  /*85e0*/  HADD2.F32 R37, -RZ, R34.reuse.H0_H0 ;  /* 0x20000022ff257230 */ /* 0x100fe40000004100 */
        /* <DEDUP_REMOVED lines=8> */
[C---:B------:R-:W-:Y:S01]  /*8670*/  FFMA.FTZ R51, R40.reuse, R34, R41 ;  /* 0x0000002228337223 */ /* 0x040fe20000010029 */
[----:B------:R-:W-:Y:S01]  /*8680*/  FFMA.FTZ R58, R40, R27, R44 ;  /* 0x0000001b283a7223 */ /* 0x000fe2000001002c */
[----:B------:R-:W-:Y:S01]  /*8690*/  LOP3.LUT R39, R39, 0x64006400, RZ, 0xfc, !PT ;  /* 0x6400640027277812 */ /* 0x000fe200078efcff */
[--C-:B------:R-:W-:Y:S01]  /*86a0*/  HADD2.F32 R44, -RZ, R10.reuse.H0_H0 ;  /* 0x2000000aff2c7230 */ /* 0x100fe20000004100 */
[----:B------:R-:W-:Y:S01]  /*86b0*/  LOP3.LUT R40, R46, 0xf000f, RZ, 0xc0, !PT ;  /* 0x000f000f2e287812 */ /* 0x000fe200078ec0ff */
[----:B------:R-:W-:Y:S01]  /*86c0*/  HADD2.F32 R50, -RZ, R10.H1_H1 ;  /* 0x3000000aff327230 */ /* 0x000fe20000004100 */
        /* <DEDUP_REMOVED lines=123> */
.L_x_3160:
        /* <DEDUP_REMOVED lines=8> */
.L_x_3156:
        /* <DEDUP_REMOVED lines=9> */
.L_x_3164:
[----:B------:R-:W-:Y:S01]  /*8f90*/  ISETP.NE.AND P0, PT, R18, R19, PT ;  /* 0x000000131200720c */ /* 0x000fe20003f05270 */
[----:B------:R-:W0:-:S12]  /*8fa0*/  LDC.64 R6, c[0x0][0x3a8] ;  /* 0x0000ea00ff067b82 */ /* 0x000e180000000a00 */
[----:B------:R-:W-:Y:S02]  /*8fb0*/  @!P0 LEA R10, R32, R1, 0x3 ;  /* 0x00000001200a8211 */ /* 0x000fe400078e18ff */
[----:B------:R-:W-:Y:S02]  /*8fc0*/  @!P0 MOV R9, R33 ;  /* 0x0000002100098202 */ /* 0x000fe40000000f00 */
[----:B------:R-:W-:Y:S02]  /*8fd0*/  @!P0 MOV R8, R0 ;  /* 0x0000000000088202 */ /* 0x000fe40000000f00 */
[----:B------:R-:W2:Y:S04]  /*8fe0*/  @!P0 LDL.64 R10, [R10+0x8] ;  /* 0x000008000a0a8983 */ /* 0x000ea80000100a00 */
[----:B------:R-:W3:Y:S01]  /*8ff0*/  @!P0 LDG.E.U16.CONSTANT R9, desc[UR8][R8.64] ;  /* 0x0000000808098981 */ /* 0x000ee2000c1e9500 */
[----:B0-----:R-:W-:-:S03]  /*9000*/  IMAD.WIDE R2, R7, 0x4, R20 ;  /* 0x0000000407027825 */ /* 0x001fc600078e0214 */
[----:B------:R-:W5:Y:S01]  /*9010*/  LDG.E.128.CONSTANT R20, desc[UR8][R20.64] ;  /* 0x0000000814147981 */ /* 0x000f62000c1e9d00 */
[----:B------:R-:W0:Y:S01]  /*9020*/  S2R R25, SR_CTAID.Y ;  /* 0x0000000000197919 */ /* 0x000e220000002600 */
[----:B------:R-:W-:Y:S02]  /*9030*/  @!P0 IADD3 R4, PT, PT, R32, 0x1, RZ ;  /* 0x0000000120048810 */ /* 0x000fe40007ffe0ff */
        /* <DEDUP_REMOVED lines=14> */
[----:B------:R-:W-:Y:S02]  /*9120*/  SHF.R.U32.HI R39, RZ, 0xf, R23 ;  /* 0x0000000fff277819 */ /* 0x000fe40000011617 */
[--C-:B------:R-:W-:Y:S02]  /*9130*/  SHF.R.U32.HI R27, RZ, 0xf, R21.reuse ;  /* 0x0000000fff1b7819 */ /* 0x100fe40000011615 */
        /* <DEDUP_REMOVED lines=22> */
[C---:B------:R-:W-:Y:S02]  /*92a0*/  LOP3.LUT R14, R15.reuse, 0x380038, RZ, 0xc0, !PT ;  /* 0x003800380f0e7812 */ /* 0x040fe400078ec0ff */
[----:B------:R-:W-:Y:S02]  /*92b0*/  SHF.R.U32.HI R93, RZ, 0x6, R15 ;  /* 0x00000006ff5d7819 */ /* 0x000fe4000001160f */
[----:B------:R-:W-:Y:S02]  /*92c0*/  LOP3.LUT R82, R15, 0x70007, RZ, 0xc0, !PT ;  /* 0x000700070f527812 */ /* 0x000fe400078ec0ff */
[----:B------:R-:W-:Y:S02]  /*92d0*/  LOP3.LUT R27, R27, 0x10001, RZ, 0xc0, !PT ;  /* 0x000100011b1b7812 */ /* 0x000fe400078ec0ff */
[----:B------:R-:W-:-:S02]  /*92e0*/  LOP3.LUT R21, R24, 0x20002, R21, 0xf8, !PT ;  /* 0x0002000218157812 */ /* 0x000fc400078ef815 */
[----:B------:R-:W-:Y:S02]  /*92f0*/  LOP3.LUT R41, R39, 0x20002, R42, 0xf8, !PT ;  /* 0x0002000227297812 */ /* 0x000fe400078ef82a */
[C---:B------:R-:W-:Y:S02]  /*9300*/  LOP3.LUT R34, R22.reuse, 0x380038, RZ, 0xc0, !PT ;  /* 0x0038003816227812 */ /* 0x040fe400078ec0ff */
[----:B------:R-:W-:Y:S02]  /*9310*/  SHF.R.U32.HI R71, RZ, 0x6, R22 ;  /* 0x00000006ff477819 */ /* 0x000fe40000011616 */
[----:B------:R-:W-:Y:S02]  /*9320*/  LOP3.LUT R79, R22, 0x70007, RZ, 0xc0, !PT ;  /* 0x00070007164f7812 */ /* 0x000fe400078ec0ff */
[----:B------:R-:W-:Y:S02]  /*9330*/  LOP3.LUT R22, R13, 0x380038, RZ, 0xc0, !PT ;  /* 0x003800380d167812 */ /* 0x000fe400078ec0ff */
[----:B------:R-:W-:-:S02]  /*9340*/  SHF.R.U32.HI R91, RZ, 0x6, R13 ;  /* 0x00000006ff5b7819 */ /* 0x000fc4000001160d */
[----:B------:R-:W-:Y:S02]  /*9350*/  LOP3.LUT R78, R13, 0x70007, RZ, 0xc0, !PT ;  /* 0x000700070d4e7812 */ /* 0x000fe400078ec0ff */
[----:B------:R-:W-:Y:S02]  /*9360*/  LOP3.LUT R36, R36, 0x10001, RZ, 0xc0, !PT ;  /* 0x0001000124247812 */ /* 0x000fe400078ec0ff */
[----:B------:R-:W-:Y:S02]  /*9370*/  LOP3.LUT R13, R27, 0x20002, R12, 0xf8, !PT ;  /* 0x000200021b0d7812 */ /* 0x000fe400078ef80c */
[----:B------:R-:W-:Y:S02]  /*9380*/  LOP3.LUT R23, R23, 0x64006400, RZ, 0xfc, !PT ;  /* 0x6400640017177812 */ /* 0x000fe400078efcff */
[----:B------:R-:W-:Y:S02]  /*9390*/  LOP3.LUT R37, R36, 0x20002, R37, 0xf8, !PT ;  /* 0x0002000224257812 */ /* 0x000fe400078ef825 */
        /* <DEDUP_REMOVED lines=20> */
[----:B------:R-:W-:Y:S01]  /*94e0*/  LOP3.LUT R76, R76, 0x64006400, RZ, 0xfc, !PT ;  /* 0x640064004c4c7812 */ /* 0x000fe200078efcff */
[----:B------:R-:W-:Y:S01]  /*94f0*/  HFMA2 R43, R14, R35.H0_H0, -20, -20 ;  /* 0xcd00cd000e2b7431 */ /* 0x000fe20000040023 */
[----:B------:R-:W-:-:S02]  /*9500*/  LOP3.LUT R78, R78, 0x64006400, RZ, 0xfc, !PT ;  /* 0x640064004e4e7812 */ /* 0x000fc400078efcff */
[----:B------:R-:W-:Y:S02]  /*9510*/  ISETP.NE.AND P1, PT, R25, 0x1, PT ;  /* 0x000000011900780c */ /* 0x000fe40003f25270 */
[----:B--2---:R-:W-:Y:S02]  /*9520*/  SHF.R.U32.HI R68, RZ, 0xd, R8 ;  /* 0x0000000dff447819 */ /* 0x004fe40000011608 */
        /* <DEDUP_REMOVED lines=9> */
[----:B------:R-:W-:-:S02]  /*95c0*/  LOP3.LUT R11, R26, 0x64006400, RZ, 0xfc, !PT ;  /* 0x640064001a0b7812 */ /* 0x000fc400078efcff */
[----:B------:R-:W-:Y:S01]  /*95d0*/  LOP3.LUT R6, R67, 0x380038, RZ, 0xc0, !PT ;  /* 0x0038003843067812 */ /* 0x000fe200078ec0ff */
[-C--:B------:R-:W-:Y:S01]  /*95e0*/  HFMA2 R66, R9, R40.reuse.H0_H0, -132, -132 ;  /* 0xd820d82009427431 */ /* 0x080fe20000040028 */
[C---:B------:R-:W-:Y:S01]  /*95f0*/  LOP3.LUT R12, R8.reuse, 0x380038, RZ, 0xc0, !PT ;  /* 0x00380038080c7812 */ /* 0x040fe200078ec0ff */
[----:B------:R-:W-:Y:S01]  /*9600*/  HFMA2 R64, R11, R40.H0_H0, -132, -132 ;  /* 0xd820d8200b407431 */ /* 0x000fe20000040028 */
[----:B------:R-:W-:Y:S02]  /*9610*/  SHF.R.U32.HI R27, RZ, 0x6, R8 ;  /* 0x00000006ff1b7819 */ /* 0x000fe40000011608 */
[----:B------:R-:W-:Y:S02]  /*9620*/  LOP3.LUT R86, R8, 0x70007, RZ, 0xc0, !PT ;  /* 0x0007000708567812 */ /* 0x000fe400078ec0ff */
[----:B------:R-:W-:Y:S02]  /*9630*/  LOP3.LUT R68, R21, 0x40004, R68, 0xf8, !PT ;  /* 0x0004000415447812 */ /* 0x000fe400078ef844 */
        /* <DEDUP_REMOVED lines=12> */
[----:B------:R-:W-:-:S02]  /*9700*/  SHF.R.U32.HI R72, RZ, 0xd, R10 ;  /* 0x0000000dff487819 */ /* 0x000fc4000001160a */
        /* <DEDUP_REMOVED lines=43> */
[----:B------:R-:W-:Y:S01]  /*99c0*/  LOP3.LUT R15, R12, 0x64006400, RZ, 0xfc, !PT ;  /* 0x640064000c0f7812 */ /* 0x000fe200078efcff */
[----:B------:R-:W-:Y:S01]  /*99d0*/  HFMA2 R39, R10, R35.H0_H0, -20, -20 ;  /* 0xcd00cd000a277431 */ /* 0x000fe20000040023 */
[----:B------:R-:W-:-:S02]  /*99e0*/  LOP3.LUT R12, R71, 0x1c001c0, RZ, 0xc0, !PT ;  /* 0x01c001c0470c7812 */ /* 0x000fc400078ec0ff */
[----:B------:R-:W-:Y:S01]  /*99f0*/  LOP3.LUT R74, R41, 0x40004, R74, 0xf8, !PT ;  /* 0x00040004294a7812 */ /* 0x000fe200078ef84a */
[-C--:B------:R-:W-:Y:S01]  /*9a00*/  HFMA2 R41, R8, R35.reuse.H0_H0, -20, -20 ;  /* 0xcd00cd0008297431 */ /* 0x080fe20000040023 */
[----:B------:R-:W-:Y:S01]  /*9a10*/  LOP3.LUT R13, R92, 0x1c001c0, RZ, 0xc0, !PT ;  /* 0x01c001c05c0d7812 */ /* 0x000fe200078ec0ff */
[----:B------:R-:W1:Y:S01]  /*9a20*/  LDS.128 R8, [UR4+-0x70] ;  /* 0xffff9004ff087984 */ /* 0x000e620008000c00 */
        /* <DEDUP_REMOVED lines=49> */
[-C--:B------:R-:W-:Y:S02]  /*9d40*/  HFMA2 R21, R71, R22.reuse, R15 ;  /* 0x0000001647157231 */ /* 0x080fe4000000000f */
[-C--:B------:R-:W-:Y:S01]  /*9d50*/  HFMA2 R95, R69, R22.reuse, R94 ;  /* 0x00000016455f7231 */ /* 0x080fe2000000005e */
[----:B------:R-:W0:Y:S01]  /*9d60*/  LDS.128 R12, [UR4+-0x60] ;  /* 0xffffa004ff0c7984 */ /* 0x000e220008000c00 */
[----:B------:R-:W-:-:S02]  /*9d70*/  HFMA2 R96, R67, R22, R96 ;  /* 0x0000001643607231 */ /* 0x000fc40000000060 */
[-C--:B------:R-:W-:Y:S02]  /*9d80*/  HFMA2 R22, R62, R23.reuse, R20 ;  /* 0x000000173e167231 */ /* 0x080fe40000000014 */
[-C--:B------:R-:W-:Y:S01]  /*9d90*/  HFMA2 R94, R60, R23.reuse, R21 ;  /* 0x000000173c5e7231 */ /* 0x080fe20000000015 */
[----:B------:R-:W-:Y:S01]  /*9da0*/  LOP3.LUT R21, R82, 0x64006400, RZ, 0xfc, !PT ;  /* 0x6400640052157812 */ /* 0x000fe200078efcff */
[----:B------:R-:W-:Y:S02]  /*9db0*/  HADD2 R82, R76, -1028, -1028 ;  /* 0xe404e4044c527430 */ /* 0x000fe40000000000 */
[----:B-1----:R-:W-:Y:S02]  /*9dc0*/  HFMA2 R22, R49, R8, R22 ;  /* 0x0000000831167231 */ /* 0x002fe40000000016 */
[-C--:B------:R-:W-:Y:S02]  /*9dd0*/  HFMA2 R96, R56, R23.reuse, R96 ;  /* 0x0000001738607231 */ /* 0x080fe40000000060 */
[----:B------:R-:W-:Y:S01]  /*9de0*/  HFMA2 R95, R58, R23, R95 ;  /* 0x000000173a5f7231 */ /* 0x000fe2000000005f */
[----:B------:R-:W-:Y:S01]  /*9df0*/  LOP3.LUT R20, R80, 0x64006400, RZ, 0xfc, !PT ;  /* 0x6400640050147812 */ /* 0x000fe200078efcff */
[----:B------:R-:W-:-:S02]  /*9e00*/  HFMA2 R22, R82, R9, R22 ;  /* 0x0000000952167231 */ /* 0x000fc40000000016 */
[-C--:B------:R-:W-:Y:S02]  /*9e10*/  HFMA2 R94, R47, R8.reuse, R94 ;  /* 0x000000082f5e7231 */ /* 0x080fe4000000005e */
[-C--:B------:R-:W-:Y:S02]  /*9e20*/  HFMA2 R95, R45, R8.reuse, R95 ;  /* 0x000000082d5f7231 */ /* 0x080fe4000000005f */
[----:B------:R-:W-:Y:S02]  /*9e30*/  HFMA2 R96, R43, R8, R96 ;  /* 0x000000082b607231 */ /* 0x000fe40000000060 */
        /* <DEDUP_REMOVED lines=8> */
[----:B------:R-:W-:-:S02]  /*9ec0*/  HFMA2 R94, R80, R9, R94 ;  /* 0x00000009505e7231 */ /* 0x000fc4000000005e */
[-C--:B------:R-:W-:Y:S02]  /*9ed0*/  HFMA2 R95, R78, R9.reuse, R95 ;  /* 0x000000094e5f7231 */ /* 0x080fe4000000005f */
        /* <DEDUP_REMOVED lines=22> */
[-C--:B------:R-:W-:Y:S02]  /*a040*/  HFMA2 R9, R38, R13.reuse, R9 ;  /* 0x0000000d26097231 */ /* 0x080fe40000000009 */
        /* <DEDUP_REMOVED lines=26> */
[----:B-1----:R-:W-:-:S02]  /*a1f0*/  HFMA2 R10, R83, R20, R10 ;  /* 0x00000014530a7231 */ /* 0x002fc4000000000a */
[----:B------:R-:W-:Y:S01]  /*a200*/  HADD2 R95, R84, -1028, -1028 ;  /* 0xe404e404545f7430 */ /* 0x000fe20000000000 */
[----:B------:R-:W-:Y:S01]  /*a210*/  LOP3.LUT R72, R72, 0x64006400, RZ, 0xfc, !PT ;  /* 0x6400640048487812 */ /* 0x000fe200078efcff */
        /* <DEDUP_REMOVED lines=106> */
.L_x_3163:
[----:B------:R-:W-:Y:S01]  /*a8c0*/  ISETP.GE.AND P1, PT, R18, R5, PT ;  /* 0x000000051200720c */ /* 0x000fe20003f26270 */
[----:B------:R-:W-:Y:S01]  /*a8d0*/  UIADD3 UR4, UPT, UPT, UR4, 0x40, URZ ;  /* 0x0000004004047890 */ /* 0x000fe2000fffe0ff */
[----:B------:R-:W-:Y:S01]  /*a8e0*/  IADD3 R0, P2, PT, R0, 0x80, RZ ;  /* 0x0000008000007810 */ /* 0x000fe20007f5e0ff */
[----:B-----5:R-:W-:Y:S01]  /*a8f0*/  IMAD.WIDE R20, R7, 0x4, R2 ;  /* 0x0000000407147825 */ /* 0x020fe200078e0202 */
[----:B------:R-:W-:Y:S02]  /*a900*/  @!P0 MOV R32, R4 ;  /* 0x0000000400208202 */ /* 0x000fe40000000f00 */
[----:B------:R-:W-:-:S07]  /*a910*/  IADD3.X R33, PT, PT, RZ, R33, RZ, P2, !PT ;  /* 0x00000021ff217210 */ /* 0x000fce00017fe4ff */
[----:B------:R-:W-:Y:S05]  /*a920*/  @!P1 BRA `(.L_x_3164) ;  /* 0xffffffe400989947 */ /* 0x000fea000383ffff */
.L_x_3162:
        /* <DEDUP_REMOVED lines=20> */
.L_x_3168:
[----:B------:R-:W0:Y:S02]  /*aa70*/  LDS R2, [R0] ;  /* 0x0000000000027984 */ /* 0x000e240000000800 */
[----:B0-----:R-:W-:-:S05]  /*aa80*/  HADD2 R3, R2, R31 ;  /* 0x0000001f02037230 */ /* 0x001fca0000000000 */
[----:B------:R-:W0:Y:S02]  /*aa90*/  ATOMS.CAST.SPIN P0, [R0], R2, R3 ;  /* 0x000000020000758d */ /* 0x000e240001800003 */
[----:B0-----:R-:W-:Y:S05]  /*aaa0*/  @!P0 BRA `(.L_x_3168) ;  /* 0xfffffffc00f08947 */ /* 0x001fea000383ffff */
[----:B------:R-:W-:Y:S05]  /*aab0*/  BRA `(.L_x_3166) ;  /* 0x00000000000c7947 */ /* 0x000fea0003800000 */
.L_x_3167:
[----:B------:R-:W2:Y:S02]  /*aac0*/  LD.E R0, desc[UR8][R4.64] ;  /* 0x0000000804007980 */ /* 0x000ea4000c101900 */
[----:B--2---:R-:W-:-:S05]  /*aad0*/  IADD3 R3, PT, PT, R31, R0, RZ ;  /* 0x000000001f037210 */ /* 0x004fca0007ffe0ff */
[----:B------:R0:W-:Y:S02]  /*aae0*/  ST.E desc[UR8][R4.64], R3 ;  /* 0x0000000304007985 */ /* 0x0001e4000c101908 */
.L_x_3166:
[----:B------:R-:W-:Y:S05]  /*aaf0*/  BSYNC.RECONVERGENT B0 ;  /* 0x0000000000007941 */ /* 0x000fea0003800200 */
.L_x_3165:
[----:B------:R1:W-:Y:S01]  /*ab00*/  ATOM.E.ADD.F16x2.RN.STRONG.GPU P0, RZ, desc[UR8][R4.64+0x4], R30 ;  /* 0x8000041e04ff79a2 */ /* 0x0003e2000c10e108 */
[----:B------:R-:W-:Y:S04]  /*ab10*/  BSSY.RECONVERGENT B0, `(.L_x_3169) ;  /* 0x000000e000007945 */ /* 0x000fe80003800200 */
[----:B-1----:R-:W-:Y:S05]  /*ab20*/  @P0 BRA `(.L_x_3170) ;  /* 0x0000000000300947 */ /* 0x002fea0003800000 */
[----:B------:R-:W1:Y:S02]  /*ab30*/  QSPC.E.S P0, RZ, [R4+0x4] ;  /* 0x0000040004ff73aa */ /* 0x000e640000000500 */
[----:B-1----:R-:W-:Y:S05]  /*ab40*/  @!P0 BRA `(.L_x_3171) ;  /* 0x00000000001c8947 */ /* 0x002fea0003800000 */
[----:B------:R-:W-:-:S04]  /*ab50*/  MOV R2, R4 ;  /* 0x0000000400027202 */ /* 0x000fc80000000f00 */
[----:B------:R-:W-:-:S07]  /*ab60*/  MOV R0, R2 ;  /* 0x0000000200007202 */ /* 0x000fce0000000f00 */
.L_x_3172:
[----:B------:R-:W0:Y:S02]  /*ab70*/  LDS R2, [R0+0x4] ;  /* 0x0000040000027984 */ /* 0x000e240000000800 */
[----:B0-----:R-:W-:-:S05]  /*ab80*/  HFMA2 R3, R2, 1, 1, R30 ;  /* 0x3c003c0002037831 */ /* 0x001fca000000001e */
[----:B------:R-:W0:Y:S02]  /*ab90*/  ATOMS.CAST.SPIN P0, [R0+0x4], R2, R3 ;  /* 0x000004020000758d */ /* 0x000e240001800003 */
[----:B0-----:R-:W-:Y:S05]  /*aba0*/  @!P0 BRA `(.L_x_3172) ;  /* 0xfffffffc00f08947 */ /* 0x001fea000383ffff */
[----:B------:R-:W-:Y:S05]  /*abb0*/  BRA `(.L_x_3170) ;  /* 0x00000000000c7947 */ /* 0x000fea0003800000 */
.L_x_3171:
[----:B------:R-:W0:Y:S02]  /*abc0*/  LD.E R0, desc[UR8][R4.64+0x4] ;  /* 0x0000040804007980 */ /* 0x000e24000c101900 */
[----:B0-----:R-:W-:-:S05]  /*abd0*/  IADD3 R3, PT, PT, R30, R0, RZ ;  /* 0x000000001e037210 */ /* 0x001fca0007ffe0ff */
[----:B------:R1:W-:Y:S02]  /*abe0*/  ST.E desc[UR8][R4.64+0x4], R3 ;  /* 0x0000040304007985 */ /* 0x0003e4000c101908 */
.L_x_3170:
[----:B------:R-:W-:Y:S05]  /*abf0*/  BSYNC.RECONVERGENT B0 ;  /* 0x0000000000007941 */ /* 0x000fea0003800200 */
.L_x_3169:
        /* <DEDUP_REMOVED lines=10> */
.L_x_3176:
[----:B------:R-:W0:Y:S02]  /*aca0*/  LDS R2, [R0] ;  /* 0x0000000000027984 */ /* 0x000e240000000800 */
[----:B0-----:R-:W-:-:S05]  /*acb0*/  HADD2 R3, R2, R29 ;  /* 0x0000001d02037230 */ /* 0x001fca0000000000 */
[----:B------:R-:W0:Y:S02]  /*acc0*/  ATOMS.CAST.SPIN P0, [R0], R2, R3 ;  /* 0x000000020000758d */ /* 0x000e240001800003 */
[----:B0-----:R-:W-:Y:S05]  /*acd0*/  @!P0 BRA `(.L_x_3176) ;  /* 0xfffffffc00f08947 */ /* 0x001fea000383ffff */
[----:B------:R-:W-:Y:S05]  /*ace0*/  BRA `(.L_x_3174) ;  /* 0x00000000000c7947 */ /* 0x000fea0003800000 */
.L_x_3175:
[----:B------:R-:W2:Y:S02]  /*acf0*/  LD.E R0, desc[UR8][R4.64] ;  /* 0x0000000804007980 */ /* 0x000ea4000c101900 */
[----:B--2---:R-:W-:-:S05]  /*ad00*/  IADD3 R3, PT, PT, R29, R0, RZ ;  /* 0x000000001d037210 */ /* 0x004fca0007ffe0ff */
[----:B------:R0:W-:Y:S02]  /*ad10*/  ST.E desc[UR8][R4.64], R3 ;  /* 0x0000000304007985 */ /* 0x0001e4000c101908 */
.L_x_3174:
[----:B------:R-:W-:Y:S05]  /*ad20*/  BSYNC.RECONVERGENT B0 ;  /* 0x0000000000007941 */ /* 0x000fea0003800200 */
.L_x_3173:
[----:B------:R1:W-:Y:S02]  /*ad30*/  ATOM.E.ADD.F16x2.RN.STRONG.GPU P0, RZ, desc[UR8][R4.64+0x4], R28 ;  /* 0x8000041c04ff79a2 */ /* 0x0003e4000c10e108 */
[----:B-1----:R-:W-:Y:S05]  /*ad40*/  @P0 EXIT ;  /* 0x000000000000094d */ /* 0x002fea0003800000 */
[----:B------:R-:W1:Y:S02]  /*ad50*/  QSPC.E.S P0, RZ, [R4+0x4] ;  /* 0x0000040004ff73aa */ /* 0x000e640000000500 */
[----:B-1----:R-:W-:Y:S05]  /*ad60*/  @!P0 BRA `(.L_x_3177) ;  /* 0x00000000001c8947 */ /* 0x002fea0003800000 */
[----:B------:R-:W-:-:S04]  /*ad70*/  MOV R2, R4 ;  /* 0x0000000400027202 */ /* 0x000fc80000000f00 */
[----:B------:R-:W-:-:S07]  /*ad80*/  MOV R0, R2 ;  /* 0x0000000200007202 */ /* 0x000fce0000000f00 */
.L_x_3178:
[----:B------:R-:W0:Y:S02]  /*ad90*/  LDS R2, [R0+0x4] ;  /* 0x0000040000027984 */ /* 0x000e240000000800 */
[----:B0-----:R-:W-:-:S05]  /*ada0*/  HFMA2 R3, R2, 1, 1, R28 ;  /* 0x3c003c0002037831 */ /* 0x001fca000000001c */
[----:B------:R-:W0:Y:S02]  /*adb0*/  ATOMS.CAST.SPIN P0, [R0+0x4], R2, R3 ;  /* 0x000004020000758d */ /* 0x000e240001800003 */
[----:B0-----:R-:W-:Y:S05]  /*adc0*/  @!P0 BRA `(.L_x_3178) ;  /* 0xfffffffc00f08947 */ /* 0x001fea000383ffff */
[----:B------:R-:W-:Y:S05]  /*add0*/  EXIT ;  /* 0x000000000000794d */ /* 0x000fea0003800000 */
.L_x_3177:
[----:B------:R-:W0:Y:S02]  /*ade0*/  LD.E R0, desc[UR8][R4.64+0x4] ;  /* 0x0000040804007980 */ /* 0x000e24000c101900 */
[----:B0-----:R-:W-:-:S05]  /*adf0*/  IADD3 R3, PT, PT, R28, R0, RZ ;  /* 0x000000001c037210 */ /* 0x001fca0007ffe0ff */
[----:B------:R-:W-:Y:S01]  /*ae00*/  ST.E desc[UR8][R4.64+0x4], R3 ;  /* 0x0000040304007985 */ /* 0x000fe2000c101908 */
[----:B------:R-:W-:Y:S05]  /*ae10*/  EXIT ;  /* 0x000000000000794d */ /* 0x000fea0003800000 */
.L_x_3179:
        /* <DEDUP_REMOVED lines=14> */
.L_x_4521:


//--------------------- .text._Z23gemm_half_q_half_kernelILi2ELi20ELb0ELb0ELi64EEvPK6__halfPKjS4_S2_PS0_iiiiPKtS7_iiiiiibS2_i --------------------------
	.section	.text._Z23gemm_half_q_half_kernelILi2ELi20ELb0ELb0ELi64EEvPK6__halfPKjS4_S2_PS0_iiiiPKtS7_iiiiiibS2_i,"ax",@progbits
	.align	128
        .global         _Z23gemm_half_q_half_kernelILi2ELi20ELb0ELb0ELi64EEvPK6__halfPKjS4_S2_PS0_iiiiPKtS7_iiiiiibS2_i
        .type           _Z23gemm_half_q_half_kernelILi2ELi20ELb0ELb0ELi64EEvPK6__halfPKjS4_S2_PS0_iiiiPKtS7_iiiiiibS2_i,@function
        .size           _Z23gemm_half_q_half_kernelILi2ELi20ELb0ELb0ELi64EEvPK6__halfPKjS4_S2_PS0_iiiiPKtS7_iiiiiibS2_i,(.L_x_4522 - _Z23gemm_half_q_half_kernelILi2ELi20ELb0ELb0ELi64EEvPK6__halfPKjS4_S2_PS0_iiiiPKtS7_iiiiiibS2_i)
        .other          _Z23gemm_half_q_half_kernelILi2ELi20ELb0ELb0ELi64EEvPK6__halfPKjS4_S2_PS0_iiiiPKtS7_iiiiiibS2_i,@"STO_CUDA_ENTRY STV_DEFAULT"
_Z23gemm_half_q_half_kernelILi2ELi20ELb0ELb0ELi64EEvPK6__halfPKjS4_S2_PS0_iiiiPKtS7_iiiiiibS2_i:
.text._Z23gemm_half_q_half_kernelILi2ELi20ELb0ELb0ELi64EEvPK6__halfPKjS4_S2_PS0_iiiiPKtS7_iiiiiibS2_i:
[----:B------:R-:W0:Y:S01]  /*0000*/  LDC R1, c[0x0][0x37c] ;  /* 0x0000df00ff017b82 */ /* 0x000e220000000800 */
[----:B------:R-:W1:Y:S07]  /*0010*/  S2R R2, SR_CTAID.Z ;  /* 0x0000000000027919 */ /* 0x000e6e0000002700 */
[----:B------:R-:W2:Y:S01]  /*0020*/  S2UR UR7, SR_CTAID.Y ;  /* 0x00000000000779c3 */ /* 0x000ea20000002600 */
[----:B------:R-:W2:Y:S01]  /*0030*/  LDCU UR5, c[0x0][0x3a8] ;  /* 0x00007500ff0577ac */ /* 0x000ea20008000800 */
[----:B------:R-:W-:Y:S01]  /*0040*/  BSSY.RECONVERGENT B0, `(.L_x_3180) ;  /* 0x00000c4000007945 */ /* 0x000fe20003800200 */
[----:B------:R-:W3:Y:S01]  /*0050*/  S2R R3, SR_TID.X ;  /* 0x0000000000037919 */ /* 0x000ee20000002100 */
[----:B0-----:R-:W-:Y:S01]  /*0060*/  VIADD R1, R1, 0xfffffff0 ;  /* 0xfffffff001017836 */ /* 0x001fe20000000000 */
[----:B------:R-:W0:Y:S03]  /*0070*/  LDCU.64 UR8, c[0x0][0x358] ;  /* 0x00006b00ff0877ac */ /* 0x000e260008000a00 */
[----:B------:R-:W4:Y:S08]  /*0080*/  LDC R5, c[0x0][0x3b0] ;  /* 0x0000ec00ff057b82 */ /* 0x000f300000000800 */
[----:B------:R-:W5:Y:S01]  /*0090*/  S2UR UR4, SR_CTAID.X ;  /* 0x00000000000479c3 */ /* 0x000f620000002500 */
[----:B--2---:R-:W-:-:S06]  /*00a0*/  UIMAD UR5, UR7, -0x2, UR5 ;  /* 0xfffffffe070578a4 */ /* 0x004fcc000f8e0205 */
[----:B------:R-:W-:Y:S02]  /*00b0*/  IMAD.U32 R25, RZ, RZ, UR5 ;  /* 0x00000005ff197e24 */ /* 0x000fe4000f8e00ff */
[----:B-1----:R-:W-:-:S03]  /*00c0*/  IMAD.SHL.U32 R26, R2, 0x40, RZ ;  /* 0x00000040021a7824 */ /* 0x002fc600078e00ff */
[C---:B------:R-:W-:Y:S01]  /*00d0*/  ISETP.GE.AND P0, PT, R25.reuse, 0x1, PT ;  /* 0x000000011900780c */ /* 0x040fe20003f06270 */
[C---:B---3--:R-:W-:Y:S01]  /*00e0*/  IMAD.IADD R15, R26.reuse, 0x1, R3 ;  /* 0x000000011a0f7824 */ /* 0x048fe200078e0203 */
[----:B----4-:R-:W-:Y:S02]  /*00f0*/  VIADDMNMX R24, R26, 0x40, R5, PT ;  /* 0x000000401a187846 */ /* 0x010fe40003800105 */
[----:B------:R-:W-:Y:S01]  /*0100*/  VIMNMX R19, PT, PT, R25, 0x2, PT ;  /* 0x0000000219137848 */ /* 0x000fe20003fe0100 */
[----:B-----5:R-:W-:Y:S01]  /*0110*/  USHF.L.U32 UR4, UR4, 0x8, URZ ;  /* 0x0000000804047899 */ /* 0x020fe200080006ff */
[----:B------:R-:W-:-:S05]  /*0120*/  ISETP.GE.OR P0, PT, R15, R24, !P0 ;  /* 0x000000180f00720c */ /* 0x000fca0004706670 */
[----:B------:R-:W-:-:S08]  /*0130*/  LEA R4, R3, UR4, 0x2 ;  /* 0x0000000403047c11 */ /* 0x000fd0000f8e10ff */
        /* <DEDUP_REMOVED lines=11> */
[----:B------:R-:W-:-:S05]  /*01f0*/  IMAD.SHL.U32 R10, R6, 0x2, RZ ;  /* 0x00000002060a7824 */ /* 0x000fca00078e00ff */
        /* <DEDUP_REMOVED lines=10> */
[----:B------:R-:W-:Y:S01]  /*02a0*/  ISETP.GE.AND P0, PT, R14, RZ, PT ;  /* 0x000000ff0e00720c */ /* 0x000fe20003f06270 */
[----:B------:R-:W-:Y:S02]  /*02b0*/  VIADD R16, R0, 0x80 ;  /* 0x0000008000107836 */ /* 0x000fe40000000000 */
[----:B0-----:R-:W-:-:S10]  /*02c0*/  IMAD.IADD R0, R10, 0x1, R5 ;  /* 0x000000010a007824 */ /* 0x001fd400078e0205 */
[----:B------:R-:W-:Y:S05]  /*02d0*/  @P0 BRA `(.L_x_3183) ;  /* 0x0000000000ec0947 */ /* 0x000fea0003800000 */
[----:B------:R-:W-:Y:S01]  /*02e0*/  IMAD.MOV R6, RZ, RZ, -R14 ;  /* 0x000000ffff067224 */ /* 0x000fe200078e0a0e */
[----:B------:R-:W-:-:S04]  /*02f0*/  PLOP3.LUT P0, PT, PT, PT, PT, 0x80, 0x8 ;  /* 0x000000000008781c */ /* 0x000fc80003f0f070 */
[----:B------:R-:W-:-:S13]  /*0300*/  ISETP.GT.AND P1, PT, R6, 0x3, PT ;  /* 0x000000030600780c */ /* 0x000fda0003f24270 */
[----:B------:R-:W-:Y:S05]  /*0310*/  @!P1 BRA `(.L_x_3184) ;  /* 0x0000000000849947 */ /* 0x000fea0003800000 */
[----:B------:R-:W-:-:S13]  /*0320*/  PLOP3.LUT P0, PT, PT, PT, PT, 0x8, 0x80 ;  /* 0x000000000080781c */ /* 0x000fda0003f0e170 */
.L_x_3185:
[----:B------:R-:W-:Y:S01]  /*0330*/  IADD3 R7, P1, PT, R15, R0, RZ ;  /* 0x000000000f077210 */ /* 0x000fe20007f3e0ff */
[----:B------:R-:W-:-:S03]  /*0340*/  IMAD.IADD R8, R0, 0x1, R5 ;  /* 0x0000000100087824 */ /* 0x000fc600078e0205 */
[----:B------:R-:W-:Y:S01]  /*0350*/  LEA.HI.X.SX32 R10, R0, RZ, 0x1, P1 ;  /* 0x000000ff000a7211 */ /* 0x000fe200008f0eff */
[--C-:B------:R-:W-:Y:S01]  /*0360*/  IMAD.IADD R0, R8, 0x1, R5.reuse ;  /* 0x0000000108007824 */ /* 0x100fe200078e0205 */
[----:B------:R-:W-:Y:S02]  /*0370*/  LEA R6, P1, R7, UR10, 0x1 ;  /* 0x0000000a07067c11 */ /* 0x000fe4000f8208ff */
[----:B------:R-:W-:Y:S01]  /*0380*/  IADD3 R9, P2, PT, R15, R8, RZ ;  /* 0x000000080f097210 */ /* 0x000fe20007f5e0ff */
[----:B------:R-:W-:Y:S01]  /*0390*/  IMAD.IADD R18, R0, 0x1, R5 ;  /* 0x0000000100127824 */ /* 0x000fe200078e0205 */
[----:B------:R-:W-:Y:S02]  /*03a0*/  LEA.HI.X R7, R7, UR11, R10, 0x1, P1 ;  /* 0x0000000b07077c11 */ /* 0x000fe400088f0c0a */
[----:B------:R-:W-:Y:S02]  /*03b0*/  LEA.HI.X.SX32 R12, R8, RZ, 0x1, P2 ;  /* 0x000000ff080c7211 */ /* 0x000fe400010f0eff */
[----:B------:R-:W-:-:S02]  /*03c0*/  IADD3 R11, P3, PT, R15, R0, RZ ;  /* 0x000000000f0b7210 */ /* 0x000fc40007f7e0ff */
[----:B------:R-:W-:Y:S01]  /*03d0*/  LEA R8, P1, R9, UR10, 0x1 ;  /* 0x0000000a09087c11 */ /* 0x000fe2000f8208ff */
[----:B------:R-:W2:Y:S01]  /*03e0*/  LDG.E.U16.CONSTANT R7, desc[UR8][R6.64] ;  /* 0x0000000806077981 */ /* 0x000ea2000c1e9500 */
[----:B------:R-:W-:Y:S02]  /*03f0*/  IADD3 R13, P4, PT, R15, R18, RZ ;  /* 0x000000120f0d7210 */ /* 0x000fe40007f9e0ff */
[----:B------:R-:W-:Y:S02]  /*0400*/  LEA.HI.X.SX32 R20, R0, RZ, 0x1, P3 ;  /* 0x000000ff00147211 */ /* 0x000fe400018f0eff */
[----:B------:R-:W-:Y:S02]  /*0410*/  LEA.HI.X R9, R9, UR11, R12, 0x1, P1 ;  /* 0x0000000b09097c11 */ /* 0x000fe400088f0c0c */
[----:B------:R-:W-:Y:S02]  /*0420*/  LEA R10, P2, R11, UR10, 0x1 ;  /* 0x0000000a0b0a7c11 */ /* 0x000fe4000f8408ff */
[----:B------:R-:W-:-:S02]  /*0430*/  LEA.HI.X.SX32 R0, R18, RZ, 0x1, P4 ;  /* 0x000000ff12007211 */ /* 0x000fc400020f0eff */
[----:B------:R-:W-:Y:S01]  /*0440*/  LEA R12, P1, R13, UR10, 0x1 ;  /* 0x0000000a0d0c7c11 */ /* 0x000fe2000f8208ff */
[----:B------:R-:W3:Y:S01]  /*0450*/  LDG.E.U16.CONSTANT R9, desc[UR8][R8.64] ;  /* 0x0000000808097981 */ /* 0x000ee2000c1e9500 */
[----:B------:R-:W-:Y:S02]  /*0460*/  LEA.HI.X R11, R11, UR11, R20, 0x1, P2 ;  /* 0x0000000b0b0b7c11 */ /* 0x000fe400090f0c14 */
[----:B------:R-:W-:-:S04]  /*0470*/  LEA.HI.X R13, R13, UR11, R0, 0x1, P1 ;  /* 0x0000000b0d0d7c11 */ /* 0x000fc800088f0c00 */
[----:B------:R-:W4:Y:S04]  /*0480*/  LDG.E.U16.CONSTANT R11, desc[UR8][R10.64] ;  /* 0x000000080a0b7981 */ /* 0x000f28000c1e9500 */
[----:B------:R-:W5:Y:S01]  /*0490*/  LDG.E.U16.CONSTANT R13, desc[UR8][R12.64] ;  /* 0x000000080c0d7981 */ /* 0x000f62000c1e9500 */
[----:B------:R-:W-:-:S05]  /*04a0*/  VIADD R14, R14, 0x4 ;  /* 0x000000040e0e7836 */ /* 0x000fca0000000000 */
[----:B------:R-:W-:Y:S01]  /*04b0*/  ISETP.GE.AND P1, PT, R14, -0x3, PT ;  /* 0xfffffffd0e00780c */ /* 0x000fe20003f26270 */
[----:B------:R-:W-:Y:S01]  /*04c0*/  IMAD.IADD R0, R18, 0x1, R5 ;  /* 0x0000000112007824 */ /* 0x000fe200078e0205 */
[----:B--2---:R-:W-:Y:S04]  /*04d0*/  STS.U16 [R16], R7 ;  /* 0x0000000710007388 */ /* 0x004fe80000000400 */
[----:B---3--:R-:W-:Y:S04]  /*04e0*/  STS.U16 [R16+0x80], R9 ;  /* 0x0000800910007388 */ /* 0x008fe80000000400 */
[----:B----4-:R-:W-:Y:S04]  /*04f0*/  STS.U16 [R16+0x100], R11 ;  /* 0x0001000b10007388 */ /* 0x010fe80000000400 */
[----:B-----5:R0:W-:Y:S02]  /*0500*/  STS.U16 [R16+0x180], R13 ;  /* 0x0001800d10007388 */ /* 0x0201e40000000400 */
[----:B0-----:R-:W-:Y:S01]  /*0510*/  VIADD R16, R16, 0x200 ;  /* 0x0000020010107836 */ /* 0x001fe20000000000 */
[----:B------:R-:W-:Y:S06]  /*0520*/  @!P1 BRA `(.L_x_3185) ;  /* 0xfffffffc00809947 */ /* 0x000fec000383ffff */
.L_x_3184:
[----:B------:R-:W-:-:S05]  /*0530*/  IMAD.MOV R6, RZ, RZ, -R14 ;  /* 0x000000ffff067224 */ /* 0x000fca00078e0a0e */
        /* <DEDUP_REMOVED lines=10> */
[----:B------:R-:W-:-:S04]  /*05e0*/  LEA.HI.X R9, R9, UR11, R0, 0x1, P1 ;  /* 0x0000000b09097c11 */ /* 0x000fc800088f0c00 */
[----:B------:R-:W2:Y:S04]  /*05f0*/  LDG.E.U16.CONSTANT R7, desc[UR8][R6.64] ;  /* 0x0000000806077981 */ /* 0x000ea8000c1e9500 */
[----:B------:R-:W3:Y:S01]  /*0600*/  LDG.E.U16.CONSTANT R9, desc[UR8][R8.64] ;  /* 0x0000000808097981 */ /* 0x000ee2000c1e9500 */
[----:B------:R-:W-:Y:S01]  /*0610*/  PLOP3.LUT P0, PT, PT, PT, PT, 0x8, 0x80 ;  /* 0x000000000080781c */ /* 0x000fe20003f0e170 */
[----:B------:R-:W-:Y:S02]  /*0620*/  VIADD R14, R14, 0x2 ;  /* 0x000000020e0e7836 */ /* 0x000fe40000000000 */
[----:B------:R-:W-:Y:S01]  /*0630*/  IMAD.IADD R0, R10, 0x1, R5 ;  /* 0x000000010a007824 */ /* 0x000fe200078e0205 */
[----:B--2---:R-:W-:Y:S04]  /*0640*/  STS.U16 [R16], R7 ;  /* 0x0000000710007388 */ /* 0x004fe80000000400 */
[----:B---3--:R0:W-:Y:S02]  /*0650*/  STS.U16 [R16+0x80], R9 ;  /* 0x0000800910007388 */ /* 0x0081e40000000400 */
[----:B0-----:R-:W-:-:S07]  /*0660*/  VIADD R16, R16, 0x100 ;  /* 0x0000010010107836 */ /* 0x001fce0000000000 */
.L_x_3186:
[----:B------:R-:W-:-:S13]  /*0670*/  ISETP.EQ.AND P1, PT, R14, RZ, PT ;  /* 0x000000ff0e00720c */ /* 0x000fda0003f22270 */
[----:B------:R-:W-:Y:S05]  /*0680*/  @!P0 BRA P1, `(.L_x_3181) ;  /* 0x00000004007c8947 */ /* 0x000fea0000800000 */
.L_x_3183:
[----:B------:R-:W-:-:S04]  /*0690*/  IADD3 R7, P0, PT, R15, R0, RZ ;  /* 0x000000000f077210 */ /* 0x000fc80007f1e0ff */
[----:B------:R-:W-:Y:S02]  /*06a0*/  LEA.HI.X.SX32 R8, R0, RZ, 0x1, P0 ;  /* 0x000000ff00087211 */ /* 0x000fe400000f0eff */
[----:B------:R-:W-:-:S04]  /*06b0*/  LEA R6, P0, R7, UR10, 0x1 ;  /* 0x0000000a07067c11 */ /* 0x000fc8000f8008ff */
[----:B------:R-:W-:-:S06]  /*06c0*/  LEA.HI.X R7, R7, UR11, R8, 0x1, P0 ;  /* 0x0000000b07077c11 */ /* 0x000fcc00080f0c08 */
[----:B------:R-:W2:Y:S01]  /*06d0*/  LDG.E.U16.CONSTANT R7, desc[UR8][R6.64] ;  /* 0x0000000806077981 */ /* 0x000ea2000c1e9500 */
[----:B------:R-:W-:Y:S01]  /*06e0*/  IADD3 R14, PT, PT, R14, 0x1, RZ ;  /* 0x000000010e0e7810 */ /* 0x000fe20007ffe0ff */
[----:B------:R-:W-:-:S03]  /*06f0*/  IMAD.IADD R0, R0, 0x1, R5 ;  /* 0x0000000100007824 */ /* 0x000fc600078e0205 */
[----:B------:R-:W-:Y:S01]  /*0700*/  ISETP.NE.AND P0, PT, R14, RZ, PT ;  /* 0x000000ff0e00720c */ /* 0x000fe20003f05270 */
[----:B--2---:R0:W-:Y:S02]  /*0710*/  STS.U16 [R16], R7 ;  /* 0x0000000710007388 */ /* 0x0041e40000000400 */
[----:B0-----:R-:W-:-:S10]  /*0720*/  VIADD R16, R16, 0x80 ;  /* 0x0000008010107836 */ /* 0x001fd40000000000 */
[----:B------:R-:W-:Y:S05]  /*0730*/  @P0 BRA `(.L_x_3183) ;  /* 0xfffffffc00d40947 */ /* 0x000fea000383ffff */
[----:B------:R-:W-:Y:S05]  /*0740*/  BRA `(.L_x_3181) ;  /* 0x00000004004c7947 */ /* 0x000fea0003800000 */
.L_x_3182:
[C---:B------:R-:W-:Y:S01]  /*0750*/  LEA R6, P0, R15.reuse, UR10, 0x1 ;  /* 0x0000000a0f067c11 */ /* 0x040fe2000f8008ff */
[----:B------:R-:W0:Y:S03]  /*0760*/  LDCU.64 UR12, c[0x0][0x380] ;  /* 0x00007000ff0c77ac */ /* 0x000e260008000a00 */
[----:B------:R-:W-:-:S05]  /*0770*/  LEA.HI.X R7, R15, UR11, RZ, 0x1, P0 ;  /* 0x0000000b0f077c11 */ /* 0x000fca00080f0cff */
[----:B------:R1:W5:Y:S01]  /*0780*/  LDG.E.U16.CONSTANT R14, desc[UR8][R6.64] ;  /* 0x00000008060e7981 */ /* 0x000362000c1e9500 */
[----:B------:R-:W-:Y:S01]  /*0790*/  VIMNMX R15, PT, PT, R19, 0x1, !PT ;  /* 0x00000001130f7848 */ /* 0x000fe20007fe0100 */
[----:B------:R-:W-:-:S04]  /*07a0*/  IMAD R16, R5, UR7, RZ ;  /* 0x0000000705107c24 */ /* 0x000fc8000f8e02ff */
[----:B------:R-:W-:Y:S02]  /*07b0*/  IMAD.MOV R15, RZ, RZ, -R15 ;  /* 0x000000ffff0f7224 */ /* 0x000fe400078e0a0f */
[----:B------:R-:W-:-:S03]  /*07c0*/  IMAD.SHL.U32 R16, R16, 0x2, RZ ;  /* 0x0000000210107824 */ /* 0x000fc600078e00ff */
[----:B------:R-:W-:-:S13]  /*07d0*/  ISETP.GE.AND P0, PT, R15, RZ, PT ;  /* 0x000000ff0f00720c */ /* 0x000fda0003f06270 */
[----:B01----:R-:W-:Y:S05]  /*07e0*/  @P0 BRA `(.L_x_3187) ;  /* 0x0000000000f80947 */ /* 0x003fea0003800000 */
[----:B------:R-:W-:Y:S01]  /*07f0*/  IMAD.MOV R6, RZ, RZ, -R15 ;  /* 0x000000ffff067224 */ /* 0x000fe200078e0a0f */
[----:B------:R-:W-:-:S04]  /*0800*/  PLOP3.LUT P0, PT, PT, PT, PT, 0x80, 0x8 ;  /* 0x000000000008781c */ /* 0x000fc80003f0f070 */
[----:B------:R-:W-:-:S13]  /*0810*/  ISETP.GT.AND P1, PT, R6, 0x3, PT ;  /* 0x000000030600780c */ /* 0x000fda0003f24270 */
[----:B------:R-:W-:Y:S05]  /*0820*/  @!P1 BRA `(.L_x_3188) ;  /* 0x00000000008c9947 */ /* 0x000fea0003800000 */
[----:B------:R-:W-:Y:S01]  /*0830*/  PLOP3.LUT P0, PT, PT, PT, PT, 0x8, 0x80 ;  /* 0x000000000080781c */ /* 0x000fe20003f0e170 */
[----:B------:R-:W0:Y:S01]  /*0840*/  LDCU.64 UR10, c[0x0][0x380] ;  /* 0x00007000ff0a77ac */ /* 0x000e220008000a00 */
[----:B------:R-:W-:-:S11]  /*0850*/  NOP ;  /* 0x0000000000007918 */ /* 0x000fd60000000000 */
.L_x_3189:
[----:B-----5:R-:W-:Y:S01]  /*0860*/  IADD3 R7, P1, PT, R14, R16, RZ ;  /* 0x000000100e077210 */ /* 0x020fe20007f3e0ff */
[----:B------:R-:W-:-:S03]  /*0870*/  IMAD.IADD R8, R16, 0x1, R5 ;  /* 0x0000000110087824 */ /* 0x000fc600078e0205 */
[----:B------:R-:W-:Y:S01]  /*0880*/  LEA.HI.X.SX32 R16, R16, RZ, 0x1, P1 ;  /* 0x000000ff10107211 */ /* 0x000fe200008f0eff */
[--C-:B------:R-:W-:Y:S01]  /*0890*/  IMAD.IADD R9, R8, 0x1, R5.reuse ;  /* 0x0000000108097824 */ /* 0x100fe200078e0205 */
[C---:B0-----:R-:W-:Y:S02]  /*08a0*/  LEA R6, P1, R7.reuse, UR10, 0x1 ;  /* 0x0000000a07067c11 */ /* 0x041fe4000f8208ff */
[C---:B------:R-:W-:Y:S02]  /*08b0*/  IADD3 R12, P2, PT, R14.reuse, R8, RZ ;  /* 0x000000080e0c7210 */ /* 0x040fe40007f5e0ff */
[----:B------:R-:W-:Y:S01]  /*08c0*/  LEA.HI.X R7, R7, UR11, R16, 0x1, P1 ;  /* 0x0000000b07077c11 */ /* 0x000fe200088f0c10 */
[----:B------:R-:W-:Y:S01]  /*08d0*/  IMAD.IADD R16, R9, 0x1, R5 ;  /* 0x0000000109107824 */ /* 0x000fe200078e0205 */
[----:B------:R-:W-:Y:S02]  /*08e0*/  IADD3 R11, P3, PT, R14, R9, RZ ;  /* 0x000000090e0b7210 */ /* 0x000fe40007f7e0ff */
[----:B------:R-:W-:-:S02]  /*08f0*/  LEA.HI.X.SX32 R17, R8, RZ, 0x1, P2 ;  /* 0x000000ff08117211 */ /* 0x000fc400010f0eff */
        /* <DEDUP_REMOVED lines=12> */
[----:B------:R-:W4:Y:S01]  /*09c0*/  LDG.E.U16.CONSTANT R13, desc[UR8][R12.64] ;  /* 0x000000080c0d7981 */ /* 0x000f22000c1e9500 */
[----:B------:R-:W-:-:S05]  /*09d0*/  VIADD R15, R15, 0x4 ;  /* 0x000000040f0f7836 */ /* 0x000fca0000000000 */
[----:B------:R-:W-:Y:S01]  /*09e0*/  ISETP.GE.AND P1, PT, R15, -0x3, PT ;  /* 0xfffffffd0f00780c */ /* 0x000fe20003f26270 */
[----:B------:R-:W-:Y:S01]  /*09f0*/  IMAD.IADD R16, R16, 0x1, R5 ;  /* 0x0000000110107824 */ /* 0x000fe200078e0205 */
[----:B--2---:R-:W-:Y:S04]  /*0a00*/  STS.U16 [R0], R7 ;  /* 0x0000000700007388 */ /* 0x004fe80000000400 */
[----:B---3--:R-:W-:Y:S04]  /*0a10*/  STS.U16 [R0+0x80], R9 ;  /* 0x0000800900007388 */ /* 0x008fe80000000400 */
[----:B----4-:R-:W-:Y:S04]  /*0a20*/  STS.U16 [R0+0x100], R11 ;  /* 0x0001000b00007388 */ /* 0x010fe80000000400 */
[----:B------:R0:W-:Y:S02]  /*0a30*/  STS.U16 [R0+0x180], R13 ;  /* 0x0001800d00007388 */ /* 0x0001e40000000400 */
[----:B0-----:R-:W-:Y:S01]  /*0a40*/  VIADD R0, R0, 0x200 ;  /* 0x0000020000007836 */ /* 0x001fe20000000000 */
[----:B------:R-:W-:Y:S06]  /*0a50*/  @!P1 BRA `(.L_x_3189) ;  /* 0xfffffffc00809947 */ /* 0x000fec000383ffff */
.L_x_3188:
[----:B------:R-:W-:-:S05]  /*0a60*/  IMAD.MOV R6, RZ, RZ, -R15 ;  /* 0x000000ffff067224 */ /* 0x000fca00078e0a0f */
[----:B------:R-:W-:-:S13]  /*0a70*/  ISETP.GT.AND P1, PT, R6, 0x1, PT ;  /* 0x000000010600780c */ /* 0x000fda0003f24270 */
[----:B------:R-:W-:Y:S05]  /*0a80*/  @!P1 BRA `(.L_x_3190) ;  /* 0x0000000000489947 */ /* 0x000fea0003800000 */
[----:B------:R-:W0:Y:S01]  /*0a90*/  LDCU.64 UR10, c[0x0][0x380] ;  /* 0x00007000ff0a77ac */ /* 0x000e220008000a00 */
[----:B------:R-:W-:Y:S01]  /*0aa0*/  IMAD.IADD R10, R16, 0x1, R5 ;  /* 0x00000001100a7824 */ /* 0x000fe200078e0205 */
[----:B-----5:R-:W-:-:S04]  /*0ab0*/  IADD3 R7, P0, PT, R14, R16, RZ ;  /* 0x000000100e077210 */ /* 0x020fc80007f1e0ff */
[----:B------:R-:W-:Y:S02]  /*0ac0*/  IADD3 R9, P1, PT, R14, R10, RZ ;  /* 0x0000000a0e097210 */ /* 0x000fe40007f3e0ff */
[----:B------:R-:W-:Y:S02]  /*0ad0*/  LEA.HI.X.SX32 R16, R16, RZ, 0x1, P0 ;  /* 0x000000ff10107211 */ /* 0x000fe400000f0eff */
[----:B------:R-:W-:Y:S02]  /*0ae0*/  LEA.HI.X.SX32 R12, R10, RZ, 0x1, P1 ;  /* 0x000000ff0a0c7211 */ /* 0x000fe400008f0eff */
[----:B0-----:R-:W-:Y:S02]  /*0af0*/  LEA R6, P0, R7, UR10, 0x1 ;  /* 0x0000000a07067c11 */ /* 0x001fe4000f8008ff */
        /* <DEDUP_REMOVED lines=11> */
.L_x_3190:
[----:B------:R-:W-:-:S13]  /*0bb0*/  ISETP.NE.OR P0, PT, R15, RZ, P0 ;  /* 0x000000ff0f00720c */ /* 0x000fda0000705670 */
[----:B------:R-:W-:Y:S05]  /*0bc0*/  @!P0 BRA `(.L_x_3181) ;  /* 0x00000000002c8947 */ /* 0x000fea0003800000 */
.L_x_3187:
[----:B-----5:R-:W-:-:S04]  /*0bd0*/  IADD3 R7, P0, PT, R14, R16, RZ ;  /* 0x000000100e077210 */ /* 0x020fc80007f1e0ff */
        /* <DEDUP_REMOVED lines=10> */
.L_x_3181:
[----:B------:R-:W-:Y:S05]  /*0c80*/  BSYNC.RECONVERGENT B0 ;  /* 0x0000000000007941 */ /* 0x000fea0003800200 */
.L_x_3180:
[----:B------:R-:W1:Y:S02]  /*0c90*/  LDCU UR5, c[0x0][0x3ac] ;  /* 0x00007580ff0577ac */ /* 0x000e640008000800 */
[----:B-1----:R-:W-:-:S05]  /*0ca0*/  IMAD.U32 R23, RZ, RZ, UR5 ;  /* 0x00000005ff177e24 */ /* 0x002fca000f8e00ff */
        /* <DEDUP_REMOVED lines=9> */
[----:B------:R-:W-:-:S04]  /*0d40*/  IMAD R0, R23, UR7, RZ ;  /* 0x0000000717007c24 */ /* 0x000fc8000f8e02ff */
[----:B------:R-:W-:Y:S01]  /*0d50*/  IMAD.MOV R16, RZ, RZ, -R16 ;  /* 0x000000ffff107224 */ /* 0x000fe200078e0a10 */
[----:B------:R-:W-:-:S04]  /*0d60*/  LEA R0, R0, UR4, 0x1 ;  /* 0x0000000400007c11 */ /* 0x000fc8000f8e08ff */
[----:B------:R-:W-:Y:S01]  /*0d70*/  ISETP.GE.AND P0, PT, R16, RZ, PT ;  /* 0x000000ff1000720c */ /* 0x000fe20003f06270 */
[----:B------:R-:W-:-:S12]  /*0d80*/  IMAD R0, R3, 0x4, R0 ;  /* 0x0000000403007824 */ /* 0x000fd800078e0200 */
[----:B------:R-:W-:Y:S05]  /*0d90*/  @P0 BRA `(.L_x_3192) ;  /* 0x00000000008c0947 */ /* 0x000fea0003800000 */
[----:B------:R-:W-:Y:S01]  /*0da0*/  IMAD.MOV R6, RZ, RZ, -R16 ;  /* 0x000000ffff067224 */ /* 0x000fe200078e0a10 */
[----:B------:R-:W-:-:S04]  /*0db0*/  PLOP3.LUT P0, PT, PT, PT, PT, 0x80, 0x8 ;  /* 0x000000000008781c */ /* 0x000fc80003f0f070 */
[----:B------:R-:W-:-:S13]  /*0dc0*/  ISETP.GT.AND P1, PT, R6, 0x3, PT ;  /* 0x000000030600780c */ /* 0x000fda0003f24270 */
[----:B------:R-:W-:Y:S05]  /*0dd0*/  @!P1 BRA `(.L_x_3193) ;  /* 0x0000000000449947 */ /* 0x000fea0003800000 */
[----:B-----5:R-:W0:Y:S01]  /*0de0*/  LDC.64 R14, c[0x0][0x3a0] ;  /* 0x0000e800ff0e7b82 */ /* 0x020e220000000a00 */
[----:B------:R-:W-:-:S13]  /*0df0*/  PLOP3.LUT P0, PT, PT, PT, PT, 0x8, 0x80 ;  /* 0x000000000080781c */ /* 0x000fda0003f0e170 */
.L_x_3194:
[C---:B------:R-:W-:Y:S02]  /*0e00*/  IMAD.IADD R8, R0.reuse, 0x1, R23 ;  /* 0x0000000100087824 */ /* 0x040fe400078e0217 */
[----:B0-----:R-:W-:-:S04]  /*0e10*/  IMAD.WIDE R6, R0, 0x2, R14 ;  /* 0x0000000200067825 */ /* 0x001fc800078e020e */
[C---:B------:R-:W-:Y:S01]  /*0e20*/  IMAD.IADD R10, R8.reuse, 0x1, R23 ;  /* 0x00000001080a7824 */ /* 0x040fe200078e0217 */
[----:B------:R1:W-:Y:S01]  /*0e30*/  STG.E.64 desc[UR8][R6.64], RZ ;  /* 0x000000ff06007986 */ /* 0x0003e2000c101b08 */
[----:B------:R-:W-:-:S04]  /*0e40*/  IMAD.WIDE R8, R8, 0x2, R14 ;  /* 0x0000000208087825 */ /* 0x000fc800078e020e */
[C---:B------:R-:W-:Y:S01]  /*0e50*/  IMAD.IADD R17, R10.reuse, 0x1, R23 ;  /* 0x000000010a117824 */ /* 0x040fe200078e0217 */
[----:B------:R1:W-:Y:S01]  /*0e60*/  STG.E.64 desc[UR8][R8.64], RZ ;  /* 0x000000ff08007986 */ /* 0x0003e2000c101b08 */
[----:B------:R-:W-:-:S04]  /*0e70*/  IMAD.WIDE R10, R10, 0x2, R14 ;  /* 0x000000020a0a7825 */ /* 0x000fc800078e020e */
[C---:B------:R-:W-:Y:S01]  /*0e80*/  IMAD.WIDE R12, R17.reuse, 0x2, R14 ;  /* 0x00000002110c7825 */ /* 0x040fe200078e020e */
[----:B------:R1:W-:Y:S03]  /*0e90*/  STG.E.64 desc[UR8][R10.64], RZ ;  /* 0x000000ff0a007986 */ /* 0x0003e6000c101b08 */
[----:B------:R-:W-:Y:S01]  /*0ea0*/  VIADD R16, R16, 0x4 ;  /* 0x0000000410107836 */ /* 0x000fe20000000000 */
[----:B------:R1:W-:Y:S01]  /*0eb0*/  STG.E.64 desc[UR8][R12.64], RZ ;  /* 0x000000ff0c007986 */ /* 0x0003e2000c101b08 */
[----:B------:R-:W-:-:S03]  /*0ec0*/  IMAD.IADD R0, R17, 0x1, R23 ;  /* 0x0000000111007824 */ /* 0x000fc600078e0217 */
[----:B------:R-:W-:-:S13]  /*0ed0*/  ISETP.GE.AND P1, PT, R16, -0x3, PT ;  /* 0xfffffffd1000780c */ /* 0x000fda0003f26270 */
[----:B-1----:R-:W-:Y:S05]  /*0ee0*/  @!P1 BRA `(.L_x_3194) ;  /* 0xfffffffc00c49947 */ /* 0x002fea000383ffff */
.L_x_3193:
[----:B------:R-:W-:-:S05]  /*0ef0*/  IMAD.MOV R6, RZ, RZ, -R16 ;  /* 0x000000ffff067224 */ /* 0x000fca00078e0a10 */
[----:B------:R-:W-:-:S13]  /*0f00*/  ISETP.GT.AND P1, PT, R6, 0x1, PT ;  /* 0x000000010600780c */ /* 0x000fda0003f24270 */
[----:B------:R-:W-:Y:S05]  /*0f10*/  @!P1 BRA `(.L_x_3195) ;  /* 0x0000000000249947 */ /* 0x000fea0003800000 */
[----:B------:R-:W0:Y:S01]  /*0f20*/  LDC.64 R8, c[0x0][0x3a0] ;  /* 0x0000e800ff087b82 */ /* 0x000e220000000a00 */
[----:B------:R-:W-:Y:S01]  /*0f30*/  IMAD.IADD R10, R0, 0x1, R23 ;  /* 0x00000001000a7824 */ /* 0x000fe200078e0217 */
[----:B------:R-:W-:Y:S01]  /*0f40*/  PLOP3.LUT P0, PT, PT, PT, PT, 0x8, 0x80 ;  /* 0x000000000080781c */ /* 0x000fe20003f0e170 */
[----:B------:R-:W-:Y:S02]  /*0f50*/  VIADD R16, R16, 0x2 ;  /* 0x0000000210107836 */ /* 0x000fe40000000000 */
[----:B0-----:R-:W-:-:S04]  /*0f60*/  IMAD.WIDE R6, R0, 0x2, R8 ;  /* 0x0000000200067825 */ /* 0x001fc800078e0208 */
[C---:B------:R-:W-:Y:S01]  /*0f70*/  IMAD.WIDE R8, R10.reuse, 0x2, R8 ;  /* 0x000000020a087825 */ /* 0x040fe200078e0208 */
[----:B------:R0:W-:Y:S03]  /*0f80*/  STG.E.64 desc[UR8][R6.64], RZ ;  /* 0x000000ff06007986 */ /* 0x0001e6000c101b08 */
[----:B------:R-:W-:Y:S01]  /*0f90*/  IMAD.IADD R0, R10, 0x1, R23 ;  /* 0x000000010a007824 */ /* 0x000fe200078e0217 */
[----:B------:R0:W-:Y:S06]  /*0fa0*/  STG.E.64 desc[UR8][R8.64], RZ ;  /* 0x000000ff08007986 */ /* 0x0001ec000c101b08 */
.L_x_3195:
[----:B------:R-:W-:-:S13]  /*0fb0*/  ISETP.NE.OR P0, PT, R16, RZ, P0 ;  /* 0x000000ff1000720c */ /* 0x000fda0000705670 */
[----:B------:R-:W-:Y:S05]  /*0fc0*/  @!P0 BRA `(.L_x_3191) ;  /* 0x00000000001c8947 */ /* 0x000fea0003800000 */
.L_x_3192:
[----:B0-----:R-:W0:Y:S02]  /*0fd0*/  LDC.64 R6, c[0x0][0x3a0] ;  /* 0x0000e800ff067b82 */ /* 0x001e240000000a00 */
.L_x_3196:
[C---:B0-----:R-:W-:Y:S01]  /*0fe0*/  IMAD.WIDE R8, R0.reuse, 0x2, R6 ;  /* 0x0000000200087825 */ /* 0x041fe200078e0206 */
[----:B------:R-:W-:-:S03]  /*0ff0*/  IADD3 R0, PT, PT, R0, R23, RZ ;  /* 0x0000001700007210 */ /* 0x000fc60007ffe0ff */
[----:B------:R-:W-:Y:S01]  /*1000*/  VIADD R16, R16, 0x1 ;  /* 0x0000000110107836 */ /* 0x000fe20000000000 */
[----:B------:R1:W-:Y:S04]  /*1010*/  STG.E.64 desc[UR8][R8.64], RZ ;  /* 0x000000ff08007986 */ /* 0x0003e8000c101b08 */
[----:B------:R-:W-:-:S13]  /*1020*/  ISETP.NE.AND P0, PT, R16, RZ, PT ;  /* 0x000000ff1000720c */ /* 0x000fda0003f05270 */
[----:B-1----:R-:W-:Y:S05]  /*1030*/  @P0 BRA `(.L_x_3196) ;  /* 0xfffffffc00e80947 */ /* 0x002fea000383ffff */
.L_x_3191:
[----:B0-----:R-:W0:Y:S01]  /*1040*/  LDC.64 R6, c[0x0][0x3b8] ;  /* 0x0000ee00ff067b82 */ /* 0x001e220000000a00 */
[----:B------:R-:W-:-:S04]  /*1050*/  IMAD.SHL.U32 R9, R2, 0x80, RZ ;  /* 0x0000008002097824 */ /* 0x000fc800078e00ff */
        /* <DEDUP_REMOVED lines=8> */
[----:B------:R-:W-:Y:S01]  /*10e0*/  IMAD.MOV.U32 R15, RZ, RZ, RZ ;  /* 0x000000ffff0f7224 */ /* 0x000fe200078e00ff */
[----:B------:R-:W-:Y:S01]  /*10f0*/  LEA.HI R11, R11, R4, RZ, 0x3 ;  /* 0x000000040b0b7211 */ /* 0x000fe200078f18ff */
[----:B------:R-:W-:Y:S01]  /*1100*/  IMAD.MOV.U32 R17, RZ, RZ, R26 ;  /* 0x000000ffff117224 */ /* 0x000fe200078e001a */
[----:B------:R-:W-:Y:S02]  /*1110*/  LOP3.LUT R3, R3, 0x10, RZ, 0xc0, !PT ;  /* 0x0000001003037812 */ /* 0x000fe400078ec0ff */
[----:B-----5:R-:W-:-:S07]  /*1120*/  SHF.R.S32.HI R14, RZ, 0x3, R11 ;  /* 0x00000003ff0e7819 */ /* 0x020fce000001140b */
.L_x_3198:
[----:B01----:R-:W0:Y:S01]  /*1130*/  LDC.64 R8, c[0x0][0x390] ;  /* 0x0000e400ff087b82 */ /* 0x003e220000000a00 */
[----:B------:R-:W-:-:S04]  /*1140*/  IMAD.IADD R12, R0, 0x1, R15 ;  /* 0x00000001000c7824 */ /* 0x000fc800078e020f */
[----:B------:R-:W-:-:S05]  /*1150*/  IMAD R10, R12, R23, RZ ;  /* 0x000000170c0a7224 */ /* 0x000fca00078e02ff */
[----:B------:R-:W-:-:S04]  /*1160*/  SHF.R.S32.HI R11, RZ, 0x1f, R10 ;  /* 0x0000001fff0b7819 */ /* 0x000fc8000001140a */
[----:B------:R-:W-:-:S04]  /*1170*/  LEA.HI R11, R11, R10, RZ, 0x3 ;  /* 0x0000000a0b0b7211 */ /* 0x000fc800078f18ff */
[----:B------:R-:W-:-:S05]  /*1180*/  LEA.HI.SX32 R11, R11, R14, 0x1d ;  /* 0x0000000e0b0b7211 */ /* 0x000fca00078feaff */
[----:B0-----:R-:W-:Y:S02]  /*1190*/  IMAD.WIDE R8, R11, 0x4, R8 ;  /* 0x000000040b087825 */ /* 0x001fe400078e0208 */
[----:B------:R-:W0:Y:S04]  /*11a0*/  LDC.64 R10, c[0x0][0x398] ;  /* 0x0000e600ff0a7b82 */ /* 0x000e280000000a00 */
[----:B------:R-:W2:Y:S01]  /*11b0*/  LDG.E.CONSTANT R8, desc[UR8][R8.64] ;  /* 0x0000000808087981 */ /* 0x000ea2000c1e9900 */
[----:B------:R-:W-:Y:S02]  /*11c0*/  IMAD.SHL.U32 R13, R17, 0x2, RZ ;  /* 0x00000002110d7824 */ /* 0x000fe400078e00ff */
        /* <DEDUP_REMOVED lines=17> */
[C---:B------:R-:W-:Y:S02]  /*12e0*/  IMAD R9, R16.reuse, R16, R16 ;  /* 0x0000001010097224 */ /* 0x040fe400078e0210 */
[----:B------:R-:W-:Y:S01]  /*12f0*/  IMAD R8, R15, 0x8, R1 ;  /* 0x000000080f087824 */ /* 0x000fe200078e0201 */
[----:B------:R-:W-:Y:S01]  /*1300*/  IADD3 R10, PT, PT, R19, 0x1, R10 ;  /* 0x00000001130a7810 */ /* 0x000fe20007ffe00a */
[----:B------:R-:W-:Y:S01]  /*1310*/  I2F.F16 R12, R12 ;  /* 0x0000000c000c7306 */ /* 0x000fe20000200c00 */
[----:B------:R-:W-:Y:S01]  /*1320*/  IADD3 R9, PT, PT, R16, 0x1, R9 ;  /* 0x0000000110097810 */ /* 0x000fe20007ffe009 */
[----:B------:R-:W-:-:S02]  /*1330*/  VIADD R15, R15, 0x1 ;  /* 0x000000010f0f7836 */ /* 0x000fc40000000000 */
[----:B----4-:R-:W-:-:S04]  /*1340*/  IMAD.IADD R17, R20, 0x1, R17 ;  /* 0x0000000114117824 */ /* 0x010fc800078e0211 */
        /* <DEDUP_REMOVED lines=10> */
.L_x_3197:
[----:B-1----:R0:W5:Y:S01]  /*13f0*/  LDL.64 R8, [R1] ;  /* 0x0000000001087983 */ /* 0x0021620000100a00 */
[----:B------:R-:W1:Y:S01]  /*1400*/  LDCU UR4, c[0x0][0x3c8] ;  /* 0x00007900ff0477ac */ /* 0x000e620008000800 */
[----:B------:R-:W-:Y:S01]  /*1410*/  CS2R R10, SRZ ;  /* 0x00000000000a7805 */ /* 0x000fe2000001ff00 */
[----:B------:R-:W-:Y:S01]  /*1420*/  IMAD.MOV.U32 R13, RZ, RZ, RZ ;  /* 0x000000ffff0d7224 */ /* 0x000fe200078e00ff */
[----:B------:R-:W2:Y:S01]  /*1430*/  LDCU UR5, c[0x0][0x3cc] ;  /* 0x00007980ff0577ac */ /* 0x000ea20008000800 */
[----:B-----5:R-:W-:Y:S01]  /*1440*/  IMAD.MOV.U32 R14, RZ, RZ, RZ ;  /* 0x000000ffff0e7224 */ /* 0x020fe200078e00ff */
[----:B------:R-:W3:Y:S01]  /*1450*/  LDCU UR6, c[0x0][0x3d0] ;  /* 0x00007a00ff0677ac */ /* 0x000ee20008000800 */
[----:B------:R-:W4:Y:S01]  /*1460*/  LDCU UR10, c[0x0][0x3d4] ;  /* 0x00007a80ff0a77ac */ /* 0x000f220008000800 */
[----:B------:R-:W0:Y:S01]  /*1470*/  LDCU UR11, c[0x0][0x3d8] ;  /* 0x00007b00ff0b77ac */ /* 0x000e220008000800 */
[C---:B-1----:R-:W-:Y:S02]  /*1480*/  ISETP.GT.AND P0, PT, R26.reuse, UR4, PT ;  /* 0x000000041a007c0c */ /* 0x042fe4000bf04270 */
[----:B------:R-:W-:-:S02]  /*1490*/  VIMNMX R0, PT, PT, R26, UR4, PT ;  /* 0x000000041a007c48 */ /* 0x000fc4000bfe0100 */
[C---:B--2---:R-:W-:Y:S02]  /*14a0*/  ISETP.GT.AND P1, PT, R26.reuse, UR5, PT ;  /* 0x000000051a007c0c */ /* 0x044fe4000bf24270 */
[----:B------:R-:W-:Y:S02]  /*14b0*/  SHF.R.S32.HI R3, RZ, 0x1f, R0 ;  /* 0x0000001fff037819 */ /* 0x000fe40000011400 */
[C---:B---3--:R-:W-:Y:S02]  /*14c0*/  ISETP.GT.AND P2, PT, R26.reuse, UR6, PT ;  /* 0x000000061a007c0c */ /* 0x048fe4000bf44270 */
[----:B------:R-:W-:Y:S01]  /*14d0*/  LEA.HI R3, R3, R0, RZ, 0x5 ;  /* 0x0000000003037211 */ /* 0x000fe200078f28ff */
[----:B------:R-:W-:Y:S01]  /*14e0*/  IMAD.MOV.U32 R0, RZ, RZ, RZ ;  /* 0x000000ffff007224 */ /* 0x000fe200078e00ff */
[----:B----4-:R-:W-:Y:S02]  /*14f0*/  ISETP.GT.AND P3, PT, R26, UR10, PT ;  /* 0x0000000a1a007c0c */ /* 0x010fe4000bf64270 */
[----:B------:R-:W-:-:S02]  /*1500*/  SHF.R.S32.HI R15, RZ, 0x5, R3 ;  /* 0x00000005ff0f7819 */ /* 0x000fc40000011403 */
[----:B0-----:R-:W-:Y:S01]  /*1510*/  ISETP.GT.AND P4, PT, R26, UR11, PT ;  /* 0x0000000b1a007c0c */ /* 0x001fe2000bf84270 */
[----:B------:R-:W-:-:S12]  /*1520*/  @!P0 BRA `(.L_x_3199) ;  /* 0x00000000001c8947 */ /* 0x000fd80003800000 */
[----:B------:R-:W0:Y:S02]  /*1530*/  LDC R3, c[0x0][0x3cc] ;  /* 0x0000f300ff037b82 */ /* 0x000e240000000800 */
[----:B0-----:R-:W-:-:S05]  /*1540*/  VIMNMX R0, PT, PT, R26, R3, PT ;  /* 0x000000031a007248 */ /* 0x001fca0003fe0100 */
[----:B------:R-:W-:-:S05]  /*1550*/  VIADD R0, R0, -UR4 ;  /* 0x8000000400007c36 */ /* 0x000fca0008000000 */
[----:B------:R-:W-:-:S04]  /*1560*/  SHF.R.S32.HI R3, RZ, 0x1f, R0 ;  /* 0x0000001fff037819 */ /* 0x000fc80000011400 */
[----:B------:R-:W-:-:S04]  /*1570*/  LEA.HI R3, R3, R0, RZ, 0x5 ;  /* 0x0000000003037211 */ /* 0x000fc800078f28ff */
[----:B------:R-:W-:-:S05]  /*1580*/  SHF.R.S32.HI R3, RZ, 0x5, R3 ;  /* 0x00000005ff037819 */ /* 0x000fca0000011403 */
[----:B------:R-:W-:-:S07]  /*1590*/  IMAD R0, R3, 0x6, RZ ;  /* 0x0000000603007824 */ /* 0x000fce00078e02ff */
.L_x_3199:
[----:B------:R-:W-:Y:S05]  /*15a0*/  @!P1 BRA `(.L_x_3200) ;  /* 0x00000000001c9947 */ /* 0x000fea0003800000 */
[----:B------:R-:W0:Y:S02]  /*15b0*/  LDC R3, c[0x0][0x3d0] ;  /* 0x0000f400ff037b82 */ /* 0x000e240000000800 */
[----:B0-----:R-:W-:-:S05]  /*15c0*/  VIMNMX R3, PT, PT, R26, R3, PT ;  /* 0x000000031a037248 */ /* 0x001fca0003fe0100 */
[----:B------:R-:W-:-:S05]  /*15d0*/  VIADD R3, R3, -UR5 ;  /* 0x8000000503037c36 */ /* 0x000fca0008000000 */
[----:B------:R-:W-:-:S04]  /*15e0*/  SHF.R.S32.HI R10, RZ, 0x1f, R3 ;  /* 0x0000001fff0a7819 */ /* 0x000fc80000011403 */
[----:B------:R-:W-:-:S04]  /*15f0*/  LEA.HI R10, R10, R3, RZ, 0x5 ;  /* 0x000000030a0a7211 */ /* 0x000fc800078f28ff */
[----:B------:R-:W-:-:S05]  /*1600*/  SHF.R.S32.HI R10, RZ, 0x5, R10 ;  /* 0x00000005ff0a7819 */ /* 0x000fca000001140a */
[----:B------:R-:W-:-:S07]  /*1610*/  IMAD R10, R10, 0x5, RZ ;  /* 0x000000050a0a7824 */ /* 0x000fce00078e02ff */
.L_x_3200:
[----:B------:R-:W-:Y:S05]  /*1620*/  @!P2 BRA `(.L_x_3201) ;  /* 0x00000000001ca947 */ /* 0x000fea0003800000 */
[----:B------:R-:W0:Y:S02]  /*1630*/  LDC R3, c[0x0][0x3d4] ;  /* 0x0000f500ff037b82 */ /* 0x000e240000000800 */
[----:B0-----:R-:W-:-:S05]  /*1640*/  VIMNMX R3, PT, PT, R26, R3, PT ;  /* 0x000000031a037248 */ /* 0x001fca0003fe0100 */
[----:B------:R-:W-:-:S05]  /*1650*/  VIADD R3, R3, -UR6 ;  /* 0x8000000603037c36 */ /* 0x000fca0008000000 */
[----:B------:R-:W-:-:S04]  /*1660*/  SHF.R.S32.HI R12, RZ, 0x1f, R3 ;  /* 0x0000001fff0c7819 */ /* 0x000fc80000011403 */
[----:B------:R-:W-:-:S04]  /*1670*/  LEA.HI R12, R12, R3, RZ, 0x5 ;  /* 0x000000030c0c7211 */ /* 0x000fc800078f28ff */
[----:B------:R-:W-:-:S04]  /*1680*/  SHF.R.S32.HI R12, RZ, 0x5, R12 ;  /* 0x00000005ff0c7819 */ /* 0x000fc8000001140c */
[----:B------:R-:W-:-:S07]  /*1690*/  SHF.L.U32 R11, R12, 0x2, RZ ;  /* 0x000000020c0b7819 */ /* 0x000fce00000006ff */
.L_x_3201:
        /* <DEDUP_REMOVED lines=8> */
.L_x_3202:
[----:B------:R-:W-:Y:S05]  /*1720*/  @!P4 BRA `(.L_x_3203) ;  /* 0x00000000001cc947 */ /* 0x000fea0003800000 */
[----:B------:R-:W0:Y:S02]  /*1730*/  LDC R3, c[0x0][0x3dc] ;  /* 0x0000f700ff037b82 */ /* 0x000e240000000800 */
[----:B0-----:R-:W-:-:S05]  /*1740*/  VIMNMX R3, PT, PT, R26, R3, PT ;  /* 0x000000031a037248 */ /* 0x001fca0003fe0100 */
[----:B------:R-:W-:-:S05]  /*1750*/  VIADD R3, R3, -UR11 ;  /* 0x8000000b03037c36 */ /* 0x000fca0008000000 */
[----:B------:R-:W-:-:S04]  /*1760*/  SHF.R.S32.HI R12, RZ, 0x1f, R3 ;  /* 0x0000001fff0c7819 */ /* 0x000fc80000011403 */
[----:B------:R-:W-:-:S04]  /*1770*/  LEA.HI R12, R12, R3, RZ, 0x5 ;  /* 0x000000030c0c7211 */ /* 0x000fc800078f28ff */
[----:B------:R-:W-:-:S05]  /*1780*/  SHF.R.S32.HI R12, RZ, 0x5, R12 ;  /* 0x00000005ff0c7819 */ /* 0x000fca000001140c */
[----:B------:R-:W-:-:S07]  /*1790*/  IMAD.SHL.U32 R14, R12, 0x2, RZ ;  /* 0x000000020c0e7824 */ /* 0x000fce00078e00ff */
.L_x_3203:
[----:B------:R-:W-:Y:S01]  /*17a0*/  IMAD R0, R15, 0x8, R0 ;  /* 0x000000080f007824 */ /* 0x000fe200078e0200 */
[----:B------:R-:W0:Y:S01]  /*17b0*/  LDCU.64 UR10, c[0x0][0x388] ;  /* 0x00007100ff0a77ac */ /* 0x000e220008000a00 */
[----:B------:R-:W1:Y:S01]  /*17c0*/  S2UR UR5, SR_CgaCtaId ;  /* 0x00000000000579c3 */ /* 0x000e620000008800 */
[----:B------:R-:W-:Y:S01]  /*17d0*/  VIMNMX R5, PT, PT, R5, UR6, PT ;  /* 0x0000000605057c48 */ /* 0x000fe2000bfe0100 */
[----:B------:R-:W-:Y:S01]  /*17e0*/  IMAD.MOV.U32 R28, RZ, RZ, RZ ;  /* 0x000000ffff1c7224 */ /* 0x000fe200078e00ff */
[----:B------:R-:W-:Y:S01]  /*17f0*/  IADD3 R0, PT, PT, R11, R0, R10 ;  /* 0x000000000b007210 */ /* 0x000fe20007ffe00a */
[----:B------:R-:W-:Y:S01]  /*1800*/  UMOV UR4, 0x400 ;  /* 0x0000040000047882 */ /* 0x000fe20000000000 */
[----:B------:R-:W-:Y:S01]  /*1810*/  PRMT R22, R8, 0x7610, R8 ;  /* 0x0000761008167816 */ /* 0x000fe20000000008 */
[----:B------:R-:W-:Y:S01]  /*1820*/  IMAD.IADD R31, R26, 0x1, R31 ;  /* 0x000000011a1f7824 */ /* 0x000fe200078e021f */
        /* <DEDUP_REMOVED lines=8> */
[----:B------:R-:W-:Y:S01]  /*18b0*/  LEA.HI.X.SX32 R3, R3, R0, 0x1, P0 ;  /* 0x0000000003037211 */ /* 0x000fe200000f0eff */
[C---:B------:R-:W-:Y:S01]  /*18c0*/  IMAD.SHL.U32 R0, R4.reuse, 0x4, RZ ;  /* 0x0000000404007824 */ /* 0x040fe200078e00ff */
[----:B------:R-:W-:Y:S01]  /*18d0*/  ISETP.GT.AND P0, PT, R5, R26, PT ;  /* 0x0000001a0500720c */ /* 0x000fe20003f04270 */
[----:B-1----:R-:W-:Y:S01]  /*18e0*/  ULEA UR4, UR5, UR4, 0x18 ;  /* 0x0000000405047291 */ /* 0x002fe2000f8ec0ff */
[----:B------:R-:W-:-:S02]  /*18f0*/  SHF.L.U64.HI R3, R4, 0x2, R3 ;  /* 0x0000000204037819 */ /* 0x000fc40000010203 */
[----:B0-----:R-:W-:Y:S02]  /*1900*/  IADD3 R20, P1, PT, R0, UR10, RZ ;  /* 0x0000000a00147c10 */ /* 0x001fe4000ff3e0ff */
[----:B------:R-:W-:Y:S02]  /*1910*/  PRMT R0, R9, 0x7610, R9 ;  /* 0x0000761009007816 */ /* 0x000fe40000000009 */
[----:B------:R-:W-:Y:S01]  /*1920*/  IADD3.X R21, PT, PT, R3, UR11, RZ, P1, !PT ;  /* 0x0000000b03157c10 */ /* 0x000fe20008ffe4ff */
[----:B------:R-:W-:-:S04]  /*1930*/  IMAD.MOV.U32 R12, RZ, RZ, R20 ;  /* 0x000000ffff0c7224 */ /* 0x000fc800078e0014 */
[----:B------:R-:W-:Y:S01]  /*1940*/  IMAD.MOV.U32 R13, RZ, RZ, R21 ;  /* 0x000000ffff0d7224 */ /* 0x000fe200078e0015 */
[----:B------:R-:W-:Y:S06]  /*1950*/  @!P0 BRA `(.L_x_3204) ;  /* 0x0000001800fc8947 */ /* 0x000fec0003800000 */
[----:B------:R-:W-:Y:S01]  /*1960*/  IMAD.WIDE.U32 R2, R2, 0x100, R6 ;  /* 0x0000010002027825 */ /* 0x000fe200078e0006 */
[----:B------:R-:W-:Y:S01]  /*1970*/  VIMNMX R35, PT, PT, R24, UR6, PT ;  /* 0x0000000618237c48 */ /* 0x000fe2000bfe0100 */
[----:B------:R-:W0:Y:S01]  /*1980*/  LDCU.64 UR10, c[0x0][0x3a8] ;  /* 0x00007500ff0a77ac */ /* 0x000e220008000a00 */
[----:B------:R-:W-:Y:S01]  /*1990*/  PRMT R36, RZ, 0x7610, R36 ;  /* 0x00007610ff247816 */ /* 0x000fe20000000024 */
[----:B------:R-:W-:Y:S01]  /*19a0*/  IMAD.MOV.U32 R28, RZ, RZ, RZ ;  /* 0x000000ffff1c7224 */ /* 0x000fe200078e00ff */
[----:B------:R-:W-:-:S05]  /*19b0*/  IADD3 R30, P0, PT, R2, 0x2, RZ ;  /* 0x00000002021e7810 */ /* 0x000fca0007f1e0ff */
[----:B------:R-:W-:-:S08]  /*19c0*/  IMAD.X R33, RZ, RZ, R3, P0 ;  /* 0x000000ffff217224 */ /* 0x000fd000000e0603 */
.L_x_3206:
[----:B------:R-:W-:Y:S01]  /*19d0*/  ISETP.NE.AND P0, PT, R26, R31, PT ;  /* 0x0000001f1a00720c */ /* 0x000fe20003f05270 */
[----:B0-----:R-:W-:Y:S01]  /*19e0*/  IMAD.U32 R23, RZ, RZ, UR11 ;  /* 0x0000000bff177e24 */ /* 0x001fe2000f8e00ff */
[----:B------:R-:W-:-:S11]  /*19f0*/  MOV R3, R21 ;  /* 0x0000001500037202 */ /* 0x000fd60000000f00 */
[----:B------:R-:W-:-:S05]  /*1a00*/  @!P0 IMAD R2, R28, 0x8, R1 ;  /* 0x000000081c028824 */ /* 0x000fca00078e0201 */
[----:B------:R0:W2:Y:S01]  /*1a10*/  @!P0 LDL.64 R6, [R2+0x8] ;  /* 0x0000080002068983 */ /* 0x0000a20000100a00 */
[----:B------:R-:W-:-:S05]  /*1a20*/  @!P0 IMAD.MOV.U32 R32, RZ, RZ, R30 ;  /* 0x000000ffff208224 */ /* 0x000fca00078e001e */
[----:B------:R1:W3:Y:S01]  /*1a30*/  @!P0 LDG.E.U16.CONSTANT R5, desc[UR8][R32.64] ;  /* 0x0000000820058981 */ /* 0x0002e2000c1e9500 */
[----:B0-----:R-:W-:-:S04]  /*1a40*/  IMAD.MOV.U32 R2, RZ, RZ, R20 ;  /* 0x000000ffff027224 */ /* 0x001fc800078e0014 */
[C---:B-----5:R-:W-:Y:S01]  /*1a50*/  IMAD.WIDE R16, R23.reuse, 0x4, R2 ;  /* 0x0000000417107825 */ /* 0x060fe200078e0202 */
[----:B------:R-:W5:Y:S03]  /*1a60*/  LDG.E.128.CONSTANT R40, desc[UR8][R2.64] ;  /* 0x0000000802287981 */ /* 0x000f66000c1e9d00 */
[C---:B------:R-:W-:Y:S02]  /*1a70*/  IMAD.WIDE R12, R23.reuse, 0x4, R16 ;  /* 0x00000004170c7825 */ /* 0x040fe400078e0210 */
[----:B------:R-:W5:Y:S02]  /*1a80*/  LDG.E.128.CONSTANT R16, desc[UR8][R16.64] ;  /* 0x0000000810107981 */ /* 0x000f64000c1e9d00 */
[----:B------:R-:W-:Y:S02]  /*1a90*/  IMAD.WIDE R20, R23, 0x4, R12 ;  /* 0x0000000417147825 */ /* 0x000fe400078e020c */
[----:B------:R-:W5:Y:S01]  /*1aa0*/  LDG.E.128.CONSTANT R12, desc[UR8][R12.64] ;  /* 0x000000080c0c7981 */ /* 0x000f62000c1e9d00 */
[----:B------:R-:W0:Y:S01]  /*1ab0*/  S2UR UR7, SR_CTAID.Y ;  /* 0x00000000000779c3 */ /* 0x000e220000002600 */
[----:B-1----:R-:W-:-:S02]  /*1ac0*/  @!P0 VIADD R32, R28, 0x1 ;  /* 0x000000011c208836 */ /* 0x002fc40000000000 */
[----:B------:R1:W5:Y:S01]  /*1ad0*/  LDG.E.128.CONSTANT R8, desc[UR8][R20.64] ;  /* 0x0000000814087981 */ /* 0x000362000c1e9d00 */
[----:B0-----:R-:W-:-:S06]  /*1ae0*/  UIMAD UR5, UR7, -0x2, UR10 ;  /* 0xfffffffe070578a4 */ /* 0x001fcc000f8e020a */
[----:B------:R-:W-:-:S05]  /*1af0*/  IMAD.U32 R25, RZ, RZ, UR5 ;  /* 0x00000005ff197e24 */ /* 0x000fca000f8e00ff */
[----:B------:R-:W-:Y:S01]  /*1b00*/  ISETP.GE.AND P1, PT, R25, 0x1, PT ;  /* 0x000000011900780c */ /* 0x000fe20003f26270 */
[----:B-1----:R-:W-:Y:S01]  /*1b10*/  IMAD.WIDE R20, R23, 0x4, R20 ;  /* 0x0000000417147825 */ /* 0x002fe200078e0214 */
[----:B--2---:R-:W-:Y:S02]  /*1b20*/  @!P0 PRMT R22, R6, 0x7610, R22 ;  /* 0x0000761006168816 */ /* 0x004fe40000000016 */
[----:B------:R-:W-:Y:S02]  /*1b30*/  @!P0 PRMT R0, R7, 0x7610, R0 ;  /* 0x0000761007008816 */ /* 0x000fe40000000000 */
[----:B------:R-:W-:Y:S01]  /*1b40*/  @!P0 PRMT R22, R22, 0x7610, R6 ;  /* 0x0000761016168816 */ /* 0x000fe20000000006 */
[----:B---3--:R-:W-:Y:S01]  /*1b50*/  @!P0 IMAD.IADD R31, R5, 0x1, R26 ;  /* 0x00000001051f8824 */ /* 0x008fe200078e021a */
[----:B------:R-:W-:Y:S01]  /*1b60*/  @!P0 PRMT R0, R0, 0x7610, R7 ;  /* 0x0000761000008816 */ /* 0x000fe20000000007 */
[----:B------:R-:W-:-:S04]  /*1b70*/  VIADD R26, R26, 0x20 ;  /* 0x000000201a1a7836 */ /* 0x000fc80000000000 */
[----:B------:R-:W-:Y:S05]  /*1b80*/  @!P1 BRA `(.L_x_3205) ;  /* 0x0000001800509947 */ /* 0x000fea0003800000 */
[----:B------:R-:W2:Y:S01]  /*1b90*/  LDG.E.128.CONSTANT R4, desc[UR8][R20.64] ;  /* 0x0000000814047981 */ /* 0x000ea2000c1e9d00 */
[----:B-----5:R-:W-:Y:S01]  /*1ba0*/  SHF.R.U32.HI R54, RZ, 0xf, R41 ;  /* 0x0000000fff367819 */ /* 0x020fe20000011629 */
[----:B------:R-:W-:Y:S01]  /*1bb0*/  IMAD.MOV.U32 R38, RZ, RZ, 0x2800 ;  /* 0x00002800ff267424 */ /* 0x000fe200078e00ff */
        /* <DEDUP_REMOVED lines=49> */
[----:B------:R-:W-:Y:S02]  /*1ed0*/  LOP3.LUT R44, R40, 0x3e003e0, RZ, 0xc0, !PT ;  /* 0x03e003e0282c7812 */ /* 0x000fe400078ec0ff */
[----:B------:R-:W-:Y:S02]  /*1ee0*/  LOP3.LUT R82, R67, 0x80008, R82, 0xf8, !PT ;  /* 0x0008000843527812 */ /* 0x000fe400078ef852 */
[----:B------:R-:W-:Y:S02]  /*1ef0*/  LOP3.LUT R96, R17, 0x80008, R96, 0xf8, !PT ;  /* 0x0008000811607812 */ /* 0x000fe400078ef860 */
[----:B------:R-:W-:Y:S02]  /*1f00*/  LOP3.LUT R83, R68, 0x80008, R83, 0xf8, !PT ;  /* 0x0008000844537812 */ /* 0x000fe400078ef853 */
[----:B------:R-:W-:-:S02]  /*1f10*/  LOP3.LUT R93, R42, 0x1f001f, RZ, 0xc0, !PT ;  /* 0x001f001f2a5d7812 */ /* 0x000fc400078ec0ff */
[----:B------:R-:W-:Y:S02]  /*1f20*/  LOP3.LUT R37, R42, 0x3e003e0, RZ, 0xc0, !PT ;  /* 0x03e003e02a257812 */ /* 0x000fe400078ec0ff */
[----:B------:R-:W-:Y:S02]  /*1f30*/  SHF.R.U32.HI R73, RZ, 0xa, R42 ;  /* 0x0000000aff497819 */ /* 0x000fe4000001162a */
[----:B------:R-:W-:Y:S02]  /*1f40*/  LOP3.LUT R84, R77, 0x80008, R84, 0xf8, !PT ;  /* 0x000800084d547812 */ /* 0x000fe400078ef854 */
[C---:B------:R-:W-:Y:S02]  /*1f50*/  LOP3.LUT R80, R18.reuse, 0x1f001f, RZ, 0xc0, !PT ;  /* 0x001f001f12507812 */ /* 0x040fe400078ec0ff */
[----:B------:R-:W-:Y:S02]  /*1f60*/  LOP3.LUT R42, R18, 0x3e003e0, RZ, 0xc0, !PT ;  /* 0x03e003e0122a7812 */ /* 0x000fe400078ec0ff */
[----:B------:R-:W-:-:S02]  /*1f70*/  SHF.R.U32.HI R87, RZ, 0xa, R18 ;  /* 0x0000000aff577819 */ /* 0x000fc40000011612 */
[C---:B------:R-:W-:Y:S02]  /*1f80*/  LOP3.LUT R85, R19.reuse, 0x1f001f, RZ, 0xc0, !PT ;  /* 0x001f001f13557812 */ /* 0x040fe400078ec0ff */
[----:B------:R-:W-:Y:S02]  /*1f90*/  LOP3.LUT R18, R19, 0x3e003e0, RZ, 0xc0, !PT ;  /* 0x03e003e013127812 */ /* 0x000fe400078ec0ff */
[----:B------:R-:W-:Y:S02]  /*1fa0*/  SHF.R.U32.HI R88, RZ, 0xa, R19 ;  /* 0x0000000aff587819 */ /* 0x000fe40000011613 */
[----:B------:R-:W-:Y:S02]  /*1fb0*/  LOP3.LUT R19, R12, 0x3e003e0, RZ, 0xc0, !PT ;  /* 0x03e003e00c137812 */ /* 0x000fe400078ec0ff */
[----:B------:R-:W-:Y:S02]  /*1fc0*/  LOP3.LUT R55, R40, 0x1f001f, RZ, 0xc0, !PT ;  /* 0x001f001f28377812 */ /* 0x000fe400078ec0ff */
[----:B------:R-:W-:-:S02]  /*1fd0*/  SHF.R.U32.HI R69, RZ, 0xa, R40 ;  /* 0x0000000aff457819 */ /* 0x000fc40000011628 */
[C---:B------:R-:W-:Y:S02]  /*1fe0*/  LOP3.LUT R94, R43.reuse, 0x1f001f, RZ, 0xc0, !PT ;  /* 0x001f001f2b5e7812 */ /* 0x040fe400078ec0ff */
[----:B------:R-:W-:Y:S02]  /*1ff0*/  LOP3.LUT R40, R43, 0x3e003e0, RZ, 0xc0, !PT ;  /* 0x03e003e02b287812 */ /* 0x000fe400078ec0ff */
[----:B------:R-:W-:Y:S02]  /*2000*/  SHF.R.U32.HI R74, RZ, 0xa, R43 ;  /* 0x0000000aff4a7819 */ /* 0x000fe4000001162b */
        /* <DEDUP_REMOVED lines=332> */
.L_x_3205:
[----:B------:R-:W-:Y:S01]  /*34d0*/  ISETP.GE.AND P1, PT, R26, R35, PT ;  /* 0x000000231a00720c */ /* 0x000fe20003f26270 */
[----:B------:R-:W-:Y:S01]  /*34e0*/  UIADD3 UR4, UPT, UPT, UR4, 0x40, URZ ;  /* 0x0000004004047890 */ /* 0x000fe2000fffe0ff */
[----:B------:R-:W-:Y:S01]  /*34f0*/  IADD3 R30, P2, PT, R30, 0x80, RZ ;  /* 0x000000801e1e7810 */ /* 0x000fe20007f5e0ff */
[----:B------:R-:W-:-:S04]  /*3500*/  IMAD.WIDE R20, R23, 0x4, R20 ;  /* 0x0000000417147825 */ /* 0x000fc800078e0214 */
[----:B------:R-:W-:Y:S02]  /*3510*/  @!P0 IMAD.MOV.U32 R28, RZ, RZ, R32 ;  /* 0x000000ffff1c8224 */ /* 0x000fe400078e0020 */
[----:B------:R-:W-:-:S04]  /*3520*/  IMAD.X R33, RZ, RZ, R33, P2 ;  /* 0x000000ffff217224 */ /* 0x000fc800010e0621 */
[----:B------:R-:W-:Y:S05]  /*3530*/  @!P1 BRA `(.L_x_3206) ;  /* 0xffffffe400249947 */ /* 0x000fea000383ffff */
[----:B-----5:R-:W-:-:S07]  /*3540*/  IMAD.WIDE R12, R23, 0x14, R2 ;  /* 0x00000014170c7825 */ /* 0x020fce00078e0202 */
.L_x_3204:
[----:B------:R-:W0:Y:S02]  /*3550*/  LDCU UR5, c[0x0][0x3d8] ;  /* 0x00007b00ff0577ac */ /* 0x000e240008000800 */
[----:B0-----:R-:W-:-:S04]  /*3560*/  VIMNMX R21, PT, PT, R24, UR5, PT ;  /* 0x0000000518157c48 */ /* 0x001fc8000bfe0100 */
[----:B------:R-:W-:-:S13]  /*3570*/  ISETP.GT.AND P0, PT, R21, R26, PT ;  /* 0x0000001a1500720c */ /* 0x000fda0003f04270 */
[----:B------:R-:W-:Y:S05]  /*3580*/  @!P0 BRA `(.L_x_3207) ;  /* 0x0000001800808947 */ /* 0x000fea0003800000 */
[----:B------:R-:W0:Y:S01]  /*3590*/  LDC.64 R2, c[0x0][0x3b8] ;  /* 0x0000ee00ff027b82 */ /* 0x000e220000000a00 */
[----:B------:R-:W1:Y:S01]  /*35a0*/  LDCU.64 UR10, c[0x0][0x3a8] ;  /* 0x00007500ff0a77ac */ /* 0x000e620008000a00 */
[----:B------:R-:W-:Y:S01]  /*35b0*/  UIADD3 UR4, UPT, UPT, UR4, 0x80, URZ ;  /* 0x0000008004047890 */ /* 0x000fe2000fffe0ff */
[----:B0-----:R-:W-:-:S03]  /*35c0*/  IMAD.WIDE.U32 R2, R26, 0x4, R2 ;  /* 0x000000041a027825 */ /* 0x001fc600078e0002 */
[----:B------:R-:W-:-:S05]  /*35d0*/  IADD3 R20, P0, PT, R2, 0x2, RZ ;  /* 0x0000000202147810 */ /* 0x000fca0007f1e0ff */
[----:B-1----:R-:W-:-:S08]  /*35e0*/  IMAD.X R33, RZ, RZ, R3, P0 ;  /* 0x000000ffff217224 */ /* 0x002fd000000e0603 */
.L_x_3209:
[----:B------:R-:W-:Y:S01]  /*35f0*/  ISETP.NE.AND P0, PT, R26, R31, PT ;  /* 0x0000001f1a00720c */ /* 0x000fe20003f05270 */
[----:B------:R-:W-:-:S12]  /*3600*/  IMAD.U32 R23, RZ, RZ, UR11 ;  /* 0x0000000bff177e24 */ /* 0x000fd8000f8e00ff */
[----:B------:R-:W-:Y:S02]  /*3610*/  @!P0 IMAD R6, R28, 0x8, R1 ;  /* 0x000000081c068824 */ /* 0x000fe400078e0201 */
[----:B------:R-:W-:-:S04]  /*3620*/  @!P0 IMAD.MOV.U32 R32, RZ, RZ, R20 ;  /* 0x000000ffff208224 */ /* 0x000fc800078e0014 */
[----:B------:R-:W2:Y:S04]  /*3630*/  @!P0 LDL.64 R6, [R6+0x8] ;  /* 0x0000080006068983 */ /* 0x000ea80000100a00 */
[----:B------:R-:W3:Y:S01]  /*3640*/  @!P0 LDG.E.U16.CONSTANT R5, desc[UR8][R32.64] ;  /* 0x0000000820058981 */ /* 0x000ee2000c1e9500 */
[----:B------:R-:W-:-:S03]  /*3650*/  IMAD.WIDE R2, R23, 0x4, R12 ;  /* 0x0000000417027825 */ /* 0x000fc600078e020c */
[----:B------:R-:W5:Y:S01]  /*3660*/  LDG.E.128.CONSTANT R12, desc[UR8][R12.64] ;  /* 0x000000080c0c7981 */ /* 0x000f62000c1e9d00 */
[----:B------:R-:W0:Y:S01]  /*3670*/  S2UR UR7, SR_CTAID.Y ;  /* 0x00000000000779c3 */ /* 0x000e220000002600 */
[----:B------:R-:W-:Y:S02]  /*3680*/  @!P0 VIADD R24, R28, 0x1 ;  /* 0x000000011c188836 */ /* 0x000fe40000000000 */
[----:B------:R1:W5:Y:S02]  /*3690*/  LDG.E.128.CONSTANT R8, desc[UR8][R2.64] ;  /* 0x0000000802087981 */ /* 0x000364000c1e9d00 */
[----:B-1----:R-:W-:Y:S01]  /*36a0*/  IMAD.WIDE R2, R23, 0x4, R2 ;  /* 0x0000000417027825 */ /* 0x002fe200078e0202 */
[----:B0-----:R-:W-:-:S06]  /*36b0*/  UIMAD UR5, UR7, -0x2, UR10 ;  /* 0xfffffffe070578a4 */ /* 0x001fcc000f8e020a */
[----:B------:R-:W-:-:S05]  /*36c0*/  IMAD.U32 R25, RZ, RZ, UR5 ;  /* 0x00000005ff197e24 */ /* 0x000fca000f8e00ff */
[----:B------:R-:W-:Y:S02]  /*36d0*/  ISETP.GE.AND P1, PT, R25, 0x1, PT ;  /* 0x000000011900780c */ /* 0x000fe40003f26270 */
[----:B--2---:R-:W-:Y:S02]  /*36e0*/  @!P0 PRMT R22, R6, 0x7610, R22 ;  /* 0x0000761006168816 */ /* 0x004fe40000000016 */
[----:B------:R-:W-:Y:S01]  /*36f0*/  @!P0 PRMT R0, R7, 0x7610, R0 ;  /* 0x0000761007008816 */ /* 0x000fe20000000000 */
[----:B---3--:R-:W-:Y:S01]  /*3700*/  @!P0 IMAD.IADD R31, R5, 0x1, R26 ;  /* 0x00000001051f8824 */ /* 0x008fe200078e021a */
[----:B------:R-:W-:Y:S01]  /*3710*/  @!P0 PRMT R22, R22, 0x7610, R6 ;  /* 0x0000761016168816 */ /* 0x000fe20000000006 */
[----:B------:R-:W-:Y:S01]  /*3720*/  VIADD R26, R26, 0x20 ;  /* 0x000000201a1a7836 */ /* 0x000fe20000000000 */
[----:B------:R-:W-:-:S05]  /*3730*/  @!P0 PRMT R0, R0, 0x7610, R7 ;  /* 0x0000761000008816 */ /* 0x000fca0000000007 */
[----:B------:R-:W-:Y:S05]  /*3740*/  @!P1 BRA `(.L_x_3208) ;  /* 0x0000001400f49947 */ /* 0x000fea0003800000 */
[----:B------:R-:W2:Y:S01]  /*3750*/  LDG.E.128.CONSTANT R4, desc[UR8][R2.64] ;  /* 0x0000000802047981 */ /* 0x000ea2000c1e9d00 */
[----:B-----5:R-:W-:Y:S01]  /*3760*/  SHF.R.U32.HI R30, RZ, 0xf, R13 ;  /* 0x0000000fff1e7819 */ /* 0x020fe2000001160d */
[----:B------:R-:W-:Y:S01]  /*3770*/  IMAD.MOV.U32 R35, RZ, RZ, 0x2400 ;  /* 0x00002400ff237424 */ /* 0x000fe200078e00ff */
        /* <DEDUP_REMOVED lines=17> */
[C---:B------:R-:W-:Y:S02]  /*3890*/  LOP3.LUT R12, R8.reuse, 0x380038, RZ, 0xc0, !PT ;  /* 0x00380038080c7812 */ /* 0x040fe400078ec0ff */
[----:B------:R-:W-:Y:S02]  /*38a0*/  SHF.R.U32.HI R90, RZ, 0x6, R8 ;  /* 0x00000006ff5a7819 */ /* 0x000fe40000011608 */
[----:B------:R-:W-:Y:S02]  /*38b0*/  LOP3.LUT R78, R8, 0x70007, RZ, 0xc0, !PT ;  /* 0x00070007084e7812 */ /* 0x000fe400078ec0ff */
        /* <DEDUP_REMOVED lines=12> */
[----:B------:R-:W-:Y:S02]  /*3980*/  LOP3.LUT R15, R30, 0x20002, R15, 0xf8, !PT ;  /* 0x000200021e0f7812 */ /* 0x000fe400078ef80f */
[----:B------:R-:W-:Y:S02]  /*3990*/  LOP3.LUT R41, R40, 0x20002, R41, 0xf8, !PT ;  /* 0x0002000228297812 */ /* 0x000fe400078ef829 */
[----:B------:R-:W-:-:S02]  /*39a0*/  LOP3.LUT R13, R9, 0x380038, RZ, 0xc0, !PT ;  /* 0x00380038090d7812 */ /* 0x000fc400078ec0ff */
[----:B------:R-:W-:Y:S02]  /*39b0*/  SHF.R.U32.HI R91, RZ, 0x6, R9 ;  /* 0x00000006ff5b7819 */ /* 0x000fe40000011609 */
[----:B------:R-:W-:Y:S02]  /*39c0*/  LOP3.LUT R80, R9, 0x70007, RZ, 0xc0, !PT ;  /* 0x0007000709507812 */ /* 0x000fe400078ec0ff */
[----:B------:R-:W-:Y:S02]  /*39d0*/  MOV R42, 0x3000 ;  /* 0x00003000002a7802 */ /* 0x000fe40000000f00 */
[----:B------:R-:W-:Y:S02]  /*39e0*/  LOP3.LUT R9, R17, 0x20002, R14, 0xf8, !PT ;  /* 0x0002000211097812 */ /* 0x000fe400078ef80e */
[----:B------:R-:W-:Y:S02]  /*39f0*/  LOP3.LUT R37, R37, 0x20002, R8, 0xf8, !PT ;  /* 0x0002000225257812 */ /* 0x000fe400078ef808 */
[----:B------:R-:W-:-:S02]  /*3a00*/  LOP3.LUT R13, R13, 0x64006400, RZ, 0xfc, !PT ;  /* 0x640064000d0d7812 */ /* 0x000fc400078efcff */
[----:B------:R-:W-:Y:S02]  /*3a10*/  LOP3.LUT R65, R12, 0x64006400, RZ, 0xfc, !PT ;  /* 0x640064000c417812 */ /* 0x000fe400078efcff */
        /* <DEDUP_REMOVED lines=19> */
[----:B------:R-:W-:-:S02]  /*3b50*/  LOP3.LUT R73, R73, 0x64006400, RZ, 0xfc, !PT ;  /* 0x6400640049497812 */ /* 0x000fc400078efcff */
[----:B------:R-:W-:Y:S01]  /*3b60*/  LOP3.LUT R79, R79, 0x64006400, RZ, 0xfc, !PT ;  /* 0x640064004f4f7812 */ /* 0x000fe200078efcff */
[----:B------:R-:W-:Y:S01]  /*3b70*/  HFMA2 R55, R55, R42.H0_H0, -132, -132 ;  /* 0xd820d82037377431 */ /* 0x000fe2000004002a */
[----:B------:R-:W-:Y:S02]  /*3b80*/  LOP3.LUT R78, R78, 0x64006400, RZ, 0xfc, !PT ;  /* 0x640064004e4e7812 */ /* 0x000fe400078efcff */
[----:B------:R-:W-:Y:S02]  /*3b90*/  LOP3.LUT R80, R80, 0x64006400, RZ, 0xfc, !PT ;  /* 0x6400640050507812 */ /* 0x000fe400078efcff */
[----:B------:R-:W-:Y:S02]  /*3ba0*/  ISETP.NE.AND P1, PT, R25, 0x1, PT ;  /* 0x000000011900780c */ /* 0x000fe40003f25270 */
[----:B--2---:R-:W-:Y:S02]  /*3bb0*/  SHF.R.U32.HI R72, RZ, 0xd, R5 ;  /* 0x0000000dff487819 */ /* 0x004fe40000011605 */
[----:B------:R-:W-:-:S02]  /*3bc0*/  LOP3.LUT R11, R5, 0x380038, RZ, 0xc0, !PT ;  /* 0x00380038050b7812 */ /* 0x000fc400078ec0ff */
[----:B------:R-:W-:Y:S02]  /*3bd0*/  SHF.R.U32.HI R81, RZ, 0x6, R5 ;  /* 0x00000006ff517819 */ /* 0x000fe40000011605 */
[----:B------:R-:W-:Y:S02]  /*3be0*/  LOP3.LUT R87, R5, 0x70007, RZ, 0xc0, !PT ;  /* 0x0007000705577812 */ /* 0x000fe400078ec0ff */
[--C-:B------:R-:W-:Y:S02]  /*3bf0*/  SHF.R.U32.HI R76, RZ, 0xd, R7.reuse ;  /* 0x0000000dff4c7819 */ /* 0x100fe40000011607 */
[C---:B------:R-:W-:Y:S02]  /*3c00*/  LOP3.LUT R40, R7.reuse, 0x380038, RZ, 0xc0, !PT ;  /* 0x0038003807287812 */ /* 0x040fe400078ec0ff */
[----:B------:R-:W-:Y:S02]  /*3c10*/  SHF.R.U32.HI R85, RZ, 0x6, R7 ;  /* 0x00000006ff557819 */ /* 0x000fe40000011607 */
[----:B------:R-:W-:-:S02]  /*3c20*/  LOP3.LUT R89, R7, 0x70007, RZ, 0xc0, !PT ;  /* 0x0007000707597812 */ /* 0x000fc400078ec0ff */
[----:B------:R-:W-:Y:S01]  /*3c30*/  LOP3.LUT R5, R16, 0x64006400, RZ, 0xfc, !PT ;  /* 0x6400640010057812 */ /* 0x000fe200078efcff */
[-C--:B------:R-:W-:Y:S01]  /*3c40*/  HFMA2 R16, R39, R42.reuse.H0_H0, -132, -132 ;  /* 0xd820d82027107431 */ /* 0x080fe2000004002a */
        /* <DEDUP_REMOVED lines=35> */
[----:B------:R-:W-:Y:S02]  /*3e80*/  LOP3.LUT R70, R9, 0x40004, R70, 0xf8, !PT ;  /* 0x0004000409467812 */ /* 0x000fe400078ef846 */
[----:B------:R-:W-:Y:S02]  /*3e90*/  LOP3.LUT R9, R67, 0x380038, RZ, 0xc0, !PT ;  /* 0x0038003843097812 */ /* 0x000fe400078ec0ff */
[----:B------:R-:W-:Y:S02]  /*3ea0*/  LOP3.LUT R39, R40, 0x64006400, RZ, 0xfc, !PT ;  /* 0x6400640028277812 */ /* 0x000fe400078efcff */
[----:B------:R-:W-:Y:S02]  /*3eb0*/  LOP3.LUT R4, R4, 0x64006400, RZ, 0xfc, !PT ;  /* 0x6400640004047812 */ /* 0x000fe400078efcff */
        /* <DEDUP_REMOVED lines=18> */
[----:B------:R-:W-:Y:S01]  /*3fe0*/  LOP3.LUT R10, R85, 0x380038, RZ, 0xc0, !PT ;  /* 0x00380038550a7812 */ /* 0x000fe200078ec0ff */
[----:B------:R-:W-:Y:S01]  /*3ff0*/  HFMA2 R54, R11, R42.H0_H0, -132, -132 ;  /* 0xd820d8200b367431 */ /* 0x000fe2000004002a */
[----:B------:R-:W-:-:S02]  /*4000*/  LOP3.LUT R9, R8, 0x64006400, RZ, 0xfc, !PT ;  /* 0x6400640008097812 */ /* 0x000fc400078efcff */
[----:B------:R-:W-:Y:S01]  /*4010*/  LOP3.LUT R76, R41, 0x40004, R76, 0xf8, !PT ;  /* 0x00040004294c7812 */ /* 0x000fe200078ef84c */
[----:B------:R-:W-:Y:S01]  /*4020*/  HFMA2 R41, R4, R35.H0_H0, -20, -20 ;  /* 0xcd00cd0004297431 */ /* 0x000fe20000040023 */
[----:B------:R-:W-:Y:S01]  /*4030*/  LOP3.LUT R74, R37, 0x40004, R74, 0xf8, !PT ;  /* 0x00040004254a7812 */ /* 0x000fe200078ef84a */
[----:B------:R-:W1:Y:S01]  /*4040*/  LDS.128 R4, [UR4+-0x70] ;  /* 0xffff9004ff047984 */ /* 0x000e620008000c00 */
        /* <DEDUP_REMOVED lines=84> */
[----:B------:R-:W-:Y:S02]  /*4590*/  HFMA2 R95, R61, R6, R95 ;  /* 0x000000063d5f7231 */ /* 0x000fe4000000005f */
        /* <DEDUP_REMOVED lines=11> */
[-C--:B0-----:R-:W-:Y:S01]  /*4650*/  HFMA2 R5, R57, R8.reuse, R4 ;  /* 0x0000000839057231 */ /* 0x081fe20000000004 */
[----:B------:R-:W-:Y:S01]  /*4660*/  LOP3.LUT R4, R87, 0x64006400, RZ, 0xfc, !PT ;  /* 0x6400640057047812 */ /* 0x000fe200078efcff */
[-C--:B------:R-:W-:Y:S02]  /*4670*/  HFMA2 R6, R55, R8.reuse, R6 ;  /* 0x0000000837067231 */ /* 0x080fe40000000006 */
[-C--:B------:R-:W-:Y:S02]  /*4680*/  HFMA2 R95, R53, R8.reuse, R95 ;  /* 0x00000008355f7231 */ /* 0x080fe4000000005f */
        /* <DEDUP_REMOVED lines=137> */
.L_x_3208:
[----:B------:R-:W-:Y:S01]  /*4f20*/  ISETP.GE.AND P1, PT, R26, R21, PT ;  /* 0x000000151a00720c */ /* 0x000fe20003f26270 */
[----:B------:R-:W-:Y:S01]  /*4f30*/  UIADD3 UR4, UPT, UPT, UR4, 0x40, URZ ;  /* 0x0000004004047890 */ /* 0x000fe2000fffe0ff */
[----:B------:R-:W-:Y:S01]  /*4f40*/  IADD3 R20, P2, PT, R20, 0x80, RZ ;  /* 0x0000008014147810 */ /* 0x000fe20007f5e0ff */
[----:B------:R-:W-:Y:S02]  /*4f50*/  @!P0 IMAD.MOV.U32 R28, RZ, RZ, R24 ;  /* 0x000000ffff1c8224 */ /* 0x000fe400078e0018 */
[----:B-----5:R-:W-:-:S04]  /*4f60*/  IMAD.WIDE R12, R23, 0x4, R2 ;  /* 0x00000004170c7825 */ /* 0x020fc800078e0202 */
[----:B------:R-:W-:-:S04]  /*4f70*/  IMAD.X R33, RZ, RZ, R33, P2 ;  /* 0x000000ffff217224 */ /* 0x000fc800010e0621 */
[----:B------:R-:W-:Y:S05]  /*4f80*/  @!P1 BRA `(.L_x_3209) ;  /* 0xffffffe400989947 */ /* 0x000fea000383ffff */
.L_x_3207:
[----:B------:R-:W-:-:S13]  /*4f90*/  ISETP.GT.AND P0, PT, R25, RZ, PT ;  /* 0x000000ff1900720c */ /* 0x000fda0003f04270 */
[----:B------:R-:W-:Y:S05]  /*4fa0*/  @!P0 EXIT ;  /* 0x000000000000894d */ /* 0x000fea0003800000 */
[----:B------:R-:W0:Y:S01]  /*4fb0*/  S2R R0, SR_CTAID.X ;  /* 0x0000000000007919 */ /* 0x000e220000002500 */
[----:B------:R-:W1:Y:S01]  /*4fc0*/  LDC.64 R4, c[0x0][0x3a0] ;  /* 0x0000e800ff047b82 */ /* 0x000e620000000a00 */
[----:B------:R-:W-:Y:S01]  /*4fd0*/  IMAD R3, R23, UR7, RZ ;  /* 0x0000000717037c24 */ /* 0x000fe2000f8e02ff */
[----:B------:R-:W0:Y:S02]  /*4fe0*/  S2R R7, SR_TID.X ;  /* 0x0000000000077919 */ /* 0x000e240000002100 */
[----:B0-----:R-:W-:-:S04]  /*4ff0*/  IMAD R0, R0, 0x40, R7 ;  /* 0x0000004000007824 */ /* 0x001fc800078e0207 */
[----:B------:R-:W-:-:S04]  /*5000*/  IMAD R0, R0, 0x2, R3 ;  /* 0x0000000200007824 */ /* 0x000fc800078e0203 */
[----:B------:R-:W-:-:S04]  /*5010*/  IMAD.SHL.U32 R3, R0, 0x2, RZ ;  /* 0x0000000200037824 */ /* 0x000fc800078e00ff */
[----:B-1----:R-:W-:-:S05]  /*5020*/  IMAD.WIDE R4, R3, 0x2, R4 ;  /* 0x0000000203047825 */ /* 0x002fca00078e0204 */
[----:B------:R0:W-:Y:S01]  /*5030*/  ATOM.E.ADD.F16x2.RN.STRONG.GPU P0, RZ, desc[UR8][R4.64], R36 ;  /* 0x8000002404ff79a2 */ /* 0x0001e2000c10e108 */
[----:B------:R-:W-:Y:S04]  /*5040*/  BSSY.RECONVERGENT B0, `(.L_x_3210) ;  /* 0x000000e000007945 */ /* 0x000fe80003800200 */
[----:B0-----:R-:W-:Y:S05]  /*5050*/  @P0 BRA `(.L_x_3211) ;  /* 0x0000000000300947 */ /* 0x001fea0003800000 */
[----:B------:R-:W0:Y:S02]  /*5060*/  QSPC.E.S P0, RZ, [R4] ;  /* 0x0000000004ff73aa */ /* 0x000e240000000500 */
[----:B0-----:R-:W-:Y:S05]  /*5070*/  @!P0 BRA `(.L_x_3212) ;  /* 0x00000000001c8947 */ /* 0x001fea0003800000 */
[----:B------:R-:W-:-:S05]  /*5080*/  IMAD.MOV.U32 R2, RZ, RZ, R4 ;  /* 0x000000ffff027224 */ /* 0x000fca00078e0004 */
[----:B------:R-:W-:-:S07]  /*5090*/  MOV R0, R2 ;  /* 0x0000000200007202 */ /* 0x000fce0000000f00 */
.L_x_3213:
[----:B------:R-:W0:Y:S02]  /*50a0*/  LDS R2, [R0] ;  /* 0x0000000000027984 */ /* 0x000e240000000800 */
[----:B0-----:R-:W-:-:S05]  /*50b0*/  HADD2 R3, R2, R36 ;  /* 0x0000002402037230 */ /* 0x001fca0000000000 */
[----:B------:R-:W0:Y:S02]  /*50c0*/  ATOMS.CAST.SPIN P0, [R0], R2, R3 ;  /* 0x000000020000758d */ /* 0x000e240001800003 */
[----:B0-----:R-:W-:Y:S05]  /*50d0*/  @!P0 BRA `(.L_x_3213) ;  /* 0xfffffffc00f08947 */ /* 0x001fea000383ffff */
[----:B------:R-:W-:Y:S05]  /*50e0*/  BRA `(.L_x_3211) ;  /* 0x00000000000c7947 */ /* 0x000fea0003800000 */
.L_x_3212:
[----:B------:R-:W2:Y:S02]  /*50f0*/  LD.E R0, desc[UR8][R4.64] ;  /* 0x0000000804007980 */ /* 0x000ea4000c101900 */
[----:B--2---:R-:W-:-:S05]  /*5100*/  IMAD.IADD R3, R36, 0x1, R0 ;  /* 0x0000000124037824 */ /* 0x004fca00078e0200 */
[----:B------:R0:W-:Y:S02]  /*5110*/  ST.E desc[UR8][R4.64], R3 ;  /* 0x0000000304007985 */ /* 0x0001e4000c101908 */
.L_x_3211:
[----:B------:R-:W-:Y:S05]  /*5120*/  BSYNC.RECONVERGENT B0 ;  /* 0x0000000000007941 */ /* 0x000fea0003800200 */
.L_x_3210:
[----:B------:R1:W-:Y:S01]  /*5130*/  ATOM.E.ADD.F16x2.RN.STRONG.GPU P0, RZ, desc[UR8][R4.64+0x4], R34 ;  /* 0x8000042204ff79a2 */ /* 0x0003e2000c10e108 */
[----:B------:R-:W-:Y:S04]  /*5140*/  BSSY.RECONVERGENT B0, `(.L_x_3214) ;  /* 0x000000e000007945 */ /* 0x000fe80003800200 */
[----:B-1----:R-:W-:Y:S05]  /*5150*/  @P0 BRA `(.L_x_3215) ;  /* 0x0000000000300947 */ /* 0x002fea0003800000 */
[----:B------:R-:W1:Y:S02]  /*5160*/  QSPC.E.S P0, RZ, [R4+0x4] ;  /* 0x0000040004ff73aa */ /* 0x000e640000000500 */
[----:B-1----:R-:W-:Y:S05]  /*5170*/  @!P0 BRA `(.L_x_3216) ;  /* 0x00000000001c8947 */ /* 0x002fea0003800000 */
[----:B------:R-:W-:-:S05]  /*5180*/  IMAD.MOV.U32 R2, RZ, RZ, R4 ;  /* 0x000000ffff027224 */ /* 0x000fca00078e0004 */
[----:B------:R-:W-:-:S07]  /*5190*/  MOV R0, R2 ;  /* 0x0000000200007202 */ /* 0x000fce0000000f00 */
.L_x_3217:
[----:B------:R-:W0:Y:S02]  /*51a0*/  LDS R2, [R0+0x4] ;  /* 0x0000040000027984 */ /* 0x000e240000000800 */
[----:B0-----:R-:W-:-:S05]  /*51b0*/  HFMA2 R3, R2, 1, 1, R34 ;  /* 0x3c003c0002037831 */ /* 0x001fca0000000022 */
[----:B------:R-:W0:Y:S02]  /*51c0*/  ATOMS.CAST.SPIN P0, [R0+0x4], R2, R3 ;  /* 0x000004020000758d */ /* 0x000e240001800003 */
[----:B0-----:R-:W-:Y:S05]  /*51d0*/  @!P0 BRA `(.L_x_3217) ;  /* 0xfffffffc00f08947 */ /* 0x001fea000383ffff */
[----:B------:R-:W-:Y:S05]  /*51e0*/  BRA `(.L_x_3215) ;  /* 0x00000000000c7947 */ /* 0x000fea0003800000 */
.L_x_3216:
[----:B------:R-:W0:Y:S02]  /*51f0*/  LD.E R0, desc[UR8][R4.64+0x4] ;  /* 0x0000040804007980 */ /* 0x000e24000c101900 */
[----:B0-----:R-:W-:-:S05]  /*5200*/  IMAD.IADD R3, R34, 0x1, R0 ;  /* 0x0000000122037824 */ /* 0x001fca00078e0200 */
[----:B------:R1:W-:Y:S02]  /*5210*/  ST.E desc[UR8][R4.64+0x4], R3 ;  /* 0x0000040304007985 */ /* 0x0003e4000c101908 */
.L_x_3215:
[----:B------:R-:W-:Y:S05]  /*5220*/  BSYNC.RECONVERGENT B0 ;  /* 0x0000000000007941 */ /* 0x000fea0003800200 */
.L_x_3214:
        /* <DEDUP_REMOVED lines=8> */
[----:B------:R-:W-:-:S05]  /*52b0*/  IMAD.MOV.U32 R2, RZ, RZ, R4 ;  /* 0x000000ffff027224 */ /* 0x000fca00078e0004 */
[----:B------:R-:W-:-:S07]  /*52c0*/  MOV R0, R2 ;  /* 0x0000000200007202 */ /* 0x000fce0000000f00 */
.L_x_3221:
[----:B------:R-:W0:Y:S02]  /*52d0*/  LDS R2, [R0] ;  /* 0x0000000000027984 */ /* 0x000e240000000800 */
[----:B0-----:R-:W-:-:S05]  /*52e0*/  HADD2 R3, R2, R27 ;  /* 0x0000001b02037230 */ /* 0x001fca0000000000 */
[----:B------:R-:W0:Y:S02]  /*52f0*/  ATOMS.CAST.SPIN P0, [R0], R2, R3 ;  /* 0x000000020000758d */ /* 0x000e240001800003 */
[----:B0-----:R-:W-:Y:S05]  /*5300*/  @!P0 BRA `(.L_x_3221) ;  /* 0xfffffffc00f08947 */ /* 0x001fea000383ffff */
[----:B------:R-:W-:Y:S05]  /*5310*/  BRA `(.L_x_3219) ;  /* 0x00000000000c7947 */ /* 0x000fea0003800000 */
.L_x_3220:
[----:B------:R-:W2:Y:S02]  /*5320*/  LD.E R0, desc[UR8][R4.64] ;  /* 0x0000000804007980 */ /* 0x000ea4000c101900 */
[----:B--2---:R-:W-:-:S05]  /*5330*/  IMAD.IADD R3, R27, 0x1, R0 ;  /* 0x000000011b037824 */ /* 0x004fca00078e0200 */
[----:B------:R0:W-:Y:S02]  /*5340*/  ST.E desc[UR8][R4.64], R3 ;  /* 0x0000000304007985 */ /* 0x0001e4000c101908 */
.L_x_3219:
[----:B------:R-:W-:Y:S05]  /*5350*/  BSYNC.RECONVERGENT B0 ;  /* 0x0000000000007941 */ /* 0x000fea0003800200 */
.L_x_3218:
[----:B------:R1:W-:Y:S02]  /*5360*/  ATOM.E.ADD.F16x2.RN.STRONG.GPU P0, RZ, desc[UR8][R4.64+0x4], R29 ;  /* 0x8000041d04ff79a2 */ /* 0x0003e4000c10e108 */
[----:B-1----:R-:W-:Y:S05]  /*5370*/  @P0 EXIT ;  /* 0x000000000000094d */ /* 0x002fea0003800000 */
[----:B------:R-:W1:Y:S02]  /*5380*/  QSPC.E.S P0, RZ, [R4+0x4] ;  /* 0x0000040004ff73aa */ /* 0x000e640000000500 */
[----:B-1----:R-:W-:Y:S05]  /*5390*/  @!P0 BRA `(.L_x_3222) ;  /* 0x00000000001c8947 */ /* 0x002fea0003800000 */
[----:B------:R-:W-:-:S05]  /*53a0*/  IMAD.MOV.U32 R2, RZ, RZ, R4 ;  /* 0x000000ffff027224 */ /* 0x000fca00078e0004 */
[----:B------:R-:W-:-:S07]  /*53b0*/  MOV R0, R2 ;  /* 0x0000000200007202 */ /* 0x000fce0000000f00 */
.L_x_3223:
[----:B------:R-:W0:Y:S02]  /*53c0*/  LDS R2, [R0+0x4] ;  /* 0x0000040000027984 */ /* 0x000e240000000800 */
[----:B0-----:R-:W-:-:S05]  /*53d0*/  HFMA2 R3, R2, 1, 1, R29 ;  /* 0x3c003c0002037831 */ /* 0x001fca000000001d */
[----:B------:R-:W0:Y:S02]  /*53e0*/  ATOMS.CAST.SPIN P0, [R0+0x4], R2, R3 ;  /* 0x000004020000758d */ /* 0x000e240001800003 */
[----:B0-----:R-:W-:Y:S05]  /*53f0*/  @!P0 BRA `(.L_x_3223) ;  /* 0xfffffffc00f08947 */ /* 0x001fea000383ffff */
[----:B------:R-:W-:Y:S05]  /*5400*/  EXIT ;  /* 0x000000000000794d */ /* 0x000fea0003800000 */
.L_x_3222:
[----:B------:R-:W0:Y:S02]  /*5410*/  LD.E R0, desc[UR8][R4.64+0x4] ;  /* 0x0000040804007980 */ /* 0x000e24000c101900 */
[----:B0-----:R-:W-:-:S05]  /*5420*/  IMAD.IADD R3, R29, 0x1, R0 ;  /* 0x000000011d037824 */ /* 0x001fca00078e0200 */
[----:B------:R-:W-:Y:S01]  /*5430*/  ST.E desc[UR8][R4.64+0x4], R3 ;  /* 0x0000040304007985 */ /* 0x000fe2000c101908 */
[----:B------:R-:W-:Y:S05]  /*5440*/  EXIT ;  /* 0x000000000000794d */ /* 0x000fea0003800000 */
.L_x_3224:
        /* <DEDUP_REMOVED lines=11> */
.L_x_4522:


//--------------------- .text._Z23gemm_half_q_half_kernelILi2ELi38ELb0ELb0ELi64EEvPK6__halfPKjS4_S2_PS0_iiiiPKtS7_iiiiiibS2_i --------------------------
	.section	.text._Z23gemm_half_q_half_kernelILi2ELi38ELb0ELb0ELi64EEvPK6__halfPKjS4_S2_PS0_iiiiPKtS7_iiiiiibS2_i,"ax",@progbits
	.align	128
        .global         _Z23gemm_half_q_half_kernelILi2ELi38ELb0ELb0ELi64EEvPK6__halfPKjS4_S2_PS0_iiiiPKtS7_iiiiiibS2_i
        .type           _Z23gemm_half_q_half_kernelILi2ELi38ELb0ELb0ELi64EEvPK6__halfPKjS4_S2_PS0_iiiiPKtS7_iiiiiibS2_i,@function
        .size           _Z23gemm_half_q_half_kernelILi2ELi38ELb0ELb0ELi64EEvPK6__halfPKjS4_S2_PS0_iiiiPKtS7_iiiiiibS2_i,(.L_x_4523 - _Z23gemm_half_q_half_kernelILi2ELi38ELb0ELb0ELi64EEvPK6__halfPKjS4_S2_PS0_iiiiPKtS7_iiiiiibS2_i)
        .other          _Z23gemm_half_q_half_kernelILi2ELi38ELb0ELb0ELi64EEvPK6__halfPKjS4_S2_PS0_iiiiPKtS7_iiiiiibS2_i,@"STO_CUDA_ENTRY STV_DEFAULT"
_Z23gemm_half_q_half_kernelILi2ELi38ELb0ELb0ELi64EEvPK6__halfPKjS4_S2_PS0_iiiiPKtS7_iiiiiibS2_i:
.text._Z23gemm_half_q_half_kernelILi2ELi38ELb0ELb0ELi64EEvPK6__halfPKjS4_S2_PS0_iiiiPKtS7_iiiiiibS2_i:
[----:B------:R-:W0:Y:S01]  /*0000*/  LDC R1, c[0x0][0x37c] ;  /* 0x0000df00ff017b82 */ /* 0x000e220000000800 */
[----:B------:R-:W1:Y:S07]  /*0010*/  S2R R13, SR_CTAID.Z ;  /* 0x00000000000d7919 */ /* 0x000e6e0000002700 */
[----:B------:R-:W2:Y:S01]  /*0020*/  LDC R4, c[0x0][0x3a8] ;  /* 0x0000ea00ff047b82 */ /* 0x000ea20000000800 */
[----:B------:R-:W3:Y:S01]  /*0030*/  LDCU.64 UR8, c[0x0][0x358] ;  /* 0x00006b00ff0877ac */ /* 0x000ee20008000a00 */
[----:B------:R-:W-:Y:S01]  /*0040*/  BSSY.RECONVERGENT B0, `(.L_x_3225) ;  /* 0x00000c3000007945 */ /* 0x000fe20003800200 */
[----:B------:R-:W2:Y:S01]  /*0050*/  S2R R21, SR_CTAID.Y ;  /* 0x0000000000157919 */ /* 0x000ea20000002600 */
[----:B0-----:R-:W-:Y:S01]  /*0060*/  VIADD R1, R1, 0xfffffff0 ;  /* 0xfffffff001017836 */ /* 0x001fe20000000000 */
[----:B------:R-:W0:Y:S03]  /*0070*/  S2R R0, SR_TID.X ;  /* 0x0000000000007919 */ /* 0x000e260000002100 */
[----:B------:R-:W4:Y:S08]  /*0080*/  LDC R2, c[0x0][0x3b0] ;  /* 0x0000ec00ff027b82 */ /* 0x000f300000000800 */
[----:B------:R-:W5:Y:S01]  /*0090*/  S2UR UR4, SR_CTAID.X ;  /* 0x00000000000479c3 */ /* 0x000f620000002500 */
[----:B-1----:R-:W-:-:S02]  /*00a0*/  IMAD.SHL.U32 R7, R13, 0x40, RZ ;  /* 0x000000400d077824 */ /* 0x002fc400078e00ff */
[----:B--2---:R-:W-:-:S03]  /*00b0*/  IMAD R4, R21, -0x2, R4 ;  /* 0xfffffffe15047824 */ /* 0x004fc600078e0204 */
[C---:B----4-:R-:W-:Y:S01]  /*00c0*/  VIADDMNMX R6, R7.reuse, 0x40, R2, PT ;  /* 0x0000004007067846 */ /* 0x050fe20003800102 */
[----:B0-----:R-:W-:Y:S01]  /*00d0*/  IMAD.IADD R5, R7, 0x1, R0 ;  /* 0x0000000107057824 */ /* 0x001fe200078e0200 */
[C---:B------:R-:W-:Y:S01]  /*00e0*/  ISETP.GE.AND P0, PT, R4.reuse, 0x1, PT ;  /* 0x000000010400780c */ /* 0x040fe20003f06270 */
[----:B-----5:R-:W-:Y:S01]  /*00f0*/  USHF.L.U32 UR4, UR4, 0x8, URZ ;  /* 0x0000000804047899 */ /* 0x020fe200080006ff */
[----:B------:R-:W-:Y:S02]  /*0100*/  VIMNMX R3, PT, PT, R4, 0x2, PT ;  /* 0x0000000204037848 */ /* 0x000fe40003fe0100 */
        /* <DEDUP_REMOVED lines=12> */
[----:B------:R-:W-:-:S04]  /*01d0*/  IMAD R10, R21, R2, RZ ;  /* 0x00000002150a7224 */ /* 0x000fc800078e02ff */
[----:B------:R-:W-:-:S05]  /*01e0*/  IMAD.SHL.U32 R14, R10, 0x2, RZ ;  /* 0x000000020a0e7824 */ /* 0x000fca00078e00ff */
        /* <DEDUP_REMOVED lines=14> */
[----:B------:R-:W-:Y:S01]  /*02d0*/  IMAD.MOV R10, RZ, RZ, -R12 ;  /* 0x000000ffff0a7224 */ /* 0x000fe200078e0a0c */
[----:B------:R-:W-:-:S04]  /*02e0*/  PLOP3.LUT P0, PT, PT, PT, PT, 0x80, 0x8 ;  /* 0x000000000008781c */ /* 0x000fc80003f0f070 */
[----:B------:R-:W-:-:S13]  /*02f0*/  ISETP.GT.AND P1, PT, R10, 0x3, PT ;  /* 0x000000030a00780c */ /* 0x000fda0003f24270 */
[----:B------:R-:W-:Y:S05]  /*0300*/  @!P1 BRA `(.L_x_3229) ;  /* 0x0000000000849947 */ /* 0x000fea0003800000 */
[----:B------:R-:W-:-:S13]  /*0310*/  PLOP3.LUT P0, PT, PT, PT, PT, 0x8, 0x80 ;  /* 0x000000000080781c */ /* 0x000fda0003f0e170 */
.L_x_3230:
[----:B------:R-:W-:Y:S01]  /*0320*/  IADD3 R11, P1, PT, R5, R9, RZ ;  /* 0x00000009050b7210 */ /* 0x000fe20007f3e0ff */
[----:B------:R-:W-:-:S03]  /*0330*/  IMAD.IADD R14, R9, 0x1, R2 ;  /* 0x00000001090e7824 */ /* 0x000fc600078e0202 */
[----:B------:R-:W-:Y:S01]  /*0340*/  LEA.HI.X.SX32 R16, R9, RZ, 0x1, P1 ;  /* 0x000000ff09107211 */ /* 0x000fe200008f0eff */
[C-C-:B------:R-:W-:Y:S01]  /*0350*/  IMAD.IADD R9, R14.reuse, 0x1, R2.reuse ;  /* 0x000000010e097824 */ /* 0x140fe200078e0202 */
[----:B------:R-:W-:Y:S02]  /*0360*/  LEA R10, P1, R11, UR6, 0x1 ;  /* 0x000000060b0a7c11 */ /* 0x000fe4000f8208ff */
[----:B------:R-:W-:Y:S01]  /*0370*/  IADD3 R15, P2, PT, R5, R14, RZ ;  /* 0x0000000e050f7210 */ /* 0x000fe20007f5e0ff */
[----:B------:R-:W-:Y:S01]  /*0380*/  IMAD.IADD R22, R9, 0x1, R2 ;  /* 0x0000000109167824 */ /* 0x000fe200078e0202 */
[----:B------:R-:W-:Y:S02]  /*0390*/  LEA.HI.X R11, R11, UR7, R16, 0x1, P1 ;  /* 0x000000070b0b7c11 */ /* 0x000fe400088f0c10 */
[----:B------:R-:W-:Y:S02]  /*03a0*/  LEA.HI.X.SX32 R18, R14, RZ, 0x1, P2 ;  /* 0x000000ff0e127211 */ /* 0x000fe400010f0eff */
[----:B------:R-:W-:-:S02]  /*03b0*/  LEA R14, P1, R15, UR6, 0x1 ;  /* 0x000000060f0e7c11 */ /* 0x000fc4000f8208ff */
[C---:B------:R-:W-:Y:S01]  /*03c0*/  IADD3 R17, P3, PT, R5.reuse, R9, RZ ;  /* 0x0000000905117210 */ /* 0x040fe20007f7e0ff */
[----:B------:R-:W2:Y:S01]  /*03d0*/  LDG.E.U16.CONSTANT R11, desc[UR8][R10.64] ;  /* 0x000000080a0b7981 */ /* 0x000ea2000c1e9500 */
[----:B------:R-:W-:Y:S02]  /*03e0*/  IADD3 R19, P4, PT, R5, R22, RZ ;  /* 0x0000001605137210 */ /* 0x000fe40007f9e0ff */
[----:B------:R-:W-:Y:S02]  /*03f0*/  LEA.HI.X R15, R15, UR7, R18, 0x1, P1 ;  /* 0x000000070f0f7c11 */ /* 0x000fe400088f0c12 */
[----:B------:R-:W-:Y:S02]  /*0400*/  LEA.HI.X.SX32 R26, R9, RZ, 0x1, P3 ;  /* 0x000000ff091a7211 */ /* 0x000fe400018f0eff */
[----:B------:R-:W-:Y:S02]  /*0410*/  LEA R16, P2, R17, UR6, 0x1 ;  /* 0x0000000611107c11 */ /* 0x000fe4000f8408ff */
[----:B------:R-:W-:Y:S01]  /*0420*/  LEA.HI.X.SX32 R24, R22, RZ, 0x1, P4 ;  /* 0x000000ff16187211 */ /* 0x000fe200020f0eff */
[----:B------:R-:W3:Y:S01]  /*0430*/  LDG.E.U16.CONSTANT R15, desc[UR8][R14.64] ;  /* 0x000000080e0f7981 */ /* 0x000ee2000c1e9500 */
[----:B------:R-:W-:-:S02]  /*0440*/  LEA R18, P1, R19, UR6, 0x1 ;  /* 0x0000000613127c11 */ /* 0x000fc4000f8208ff */
[----:B------:R-:W-:Y:S02]  /*0450*/  LEA.HI.X R17, R17, UR7, R26, 0x1, P2 ;  /* 0x0000000711117c11 */ /* 0x000fe400090f0c1a */
[----:B------:R-:W-:-:S04]  /*0460*/  LEA.HI.X R19, R19, UR7, R24, 0x1, P1 ;  /* 0x0000000713137c11 */ /* 0x000fc800088f0c18 */
[----:B------:R-:W4:Y:S04]  /*0470*/  LDG.E.U16.CONSTANT R17, desc[UR8][R16.64] ;  /* 0x0000000810117981 */ /* 0x000f28000c1e9500 */
[----:B------:R-:W5:Y:S01]  /*0480*/  LDG.E.U16.CONSTANT R19, desc[UR8][R18.64] ;  /* 0x0000000812137981 */ /* 0x000f62000c1e9500 */
[----:B------:R-:W-:-:S05]  /*0490*/  VIADD R12, R12, 0x4 ;  /* 0x000000040c0c7836 */ /* 0x000fca0000000000 */
[----:B------:R-:W-:Y:S02]  /*04a0*/  ISETP.GE.AND P1, PT, R12, -0x3, PT ;  /* 0xfffffffd0c00780c */ /* 0x000fe40003f26270 */
[----:B------:R-:W-:Y:S01]  /*04b0*/  IADD3 R9, PT, PT, R22, R2, RZ ;  /* 0x0000000216097210 */ /* 0x000fe20007ffe0ff */
[----:B--2---:R-:W-:Y:S04]  /*04c0*/  STS.U16 [R20], R11 ;  /* 0x0000000b14007388 */ /* 0x004fe80000000400 */
[----:B---3--:R-:W-:Y:S04]  /*04d0*/  STS.U16 [R20+0x80], R15 ;  /* 0x0000800f14007388 */ /* 0x008fe80000000400 */
[----:B----4-:R-:W-:Y:S04]  /*04e0*/  STS.U16 [R20+0x100], R17 ;  /* 0x0001001114007388 */ /* 0x010fe80000000400 */
[----:B-----5:R0:W-:Y:S02]  /*04f0*/  STS.U16 [R20+0x180], R19 ;  /* 0x0001801314007388 */ /* 0x0201e40000000400 */
[----:B0-----:R-:W-:Y:S01]  /*0500*/  VIADD R20, R20, 0x200 ;  /* 0x0000020014147836 */ /* 0x001fe20000000000 */
[----:B------:R-:W-:Y:S06]  /*0510*/  @!P1 BRA `(.L_x_3230) ;  /* 0xfffffffc00809947 */ /* 0x000fec000383ffff */
.L_x_3229:
        /* <DEDUP_REMOVED lines=19> */
[----:B0-----:R-:W-:-:S07]  /*0650*/  IADD3 R20, PT, PT, R20, 0x100, RZ ;  /* 0x0000010014147810 */ /* 0x001fce0007ffe0ff */
.L_x_3231:
[----:B------:R-:W-:-:S13]  /*0660*/  ISETP.EQ.AND P1, PT, R12, RZ, PT ;  /* 0x000000ff0c00720c */ /* 0x000fda0003f22270 */
[----:B------:R-:W-:Y:S05]  /*0670*/  @!P0 BRA P1, `(.L_x_3226) ;  /* 0x00000004007c8947 */ /* 0x000fea0000800000 */
.L_x_3228:
[----:B------:R-:W-:-:S04]  /*0680*/  IADD3 R11, P0, PT, R5, R9, RZ ;  /* 0x00000009050b7210 */ /* 0x000fc80007f1e0ff */
[----:B------:R-:W-:Y:S02]  /*0690*/  LEA.HI.X.SX32 R14, R9, RZ, 0x1, P0 ;  /* 0x000000ff090e7211 */ /* 0x000fe400000f0eff */
[----:B------:R-:W-:-:S04]  /*06a0*/  LEA R10, P0, R11, UR6, 0x1 ;  /* 0x000000060b0a7c11 */ /* 0x000fc8000f8008ff */
[----:B------:R-:W-:-:S06]  /*06b0*/  LEA.HI.X R11, R11, UR7, R14, 0x1, P0 ;  /* 0x000000070b0b7c11 */ /* 0x000fcc00080f0c0e */
[----:B------:R-:W2:Y:S01]  /*06c0*/  LDG.E.U16.CONSTANT R11, desc[UR8][R10.64] ;  /* 0x000000080a0b7981 */ /* 0x000ea2000c1e9500 */
[----:B------:R-:W-:Y:S02]  /*06d0*/  VIADD R12, R12, 0x1 ;  /* 0x000000010c0c7836 */ /* 0x000fe40000000000 */
[----:B------:R-:W-:-:S03]  /*06e0*/  IMAD.IADD R9, R9, 0x1, R2 ;  /* 0x0000000109097824 */ /* 0x000fc600078e0202 */
[----:B------:R-:W-:Y:S01]  /*06f0*/  ISETP.NE.AND P0, PT, R12, RZ, PT ;  /* 0x000000ff0c00720c */ /* 0x000fe20003f05270 */
[----:B--2---:R0:W-:Y:S02]  /*0700*/  STS.U16 [R20], R11 ;  /* 0x0000000b14007388 */ /* 0x0041e40000000400 */
[----:B0-----:R-:W-:-:S10]  /*0710*/  VIADD R20, R20, 0x80 ;  /* 0x0000008014147836 */ /* 0x001fd40000000000 */
[----:B------:R-:W-:Y:S05]  /*0720*/  @P0 BRA `(.L_x_3228) ;  /* 0xfffffffc00d40947 */ /* 0x000fea000383ffff */
[----:B------:R-:W-:Y:S05]  /*0730*/  BRA `(.L_x_3226) ;  /* 0x00000004004c7947 */ /* 0x000fea0003800000 */
.L_x_3227:
[----:B------:R-:W-:-:S04]  /*0740*/  LEA R10, P0, R5, UR10, 0x1 ;  /* 0x0000000a050a7c11 */ /* 0x000fc8000f8008ff */
[----:B------:R-:W-:Y:S02]  /*0750*/  LEA.HI.X R11, R5, UR11, RZ, 0x1, P0 ;  /* 0x0000000b050b7c11 */ /* 0x000fe400080f0cff */
[----:B------:R-:W-:Y:S01]  /*0760*/  VIMNMX R12, PT, PT, R3, 0x1, !PT ;  /* 0x00000001030c7848 */ /* 0x000fe20007fe0100 */
[----:B------:R-:W-:Y:S01]  /*0770*/  IMAD R20, R21, R2, RZ ;  /* 0x0000000215147224 */ /* 0x000fe200078e02ff */
[----:B------:R-:W0:Y:S01]  /*0780*/  LDCU.64 UR10, c[0x0][0x380] ;  /* 0x00007000ff0a77ac */ /* 0x000e220008000a00 */
[----:B------:R1:W5:Y:S02]  /*0790*/  LDG.E.U16.CONSTANT R5, desc[UR8][R10.64] ;  /* 0x000000080a057981 */ /* 0x000364000c1e9500 */
[----:B------:R-:W-:Y:S02]  /*07a0*/  IMAD.MOV R12, RZ, RZ, -R12 ;  /* 0x000000ffff0c7224 */ /* 0x000fe400078e0a0c */
[----:B------:R-:W-:-:S03]  /*07b0*/  IMAD.SHL.U32 R20, R20, 0x2, RZ ;  /* 0x0000000214147824 */ /* 0x000fc600078e00ff */
        /* <DEDUP_REMOVED lines=9> */
.L_x_3234:
[----:B-----5:R-:W-:Y:S01]  /*0850*/  IADD3 R11, P1, PT, R5, R20, RZ ;  /* 0x00000014050b7210 */ /* 0x020fe20007f3e0ff */
[----:B------:R-:W-:-:S03]  /*0860*/  IMAD.IADD R14, R20, 0x1, R2 ;  /* 0x00000001140e7824 */ /* 0x000fc600078e0202 */
[----:B------:R-:W-:Y:S01]  /*0870*/  LEA.HI.X.SX32 R20, R20, RZ, 0x1, P1 ;  /* 0x000000ff14147211 */ /* 0x000fe200008f0eff */
[C---:B------:R-:W-:Y:S01]  /*0880*/  IMAD.IADD R15, R14.reuse, 0x1, R2 ;  /* 0x000000010e0f7824 */ /* 0x040fe200078e0202 */
[----:B0-----:R-:W-:Y:S02]  /*0890*/  LEA R10, P1, R11, UR6, 0x1 ;  /* 0x000000060b0a7c11 */ /* 0x001fe4000f8208ff */
[----:B------:R-:W-:Y:S02]  /*08a0*/  IADD3 R18, P2, PT, R5, R14, RZ ;  /* 0x0000000e05127210 */ /* 0x000fe40007f5e0ff */
[----:B------:R-:W-:Y:S01]  /*08b0*/  LEA.HI.X R11, R11, UR7, R20, 0x1, P1 ;  /* 0x000000070b0b7c11 */ /* 0x000fe200088f0c14 */
[----:B------:R-:W-:Y:S01]  /*08c0*/  IMAD.IADD R20, R15, 0x1, R2 ;  /* 0x000000010f147824 */ /* 0x000fe200078e0202 */
[----:B------:R-:W-:Y:S02]  /*08d0*/  IADD3 R17, P3, PT, R5, R15, RZ ;  /* 0x0000000f05117210 */ /* 0x000fe40007f7e0ff */
[----:B------:R-:W-:Y:S01]  /*08e0*/  LEA.HI.X.SX32 R23, R14, RZ, 0x1, P2 ;  /* 0x000000ff0e177211 */ /* 0x000fe200010f0eff */
[----:B------:R-:W2:Y:S01]  /*08f0*/  LDG.E.U16.CONSTANT R10, desc[UR8][R10.64] ;  /* 0x000000080a0a7981 */ /* 0x000ea2000c1e9500 */
[----:B------:R-:W-:-:S02]  /*0900*/  LEA R14, P1, R18, UR6, 0x1 ;  /* 0x00000006120e7c11 */ /* 0x000fc4000f8208ff */
[----:B------:R-:W-:Y:S02]  /*0910*/  IADD3 R19, P4, PT, R5, R20, RZ ;  /* 0x0000001405137210 */ /* 0x000fe40007f9e0ff */
[----:B------:R-:W-:Y:S02]  /*0920*/  LEA.HI.X.SX32 R24, R15, RZ, 0x1, P3 ;  /* 0x000000ff0f187211 */ /* 0x000fe400018f0eff */
[----:B------:R-:W-:Y:S02]  /*0930*/  LEA.HI.X R15, R18, UR7, R23, 0x1, P1 ;  /* 0x00000007120f7c11 */ /* 0x000fe400088f0c17 */
[----:B------:R-:W-:Y:S02]  /*0940*/  LEA R16, P2, R17, UR6, 0x1 ;  /* 0x0000000611107c11 */ /* 0x000fe4000f8408ff */
[----:B------:R-:W-:Y:S01]  /*0950*/  LEA.HI.X.SX32 R22, R20, RZ, 0x1, P4 ;  /* 0x000000ff14167211 */ /* 0x000fe200020f0eff */
[----:B------:R-:W3:Y:S01]  /*0960*/  LDG.E.U16.CONSTANT R14, desc[UR8][R14.64] ;  /* 0x000000080e0e7981 */ /* 0x000ee2000c1e9500 */
[----:B------:R-:W-:-:S02]  /*0970*/  LEA R18, P1, R19, UR6, 0x1 ;  /* 0x0000000613127c11 */ /* 0x000fc4000f8208ff */
[----:B------:R-:W-:Y:S02]  /*0980*/  LEA.HI.X R17, R17, UR7, R24, 0x1, P2 ;  /* 0x0000000711117c11 */ /* 0x000fe400090f0c18 */
[----:B------:R-:W-:-:S03]  /*0990*/  LEA.HI.X R19, R19, UR7, R22, 0x1, P1 ;  /* 0x0000000713137c11 */ /* 0x000fc600088f0c16 */
        /* <DEDUP_REMOVED lines=9> */
[----:B0-----:R-:W-:Y:S01]  /*0a30*/  IADD3 R9, PT, PT, R9, 0x200, RZ ;  /* 0x0000020009097810 */ /* 0x001fe20007ffe0ff */
[----:B------:R-:W-:Y:S06]  /*0a40*/  @!P1 BRA `(.L_x_3234) ;  /* 0xfffffffc00809947 */ /* 0x000fec000383ffff */
.L_x_3233:
        /* <DEDUP_REMOVED lines=12> */
[----:B------:R-:W-:-:S03]  /*0b10*/  LEA.HI.X R15, R15, UR7, R18, 0x1, P1 ;  /* 0x000000070f0f7c11 */ /* 0x000fc600088f0c12 */
        /* <DEDUP_REMOVED lines=8> */
.L_x_3235:
[----:B------:R-:W-:-:S13]  /*0ba0*/  ISETP.NE.OR P0, PT, R12, RZ, P0 ;  /* 0x000000ff0c00720c */ /* 0x000fda0000705670 */
[----:B------:R-:W-:Y:S05]  /*0bb0*/  @!P0 BRA `(.L_x_3226) ;  /* 0x00000000002c8947 */ /* 0x000fea0003800000 */
.L_x_3232:
[----:B-----5:R-:W-:-:S04]  /*0bc0*/  IADD3 R11, P0, PT, R5, R20, RZ ;  /* 0x00000014050b7210 */ /* 0x020fc80007f1e0ff */
        /* <DEDUP_REMOVED lines=8> */
[----:B0-----:R-:W-:-:S10]  /*0c50*/  VIADD R9, R9, 0x80 ;  /* 0x0000008009097836 */ /* 0x001fd40000000000 */
[----:B------:R-:W-:Y:S05]  /*0c60*/  @P0 BRA `(.L_x_3232) ;  /* 0xfffffffc00d40947 */ /* 0x000fea000383ffff */
.L_x_3226:
[----:B------:R-:W-:Y:S05]  /*0c70*/  BSYNC.RECONVERGENT B0 ;  /* 0x0000000000007941 */ /* 0x000fea0003800200 */
.L_x_3225:
[----:B------:R-:W1:Y:S02]  /*0c80*/  LDCU UR5, c[0x0][0x3ac] ;  /* 0x00007580ff0577ac */ /* 0x000e640008000800 */
[----:B-1---5:R-:W-:-:S05]  /*0c90*/  IMAD.U32 R5, RZ, RZ, UR5 ;  /* 0x00000005ff057e24 */ /* 0x022fca000f8e00ff */
        /* <DEDUP_REMOVED lines=8> */
[----:B------:R-:W-:-:S05]  /*0d20*/  VIMNMX R3, PT, PT, R3, 0x1, !PT ;  /* 0x0000000103037848 */ /* 0x000fca0007fe0100 */
[----:B------:R-:W-:Y:S02]  /*0d30*/  IMAD.MOV R9, RZ, RZ, -R3 ;  /* 0x000000ffff097224 */ /* 0x000fe400078e0a03 */
[----:B------:R-:W-:-:S03]  /*0d40*/  IMAD R3, R21, R5, RZ ;  /* 0x0000000515037224 */ /* 0x000fc600078e02ff */
[----:B------:R-:W-:Y:S02]  /*0d50*/  ISETP.GE.AND P0, PT, R9, RZ, PT ;  /* 0x000000ff0900720c */ /* 0x000fe40003f06270 */
[----:B------:R-:W-:-:S05]  /*0d60*/  LEA R3, R3, UR4, 0x1 ;  /* 0x0000000403037c11 */ /* 0x000fca000f8e08ff */
[----:B------:R-:W-:-:S06]  /*0d70*/  IMAD R3, R0, 0x4, R3 ;  /* 0x0000000400037824 */ /* 0x000fcc00078e0203 */
[----:B------:R-:W-:Y:S05]  /*0d80*/  @P0 BRA `(.L_x_3237) ;  /* 0x00000000008c0947 */ /* 0x000fea0003800000 */
[----:B------:R-:W-:Y:S02]  /*0d90*/  IADD3 R10, PT, PT, RZ, -R9, RZ ;  /* 0x80000009ff0a7210 */ /* 0x000fe40007ffe0ff */
[----:B------:R-:W-:Y:S02]  /*0da0*/  PLOP3.LUT P0, PT, PT, PT, PT, 0x80, 0x8 ;  /* 0x000000000008781c */ /* 0x000fe40003f0f070 */
[----:B------:R-:W-:-:S13]  /*0db0*/  ISETP.GT.AND P1, PT, R10, 0x3, PT ;  /* 0x000000030a00780c */ /* 0x000fda0003f24270 */
[----:B------:R-:W-:Y:S05]  /*0dc0*/  @!P1 BRA `(.L_x_3238) ;  /* 0x0000000000449947 */ /* 0x000fea0003800000 */
[----:B------:R-:W0:Y:S01]  /*0dd0*/  LDC.64 R20, c[0x0][0x3a0] ;  /* 0x0000e800ff147b82 */ /* 0x000e220000000a00 */
[----:B------:R-:W-:-:S13]  /*0de0*/  PLOP3.LUT P0, PT, PT, PT, PT, 0x8, 0x80 ;  /* 0x000000000080781c */ /* 0x000fda0003f0e170 */
.L_x_3239:
        /* <DEDUP_REMOVED lines=15> */
.L_x_3238:
[----:B------:R-:W-:-:S04]  /*0ee0*/  IADD3 R10, PT, PT, RZ, -R9, RZ ;  /* 0x80000009ff0a7210 */ /* 0x000fc80007ffe0ff */
        /* <DEDUP_REMOVED lines=11> */
.L_x_3240:
[----:B------:R-:W-:-:S13]  /*0fa0*/  ISETP.NE.OR P0, PT, R9, RZ, P0 ;  /* 0x000000ff0900720c */ /* 0x000fda0000705670 */
[----:B------:R-:W-:Y:S05]  /*0fb0*/  @!P0 BRA `(.L_x_3236) ;  /* 0x00000000001c8947 */ /* 0x000fea0003800000 */
.L_x_3237:
[----:B0-----:R-:W0:Y:S02]  /*0fc0*/  LDC.64 R10, c[0x0][0x3a0] ;  /* 0x0000e800ff0a7b82 */ /* 0x001e240000000a00 */
.L_x_3241:
[----:B0-----:R-:W-:-:S04]  /*0fd0*/  IMAD.WIDE R14, R3, 0x2, R10 ;  /* 0x00000002030e7825 */ /* 0x001fc800078e020a */
[----:B------:R-:W-:Y:S01]  /*0fe0*/  VIADD R9, R9, 0x1 ;  /* 0x0000000109097836 */ /* 0x000fe20000000000 */
[----:B------:R1:W-:Y:S01]  /*0ff0*/  STG.E.64 desc[UR8][R14.64], RZ ;  /* 0x000000ff0e007986 */ /* 0x0003e2000c101b08 */
[----:B------:R-:W-:-:S03]  /*1000*/  IMAD.IADD R3, R3, 0x1, R5 ;  /* 0x0000000103037824 */ /* 0x000fc600078e0205 */
[----:B------:R-:W-:-:S13]  /*1010*/  ISETP.NE.AND P0, PT, R9, RZ, PT ;  /* 0x000000ff0900720c */ /* 0x000fda0003f05270 */
[----:B-1----:R-:W-:Y:S05]  /*1020*/  @P0 BRA `(.L_x_3241) ;  /* 0xfffffffc00e80947 */ /* 0x002fea000383ffff */
.L_x_3236:
        /* <DEDUP_REMOVED lines=14> */
[----:B------:R-:W-:-:S07]  /*1110*/  SHF.R.S32.HI R9, RZ, 0x3, R9 ;  /* 0x00000003ff097819 */ /* 0x000fce0000011409 */
.L_x_3243:
[----:B01----:R-:W0:Y:S01]  /*1120*/  LDC.64 R10, c[0x0][0x390] ;  /* 0x0000e400ff0a7b82 */ /* 0x003e220000000a00 */
[----:B-----5:R-:W-:-:S04]  /*1130*/  IMAD.IADD R20, R3, 0x1, R12 ;  /* 0x0000000103147824 */ /* 0x020fc800078e020c */
        /* <DEDUP_REMOVED lines=28> */
[C---:B------:R-:W-:Y:S01]  /*1300*/  LEA R10, R12.reuse, R1, 0x3 ;  /* 0x000000010c0a7211 */ /* 0x040fe200078e18ff */
[----:B------:R-:W-:-:S03]  /*1310*/  VIADD R12, R12, 0x1 ;  /* 0x000000010c0c7836 */ /* 0x000fc60000000000 */
[----:B------:R-:W-:Y:S01]  /*1320*/  IADD3 R11, PT, PT, R22, 0x1, R11 ;  /* 0x00000001160b7810 */ /* 0x000fe20007ffe00b */
[----:B------:R-:W0:Y:S01]  /*1330*/  I2F.F16 R26, R26 ;  /* 0x0000001a001a7306 */ /* 0x000e220000200c00 */
[----:B----4-:R-:W-:-:S05]  /*1340*/  IMAD.IADD R17, R28, 0x1, R17 ;  /* 0x000000011c117824 */ /* 0x010fca00078e0211 */
[----:B------:R-:W-:Y:S02]  /*1350*/  ISETP.GE.AND P0, PT, R17, R6, PT ;  /* 0x000000061100720c */ /* 0x000fe40003f06270 */
        /* <DEDUP_REMOVED lines=8> */
.L_x_3242:
[----:B-1----:R0:W5:Y:S01]  /*13e0*/  LDL.64 R10, [R1] ;  /* 0x00000000010a7983 */ /* 0x0021620000100a00 */
[----:B------:R-:W1:Y:S01]  /*13f0*/  LDCU UR4, c[0x0][0x3c8] ;  /* 0x00007900ff0477ac */ /* 0x000e620008000800 */
[----:B------:R-:W-:Y:S02]  /*1400*/  HFMA2 R20, -RZ, RZ, 0, 0 ;  /* 0x00000000ff147431 */ /* 0x000fe400000001ff */
[----:B------:R-:W-:Y:S01]  /*1410*/  IMAD.MOV.U32 R9, RZ, RZ, RZ ;  /* 0x000000ffff097224 */ /* 0x000fe200078e00ff */
[----:B------:R-:W2:Y:S01]  /*1420*/  LDCU UR10, c[0x0][0x3cc] ;  /* 0x00007980ff0a77ac */ /* 0x000ea20008000800 */
[----:B------:R-:W-:Y:S02]  /*1430*/  IMAD.MOV.U32 R18, RZ, RZ, RZ ;  /* 0x000000ffff127224 */ /* 0x000fe400078e00ff */
        /* <DEDUP_REMOVED lines=10> */
[----:B------:R-:W-:Y:S01]  /*14e0*/  IMAD.MOV.U32 R0, RZ, RZ, RZ ;  /* 0x000000ffff007224 */ /* 0x000fe200078e00ff */
[----:B----4-:R-:W-:-:S02]  /*14f0*/  ISETP.GT.AND P3, PT, R7, UR6, PT ;  /* 0x0000000607007c0c */ /* 0x010fc4000bf64270 */
[----:B------:R-:W-:Y:S02]  /*1500*/  SHF.R.S32.HI R19, RZ, 0x5, R3 ;  /* 0x00000005ff137819 */ /* 0x000fe40000011403 */
        /* <DEDUP_REMOVED lines=9> */
.L_x_3244:
        /* <DEDUP_REMOVED lines=8> */
.L_x_3245:
        /* <DEDUP_REMOVED lines=8> */
.L_x_3246:
        /* <DEDUP_REMOVED lines=8> */
.L_x_3247:
        /* <DEDUP_REMOVED lines=8> */
.L_x_3248:
[----:B------:R-:W-:Y:S01]  /*17a0*/  IMAD R0, R19, 0x8, R0 ;  /* 0x0000000813007824 */ /* 0x000fe200078e0200 */
[----:B------:R-:W0:Y:S01]  /*17b0*/  S2UR UR5, SR_CgaCtaId ;  /* 0x00000000000579c3 */ /* 0x000e220000008800 */
[----:B------:R-:W1:Y:S01]  /*17c0*/  LDCU.64 UR6, c[0x0][0x388] ;  /* 0x00007100ff0677ac */ /* 0x000e620008000a00 */
[----:B------:R-:W-:Y:S02]  /*17d0*/  VIMNMX R2, PT, PT, R2, UR10, PT ;  /* 0x0000000a02027c48 */ /* 0x000fe4000bfe0100 */
[----:B------:R-:W-:Y:S01]  /*17e0*/  IADD3 R0, PT, PT, R18, R0, R9 ;  /* 0x0000000012007210 */ /* 0x000fe20007ffe009 */
[----:B------:R-:W-:Y:S01]  /*17f0*/  UMOV UR4, 0x400 ;  /* 0x0000040000047882 */ /* 0x000fe20000000000 */
[----:B------:R-:W-:Y:S02]  /*1800*/  MOV R12, RZ ;  /* 0x000000ff000c7202 */ /* 0x000fe40000000f00 */
[----:B------:R-:W-:Y:S02]  /*1810*/  IADD3 R0, PT, PT, R20, R0, R17 ;  /* 0x0000000014007210 */ /* 0x000fe40007ffe011 */
[----:B------:R-:W-:-:S03]  /*1820*/  PRMT R9, RZ, 0x5410, RZ ;  /* 0x00005410ff097816 */ /* 0x000fc600000000ff */
[----:B------:R-:W-:Y:S01]  /*1830*/  IMAD R3, R0, R5, RZ ;  /* 0x0000000500037224 */ /* 0x000fe200078e02ff */
[----:B------:R-:W-:-:S04]  /*1840*/  SHF.R.S32.HI R0, RZ, 0x1f, R8 ;  /* 0x0000001fff007819 */ /* 0x000fc80000011408 */
[----:B------:R-:W-:-:S04]  /*1850*/  IADD3 R8, P0, PT, R8, R3, RZ ;  /* 0x0000000308087210 */ /* 0x000fc80007f1e0ff */
[----:B------:R-:W-:Y:S01]  /*1860*/  LEA.HI.X.SX32 R3, R3, R0, 0x1, P0 ;  /* 0x0000000003037211 */ /* 0x000fe200000f0eff */
[----:B------:R-:W-:Y:S01]  /*1870*/  IMAD.SHL.U32 R0, R8, 0x4, RZ ;  /* 0x0000000408007824 */ /* 0x000fe200078e00ff */
[----:B------:R-:W-:Y:S01]  /*1880*/  ISETP.GT.AND P0, PT, R2, R7, PT ;  /* 0x000000070200720c */ /* 0x000fe20003f04270 */
[----:B0-----:R-:W-:Y:S01]  /*1890*/  ULEA UR4, UR5, UR4, 0x18 ;  /* 0x0000000405047291 */ /* 0x001fe2000f8ec0ff */
[----:B------:R-:W-:Y:S01]  /*18a0*/  SHF.L.U64.HI R3, R8, 0x2, R3 ;  /* 0x0000000208037819 */ /* 0x000fe20000010203 */
[----:B-----5:R-:W-:Y:S01]  /*18b0*/  IMAD.IADD R8, R7, 0x1, R16 ;  /* 0x0000000107087824 */ /* 0x020fe200078e0210 */
[----:B-1----:R-:W-:Y:S02]  /*18c0*/  IADD3 R32, P1, PT, R0, UR6, RZ ;  /* 0x0000000600207c10 */ /* 0x002fe4000ff3e0ff */
[----:B------:R-:W-:Y:S02]  /*18d0*/  PRMT R2, R10, 0x7610, R10 ;  /* 0x000076100a027816 */ /* 0x000fe4000000000a */
[----:B------:R-:W-:-:S02]  /*18e0*/  IADD3.X R33, PT, PT, R3, UR7, RZ, P1, !PT ;  /* 0x0000000703217c10 */ /* 0x000fc40008ffe4ff */
[----:B------:R-:W-:Y:S02]  /*18f0*/  PRMT R0, R11, 0x7610, R11 ;  /* 0x000076100b007816 */ /* 0x000fe4000000000b */
[----:B------:R-:W-:Y:S02]  /*1900*/  PRMT R11, RZ, 0x5410, RZ ;  /* 0x00005410ff0b7816 */ /* 0x000fe400000000ff */
[----:B------:R-:W-:Y:S02]  /*1910*/  PRMT R10, RZ, 0x5410, RZ ;  /* 0x00005410ff0a7816 */ /* 0x000fe400000000ff */
[----:B------:R-:W-:Y:S01]  /*1920*/  PRMT R3, RZ, 0x5410, RZ ;  /* 0x00005410ff037816 */ /* 0x000fe200000000ff */
[----:B------:R-:W-:Y:S06]  /*1930*/  @!P0 BRA `(.L_x_3249) ;  /* 0x0000001c007c8947 */ /* 0x000fec0003800000 */
[----:B------:R-:W-:Y:S01]  /*1940*/  IMAD.WIDE.U32 R14, R13, 0x100, R14 ;  /* 0x000001000d0e7825 */ /* 0x000fe200078e000e */
[----:B------:R-:W-:Y:S02]  /*1950*/  VIMNMX R34, PT, PT, R6, UR10, PT ;  /* 0x0000000a06227c48 */ /* 0x000fe4000bfe0100 */
[----:B------:R-:W-:Y:S01]  /*1960*/  PRMT R11, RZ, 0x7610, R11 ;  /* 0x00007610ff0b7816 */ /* 0x000fe2000000000b */
[----:B------:R-:W-:Y:S01]  /*1970*/  IMAD.MOV.U32 R12, RZ, RZ, RZ ;  /* 0x000000ffff0c7224 */ /* 0x000fe200078e00ff */
[----:B------:R-:W-:-:S05]  /*1980*/  IADD3 R36, P0, PT, R14, 0x2, RZ ;  /* 0x000000020e247810 */ /* 0x000fca0007f1e0ff */
[----:B------:R-:W-:-:S08]  /*1990*/  IMAD.X R13, RZ, RZ, R15, P0 ;  /* 0x000000ffff0d7224 */ /* 0x000fd000000e060f */
.L_x_3252:
[----:B------:R-:W0:Y:S01]  /*19a0*/  LDC R5, c[0x0][0x3ac] ;  /* 0x0000eb00ff057b82 */ /* 0x000e220000000800 */
[----:B------:R-:W-:Y:S01]  /*19b0*/  MOV R15, R33 ;  /* 0x00000021000f7202 */ /* 0x000fe20000000f00 */
[----:B------:R-:W-:Y:S01]  /*19c0*/  IMAD.MOV.U32 R14, RZ, RZ, R32 ;  /* 0x000000ffff0e7224 */ /* 0x000fe200078e0020 */
[----:B------:R-:W-:-:S04]  /*19d0*/  ISETP.NE.AND P0, PT, R7, R8, PT ;  /* 0x000000080700720c */ /* 0x000fc80003f05270 */
[----:B------:R1:W5:Y:S09]  /*19e0*/  LDG.E.128.CONSTANT R40, desc[UR8][R14.64] ;  /* 0x000000080e287981 */ /* 0x000372000c1e9d00 */
[----:B------:R-:W-:Y:S02]  /*19f0*/  @!P0 IMAD R31, R12, 0x8, R1 ;  /* 0x000000080c1f8824 */ /* 0x000fe400078e0201 */
[----:B0-----:R-:W-:-:S03]  /*1a00*/  IMAD.WIDE R24, R5, 0x4, R14 ;  /* 0x0000000405187825 */ /* 0x001fc600078e020e */
[----:B------:R-:W2:Y:S01]  /*1a10*/  @!P0 LDL.64 R44, [R31+0x8] ;  /* 0x000008001f2c8983 */ /* 0x000ea20000100a00 */
[----:B------:R-:W-:-:S03]  /*1a20*/  IMAD.WIDE R28, R5, 0x4, R24 ;  /* 0x00000004051c7825 */ /* 0x000fc600078e0218 */
[----:B------:R-:W5:Y:S01]  /*1a30*/  LDG.E.128.CONSTANT R24, desc[UR8][R24.64] ;  /* 0x0000000818187981 */ /* 0x000f62000c1e9d00 */
[----:B------:R-:W-:-:S04]  /*1a40*/  IMAD.WIDE R20, R5, 0x4, R28 ;  /* 0x0000000405147825 */ /* 0x000fc800078e021c */
[----:B------:R-:W-:Y:S02]  /*1a50*/  @!P0 IMAD.MOV.U32 R37, RZ, RZ, R13 ;  /* 0x000000ffff258224 */ /* 0x000fe400078e000d */
[----:B------:R-:W-:Y:S02]  /*1a60*/  IMAD.WIDE R32, R5, 0x4, R20 ;  /* 0x0000000405207825 */ /* 0x000fe400078e0214 */
[----:B------:R-:W5:Y:S04]  /*1a70*/  LDG.E.128.CONSTANT R20, desc[UR8][R20.64] ;  /* 0x0000000814147981 */ /* 0x000f68000c1e9d00 */
[----:B------:R1:W5:Y:S04]  /*1a80*/  @!P0 LDG.E.U16.CONSTANT R38, desc[UR8][R36.64] ;  /* 0x0000000824268981 */ /* 0x000368000c1e9500 */
[----:B------:R1:W5:Y:S01]  /*1a90*/  LDG.E.128.CONSTANT R16, desc[UR8][R32.64] ;  /* 0x0000000820107981 */ /* 0x000362000c1e9d00 */
[----:B------:R-:W-:Y:S01]  /*1aa0*/  ISETP.GE.AND P2, PT, R4, 0x1, PT ;  /* 0x000000010400780c */ /* 0x000fe20003f46270 */
[----:B------:R-:W-:-:S04]  /*1ab0*/  @!P0 VIADD R30, R12, 0x1 ;  /* 0x000000010c1e8836 */ /* 0x000fc80000000000 */
[----:B------:R-:W-:Y:S01]  /*1ac0*/  @!P0 IMAD.MOV.U32 R12, RZ, RZ, R30 ;  /* 0x000000ffff0c8224 */ /* 0x000fe200078e001e */
[----:B--2---:R-:W-:Y:S02]  /*1ad0*/  @!P0 PRMT R2, R44, 0x7610, R2 ;  /* 0x000076102c028816 */ /* 0x004fe40000000002 */
        /* <DEDUP_REMOVED lines=24> */
[--C-:B------:R-:W-:Y:S02]  /*1c60*/  SHF.R.U32.HI R49, RZ, 0xc, R41.reuse ;  /* 0x0000000cff317819 */ /* 0x100fe40000011629 */
[----:B------:R-:W-:Y:S02]  /*1c70*/  LOP3.LUT R53, R41, 0x3f003f, RZ, 0xc0, !PT ;  /* 0x003f003f29357812 */ /* 0x000fe400078ec0ff */
[----:B------:R-:W-:Y:S02]  /*1c80*/  SHF.R.U32.HI R58, RZ, 0x6, R41 ;  /* 0x00000006ff3a7819 */ /* 0x000fe40000011629 */
[----:B------:R-:W-:Y:S02]  /*1c90*/  SHF.R.U32.HI R73, RZ, 0xc, R43 ;  /* 0x0000000cff497819 */ /* 0x000fe4000001162b */
        /* <DEDUP_REMOVED lines=9> */
[----:B------:R-:W-:Y:S02]  /*1d30*/  SHF.R.U32.HI R72, RZ, 0x6, R43 ;  /* 0x00000006ff487819 */ /* 0x000fe4000001162b */
        /* <DEDUP_REMOVED lines=9> */
[----:B------:R-:W-:-:S03]  /*1dd0*/  ISETP.NE.AND P1, PT, R4, 0x1, PT ;  /* 0x000000010400780c */ /* 0x000fc60003f25270 */
[----:B------:R-:W-:Y:S01]  /*1de0*/  HADD2 R61, R61, -1056, -1056 ;  /* 0xe420e4203d3d7430 */ /* 0x000fe20000000000 */
[--C-:B--2---:R-:W-:Y:S02]  /*1df0*/  SHF.R.U32.HI R40, RZ, 0x8, R28.reuse ;  /* 0x00000008ff287819 */ /* 0x104fe4000001161c */
        /* <DEDUP_REMOVED lines=9> */
[----:B------:R-:W-:Y:S02]  /*1e90*/  LOP3.LUT R39, R28, 0x300030, R41, 0xf8, !PT ;  /* 0x003000301c277812 */ /* 0x000fe400078ef829 */
[----:B------:R-:W-:-:S02]  /*1ea0*/  LOP3.LUT R41, R53, 0x64006400, RZ, 0xfc, !PT ;  /* 0x6400640035297812 */ /* 0x000fc400078efcff */
[----:B------:R-:W-:Y:S02]  /*1eb0*/  LOP3.LUT R28, R58, 0x3f003f, RZ, 0xc0, !PT ;  /* 0x003f003f3a1c7812 */ /* 0x000fe400078ec0ff */
[--C-:B------:R-:W-:Y:S01]  /*1ec0*/  SHF.R.U32.HI R69, RZ, 0x8, R30.reuse ;  /* 0x00000008ff457819 */ /* 0x100fe2000001161e */
[----:B------:R-:W-:Y:S01]  /*1ed0*/  HADD2 R41, R41, -1056, -1056 ;  /* 0xe420e42029297430 */ /* 0x000fe20000000000 */
[--C-:B------:R-:W-:Y:S02]  /*1ee0*/  SHF.R.U32.HI R70, RZ, 0xa, R30.reuse ;  /* 0x0000000aff467819 */ /* 0x100fe4000001161e */
[----:B------:R-:W-:Y:S02]  /*1ef0*/  LOP3.LUT R44, R30, 0x3f003f, RZ, 0xc0, !PT ;  /* 0x003f003f1e2c7812 */ /* 0x000fe400078ec0ff */
[----:B------:R-:W-:Y:S02]  /*1f00*/  SHF.R.U32.HI R45, RZ, 0x6, R30 ;  /* 0x00000006ff2d7819 */ /* 0x000fe4000001161e */
[----:B------:R-:W-:-:S02]  /*1f10*/  LOP3.LUT R42, R29, 0x300030, R52, 0xf8, !PT ;  /* 0x003000301d2a7812 */ /* 0x000fc400078ef834 */
[----:B------:R-:W-:Y:S02]  /*1f20*/  SHF.R.U32.HI R30, RZ, 0x8, R31 ;  /* 0x00000008ff1e7819 */ /* 0x000fe4000001161f */
[----:B------:R-:W-:Y:S02]  /*1f30*/  LOP3.LUT R29, R64, 0xf000f, RZ, 0xc0, !PT ;  /* 0x000f000f401d7812 */ /* 0x000fe400078ec0ff */
[----:B------:R-:W-:Y:S01]  /*1f40*/  LOP3.LUT R58, R51, 0x64006400, RZ, 0xfc, !PT ;  /* 0x64006400333a7812 */ /* 0x000fe200078efcff */
[----:B------:R-:W-:Y:S01]  /*1f50*/  HADD2 R51, R60, -1056, -1056 ;  /* 0xe420e4203c337430 */ /* 0x000fe20000000000 */
[----:B------:R-:W-:Y:S02]  /*1f60*/  LOP3.LUT R37, R37, 0x300030, R40, 0xf8, !PT ;  /* 0x0030003025257812 */ /* 0x000fe400078ef828 */
[----:B------:R-:W-:Y:S01]  /*1f70*/  LOP3.LUT R28, R28, 0x64006400, RZ, 0xfc, !PT ;  /* 0x640064001c1c7812 */ /* 0x000fe200078efcff */
[----:B------:R-:W-:Y:S01]  /*1f80*/  HADD2 R58, R58, -1056, -1056 ;  /* 0xe420e4203a3a7430 */ /* 0x000fe20000000000 */
[----:B------:R-:W-:-:S02]  /*1f90*/  LOP3.LUT R40, R49, 0x300030, R50, 0xf8, !PT ;  /* 0x0030003031287812 */ /* 0x000fc400078ef832 */
[----:B------:R-:W-:Y:S01]  /*1fa0*/  LOP3.LUT R49, R56, 0x300030, R69, 0xf8, !PT ;  /* 0x0030003038317812 */ /* 0x000fe200078ef845 */
[----:B------:R-:W-:Y:S01]  /*1fb0*/  HADD2 R60, R28, -1056, -1056 ;  /* 0xe420e4201c3c7430 */ /* 0x000fe20000000000 */
[----:B------:R-:W-:Y:S02]  /*1fc0*/  LOP3.LUT R43, R31, 0x3f003f, RZ, 0xc0, !PT ;  /* 0x003f003f1f2b7812 */ /* 0x000fe400078ec0ff */
[--C-:B------:R-:W-:Y:S02]  /*1fd0*/  SHF.R.U32.HI R75, RZ, 0xa, R31.reuse ;  /* 0x0000000aff4b7819 */ /* 0x100fe4000001161f */
[----:B------:R-:W-:Y:S01]  /*1fe0*/  SHF.R.U32.HI R46, RZ, 0x6, R31 ;  /* 0x00000006ff2e7819 */ /* 0x000fe2000001161f */
[-C--:B0-----:R-:W-:Y:S01]  /*1ff0*/  HFMA2 R31, R51, R24.reuse, RZ ;  /* 0x00000018331f7231 */ /* 0x081fe200000000ff */
[----:B------:R-:W-:Y:S01]  /*2000*/  LOP3.LUT R56, R29, 0x300030, R70, 0xf8, !PT ;  /* 0x003000301d387812 */ /* 0x000fe200078ef846 */
[-C--:B------:R-:W-:Y:S01]  /*2010*/  HFMA2 R29, R35, R24.reuse, RZ ;  /* 0x00000018231d7231 */ /* 0x080fe200000000ff */
[----:B------:R-:W-:Y:S01]  /*2020*/  LOP3.LUT R52, R73, 0x300030, R30, 0xf8, !PT ;  /* 0x0030003049347812 */ /* 0x000fe200078ef81e */
[----:B------:R-:W-:Y:S01]  /*2030*/  HFMA2 R30, R41, R24, RZ.H0_H0 ;  /* 0x00000018291e7231 */ /* 0x000fe200000400ff */
        /* <DEDUP_REMOVED lines=52> */
[-C--:B0-----:R-:W-:Y:S01]  /*2380*/  HFMA2 R27, R43, R28.reuse, R71 ;  /* 0x0000001c2b1b7231 */ /* 0x081fe20000000047 */
[----:B------:R-:W-:Y:S01]  /*2390*/  LOP3.LUT R39, R40, 0x64006400, RZ, 0xfc, !PT ;  /* 0x6400640028277812 */ /* 0x000fe200078efcff */
[-C--:B------:R-:W-:Y:S01]  /*23a0*/  HFMA2 R65, R45, R28.reuse, R65 ;  /* 0x0000001c2d417231 */ /* 0x080fe20000000041 */
[----:B------:R-:W-:Y:S01]  /*23b0*/  LOP3.LUT R50, R50, 0x300030, R75, 0xf8, !PT ;  /* 0x0030003032327812 */ /* 0x000fe200078ef84b */
        /* <DEDUP_REMOVED lines=81> */
.L_x_3250:
[----:B-----5:R-:W-:Y:S01]  /*28d0*/  @!P0 IADD3 R8, PT, PT, R38, R7, RZ ;  /* 0x0000000726088210 */ /* 0x020fe20007ffe0ff */
        /* <DEDUP_REMOVED lines=47> */
[----:B------:R-:W-:-:S02]  /*2bd0*/  ISETP.NE.AND P0, PT, R4, 0x1, PT ;  /* 0x000000010400780c */ /* 0x000fc40003f05270 */
[----:B------:R-:W-:Y:S02]  /*2be0*/  LOP3.LUT R65, R65, 0x64006400, RZ, 0xfc, !PT ;  /* 0x6400640041417812 */ /* 0x000fe400078efcff */
[--C-:B--2---:R-:W-:Y:S02]  /*2bf0*/  SHF.R.U32.HI R59, RZ, 0x8, R26.reuse ;  /* 0x00000008ff3b7819 */ /* 0x104fe4000001161a */
[--C-:B------:R-:W-:Y:S02]  /*2c00*/  SHF.R.U32.HI R60, RZ, 0xa, R26.reuse ;  /* 0x0000000aff3c7819 */ /* 0x100fe4000001161a */
[----:B------:R-:W-:Y:S02]  /*2c10*/  LOP3.LUT R29, R26, 0x3f003f, RZ, 0xc0, !PT ;  /* 0x003f003f1a1d7812 */ /* 0x000fe400078ec0ff */
[----:B------:R-:W-:Y:S02]  /*2c20*/  SHF.R.U32.HI R31, RZ, 0x6, R26 ;  /* 0x00000006ff1f7819 */ /* 0x000fe4000001161a */
[----:B------:R-:W-:-:S02]  /*2c30*/  SHF.R.U32.HI R41, RZ, 0xa, R24 ;  /* 0x0000000aff297819 */ /* 0x000fc40000011618 */
[----:B------:R-:W-:Y:S02]  /*2c40*/  LOP3.LUT R26, R21, 0xf000f, RZ, 0xc0, !PT ;  /* 0x000f000f151a7812 */ /* 0x000fe400078ec0ff */
[--C-:B------:R-:W-:Y:S02]  /*2c50*/  SHF.R.U32.HI R47, RZ, 0x8, R25.reuse ;  /* 0x00000008ff2f7819 */ /* 0x100fe40000011619 */
[--C-:B------:R-:W-:Y:S02]  /*2c60*/  SHF.R.U32.HI R48, RZ, 0xa, R25.reuse ;  /* 0x0000000aff307819 */ /* 0x100fe40000011619 */
[----:B------:R-:W-:Y:S02]  /*2c70*/  LOP3.LUT R35, R25, 0x3f003f, RZ, 0xc0, !PT ;  /* 0x003f003f19237812 */ /* 0x000fe400078ec0ff */
[----:B------:R-:W-:Y:S02]  /*2c80*/  SHF.R.U32.HI R37, RZ, 0x6, R25 ;  /* 0x00000006ff257819 */ /* 0x000fe40000011619 */
[----:B------:R-:W-:-:S02]  /*2c90*/  LOP3.LUT R25, R26, 0x300030, R41, 0xf8, !PT ;  /* 0x003000301a197812 */ /* 0x000fc400078ef829 */
[----:B------:R-:W-:Y:S02]  /*2ca0*/  SHF.R.U32.HI R22, RZ, 0x8, R24 ;  /* 0x00000008ff167819 */ /* 0x000fe40000011618 */
[----:B------:R-:W-:Y:S02]  /*2cb0*/  LOP3.LUT R28, R27, 0x3f003f, RZ, 0xc0, !PT ;  /* 0x003f003f1b1c7812 */ /* 0x000fe400078ec0ff */
[--C-:B------:R-:W-:Y:S02]  /*2cc0*/  SHF.R.U32.HI R67, RZ, 0x8, R27.reuse ;  /* 0x00000008ff437819 */ /* 0x100fe4000001161b */
[--C-:B------:R-:W-:Y:S02]  /*2cd0*/  SHF.R.U32.HI R68, RZ, 0xa, R27.reuse ;  /* 0x0000000aff447819 */ /* 0x100fe4000001161b */
[----:B------:R-:W-:Y:S02]  /*2ce0*/  SHF.R.U32.HI R30, RZ, 0x6, R27 ;  /* 0x00000006ff1e7819 */ /* 0x000fe4000001161b */
[----:B------:R-:W-:-:S02]  /*2cf0*/  LOP3.LUT R26, R42, 0x300030, R47, 0xf8, !PT ;  /* 0x003000302a1a7812 */ /* 0x000fc400078ef82f */
[----:B------:R-:W-:Y:S02]  /*2d00*/  LOP3.LUT R27, R43, 0xf000f, RZ, 0xc0, !PT ;  /* 0x000f000f2b1b7812 */ /* 0x000fe400078ec0ff */
[----:B------:R-:W-:Y:S01]  /*2d10*/  LOP3.LUT R47, R45, 0x64006400, RZ, 0xfc, !PT ;  /* 0x640064002d2f7812 */ /* 0x000fe200078efcff */
[----:B------:R-:W-:Y:S01]  /*2d20*/  HADD2 R45, R44, -1056, -1056 ;  /* 0xe420e4202c2d7430 */ /* 0x000fe20000000000 */
[----:B------:R-:W-:Y:S01]  /*2d30*/  LOP3.LUT R38, R24, 0x3f003f, RZ, 0xc0, !PT ;  /* 0x003f003f18267812 */ /* 0x000fe200078ec0ff */
[----:B------:R-:W-:Y:S01]  /*2d40*/  HADD2 R44, R20, -1056, -1056 ;  /* 0xe420e420142c7430 */ /* 0x000fe20000000000 */
[----:B------:R-:W-:Y:S01]  /*2d50*/  SHF.R.U32.HI R39, RZ, 0x6, R24 ;  /* 0x00000006ff277819 */ /* 0x000fe20000011618 */
[----:B------:R-:W-:Y:S01]  /*2d60*/  HADD2 R47, R47, -1056, -1056 ;  /* 0xe420e4202f2f7430 */ /* 0x000fe20000000000 */
[----:B------:R-:W-:Y:S01]  /*2d70*/  LOP3.LUT R24, R23, 0x300030, R22, 0xf8, !PT ;  /* 0x0030003017187812 */ /* 0x000fe200078ef816 */
[-C--:B0-----:R-:W-:Y:S01]  /*2d80*/  HFMA2 R20, R49, R16.reuse, RZ ;  /* 0x0000001031147231 */ /* 0x081fe200000000ff */
[----:B------:R-:W-:Y:S01]  /*2d90*/  LOP3.LUT R27, R27, 0x300030, R48, 0xf8, !PT ;  /* 0x003000301b1b7812 */ /* 0x000fe200078ef830 */
[----:B------:R-:W-:Y:S01]  /*2da0*/  HFMA2 R23, R47, R16, RZ.H0_H0 ;  /* 0x000000102f177231 */ /* 0x000fe200000400ff */
[----:B------:R-:W-:-:S02]  /*2db0*/  LOP3.LUT R22, R51, 0xf000f, RZ, 0xc0, !PT ;  /* 0x000f000f33167812 */ /* 0x000fc400078ec0ff */
[----:B------:R-:W-:Y:S02]  /*2dc0*/  LOP3.LUT R48, R50, 0x64006400, RZ, 0xfc, !PT ;  /* 0x6400640032307812 */ /* 0x000fe400078efcff */
[----:B------:R-:W-:Y:S01]  /*2dd0*/  LOP3.LUT R41, R22, 0x300030, R59, 0xf8, !PT ;  /* 0x0030003016297812 */ /* 0x000fe200078ef83b */
[-C--:B------:R-:W-:Y:S01]  /*2de0*/  HFMA2 R22, R45, R16.reuse, RZ ;  /* 0x000000102d167231 */ /* 0x080fe200000000ff */
[----:B------:R-:W-:Y:S01]  /*2df0*/  LOP3.LUT R43, R58, 0xf000f, RZ, 0xc0, !PT ;  /* 0x000f000f3a2b7812 */ /* 0x000fe200078ec0ff */
[----:B------:R-:W-:Y:S01]  /*2e00*/  HADD2 R48, R48, -1056, -1056 ;  /* 0xe420e42030307430 */ /* 0x000fe20000000000 */
[----:B------:R-:W-:Y:S02]  /*2e10*/  LOP3.LUT R21, R66, 0xf000f, RZ, 0xc0, !PT ;  /* 0x000f000f42157812 */ /* 0x000fe400078ec0ff */
[----:B------:R-:W-:Y:S01]  /*2e20*/  LOP3.LUT R43, R43, 0x300030, R60, 0xf8, !PT ;  /* 0x003000302b2b7812 */ /* 0x000fe200078ef83c */
[-C--:B------:R-:W-:Y:S01]  /*2e30*/  HFMA2 R60, R44, R17.reuse, R22 ;  /* 0x000000112c3c7231 */ /* 0x080fe20000000016 */
[----:B------:R-:W-:Y:S01]  /*2e40*/  LOP3.LUT R51, R61, 0x64006400, RZ, 0xfc, !PT ;  /* 0x640064003d337812 */ /* 0x000fe200078efcff */
[-C--:B------:R-:W-:Y:S01]  /*2e50*/  HFMA2 R61, R46, R17.reuse, R23 ;  /* 0x000000112e3d7231 */ /* 0x080fe20000000017 */
[----:B------:R-:W-:Y:S01]  /*2e60*/  LOP3.LUT R50, R62, 0x64006400, RZ, 0xfc, !PT ;  /* 0x640064003e327812 */ /* 0x000fe200078efcff */
[----:B------:R-:W-:Y:S01]  /*2e70*/  HFMA2 R62, R48, R17, R20 ;  /* 0x00000011303e7231 */ /* 0x000fe20000000014 */
[----:B------:R-:W-:Y:S01]  /*2e80*/  LOP3.LUT R40, R21, 0x300030, R68, 0xf8, !PT ;  /* 0x0030003015287812 */ /* 0x000fe200078ef844 */
[----:B------:R-:W-:Y:S01]  /*2e90*/  HADD2 R51, R51, -1056, -1056 ;  /* 0xe420e42033337430 */ /* 0x000fe20000000000 */
[----:B------:R-:W0:Y:S01]  /*2ea0*/  LDS.128 R20, [UR4+0x30] ;  /* 0x00003004ff147984 */ /* 0x000e220008000c00 */
[----:B------:R-:W-:Y:S01]  /*2eb0*/  HADD2 R50, R50, -1056, -1056 ;  /* 0xe420e42032327430 */ /* 0x000fe20000000000 */
[----:B------:R-:W-:Y:S01]  /*2ec0*/  LOP3.LUT R59, R64, 0x64006400, RZ, 0xfc, !PT ;  /* 0x64006400403b7812 */ /* 0x000fe200078efcff */
        /* <DEDUP_REMOVED lines=36> */
[----:B------:R-:W-:Y:S01]  /*3110*/  LOP3.LUT R42, R42, 0x300030, R67, 0xf8, !PT ;  /* 0x003000302a2a7812 */ /* 0x000fe200078ef843 */
        /* <DEDUP_REMOVED lines=89> */
.L_x_3251:
[----:B------:R-:W-:Y:S01]  /*36b0*/  VIADD R7, R7, 0x20 ;  /* 0x0000002007077836 */ /* 0x000fe20000000000 */
[----:B------:R-:W-:Y:S01]  /*36c0*/  IADD3 R36, P1, PT, R36, 0x80, RZ ;  /* 0x0000008024247810 */ /* 0x000fe20007f3e0ff */
[----:B------:R-:W-:Y:S01]  /*36d0*/  UIADD3 UR4, UPT, UPT, UR4, 0x40, URZ ;  /* 0x0000004004047890 */ /* 0x000fe2000fffe0ff */
[----:B------:R-:W-:Y:S02]  /*36e0*/  IMAD.WIDE R32, R5, 0x4, R32 ;  /* 0x0000000405207825 */ /* 0x000fe400078e0220 */
[----:B------:R-:W-:Y:S02]  /*36f0*/  ISETP.GE.AND P0, PT, R7, R34, PT ;  /* 0x000000220700720c */ /* 0x000fe40003f06270 */
[----:B------:R-:W-:-:S11]  /*3700*/  IMAD.X R13, RZ, RZ, R13, P1 ;  /* 0x000000ffff0d7224 */ /* 0x000fd600008e060d */
[----:B------:R-:W-:Y:S05]  /*3710*/  @!P0 BRA `(.L_x_3252) ;  /* 0xffffffe000a08947 */ /* 0x000fea000383ffff */
[----:B------:R-:W-:-:S07]  /*3720*/  IMAD.WIDE R32, R5, 0x18, R14 ;  /* 0x0000001805207825 */ /* 0x000fce00078e020e */
.L_x_3249:
[----:B------:R-:W0:Y:S02]  /*3730*/  LDCU UR5, c[0x0][0x3d8] ;  /* 0x00007b00ff0577ac */ /* 0x000e240008000800 */
[----:B0-----:R-:W-:-:S04]  /*3740*/  VIMNMX R36, PT, PT, R6, UR5, PT ;  /* 0x0000000506247c48 */ /* 0x001fc8000bfe0100 */
[----:B------:R-:W-:-:S13]  /*3750*/  ISETP.GT.AND P0, PT, R36, R7, PT ;  /* 0x000000072400720c */ /* 0x000fda0003f04270 */
[----:B------:R-:W-:Y:S05]  /*3760*/  @!P0 BRA `(.L_x_3253) ;  /* 0x0000001800808947 */ /* 0x000fea0003800000 */
[----:B------:R-:W0:Y:S02]  /*3770*/  LDC.64 R4, c[0x0][0x3b8] ;  /* 0x0000ee00ff047b82 */ /* 0x000e240000000a00 */
[----:B0-----:R-:W-:-:S03]  /*3780*/  IMAD.WIDE.U32 R4, R7, 0x4, R4 ;  /* 0x0000000407047825 */ /* 0x001fc600078e0004 */
[----:B------:R-:W-:-:S05]  /*3790*/  IADD3 R34, P0, PT, R4, 0x2, RZ ;  /* 0x0000000204227810 */ /* 0x000fca0007f1e0ff */
[----:B------:R-:W-:-:S08]  /*37a0*/  IMAD.X R13, RZ, RZ, R5, P0 ;  /* 0x000000ffff0d7224 */ /* 0x000fd000000e0605 */
.L_x_3255:
[----:B------:R-:W-:Y:S01]  /*37b0*/  ISETP.NE.AND P0, PT, R7, R8, PT ;  /* 0x000000080700720c */ /* 0x000fe20003f05270 */
[----:B-----5:R-:W5:Y:S01]  /*37c0*/  LDG.E.128.CONSTANT R24, desc[UR8][R32.64] ;  /* 0x0000000820187981 */ /* 0x020f62000c1e9d00 */
[----:B------:R-:W0:Y:S11]  /*37d0*/  LDC.64 R4, c[0x0][0x3a8] ;  /* 0x0000ea00ff047b82 */ /* 0x000e360000000a00 */
[----:B------:R-:W-:Y:S01]  /*37e0*/  @!P0 IMAD R18, R12, 0x8, R1 ;  /* 0x000000080c128824 */ /* 0x000fe200078e0201 */
[----:B------:R-:W-:-:S05]  /*37f0*/  @!P0 MOV R35, R13 ;  /* 0x0000000d00238202 */ /* 0x000fca0000000f00 */
[----:B------:R-:W2:Y:S04]  /*3800*/  @!P0 LDL.64 R18, [R18+0x8] ;  /* 0x0000080012128983 */ /* 0x000ea80000100a00 */
[----:B------:R-:W3:Y:S01]  /*3810*/  @!P0 LDG.E.U16.CONSTANT R16, desc[UR8][R34.64] ;  /* 0x0000000822108981 */ /* 0x000ee2000c1e9500 */
[----:B0-----:R-:W-:Y:S01]  /*3820*/  IMAD.WIDE R14, R5, 0x4, R32 ;  /* 0x00000004050e7825 */ /* 0x001fe200078e0220 */
[----:B------:R-:W0:Y:S04]  /*3830*/  S2R R29, SR_CTAID.Y ;  /* 0x00000000001d7919 */ /* 0x000e280000002600 */
[----:B------:R1:W5:Y:S01]  /*3840*/  LDG.E.128.CONSTANT R20, desc[UR8][R14.64] ;  /* 0x000000080e147981 */ /* 0x000362000c1e9d00 */
[----:B0-----:R-:W-:-:S05]  /*3850*/  IMAD R29, R29, -0x2, R4 ;  /* 0xfffffffe1d1d7824 */ /* 0x001fca00078e0204 */
[----:B------:R-:W-:Y:S01]  /*3860*/  ISETP.GE.AND P1, PT, R29, 0x1, PT ;  /* 0x000000011d00780c */ /* 0x000fe20003f26270 */
[----:B------:R-:W-:Y:S02]  /*3870*/  @!P0 VIADD R4, R12, 0x1 ;  /* 0x000000010c048836 */ /* 0x000fe40000000000 */
[----:B-1----:R-:W-:Y:S01]  /*3880*/  IMAD.WIDE R14, R5, 0x4, R14 ;  /* 0x00000004050e7825 */ /* 0x002fe200078e020e */
[----:B--2---:R-:W-:Y:S02]  /*3890*/  @!P0 PRMT R2, R18, 0x7610, R2 ;  /* 0x0000761012028816 */ /* 0x004fe40000000002 */
[----:B------:R-:W-:Y:S01]  /*38a0*/  @!P0 PRMT R0, R19, 0x7610, R0 ;  /* 0x0000761013008816 */ /* 0x000fe20000000000 */
[----:B---3--:R-:W-:Y:S01]  /*38b0*/  @!P0 IMAD.IADD R8, R16, 0x1, R7 ;  /* 0x0000000110088824 */ /* 0x008fe200078e0207 */
[----:B------:R-:W-:Y:S01]  /*38c0*/  @!P0 PRMT R2, R2, 0x7610, R18 ;  /* 0x0000761002028816 */ /* 0x000fe20000000012 */
[----:B------:R-:W-:Y:S01]  /*38d0*/  VIADD R7, R7, 0x20 ;  /* 0x0000002007077836 */ /* 0x000fe20000000000 */
[----:B------:R-:W-:-:S03]  /*38e0*/  @!P0 PRMT R0, R0, 0x7610, R19 ;  /* 0x0000761000008816 */ /* 0x000fc60000000013 */
[----:B------:R-:W-:Y:S05]  /*38f0*/  @!P1 BRA `(.L_x_3254) ;  /* 0x0000001400f49947 */ /* 0x000fea0003800000 */
[----:B------:R-:W2:Y:S01]  /*3900*/  LDG.E.128.CONSTANT R16, desc[UR8][R14.64] ;  /* 0x000000080e107981 */ /* 0x000ea2000c1e9d00 */
[----:B-----5:R-:W-:Y:S01]  /*3910*/  SHF.R.U32.HI R30, RZ, 0xf, R24 ;  /* 0x0000000fff1e7819 */ /* 0x020fe20000011618 */
[----:B------:R-:W-:Y:S01]  /*3920*/  IMAD.MOV.U32 R46, RZ, RZ, 0x3000 ;  /* 0x00003000ff2e7424 */ /* 0x000fe200078e00ff */
[----:B------:R-:W-:Y:S01]  /*3930*/  SHF.R.U32.HI R31, RZ, 0xf, R25 ;  /* 0x0000000fff1f7819 */ /* 0x000fe20000011619 */
[----:B------:R-:W-:Y:S01]  /*3940*/  HFMA2 R35, -RZ, RZ, 0, 0.015625 ;  /* 0x00002400ff237431 */ /* 0x000fe200000001ff */
        /* <DEDUP_REMOVED lines=61> */
[----:B------:R-:W-:Y:S01]  /*3d20*/  LOP3.LUT R86, R86, 0x64006400, RZ, 0xfc, !PT ;  /* 0x6400640056567812 */ /* 0x000fe200078efcff */
[----:B------:R-:W-:Y:S01]  /*3d30*/  HADD2 R79, R79, -1028, -1028 ;  /* 0xe404e4044f4f7430 */ /* 0x000fe20000000000 */
[----:B------:R-:W-:-:S02]  /*3d40*/  LOP3.LUT R88, R88, 0x64006400, RZ, 0xfc, !PT ;  /* 0x6400640058587812 */ /* 0x000fc400078efcff */
[----:B------:R-:W-:Y:S02]  /*3d50*/  ISETP.NE.AND P1, PT, R29, 0x1, PT ;  /* 0x000000011d00780c */ /* 0x000fe40003f25270 */
[--C-:B--2---:R-:W-:Y:S02]  /*3d60*/  SHF.R.U32.HI R80, RZ, 0xd, R17.reuse ;  /* 0x0000000dff507819 */ /* 0x104fe40000011611 */
[C---:B------:R-:W-:Y:S02]  /*3d70*/  LOP3.LUT R23, R17.reuse, 0x380038, RZ, 0xc0, !PT ;  /* 0x0038003811177812 */ /* 0x040fe400078ec0ff */
[----:B------:R-:W-:Y:S02]  /*3d80*/  SHF.R.U32.HI R73, RZ, 0x6, R17 ;  /* 0x00000006ff497819 */ /* 0x000fe40000011611 */
[----:B------:R-:W-:Y:S02]  /*3d90*/  LOP3.LUT R87, R17, 0x70007, RZ, 0xc0, !PT ;  /* 0x0007000711577812 */ /* 0x000fe400078ec0ff */
[----:B------:R-:W-:-:S02]  /*3da0*/  SHF.R.U32.HI R78, RZ, 0xd, R16 ;  /* 0x0000000dff4e7819 */ /* 0x000fc40000011610 */
[--C-:B------:R-:W-:Y:S02]  /*3db0*/  SHF.R.U32.HI R84, RZ, 0xd, R19.reuse ;  /* 0x0000000dff547819 */ /* 0x100fe40000011613 */
[C---:B------:R-:W-:Y:S02]  /*3dc0*/  LOP3.LUT R44, R19.reuse, 0x380038, RZ, 0xc0, !PT ;  /* 0x00380038132c7812 */ /* 0x040fe400078ec0ff */
[----:B------:R-:W-:Y:S02]  /*3dd0*/  SHF.R.U32.HI R76, RZ, 0x6, R19 ;  /* 0x00000006ff4c7819 */ /* 0x000fe40000011613 */
[----:B------:R-:W-:Y:S02]  /*3de0*/  LOP3.LUT R91, R19, 0x70007, RZ, 0xc0, !PT ;  /* 0x00070007135b7812 */ /* 0x000fe400078ec0ff */
[----:B------:R-:W-:Y:S02]  /*3df0*/  LOP3.LUT R17, R28, 0x64006400, RZ, 0xfc, !PT ;  /* 0x640064001c117812 */ /* 0x000fe400078efcff */
[----:B------:R-:W-:-:S02]  /*3e00*/  LOP3.LUT R20, R16, 0x380038, RZ, 0xc0, !PT ;  /* 0x0038003810147812 */ /* 0x000fc400078ec0ff */
[----:B------:R-:W-:Y:S01]  /*3e10*/  SHF.R.U32.HI R31, RZ, 0x6, R16 ;  /* 0x00000006ff1f7819 */ /* 0x000fe20000011610 */
[----:B------:R-:W-:Y:S01]  /*3e20*/  HFMA2 R72, R17, R46.H0_H0, -132, -132 ;  /* 0xd820d82011487431 */ /* 0x000fe2000004002e */
[----:B------:R-:W-:Y:S02]  /*3e30*/  LOP3.LUT R85, R16, 0x70007, RZ, 0xc0, !PT ;  /* 0x0007000710557812 */ /* 0x000fe400078ec0ff */
[----:B------:R-:W-:Y:S02]  /*3e40*/  LOP3.LUT R19, R69, 0x380038, RZ, 0xc0, !PT ;  /* 0x0038003845137812 */ /* 0x000fe400078ec0ff */
[--C-:B------:R-:W-:Y:S02]  /*3e50*/  SHF.R.U32.HI R82, RZ, 0xd, R18.reuse ;  /* 0x0000000dff527819 */ /* 0x100fe40000011612 */
[----:B------:R-:W-:Y:S02]  /*3e60*/  LOP3.LUT R39, R18, 0x380038, RZ, 0xc0, !PT ;  /* 0x0038003812277812 */ /* 0x000fe400078ec0ff */
[----:B------:R-:W-:-:S02]  /*3e70*/  SHF.R.U32.HI R74, RZ, 0x6, R18 ;  /* 0x00000006ff4a7819 */ /* 0x000fc40000011612 */
        /* <DEDUP_REMOVED lines=293> */
.L_x_3254:
[----:B------:R-:W-:Y:S01]  /*50d0*/  ISETP.GE.AND P1, PT, R7, R36, PT ;  /* 0x000000240700720c */ /* 0x000fe20003f26270 */
[----:B------:R-:W-:Y:S01]  /*50e0*/  UIADD3 UR4, UPT, UPT, UR4, 0x40, URZ ;  /* 0x0000004004047890 */ /* 0x000fe2000fffe0ff */
[----:B------:R-:W-:Y:S01]  /*50f0*/  IADD3 R34, P2, PT, R34, 0x80, RZ ;  /* 0x0000008022227810 */ /* 0x000fe20007f5e0ff */
[----:B------:R-:W-:Y:S02]  /*5100*/  IMAD.MOV.U32 R16, RZ, RZ, R32 ;  /* 0x000000ffff107224 */ /* 0x000fe400078e0020 */
[----:B------:R-:W-:Y:S02]  /*5110*/  IMAD.MOV.U32 R17, RZ, RZ, R33 ;  /* 0x000000ffff117224 */ /* 0x000fe400078e0021 */
[----:B------:R-:W-:Y:S02]  /*5120*/  @!P0 IMAD.MOV.U32 R12, RZ, RZ, R4 ;  /* 0x000000ffff0c8224 */ /* 0x000fe400078e0004 */
[----:B------:R-:W-:Y:S02]  /*5130*/  IMAD.X R13, RZ, RZ, R13, P2 ;  /* 0x000000ffff0d7224 */ /* 0x000fe400010e060d */
[----:B------:R-:W-:-:S02]  /*5140*/  IMAD.WIDE R32, R5, 0x4, R14 ;  /* 0x0000000405207825 */ /* 0x000fc400078e020e */
[----:B------:R-:W-:Y:S05]  /*5150*/  @!P1 BRA `(.L_x_3255) ;  /* 0xffffffe400949947 */ /* 0x000fea000383ffff */
[----:B------:R-:W-:-:S07]  /*5160*/  IMAD.WIDE R32, R5, 0xc, R16 ;  /* 0x0000000c05207825 */ /* 0x000fce00078e0210 */
.L_x_3253:
        /* <DEDUP_REMOVED lines=10> */
.L_x_3258:
[----:B------:R-:W-:Y:S01]  /*5210*/  ISETP.NE.AND P0, PT, R7, R8, PT ;  /* 0x000000080700720c */ /* 0x000fe20003f05270 */
[----:B------:R-:W0:Y:S08]  /*5220*/  S2UR UR5, SR_CTAID.Y ;  /* 0x00000000000579c3 */ /* 0x000e300000002600 */
[----:B------:R-:W1:Y:S04]  /*5230*/  LDC R5, c[0x0][0x3ac] ;  /* 0x0000eb00ff057b82 */ /* 0x000e680000000800 */
[----:B------:R-:W-:-:S02]  /*5240*/  @!P0 IMAD R18, R12, 0x8, R1 ;  /* 0x000000080c128824 */ /* 0x000fc400078e0201 */
[----:B------:R-:W-:Y:S02]  /*5250*/  @!P0 IMAD.MOV.U32 R16, RZ, RZ, R4 ;  /* 0x000000ffff108224 */ /* 0x000fe400078e0004 */
[----:B------:R-:W-:Y:S02]  /*5260*/  @!P0 IMAD.MOV.U32 R17, RZ, RZ, R13 ;  /* 0x000000ffff118224 */ /* 0x000fe400078e000d */
[----:B------:R-:W2:Y:S04]  /*5270*/  @!P0 LDL.64 R18, [R18+0x8] ;  /* 0x0000080012128983 */ /* 0x000ea80000100a00 */
[----:B------:R-:W3:Y:S01]  /*5280*/  @!P0 LDG.E.U16.CONSTANT R14, desc[UR8][R16.64] ;  /* 0x00000008100e8981 */ /* 0x000ee2000c1e9500 */
[----:B------:R-:W-:Y:S01]  /*5290*/  IADD3 R4, P2, PT, R4, 0x40, RZ ;  /* 0x0000004004047810 */ /* 0x000fe20007f5e0ff */
[----:B0-----:R-:W-:-:S04]  /*52a0*/  UIMAD UR5, UR5, -0x2, UR6 ;  /* 0xfffffffe050578a4 */ /* 0x001fc8000f8e0206 */
[----:B------:R-:W-:Y:S01]  /*52b0*/  UISETP.GE.AND UP0, UPT, UR5, 0x1, UPT ;  /* 0x000000010500788c */ /* 0x000fe2000bf06270 */
[----:B--2---:R-:W-:Y:S02]  /*52c0*/  @!P0 PRMT R2, R18, 0x7610, R2 ;  /* 0x0000761012028816 */ /* 0x004fe40000000002 */
[----:B------:R-:W-:Y:S01]  /*52d0*/  @!P0 PRMT R0, R19, 0x7610, R0 ;  /* 0x0000761013008816 */ /* 0x000fe20000000000 */
[----:B---3--:R-:W-:Y:S01]  /*52e0*/  @!P0 IMAD.IADD R8, R14, 0x1, R7 ;  /* 0x000000010e088824 */ /* 0x008fe200078e0207 */
[----:B------:R-:W-:Y:S01]  /*52f0*/  @!P0 PRMT R2, R2, 0x7610, R18 ;  /* 0x0000761002028816 */ /* 0x000fe20000000012 */
[----:B------:R-:W-:Y:S01]  /*5300*/  VIADD R7, R7, 0x10 ;  /* 0x0000001007077836 */ /* 0x000fe20000000000 */
[----:B------:R-:W-:Y:S02]  /*5310*/  @!P0 IADD3 R14, PT, PT, R12, 0x1, RZ ;  /* 0x000000010c0e8810 */ /* 0x000fe40007ffe0ff */
[----:B------:R-:W-:Y:S01]  /*5320*/  @!P0 PRMT R0, R0, 0x7610, R19 ;  /* 0x0000761000008816 */ /* 0x000fe20000000013 */
[----:B-1----:R-:W-:Y:S06]  /*5330*/  BRA.U !UP0, `(.L_x_3257) ;  /* 0x0000000d08007547 */ /* 0x002fec000b800000 */
[----:B------:R-:W2:Y:S01]  /*5340*/  LDG.E.128.CONSTANT R16, desc[UR8][R32.64] ;  /* 0x0000000820107981 */ /* 0x000ea2000c1e9d00 */
[----:B------:R-:W-:Y:S01]  /*5350*/  IMAD.MOV.U32 R40, RZ, RZ, 0x3400 ;  /* 0x00003400ff287424 */ /* 0x000fe200078e00ff */
[----:B------:R-:W-:Y:S01]  /*5360*/  UISETP.NE.AND UP0, UPT, UR5, 0x1, UPT ;  /* 0x000000010500788c */ /* 0x000fe2000bf05270 */
[----:B------:R-:W-:Y:S02]  /*5370*/  IMAD.MOV.U32 R47, RZ, RZ, 0x2c00 ;  /* 0x00002c00ff2f7424 */ /* 0x000fe400078e00ff */
[----:B------:R-:W-:Y:S01]  /*5380*/  IMAD.MOV.U32 R59, RZ, RZ, 0x2400 ;  /* 0x00002400ff3b7424 */ /* 0x000fe200078e00ff */
[----:B------:R-:W-:-:S04]  /*5390*/  PRMT R40, R40, 0x5410, R40 ;  /* 0x0000541028287816 */ /* 0x000fc80000000028 */
[----:B------:R-:W-:Y:S02]  /*53a0*/  PRMT R59, R59, 0x5410, R59 ;  /* 0x000054103b3b7816 */ /* 0x000fe4000000003b */
[C---:B--2---:R-:W-:Y:S02]  /*53b0*/  LOP3.LUT R15, R16.reuse, 0xc000c, RZ, 0xc0, !PT ;  /* 0x000c000c100f7812 */ /* 0x044fe400078ec0ff */
[----:B------:R-:W-:Y:S02]  /*53c0*/  SHF.R.U32.HI R42, RZ, 0x8, R16 ;  /* 0x00000008ff2a7819 */ /* 0x000fe40000011610 */
[C---:B-----5:R-:W-:Y:S02]  /*53d0*/  LOP3.LUT R20, R16.reuse, 0x300030, RZ, 0xc0, !PT ;  /* 0x0030003010147812 */ /* 0x060fe400078ec0ff */
[C---:B------:R-:W-:Y:S02]  /*53e0*/  LOP3.LUT R46, R16.reuse, 0xc000c0, RZ, 0xc0, !PT ;  /* 0x00c000c0102e7812 */ /* 0x040fe400078ec0ff */
[----:B------:R-:W-:-:S02]  /*53f0*/  LOP3.LUT R44, R16, 0x30003, RZ, 0xc0, !PT ;  /* 0x00030003102c7812 */ /* 0x000fc400078ec0ff */
[C---:B------:R-:W-:Y:S02]  /*5400*/  LOP3.LUT R16, R17.reuse, 0xc000c, RZ, 0xc0, !PT ;  /* 0x000c000c11107812 */ /* 0x040fe400078ec0ff */
        /* <DEDUP_REMOVED lines=179> */
.L_x_3257:
[----:B------:R-:W-:Y:S01]  /*5f40*/  ISETP.GE.AND P1, PT, R7, R6, PT ;  /* 0x000000060700720c */ /* 0x000fe20003f26270 */
[----:B------:R-:W-:Y:S01]  /*5f50*/  UIADD3 UR4, UPT, UPT, UR4, 0x20, URZ ;  /* 0x0000002004047890 */ /* 0x000fe2000fffe0ff */
[----:B------:R-:W-:Y:S01]  /*5f60*/  @!P0 MOV R12, R14 ;  /* 0x0000000e000c8202 */ /* 0x000fe20000000f00 */
[----:B------:R-:W-:Y:S02]  /*5f70*/  IMAD.X R13, RZ, RZ, R13, P2 ;  /* 0x000000ffff0d7224 */ /* 0x000fe400010e060d */
[----:B------:R-:W-:-:S08]  /*5f80*/  IMAD.WIDE R32, R5, 0x4, R32 ;  /* 0x0000000405207825 */ /* 0x000fd000078e0220 */
[----:B------:R-:W-:Y:S05]  /*5f90*/  @!P1 BRA `(.L_x_3258) ;  /* 0xfffffff0009c9947 */ /* 0x000fea000383ffff */
.L_x_3256:
        /* <DEDUP_REMOVED lines=20> */
.L_x_3262:
[----:B------:R-:W0:Y:S02]  /*60e0*/  LDS R6, [R0] ;  /* 0x0000000000067984 */ /* 0x000e240000000800 */
[----:B0-----:R-:W-:-:S05]  /*60f0*/  HADD2 R7, R6, R11 ;  /* 0x0000000b06077230 */ /* 0x001fca0000000000 */
[----:B------:R-:W0:Y:S02]  /*6100*/  ATOMS.CAST.SPIN P0, [R0], R6, R7 ;  /* 0x000000060000758d */ /* 0x000e240001800007 */
[----:B0-----:R-:W-:Y:S05]  /*6110*/  @!P0 BRA `(.L_x_3262) ;  /* 0xfffffffc00f08947 */ /* 0x001fea000383ffff */
[----:B------:R-:W-:Y:S05]  /*6120*/  BRA `(.L_x_3260) ;  /* 0x00000000000c7947 */ /* 0x000fea0003800000 */
.L_x_3261:
[----:B------:R-:W2:Y:S02]  /*6130*/  LD.E R0, desc[UR8][R12.64] ;  /* 0x000000080c007980 */ /* 0x000ea4000c101900 */
[----:B--2---:R-:W-:-:S05]  /*6140*/  IMAD.IADD R7, R11, 0x1, R0 ;  /* 0x000000010b077824 */ /* 0x004fca00078e0200 */
[----:B------:R0:W-:Y:S02]  /*6150*/  ST.E desc[UR8][R12.64], R7 ;  /* 0x000000070c007985 */ /* 0x0001e4000c101908 */
.L_x_3260:
[----:B------:R-:W-:Y:S05]  /*6160*/  BSYNC.RECONVERGENT B0 ;  /* 0x0000000000007941 */ /* 0x000fea0003800200 */
.L_x_3259:
[----:B------:R1:W-:Y:S01]  /*6170*/  ATOM.E.ADD.F16x2.RN.STRONG.GPU P0, RZ, desc[UR8][R12.64+0x4], R10 ;  /* 0x8000040a0cff79a2 */ /* 0x0003e2000c10e108 */
[----:B------:R-:W-:Y:S04]  /*6180*/  BSSY.RECONVERGENT B0, `(.L_x_3263) ;  /* 0x000000e000007945 */ /* 0x000fe80003800200 */
[----:B-1----:R-:W-:Y:S05]  /*6190*/  @P0 BRA `(.L_x_3264) ;  /* 0x0000000000300947 */ /* 0x002fea0003800000 */
[----:B------:R-:W1:Y:S02]  /*61a0*/  QSPC.E.S P0, RZ, [R12+0x4] ;  /* 0x000004000cff73aa */ /* 0x000e640000000500 */
[----:B-1----:R-:W-:Y:S05]  /*61b0*/  @!P0 BRA `(.L_x_3265) ;  /* 0x00000000001c8947 */ /* 0x002fea0003800000 */
[----:B------:R-:W-:-:S05]  /*61c0*/  IMAD.MOV.U32 R6, RZ, RZ, R12 ;  /* 0x000000ffff067224 */ /* 0x000fca00078e000c */
[----:B------:R-:W-:-:S07]  /*61d0*/  MOV R0, R6 ;  /* 0x0000000600007202 */ /* 0x000fce0000000f00 */
.L_x_3266:
[----:B------:R-:W0:Y:S02]  /*61e0*/  LDS R6, [R0+0x4] ;  /* 0x0000040000067984 */ /* 0x000e240000000800 */
[----:B0-----:R-:W-:-:S05]  /*61f0*/  HFMA2 R7, R6, 1, 1, R10 ;  /* 0x3c003c0006077831 */ /* 0x001fca000000000a */
[----:B------:R-:W0:Y:S02]  /*6200*/  ATOMS.CAST.SPIN P0, [R0+0x4], R6, R7 ;  /* 0x000004060000758d */ /* 0x000e240001800007 */
[----:B0-----:R-:W-:Y:S05]  /*6210*/  @!P0 BRA `(.L_x_3266) ;  /* 0xfffffffc00f08947 */ /* 0x001fea000383ffff */
[----:B------:R-:W-:Y:S05]  /*6220*/  BRA `(.L_x_3264) ;  /* 0x00000000000c7947 */ /* 0x000fea0003800000 */
.L_x_3265:
[----:B------:R-:W0:Y:S02]  /*6230*/  LD.E R0, desc[UR8][R12.64+0x4] ;  /* 0x000004080c007980 */ /* 0x000e24000c101900 */
[----:B0-----:R-:W-:-:S05]  /*6240*/  IMAD.IADD R7, R10, 0x1, R0 ;  /* 0x000000010a077824 */ /* 0x001fca00078e0200 */
[----:B------:R1:W-:Y:S02]  /*6250*/  ST.E desc[UR8][R12.64+0x4], R7 ;  /* 0x000004070c007985 */ /* 0x0003e4000c101908 */
.L_x_3264:
[----:B------:R-:W-:Y:S05]  /*6260*/  BSYNC.RECONVERGENT B0 ;  /* 0x0000000000007941 */ /* 0x000fea0003800200 */
.L_x_3263:
        /* <DEDUP_REMOVED lines=10> */
.L_x_3270:
[----:B------:R-:W0:Y:S02]  /*6310*/  LDS R4, [R0] ;  /* 0x0000000000047984 */ /* 0x000e240000000800 */
[----:B0-----:R-:W-:-:S05]  /*6320*/  HADD2 R5, R4, R9 ;  /* 0x0000000904057230 */ /* 0x001fca0000000000 */
[----:B------:R-:W0:Y:S02]  /*6330*/  ATOMS.CAST.SPIN P0, [R0], R4, R5 ;  /* 0x000000040000758d */ /* 0x000e240001800005 */
[----:B0-----:R-:W-:Y:S05]  /*6340*/  @!P0 BRA `(.L_x_3270) ;  /* 0xfffffffc00f08947 */ /* 0x001fea000383ffff */
[----:B------:R-:W-:Y:S05]  /*6350*/  BRA `(.L_x_3268) ;  /* 0x00000000000c7947 */ /* 0x000fea0003800000 */
.L_x_3269:
[----:B------:R-:W2:Y:S02]  /*6360*/  LD.E R0, desc[UR8][R12.64] ;  /* 0x000000080c007980 */ /* 0x000ea4000c101900 */
[----:B--2---:R-:W-:-:S05]  /*6370*/  IADD3 R5, PT, PT, R9, R0, RZ ;  /* 0x0000000009057210 */ /* 0x004fca0007ffe0ff */
[----:B------:R0:W-:Y:S02]  /*6380*/  ST.E desc[UR8][R12.64], R5 ;  /* 0x000000050c007985 */ /* 0x0001e4000c101908 */
.L_x_3268:
[----:B------:R-:W-:Y:S05]  /*6390*/  BSYNC.RECONVERGENT B0 ;  /* 0x0000000000007941 */ /* 0x000fea0003800200 */
.L_x_3267:
[----:B------:R1:W-:Y:S02]  /*63a0*/  ATOM.E.ADD.F16x2.RN.STRONG.GPU P0, RZ, desc[UR8][R12.64+0x4], R3 ;  /* 0x800004030cff79a2 */ /* 0x0003e4000c10e108 */
[----:B-1----:R-:W-:Y:S05]  /*63b0*/  @P0 EXIT ;  /* 0x000000000000094d */ /* 0x002fea0003800000 */
[----:B------:R-:W1:Y:S02]  /*63c0*/  QSPC.E.S P0, RZ, [R12+0x4] ;  /* 0x000004000cff73aa */ /* 0x000e640000000500 */
[----:B-1----:R-:W-:Y:S05]  /*63d0*/  @!P0 BRA `(.L_x_3271) ;  /* 0x0000000000208947 */ /* 0x002fea0003800000 */
[----:B------:R-:W-:-:S05]  /*63e0*/  IMAD.MOV.U32 R4, RZ, RZ, R12 ;  /* 0x000000ffff047224 */ /* 0x000fca00078e000c */
[----:B------:R-:W-:Y:S01]  /*63f0*/  MOV R4, R4 ;  /* 0x0000000400047202 */ /* 0x000fe20000000f00 */
[----:B0-----:R-:W-:-:S07]  /*6400*/  IMAD.MOV.U32 R5, RZ, RZ, R3 ;  /* 0x000000ffff057224 */ /* 0x001fce00078e0003 */
.L_x_3272:
[----:B------:R-:W0:Y:S02]  /*6410*/  LDS R2, [R4+0x4] ;  /* 0x0000040004027984 */ /* 0x000e240000000800 */
[----:B0-----:R-:W-:-:S05]  /*6420*/  HFMA2 R3, R2, 1, 1, R5 ;  /* 0x3c003c0002037831 */ /* 0x001fca0000000005 */
[----:B------:R-:W0:Y:S02]  /*6430*/  ATOMS.CAST.SPIN P0, [R4+0x4], R2, R3 ;  /* 0x000004020400758d */ /* 0x000e240001800003 */
[----:B0-----:R-:W-:Y:S05]  /*6440*/  @!P0 BRA `(.L_x_3272) ;  /* 0xfffffffc00f08947 */ /* 0x001fea000383ffff */
[----:B------:R-:W-:Y:S05]  /*6450*/  EXIT ;  /* 0x000000000000794d */ /* 0x000fea0003800000 */
.L_x_3271:
[----:B------:R-:W2:Y:S02]  /*6460*/  LD.E R0, desc[UR8][R12.64+0x4] ;  /* 0x000004080c007980 */ /* 0x000ea4000c101900 */
[----:B--2---:R-:W-:-:S05]  /*6470*/  IMAD.IADD R3, R3, 0x1, R0 ;  /* 0x0000000103037824 */ /* 0x004fca00078e0200 */
[----:B------:R-:W-:Y:S01]  /*6480*/  ST.E desc[UR8][R12.64+0x4], R3 ;  /* 0x000004030c007985 */ /* 0x000fe2000c101908 */
[----:B------:R-:W-:Y:S05]  /*6490*/  EXIT ;  /* 0x000000000000794d */ /* 0x000fea0003800000 */
.L_x_3273:
        /* <DEDUP_REMOVED lines=14> */
.L_x_4523:


//--------------------- .text._Z23gemm_half_q_half_kernelILi2ELi128ELb0ELb0ELi64EEvPK6__halfPKjS4_S2_PS0_iiiiPKtS7_iiiiiibS2_i --------------------------
	.section	.text._Z23gemm_half_q_half_kernelILi2ELi128ELb0ELb0ELi64EEvPK6__halfPKjS4_S2_PS0_iiiiPKtS7_iiiiiibS2_i,"ax",@progbits
	.align	128
        .global         _Z23gemm_half_q_half_kernelILi2ELi128ELb0ELb0ELi64EEvPK6__halfPKjS4_S2_PS0_iiiiPKtS7_iiiiiibS2_i
        .type           _Z23gemm_half_q_half_kernelILi2ELi128ELb0ELb0ELi64EEvPK6__halfPKjS4_S2_PS0_iiiiPKtS7_iiiiiibS2_i,@function
        .size           _Z23gemm_half_q_half_kernelILi2ELi128ELb0ELb0ELi64EEvPK6__halfPKjS4_S2_PS0_iiiiPKtS7_iiiiiibS2_i,(.L_x_4524 - _Z23gemm_half_q_half_kernelILi2ELi128ELb0ELb0ELi64EEvPK6__halfPKjS4_S2_PS0_iiiiPKtS7_iiiiiibS2_i)
        .other          _Z23gemm_half_q_half_kernelILi2ELi128ELb0ELb0ELi64EEvPK6__halfPKjS4_S2_PS0_iiiiPKtS7_iiiiiibS2_i,@"STO_CUDA_ENTRY STV_DEFAULT"
_Z23gemm_half_q_half_kernelILi2ELi128ELb0ELb0ELi64EEvPK6__halfPKjS4_S2_PS0_iiiiPKtS7_iiiiiibS2_i:
.text._Z23gemm_half_q_half_kernelILi2ELi128ELb0ELb0ELi64EEvPK6__halfPKjS4_S2_PS0_iiiiPKtS7_iiiiiibS2_i:
        /* <DEDUP_REMOVED lines=56> */
.L_x_3279:
        /* <DEDUP_REMOVED lines=32> */
.L_x_3278:
        /* <DEDUP_REMOVED lines=20> */
.L_x_3280:
[----:B------:R-:W-:-:S13]  /*06c0*/  ISETP.EQ.AND P1, PT, RZ, UR5, PT ;  /* 0x00000005ff007c0c */ /* 0x000fda000bf22270 */
[----:B------:R-:W-:Y:S05]  /*06d0*/  @!P0 BRA P1, `(.L_x_3275) ;  /* 0x00000004007c8947 */ /* 0x000fea0000800000 */
.L_x_3277:
        /* <DEDUP_REMOVED lines=12> */
.L_x_3276:
        /* <DEDUP_REMOVED lines=17> */
.L_x_3283:
        /* <DEDUP_REMOVED lines=32> */
.L_x_3282:
        /* <DEDUP_REMOVED lines=21> */
.L_x_3284:
[----:B------:R-:W-:-:S09]  /*0c00*/  UISETP.NE.OR UP0, UPT, UR5, URZ, UP0 ;  /* 0x000000ff0500728c */ /* 0x000fd20008705670 */
[----:B------:R-:W-:Y:S05]  /*0c10*/  BRA.U !UP0, `(.L_x_3275) ;  /* 0x00000001082c7547 */ /* 0x000fea000b800000 */
.L_x_3281:
        /* <DEDUP_REMOVED lines=11> */
.L_x_3275:
[----:B------:R-:W-:Y:S05]  /*0cd0*/  BSYNC.RECONVERGENT B0 ;  /* 0x0000000000007941 */ /* 0x000fea0003800200 */
.L_x_3274:
        /* <DEDUP_REMOVED lines=21> */
[----:B------:R-:W1:Y:S01]  /*0e30*/  LDC.64 R12, c[0x0][0x3a0] ;  /* 0x0000e800ff0c7b82 */ /* 0x000e620000000a00 */
[----:B------:R-:W-:-:S11]  /*0e40*/  UPLOP3.LUT UP0, UPT, UPT, UPT, UPT, 0x40, 0x4 ;  /* 0x000000000004789c */ /* 0x000fd60003f0e870 */
.L_x_3288:
[C---:B--2---:R-:W-:Y:S01]  /*0e50*/  IADD3 R7, PT, PT, R15.reuse, UR15, RZ ;  /* 0x0000000f0f077c10 */ /* 0x044fe2000fffe0ff */
[--C-:B01---5:R-:W-:Y:S01]  /*0e60*/  IMAD.WIDE R4, R15, 0x2, R12.reuse ;  /* 0x000000020f047825 */ /* 0x123fe200078e020c */
        /* <DEDUP_REMOVED lines=13> */
.L_x_3287:
[----:B------:R-:W-:-:S04]  /*0f40*/  UIADD3 UR4, UPT, UPT, URZ, -UR6, URZ ;  /* 0x80000006ff047290 */ /* 0x000fc8000fffe0ff */
[----:B------:R-:W-:-:S09]  /*0f50*/  UISETP.GT.AND UP1, UPT, UR4, 0x1, UPT ;  /* 0x000000010400788c */ /* 0x000fd2000bf24270 */
[----:B------:R-:W-:Y:S05]  /*0f60*/  BRA.U !UP1, `(.L_x_3289) ;  /* 0x0000000109247547 */ /* 0x000fea000b800000 */
[----:B0-2---:R-:W0:Y:S01]  /*0f70*/  LDC.64 R6, c[0x0][0x3a0] ;  /* 0x0000e800ff067b82 */ /* 0x005e220000000a00 */
[C---:B------:R-:W-:Y:S01]  /*0f80*/  IADD3 R9, PT, PT, R15.reuse, UR15, RZ ;  /* 0x0000000f0f097c10 */ /* 0x040fe2000fffe0ff */
[----:B------:R-:W-:Y:S02]  /*0f90*/  UIADD3 UR6, UPT, UPT, UR6, 0x2, URZ ;  /* 0x0000000206067890 */ /* 0x000fe4000fffe0ff */
[----:B------:R-:W-:Y:S01]  /*0fa0*/  UPLOP3.LUT UP0, UPT, UPT, UPT, UPT, 0x40, 0x4 ;  /* 0x000000000004789c */ /* 0x000fe20003f0e870 */
[----:B0----5:R-:W-:Y:S01]  /*0fb0*/  IMAD.WIDE R4, R15, 0x2, R6 ;  /* 0x000000020f047825 */ /* 0x021fe200078e0206 */
[----:B------:R-:W-:-:S03]  /*0fc0*/  IADD3 R15, PT, PT, R9, UR15, RZ ;  /* 0x0000000f090f7c10 */ /* 0x000fc6000fffe0ff */
[----:B------:R-:W-:Y:S01]  /*0fd0*/  IMAD.WIDE R6, R9, 0x2, R6 ;  /* 0x0000000209067825 */ /* 0x000fe200078e0206 */
[----:B------:R1:W-:Y:S04]  /*0fe0*/  STG.E.64 desc[UR18][R4.64], RZ ;  /* 0x000000ff04007986 */ /* 0x0003e8000c101b12 */
[----:B------:R1:W-:Y:S02]  /*0ff0*/  STG.E.64 desc[UR18][R6.64], RZ ;  /* 0x000000ff06007986 */ /* 0x0003e4000c101b12 */
.L_x_3289:
[----:B------:R-:W-:-:S09]  /*1000*/  UISETP.NE.OR UP0, UPT, UR6, URZ, UP0 ;  /* 0x000000ff0600728c */ /* 0x000fd20008705670 */
[----:B------:R-:W-:Y:S05]  /*1010*/  BRA.U !UP0, `(.L_x_3285) ;  /* 0x00000001081c7547 */ /* 0x000fea000b800000 */
.L_x_3286:
[----:B012--5:R-:W0:Y:S02]  /*1020*/  LDC.64 R4, c[0x0][0x3a0] ;  /* 0x0000e800ff047b82 */ /* 0x027e240000000a00 */
.L_x_3290:
[C---:B0-----:R-:W-:Y:S01]  /*1030*/  IMAD.WIDE R6, R15.reuse, 0x2, R4 ;  /* 0x000000020f067825 */ /* 0x041fe200078e0204 */
[----:B------:R-:W-:Y:S01]  /*1040*/  UIADD3 UR6, UPT, UPT, UR6, 0x1, URZ ;  /* 0x0000000106067890 */ /* 0x000fe2000fffe0ff */
[----:B------:R-:W-:-:S03]  /*1050*/  IADD3 R15, PT, PT, R15, UR15, RZ ;  /* 0x0000000f0f0f7c10 */ /* 0x000fc6000fffe0ff */
[----:B------:R3:W-:Y:S01]  /*1060*/  STG.E.64 desc[UR18][R6.64], RZ ;  /* 0x000000ff06007986 */ /* 0x0007e2000c101b12 */
[----:B------:R-:W-:-:S09]  /*1070*/  UISETP.NE.AND UP0, UPT, UR6, URZ, UPT ;  /* 0x000000ff0600728c */ /* 0x000fd2000bf05270 */
[----:B---3--:R-:W-:Y:S05]  /*1080*/  BRA.U UP0, `(.L_x_3290) ;  /* 0xfffffffd00e87547 */ /* 0x008fea000b83ffff */
.L_x_3285:
        /* <DEDUP_REMOVED lines=18> */
[----:B---3--:R-:W-:Y:S01]  /*11b0*/  UIMAD.WIDE.U32 UR12, UR12, 0x2, UR10 ;  /* 0x000000020c0c78a5 */ /* 0x008fe2000f8e000a */
[----:B------:R-:W-:Y:S06]  /*11c0*/  BAR.SYNC.DEFER_BLOCKING 0x0 ;  /* 0x0000000000007b1d */ /* 0x000fec0000010000 */
[----:B------:R-:W-:Y:S05]  /*11d0*/  @P0 BRA `(.L_x_3291) ;  /* 0x0000000000e40947 */ /* 0x000fea0003800000 */
[----:B------:R-:W-:Y:S01]  /*11e0*/  MOV R8, UR12 ;  /* 0x0000000c00087c02 */ /* 0x000fe20008000f00 */
[----:B-----5:R-:W0:Y:S01]  /*11f0*/  LDC.64 R4, c[0x0][0x390] ;  /* 0x0000e400ff047b82 */ /* 0x020e220000000a00 */
        /* <DEDUP_REMOVED lines=10> */
.L_x_3292:
        /* <DEDUP_REMOVED lines=45> */
.L_x_3291:
[----:B------:R-:W-:Y:S01]  /*1570*/  UISETP.GT.AND UP4, UPT, UR9, UR16, UPT ;  /* 0x000000100900728c */ /* 0x000fe2000bf84270 */
[----:B------:R-:W-:Y:S01]  /*1580*/  UMOV UR4, URZ ;  /* 0x000000ff00047c82 */ /* 0x000fe20008000000 */
[----:B------:R-:W-:Y:S01]  /*1590*/  UMOV UR6, URZ ;  /* 0x000000ff00067c82 */ /* 0x000fe20008000000 */
[----:B------:R-:W-:Y:S01]  /*15a0*/  UMOV UR7, URZ ;  /* 0x000000ff00077c82 */ /* 0x000fe20008000000 */
[----:B------:R-:W-:-:S05]  /*15b0*/  UMOV UR8, URZ ;  /* 0x000000ff00087c82 */ /* 0x000fca0008000000 */
        /* <DEDUP_REMOVED lines=9> */
.L_x_3293:
        /* <DEDUP_REMOVED lines=9> */
.L_x_3294:
        /* <DEDUP_REMOVED lines=9> */
.L_x_3295:
        /* <DEDUP_REMOVED lines=9> */
.L_x_3296:
        /* <DEDUP_REMOVED lines=9> */
.L_x_3297:
[----:B------:R-:W-:Y:S01]  /*1890*/  VIMNMX R0, PT, PT, R0, UR16, PT ;  /* 0x0000001000007c48 */ /* 0x000fe2000bfe0100 */
[----:B------:R-:W-:Y:S01]  /*18a0*/  ULEA UR5, UR20, UR5, 0x3 ;  /* 0x0000000514057291 */ /* 0x000fe2000f8e18ff */
[----:B------:R-:W-:Y:S02]  /*18b0*/  PRMT R15, RZ, 0x5410, RZ ;  /* 0x00005410ff0f7816 */ /* 0x000fe400000000ff */
[----:B------:R-:W-:Y:S01]  /*18c0*/  ISETP.GT.AND P0, PT, R0, UR9, PT ;  /* 0x0000000900007c0c */ /* 0x000fe2000bf04270 */
[----:B------:R-:W-:Y:S01]  /*18d0*/  UIADD3 UR4, UPT, UPT, UR6, UR5, UR4 ;  /* 0x0000000506047290 */ /* 0x000fe2000fffe004 */
[----:B------:R-:W-:Y:S02]  /*18e0*/  PRMT R14, RZ, 0x5410, RZ ;  /* 0x00005410ff0e7816 */ /* 0x000fe400000000ff */
[----:B------:R-:W-:Y:S01]  /*18f0*/  PRMT R13, RZ, 0x5410, RZ ;  /* 0x00005410ff0d7816 */ /* 0x000fe200000000ff */
[----:B------:R-:W-:Y:S01]  /*1900*/  UIADD3 UR4, UPT, UPT, UR8, UR4, UR7 ;  /* 0x0000000408047290 */ /* 0x000fe2000fffe007 */
[----:B------:R-:W-:-:S03]  /*1910*/  PRMT R12, RZ, 0x5410, RZ ;  /* 0x00005410ff0c7816 */ /* 0x000fc600000000ff */
[----:B------:R-:W-:-:S04]  /*1920*/  UIMAD UR5, UR4, UR15, URZ ;  /* 0x0000000f040572a4 */ /* 0x000fc8000f8e02ff */
[----:B------:R-:W-:Y:S08]  /*1930*/  @!P0 BRA `(.L_x_3298) ;  /* 0x0000004000ec8947 */ /* 0x000ff00003800000 */
[----:B-----5:R-:W-:Y:S01]  /*1940*/  MOV R4, UR12 ;  /* 0x0000000c00047c02 */ /* 0x020fe20008000f00 */
        /* <DEDUP_REMOVED lines=25> */
.L_x_3303:
[----:B------:R-:W-:-:S06]  /*1ae0*/  UISETP.NE.AND UP0, UPT, UR9, UR5, UPT ;  /* 0x000000050900728c */ /* 0x000fcc000bf05270 */
[----:B------:R-:W-:-:S05]  /*1af0*/  PLOP3.LUT P0, PT, PT, PT, UP0, 0x80, 0x8 ;  /* 0x000000000008781c */ /* 0x000fca0003f0f008 */
[----:B------:R-:W-:Y:S01]  /*1b00*/  @!UP0 UMOV UR6, UR10 ;  /* 0x0000000a00068c82 */ /* 0x000fe20008000000 */
[----:B------:R-:W-:Y:S01]  /*1b10*/  @!UP0 UMOV UR7, UR11 ;  /* 0x0000000b00078c82 */ /* 0x000fe20008000000 */
[----:B------:R-:W-:Y:S01]  /*1b20*/  MOV R2, UR6 ;  /* 0x0000000600027c02 */ /* 0x000fe20008000f00 */
[----:B------:R-:W-:Y:S01]  /*1b30*/  @!UP0 ULEA UR6, UR4, UR21, 0x3 ;  /* 0x0000001504068291 */ /* 0x000fe2000f8e18ff */
[----:B------:R-:W-:-:S05]  /*1b40*/  MOV R3, UR7 ;  /* 0x0000000700037c02 */ /* 0x000fca0008000f00 */
[----:B------:R-:W2:Y:S01]  /*1b50*/  @!P0 LDG.E.U16.CONSTANT R2, desc[UR18][R2.64] ;  /* 0x0000001202028981 */ /* 0x000ea2000c1e9500 */
[----:B------:R-:W-:-:S03]  /*1b60*/  UMOV UR15, UR27 ;  /* 0x0000001b000f7c82 */ /* 0x000fc60008000000 */
[----:B------:R-:W3:Y:S01]  /*1b70*/  @!P0 LDL.64 R4, [UR6+0x8] ;  /* 0x00000806ff048983 */ /* 0x000ee20008100a00 */
[----:B------:R-:W-:Y:S01]  /*1b80*/  MOV R9, UR15 ;  /* 0x0000000f00097c02 */ /* 0x000fe20008000f00 */
[----:B------:R-:W0:Y:S01]  /*1b90*/  S2UR UR24, SR_CTAID.Y ;  /* 0x00000000001879c3 */ /* 0x000e220000002600 */
[----:B------:R-:W-:-:S03]  /*1ba0*/  MOV R21, UR15 ;  /* 0x0000000f00157c02 */ /* 0x000fc60008000f00 */
[----:B------:R-:W-:Y:S02]  /*1bb0*/  IMAD.WIDE R8, R9, 0x4, R16 ;  /* 0x0000000409087825 */ /* 0x000fe400078e0210 */
[----:B------:R-:W5:Y:S02]  /*1bc0*/  LDG.E.128.CONSTANT R16, desc[UR18][R16.64] ;  /* 0x0000001210107981 */ /* 0x000f64000c1e9d00 */
[----:B------:R-:W-:Y:S01]  /*1bd0*/  IMAD.WIDE R20, R21, 0x4, R8 ;  /* 0x0000000415147825 */ /* 0x000fe200078e0208 */
[----:B0-----:R-:W-:-:S04]  /*1be0*/  UIMAD UR14, UR24, -0x2, UR26 ;  /* 0xfffffffe180e78a4 */ /* 0x001fc8000f8e021a */
[----:B------:R-:W-:Y:S01]  /*1bf0*/  UISETP.GE.AND UP2, UPT, UR14, 0x1, UPT ;  /* 0x000000010e00788c */ /* 0x000fe2000bf46270 */
[----:B--2---:R-:W-:Y:S02]  /*1c00*/  @!P0 R2UR UR7, R2 ;  /* 0x00000000020782ca */ /* 0x004fe400000e0000 */
[----:B---3--:R-:W-:Y:S02]  /*1c10*/  @!P0 PRMT R7, R4, 0x7610, R7 ;  /* 0x0000761004078816 */ /* 0x008fe40000000007 */
[----:B------:R-:W-:Y:S02]  /*1c20*/  @!P0 PRMT R6, R6, 0x7610, R4 ;  /* 0x0000761006068816 */ /* 0x000fe40000000004 */
[----:B------:R-:W-:Y:S02]  /*1c30*/  @!P0 PRMT R7, R7, 0x5410, R5 ;  /* 0x0000541007078816 */ /* 0x000fe40000000005 */
[----:B------:R-:W-:Y:S01]  /*1c40*/  @!P0 PRMT R6, R5, 0x7632, R6 ;  /* 0x0000763205068816 */ /* 0x000fe20000000006 */
[----:B------:R-:W-:Y:S06]  /*1c50*/  BRA.U !UP2, `(.L_x_3299) ;  /* 0x0000000d0aec7547 */ /* 0x000fec000b800000 */
[----:B------:R-:W2:Y:S01]  /*1c60*/  LDG.E.128.CONSTANT R8, desc[UR18][R8.64] ;  /* 0x0000001208087981 */ /* 0x000ea2000c1e9d00 */
[----:B-----5:R-:W-:Y:S01]  /*1c70*/  LOP3.LUT R0, R17, 0xff, RZ, 0xc0, !PT ;  /* 0x000000ff11007812 */ /* 0x020fe200078ec0ff */
[----:B------:R-:W-:Y:S01]  /*1c80*/  UISETP.NE.AND UP1, UPT, UR14, 0x1, UPT ;  /* 0x000000010e00788c */ /* 0x000fe2000bf25270 */
[----:B------:R-:W-:Y:S02]  /*1c90*/  LEA.HI R35, R16, 0xffffff80, RZ, 0x8 ;  /* 0xffffff8010237811 */ /* 0x000fe400078f40ff */
[----:B------:R-:W-:Y:S02]  /*1ca0*/  IADD3 R4, PT, PT, R0, -0x80, RZ ;  /* 0xffffff8000047810 */ /* 0x000fe40007ffe0ff */
[----:B------:R-:W-:Y:S02]  /*1cb0*/  LOP3.LUT R0, R19, 0xff, RZ, 0xc0, !PT ;  /* 0x000000ff13007812 */ /* 0x000fe400078ec0ff */
[----:B------:R-:W-:Y:S01]  /*1cc0*/  LEA.HI R22, R17, 0xffffff80, RZ, 0x8 ;  /* 0xffffff8011167811 */ /* 0x000fe200078f40ff */
[----:B------:R-:W0:Y:S01]  /*1cd0*/  I2F.F16 R35, R35 ;  /* 0x0000002300237306 */ /* 0x000e220000200c00 */
[----:B------:R-:W-:-:S02]  /*1ce0*/  IADD3 R3, PT, PT, R0, -0x80, RZ ;  /* 0xffffff8000037810 */ /* 0x000fc40007ffe0ff */
[----:B------:R-:W-:Y:S02]  /*1cf0*/  LOP3.LUT R0, R16, 0xff, RZ, 0xc0, !PT ;  /* 0x000000ff10007812 */ /* 0x000fe400078ec0ff */
[--C-:B------:R-:W-:Y:S02]  /*1d00*/  SHF.R.U32.HI R5, RZ, 0x8, R16.reuse ;  /* 0x00000008ff057819 */ /* 0x100fe40000011610 */
[--C-:B------:R-:W-:Y:S01]  /*1d10*/  SHF.R.U32.HI R29, RZ, 0x8, R17.reuse ;  /* 0x00000008ff1d7819 */ /* 0x100fe20000011611 */
[----:B------:R-:W1:Y:S01]  /*1d20*/  I2F.F16 R4, R4 ;  /* 0x0000000400047306 */ /* 0x000e620000200c00 */
[----:B------:R-:W-:Y:S02]  /*1d30*/  SHF.R.U32.HI R16, RZ, 0x10, R16 ;  /* 0x00000010ff107819 */ /* 0x000fe40000011610 */
[----:B------:R-:W-:Y:S02]  /*1d40*/  SHF.R.U32.HI R17, RZ, 0x10, R17 ;  /* 0x00000010ff117819 */ /* 0x000fe40000011611 */
[----:B------:R-:W-:-:S02]  /*1d50*/  LOP3.LUT R16, R16, 0xff, RZ, 0xc0, !PT ;  /* 0x000000ff10107812 */ /* 0x000fc400078ec0ff */
[----:B------:R-:W-:Y:S01]  /*1d60*/  LOP3.LUT R17, R17, 0xff, RZ, 0xc0, !PT ;  /* 0x000000ff11117812 */ /* 0x000fe200078ec0ff */
[----:B------:R-:W3:Y:S01]  /*1d70*/  I2F.F16 R3, R3 ;  /* 0x0000000300037306 */ /* 0x000ee20000200c00 */
[----:B------:R-:W-:Y:S01]  /*1d80*/  IADD3 R40, PT, PT, R16, -0x80, RZ ;  /* 0xffffff8010287810 */ /* 0x000fe20007ffe0ff */
[----:B0-----:R-:W-:Y:S01]  /*1d90*/  HADD2.F32 R35, -RZ, R35.H0_H0 ;  /* 0x20000023ff237230 */ /* 0x001fe20000004100 */
[----:B------:R-:W-:Y:S02]  /*1da0*/  IADD3 R32, PT, PT, R17, -0x80, RZ ;  /* 0xffffff8011207810 */ /* 0x000fe40007ffe0ff */
[----:B------:R-:W0:Y:S01]  /*1db0*/  LDS.64 R16, [UR8+-0x80] ;  /* 0xffff8008ff107984 */ /* 0x000e220008000a00 */
[----:B------:R-:W-:Y:S01]  /*1dc0*/  LOP3.LUT R5, R5, 0xff, RZ, 0xc0, !PT ;  /* 0x000000ff05057812 */ /* 0x000fe200078ec0ff */
[----:B-1----:R-:W-:Y:S01]  /*1dd0*/  HADD2.F32 R4, -RZ, R4.H0_H0 ;  /* 0x20000004ff047230 */ /* 0x002fe20000004100 */
[----:B------:R-:W-:Y:S01]  /*1de0*/  LOP3.LUT R29, R29, 0xff, RZ, 0xc0, !PT ;  /* 0x000000ff1d1d7812 */ /* 0x000fe200078ec0ff */
[----:B------:R-:W-:Y:S01]  /*1df0*/  I2F.F16 R40, R40 ;  /* 0x0000002800287306 */ /* 0x000fe20000200c00 */
[----:B------:R-:W-:-:S02]  /*1e00*/  IADD3 R2, PT, PT, R0, -0x80, RZ ;  /* 0xffffff8000027810 */ /* 0x000fc40007ffe0ff */
[----:B------:R-:W-:Y:S02]  /*1e10*/  IADD3 R5, PT, PT, R5, -0x80, RZ ;  /* 0xffffff8005057810 */ /* 0x000fe40007ffe0ff */
[----:B------:R-:W-:Y:S01]  /*1e20*/  IADD3 R30, PT, PT, R29, -0x80, RZ ;  /* 0xffffff801d1e7810 */ /* 0x000fe20007ffe0ff */
[----:B---3--:R-:W-:Y:S01]  /*1e30*/  HADD2.F32 R3, -RZ, R3.H0_H0 ;  /* 0x20000003ff037230 */ /* 0x008fe20000004100 */
[C---:B------:R-:W-:Y:S01]  /*1e40*/  LOP3.LUT R0, R18.reuse, 0xff, RZ, 0xc0, !PT ;  /* 0x000000ff12007812 */ /* 0x040fe200078ec0ff */
[----:B------:R1:W3:Y:S01]  /*1e50*/  I2F.F16 R31, R5 ;  /* 0x00000005001f7306 */ /* 0x0002e20000200c00 */
[--C-:B------:R-:W-:Y:S02]  /*1e60*/  SHF.R.U32.HI R29, RZ, 0x8, R18.reuse ;  /* 0x00000008ff1d7819 */ /* 0x100fe40000011612 */
[----:B------:R-:W-:Y:S02]  /*1e70*/  LEA.HI R23, R18, 0xffffff80, RZ, 0x8 ;  /* 0xffffff8012177811 */ /* 0x000fe400078f40ff */
[----:B------:R-:W-:-:S02]  /*1e80*/  SHF.R.U32.HI R18, RZ, 0x10, R18 ;  /* 0x00000010ff127819 */ /* 0x000fc40000011612 */
[----:B------:R-:W-:Y:S01]  /*1e90*/  IADD3 R0, PT, PT, R0, -0x80, RZ ;  /* 0xffffff8000007810 */ /* 0x000fe20007ffe0ff */
[----:B------:R-:W4:Y:S01]  /*1ea0*/  I2F.F16 R30, R30 ;  /* 0x0000001e001e7306 */ /* 0x000f220000200c00 */
[----:B------:R-:W-:Y:S02]  /*1eb0*/  LOP3.LUT R29, R29, 0xff, RZ, 0xc0, !PT ;  /* 0x000000ff1d1d7812 */ /* 0x000fe400078ec0ff */
[----:B-1----:R-:W-:Y:S02]  /*1ec0*/  SHF.R.U32.HI R5, RZ, 0x8, R19 ;  /* 0x00000008ff057819 */ /* 0x002fe40000011613 */
[----:B------:R-:W-:Y:S02]  /*1ed0*/  LEA.HI R24, R19, 0xffffff80, RZ, 0x8 ;  /* 0xffffff8013187811 */ /* 0x000fe400078f40ff */
[----:B------:R-:W-:Y:S01]  /*1ee0*/  LOP3.LUT R18, R18, 0xff, RZ, 0xc0, !PT ;  /* 0x000000ff12127812 */ /* 0x000fe200078ec0ff */
[----:B------:R-:W1:Y:S01]  /*1ef0*/  I2F.F16 R0, R0 ;  /* 0x0000000000007306 */ /* 0x000e620000200c00 */
[----:B------:R-:W-:Y:S01]  /*1f00*/  IADD3 R29, PT, PT, R29, -0x80, RZ ;  /* 0xffffff801d1d7810 */ /* 0x000fe20007ffe0ff */
[----:B---3--:R-:W-:Y:S01]  /*1f10*/  HADD2.F32 R31, -RZ, R31.H0_H0 ;  /* 0x2000001fff1f7230 */ /* 0x008fe20000004100 */
[----:B------:R-:W-:-:S02]  /*1f20*/  LOP3.LUT R5, R5, 0xff, RZ, 0xc0, !PT ;  /* 0x000000ff05057812 */ /* 0x000fc400078ec0ff */
[----:B------:R-:W-:Y:S02]  /*1f30*/  SHF.R.U32.HI R19, RZ, 0x10, R19 ;  /* 0x00000010ff137819 */ /* 0x000fe40000011613 */
[----:B------:R-:W-:Y:S01]  /*1f40*/  IADD3 R18, PT, PT, R18, -0x80, RZ ;  /* 0xffffff8012127810 */ /* 0x000fe20007ffe0ff */
[----:B------:R-:W3:Y:S01]  /*1f50*/  I2F.F16 R29, R29 ;  /* 0x0000001d001d7306 */ /* 0x000ee20000200c00 */
[----:B------:R-:W-:Y:S01]  /*1f60*/  IADD3 R41, PT, PT, R5, -0x80, RZ ;  /* 0xffffff8005297810 */ /* 0x000fe20007ffe0ff */
[----:B----4-:R-:W-:Y:S01]  /*1f70*/  HADD2.F32 R30, -RZ, R30.H0_H0 ;  /* 0x2000001eff1e7230 */ /* 0x010fe20000004100 */
[----:B------:R-:W-:Y:S01]  /*1f80*/  LOP3.LUT R19, R19, 0xff, RZ, 0xc0, !PT ;  /* 0x000000ff13137812 */ /* 0x000fe200078ec0ff */
[----:B0-----:R-:W-:-:S03]  /*1f90*/  HADD2.F32 R47, -RZ, R16.H1_H1 ;  /* 0x30000010ff2f7230 */ /* 0x001fc60000004100 */
[----:B------:R-:W-:Y:S01]  /*1fa0*/  IADD3 R19, PT, PT, R19, -0x80, RZ ;  /* 0xffffff8013137810 */ /* 0x000fe20007ffe0ff */
[----:B------:R-:W0:Y:S01]  /*1fb0*/  I2F.F16 R2, R2 ;  /* 0x0000000200027306 */ /* 0x000e220000200c00 */
[----:B-1----:R-:W-:Y:S02]  /*1fc0*/  HADD2.F32 R0, -RZ, R0.H0_H0 ;  /* 0x20000000ff007230 */ /* 0x002fe40000004100 */
[----:B---3--:R-:W-:-:S05]  /*1fd0*/  HADD2.F32 R29, -RZ, R29.H0_H0 ;  /* 0x2000001dff1d7230 */ /* 0x008fca0000004100 */
[----:B------:R-:W1:Y:S01]  /*1fe0*/  I2F.F16 R33, R18 ;  /* 0x0000001200217306 */ /* 0x000e620000200c00 */
[----:B0-----:R-:W-:-:S07]  /*1ff0*/  HADD2.F32 R2, -RZ, R2.H0_H0 ;  /* 0x20000002ff027230 */ /* 0x001fce0000004100 */
[----:B------:R-:W-:Y:S01]  /*2000*/  I2F.F16 R41, R41 ;  /* 0x0000002900297306 */ /* 0x000fe20000200c00 */
[----:B-1----:R-:W-:-:S07]  /*2010*/  HADD2.F32 R33, -RZ, R33.H0_H0 ;  /* 0x20000021ff217230 */ /* 0x002fce0000004100 */
[----:B------:R-:W0:Y:S08]  /*2020*/  I2F.F16 R34, R19 ;  /* 0x0000001300227306 */ /* 0x000e300000200c00 */
[----:B------:R-:W1:Y:S01]  /*2030*/  I2F.F16 R32, R32 ;  /* 0x0000002000207306 */ /* 0x000e620000200c00 */
[----:B0-----:R-:W-:-:S07]  /*2040*/  HADD2.F32 R34, -RZ, R34.H0_H0 ;  /* 0x20000022ff227230 */ /* 0x001fce0000004100 */
[----:B------:R-:W-:Y:S01]  /*2050*/  I2F.F16 R23, R23 ;  /* 0x0000001700177306 */ /* 0x000fe20000200c00 */
[----:B-1----:R-:W-:-:S07]  /*2060*/  HADD2.F32 R32, -RZ, R32.H0_H0 ;  /* 0x20000020ff207230 */ /* 0x002fce0000004100 */
[----:B------:R-:W0:Y:S08]  /*2070*/  I2F.F16 R22, R22 ;  /* 0x0000001600167306 */ /* 0x000e300000200c00 */
[----:B------:R-:W1:Y:S01]  /*2080*/  I2F.F16 R24, R24 ;  /* 0x0000001800187306 */ /* 0x000e620000200c00 */
[----:B0-----:R-:W-:Y:S01]  /*2090*/  HADD2.F32 R22, -RZ, R22.H0_H0 ;  /* 0x20000016ff167230 */ /* 0x001fe20000004100 */
[----:B--2---:R-:W-:-:S02]  /*20a0*/  LOP3.LUT R5, R8, 0xff, RZ, 0xc0, !PT ;  /* 0x000000ff08057812 */ /* 0x004fc400078ec0ff */
[----:B------:R-:W-:Y:S02]  /*20b0*/  LOP3.LUT R18, R10, 0xff, RZ, 0xc0, !PT ;  /* 0x000000ff0a127812 */ /* 0x000fe400078ec0ff */
[----:B------:R-:W-:Y:S02]  /*20c0*/  IADD3 R36, PT, PT, R5, -0x80, RZ ;  /* 0xffffff8005247810 */ /* 0x000fe40007ffe0ff */
[----:B------:R-:W-:Y:S02]  /*20d0*/  LOP3.LUT R5, R9, 0xff, RZ, 0xc0, !PT ;  /* 0x000000ff09057812 */ /* 0x000fe400078ec0ff */
[----:B------:R-:W-:Y:S02]  /*20e0*/  IADD3 R38, PT, PT, R18, -0x80, RZ ;  /* 0xffffff8012267810 */ /* 0x000fe40007ffe0ff */
[----:B------:R-:W-:Y:S01]  /*20f0*/  SHF.R.U32.HI R19, RZ, 0x8, R8 ;  /* 0x00000008ff137819 */ /* 0x000fe20000011608 */
[----:B------:R-:W-:Y:S01]  /*2100*/  I2F.F16 R36, R36 ;  /* 0x0000002400247306 */ /* 0x000fe20000200c00 */
[----:B------:R-:W-:-:S02]  /*2110*/  SHF.R.U32.HI R18, RZ, 0x8, R9 ;  /* 0x00000008ff127819 */ /* 0x000fc40000011609 */
[----:B------:R-:W-:Y:S01]  /*2120*/  IADD3 R37, PT, PT, R5, -0x80, RZ ;  /* 0xffffff8005257810 */ /* 0x000fe20007ffe0ff */
[----:B------:R-:W-:Y:S01]  /*2130*/  HADD2.F32 R5, -RZ, R16.H0_H0 ;  /* 0x20000010ff057230 */ /* 0x000fe20000004100 */
[----:B------:R-:W-:Y:S02]  /*2140*/  LOP3.LUT R19, R19, 0xff, RZ, 0xc0, !PT ;  /* 0x000000ff13137812 */ /* 0x000fe400078ec0ff */
[----:B------:R-:W-:Y:S01]  /*2150*/  LOP3.LUT R18, R18, 0xff, RZ, 0xc0, !PT ;  /* 0x000000ff12127812 */ /* 0x000fe200078ec0ff */
[----:B------:R-:W0:Y:S01]  /*2160*/  I2F.F16 R38, R38 ;  /* 0x0000002600267306 */ /* 0x000e220000200c00 */
[----:B------:R-:W-:Y:S01]  /*2170*/  FFMA.FTZ R44, R5, R4, RZ ;  /* 0x00000004052c7223 */ /* 0x000fe200000100ff */
[----:B------:R-:W-:Y:S01]  /*2180*/  LOP3.LUT R16, R11, 0xff, RZ, 0xc0, !PT ;  /* 0x000000ff0b107812 */ /* 0x000fe200078ec0ff */
[----:B------:R-:W-:Y:S01]  /*2190*/  FFMA.FTZ R48, R5, R0, RZ ;  /* 0x0000000005307223 */ /* 0x000fe200000100ff */
[----:B------:R-:W-:Y:S01]  /*21a0*/  IADD3 R43, PT, PT, R19, -0x80, RZ ;  /* 0xffffff80132b7810 */ /* 0x000fe20007ffe0ff */
[C---:B------:R-:W-:Y:S01]  /*21b0*/  FFMA.FTZ R45, R47.reuse, R30, R44 ;  /* 0x0000001e2f2d7223 */ /* 0x040fe2000001002c */
[----:B------:R-:W-:Y:S01]  /*21c0*/  IADD3 R49, PT, PT, R18, -0x80, RZ ;  /* 0xffffff8012317810 */ /* 0x000fe20007ffe0ff */
[----:B------:R-:W-:Y:S01]  /*21d0*/  HADD2.F32 R44, -RZ, R17.H0_H0 ;  /* 0x20000011ff2c7230 */ /* 0x000fe20000004100 */
[----:B------:R-:W2:Y:S01]  /*21e0*/  LDS.64 R18, [UR8+-0x78] ;  /* 0xffff8808ff127984 */ /* 0x000ea20008000a00 */
[----:B------:R-:W-:Y:S01]  /*21f0*/  IADD3 R39, PT, PT, R16, -0x80, RZ ;  /* 0xffffff8010277810 */ /* 0x000fe20007ffe0ff */
[----:B------:R-:W-:Y:S01]  /*2200*/  FFMA.FTZ R48, R47, R29, R48 ;  /* 0x0000001d2f307223 */ /* 0x000fe20000010030 */
[----:B------:R-:W-:-:S02]  /*2210*/  HADD2.F32 R16, -RZ, R41.H0_H0 ;  /* 0x20000029ff107230 */ /* 0x000fc40000004100 */
[----:B------:R-:W-:Y:S01]  /*2220*/  FFMA.FTZ R42, R2, R5, RZ ;  /* 0x00000005022a7223 */ /* 0x000fe200000100ff */
[----:B------:R-:W-:Y:S01]  /*2230*/  FFMA.FTZ R5, R5, R3, RZ ;  /* 0x0000000305057223 */ /* 0x000fe200000100ff */
[----:B------:R-:W-:Y:S01]  /*2240*/  FFMA.FTZ R41, R44, R33, R48 ;  /* 0x000000212c297223 */ /* 0x000fe20000010030 */
[----:B------:R-:W-:Y:S01]  /*2250*/  SHF.R.U32.HI R48, RZ, 0x8, R11 ;  /* 0x00000008ff307819 */ /* 0x000fe2000001160b */
[----:B------:R-:W-:Y:S01]  /*2260*/  FFMA.FTZ R42, R31, R47, R42 ;  /* 0x0000002f1f2a7223 */ /* 0x000fe2000001002a */
[----:B------:R-:W-:Y:S01]  /*2270*/  FFMA.FTZ R47, R47, R16, R5 ;  /* 0x000000102f2f7223 */ /* 0x000fe20000010005 */
[----:B------:R-:W-:Y:S01]  /*2280*/  SHF.R.U32.HI R46, RZ, 0x8, R10 ;  /* 0x00000008ff2e7819 */ /* 0x000fe2000001160a */
[----:B------:R-:W-:Y:S01]  /*2290*/  HADD2.F32 R5, -RZ, R40.H0_H0 ;  /* 0x20000028ff057230 */ /* 0x000fe20000004100 */
[----:B------:R-:W-:Y:S01]  /*22a0*/  LOP3.LUT R48, R48, 0xff, RZ, 0xc0, !PT ;  /* 0x000000ff30307812 */ /* 0x000fe200078ec0ff */
[----:B------:R-:W-:Y:S01]  /*22b0*/  FFMA.FTZ R45, R44, R32, R45 ;  /* 0x000000202c2d7223 */ /* 0x000fe2000001002d */
[----:B------:R-:W-:Y:S01]  /*22c0*/  LOP3.LUT R46, R46, 0xff, RZ, 0xc0, !PT ;  /* 0x000000ff2e2e7812 */ /* 0x000fe200078ec0ff */
[----:B------:R-:W-:Y:S01]  /*22d0*/  I2F.F16 R37, R37 ;  /* 0x0000002500257306 */ /* 0x000fe20000200c00 */
[----:B------:R-:W-:Y:S01]  /*22e0*/  FFMA.FTZ R42, R5, R44, R42 ;  /* 0x0000002c052a7223 */ /* 0x000fe2000001002a */
[----:B------:R-:W-:Y:S01]  /*22f0*/  LEA.HI R25, R9, 0xffffff80, RZ, 0x8 ;  /* 0xffffff8009197811 */ /* 0x000fe200078f40ff */
[----:B------:R-:W-:Y:S01]  /*2300*/  FFMA.FTZ R44, R44, R34, R47 ;  /* 0x000000222c2c7223 */ /* 0x000fe2000001002f */
[----:B------:R-:W-:Y:S01]  /*2310*/  IADD3 R50, PT, PT, R48, -0x80, RZ ;  /* 0xffffff8030327810 */ /* 0x000fe20007ffe0ff */
[----:B------:R-:W-:Y:S01]  /*2320*/  HADD2.F32 R48, -RZ, R23.H0_H0 ;  /* 0x20000017ff307230 */ /* 0x000fe20000004100 */
[----:B------:R-:W-:Y:S01]  /*2330*/  IADD3 R47, PT, PT, R46, -0x80, RZ ;  /* 0xffffff802e2f7810 */ /* 0x000fe20007ffe0ff */
[----:B------:R-:W-:Y:S01]  /*2340*/  HADD2.F32 R46, -RZ, R17.H1_H1 ;  /* 0x30000011ff2e7230 */ /* 0x000fe20000004100 */
[----:B------:R-:W-:Y:S01]  /*2350*/  SHF.R.U32.HI R9, RZ, 0x10, R9 ;  /* 0x00000010ff097819 */ /* 0x000fe20000011609 */
[----:B-1----:R-:W-:Y:S01]  /*2360*/  HADD2.F32 R23, -RZ, R24.H0_H0 ;  /* 0x20000018ff177230 */ /* 0x002fe20000004100 */
[----:B------:R-:W-:Y:S01]  /*2370*/  LEA.HI R26, R10, 0xffffff80, RZ, 0x8 ;  /* 0xffffff800a1a7811 */ /* 0x000fe200078f40ff */
[----:B------:R-:W1:Y:S01]  /*2380*/  I2F.F16 R39, R39 ;  /* 0x0000002700277306 */ /* 0x000e620000200c00 */
[----:B------:R-:W-:Y:S01]  /*2390*/  LOP3.LUT R24, R9, 0xff, RZ, 0xc0, !PT ;  /* 0x000000ff09187812 */ /* 0x000fe200078ec0ff */
[----:B------:R-:W-:Y:S01]  /*23a0*/  FFMA.FTZ R42, R35, R46, R42 ;  /* 0x0000002e232a7223 */ /* 0x000fe2000001002a */
[C---:B------:R-:W-:Y:S01]  /*23b0*/  FFMA.FTZ R45, R46.reuse, R22, R45 ;  /* 0x000000162e2d7223 */ /* 0x040fe2000001002d */
[C---:B------:R-:W-:Y:S01]  /*23c0*/  FFMA.FTZ R41, R46.reuse, R48, R41 ;  /* 0x000000302e297223 */ /* 0x040fe20000010029 */
[----:B------:R-:W-:Y:S01]  /*23d0*/  FFMA.FTZ R44, R46, R23, R44 ;  /* 0x000000172e2c7223 */ /* 0x000fe2000001002c */
[----:B------:R-:W-:Y:S01]  /*23e0*/  SHF.R.U32.HI R46, RZ, 0x10, R10 ;  /* 0x00000010ff2e7819 */ /* 0x000fe2000001160a */
[----:B0-----:R-:W-:Y:S01]  /*23f0*/  HADD2.F32 R38, -RZ, R38.H0_H0 ;  /* 0x20000026ff267230 */ /* 0x001fe20000004100 */
[----:B------:R-:W-:Y:S01]  /*2400*/  IADD3 R10, PT, PT, R24, -0x80, RZ ;  /* 0xffffff80180a7810 */ /* 0x000fe20007ffe0ff */
[----:B------:R0:W3:Y:S01]  /*2410*/  I2F.F16 R40, R49 ;  /* 0x0000003100287306 */ /* 0x0000e20000200c00 */
[----:B------:R-:W-:-:S02]  /*2420*/  LEA.HI R28, R8, 0xffffff80, RZ, 0x8 ;  /* 0xffffff80081c7811 */ /* 0x000fc400078f40ff */
[----:B------:R-:W-:Y:S02]  /*2430*/  SHF.R.U32.HI R24, RZ, 0x10, R11 ;  /* 0x00000010ff187819 */ /* 0x000fe4000001160b */
[----:B------:R-:W-:Y:S01]  /*2440*/  SHF.R.U32.HI R8, RZ, 0x10, R8 ;  /* 0x00000010ff087819 */ /* 0x000fe20000011608 */
[----:B-1----:R-:W-:Y:S01]  /*2450*/  HADD2.F32 R39, -RZ, R39.H0_H0 ;  /* 0x20000027ff277230 */ /* 0x002fe20000004100 */
[----:B------:R-:W-:Y:S01]  /*2460*/  LEA.HI R27, R11, 0xffffff80, RZ, 0x8 ;  /* 0xffffff800b1b7811 */ /* 0x000fe200078f40ff */
[----:B------:R1:W4:Y:S01]  /*2470*/  I2F.F16 R17, R47 ;  /* 0x0000002f00117306 */ /* 0x0003220000200c00 */
[----:B------:R-:W-:Y:S02]  /*2480*/  LOP3.LUT R11, R46, 0xff, RZ, 0xc0, !PT ;  /* 0x000000ff2e0b7812 */ /* 0x000fe400078ec0ff */
[----:B------:R-:W-:Y:S01]  /*2490*/  LOP3.LUT R46, R24, 0xff, RZ, 0xc0, !PT ;  /* 0x000000ff182e7812 */ /* 0x000fe200078ec0ff */
[----:B------:R-:W-:Y:S01]  /*24a0*/  HADD2.F32 R24, -RZ, R37.H0_H0 ;  /* 0x20000025ff187230 */ /* 0x000fe20000004100 */
[----:B0-----:R-:W-:-:S02]  /*24b0*/  LOP3.LUT R49, R8, 0xff, RZ, 0xc0, !PT ;  /* 0x000000ff08317812 */ /* 0x001fc400078ec0ff */
[----:B------:R-:W-:Y:S01]  /*24c0*/  IADD3 R11, PT, PT, R11, -0x80, RZ ;  /* 0xffffff800b0b7810 */ /* 0x000fe20007ffe0ff */
[----:B------:R-:W0:Y:S01]  /*24d0*/  I2F.F16 R43, R43 ;  /* 0x0000002b002b7306 */ /* 0x000e220000200c00 */
[----:B------:R-:W-:Y:S01]  /*24e0*/  IADD3 R37, PT, PT, R46, -0x80, RZ ;  /* 0xffffff802e257810 */ /* 0x000fe20007ffe0ff */
[----:B-1----:R-:W-:Y:S01]  /*24f0*/  HADD2.F32 R47, -RZ, R36.H0_H0 ;  /* 0x20000024ff2f7230 */ /* 0x002fe20000004100 */
[----:B------:R-:W-:Y:S01]  /*2500*/  IADD3 R49, PT, PT, R49, -0x80, RZ ;  /* 0xffffff8031317810 */ /* 0x000fe20007ffe0ff */
[----:B--2---:R-:W-:Y:S02]  /*2510*/  HADD2.F32 R36, -RZ, R18.H0_H0 ;  /* 0x20000012ff247230 */ /* 0x004fe40000004100 */
[----:B---3--:R-:W-:Y:S02]  /*2520*/  HADD2.F32 R40, -RZ, R40.H0_H0 ;  /* 0x20000028ff287230 */ /* 0x008fe40000004100 */
[----:B------:R-:W1:Y:S01]  /*2530*/  I2F.F16 R8, R50 ;  /* 0x0000003200087306 */ /* 0x000e620000200c00 */
[----:B------:R-:W-:Y:S01]  /*2540*/  FFMA.FTZ R42, R47, R36, R42 ;  /* 0x000000242f2a7223 */ /* 0x000fe2000001002a */
[C---:B------:R-:W-:Y:S01]  /*2550*/  FFMA.FTZ R45, R36.reuse, R24, R45 ;  /* 0x00000018242d7223 */ /* 0x040fe2000001002d */
[C---:B------:R-:W-:Y:S01]  /*2560*/  FFMA.FTZ R41, R36.reuse, R38, R41 ;  /* 0x0000002624297223 */ /* 0x040fe20000010029 */
[----:B------:R-:W-:Y:S01]  /*2570*/  FFMA.FTZ R44, R36, R39, R44 ;  /* 0x00000027242c7223 */ /* 0x000fe2000001002c */
[----:B------:R-:W-:-:S02]  /*2580*/  HADD2.F32 R36, -RZ, R18.H1_H1 ;  /* 0x30000012ff247230 */ /* 0x000fc40000004100 */
[----:B----4-:R-:W-:Y:S01]  /*2590*/  HADD2.F32 R18, -RZ, R17.H0_H0 ;  /* 0x20000011ff127230 */ /* 0x010fe20000004100 */
[----:B------:R-:W2:Y:S01]  /*25a0*/  I2F.F16 R10, R10 ;  /* 0x0000000a000a7306 */ /* 0x000ea20000200c00 */
[----:B0-----:R-:W-:Y:S02]  /*25b0*/  HADD2.F32 R43, -RZ, R43.H0_H0 ;  /* 0x2000002bff2b7230 */ /* 0x001fe40000004100 */
[C---:B------:R-:W-:Y:S01]  /*25c0*/  FFMA.FTZ R45, R36.reuse, R40, R45 ;  /* 0x00000028242d7223 */ /* 0x040fe2000001002d */
[----:B------:R-:W-:Y:S02]  /*25d0*/  FFMA.FTZ R41, R36, R18, R41 ;  /* 0x0000001224297223 */ /* 0x000fe40000010029 */
[----:B------:R-:W-:Y:S01]  /*25e0*/  FFMA.FTZ R42, R43, R36, R42 ;  /* 0x000000242b2a7223 */ /* 0x000fe2000001002a */
[----:B-1----:R-:W-:Y:S01]  /*25f0*/  HADD2.F32 R17, -RZ, R8.H0_H0 ;  /* 0x20000008ff117230 */ /* 0x002fe20000004100 */
[----:B------:R0:W1:Y:S01]  /*2600*/  I2F.F16 R9, R49 ;  /* 0x0000003100097306 */ /* 0x0000620000200c00 */
[----:B------:R-:W-:-:S03]  /*2610*/  HADD2.F32 R8, -RZ, R19.H0_H0 ;  /* 0x20000013ff087230 */ /* 0x000fc60000004100 */
[----:B------:R-:W-:Y:S01]  /*2620*/  FFMA.FTZ R44, R36, R17, R44 ;  /* 0x00000011242c7223 */ /* 0x000fe2000001002c */
[----:B--2---:R-:W-:-:S03]  /*2630*/  HADD2.F32 R36, -RZ, R10.H0_H0 ;  /* 0x2000000aff247230 */ /* 0x004fc60000004100 */
[----:B------:R-:W2:Y:S01]  /*2640*/  I2F.F16 R11, R11 ;  /* 0x0000000b000b7306 */ /* 0x000ea20000200c00 */
[----:B0-----:R-:W-:Y:S02]  /*2650*/  HADD2.F32 R49, -RZ, R19.H1_H1 ;  /* 0x30000013ff317230 */ /* 0x001fe40000004100 */
[----:B------:R-:W-:Y:S01]  /*2660*/  FFMA.FTZ R10, R8, R36, R45 ;  /* 0x00000024080a7223 */ /* 0x000fe2000001002d */
[----:B-1----:R-:W-:-:S04]  /*2670*/  HADD2.F32 R19, -RZ, R9.H0_H0 ;  /* 0x20000009ff137230 */ /* 0x002fc80000004100 */
[----:B------:R-:W0:Y:S01]  /*2680*/  I2F.F16 R37, R37 ;  /* 0x0000002500257306 */ /* 0x000e220000200c00 */
[----:B------:R-:W-:Y:S01]  /*2690*/  FFMA.FTZ R9, R19, R8, R42 ;  /* 0x0000000813097223 */ /* 0x000fe2000001002a */
[----:B------:R-:W-:Y:S02]  /*26a0*/  HADD2.F32 R42, -RZ, R6.H1_H1 ;  /* 0x30000006ff2a7230 */ /* 0x000fe40000004100 */
[----:B--2---:R-:W-:-:S04]  /*26b0*/  HADD2.F32 R46, -RZ, R11.H0_H0 ;  /* 0x2000000bff2e7230 */ /* 0x004fc80000004100 */
[----:B------:R-:W1:Y:S01]  /*26c0*/  I2F.F16 R25, R25 ;  /* 0x0000001900197306 */ /* 0x000e620000200c00 */
[----:B------:R-:W-:Y:S01]  /*26d0*/  FFMA.FTZ R41, R8, R46, R41 ;  /* 0x0000002e08297223 */ /* 0x000fe20000010029 */
[----:B0-----:R-:W-:-:S06]  /*26e0*/  HADD2.F32 R37, -RZ, R37.H0_H0 ;  /* 0x20000025ff257230 */ /* 0x001fcc0000004100 */
[----:B------:R-:W0:Y:S01]  /*26f0*/  I2F.F16 R28, R28 ;  /* 0x0000001c001c7306 */ /* 0x000e220000200c00 */
[----:B-1----:R-:W-:-:S07]  /*2700*/  HADD2.F32 R25, -RZ, R25.H0_H0 ;  /* 0x20000019ff197230 */ /* 0x002fce0000004100 */
        /* <DEDUP_REMOVED lines=8> */
[----:B0-----:R-:W-:Y:S02]  /*2790*/  HADD2.F32 R50, -RZ, R27.H0_H0 ;  /* 0x2000001bff327230 */ /* 0x001fe40000004100 */
[----:B------:R-:W-:Y:S01]  /*27a0*/  FFMA.FTZ R27, R8, R37, R44 ;  /* 0x00000025081b7223 */ /* 0x000fe2000001002c */
[--C-:B------:R-:W-:Y:S02]  /*27b0*/  HADD2.F32 R44, -RZ, R7.reuse.H0_H0 ;  /* 0x20000007ff2c7230 */ /* 0x100fe40000004100 */
[C---:B------:R-:W-:Y:S01]  /*27c0*/  FFMA.FTZ R8, R49.reuse, R26, R41 ;  /* 0x0000001a31087223 */ /* 0x040fe20000010029 */
[----:B------:R-:W-:Y:S02]  /*27d0*/  HADD2.F32 R41, -RZ, R7.H1_H1 ;  /* 0x30000007ff297230 */ /* 0x000fe40000004100 */
[----:B------:R-:W-:Y:S01]  /*27e0*/  FFMA.FTZ R10, R49, R50, R27 ;  /* 0x00000032310a7223 */ /* 0x000fe2000001001b */
[----:B------:R-:W-:-:S02]  /*27f0*/  HADD2.F32 R27, -RZ, R6.H0_H0 ;  /* 0x20000006ff1b7230 */ /* 0x000fc40000004100 */
[----:B------:R-:W-:Y:S01]  /*2800*/  FMUL.FTZ R9, R44, R9 ;  /* 0x000000092c097220 */ /* 0x000fe20000410000 */
[----:B------:R-:W-:Y:S02]  /*2810*/  FMUL.FTZ R8, R41, R8 ;  /* 0x0000000829087220 */ /* 0x000fe40000410000 */
        /* <DEDUP_REMOVED lines=63> */
.L_x_3299:
[----:B------:R-:W-:Y:S02]  /*2c10*/  MOV R9, UR15 ;  /* 0x0000000f00097c02 */ /* 0x000fe40008000f00 */
[----:B-----5:R-:W-:-:S03]  /*2c20*/  MOV R17, UR15 ;  /* 0x0000000f00117c02 */ /* 0x020fc60008000f00 */
[----:B------:R-:W-:Y:S02]  /*2c30*/  IMAD.WIDE R8, R9, 0x4, R20 ;  /* 0x0000000409087825 */ /* 0x000fe400078e0214 */
[----:B------:R-:W5:Y:S02]  /*2c40*/  LDG.E.128.CONSTANT R20, desc[UR18][R20.64] ;  /* 0x0000001214147981 */ /* 0x000f64000c1e9d00 */
[----:B------:R-:W-:Y:S01]  /*2c50*/  IMAD.WIDE R16, R17, 0x4, R8 ;  /* 0x0000000411107825 */ /* 0x000fe200078e0208 */
[----:B------:R-:W-:Y:S06]  /*2c60*/  BRA.U !UP2, `(.L_x_3300) ;  /* 0x0000000d0aec7547 */ /* 0x000fec000b800000 */
[----:B------:R-:W2:Y:S01]  /*2c70*/  LDG.E.128.CONSTANT R8, desc[UR18][R8.64] ;  /* 0x0000001208087981 */ /* 0x000ea2000c1e9d00 */
[----:B-----5:R-:W-:Y:S01]  /*2c80*/  SHF.R.U32.HI R18, RZ, 0x8, R21 ;  /* 0x00000008ff127819 */ /* 0x020fe20000011615 */
[----:B------:R-:W-:Y:S01]  /*2c90*/  UISETP.NE.AND UP1, UPT, UR14, 0x1, UPT ;  /* 0x000000010e00788c */ /* 0x000fe2000bf25270 */
[----:B------:R-:W-:Y:S02]  /*2ca0*/  SHF.R.U32.HI R5, RZ, 0x8, R20 ;  /* 0x00000008ff057819 */ /* 0x000fe40000011614 */
[----:B------:R-:W-:Y:S02]  /*2cb0*/  LOP3.LUT R18, R18, 0xff, RZ, 0xc0, !PT ;  /* 0x000000ff12127812 */ /* 0x000fe400078ec0ff */
[----:B------:R-:W-:Y:S02]  /*2cc0*/  LOP3.LUT R0, R21, 0xff, RZ, 0xc0, !PT ;  /* 0x000000ff15007812 */ /* 0x000fe400078ec0ff */
[----:B------:R-:W-:Y:S02]  /*2cd0*/  IADD3 R41, PT, PT, R18, -0x80, RZ ;  /* 0xffffff8012297810 */ /* 0x000fe40007ffe0ff */
[----:B------:R-:W0:Y:S01]  /*2ce0*/  LDS.64 R18, [UR8+-0x70] ;  /* 0xffff9008ff127984 */ /* 0x000e220008000a00 */
[----:B------:R-:W-:-:S02]  /*2cf0*/  LOP3.LUT R5, R5, 0xff, RZ, 0xc0, !PT ;  /* 0x000000ff05057812 */ /* 0x000fc400078ec0ff */
[----:B------:R-:W-:Y:S01]  /*2d00*/  IADD3 R4, PT, PT, R0, -0x80, RZ ;  /* 0xffffff8000047810 */ /* 0x000fe20007ffe0ff */
[----:B------:R-:W-:Y:S01]  /*2d10*/  I2F.F16 R41, R41 ;  /* 0x0000002900297306 */ /* 0x000fe20000200c00 */
[----:B------:R-:W-:Y:S02]  /*2d20*/  LOP3.LUT R0, R23, 0xff, RZ, 0xc0, !PT ;  /* 0x000000ff17007812 */ /* 0x000fe400078ec0ff */
[----:B------:R-:W-:Y:S02]  /*2d30*/  IADD3 R5, PT, PT, R5, -0x80, RZ ;  /* 0xffffff8005057810 */ /* 0x000fe40007ffe0ff */
[----:B------:R-:W-:Y:S02]  /*2d40*/  SHF.R.U32.HI R32, RZ, 0x8, R22 ;  /* 0x00000008ff207819 */ /* 0x000fe40000011616 */
[----:B------:R-:W-:Y:S01]  /*2d50*/  IADD3 R3, PT, PT, R0, -0x80, RZ ;  /* 0xffffff8000037810 */ /* 0x000fe20007ffe0ff */
[----:B------:R1:W3:Y:S01]  /*2d60*/  I2F.F16 R31, R5 ;  /* 0x00000005001f7306 */ /* 0x0002e20000200c00 */
[----:B------:R-:W-:-:S02]  /*2d70*/  LOP3.LUT R0, R20, 0xff, RZ, 0xc0, !PT ;  /* 0x000000ff14007812 */ /* 0x000fc400078ec0ff */
[----:B------:R-:W-:Y:S02]  /*2d80*/  LEA.HI R25, R22, 0xffffff80, RZ, 0x8 ;  /* 0xffffff8016197811 */ /* 0x000fe400078f40ff */
[----:B------:R-:W-:Y:S02]  /*2d90*/  IADD3 R2, PT, PT, R0, -0x80, RZ ;  /* 0xffffff8000027810 */ /* 0x000fe40007ffe0ff */
[----:B------:R-:W-:Y:S01]  /*2da0*/  LOP3.LUT R0, R22, 0xff, RZ, 0xc0, !PT ;  /* 0x000000ff16007812 */ /* 0x000fe200078ec0ff */
[----:B------:R-:W4:Y:S01]  /*2db0*/  I2F.F16 R4, R4 ;  /* 0x0000000400047306 */ /* 0x000f220000200c00 */
[----:B-1----:R-:W-:Y:S02]  /*2dc0*/  LOP3.LUT R5, R32, 0xff, RZ, 0xc0, !PT ;  /* 0x000000ff20057812 */ /* 0x002fe400078ec0ff */
[----:B------:R-:W-:Y:S02]  /*2dd0*/  SHF.R.U32.HI R33, RZ, 0x10, R22 ;  /* 0x00000010ff217819 */ /* 0x000fe40000011616 */
[----:B------:R-:W-:-:S02]  /*2de0*/  IADD3 R22, PT, PT, R5, -0x80, RZ ;  /* 0xffffff8005167810 */ /* 0x000fc40007ffe0ff */
[----:B------:R-:W-:Y:S01]  /*2df0*/  SHF.R.U32.HI R5, RZ, 0x8, R23 ;  /* 0x00000008ff057819 */ /* 0x000fe20000011617 */
[----:B------:R-:W1:Y:S01]  /*2e00*/  I2F.F16 R2, R2 ;  /* 0x0000000200027306 */ /* 0x000e620000200c00 */
[----:B------:R-:W-:Y:S01]  /*2e10*/  IADD3 R0, PT, PT, R0, -0x80, RZ ;  /* 0xffffff8000007810 */ /* 0x000fe20007ffe0ff */
[----:B---3--:R-:W-:Y:S01]  /*2e20*/  HADD2.F32 R31, -RZ, R31.H0_H0 ;  /* 0x2000001fff1f7230 */ /* 0x008fe20000004100 */
[----:B------:R-:W-:Y:S02]  /*2e30*/  LOP3.LUT R5, R5, 0xff, RZ, 0xc0, !PT ;  /* 0x000000ff05057812 */ /* 0x000fe400078ec0ff */
[----:B------:R-:W-:Y:S02]  /*2e40*/  LEA.HI R35, R20, 0xffffff80, RZ, 0x8 ;  /* 0xffffff8014237811 */ /* 0x000fe400078f40ff */
[----:B------:R-:W-:Y:S01]  /*2e50*/  SHF.R.U32.HI R20, RZ, 0x10, R20 ;  /* 0x00000010ff147819 */ /* 0x000fe20000011614 */
[----:B------:R-:W3:Y:S01]  /*2e60*/  I2F.F16 R0, R0 ;  /* 0x0000000000007306 */ /* 0x000ee20000200c00 */
[----:B------:R-:W-:Y:S01]  /*2e70*/  LEA.HI R24, R21, 0xffffff80, RZ, 0x8 ;  /* 0xffffff8015187811 */ /* 0x000fe200078f40ff */
[----:B----4-:R-:W-:Y:S01]  /*2e80*/  HADD2.F32 R4, -RZ, R4.H0_H0 ;  /* 0x20000004ff047230 */ /* 0x010fe20000004100 */
[----:B------:R-:W-:Y:S01]  /*2e90*/  IADD3 R42, PT, PT, R5, -0x80, RZ ;  /* 0xffffff80052a7810 */ /* 0x000fe20007ffe0ff */
[----:B0-----:R-:W-:Y:S01]  /*2ea0*/  HADD2.F32 R47, -RZ, R18.H1_H1 ;  /* 0x30000012ff2f7230 */ /* 0x001fe20000004100 */
[----:B------:R-:W-:-:S02]  /*2eb0*/  SHF.R.U32.HI R21, RZ, 0x10, R21 ;  /* 0x00000010ff157819 */ /* 0x000fc40000011615 */
[----:B------:R-:W-:Y:S01]  /*2ec0*/  LOP3.LUT R20, R20, 0xff, RZ, 0xc0, !PT ;  /* 0x000000ff14147812 */ /* 0x000fe200078ec0ff */
[----:B------:R-:W0:Y:S01]  /*2ed0*/  I2F.F16 R3, R3 ;  /* 0x0000000300037306 */ /* 0x000e220000200c00 */
[----:B------:R-:W-:Y:S01]  /*2ee0*/  LOP3.LUT R21, R21, 0xff, RZ, 0xc0, !PT ;  /* 0x000000ff15157812 */ /* 0x000fe200078ec0ff */
[----:B-1----:R-:W-:Y:S01]  /*2ef0*/  HADD2.F32 R2, -RZ, R2.H0_H0 ;  /* 0x20000002ff027230 */ /* 0x002fe20000004100 */
[----:B------:R-:W-:Y:S02]  /*2f00*/  LOP3.LUT R33, R33, 0xff, RZ, 0xc0, !PT ;  /* 0x000000ff21217812 */ /* 0x000fe400078ec0ff */
[----:B------:R-:W-:Y:S02]  /*2f10*/  LEA.HI R26, R23, 0xffffff80, RZ, 0x8 ;  /* 0xffffff80171a7811 */ /* 0x000fe400078f40ff */
[----:B------:R-:W-:Y:S01]  /*2f20*/  IADD3 R20, PT, PT, R20, -0x80, RZ ;  /* 0xffffff8014147810 */ /* 0x000fe20007ffe0ff */
[----:B------:R-:W1:Y:S01]  /*2f30*/  I2F.F16 R22, R22 ;  /* 0x0000001600167306 */ /* 0x000e620000200c00 */
[----:B------:R-:W-:Y:S01]  /*2f40*/  SHF.R.U32.HI R23, RZ, 0x10, R23 ;  /* 0x00000010ff177819 */ /* 0x000fe20000011617 */
[----:B---3--:R-:W-:Y:S01]  /*2f50*/  HADD2.F32 R0, -RZ, R0.H0_H0 ;  /* 0x20000000ff007230 */ /* 0x008fe20000004100 */
[----:B------:R-:W-:-:S02]  /*2f60*/  IADD3 R21, PT, PT, R21, -0x80, RZ ;  /* 0xffffff8015157810 */ /* 0x000fc40007ffe0ff */
[----:B------:R-:W-:Y:S02]  /*2f70*/  IADD3 R33, PT, PT, R33, -0x80, RZ ;  /* 0xffffff8021217810 */ /* 0x000fe40007ffe0ff */
[----:B------:R-:W-:Y:S01]  /*2f80*/  LOP3.LUT R23, R23, 0xff, RZ, 0xc0, !PT ;  /* 0x000000ff17177812 */ /* 0x000fe200078ec0ff */
[----:B------:R-:W-:Y:S01]  /*2f90*/  I2F.F16 R42, R42 ;  /* 0x0000002a002a7306 */ /* 0x000fe20000200c00 */
[----:B0-----:R-:W-:Y:S02]  /*2fa0*/  HADD2.F32 R3, -RZ, R3.H0_H0 ;  /* 0x20000003ff037230 */ /* 0x001fe40000004100 */
[----:B------:R-:W-:Y:S01]  /*2fb0*/  IADD3 R23, PT, PT, R23, -0x80, RZ ;  /* 0xffffff8017177810 */ /* 0x000fe20007ffe0ff */
[----:B-1----:R-:W-:-:S04]  /*2fc0*/  HADD2.F32 R22, -RZ, R22.H0_H0 ;  /* 0x20000016ff167230 */ /* 0x002fc80000004100 */
[----:B------:R-:W-:Y:S08]  /*2fd0*/  I2F.F16 R20, R20 ;  /* 0x0000001400147306 */ /* 0x000ff00000200c00 */
[----:B------:R-:W0:Y:S08]  /*2fe0*/  I2F.F16 R32, R21 ;  /* 0x0000001500207306 */ /* 0x000e300000200c00 */
[----:B------:R-:W1:Y:S01]  /*2ff0*/  I2F.F16 R33, R33 ;  /* 0x0000002100217306 */ /* 0x000e620000200c00 */
[----:B0-----:R-:W-:-:S07]  /*3000*/  HADD2.F32 R32, -RZ, R32.H0_H0 ;  /* 0x20000020ff207230 */ /* 0x001fce0000004100 */
[----:B------:R0:W3:Y:S01]  /*3010*/  I2F.F16 R34, R23 ;  /* 0x0000001700227306 */ /* 0x0000e20000200c00 */
[----:B-1----:R-:W-:-:S07]  /*3020*/  HADD2.F32 R33, -RZ, R33.H0_H0 ;  /* 0x20000021ff217230 */ /* 0x002fce0000004100 */
[----:B------:R-:W-:Y:S01]  /*3030*/  I2F.F16 R25, R25 ;  /* 0x0000001900197306 */ /* 0x000fe20000200c00 */
[----:B0-----:R-:W-:Y:S02]  /*3040*/  HADD2.F32 R23, -RZ, R41.H0_H0 ;  /* 0x20000029ff177230 */ /* 0x001fe40000004100 */
[----:B---3--:R-:W-:-:S05]  /*3050*/  HADD2.F32 R34, -RZ, R34.H0_H0 ;  /* 0x20000022ff227230 */ /* 0x008fca0000004100 */
[----:B------:R-:W0:Y:S08]  /*3060*/  I2F.F16 R35, R35 ;  /* 0x0000002300237306 */ /* 0x000e300000200c00 */
[----:B------:R-:W1:Y:S01]  /*3070*/  I2F.F16 R24, R24 ;  /* 0x0000001800187306 */ /* 0x000e620000200c00 */
[----:B0-----:R-:W-:-:S07]  /*3080*/  HADD2.F32 R35, -RZ, R35.H0_H0 ;  /* 0x20000023ff237230 */ /* 0x001fce0000004100 */
[----:B------:R-:W0:Y:S01]  /*3090*/  I2F.F16 R26, R26 ;  /* 0x0000001a001a7306 */ /* 0x000e220000200c00 */
[----:B-1----:R-:W-:Y:S01]  /*30a0*/  HADD2.F32 R24, -RZ, R24.H0_H0 ;  /* 0x20000018ff187230 */ /* 0x002fe20000004100 */
[----:B--2---:R-:W-:Y:S02]  /*30b0*/  LOP3.LUT R5, R8, 0xff, RZ, 0xc0, !PT ;  /* 0x000000ff08057812 */ /* 0x004fe400078ec0ff */
[----:B------:R-:W-:Y:S02]  /*30c0*/  LOP3.LUT R21, R10, 0xff, RZ, 0xc0, !PT ;  /* 0x000000ff0a157812 */ /* 0x000fe400078ec0ff */
[----:B------:R-:W-:Y:S02]  /*30d0*/  IADD3 R36, PT, PT, R5, -0x80, RZ ;  /* 0xffffff8005247810 */ /* 0x000fe40007ffe0ff */
[----:B------:R-:W-:Y:S02]  /*30e0*/  LOP3.LUT R5, R9, 0xff, RZ, 0xc0, !PT ;  /* 0x000000ff09057812 */ /* 0x000fe400078ec0ff */
[----:B------:R-:W-:-:S02]  /*30f0*/  IADD3 R38, PT, PT, R21, -0x80, RZ ;  /* 0xffffff8015267810 */ /* 0x000fc40007ffe0ff */
[----:B------:R-:W-:Y:S01]  /*3100*/  IADD3 R37, PT, PT, R5, -0x80, RZ ;  /* 0xffffff8005257810 */ /* 0x000fe20007ffe0ff */
[----:B------:R-:W-:Y:S01]  /*3110*/  HADD2.F32 R5, -RZ, R18.H0_H0 ;  /* 0x20000012ff057230 */ /* 0x000fe20000004100 */
[----:B------:R-:W-:Y:S01]  /*3120*/  LOP3.LUT R18, R11, 0xff, RZ, 0xc0, !PT ;  /* 0x000000ff0b127812 */ /* 0x000fe200078ec0ff */
[----:B------:R-:W-:Y:S01]  /*3130*/  I2F.F16 R36, R36 ;  /* 0x0000002400247306 */ /* 0x000fe20000200c00 */
[----:B------:R-:W-:Y:S02]  /*3140*/  SHF.R.U32.HI R40, RZ, 0x8, R8 ;  /* 0x00000008ff287819 */ /* 0x000fe40000011608 */
[----:B------:R-:W-:Y:S01]  /*3150*/  SHF.R.U32.HI R21, RZ, 0x8, R9 ;  /* 0x00000008ff157819 */ /* 0x000fe20000011609 */
[C---:B------:R-:W-:Y:S01]  /*3160*/  FFMA.FTZ R44, R5.reuse, R4, RZ ;  /* 0x00000004052c7223 */ /* 0x040fe200000100ff */
[----:B------:R-:W-:Y:S01]  /*3170*/  IADD3 R39, PT, PT, R18, -0x80, RZ ;  /* 0xffffff8012277810 */ /* 0x000fe20007ffe0ff */
[----:B------:R-:W-:Y:S02]  /*3180*/  HADD2.F32 R18, -RZ, R42.H0_H0 ;  /* 0x2000002aff127230 */ /* 0x000fe40000004100 */
[----:B------:R-:W-:Y:S01]  /*3190*/  FFMA.FTZ R42, R2, R5, RZ ;  /* 0x00000005022a7223 */ /* 0x000fe200000100ff */
[C---:B------:R-:W-:Y:S01]  /*31a0*/  FFMA.FTZ R41, R5.reuse, R0, RZ ;  /* 0x0000000005297223 */ /* 0x040fe200000100ff */
[----:B------:R-:W-:Y:S01]  /*31b0*/  LOP3.LUT R40, R40, 0xff, RZ, 0xc0, !PT ;  /* 0x000000ff28287812 */ /* 0x000fe200078ec0ff */
[----:B------:R-:W-:Y:S01]  /*31c0*/  FFMA.FTZ R5, R5, R3, RZ ;  /* 0x0000000305057223 */ /* 0x000fe200000100ff */
[----:B------:R-:W-:Y:S01]  /*31d0*/  LOP3.LUT R21, R21, 0xff, RZ, 0xc0, !PT ;  /* 0x000000ff15157812 */ /* 0x000fe200078ec0ff */
[----:B------:R-:W-:Y:S01]  /*31e0*/  FFMA.FTZ R42, R31, R47, R42 ;  /* 0x0000002f1f2a7223 */ /* 0x000fe2000001002a */
[C---:B------:R-:W-:Y:S01]  /*31f0*/  FFMA.FTZ R45, R47.reuse, R23, R44 ;  /* 0x000000172f2d7223 */ /* 0x040fe2000001002c */
[C---:B------:R-:W-:Y:S01]  /*3200*/  FFMA.FTZ R48, R47.reuse, R22, R41 ;  /* 0x000000162f307223 */ /* 0x040fe20000010029 */
[----:B------:R-:W-:Y:S01]  /*3210*/  FFMA.FTZ R47, R47, R18, R5 ;  /* 0x000000122f2f7223 */ /* 0x000fe20000010005 */
[----:B------:R-:W-:Y:S01]  /*3220*/  IADD3 R43, PT, PT, R40, -0x80, RZ ;  /* 0xffffff80282b7810 */ /* 0x000fe20007ffe0ff */
[----:B------:R-:W-:Y:S01]  /*3230*/  HADD2.F32 R5, -RZ, R20.H0_H0 ;  /* 0x20000014ff057230 */ /* 0x000fe20000004100 */
[----:B------:R-:W-:Y:S01]  /*3240*/  IADD3 R40, PT, PT, R21, -0x80, RZ ;  /* 0xffffff8015287810 */ /* 0x000fe20007ffe0ff */
[--C-:B------:R-:W-:Y:S01]  /*3250*/  HADD2.F32 R44, -RZ, R19.reuse.H0_H0 ;  /* 0x20000013ff2c7230 */ /* 0x100fe20000004100 */
[----:B------:R-:W1:Y:S01]  /*3260*/  LDS.64 R20, [UR8+-0x68] ;  /* 0xffff9808ff147984 */ /* 0x000e620008000a00 */
[----:B------:R-:W-:Y:S01]  /*3270*/  SHF.R.U32.HI R46, RZ, 0x8, R10 ;  /* 0x00000008ff2e7819 */ /* 0x000fe2000001160a */
[----:B------:R-:W2:Y:S01]  /*3280*/  I2F.F16 R37, R37 ;  /* 0x0000002500257306 */ /* 0x000ea20000200c00 */
[----:B------:R-:W-:Y:S01]  /*3290*/  LEA.HI R27, R9, 0xffffff80, RZ, 0x8 ;  /* 0xffffff80091b7811 */ /* 0x000fe200078f40ff */
[----:B------:R-:W-:Y:S01]  /*32a0*/  FFMA.FTZ R41, R44, R33, R48 ;  /* 0x000000212c297223 */ /* 0x000fe20000010030 */
[----:B------:R-:W-:Y:S01]  /*32b0*/  SHF.R.U32.HI R48, RZ, 0x8, R11 ;  /* 0x00000008ff307819 */ /* 0x000fe2000001160b */
[----:B------:R-:W-:Y:S01]  /*32c0*/  FFMA.FTZ R42, R5, R44, R42 ;  /* 0x0000002c052a7223 */ /* 0x000fe2000001002a */
[----:B------:R-:W-:Y:S01]  /*32d0*/  LOP3.LUT R46, R46, 0xff, RZ, 0xc0, !PT ;  /* 0x000000ff2e2e7812 */ /* 0x000fe200078ec0ff */
[----:B------:R-:W-:Y:S01]  /*32e0*/  FFMA.FTZ R45, R44, R32, R45 ;  /* 0x000000202c2d7223 */ /* 0x000fe2000001002d */
[----:B------:R-:W-:Y:S01]  /*32f0*/  LOP3.LUT R48, R48, 0xff, RZ, 0xc0, !PT ;  /* 0x000000ff30307812 */ /* 0x000fe200078ec0ff */
[----:B------:R-:W-:Y:S01]  /*3300*/  FFMA.FTZ R44, R44, R34, R47 ;  /* 0x000000222c2c7223 */ /* 0x000fe2000001002f */
[----:B------:R-:W-:Y:S01]  /*3310*/  IADD3 R47, PT, PT, R46, -0x80, RZ ;  /* 0xffffff802e2f7810 */ /* 0x000fe20007ffe0ff */
[----:B------:R-:W-:Y:S01]  /*3320*/  HADD2.F32 R46, -RZ, R19.H1_H1 ;  /* 0x30000013ff2e7230 */ /* 0x000fe20000004100 */
[----:B------:R-:W-:Y:S01]  /*3330*/  IADD3 R50, PT, PT, R48, -0x80, RZ ;  /* 0xffffff8030327810 */ /* 0x000fe20007ffe0ff */
[----:B------:R-:W-:Y:S01]  /*3340*/  HADD2.F32 R48, -RZ, R25.H0_H0 ;  /* 0x20000019ff307230 */ /* 0x000fe20000004100 */
[----:B------:R-:W-:Y:S01]  /*3350*/  SHF.R.U32.HI R9, RZ, 0x10, R9 ;  /* 0x00000010ff097819 */ /* 0x000fe20000011609 */
[----:B0-----:R-:W-:-:S02]  /*3360*/  HADD2.F32 R25, -RZ, R26.H0_H0 ;  /* 0x2000001aff197230 */ /* 0x001fc40000004100 */
[----:B------:R-:W-:Y:S01]  /*3370*/  FFMA.FTZ R42, R35, R46, R42 ;  /* 0x0000002e232a7223 */ /* 0x000fe2000001002a */
[C---:B------:R-:W-:Y:S01]  /*3380*/  FFMA.FTZ R45, R46.reuse, R24, R45 ;  /* 0x000000182e2d7223 */ /* 0x040fe2000001002d */
[----:B------:R-:W-:Y:S01]  /*3390*/  LOP3.LUT R26, R9, 0xff, RZ, 0xc0, !PT ;  /* 0x000000ff091a7812 */ /* 0x000fe200078ec0ff */
[C---:B------:R-:W-:Y:S01]  /*33a0*/  FFMA.FTZ R41, R46.reuse, R48, R41 ;  /* 0x000000302e297223 */ /* 0x040fe20000010029 */
[----:B------:R-:W-:Y:S01]  /*33b0*/  FFMA.FTZ R44, R46, R25, R44 ;  /* 0x000000192e2c7223 */ /* 0x000fe2000001002c */
[----:B------:R-:W-:Y:S01]  /*33c0*/  LEA.HI R28, R10, 0xffffff80, RZ, 0x8 ;  /* 0xffffff800a1c7811 */ /* 0x000fe200078f40ff */
[----:B------:R-:W0:Y:S01]  /*33d0*/  I2F.F16 R38, R38 ;  /* 0x0000002600267306 */ /* 0x000e220000200c00 */
[----:B------:R-:W-:Y:S02]  /*33e0*/  SHF.R.U32.HI R46, RZ, 0x10, R10 ;  /* 0x00000010ff2e7819 */ /* 0x000fe4000001160a */
[----:B------:R-:W-:Y:S02]  /*33f0*/  IADD3 R10, PT, PT, R26, -0x80, RZ ;  /* 0xffffff801a0a7810 */ /* 0x000fe40007ffe0ff */
[----:B------:R-:W-:-:S02]  /*3400*/  LEA.HI R30, R8, 0xffffff80, RZ, 0x8 ;  /* 0xffffff80081e7811 */ /* 0x000fc400078f40ff */
[----:B------:R-:W-:Y:S01]  /*3410*/  SHF.R.U32.HI R26, RZ, 0x10, R11 ;  /* 0x00000010ff1a7819 */ /* 0x000fe2000001160b */
[----:B------:R-:W3:Y:S01]  /*3420*/  I2F.F16 R39, R39 ;  /* 0x0000002700277306 */ /* 0x000ee20000200c00 */
[----:B------:R-:W-:Y:S02]  /*3430*/  SHF.R.U32.HI R8, RZ, 0x10, R8 ;  /* 0x00000010ff087819 */ /* 0x000fe40000011608 */
[----:B------:R-:W-:Y:S02]  /*3440*/  LEA.HI R29, R11, 0xffffff80, RZ, 0x8 ;  /* 0xffffff800b1d7811 */ /* 0x000fe400078f40ff */
[----:B------:R-:W-:Y:S02]  /*3450*/  LOP3.LUT R11, R46, 0xff, RZ, 0xc0, !PT ;  /* 0x000000ff2e0b7812 */ /* 0x000fe400078ec0ff */
[----:B------:R-:W-:Y:S01]  /*3460*/  LOP3.LUT R46, R26, 0xff, RZ, 0xc0, !PT ;  /* 0x000000ff1a2e7812 */ /* 0x000fe200078ec0ff */
[----:B------:R4:W3:Y:S01]  /*3470*/  I2F.F16 R19, R47 ;  /* 0x0000002f00137306 */ /* 0x0008e20000200c00 */
[----:B------:R-:W-:Y:S01]  /*3480*/  LOP3.LUT R49, R8, 0xff, RZ, 0xc0, !PT ;  /* 0x000000ff08317812 */ /* 0x000fe200078ec0ff */
[----:B--2---:R-:W-:Y:S01]  /*3490*/  HADD2.F32 R26, -RZ, R37.H0_H0 ;  /* 0x20000025ff1a7230 */ /* 0x004fe20000004100 */
[----:B------:R-:W-:Y:S01]  /*34a0*/  IADD3 R11, PT, PT, R11, -0x80, RZ ;  /* 0xffffff800b0b7810 */ /* 0x000fe20007ffe0ff */
[----:B0-----:R-:W-:Y:S01]  /*34b0*/  HADD2.F32 R38, -RZ, R38.H0_H0 ;  /* 0x20000026ff267230 */ /* 0x001fe20000004100 */
[----:B------:R-:W-:-:S02]  /*34c0*/  IADD3 R37, PT, PT, R46, -0x80, RZ ;  /* 0xffffff802e257810 */ /* 0x000fc40007ffe0ff */
[----:B------:R-:W-:Y:S01]  /*34d0*/  IADD3 R49, PT, PT, R49, -0x80, RZ ;  /* 0xffffff8031317810 */ /* 0x000fe20007ffe0ff */
[----:B------:R-:W0:Y:S01]  /*34e0*/  I2F.F16 R43, R43 ;  /* 0x0000002b002b7306 */ /* 0x000e220000200c00 */
[----:B----4-:R-:W-:Y:S02]  /*34f0*/  HADD2.F32 R47, -RZ, R36.H0_H0 ;  /* 0x20000024ff2f7230 */ /* 0x010fe40000004100 */
[----:B-1----:R-:W-:Y:S02]  /*3500*/  HADD2.F32 R36, -RZ, R20.H0_H0 ;  /* 0x20000014ff247230 */ /* 0x002fe40000004100 */
[----:B---3--:R-:W-:-:S03]  /*3510*/  HADD2.F32 R39, -RZ, R39.H0_H0 ;  /* 0x20000027ff277230 */ /* 0x008fc60000004100 */
[----:B------:R-:W1:Y:S01]  /*3520*/  I2F.F16 R40, R40 ;  /* 0x0000002800287306 */ /* 0x000e620000200c00 */
[----:B------:R-:W-:Y:S01]  /*3530*/  FFMA.FTZ R42, R47, R36, R42 ;  /* 0x000000242f2a7223 */ /* 0x000fe2000001002a */
[C---:B------:R-:W-:Y:S01]  /*3540*/  FFMA.FTZ R45, R36.reuse, R26, R45 ;  /* 0x0000001a242d7223 */ /* 0x040fe2000001002d */
[C---:B------:R-:W-:Y:S01]  /*3550*/  FFMA.FTZ R41, R36.reuse, R38, R41 ;  /* 0x0000002624297223 */ /* 0x040fe20000010029 */
[----:B------:R-:W-:Y:S01]  /*3560*/  FFMA.FTZ R44, R36, R39, R44 ;  /* 0x00000027242c7223 */ /* 0x000fe2000001002c */
[----:B------:R-:W-:Y:S02]  /*3570*/  HADD2.F32 R36, -RZ, R20.H1_H1 ;  /* 0x30000014ff247230 */ /* 0x000fe40000004100 */
[----:B------:R-:W-:Y:S01]  /*3580*/  HADD2.F32 R20, -RZ, R19.H0_H0 ;  /* 0x20000013ff147230 */ /* 0x000fe20000004100 */
[----:B------:R-:W2:Y:S01]  /*3590*/  I2F.F16 R8, R50 ;  /* 0x0000003200087306 */ /* 0x000ea20000200c00 */
[----:B0-----:R-:W-:-:S03]  /*35a0*/  HADD2.F32 R43, -RZ, R43.H0_H0 ;  /* 0x2000002bff2b7230 */ /* 0x001fc60000004100 */
[C---:B------:R-:W-:Y:S02]  /*35b0*/  FFMA.FTZ R41, R36.reuse, R20, R41 ;  /* 0x0000001424297223 */ /* 0x040fe40000010029 */
[----:B------:R-:W-:Y:S01]  /*35c0*/  FFMA.FTZ R42, R43, R36, R42 ;  /* 0x000000242b2a7223 */ /* 0x000fe2000001002a */
[----:B-1----:R-:W-:Y:S01]  /*35d0*/  HADD2.F32 R40, -RZ, R40.H0_H0 ;  /* 0x20000028ff287230 */ /* 0x002fe20000004100 */
[----:B------:R-:W0:Y:S04]  /*35e0*/  I2F.F16 R10, R10 ;  /* 0x0000000a000a7306 */ /* 0x000e280000200c00 */
[----:B------:R-:W-:Y:S01]  /*35f0*/  FFMA.FTZ R45, R36, R40, R45 ;  /* 0x00000028242d7223 */ /* 0x000fe2000001002d */
[----:B--2---:R-:W-:-:S03]  /*3600*/  HADD2.F32 R19, -RZ, R8.H0_H0 ;  /* 0x20000008ff137230 */ /* 0x004fc60000004100 */
[----:B------:R1:W2:Y:S01]  /*3610*/  I2F.F16 R9, R49 ;  /* 0x0000003100097306 */ /* 0x0002a20000200c00 */
[----:B------:R-:W-:Y:S02]  /*3620*/  HADD2.F32 R8, -RZ, R21.H0_H0 ;  /* 0x20000015ff087230 */ /* 0x000fe40000004100 */
[----:B------:R-:W-:Y:S01]  /*3630*/  FFMA.FTZ R44, R36, R19, R44 ;  /* 0x00000013242c7223 */ /* 0x000fe2000001002c */
[----:B0-----:R-:W-:-:S04]  /*3640*/  HADD2.F32 R36, -RZ, R10.H0_H0 ;  /* 0x2000000aff247230 */ /* 0x001fc80000004100 */
[----:B------:R-:W0:Y:S01]  /*3650*/  I2F.F16 R11, R11 ;  /* 0x0000000b000b7306 */ /* 0x000e220000200c00 */
[----:B-1----:R-:W-:Y:S02]  /*3660*/  HADD2.F32 R49, -RZ, R21.H1_H1 ;  /* 0x30000015ff317230 */ /* 0x002fe40000004100 */
[----:B------:R-:W-:Y:S01]  /*3670*/  FFMA.FTZ R10, R8, R36, R45 ;  /* 0x00000024080a7223 */ /* 0x000fe2000001002d */
[----:B--2---:R-:W-:-:S04]  /*3680*/  HADD2.F32 R21, -RZ, R9.H0_H0 ;  /* 0x20000009ff157230 */ /* 0x004fc80000004100 */
[----:B------:R-:W1:Y:S01]  /*3690*/  I2F.F16 R37, R37 ;  /* 0x0000002500257306 */ /* 0x000e620000200c00 */
[----:B------:R-:W-:Y:S01]  /*36a0*/  FFMA.FTZ R9, R21, R8, R42 ;  /* 0x0000000815097223 */ /* 0x000fe2000001002a */
[----:B------:R-:W-:Y:S02]  /*36b0*/  HADD2.F32 R42, -RZ, R6.H1_H1 ;  /* 0x30000006ff2a7230 */ /* 0x000fe40000004100 */
[----:B0-----:R-:W-:-:S04]  /*36c0*/  HADD2.F32 R46, -RZ, R11.H0_H0 ;  /* 0x2000000bff2e7230 */ /* 0x001fc80000004100 */
[----:B------:R-:W0:Y:S01]  /*36d0*/  I2F.F16 R27, R27 ;  /* 0x0000001b001b7306 */ /* 0x000e220000200c00 */
[----:B------:R-:W-:Y:S01]  /*36e0*/  FFMA.FTZ R41, R8, R46, R41 ;  /* 0x0000002e08297223 */ /* 0x000fe20000010029 */
[----:B-1----:R-:W-:-:S06]  /*36f0*/  HADD2.F32 R37, -RZ, R37.H0_H0 ;  /* 0x20000025ff257230 */ /* 0x002fcc0000004100 */
        /* <DEDUP_REMOVED lines=10> */
[----:B-1----:R-:W-:Y:S02]  /*37a0*/  HADD2.F32 R50, -RZ, R29.H0_H0 ;  /* 0x2000001dff327230 */ /* 0x002fe40000004100 */
        /* <DEDUP_REMOVED lines=71> */
.L_x_3300:
[----:B------:R-:W-:Y:S02]  /*3c20*/  MOV R9, UR15 ;  /* 0x0000000f00097c02 */ /* 0x000fe40008000f00 */
[----:B-----5:R-:W-:-:S03]  /*3c30*/  MOV R21, UR15 ;  /* 0x0000000f00157c02 */ /* 0x020fc60008000f00 */
[----:B------:R-:W-:Y:S02]  /*3c40*/  IMAD.WIDE R8, R9, 0x4, R16 ;  /* 0x0000000409087825 */ /* 0x000fe400078e0210 */
[----:B------:R-:W5:Y:S02]  /*3c50*/  LDG.E.128.CONSTANT R16, desc[UR18][R16.64] ;  /* 0x0000001210107981 */ /* 0x000f64000c1e9d00 */
[----:B------:R-:W-:Y:S01]  /*3c60*/  IMAD.WIDE R20, R21, 0x4, R8 ;  /* 0x0000000415147825 */ /* 0x000fe200078e0208 */
        /* <DEDUP_REMOVED lines=252> */
.L_x_3301:
[----:B-----5:R0:W5:Y:S01]  /*4c30*/  LDG.E.128.CONSTANT R16, desc[UR18][R20.64] ;  /* 0x0000001214107981 */ /* 0x020162000c1e9d00 */
[----:B------:R-:W-:Y:S01]  /*4c40*/  MOV R23, UR15 ;  /* 0x0000000f00177c02 */ /* 0x000fe20008000f00 */
[----:B------:R-:W-:Y:S02]  /*4c50*/  @!UP0 UIADD3 UR6, UPT, UPT, UR4, 0x1, URZ ;  /* 0x0000000104068890 */ /* 0x000fe4000fffe0ff */
[----:B------:R-:W-:Y:S02]  /*4c60*/  @!UP0 UIADD3 UR5, UPT, UPT, UR7, UR9, URZ ;  /* 0x0000000907058290 */ /* 0x000fe4000fffe0ff */
[----:B------:R-:W-:-:S03]  /*4c70*/  IMAD.WIDE R22, R23, 0x4, R20 ;  /* 0x0000000417167825 */ /* 0x000fc600078e0214 */
[----:B------:R-:W-:Y:S01]  /*4c80*/  @!UP0 UMOV UR4, UR6 ;  /* 0x0000000600048c82 */ /* 0x000fe20008000000 */
[----:B0-----:R-:W-:Y:S06]  /*4c90*/  BRA.U !UP2, `(.L_x_3302) ;  /* 0x0000000d0aec7547 */ /* 0x001fec000b800000 */
        /* <DEDUP_REMOVED lines=251> */
.L_x_3302:
[----:B------:R-:W-:Y:S01]  /*5c50*/  UIADD3 UR10, UP0, UPT, UR10, 0x80, URZ ;  /* 0x000000800a0a7890 */ /* 0x000fe2000ff1e0ff */
[----:B------:R-:W-:Y:S01]  /*5c60*/  MOV R3, UR15 ;  /* 0x0000000f00037c02 */ /* 0x000fe20008000f00 */
[----:B------:R-:W-:Y:S02]  /*5c70*/  UIADD3 UR9, UPT, UPT, UR9, 0x20, URZ ;  /* 0x0000002009097890 */ /* 0x000fe4000fffe0ff */
[----:B------:R-:W-:Y:S02]  /*5c80*/  UIADD3.X UR11, UPT, UPT, URZ, UR11, URZ, UP0, !UPT ;  /* 0x0000000bff0b7290 */ /* 0x000fe400087fe4ff */
[----:B------:R-:W-:Y:S01]  /*5c90*/  UISETP.GE.AND UP0, UPT, UR9, UR16, UPT ;  /* 0x000000100900728c */ /* 0x000fe2000bf06270 */
[----:B------:R-:W-:Y:S01]  /*5ca0*/  IMAD.WIDE R22, R3, 0x4, R22 ;  /* 0x0000000403167825 */ /* 0x000fe200078e0216 */
[----:B------:R-:W-:Y:S02]  /*5cb0*/  UIADD3 UR8, UPT, UPT, UR8, 0x40, URZ ;  /* 0x0000004008087890 */ /* 0x000fe4000fffe0ff */
[----:B-----5:R-:W-:-:S02]  /*5cc0*/  MOV R16, R22 ;  /* 0x0000001600107202 */ /* 0x020fc40000000f00 */
[----:B------:R-:W-:-:S03]  /*5cd0*/  MOV R17, R23 ;  /* 0x0000001700117202 */ /* 0x000fc60000000f00 */
[----:B------:R-:W-:Y:S05]  /*5ce0*/  BRA.U !UP0, `(.L_x_3303) ;  /* 0xffffffbd087c7547 */ /* 0x000fea000b83ffff */
.L_x_3298:
[----:B------:R-:W-:-:S13]  /*5cf0*/  ISETP.LT.AND P0, PT, RZ, UR14, PT ;  /* 0x0000000eff007c0c */ /* 0x000fda000bf01270 */
[----:B------:R-:W-:Y:S05]  /*5d00*/  @!P0 EXIT ;  /* 0x000000000000894d */ /* 0x000fea0003800000 */
[----:B------:R-:W0:Y:S01]  /*5d10*/  S2R R0, SR_CTAID.X ;  /* 0x0000000000007919 */ /* 0x000e220000002500 */
[----:B-----5:R-:W1:Y:S01]  /*5d20*/  LDC.64 R4, c[0x0][0x3a0] ;  /* 0x0000e800ff047b82 */ /* 0x020e620000000a00 */
[----:B------:R-:W-:Y:S01]  /*5d30*/  UIMAD UR4, UR24, UR15, URZ ;  /* 0x0000000f180472a4 */ /* 0x000fe2000f8e02ff */
[----:B------:R-:W0:Y:S02]  /*5d40*/  S2R R3, SR_TID.X ;  /* 0x0000000000037919 */ /* 0x000e240000002100 */
[----:B0-----:R-:W-:-:S04]  /*5d50*/  LEA R0, R0, R3, 0x6 ;  /* 0x0000000300007211 */ /* 0x001fc800078e30ff */
[----:B------:R-:W-:-:S04]  /*5d60*/  LEA R0, R0, UR4, 0x1 ;  /* 0x0000000400007c11 */ /* 0x000fc8000f8e08ff */
        /* <DEDUP_REMOVED lines=9> */
.L_x_3307:
[----:B------:R-:W0:Y:S02]  /*5e00*/  LDS R2, [R0] ;  /* 0x0000000000027984 */ /* 0x000e240000000800 */
[----:B0-----:R-:W-:-:S05]  /*5e10*/  HFMA2 R3, R2, 1, 1, R12 ;  /* 0x3c003c0002037831 */ /* 0x001fca000000000c */
[----:B------:R-:W0:Y:S02]  /*5e20*/  ATOMS.CAST.SPIN P0, [R0], R2, R3 ;  /* 0x000000020000758d */ /* 0x000e240001800003 */
[----:B0-----:R-:W-:Y:S05]  /*5e30*/  @!P0 BRA `(.L_x_3307) ;  /* 0xfffffffc00f08947 */ /* 0x001fea000383ffff */
[----:B------:R-:W-:Y:S05]  /*5e40*/  BRA `(.L_x_3305) ;  /* 0x00000000000c7947 */ /* 0x000fea0003800000 */
.L_x_3306:
[----:B------:R-:W2:Y:S02]  /*5e50*/  LD.E R0, desc[UR18][R4.64] ;  /* 0x0000001204007980 */ /* 0x000ea4000c101900 */
[----:B--2---:R-:W-:-:S05]  /*5e60*/  IADD3 R3, PT, PT, R12, R0, RZ ;  /* 0x000000000c037210 */ /* 0x004fca0007ffe0ff */
[----:B------:R0:W-:Y:S02]  /*5e70*/  ST.E desc[UR18][R4.64], R3 ;  /* 0x0000000304007985 */ /* 0x0001e4000c101912 */
.L_x_3305:
[----:B------:R-:W-:Y:S05]  /*5e80*/  BSYNC.RECONVERGENT B0 ;  /* 0x0000000000007941 */ /* 0x000fea0003800200 */
.L_x_3304:
[----:B------:R1:W-:Y:S01]  /*5e90*/  ATOM.E.ADD.F16x2.RN.STRONG.GPU P0, RZ, desc[UR18][R4.64+0x4], R13 ;  /* 0x8000040d04ff79a2 */ /* 0x0003e2000c10e112 */
[----:B------:R-:W-:Y:S04]  /*5ea0*/  BSSY.RECONVERGENT B0, `(.L_x_3308) ;  /* 0x000000e000007945 */ /* 0x000fe80003800200 */
[----:B-1----:R-:W-:Y:S05]  /*5eb0*/  @P0 BRA `(.L_x_3309) ;  /* 0x0000000000300947 */ /* 0x002fea0003800000 */
[----:B------:R-:W1:Y:S02]  /*5ec0*/  QSPC.E.S P0, RZ, [R4+0x4] ;  /* 0x0000040004ff73aa */ /* 0x000e640000000500 */
[----:B-1----:R-:W-:Y:S05]  /*5ed0*/  @!P0 BRA `(.L_x_3310) ;  /* 0x00000000001c8947 */ /* 0x002fea0003800000 */
[----:B------:R-:W-:-:S04]  /*5ee0*/  MOV R2, R4 ;  /* 0x0000000400027202 */ /* 0x000fc80000000f00 */
[----:B------:R-:W-:-:S07]  /*5ef0*/  MOV R0, R2 ;  /* 0x0000000200007202 */ /* 0x000fce0000000f00 */
.L_x_3311:
[----:B------:R-:W0:Y:S02]  /*5f00*/  LDS R2, [R0+0x4] ;  /* 0x0000040000027984 */ /* 0x000e240000000800 */
[----:B0-----:R-:W-:-:S05]  /*5f10*/  HADD2 R3, R2, R13 ;  /* 0x0000000d02037230 */ /* 0x001fca0000000000 */
[----:B------:R-:W0:Y:S02]  /*5f20*/  ATOMS.CAST.SPIN P0, [R0+0x4], R2, R3 ;  /* 0x000004020000758d */ /* 0x000e240001800003 */
[----:B0-----:R-:W-:Y:S05]  /*5f30*/  @!P0 BRA `(.L_x_3311) ;  /* 0xfffffffc00f08947 */ /* 0x001fea000383ffff */
[----:B------:R-:W-:Y:S05]  /*5f40*/  BRA `(.L_x_3309) ;  /* 0x00000000000c7947 */ /* 0x000fea0003800000 */
.L_x_3310:
[----:B------:R-:W0:Y:S02]  /*5f50*/  LD.E R0, desc[UR18][R4.64+0x4] ;  /* 0x0000041204007980 */ /* 0x000e24000c101900 */
[----:B0-----:R-:W-:-:S05]  /*5f60*/  IADD3 R3, PT, PT, R13, R0, RZ ;  /* 0x000000000d037210 */ /* 0x001fca0007ffe0ff */
[----:B------:R1:W-:Y:S02]  /*5f70*/  ST.E desc[UR18][R4.64+0x4], R3 ;  /* 0x0000040304007985 */ /* 0x0003e4000c101912 */
.L_x_3309:
[----:B------:R-:W-:Y:S05]  /*5f80*/  BSYNC.RECONVERGENT B0 ;  /* 0x0000000000007941 */ /* 0x000fea0003800200 */
.L_x_3308:
        /* <DEDUP_REMOVED lines=12> */
.L_x_3315:
[----:B------:R-:W0:Y:S02]  /*6050*/  LDS R2, [R0] ;  /* 0x0000000000027984 */ /* 0x000e240000000800 */
[----:B0-----:R-:W-:-:S05]  /*6060*/  HFMA2 R3, R2, 1, 1, R14 ;  /* 0x3c003c0002037831 */ /* 0x001fca000000000e */
[----:B------:R-:W0:Y:S02]  /*6070*/  ATOMS.CAST.SPIN P0, [R0], R2, R3 ;  /* 0x000000020000758d */ /* 0x000e240001800003 */
[----:B0-----:R-:W-:Y:S05]  /*6080*/  @!P0 BRA `(.L_x_3315) ;  /* 0xfffffffc00f08947 */ /* 0x001fea000383ffff */
[----:B------:R-:W-:Y:S05]  /*6090*/  BRA `(.L_x_3313) ;  /* 0x00000000000c7947 */ /* 0x000fea0003800000 */
.L_x_3314:
[----:B------:R-:W2:Y:S02]  /*60a0*/  LD.E R0, desc[UR18][R4.64] ;  /* 0x0000001204007980 */ /* 0x000ea4000c101900 */
[----:B--2---:R-:W-:-:S05]  /*60b0*/  IADD3 R3, PT, PT, R14, R0, RZ ;  /* 0x000000000e037210 */ /* 0x004fca0007ffe0ff */
[----:B------:R0:W-:Y:S02]  /*60c0*/  ST.E desc[UR18][R4.64], R3 ;  /* 0x0000000304007985 */ /* 0x0001e4000c101912 */
.L_x_3313:
[----:B------:R-:W-:Y:S05]  /*60d0*/  BSYNC.RECONVERGENT B0 ;  /* 0x0000000000007941 */ /* 0x000fea0003800200 */
.L_x_3312:
[----:B------:R1:W-:Y:S02]  /*60e0*/  ATOM.E.ADD.F16x2.RN.STRONG.GPU P0, RZ, desc[UR18][R4.64+0x4], R15 ;  /* 0x8000040f04ff79a2 */ /* 0x0003e4000c10e112 */
[----:B-1----:R-:W-:Y:S05]  /*60f0*/  @P0 EXIT ;  /* 0x000000000000094d */ /* 0x002fea0003800000 */
[----:B------:R-:W1:Y:S02]  /*6100*/  QSPC.E.S P0, RZ, [R4+0x4] ;  /* 0x0000040004ff73aa */ /* 0x000e640000000500 */
[----:B-1----:R-:W-:Y:S05]  /*6110*/  @!P0 BRA `(.L_x_3316) ;  /* 0x00000000001c8947 */ /* 0x002fea0003800000 */
[----:B------:R-:W-:-:S04]  /*6120*/  MOV R2, R4 ;  /* 0x0000000400027202 */ /* 0x000fc80000000f00 */
[----:B------:R-:W-:-:S07]  /*6130*/  MOV R0, R2 ;  /* 0x0000000200007202 */ /* 0x000fce0000000f00 */
.L_x_3317:
[----:B------:R-:W0:Y:S02]  /*6140*/  LDS R2, [R0+0x4] ;  /* 0x0000040000027984 */ /* 0x000e240000000800 */
[----:B0-----:R-:W-:-:S05]  /*6150*/  HADD2 R3, R2, R15 ;  /* 0x0000000f02037230 */ /* 0x001fca0000000000 */
[----:B------:R-:W0:Y:S02]  /*6160*/  ATOMS.CAST.SPIN P0, [R0+0x4], R2, R3 ;  /* 0x000004020000758d */ /* 0x000e240001800003 */
[----:B0-----:R-:W-:Y:S05]  /*6170*/  @!P0 BRA `(.L_x_3317) ;  /* 0xfffffffc00f08947 */ /* 0x001fea000383ffff */
[----:B------:R-:W-:Y:S05]  /*6180*/  EXIT ;  /* 0x000000000000794d */ /* 0x000fea0003800000 */
.L_x_3316:
[----:B------:R-:W0:Y:S02]  /*6190*/  LD.E R0, desc[UR18][R4.64+0x4] ;  /* 0x0000041204007980 */ /* 0x000e24000c101900 */
[----:B0-----:R-:W-:-:S05]  /*61a0*/  IADD3 R3, PT, PT, R15, R0, RZ ;  /* 0x000000000f037210 */ /* 0x001fca0007ffe0ff */
[----:B------:R-:W-:Y:S01]  /*61b0*/  ST.E desc[UR18][R4.64+0x4], R3 ;  /* 0x0000040304007985 */ /* 0x000fe2000c101912 */
[----:B------:R-:W-:Y:S05]  /*61c0*/  EXIT ;  /* 0x000000000000794d */ /* 0x000fea0003800000 */
.L_x_3318:
        /* <DEDUP_REMOVED lines=11> */
.L_x_4524:


//--------------------- .text._Z23gemm_half_q_half_kernelILi2ELi190ELb0ELb0ELi32EEvPK6__halfPKjS4_S2_PS0_iiiiPKtS7_iiiiiibS2_i --------------------------
	.section	.text._Z23gemm_half_q_half_kernelILi2ELi190ELb0ELb0ELi32EEvPK6__halfPKjS4_S2_PS0_iiiiPKtS7_iiiiiibS2_i,"ax",@progbits
	.align	128
        .global         _Z23gemm_half_q_half_kernelILi2ELi190ELb0ELb0ELi32EEvPK6__halfPKjS4_S2_PS0_iiiiPKtS7_iiiiiibS2_i
        .type           _Z23gemm_half_q_half_kernelILi2ELi190ELb0ELb0ELi32EEvPK6__halfPKjS4_S2_PS0_iiiiPKtS7_iiiiiibS2_i,@function
        .size           _Z23gemm_half_q_half_kernelILi2ELi190ELb0ELb0ELi32EEvPK6__halfPKjS4_S2_PS0_iiiiPKtS7_iiiiiibS2_i,(.L_x_4525 - _Z23gemm_half_q_half_kernelILi2ELi190ELb0ELb0ELi32EEvPK6__halfPKjS4_S2_PS0_iiiiPKtS7_iiiiiibS2_i)
        .other          _Z23gemm_half_q_half_kernelILi2ELi190ELb0ELb0ELi32EEvPK6__halfPKjS4_S2_PS0_iiiiPKtS7_iiiiiibS2_i,@"STO_CUDA_ENTRY STV_DEFAULT"
_Z23gemm_half_q_half_kernelILi2ELi190ELb0ELb0ELi32EEvPK6__halfPKjS4_S2_PS0_iiiiPKtS7_iiiiiibS2_i:
.text._Z23gemm_half_q_half_kernelILi2ELi190ELb0ELb0ELi32EEvPK6__halfPKjS4_S2_PS0_iiiiPKtS7_iiiiiibS2_i:
        /* <DEDUP_REMOVED lines=50> */
.L_x_3324:
        /* <DEDUP_REMOVED lines=32> */
.L_x_3323:
        /* <DEDUP_REMOVED lines=20> */
.L_x_3325:
[----:B------:R-:W-:-:S13]  /*0660*/  ISETP.EQ.AND P2, PT, R9, RZ, PT ;  /* 0x000000ff0900720c */ /* 0x000fda0003f42270 */
[----:B------:R-:W-:Y:S05]  /*0670*/  @!P0 BRA P2, `(.L_x_3320) ;  /* 0x00000004007c8947 */ /* 0x000fea0001000000 */
.L_x_3322:
        /* <DEDUP_REMOVED lines=12> */
.L_x_3321:
        /* <DEDUP_REMOVED lines=17> */
.L_x_3328:
        /* <DEDUP_REMOVED lines=32> */
.L_x_3327:
        /* <DEDUP_REMOVED lines=21> */
.L_x_3329:
[----:B------:R-:W-:-:S13]  /*0ba0*/  ISETP.NE.OR P0, PT, R18, RZ, P0 ;  /* 0x000000ff1200720c */ /* 0x000fda0000705670 */
[----:B------:R-:W-:Y:S05]  /*0bb0*/  @!P0 BRA `(.L_x_3320) ;  /* 0x00000000002c8947 */ /* 0x000fea0003800000 */
.L_x_3326:
        /* <DEDUP_REMOVED lines=11> */
.L_x_3320:
[----:B------:R-:W-:Y:S05]  /*0c70*/  BSYNC.RECONVERGENT B0 ;  /* 0x0000000000007941 */ /* 0x000fea0003800200 */
.L_x_3319:
        /* <DEDUP_REMOVED lines=11> */
[----:B-----5:R-:W-:Y:S01]  /*0d30*/  IADD3 R9, PT, PT, RZ, -R6, RZ ;  /* 0x80000006ff097210 */ /* 0x020fe20007ffe0ff */
        /* <DEDUP_REMOVED lines=11> */
.L_x_3333:
        /* <DEDUP_REMOVED lines=15> */
.L_x_3332:
        /* <DEDUP_REMOVED lines=12> */
.L_x_3334:
[----:B------:R-:W-:-:S13]  /*0fa0*/  ISETP.NE.OR P0, PT, R9, RZ, P0 ;  /* 0x000000ff0900720c */ /* 0x000fda0000705670 */
[----:B------:R-:W-:Y:S05]  /*0fb0*/  @!P0 BRA `(.L_x_3330) ;  /* 0x00000000001c8947 */ /* 0x000fea0003800000 */
.L_x_3331:
[----:B0-----:R-:W0:Y:S02]  /*0fc0*/  LDC.64 R6, c[0x0][0x3a0] ;  /* 0x0000e800ff067b82 */ /* 0x001e240000000a00 */
.L_x_3335:
[C---:B0-----:R-:W-:Y:S01]  /*0fd0*/  IMAD.WIDE R10, R18.reuse, 0x2, R6 ;  /* 0x00000002120a7825 */ /* 0x041fe200078e0206 */
[----:B------:R-:W-:Y:S02]  /*0fe0*/  IADD3 R9, PT, PT, R9, 0x1, RZ ;  /* 0x0000000109097810 */ /* 0x000fe40007ffe0ff */
[----:B------:R-:W-:Y:S02]  /*0ff0*/  IADD3 R18, PT, PT, R18, R43, RZ ;  /* 0x0000002b12127210 */ /* 0x000fe40007ffe0ff */
[----:B------:R1:W-:Y:S01]  /*1000*/  STG.E.64 desc[UR8][R10.64], RZ ;  /* 0x000000ff0a007986 */ /* 0x0003e2000c101b08 */
[----:B------:R-:W-:-:S13]  /*1010*/  ISETP.NE.AND P0, PT, R9, RZ, PT ;  /* 0x000000ff0900720c */ /* 0x000fda0003f05270 */
[----:B-1----:R-:W-:Y:S05]  /*1020*/  @P0 BRA `(.L_x_3335) ;  /* 0xfffffffc00e80947 */ /* 0x002fea000383ffff */
.L_x_3330:
        /* <DEDUP_REMOVED lines=12> */
[----:B-----5:R0:W5:Y:S01]  /*10f0*/  LDG.E.U16.CONSTANT R9, desc[UR8][R6.64] ;  /* 0x0000000806097981 */ /* 0x020162000c1e9500 */
[----:B------:R-:W-:Y:S01]  /*1100*/  SHF.R.S32.HI R13, RZ, 0x1f, R8 ;  /* 0x0000001fff0d7819 */ /* 0x000fe20000011408 */
[----:B------:R-:W-:Y:S01]  /*1110*/  UMOV UR4, URZ ;  /* 0x000000ff00047c82 */ /* 0x000fe20008000000 */
[----:B------:R-:W-:Y:S02]  /*1120*/  SHF.L.U32 R5, R5, 0x4, RZ ;  /* 0x0000000405057819 */ /* 0x000fe400000006ff */
[----:B------:R-:W-:Y:S02]  /*1130*/  LEA.HI R13, R13, R8, RZ, 0x3 ;  /* 0x000000080d0d7211 */ /* 0x000fe400078f18ff */
[----:B------:R-:W-:Y:S02]  /*1140*/  MOV R16, R2 ;  /* 0x0000000200107202 */ /* 0x000fe40000000f00 */
[----:B------:R-:W-:Y:S02]  /*1150*/  LOP3.LUT R14, R5, 0x10, RZ, 0xc0, !PT ;  /* 0x00000010050e7812 */ /* 0x000fe400078ec0ff */
[----:B0-----:R-:W-:-:S07]  /*1160*/  SHF.R.S32.HI R15, RZ, 0x3, R13 ;  /* 0x00000003ff0f7819 */ /* 0x001fce000001140d */
.L_x_3337:
        /* <DEDUP_REMOVED lines=11> */
[----:B------:R1:W3:Y:S01]  /*1220*/  LDG.E.U16.CONSTANT R23, desc[UR8][R12.64+0x2] ;  /* 0x000002080c177981 */ /* 0x0002e2000c1e9500 */
[----:B0-----:R-:W-:-:S06]  /*1230*/  IMAD.WIDE.U32 R6, R17, 0x2, R6 ;  /* 0x0000000211067825 */ /* 0x001fcc00078e0006 */
[----:B------:R-:W4:Y:S01]  /*1240*/  LDG.E.U16.CONSTANT R7, desc[UR8][R6.64] ;  /* 0x0000000806077981 */ /* 0x000f22000c1e9500 */
        /* <DEDUP_REMOVED lines=15> */
[----:B---3--:R-:W-:Y:S01]  /*1340*/  IADD3 R16, PT, PT, R23, R16, RZ ;  /* 0x0000001017107210 */ /* 0x008fe20007ffe0ff */
[----:B------:R-:W4:Y:S01]  /*1350*/  I2F.F16 R12, R21 ;  /* 0x00000015000c7306 */ /* 0x000f220000200c00 */
[----:B------:R-:W-:Y:S02]  /*1360*/  IADD3 R18, PT, PT, R19, 0x1, R18 ;  /* 0x0000000113127810 */ /* 0x000fe40007ffe012 */
[----:B------:R-:W-:Y:S02]  /*1370*/  IADD3 R17, PT, PT, R17, 0x1, R4 ;  /* 0x0000000111117810 */ /* 0x000fe40007ffe004 */
[----:B------:R-:W-:-:S03]  /*1380*/  ISETP.GE.AND P0, PT, R16, R3, PT ;  /* 0x000000031000720c */ /* 0x000fc60003f06270 */
[----:B------:R-:W0:Y:S01]  /*1390*/  I2F.F16 R18, R18 ;  /* 0x0000001200127306 */ /* 0x000e220000200c00 */
[----:B----4-:R-:W-:-:S07]  /*13a0*/  HMUL2 R4, R12.H0_H0, R7.H0_H0 ;  /* 0x200000070c047232 */ /* 0x010fce0000000800 */
[----:B------:R-:W1:Y:S01]  /*13b0*/  I2F.F16 R6, R13 ;  /* 0x0000000d00067306 */ /* 0x000e620000200c00 */
[----:B0-----:R-:W-:-:S07]  /*13c0*/  HMUL2 R5, R18.H0_H0, R7.H0_H0 ;  /* 0x2000000712057232 */ /* 0x001fce0000000800 */
[----:B------:R-:W0:Y:S01]  /*13d0*/  I2F.F16 R20, R17 ;  /* 0x0000001100147306 */ /* 0x000e220000200c00 */
[-C--:B-1----:R-:W-:Y:S02]  /*13e0*/  HMUL2 R6, R6.H0_H0, R7.reuse.H0_H0 ;  /* 0x2000000706067232 */ /* 0x082fe40000000800 */
[----:B0-----:R-:W-:Y:S01]  /*13f0*/  HMUL2 R7, R20.H0_H0, R7.H0_H0 ;  /* 0x2000000714077232 */ /* 0x001fe20000000800 */
[----:B------:R-:W-:Y:S06]  /*1400*/  @!P0 BRA `(.L_x_3337) ;  /* 0xfffffffc00588947 */ /* 0x000fec000383ffff */
.L_x_3336:
[C---:B------:R-:W-:Y:S01]  /*1410*/  ISETP.GT.AND P0, PT, R2.reuse, UR5, PT ;  /* 0x0000000502007c0c */ /* 0x040fe2000bf04270 */
[----:B0-----:R-:W-:Y:S01]  /*1420*/  HFMA2 R11, -RZ, RZ, 0, 0 ;  /* 0x00000000ff0b7431 */ /* 0x001fe200000001ff */
[----:B-----5:R-:W-:Y:S02]  /*1430*/  SHF.R.S32.HI R9, RZ, 0x1f, R22 ;  /* 0x0000001fff097819 */ /* 0x020fe40000011416 */
        /* <DEDUP_REMOVED lines=17> */
.L_x_3338:
        /* <DEDUP_REMOVED lines=8> */
.L_x_3339:
        /* <DEDUP_REMOVED lines=8> */
.L_x_3340:
        /* <DEDUP_REMOVED lines=8> */
.L_x_3341:
        /* <DEDUP_REMOVED lines=8> */
.L_x_3342:
[----:B------:R-:W-:Y:S01]  /*1750*/  LEA R9, R16, R9, 0x3 ;  /* 0x0000000910097211 */ /* 0x000fe200078e18ff */
[----:B------:R-:W0:Y:S01]  /*1760*/  LDCU.64 UR10, c[0x0][0x388] ;  /* 0x00007100ff0a77ac */ /* 0x000e220008000a00 */
[----:B------:R-:W1:Y:S01]  /*1770*/  S2UR UR6, SR_CgaCtaId ;  /* 0x00000000000679c3 */ /* 0x000e620000008800 */
[----:B------:R-:W-:Y:S02]  /*1780*/  SHF.R.S32.HI R10, RZ, 0x1f, R8 ;  /* 0x0000001fff0a7819 */ /* 0x000fe40000011408 */
[----:B------:R-:W-:Y:S01]  /*1790*/  IADD3 R9, PT, PT, R12, R9, R11 ;  /* 0x000000090c097210 */ /* 0x000fe20007ffe00b */
[----:B------:R-:W-:Y:S01]  /*17a0*/  UISETP.LT.AND UP0, UPT, UR7, UR5, UPT ;  /* 0x000000050700728c */ /* 0x000fe2000bf01270 */
[----:B------:R-:W-:Y:S02]  /*17b0*/  PRMT R12, RZ, 0x5410, RZ ;  /* 0x00005410ff0c7816 */ /* 0x000fe400000000ff */
[----:B------:R-:W-:Y:S01]  /*17c0*/  IADD3 R14, PT, PT, R15, R9, R14 ;  /* 0x000000090f0e7210 */ /* 0x000fe20007ffe00e */
[----:B------:R-:W-:-:S03]  /*17d0*/  USEL UR4, UR7, UR5, UP0 ;  /* 0x0000000507047287 */ /* 0x000fc60008000000 */
[----:B------:R-:W-:Y:S01]  /*17e0*/  UMOV UR5, 0x400 ;  /* 0x0000040000057882 */ /* 0x000fe20000000000 */
[----:B------:R-:W-:-:S05]  /*17f0*/  IMAD R9, R14, R43, RZ ;  /* 0x0000002b0e097224 */ /* 0x000fca00078e02ff */
        /* <DEDUP_REMOVED lines=12> */
[----:B------:R-:W2:Y:S03]  /*18c0*/  LDG.E.128.CONSTANT R44, desc[UR8][R94.64] ;  /* 0x000000085e2c7981 */ /* 0x000ea6000c1e9d00 */
[C---:B------:R-:W-:Y:S02]  /*18d0*/  IMAD.WIDE R32, R43.reuse, 0x4, R48 ;  /* 0x000000042b207825 */ /* 0x040fe400078e0230 */
[----:B------:R-:W3:Y:S02]  /*18e0*/  LDG.E.128.CONSTANT R48, desc[UR8][R48.64] ;  /* 0x0000000830307981 */ /* 0x000ee4000c1e9d00 */
[C---:B------:R-:W-:Y:S02]  /*18f0*/  IMAD.WIDE R36, R43.reuse, 0x4, R32 ;  /* 0x000000042b247825 */ /* 0x040fe400078e0220 */
[----:B------:R-:W5:Y:S02]  /*1900*/  LDG.E.128.CONSTANT R32, desc[UR8][R32.64] ;  /* 0x0000000820207981 */ /* 0x000f64000c1e9d00 */
[----:B------:R-:W-:-:S02]  /*1910*/  IMAD.WIDE R28, R43, 0x4, R36 ;  /* 0x000000042b1c7825 */ /* 0x000fc400078e0224 */
[----:B------:R-:W5:Y:S02]  /*1920*/  LDG.E.128.CONSTANT R36, desc[UR8][R36.64] ;  /* 0x0000000824247981 */ /* 0x000f64000c1e9d00 */
[C---:B------:R-:W-:Y:S02]  /*1930*/  IMAD.WIDE R24, R43.reuse, 0x4, R28 ;  /* 0x000000042b187825 */ /* 0x040fe400078e021c */
[----:B------:R-:W5:Y:S02]  /*1940*/  LDG.E.128.CONSTANT R28, desc[UR8][R28.64] ;  /* 0x000000081c1c7981 */ /* 0x000f64000c1e9d00 */
[C---:B------:R-:W-:Y:S02]  /*1950*/  IMAD.WIDE R16, R43.reuse, 0x4, R24 ;  /* 0x000000042b107825 */ /* 0x040fe400078e0218 */
[----:B------:R-:W5:Y:S02]  /*1960*/  LDG.E.128.CONSTANT R24, desc[UR8][R24.64] ;  /* 0x0000000818187981 */ /* 0x000f64000c1e9d00 */
[----:B------:R-:W-:-:S02]  /*1970*/  IMAD.WIDE R40, R43, 0x4, R16 ;  /* 0x000000042b287825 */ /* 0x000fc400078e0210 */
[----:B------:R-:W5:Y:S04]  /*1980*/  LDG.E.128.CONSTANT R16, desc[UR8][R16.64] ;  /* 0x0000000810107981 */ /* 0x000f68000c1e9d00 */
[----:B------:R0:W5:Y:S01]  /*1990*/  LDG.E.128.CONSTANT R20, desc[UR8][R40.64] ;  /* 0x0000000828147981 */ /* 0x000162000c1e9d00 */
[----:B------:R-:W-:Y:S02]  /*19a0*/  ISETP.GT.AND P0, PT, R42, RZ, PT ;  /* 0x000000ff2a00720c */ /* 0x000fe40003f04270 */
[----:B------:R-:W-:Y:S02]  /*19b0*/  PRMT R12, RZ, 0x7610, R12 ;  /* 0x00007610ff0c7816 */ /* 0x000fe4000000000c */
        /* <DEDUP_REMOVED lines=8> */
[----:B0-----:R-:W-:Y:S06]  /*1a40*/  @!P0 BRA `(.L_x_3344) ;  /* 0x0000000c00d08947 */ /* 0x001fec0003800000 */
[----:B------:R-:W-:Y:S01]  /*1a50*/  LOP3.LUT R10, R46, 0xff, RZ, 0xc0, !PT ;  /* 0x000000ff2e0a7812 */ /* 0x000fe200078ec0ff */
[----:B------:R0:W-:Y:S01]  /*1a60*/  I2F.F16 R9, R14 ;  /* 0x0000000e00097306 */ /* 0x0001e20000200c00 */
[----:B------:R-:W-:Y:S02]  /*1a70*/  LOP3.LUT R8, R47, 0xff, RZ, 0xc0, !PT ;  /* 0x000000ff2f087812 */ /* 0x000fe400078ec0ff */
[----:B------:R-:W-:Y:S02]  /*1a80*/  LOP3.LUT R2, R45, 0xff, RZ, 0xc0, !PT ;  /* 0x000000ff2d027812 */ /* 0x000fe400078ec0ff */
[----:B------:R-:W-:Y:S02]  /*1a90*/  IADD3 R13, PT, PT, R8, -0x80, RZ ;  /* 0xffffff80080d7810 */ /* 0x000fe40007ffe0ff */
[----:B------:R-:W-:Y:S01]  /*1aa0*/  LOP3.LUT R8, R44, 0xff, RZ, 0xc0, !PT ;  /* 0x000000ff2c087812 */ /* 0x000fe200078ec0ff */
[----:B------:R1:W-:Y:S01]  /*1ab0*/  I2F.F16 R12, R11 ;  /* 0x0000000b000c7306 */ /* 0x0003e20000200c00 */
[----:B0-----:R-:W-:-:S02]  /*1ac0*/  IADD3 R14, PT, PT, R10, -0x80, RZ ;  /* 0xffffff800a0e7810 */ /* 0x001fc40007ffe0ff */
[----:B------:R-:W-:Y:S02]  /*1ad0*/  LOP3.LUT R10, R48, 0xff, RZ, 0xc0, !PT ;  /* 0x000000ff300a7812 */ /* 0x000fe400078ec0ff */
[----:B------:R-:W-:Y:S02]  /*1ae0*/  IADD3 R8, PT, PT, R8, -0x80, RZ ;  /* 0xffffff8008087810 */ /* 0x000fe40007ffe0ff */
[----:B------:R-:W-:Y:S01]  /*1af0*/  IADD3 R10, PT, PT, R10, -0x80, RZ ;  /* 0xffffff800a0a7810 */ /* 0x000fe20007ffe0ff */
[----:B------:R-:W-:Y:S01]  /*1b00*/  I2F.F16 R13, R13 ;  /* 0x0000000d000d7306 */ /* 0x000fe20000200c00 */
[----:B-1----:R-:W-:Y:S02]  /*1b10*/  LOP3.LUT R11, R49, 0xff, RZ, 0xc0, !PT ;  /* 0x000000ff310b7812 */ /* 0x002fe400078ec0ff */
[----:B------:R-:W-:Y:S02]  /*1b20*/  IADD3 R2, PT, PT, R2, -0x80, RZ ;  /* 0xffffff8002027810 */ /* 0x000fe40007ffe0ff */
[----:B------:R-:W-:-:S02]  /*1b30*/  IADD3 R11, PT, PT, R11, -0x80, RZ ;  /* 0xffffff800b0b7810 */ /* 0x000fc40007ffe0ff */
[----:B------:R-:W-:Y:S01]  /*1b40*/  LOP3.LUT R54, R50, 0xff, RZ, 0xc0, !PT ;  /* 0x000000ff32367812 */ /* 0x000fe200078ec0ff */
[----:B------:R0:W1:Y:S01]  /*1b50*/  I2F.F16 R57, R10 ;  /* 0x0000000a00397306 */ /* 0x0000620000200c00 */
[--C-:B------:R-:W-:Y:S02]  /*1b60*/  SHF.R.U32.HI R75, RZ, 0x8, R51.reuse ;  /* 0x00000008ff4b7819 */ /* 0x100fe40000011633 */
[----:B------:R-:W-:Y:S02]  /*1b70*/  IADD3 R55, PT, PT, R54, -0x80, RZ ;  /* 0xffffff8036377810 */ /* 0x000fe40007ffe0ff */
[----:B------:R-:W-:Y:S02]  /*1b80*/  LOP3.LUT R54, R51, 0xff, RZ, 0xc0, !PT ;  /* 0x000000ff33367812 */ /* 0x000fe400078ec0ff */
[----:B------:R-:W-:Y:S01]  /*1b90*/  SHF.R.U32.HI R72, RZ, 0x10, R51 ;  /* 0x00000010ff487819 */ /* 0x000fe20000011633 */
[----:B------:R-:W2:Y:S01]  /*1ba0*/  I2F.F16 R56, R11 ;  /* 0x0000000b00387306 */ /* 0x000ea20000200c00 */
[----:B0-----:R-:W-:-:S02]  /*1bb0*/  SHF.R.U32.HI R10, RZ, 0x8, R45 ;  /* 0x00000008ff0a7819 */ /* 0x001fc4000001162d */
[----:B------:R-:W-:Y:S02]  /*1bc0*/  SHF.R.U32.HI R45, RZ, 0x10, R45 ;  /* 0x00000010ff2d7819 */ /* 0x000fe4000001162d */
[----:B------:R-:W-:Y:S02]  /*1bd0*/  LOP3.LUT R10, R10, 0xff, RZ, 0xc0, !PT ;  /* 0x000000ff0a0a7812 */ /* 0x000fe400078ec0ff */
[----:B------:R-:W-:Y:S01]  /*1be0*/  LOP3.LUT R45, R45, 0xff, RZ, 0xc0, !PT ;  /* 0x000000ff2d2d7812 */ /* 0x000fe200078ec0ff */
[----:B------:R0:W-:Y:S01]  /*1bf0*/  I2F.F16 R62, R8 ;  /* 0x00000008003e7306 */ /* 0x0001e20000200c00 */
[----:B------:R-:W-:Y:S01]  /*1c00*/  IADD3 R69, PT, PT, R10, -0x80, RZ ;  /* 0xffffff800a457810 */ /* 0x000fe20007ffe0ff */
[----:B-1----:R-:W-:Y:S01]  /*1c10*/  HADD2.F32 R57, -RZ, R57.H0_H0 ;  /* 0x20000039ff397230 */ /* 0x002fe20000004100 */
[----:B------:R-:W-:Y:S02]  /*1c20*/  SHF.R.U32.HI R10, RZ, 0x8, R46 ;  /* 0x00000008ff0a7819 */ /* 0x000fe4000001162e */
[----:B------:R-:W-:-:S02]  /*1c30*/  IADD3 R45, PT, PT, R45, -0x80, RZ ;  /* 0xffffff802d2d7810 */ /* 0x000fc40007ffe0ff */
[----:B------:R-:W-:Y:S01]  /*1c40*/  LOP3.LUT R10, R10, 0xff, RZ, 0xc0, !PT ;  /* 0x000000ff0a0a7812 */ /* 0x000fe200078ec0ff */
[----:B------:R-:W1:Y:S01]  /*1c50*/  I2F.F16 R2, R2 ;  /* 0x0000000200027306 */ /* 0x000e620000200c00 */
[--C-:B0-----:R-:W-:Y:S01]  /*1c60*/  SHF.R.U32.HI R8, RZ, 0x8, R44.reuse ;  /* 0x00000008ff087819 */ /* 0x101fe2000001162c */
[----:B--2---:R-:W-:Y:S01]  /*1c70*/  HADD2.F32 R56, -RZ, R56.H0_H0 ;  /* 0x20000038ff387230 */ /* 0x004fe20000004100 */
[----:B------:R-:W-:Y:S02]  /*1c80*/  IADD3 R70, PT, PT, R10, -0x80, RZ ;  /* 0xffffff800a467810 */ /* 0x000fe40007ffe0ff */
[----:B------:R-:W0:Y:S01]  /*1c90*/  LDS.64 R10, [UR5] ;  /* 0x00000005ff0a7984 */ /* 0x000e220008000a00 */
[----:B------:R-:W-:Y:S02]  /*1ca0*/  LOP3.LUT R8, R8, 0xff, RZ, 0xc0, !PT ;  /* 0x000000ff08087812 */ /* 0x000fe400078ec0ff */
[----:B------:R-:W-:Y:S01]  /*1cb0*/  SHF.R.U32.HI R44, RZ, 0x10, R44 ;  /* 0x00000010ff2c7819 */ /* 0x000fe2000001162c */
[----:B------:R2:W3:Y:S01]  /*1cc0*/  I2F.F16 R64, R45 ;  /* 0x0000002d00407306 */ /* 0x0004e20000200c00 */
[----:B------:R-:W-:-:S02]  /*1cd0*/  IADD3 R8, PT, PT, R8, -0x80, RZ ;  /* 0xffffff8008087810 */ /* 0x000fc40007ffe0ff */
[----:B------:R-:W-:Y:S02]  /*1ce0*/  LOP3.LUT R44, R44, 0xff, RZ, 0xc0, !PT ;  /* 0x000000ff2c2c7812 */ /* 0x000fe400078ec0ff */
[----:B------:R-:W-:Y:S01]  /*1cf0*/  SHF.R.U32.HI R46, RZ, 0x10, R46 ;  /* 0x00000010ff2e7819 */ /* 0x000fe2000001162e */
[----:B-1----:R-:W-:Y:S01]  /*1d00*/  HADD2.F32 R2, -RZ, R2.H0_H0 ;  /* 0x20000002ff027230 */ /* 0x002fe20000004100 */
[----:B------:R-:W-:Y:S01]  /*1d10*/  IADD3 R44, PT, PT, R44, -0x80, RZ ;  /* 0xffffff802c2c7810 */ /* 0x000fe20007ffe0ff */
[----:B------:R1:W-:Y:S01]  /*1d20*/  I2F.F16 R68, R8 ;  /* 0x0000000800447306 */ /* 0x0003e20000200c00 */
[----:B--2---:R-:W-:Y:S02]  /*1d30*/  SHF.R.U32.HI R45, RZ, 0x10, R49 ;  /* 0x00000010ff2d7819 */ /* 0x004fe40000011631 */
[----:B------:R-:W-:Y:S02]  /*1d40*/  LOP3.LUT R46, R46, 0xff, RZ, 0xc0, !PT ;  /* 0x000000ff2e2e7812 */ /* 0x000fe400078ec0ff */
[----:B------:R-:W-:-:S02]  /*1d50*/  LOP3.LUT R45, R45, 0xff, RZ, 0xc0, !PT ;  /* 0x000000ff2d2d7812 */ /* 0x000fc400078ec0ff */
[----:B------:R-:W-:Y:S01]  /*1d60*/  IADD3 R46, PT, PT, R46, -0x80, RZ ;  /* 0xffffff802e2e7810 */ /* 0x000fe20007ffe0ff */
[----:B------:R2:W4:Y:S01]  /*1d70*/  I2F.F16 R63, R44 ;  /* 0x0000002c003f7306 */ /* 0x0005220000200c00 */
[--C-:B-1----:R-:W-:Y:S01]  /*1d80*/  SHF.R.U32.HI R8, RZ, 0x8, R47.reuse ;  /* 0x00000008ff087819 */ /* 0x102fe2000001162f */
[----:B---3--:R-:W-:Y:S01]  /*1d90*/  HADD2.F32 R64, -RZ, R64.H0_H0 ;  /* 0x20000040ff407230 */ /* 0x008fe20000004100 */
[----:B------:R-:W-:Y:S02]  /*1da0*/  SHF.R.U32.HI R47, RZ, 0x10, R47 ;  /* 0x00000010ff2f7819 */ /* 0x000fe4000001162f */
[----:B------:R-:W-:Y:S02]  /*1db0*/  LOP3.LUT R8, R8, 0xff, RZ, 0xc0, !PT ;  /* 0x000000ff08087812 */ /* 0x000fe400078ec0ff */
[----:B------:R-:W-:Y:S01]  /*1dc0*/  LOP3.LUT R47, R47, 0xff, RZ, 0xc0, !PT ;  /* 0x000000ff2f2f7812 */ /* 0x000fe200078ec0ff */
[----:B------:R-:W-:Y:S01]  /*1dd0*/  I2F.F16 R69, R69 ;  /* 0x0000004500457306 */ /* 0x000fe20000200c00 */
[----:B------:R-:W-:-:S02]  /*1de0*/  IADD3 R71, PT, PT, R8, -0x80, RZ ;  /* 0xffffff8008477810 */ /* 0x000fc40007ffe0ff */
[--C-:B------:R-:W-:Y:S02]  /*1df0*/  SHF.R.U32.HI R8, RZ, 0x8, R48.reuse ;  /* 0x00000008ff087819 */ /* 0x100fe40000011630 */
[----:B--2---:R-:W-:Y:S02]  /*1e00*/  SHF.R.U32.HI R44, RZ, 0x8, R49 ;  /* 0x00000008ff2c7819 */ /* 0x004fe40000011631 */
[----:B------:R-:W-:Y:S01]  /*1e10*/  LOP3.LUT R8, R8, 0xff, RZ, 0xc0, !PT ;  /* 0x000000ff08087812 */ /* 0x000fe200078ec0ff */
[----:B------:R-:W1:Y:S01]  /*1e20*/  I2F.F16 R70, R70 ;  /* 0x0000004600467306 */ /* 0x000e620000200c00 */
[----:B------:R-:W-:Y:S01]  /*1e30*/  LOP3.LUT R44, R44, 0xff, RZ, 0xc0, !PT ;  /* 0x000000ff2c2c7812 */ /* 0x000fe200078ec0ff */
[----:B----4-:R-:W-:Y:S01]  /*1e40*/  HADD2.F32 R63, -RZ, R63.H0_H0 ;  /* 0x2000003fff3f7230 */ /* 0x010fe20000004100 */
[----:B------:R-:W-:Y:S01]  /*1e50*/  IADD3 R8, PT, PT, R8, -0x80, RZ ;  /* 0xffffff8008087810 */ /* 0x000fe20007ffe0ff */
[----:B0-----:R-:W-:Y:S01]  /*1e60*/  HADD2.F32 R77, -RZ, R10.H1_H1 ;  /* 0x3000000aff4d7230 */ /* 0x001fe20000004100 */
[----:B------:R-:W-:Y:S01]  /*1e70*/  IADD3 R66, PT, PT, R47, -0x80, RZ ;  /* 0xffffff802f427810 */ /* 0x000fe20007ffe0ff */
[--C-:B------:R-:W-:Y:S01]  /*1e80*/  HADD2.F32 R74, -RZ, R11.reuse.H0_H0 ;  /* 0x2000000bff4a7230 */ /* 0x100fe20000004100 */
[----:B------:R-:W-:Y:S01]  /*1e90*/  IADD3 R49, PT, PT, R44, -0x80, RZ ;  /* 0xffffff802c317810 */ /* 0x000fe20007ffe0ff */
[----:B------:R0:W2:Y:S01]  /*1ea0*/  I2F.F16 R47, R8 ;  /* 0x00000008002f7306 */ /* 0x0000a20000200c00 */
[----:B------:R-:W-:Y:S01]  /*1eb0*/  SHF.R.U32.HI R48, RZ, 0x10, R48 ;  /* 0x00000010ff307819 */ /* 0x000fe20000011630 */
[----:B------:R-:W-:Y:S01]  /*1ec0*/  HADD2.F32 R73, -RZ, R11.H1_H1 ;  /* 0x3000000bff497230 */ /* 0x000fe20000004100 */
[----:B------:R-:W-:Y:S01]  /*1ed0*/  IADD3 R54, PT, PT, R54, -0x80, RZ ;  /* 0xffffff8036367810 */ /* 0x000fe20007ffe0ff */
[----:B------:R-:W-:Y:S01]  /*1ee0*/  HADD2.F32 R11, -RZ, R13.H0_H0 ;  /* 0x2000000dff0b7230 */ /* 0x000fe20000004100 */
[----:B------:R-:W-:Y:S01]  /*1ef0*/  LOP3.LUT R48, R48, 0xff, RZ, 0xc0, !PT ;  /* 0x000000ff30307812 */ /* 0x000fe200078ec0ff */
[----:B------:R-:W-:Y:S01]  /*1f00*/  HADD2.F32 R13, -RZ, R62.H0_H0 ;  /* 0x2000003eff0d7230 */ /* 0x000fe20000004100 */
[----:B------:R-:W-:Y:S01]  /*1f10*/  LOP3.LUT R75, R75, 0xff, RZ, 0xc0, !PT ;  /* 0x000000ff4b4b7812 */ /* 0x000fe200078ec0ff */
[----:B------:R-:W3:Y:S01]  /*1f20*/  I2F.F16 R71, R71 ;  /* 0x0000004700477306 */ /* 0x000ee20000200c00 */
[----:B0-----:R-:W-:Y:S01]  /*1f30*/  HADD2.F32 R8, -RZ, R10.H0_H0 ;  /* 0x2000000aff087230 */ /* 0x001fe20000004100 */
[----:B------:R-:W-:Y:S01]  /*1f40*/  IADD3 R10, PT, PT, R45, -0x80, RZ ;  /* 0xffffff802d0a7810 */ /* 0x000fe20007ffe0ff */
[----:B-1----:R-:W-:Y:S01]  /*1f50*/  HADD2.F32 R51, -RZ, R70.H0_H0 ;  /* 0x20000046ff337230 */ /* 0x002fe20000004100 */
[----:B------:R-:W0:Y:S01]  /*1f60*/  LDS.64 R44, [UR5+0x8] ;  /* 0x00000805ff2c7984 */ /* 0x000e220008000a00 */
[----:B------:R-:W-:Y:S01]  /*1f70*/  LOP3.LUT R72, R72, 0xff, RZ, 0xc0, !PT ;  /* 0x000000ff48487812 */ /* 0x000fe200078ec0ff */
[----:B------:R-:W-:Y:S01]  /*1f80*/  FFMA.FTZ R70, R8, R2, RZ ;  /* 0x0000000208467223 */ /* 0x000fe200000100ff */
[----:B--2---:R-:W-:Y:S01]  /*1f90*/  HADD2.F32 R47, -RZ, R47.H0_H0 ;  /* 0x2000002fff2f7230 */ /* 0x004fe20000004100 */
[----:B------:R1:W2:Y:S01]  /*1fa0*/  I2F.F16 R65, R46 ;  /* 0x0000002e00417306 */ /* 0x0002a20000200c00 */
[----:B------:R-:W-:-:S02]  /*1fb0*/  IADD3 R72, PT, PT, R72, -0x80, RZ ;  /* 0xffffff8048487810 */ /* 0x000fc40007ffe0ff */
[----:B------:R-:W-:Y:S01]  /*1fc0*/  ISETP.NE.AND P0, PT, R42, 0x1, PT ;  /* 0x000000012a00780c */ /* 0x000fe20003f05270 */
[----:B---3--:R-:W-:-:S04]  /*1fd0*/  HADD2.F32 R62, -RZ, R71.H0_H0 ;  /* 0x20000047ff3e7230 */ /* 0x008fc80000004100 */
[----:B------:R-:W3:Y:S01]  /*1fe0*/  I2F.F16 R66, R66 ;  /* 0x0000004200427306 */ /* 0x000ee20000200c00 */
[----:B-1----:R-:W-:Y:S01]  /*1ff0*/  IADD3 R46, PT, PT, R48, -0x80, RZ ;  /* 0xffffff80302e7810 */ /* 0x002fe20007ffe0ff */
[----:B------:R-:W-:Y:S01]  /*2000*/  FFMA.FTZ R71, R8, R11, RZ ;  /* 0x0000000b08477223 */ /* 0x000fe200000100ff */
[--C-:B------:R-:W-:Y:S02]  /*2010*/  SHF.R.U32.HI R48, RZ, 0x8, R50.reuse ;  /* 0x00000008ff307819 */ /* 0x100fe40000011632 */
[----:B------:R-:W-:Y:S01]  /*2020*/  SHF.R.U32.HI R50, RZ, 0x10, R50 ;  /* 0x00000010ff327819 */ /* 0x000fe20000011632 */
[----:B------:R-:W-:Y:S01]  /*2030*/  FFMA.FTZ R71, R77, R62, R71 ;  /* 0x0000003e4d477223 */ /* 0x000fe20000010047 */
[----:B------:R-:W-:Y:S01]  /*2040*/  LOP3.LUT R48, R48, 0xff, RZ, 0xc0, !PT ;  /* 0x000000ff30307812 */ /* 0x000fe200078ec0ff */
[----:B------:R-:W1:Y:S01]  /*2050*/  I2F.F16 R14, R14 ;  /* 0x0000000e000e7306 */ /* 0x000e620000200c00 */
[----:B------:R-:W-:Y:S01]  /*2060*/  LOP3.LUT R76, R50, 0xff, RZ, 0xc0, !PT ;  /* 0x000000ff324c7812 */ /* 0x000fe200078ec0ff */
[----:B------:R-:W-:Y:S01]  /*2070*/  HADD2.F32 R50, -RZ, R69.H0_H0 ;  /* 0x20000045ff327230 */ /* 0x000fe20000004100 */
[----:B------:R-:W-:Y:S01]  /*2080*/  IADD3 R67, PT, PT, R48, -0x80, RZ ;  /* 0xffffff8030437810 */ /* 0x000fe20007ffe0ff */
[----:B------:R-:W-:-:S02]  /*2090*/  HADD2.F32 R48, -RZ, R68.H0_H0 ;  /* 0x20000044ff307230 */ /* 0x000fc40000004100 */
[----:B------:R-:W-:Y:S01]  /*20a0*/  FFMA.FTZ R69, R13, R8, RZ ;  /* 0x000000080d457223 */ /* 0x000fe200000100ff */
[----:B--2---:R-:W-:Y:S01]  /*20b0*/  HADD2.F32 R65, -RZ, R65.H0_H0 ;  /* 0x20000041ff417230 */ /* 0x004fe20000004100 */
[----:B------:R-:W2:Y:S02]  /*20c0*/  I2F.F16 R58, R58 ;  /* 0x0000003a003a7306 */ /* 0x000ea40000200c00 */
[----:B------:R-:W-:Y:S01]  /*20d0*/  FFMA.FTZ R68, R48, R77, R69 ;  /* 0x0000004d30447223 */ /* 0x000fe20000010045 */
[----:B------:R-:W-:Y:S01]  /*20e0*/  FFMA.FTZ R69, R77, R50, R70 ;  /* 0x000000324d457223 */ /* 0x000fe20000010046 */
[----:B---3--:R-:W-:Y:S02]  /*20f0*/  HADD2.F32 R66, -RZ, R66.H0_H0 ;  /* 0x20000042ff427230 */ /* 0x008fe40000004100 */
[----:B------:R-:W-:Y:S01]  /*2100*/  FFMA.FTZ R68, R63, R74, R68 ;  /* 0x0000004a3f447223 */ /* 0x000fe20000010044 */
[C---:B------:R-:W-:Y:S01]  /*2110*/  FFMA.FTZ R70, R74.reuse, R64, R69 ;  /* 0x000000404a467223 */ /* 0x040fe20000010045 */
[----:B-1----:R-:W-:Y:S01]  /*2120*/  HADD2.F32 R14, -RZ, R14.H0_H0 ;  /* 0x2000000eff0e7230 */ /* 0x002fe20000004100 */
[----:B------:R-:W1:Y:S01]  /*2130*/  I2F.F16 R54, R54 ;  /* 0x0000003600367306 */ /* 0x000e620000200c00 */
[----:B------:R-:W-:Y:S01]  /*2140*/  FFMA.FTZ R69, R74, R66, R71 ;  /* 0x000000424a457223 */ /* 0x000fe20000010047 */
[----:B------:R-:W-:-:S02]  /*2150*/  IADD3 R71, PT, PT, R75, -0x80, RZ ;  /* 0xffffff804b477810 */ /* 0x000fc40007ffe0ff */
[----:B------:R-:W-:Y:S01]  /*2160*/  FFMA.FTZ R78, R8, R14, RZ ;  /* 0x0000000e084e7223 */ /* 0x000fe200000100ff */
[----:B------:R-:W-:Y:S01]  /*2170*/  IADD3 R8, PT, PT, R76, -0x80, RZ ;  /* 0xffffff804c087810 */ /* 0x000fe20007ffe0ff */
[----:B--2---:R-:W-:Y:S02]  /*2180*/  HADD2.F32 R58, -RZ, R58.H0_H0 ;  /* 0x2000003aff3a7230 */ /* 0x004fe40000004100 */
[----:B------:R-:W2:Y:S01]  /*2190*/  I2F.F16 R59, R59 ;  /* 0x0000003b003b7306 */ /* 0x000ea20000200c00 */
[----:B------:R-:W-:Y:S02]  /*21a0*/  FFMA.FTZ R78, R77, R51, R78 ;  /* 0x000000334d4e7223 */ /* 0x000fe4000001004e */
[----:B------:R-:W-:Y:S01]  /*21b0*/  FFMA.FTZ R75, R73, R58, R69 ;  /* 0x0000003a494b7223 */ /* 0x000fe20000010045 */
[----:B0-----:R-:W-:Y:S02]  /*21c0*/  HADD2.F32 R69, -RZ, R44.H0_H0 ;  /* 0x2000002cff457230 */ /* 0x001fe40000004100 */
[----:B------:R-:W-:Y:S01]  /*21d0*/  FFMA.FTZ R78, R74, R65, R78 ;  /* 0x000000414a4e7223 */ /* 0x000fe2000001004e */
[----:B-1----:R-:W-:Y:S01]  /*21e0*/  HADD2.F32 R54, -RZ, R54.H0_H0 ;  /* 0x20000036ff367230 */ /* 0x002fe20000004100 */
[----:B------:R-:W0:Y:S01]  /*21f0*/  I2F.F16 R61, R61 ;  /* 0x0000003d003d7306 */ /* 0x000e220000200c00 */
[----:B------:R-:W-:-:S03]  /*2200*/  HADD2.F32 R44, -RZ, R44.H1_H1 ;  /* 0x3000002cff2c7230 */ /* 0x000fc60000004100 */
[----:B------:R-:W-:Y:S01]  /*2210*/  FFMA.FTZ R76, R69, R54, R75 ;  /* 0x00000036454c7223 */ /* 0x000fe2000001004b */
[----:B--2---:R-:W-:-:S03]  /*2220*/  HADD2.F32 R59, -RZ, R59.H0_H0 ;  /* 0x2000003bff3b7230 */ /* 0x004fc60000004100 */
        /* <DEDUP_REMOVED lines=8> */
[----:B------:R-:W-:Y:S01]  /*22b0*/  FFMA.FTZ R70, R73, R60, R70 ;  /* 0x0000003c49467223 */ /* 0x000fe20000010046 */
[----:B------:R-:W-:Y:S02]  /*22c0*/  HADD2.F32 R73, -RZ, R45.H0_H0 ;  /* 0x2000002dff497230 */ /* 0x000fe40000004100 */
[----:B------:R-:W-:Y:S01]  /*22d0*/  FFMA.FTZ R77, R47, R44, R74 ;  /* 0x0000002c2f4d7223 */ /* 0x000fe2000001004a */
[----:B0-----:R-:W-:Y:S02]  /*22e0*/  HADD2.F32 R55, -RZ, R55.H0_H0 ;  /* 0x20000037ff377230 */ /* 0x001fe40000004100 */
[----:B------:R-:W0:Y:S01]  /*22f0*/  I2F.F16 R49, R49 ;  /* 0x0000003100317306 */ /* 0x000e220000200c00 */
[----:B------:R-:W-:Y:S01]  /*2300*/  FFMA.FTZ R79, R69, R56, R70 ;  /* 0x00000038454f7223 */ /* 0x000fe20000010046 */
[----:B------:R-:W-:-:S02]  /*2310*/  HADD2.F32 R45, -RZ, R45.H1_H1 ;  /* 0x3000002dff2d7230 */ /* 0x000fc40000004100 */
[----:B------:R-:W-:Y:S01]  /*2320*/  FFMA.FTZ R78, R69, R55, R78 ;  /* 0x00000037454e7223 */ /* 0x000fe2000001004e */
[----:B------:R-:W-:Y:S02]  /*2330*/  HADD2.F32 R74, -RZ, R12.H0_H0 ;  /* 0x2000000cff4a7230 */ /* 0x000fe40000004100 */
[----:B-1----:R-:W-:Y:S01]  /*2340*/  HADD2.F32 R67, -RZ, R67.H0_H0 ;  /* 0x20000043ff437230 */ /* 0x002fe20000004100 */
[----:B------:R-:W1:Y:S04]  /*2350*/  I2F.F16 R71, R71 ;  /* 0x0000004700477306 */ /* 0x000e680000200c00 */
[----:B------:R-:W-:Y:S01]  /*2360*/  FFMA.FTZ R78, R44, R67, R78 ;  /* 0x000000432c4e7223 */ /* 0x000fe2000001004e */
[----:B0-----:R-:W-:-:S03]  /*2370*/  HADD2.F32 R49, -RZ, R49.H0_H0 ;  /* 0x20000031ff317230 */ /* 0x001fc60000004100 */
[----:B------:R-:W0:Y:S01]  /*2380*/  I2F.F16 R8, R8 ;  /* 0x0000000800087306 */ /* 0x000e220000200c00 */
[----:B-1----:R-:W-:-:S07]  /*2390*/  HADD2.F32 R71, -RZ, R71.H0_H0 ;  /* 0x20000047ff477230 */ /* 0x002fce0000004100 */
[----:B------:R-:W1:Y:S01]  /*23a0*/  I2F.F16 R46, R46 ;  /* 0x0000002e002e7306 */ /* 0x000e620000200c00 */
[----:B0-----:R-:W-:-:S07]  /*23b0*/  HADD2.F32 R69, -RZ, R8.H0_H0 ;  /* 0x20000008ff457230 */ /* 0x001fce0000004100 */
[----:B------:R-:W0:Y:S01]  /*23c0*/  I2F.F16 R10, R10 ;  /* 0x0000000a000a7306 */ /* 0x000e220000200c00 */
[----:B------:R-:W-:Y:S01]  /*23d0*/  FFMA.FTZ R8, R44, R49, R79 ;  /* 0x000000312c087223 */ /* 0x000fe2000001004f */
[----:B-1----:R-:W-:-:S06]  /*23e0*/  HADD2.F32 R46, -RZ, R46.H0_H0 ;  /* 0x2000002eff2e7230 */ /* 0x002fcc0000004100 */
[----:B------:R-:W1:Y:S01]  /*23f0*/  I2F.F16 R72, R72 ;  /* 0x0000004800487306 */ /* 0x000e620000200c00 */
[----:B------:R-:W-:Y:S01]  /*2400*/  FFMA.FTZ R77, R46, R73, R77 ;  /* 0x000000492e4d7223 */ /* 0x000fe2000001004d */
[----:B0-----:R-:W-:-:S06]  /*2410*/  HADD2.F32 R68, -RZ, R10.H0_H0 ;  /* 0x2000000aff447230 */ /* 0x001fcc0000004100 */
[----:B------:R-:W0:Y:S01]  /*2420*/  I2F.F16 R53, R53 ;  /* 0x0000003500357306 */ /* 0x000e220000200c00 */
[C---:B------:R-:W-:Y:S01]  /*2430*/  FFMA.FTZ R10, R73.reuse, R69, R78 ;  /* 0x00000045490a7223 */ /* 0x040fe2000001004e */
[----:B------:R-:W-:Y:S02]  /*2440*/  HADD2.F32 R78, -RZ, R9.H0_H0 ;  /* 0x20000009ff4e7230 */ /* 0x000fe40000004100 */
[----:B------:R-:W-:Y:S01]  /*2450*/  FFMA.FTZ R79, R73, R68, R8 ;  /* 0x00000044494f7223 */ /* 0x000fe20000010008 */
[----:B------:R-:W-:Y:S01]  /*2460*/  FFMA.FTZ R8, R74, R45, R77 ;  /* 0x0000002d4a087223 */ /* 0x000fe2000001004d */
[----:B-1----:R-:W-:Y:S02]  /*2470*/  HADD2.F32 R70, -RZ, R72.H0_H0 ;  /* 0x20000048ff467230 */ /* 0x002fe40000004100 */
[----:B------:R1:W2:Y:S01]  /*2480*/  I2F.F16 R75, R15 ;  /* 0x0000000f004b7306 */ /* 0x0002a20000200c00 */
[----:B------:R-:W-:Y:S02]  /*2490*/  HADD2.F32 R72, -RZ, R6.H0_H0 ;  /* 0x20000006ff487230 */ /* 0x000fe40000004100 */
[----:B-1----:R-:W-:Y:S01]  /*24a0*/  FFMA.FTZ R15, R44, R71, R76 ;  /* 0x000000472c0f7223 */ /* 0x002fe2000001004c */
[----:B0-----:R-:W-:-:S02]  /*24b0*/  HADD2.F32 R76, -RZ, R53.H0_H0 ;  /* 0x20000035ff4c7230 */ /* 0x001fc40000004100 */
[----:B------:R-:W-:Y:S02]  /*24c0*/  HADD2.F32 R53, -RZ, R7.H0_H0 ;  /* 0x20000007ff357230 */ /* 0x000fe40000004100 */
[----:B------:R-:W-:Y:S01]  /*24d0*/  FFMA.FTZ R81, R73, R70, R15 ;  /* 0x0000004649517223 */ /* 0x000fe2000001000f */
[----:B------:R-:W-:Y:S02]  /*24e0*/  HADD2.F32 R73, -RZ, R4.H0_H0 ;  /* 0x20000004ff497230 */ /* 0x000fe40000004100 */
[C---:B------:R-:W-:Y:S01]  /*24f0*/  FFMA.FTZ R9, R45.reuse, R76, R10 ;  /* 0x0000004c2d097223 */ /* 0x040fe2000001000a */
[----:B--2---:R-:W-:Y:S02]  /*2500*/  HADD2.F32 R80, -RZ, R75.H0_H0 ;  /* 0x2000004bff507230 */ /* 0x004fe40000004100 */
[----:B------:R-:W-:Y:S01]  /*2510*/  FFMA.FTZ R10, R45, R78, R79 ;  /* 0x0000004e2d0a7223 */ /* 0x000fe2000001004f */
[----:B------:R-:W-:Y:S02]  /*2520*/  HADD2.F32 R15, -RZ, R5.H0_H0 ;  /* 0x20000005ff0f7230 */ /* 0x000fe40000004100 */
[----:B------:R-:W-:Y:S01]  /*2530*/  FMUL.FTZ R8, R73, R8 ;  /* 0x0000000849087220 */ /* 0x000fe20000410000 */
[----:B------:R-:W-:Y:S01]  /*2540*/  FMUL.FTZ R12, R72, R9 ;  /* 0x00000009480c7220 */ /* 0x000fe20000410000 */
[----:B------:R-:W-:Y:S01]  /*2550*/  FFMA.FTZ R44, R45, R80, R81 ;  /* 0x000000502d2c7223 */ /* 0x000fe20000010051 */
[----:B------:R-:W-:-:S02]  /*2560*/  FMUL.FTZ R10, R15, R10 ;  /* 0x0000000a0f0a7220 */ /* 0x000fc40000410000 */
[----:B------:R-:W-:Y:S01]  /*2570*/  F2FP.F16.F32.PACK_AB R9, RZ, R8 ;  /* 0x00000008ff09723e */ /* 0x000fe200000000ff */
[----:B------:R-:W-:Y:S01]  /*2580*/  FMUL.FTZ R44, R53, R44 ;  /* 0x0000002c352c7220 */ /* 0x000fe20000410000 */
        /* <DEDUP_REMOVED lines=64> */
.L_x_3344:
[----:B------:R-:W-:Y:S05]  /*2990*/  @!P1 BRA `(.L_x_3345) ;  /* 0x0000000c00e89947 */ /* 0x000fea0003800000 */
[----:B-----5:R-:W-:Y:S02]  /*29a0*/  LOP3.LUT R15, R36, 0xff, RZ, 0xc0, !PT ;  /* 0x000000ff240f7812 */ /* 0x020fe400078ec0ff */
[C---:B------:R-:W-:Y:S02]  /*29b0*/  LEA.HI R56, R32.reuse, 0xffffff80, RZ, 0x8 ;  /* 0xffffff8020387811 */ /* 0x040fe400078f40ff */
[----:B------:R-:W-:Y:S02]  /*29c0*/  IADD3 R50, PT, PT, R15, -0x80, RZ ;  /* 0xffffff800f327810 */ /* 0x000fe40007ffe0ff */
[----:B------:R-:W-:Y:S02]  /*29d0*/  LOP3.LUT R15, R37, 0xff, RZ, 0xc0, !PT ;  /* 0x000000ff250f7812 */ /* 0x000fe400078ec0ff */
[----:B------:R-:W-:Y:S01]  /*29e0*/  LOP3.LUT R13, R32, 0xff, RZ, 0xc0, !PT ;  /* 0x000000ff200d7812 */ /* 0x000fe200078ec0ff */
[----:B------:R-:W0:Y:S01]  /*29f0*/  I2F.F16 R56, R56 ;  /* 0x0000003800387306 */ /* 0x000e220000200c00 */
[----:B------:R-:W-:-:S02]  /*2a00*/  IADD3 R49, PT, PT, R15, -0x80, RZ ;  /* 0xffffff800f317810 */ /* 0x000fc40007ffe0ff */
[----:B------:R-:W-:Y:S02]  /*2a10*/  LOP3.LUT R15, R38, 0xff, RZ, 0xc0, !PT ;  /* 0x000000ff260f7812 */ /* 0x000fe400078ec0ff */
[----:B------:R-:W-:Y:S02]  /*2a20*/  LEA.HI R59, R33, 0xffffff80, RZ, 0x8 ;  /* 0xffffff80213b7811 */ /* 0x000fe400078f40ff */
[----:B------:R-:W-:Y:S01]  /*2a30*/  IADD3 R48, PT, PT, R15, -0x80, RZ ;  /* 0xffffff800f307810 */ /* 0x000fe20007ffe0ff */
[----:B------:R-:W1:Y:S01]  /*2a40*/  I2F.F16 R49, R49 ;  /* 0x0000003100317306 */ /* 0x000e620000200c00 */
[--C-:B------:R-:W-:Y:S02]  /*2a50*/  SHF.R.U32.HI R15, RZ, 0x8, R32.reuse ;  /* 0x00000008ff0f7819 */ /* 0x100fe40000011620 */
[----:B------:R-:W-:Y:S02]  /*2a60*/  SHF.R.U32.HI R32, RZ, 0x10, R32 ;  /* 0x00000010ff207819 */ /* 0x000fe40000011620 */
[----:B------:R-:W-:-:S02]  /*2a70*/  LOP3.LUT R2, R33, 0xff, RZ, 0xc0, !PT ;  /* 0x000000ff21027812 */ /* 0x000fc400078ec0ff */
[--C-:B------:R-:W-:Y:S01]  /*2a80*/  SHF.R.U32.HI R53, RZ, 0x8, R33.reuse ;  /* 0x00000008ff357819 */ /* 0x100fe20000011621 */
[----:B------:R-:W2:Y:S01]  /*2a90*/  I2F.F16 R59, R59 ;  /* 0x0000003b003b7306 */ /* 0x000ea20000200c00 */
[----:B------:R-:W-:Y:S01]  /*2aa0*/  LOP3.LUT R32, R32, 0xff, RZ, 0xc0, !PT ;  /* 0x000000ff20207812 */ /* 0x000fe200078ec0ff */
[----:B0-----:R-:W-:Y:S01]  /*2ab0*/  HADD2.F32 R56, -RZ, R56.H0_H0 ;  /* 0x20000038ff387230 */ /* 0x001fe20000004100 */
[----:B------:R-:W-:Y:S02]  /*2ac0*/  SHF.R.U32.HI R33, RZ, 0x10, R33 ;  /* 0x00000010ff217819 */ /* 0x000fe40000011621 */
[----:B------:R-:W-:Y:S02]  /*2ad0*/  IADD3 R32, PT, PT, R32, -0x80, RZ ;  /* 0xffffff8020207810 */ /* 0x000fe40007ffe0ff */
[----:B------:R-:W-:Y:S01]  /*2ae0*/  LOP3.LUT R54, R53, 0xff, RZ, 0xc0, !PT ;  /* 0x000000ff35367812 */ /* 0x000fe200078ec0ff */
[----:B------:R-:W0:Y:S01]  /*2af0*/  I2F.F16 R50, R50 ;  /* 0x0000003200327306 */ /* 0x000e220000200c00 */
[----:B------:R-:W-:Y:S01]  /*2b00*/  LOP3.LUT R33, R33, 0xff, RZ, 0xc0, !PT ;  /* 0x000000ff21217812 */ /* 0x000fe200078ec0ff */
[----:B-1----:R-:W-:Y:S01]  /*2b10*/  HADD2.F32 R49, -RZ, R49.H0_H0 ;  /* 0x20000031ff317230 */ /* 0x002fe20000004100 */
[----:B------:R-:W-:-:S02]  /*2b20*/  IADD3 R64, PT, PT, R54, -0x80, RZ ;  /* 0xffffff8036407810 */ /* 0x000fc40007ffe0ff */
[----:B------:R-:W-:Y:S02]  /*2b30*/  IADD3 R54, PT, PT, R33, -0x80, RZ ;  /* 0xffffff8021367810 */ /* 0x000fe40007ffe0ff */
[----:B------:R-:W-:Y:S01]  /*2b40*/  LOP3.LUT R15, R15, 0xff, RZ, 0xc0, !PT ;  /* 0x000000ff0f0f7812 */ /* 0x000fe200078ec0ff */
[----:B------:R1:W-:Y:S01]  /*2b50*/  I2F.F16 R53, R32 ;  /* 0x0000002000357306 */ /* 0x0003e20000200c00 */
[----:B------:R-:W-:Y:S01]  /*2b60*/  LEA.HI R60, R35, 0xffffff80, RZ, 0x8 ;  /* 0xffffff80233c7811 */ /* 0x000fe200078f40ff */
[----:B--2---:R-:W-:Y:S01]  /*2b70*/  HADD2.F32 R59, -RZ, R59.H0_H0 ;  /* 0x2000003bff3b7230 */ /* 0x004fe20000004100 */
[----:B------:R-:W-:Y:S02]  /*2b80*/  IADD3 R15, PT, PT, R15, -0x80, RZ ;  /* 0xffffff800f0f7810 */ /* 0x000fe40007ffe0ff */
[----:B------:R-:W-:Y:S02]  /*2b90*/  LOP3.LUT R11, R35, 0xff, RZ, 0xc0, !PT ;  /* 0x000000ff230b7812 */ /* 0x000fe400078ec0ff */
[C---:B------:R-:W-:Y:S01]  /*2ba0*/  LOP3.LUT R14, R34.reuse, 0xff, RZ, 0xc0, !PT ;  /* 0x000000ff220e7812 */ /* 0x040fe200078ec0ff */
[----:B------:R2:W-:Y:S01]  /*2bb0*/  I2F.F16 R51, R15 ;  /* 0x0000000f00337306 */ /* 0x0005e20000200c00 */
[----:B-1----:R-:W1:Y:S01]  /*2bc0*/  LDS.64 R32, [UR5+0x10] ;  /* 0x00001005ff207984 */ /* 0x002e620008000a00 */
[----:B------:R-:W-:Y:S01]  /*2bd0*/  SHF.R.U32.HI R55, RZ, 0x8, R34 ;  /* 0x00000008ff377819 */ /* 0x000fe20000011622 */
[----:B0-----:R-:W-:Y:S01]  /*2be0*/  HADD2.F32 R50, -RZ, R50.H0_H0 ;  /* 0x20000032ff327230 */ /* 0x001fe20000004100 */
[----:B------:R-:W-:-:S02]  /*2bf0*/  LEA.HI R61, R34, 0xffffff80, RZ, 0x8 ;  /* 0xffffff80223d7811 */ /* 0x000fc400078f40ff */
[----:B------:R-:W-:Y:S02]  /*2c00*/  IADD3 R2, PT, PT, R2, -0x80, RZ ;  /* 0xffffff8002027810 */ /* 0x000fe40007ffe0ff */
[----:B------:R-:W-:Y:S01]  /*2c10*/  IADD3 R14, PT, PT, R14, -0x80, RZ ;  /* 0xffffff800e0e7810 */ /* 0x000fe20007ffe0ff */
[----:B------:R-:W-:Y:S01]  /*2c20*/  I2F.F16 R64, R64 ;  /* 0x0000004000407306 */ /* 0x000fe20000200c00 */
[--C-:B--2---:R-:W-:Y:S02]  /*2c30*/  SHF.R.U32.HI R15, RZ, 0x8, R35.reuse ;  /* 0x00000008ff0f7819 */ /* 0x104fe40000011623 */
[----:B------:R-:W-:Y:S02]  /*2c40*/  SHF.R.U32.HI R35, RZ, 0x10, R35 ;  /* 0x00000010ff237819 */ /* 0x000fe40000011623 */
[----:B------:R-:W-:Y:S02]  /*2c50*/  LOP3.LUT R15, R15, 0xff, RZ, 0xc0, !PT ;  /* 0x000000ff0f0f7812 */ /* 0x000fe400078ec0ff */
[----:B------:R-:W-:Y:S01]  /*2c60*/  LOP3.LUT R35, R35, 0xff, RZ, 0xc0, !PT ;  /* 0x000000ff23237812 */ /* 0x000fe200078ec0ff */
[----:B------:R-:W0:Y:S01]  /*2c70*/  I2F.F16 R2, R2 ;  /* 0x0000000200027306 */ /* 0x000e220000200c00 */
[----:B------:R-:W-:-:S02]  /*2c80*/  IADD3 R66, PT, PT, R15, -0x80, RZ ;  /* 0xffffff800f427810 */ /* 0x000fc40007ffe0ff */
[----:B------:R-:W-:Y:S02]  /*2c90*/  SHF.R.U32.HI R15, RZ, 0x8, R36 ;  /* 0x00000008ff0f7819 */ /* 0x000fe40000011624 */
[----:B------:R-:W-:Y:S02]  /*2ca0*/  IADD3 R62, PT, PT, R35, -0x80, RZ ;  /* 0xffffff80233e7810 */ /* 0x000fe40007ffe0ff */
[----:B------:R-:W-:Y:S01]  /*2cb0*/  LOP3.LUT R15, R15, 0xff, RZ, 0xc0, !PT ;  /* 0x000000ff0f0f7812 */ /* 0x000fe200078ec0ff */
[----:B------:R-:W2:Y:S01]  /*2cc0*/  I2F.F16 R14, R14 ;  /* 0x0000000e000e7306 */ /* 0x000ea20000200c00 */
[----:B------:R-:W-:Y:S02]  /*2cd0*/  LOP3.LUT R55, R55, 0xff, RZ, 0xc0, !PT ;  /* 0x000000ff37377812 */ /* 0x000fe400078ec0ff */
[----:B------:R-:W-:Y:S02]  /*2ce0*/  IADD3 R15, PT, PT, R15, -0x80, RZ ;  /* 0xffffff800f0f7810 */ /* 0x000fe40007ffe0ff */
[----:B------:R-:W-:-:S02]  /*2cf0*/  SHF.R.U32.HI R34, RZ, 0x10, R34 ;  /* 0x00000010ff227819 */ /* 0x000fc40000011622 */
[----:B------:R-:W-:Y:S01]  /*2d00*/  IADD3 R11, PT, PT, R11, -0x80, RZ ;  /* 0xffffff800b0b7810 */ /* 0x000fe20007ffe0ff */
[----:B------:R3:W-:Y:S01]  /*2d10*/  I2F.F16 R35, R15 ;  /* 0x0000000f00237306 */ /* 0x0007e20000200c00 */
[----:B------:R-:W-:Y:S01]  /*2d20*/  IADD3 R13, PT, PT, R13, -0x80, RZ ;  /* 0xffffff800d0d7810 */ /* 0x000fe20007ffe0ff */
[----:B0-----:R-:W-:Y:S01]  /*2d30*/  HADD2.F32 R2, -RZ, R2.H0_H0 ;  /* 0x20000002ff027230 */ /* 0x001fe20000004100 */
[----:B------:R-:W-:Y:S02]  /*2d40*/  IADD3 R65, PT, PT, R55, -0x80, RZ ;  /* 0xffffff8037417810 */ /* 0x000fe40007ffe0ff */
[----:B------:R-:W-:Y:S02]  /*2d50*/  LOP3.LUT R34, R34, 0xff, RZ, 0xc0, !PT ;  /* 0x000000ff22227812 */ /* 0x000fe400078ec0ff */
[----:B------:R-:W-:Y:S01]  /*2d60*/  SHF.R.U32.HI R57, RZ, 0x8, R38 ;  /* 0x00000008ff397819 */ /* 0x000fe20000011626 */
[--C-:B-1----:R-:W-:Y:S01]  /*2d70*/  HADD2.F32 R72, -RZ, R32.reuse.H1_H1 ;  /* 0x30000020ff487230 */ /* 0x102fe20000004100 */
[----:B------:R-:W0:Y:S01]  /*2d80*/  I2F.F16 R11, R11 ;  /* 0x0000000b000b7306 */ /* 0x000e220000200c00 */
[----:B---3--:R-:W-:Y:S01]  /*2d90*/  HADD2.F32 R15, -RZ, R32.H0_H0 ;  /* 0x20000020ff0f7230 */ /* 0x008fe20000004100 */
[----:B------:R-:W-:Y:S01]  /*2da0*/  IADD3 R55, PT, PT, R34, -0x80, RZ ;  /* 0xffffff8022377810 */ /* 0x000fe20007ffe0ff */
[--C-:B------:R-:W-:Y:S01]  /*2db0*/  HADD2.F32 R70, -RZ, R33.reuse.H0_H0 ;  /* 0x20000021ff467230 */ /* 0x100fe20000004100 */
[----:B------:R-:W-:Y:S01]  /*2dc0*/  LEA.HI R45, R37, 0xffffff80, RZ, 0x8 ;  /* 0xffffff80252d7811 */ /* 0x000fe200078f40ff */
[----:B------:R-:W-:Y:S01]  /*2dd0*/  HADD2.F32 R68, -RZ, R33.H1_H1 ;  /* 0x30000021ff447230 */ /* 0x000fe20000004100 */
[--C-:B------:R-:W-:Y:S01]  /*2de0*/  SHF.R.U32.HI R34, RZ, 0x8, R37.reuse ;  /* 0x00000008ff227819 */ /* 0x100fe20000011625 */
[----:B------:R-:W1:Y:S01]  /*2df0*/  LDS.64 R32, [UR5+0x18] ;  /* 0x00001805ff207984 */ /* 0x000e620008000a00 */
[----:B------:R-:W3:Y:S01]  /*2e00*/  I2F.F16 R13, R13 ;  /* 0x0000000d000d7306 */ /* 0x000ee20000200c00 */
[----:B------:R-:W-:Y:S01]  /*2e10*/  SHF.R.U32.HI R63, RZ, 0x10, R37 ;  /* 0x00000010ff3f7819 */ /* 0x000fe20000011625 */
[----:B--2---:R-:W-:Y:S01]  /*2e20*/  HADD2.F32 R14, -RZ, R14.H0_H0 ;  /* 0x2000000eff0e7230 */ /* 0x004fe20000004100 */
[----:B------:R-:W-:-:S02]  /*2e30*/  SHF.R.U32.HI R37, RZ, 0x8, R39 ;  /* 0x00000008ff257819 */ /* 0x000fc40000011627 */
[----:B------:R-:W-:Y:S02]  /*2e40*/  LOP3.LUT R58, R57, 0xff, RZ, 0xc0, !PT ;  /* 0x000000ff393a7812 */ /* 0x000fe400078ec0ff */
[----:B------:R-:W-:Y:S01]  /*2e50*/  LOP3.LUT R47, R39, 0xff, RZ, 0xc0, !PT ;  /* 0x000000ff272f7812 */ /* 0x000fe200078ec0ff */
[----:B------:R-:W-:Y:S01]  /*2e60*/  I2F.F16 R65, R65 ;  /* 0x0000004100417306 */ /* 0x000fe20000200c00 */
[----:B------:R-:W-:Y:S01]  /*2e70*/  LOP3.LUT R37, R37, 0xff, RZ, 0xc0, !PT ;  /* 0x000000ff25257812 */ /* 0x000fe200078ec0ff */
[----:B0-----:R-:W-:Y:S01]  /*2e80*/  HADD2.F32 R11, -RZ, R11.H0_H0 ;  /* 0x2000000bff0b7230 */ /* 0x001fe20000004100 */
[----:B------:R-:W-:Y:S02]  /*2e90*/  LEA.HI R44, R36, 0xffffff80, RZ, 0x8 ;  /* 0xffffff80242c7811 */ /* 0x000fe400078f40ff */
[----:B------:R-:W-:Y:S02]  /*2ea0*/  SHF.R.U32.HI R57, RZ, 0x10, R36 ;  /* 0x00000010ff397819 */ /* 0x000fe40000011624 */
[----:B------:R-:W-:Y:S01]  /*2eb0*/  IADD3 R36, PT, PT, R58, -0x80, RZ ;  /* 0xffffff803a247810 */ /* 0x000fe20007ffe0ff */
[----:B------:R-:W0:Y:S01]  /*2ec0*/  I2F.F16 R66, R66 ;  /* 0x0000004200427306 */ /* 0x000e220000200c00 */
[----:B------:R-:W-:Y:S01]  /*2ed0*/  LEA.HI R58, R39, 0xffffff80, RZ, 0x8 ;  /* 0xffffff80273a7811 */ /* 0x000fe200078f40ff */
[----:B---3--:R-:W-:Y:S01]  /*2ee0*/  HADD2.F32 R13, -RZ, R13.H0_H0 ;  /* 0x2000000dff0d7230 */ /* 0x008fe20000004100 */
[----:B------:R-:W-:Y:S01]  /*2ef0*/  SHF.R.U32.HI R67, RZ, 0x10, R39 ;  /* 0x00000010ff437819 */ /* 0x000fe20000011627 */
[----:B------:R-:W-:Y:S01]  /*2f00*/  FFMA.FTZ R74, R15, R11, RZ ;  /* 0x0000000b0f4a7223 */ /* 0x000fe200000100ff */
[----:B------:R-:W-:-:S02]  /*2f10*/  IADD3 R47, PT, PT, R47, -0x80, RZ ;  /* 0xffffff802f2f7810 */ /* 0x000fc40007ffe0ff */
[----:B------:R-:W-:Y:S01]  /*2f20*/  IADD3 R39, PT, PT, R37, -0x80, RZ ;  /* 0xffffff8025277810 */ /* 0x000fe20007ffe0ff */
[----:B------:R-:W-:Y:S01]  /*2f30*/  I2F.F16 R54, R54 ;  /* 0x0000003600367306 */ /* 0x000fe20000200c00 */
[----:B------:R-:W-:Y:S02]  /*2f40*/  LOP3.LUT R37, R57, 0xff, RZ, 0xc0, !PT ;  /* 0x000000ff39257812 */ /* 0x000fe400078ec0ff */
[----:B------:R-:W-:Y:S02]  /*2f50*/  LOP3.LUT R34, R34, 0xff, RZ, 0xc0, !PT ;  /* 0x000000ff22227812 */ /* 0x000fe400078ec0ff */
[----:B------:R-:W-:Y:S02]  /*2f60*/  LOP3.LUT R71, R63, 0xff, RZ, 0xc0, !PT ;  /* 0x000000ff3f477812 */ /* 0x000fe400078ec0ff */
[----:B------:R-:W-:Y:S01]  /*2f70*/  SHF.R.U32.HI R69, RZ, 0x10, R38 ;  /* 0x00000010ff457819 */ /* 0x000fe20000011626 */
[----:B------:R-:W-:Y:S01]  /*2f80*/  I2F.F16 R55, R55 ;  /* 0x0000003700377306 */ /* 0x000fe20000200c00 */
[----:B------:R-:W-:Y:S01]  /*2f90*/  IADD3 R63, PT, PT, R37, -0x80, RZ ;  /* 0xffffff80253f7810 */ /* 0x000fe20007ffe0ff */
[----:B------:R-:W-:Y:S01]  /*2fa0*/  HADD2.F32 R37, -RZ, R51.H0_H0 ;  /* 0x20000033ff257230 */ /* 0x000fe20000004100 */
[----:B------:R-:W-:Y:S01]  /*2fb0*/  LEA.HI R46, R38, 0xffffff80, RZ, 0x8 ;  /* 0xffffff80262e7811 */ /* 0x000fe200078f40ff */
[----:B------:R-:W-:Y:S01]  /*2fc0*/  HADD2.F32 R38, -RZ, R64.H0_H0 ;  /* 0x20000040ff267230 */ /* 0x000fe20000004100 */
[----:B------:R-:W-:Y:S01]  /*2fd0*/  IADD3 R34, PT, PT, R34, -0x80, RZ ;  /* 0xffffff8022227810 */ /* 0x000fe20007ffe0ff */
[----:B0-----:R-:W-:-:S02]  /*2fe0*/  HADD2.F32 R51, -RZ, R66.H0_H0 ;  /* 0x20000042ff337230 */ /* 0x001fc40000004100 */
[----:B------:R-:W-:Y:S01]  /*2ff0*/  FFMA.FTZ R66, R15, R14, RZ ;  /* 0x0000000e0f427223 */ /* 0x000fe200000100ff */
[----:B------:R-:W-:Y:S01]  /*3000*/  I2F.F16 R62, R62 ;  /* 0x0000003e003e7306 */ /* 0x000fe20000200c00 */
[----:B------:R-:W-:Y:S01]  /*3010*/  FFMA.FTZ R64, R13, R15, RZ ;  /* 0x0000000f0d407223 */ /* 0x000fe200000100ff */
[----:B------:R-:W-:Y:S01]  /*3020*/  LOP3.LUT R69, R69, 0xff, RZ, 0xc0, !PT ;  /* 0x000000ff45457812 */ /* 0x000fe200078ec0ff */
[----:B------:R-:W-:Y:S01]  /*3030*/  FFMA.FTZ R74, R72, R51, R74 ;  /* 0x00000033484a7223 */ /* 0x000fe2000001004a */
[----:B------:R-:W-:Y:S01]  /*3040*/  LOP3.LUT R67, R67, 0xff, RZ, 0xc0, !PT ;  /* 0x000000ff43437812 */ /* 0x000fe200078ec0ff */
[----:B------:R-:W-:Y:S01]  /*3050*/  FFMA.FTZ R64, R37, R72, R64 ;  /* 0x0000004825407223 */ /* 0x000fe20000010040 */
[----:B------:R-:W-:Y:S02]  /*3060*/  IADD3 R71, PT, PT, R71, -0x80, RZ ;  /* 0xffffff8047477810 */ /* 0x000fe40007ffe0ff */
[----:B------:R-:W0:Y:S01]  /*3070*/  I2F.F16 R61, R61 ;  /* 0x0000003d003d7306 */ /* 0x000e220000200c00 */
[----:B------:R-:W-:-:S02]  /*3080*/  IADD3 R67, PT, PT, R67, -0x80, RZ ;  /* 0xffffff8043437810 */ /* 0x000fc40007ffe0ff */
[----:B------:R-:W-:-:S05]  /*3090*/  ISETP.NE.AND P0, PT, R42, 0x1, PT ;  /* 0x000000012a00780c */ /* 0x000fca0003f05270 */
[----:B------:R-:W-:Y:S01]  /*30a0*/  I2F.F16 R60, R60 ;  /* 0x0000003c003c7306 */ /* 0x000fe20000200c00 */
[----:B0-----:R-:W-:-:S07]  /*30b0*/  HADD2.F32 R61, -RZ, R61.H0_H0 ;  /* 0x2000003dff3d7230 */ /* 0x001fce0000004100 */
[----:B------:R-:W0:Y:S08]  /*30c0*/  I2F.F16 R48, R48 ;  /* 0x0000003000307306 */ /* 0x000e300000200c00 */
[----:B------:R-:W2:Y:S01]  /*30d0*/  I2F.F16 R47, R47 ;  /* 0x0000002f002f7306 */ /* 0x000ea20000200c00 */
[----:B0-----:R-:W-:-:S07]  /*30e0*/  HADD2.F32 R48, -RZ, R48.H0_H0 ;  /* 0x20000030ff307230 */ /* 0x001fce0000004100 */
[----:B------:R0:W-:Y:S01]  /*30f0*/  I2F.F16 R57, R39 ;  /* 0x0000002700397306 */ /* 0x0001e20000200c00 */
[----:B--2---:R-:W-:-:S07]  /*3100*/  HADD2.F32 R47, -RZ, R47.H0_H0 ;  /* 0x2000002fff2f7230 */ /* 0x004fce0000004100 */
[----:B------:R-:W-:Y:S01]  /*3110*/  I2F.F16 R34, R34 ;  /* 0x0000002200227306 */ /* 0x000fe20000200c00 */
[----:B0-----:R-:W-:Y:S02]  /*3120*/  HADD2.F32 R39, -RZ, R65.H0_H0 ;  /* 0x20000041ff277230 */ /* 0x001fe40000004100 */
[----:B------:R-:W-:Y:S01]  /*3130*/  FFMA.FTZ R65, R15, R2, RZ ;  /* 0x000000020f417223 */ /* 0x000fe200000100ff */
[----:B------:R-:W-:Y:S02]  /*3140*/  HADD2.F32 R15, -RZ, R53.H0_H0 ;  /* 0x20000035ff0f7230 */ /* 0x000fe40000004100 */
[----:B------:R-:W-:Y:S02]  /*3150*/  HADD2.F32 R53, -RZ, R54.H0_H0 ;  /* 0x20000036ff357230 */ /* 0x000fe40000004100 */
[C---:B------:R-:W-:Y:S01]  /*3160*/  FFMA.FTZ R65, R72.reuse, R38, R65 ;  /* 0x0000002648417223 */ /* 0x040fe20000010041 */
[----:B------:R-:W-:Y:S01]  /*3170*/  FFMA.FTZ R77, R72, R39, R66 ;  /* 0x00000027484d7223 */ /* 0x000fe20000010042 */
[----:B------:R-:W-:Y:S01]  /*3180*/  HADD2.F32 R54, -RZ, R55.H0_H0 ;  /* 0x20000037ff367230 */ /* 0x000fe20000004100 */
[----:B------:R-:W-:Y:S01]  /*3190*/  IADD3 R66, PT, PT, R69, -0x80, RZ ;  /* 0xffffff8045427810 */ /* 0x000fe20007ffe0ff */
[----:B------:R-:W-:Y:S01]  /*31a0*/  HADD2.F32 R55, -RZ, R62.H0_H0 ;  /* 0x2000003eff377230 */ /* 0x000fe20000004100 */
[----:B------:R-:W0:Y:S01]  /*31b0*/  I2F.F16 R36, R36 ;  /* 0x0000002400247306 */ /* 0x000e220000200c00 */
[----:B------:R-:W-:Y:S01]  /*31c0*/  FFMA.FTZ R75, R70, R53, R65 ;  /* 0x00000035464b7223 */ /* 0x000fe20000010041 */
[----:B------:R-:W-:Y:S01]  /*31d0*/  FFMA.FTZ R73, R15, R70, R64 ;  /* 0x000000460f497223 */ /* 0x000fe20000010040 */
[----:B------:R-:W-:-:S02]  /*31e0*/  HADD2.F32 R65, -RZ, R60.H0_H0 ;  /* 0x2000003cff417230 */ /* 0x000fc40000004100 */
[C---:B------:R-:W-:Y:S01]  /*31f0*/  FFMA.FTZ R64, R70.reuse, R54, R77 ;  /* 0x0000003646407223 */ /* 0x040fe2000001004d */
[----:B------:R-:W-:Y:S01]  /*3200*/  FFMA.FTZ R74, R70, R55, R74 ;  /* 0x00000037464a7223 */ /* 0x000fe2000001004a */
[--C-:B-1----:R-:W-:Y:S02]  /*3210*/  HADD2.F32 R60, -RZ, R32.reuse.H0_H0 ;  /* 0x20000020ff3c7230 */ /* 0x102fe40000004100 */
[----:B------:R-:W-:Y:S01]  /*3220*/  FFMA.FTZ R75, R68, R59, R75 ;  /* 0x0000003b444b7223 */ /* 0x000fe2000001004b */
[----:B------:R-:W1:Y:S01]  /*3230*/  I2F.F16 R63, R63 ;  /* 0x0000003f003f7306 */ /* 0x000e620000200c00 */
[----:B------:R-:W-:Y:S01]  /*3240*/  FFMA.FTZ R73, R56, R68, R73 ;  /* 0x0000004438497223 */ /* 0x000fe20000010049 */
[----:B------:R-:W-:Y:S01]  /*3250*/  FFMA.FTZ R74, R68, R65, R74 ;  /* 0x00000041444a7223 */ /* 0x000fe2000001004a */
[----:B------:R-:W-:Y:S02]  /*3260*/  HADD2.F32 R69, -RZ, R32.H1_H1 ;  /* 0x30000020ff457230 */ /* 0x000fe40000004100 */
[----:B------:R-:W-:Y:S01]  /*3270*/  FFMA.FTZ R73, R50, R60, R73 ;  /* 0x0000003c32497223 */ /* 0x000fe20000010049 */
[----:B------:R-:W-:Y:S01]  /*3280*/  FFMA.FTZ R74, R60, R47, R74 ;  /* 0x0000002f3c4a7223 */ /* 0x000fe2000001004a */
[----:B0-----:R-:W-:Y:S01]  /*3290*/  HADD2.F32 R36, -RZ, R36.H0_H0 ;  /* 0x20000024ff247230 */ /* 0x001fe20000004100 */
[----:B------:R0:W2:Y:S01]  /*32a0*/  I2F.F16 R62, R71 ;  /* 0x00000047003e7306 */ /* 0x0000a20000200c00 */
[----:B------:R-:W-:-:S02]  /*32b0*/  HADD2.F32 R57, -RZ, R57.H0_H0 ;  /* 0x20000039ff397230 */ /* 0x000fc40000004100 */
[--C-:B------:R-:W-:Y:S02]  /*32c0*/  HADD2.F32 R32, -RZ, R33.reuse.H0_H0 ;  /* 0x20000021ff207230 */ /* 0x100fe40000004100 */
[----:B------:R-:W-:Y:S02]  /*32d0*/  HADD2.F32 R33, -RZ, R33.H1_H1 ;  /* 0x30000021ff217230 */ /* 0x000fe40000004100 */
[----:B------:R-:W-:Y:S01]  /*32e0*/  FFMA.FTZ R74, R69, R57, R74 ;  /* 0x00000039454a7223 */ /* 0x000fe2000001004a */
[----:B-1----:R-:W-:Y:S01]  /*32f0*/  HADD2.F32 R63, -RZ, R63.H0_H0 ;  /* 0x2000003fff3f7230 */ /* 0x002fe20000004100 */
[----:B------:R-:W1:Y:S01]  /*3300*/  I2F.F16 R66, R66 ;  /* 0x0000004200427306 */ /* 0x000e620000200c00 */
[----:B0-----:R-:W-:Y:S01]  /*3310*/  FFMA.FTZ R71, R68, R61, R64 ;  /* 0x0000003d44477223 */ /* 0x001fe20000010040 */
[C---:B------:R-:W-:Y:S01]  /*3320*/  FFMA.FTZ R68, R60.reuse, R49, R75 ;  /* 0x000000313c447223 */ /* 0x040fe2000001004b */
[----:B------:R-:W-:Y:S02]  /*3330*/  HADD2.F32 R64, -RZ, R34.H0_H0 ;  /* 0x20000022ff407230 */ /* 0x000fe40000004100 */
[----:B------:R-:W-:Y:S01]  /*3340*/  FFMA.FTZ R75, R60, R48, R71 ;  /* 0x000000303c4b7223 */ /* 0x000fe20000010047 */
[----:B------:R-:W-:-:S02]  /*3350*/  HADD2.F32 R60, -RZ, R35.H0_H0 ;  /* 0x20000023ff3c7230 */ /* 0x000fc40000004100 */
[----:B------:R-:W0:Y:S01]  /*3360*/  I2F.F16 R67, R67 ;  /* 0x0000004300437306 */ /* 0x000e220000200c00 */
[----:B--2---:R-:W-:Y:S02]  /*3370*/  HADD2.F32 R62, -RZ, R62.H0_H0 ;  /* 0x2000003eff3e7230 */ /* 0x004fe40000004100 */
[C---:B------:R-:W-:Y:S01]  /*3380*/  FFMA.FTZ R71, R69.reuse, R64, R68 ;  /* 0x0000004045477223 */ /* 0x040fe20000010044 */
[----:B------:R-:W-:Y:S01]  /*3390*/  FFMA.FTZ R34, R60, R69, R73 ;  /* 0x000000453c227223 */ /* 0x000fe20000010049 */
[----:B------:R-:W-:Y:S01]  /*33a0*/  FFMA.FTZ R75, R69, R36, R75 ;  /* 0x00000024454b7223 */ /* 0x000fe2000001004b */
[----:B------:R-:W-:Y:S02]  /*33b0*/  HADD2.F32 R69, -RZ, R4.H0_H0 ;  /* 0x20000004ff457230 */ /* 0x000fe40000004100 */
[----:B-1----:R-:W-:Y:S01]  /*33c0*/  HADD2.F32 R66, -RZ, R66.H0_H0 ;  /* 0x20000042ff427230 */ /* 0x002fe20000004100 */
[----:B------:R-:W1:Y:S01]  /*33d0*/  I2F.F16 R44, R44 ;  /* 0x0000002c002c7306 */ /* 0x000e620000200c00 */
[----:B------:R-:W-:Y:S01]  /*33e0*/  FFMA.FTZ R35, R63, R32, R34 ;  /* 0x000000203f237223 */ /* 0x000fe20000010022 */
[----:B------:R-:W-:Y:S01]  /*33f0*/  FFMA.FTZ R34, R32, R62, R71 ;  /* 0x0000003e20227223 */ /* 0x000fe20000010047 */
[----:B------:R-:W-:-:S02]  /*3400*/  HADD2.F32 R68, -RZ, R5.H0_H0 ;  /* 0x20000005ff447230 */ /* 0x000fc40000004100 */
        /* <DEDUP_REMOVED lines=8> */
[----:B------:R0:W2:Y:S01]  /*3490*/  I2F.F16 R76, R58 ;  /* 0x0000003a004c7306 */ /* 0x0000a20000200c00 */
[----:B------:R-:W-:Y:S02]  /*34a0*/  HADD2.F32 R45, -RZ, R7.H0_H0 ;  /* 0x20000007ff2d7230 */ /* 0x000fe40000004100 */
[----:B------:R-:W-:Y:S01]  /*34b0*/  FMUL.FTZ R32, R69, R32 ;  /* 0x0000002045207220 */ /* 0x000fe20000410000 */
[----:B------:R-:W-:Y:S01]  /*34c0*/  FFMA.FTZ R35, R33, R70, R34 ;  /* 0x0000004621237223 */ /* 0x000fe20000010022 */
[----:B-1----:R-:W-:-:S03]  /*34d0*/  HADD2.F32 R72, -RZ, R46.H0_H0 ;  /* 0x2000002eff487230 */ /* 0x002fc60000004100 */
[----:B------:R-:W-:Y:S01]  /*34e0*/  FMUL.FTZ R35, R68, R35 ;  /* 0x0000002344237220 */ /* 0x000fe20000410000 */
[----:B0-----:R-:W-:Y:S01]  /*34f0*/  HADD2.F32 R58, -RZ, R6.H0_H0 ;  /* 0x20000006ff3a7230 */ /* 0x001fe20000004100 */
[----:B------:R-:W-:Y:S01]  /*3500*/  F2FP.F16.F32.PACK_AB R32, RZ, R32 ;  /* 0x00000020ff20723e */ /* 0x000fe200000000ff */
[C---:B------:R-:W-:Y:S02]  /*3510*/  FFMA.FTZ R75, R33.reuse, R72, R75 ;  /* 0x00000048214b7223 */ /* 0x040fe4000001004b */
        /* <DEDUP_REMOVED lines=66> */
.L_x_3345:
        /* <DEDUP_REMOVED lines=28> */
[----:B------:R1:W3:Y:S01]  /*3b00*/  I2F.F16 R47, R28 ;  /* 0x0000001c002f7306 */ /* 0x0002e20000200c00 */
[--C-:B------:R-:W-:Y:S01]  /*3b10*/  SHF.R.U32.HI R50, RZ, 0x8, R30.reuse ;  /* 0x00000008ff327819 */ /* 0x100fe2000001161e */
[----:B--2---:R-:W-:Y:S01]  /*3b20*/  HADD2.F32 R39, -RZ, R39.H0_H0 ;  /* 0x20000027ff277230 */ /* 0x004fe20000004100 */
[----:B------:R-:W-:Y:S02]  /*3b30*/  IADD3 R15, PT, PT, R15, -0x80, RZ ;  /* 0xffffff800f0f7810 */ /* 0x000fe40007ffe0ff */
[C---:B------:R-:W-:Y:S02]  /*3b40*/  LEA.HI R36, R30.reuse, 0xffffff80, RZ, 0x8 ;  /* 0xffffff801e247811 */ /* 0x040fe400078f40ff */
[----:B------:R-:W-:Y:S01]  /*3b50*/  LOP3.LUT R14, R30, 0xff, RZ, 0xc0, !PT ;  /* 0x000000ff1e0e7812 */ /* 0x000fe200078ec0ff */
[----:B------:R2:W-:Y:S01]  /*3b60*/  I2F.F16 R48, R15 ;  /* 0x0000000f00307306 */ /* 0x0005e20000200c00 */
[----:B-1----:R-:W1:Y:S01]  /*3b70*/  LDS.64 R28, [UR5+0x20] ;  /* 0x00002005ff1c7984 */ /* 0x002e620008000a00 */
[----:B------:R-:W-:Y:S01]  /*3b80*/  LOP3.LUT R50, R50, 0xff, RZ, 0xc0, !PT ;  /* 0x000000ff32327812 */ /* 0x000fe200078ec0ff */
[----:B0-----:R-:W-:Y:S01]  /*3b90*/  HADD2.F32 R46, -RZ, R46.H0_H0 ;  /* 0x2000002eff2e7230 */ /* 0x001fe20000004100 */
[----:B------:R-:W-:-:S02]  /*3ba0*/  SHF.R.U32.HI R30, RZ, 0x10, R30 ;  /* 0x00000010ff1e7819 */ /* 0x000fc4000001161e */
[----:B------:R-:W-:Y:S01]  /*3bb0*/  IADD3 R50, PT, PT, R50, -0x80, RZ ;  /* 0xffffff8032327810 */ /* 0x000fe20007ffe0ff */
[----:B---3--:R-:W-:Y:S01]  /*3bc0*/  HADD2.F32 R47, -RZ, R47.H0_H0 ;  /* 0x2000002fff2f7230 */ /* 0x008fe20000004100 */
[----:B------:R-:W-:Y:S01]  /*3bd0*/  LOP3.LUT R30, R30, 0xff, RZ, 0xc0, !PT ;  /* 0x000000ff1e1e7812 */ /* 0x000fe200078ec0ff */
[----:B------:R-:W0:Y:S01]  /*3be0*/  I2F.F16 R51, R51 ;  /* 0x0000003300337306 */ /* 0x000e220000200c00 */
[----:B--2---:R-:W-:Y:S02]  /*3bf0*/  SHF.R.U32.HI R15, RZ, 0x8, R31 ;  /* 0x00000008ff0f7819 */ /* 0x004fe4000001161f */
[----:B------:R-:W-:Y:S02]  /*3c00*/  LEA.HI R35, R31, 0xffffff80, RZ, 0x8 ;  /* 0xffffff801f237811 */ /* 0x000fe400078f40ff */
[----:B------:R-:W-:Y:S02]  /*3c10*/  LOP3.LUT R15, R15, 0xff, RZ, 0xc0, !PT ;  /* 0x000000ff0f0f7812 */ /* 0x000fe400078ec0ff */
[----:B------:R-:W-:Y:S01]  /*3c20*/  LOP3.LUT R11, R31, 0xff, RZ, 0xc0, !PT ;  /* 0x000000ff1f0b7812 */ /* 0x000fe200078ec0ff */
[----:B------:R2:W-:Y:S01]  /*3c30*/  I2F.F16 R54, R50 ;  /* 0x0000003200367306 */ /* 0x0005e20000200c00 */
[----:B------:R-:W-:-:S02]  /*3c40*/  IADD3 R55, PT, PT, R15, -0x80, RZ ;  /* 0xffffff800f377810 */ /* 0x000fc40007ffe0ff */
[----:B------:R-:W-:Y:S02]  /*3c50*/  SHF.R.U32.HI R15, RZ, 0x8, R24 ;  /* 0x00000008ff0f7819 */ /* 0x000fe40000011618 */
[----:B------:R-:W-:Y:S02]  /*3c60*/  SHF.R.U32.HI R31, RZ, 0x10, R31 ;  /* 0x00000010ff1f7819 */ /* 0x000fe4000001161f */
[----:B------:R-:W-:Y:S01]  /*3c70*/  IADD3 R53, PT, PT, R30, -0x80, RZ ;  /* 0xffffff801e357810 */ /* 0x000fe20007ffe0ff */
[----:B------:R3:W-:Y:S01]  /*3c80*/  I2F.F16 R65, R55 ;  /* 0x0000003700417306 */ /* 0x0007e20000200c00 */
[----:B------:R-:W-:Y:S02]  /*3c90*/  LEA.HI R33, R25, 0xffffff80, RZ, 0x8 ;  /* 0xffffff8019217811 */ /* 0x000fe400078f40ff */
[----:B------:R-:W-:Y:S02]  /*3ca0*/  LOP3.LUT R15, R15, 0xff, RZ, 0xc0, !PT ;  /* 0x000000ff0f0f7812 */ /* 0x000fe400078ec0ff */
[----:B------:R-:W-:-:S02]  /*3cb0*/  SHF.R.U32.HI R30, RZ, 0x8, R25 ;  /* 0x00000008ff1e7819 */ /* 0x000fc40000011619 */
[----:B--2---:R-:W-:Y:S01]  /*3cc0*/  SHF.R.U32.HI R50, RZ, 0x8, R26 ;  /* 0x00000008ff327819 */ /* 0x004fe2000001161a */
[----:B------:R-:W2:Y:S01]  /*3cd0*/  I2F.F16 R49, R49 ;  /* 0x0000003100317306 */ /* 0x000ea20000200c00 */
[----:B------:R-:W-:Y:S02]  /*3ce0*/  SHF.R.U32.HI R57, RZ, 0x10, R25 ;  /* 0x00000010ff397819 */ /* 0x000fe40000011619 */
[----:B------:R-:W-:Y:S02]  /*3cf0*/  SHF.R.U32.HI R25, RZ, 0x8, R27 ;  /* 0x00000008ff197819 */ /* 0x000fe4000001161b */
[----:B------:R-:W-:Y:S02]  /*3d00*/  LOP3.LUT R31, R31, 0xff, RZ, 0xc0, !PT ;  /* 0x000000ff1f1f7812 */ /* 0x000fe400078ec0ff */
[----:B------:R-:W-:Y:S01]  /*3d10*/  LEA.HI R32, R24, 0xffffff80, RZ, 0x8 ;  /* 0xffffff8018207811 */ /* 0x000fe200078f40ff */
[----:B-1----:R-:W-:Y:S01]  /*3d20*/  HADD2.F32 R63, -RZ, R28.H1_H1 ;  /* 0x3000001cff3f7230 */ /* 0x002fe20000004100 */
[----:B------:R-:W-:Y:S01]  /*3d30*/  IADD3 R15, PT, PT, R15, -0x80, RZ ;  /* 0xffffff800f0f7810 */ /* 0x000fe20007ffe0ff */
[----:B------:R-:W1:Y:S01]  /*3d40*/  I2F.F16 R53, R53 ;  /* 0x0000003500357306 */ /* 0x000e620000200c00 */
[----:B---3--:R-:W-:Y:S01]  /*3d50*/  LOP3.LUT R55, R50, 0xff, RZ, 0xc0, !PT ;  /* 0x000000ff32377812 */ /* 0x008fe200078ec0ff */
[--C-:B------:R-:W-:Y:S01]  /*3d60*/  HADD2.F32 R64, -RZ, R29.reuse.H0_H0 ;  /* 0x2000001dff407230 */ /* 0x100fe20000004100 */
[----:B------:R-:W-:Y:S01]  /*3d70*/  SHF.R.U32.HI R24, RZ, 0x10, R24 ;  /* 0x00000010ff187819 */ /* 0x000fe20000011618 */
[----:B------:R-:W-:Y:S01]  /*3d80*/  HADD2.F32 R58, -RZ, R29.H1_H1 ;  /* 0x3000001dff3a7230 */ /* 0x000fe20000004100 */
[----:B------:R-:W-:Y:S01]  /*3d90*/  LOP3.LUT R25, R25, 0xff, RZ, 0xc0, !PT ;  /* 0x000000ff19197812 */ /* 0x000fe200078ec0ff */
[----:B0-----:R-:W-:Y:S01]  /*3da0*/  HADD2.F32 R29, -RZ, R51.H0_H0 ;  /* 0x20000033ff1d7230 */ /* 0x001fe20000004100 */
[----:B------:R-:W-:Y:S01]  /*3db0*/  IADD3 R56, PT, PT, R31, -0x80, RZ ;  /* 0xffffff801f387810 */ /* 0x000fe20007ffe0ff */
[----:B------:R-:W0:Y:S01]  /*3dc0*/  I2F.F16 R36, R36 ;  /* 0x0000002400247306 */ /* 0x000e220000200c00 */
[----:B------:R-:W-:Y:S01]  /*3dd0*/  LOP3.LUT R31, R30, 0xff, RZ, 0xc0, !PT ;  /* 0x000000ff1e1f7812 */ /* 0x000fe200078ec0ff */
[----:B--2---:R-:W-:Y:S01]  /*3de0*/  HADD2.F32 R49, -RZ, R49.H0_H0 ;  /* 0x20000031ff317230 */ /* 0x004fe20000004100 */
[----:B------:R-:W-:-:S02]  /*3df0*/  IADD3 R61, PT, PT, R55, -0x80, RZ ;  /* 0xffffff80373d7810 */ /* 0x000fc40007ffe0ff */
[C---:B------:R-:W-:Y:S02]  /*3e00*/  LOP3.LUT R37, R27.reuse, 0xff, RZ, 0xc0, !PT ;  /* 0x000000ff1b257812 */ /* 0x040fe400078ec0ff */
[----:B------:R-:W-:Y:S01]  /*3e10*/  LEA.HI R55, R27, 0xffffff80, RZ, 0x8 ;  /* 0xffffff801b377811 */ /* 0x000fe200078f40ff */
[----:B------:R2:W3:Y:S01]  /*3e20*/  I2F.F16 R30, R15 ;  /* 0x0000000f001e7306 */ /* 0x0004e20000200c00 */
[----:B------:R-:W-:Y:S01]  /*3e30*/  SHF.R.U32.HI R59, RZ, 0x10, R27 ;  /* 0x00000010ff3b7819 */ /* 0x000fe2000001161b */
[----:B-1----:R-:W-:Y:S01]  /*3e40*/  HADD2.F32 R53, -RZ, R53.H0_H0 ;  /* 0x20000035ff357230 */ /* 0x002fe20000004100 */
[----:B------:R-:W-:Y:S02]  /*3e50*/  IADD3 R13, PT, PT, R13, -0x80, RZ ;  /* 0xffffff800d0d7810 */ /* 0x000fe40007ffe0ff */
[----:B------:R-:W-:Y:S02]  /*3e60*/  IADD3 R27, PT, PT, R25, -0x80, RZ ;  /* 0xffffff80191b7810 */ /* 0x000fe40007ffe0ff */
[----:B------:R-:W-:Y:S01]  /*3e70*/  IADD3 R2, PT, PT, R2, -0x80, RZ ;  /* 0xffffff8002027810 */ /* 0x000fe20007ffe0ff */
[----:B------:R-:W1:Y:S01]  /*3e80*/  I2F.F16 R56, R56 ;  /* 0x0000003800387306 */ /* 0x000e620000200c00 */
[----:B--2---:R-:W-:Y:S01]  /*3e90*/  HADD2.F32 R15, -RZ, R28.H0_H0 ;  /* 0x2000001cff0f7230 */ /* 0x004fe20000004100 */
[----:B------:R-:W-:Y:S01]  /*3ea0*/  LOP3.LUT R28, R24, 0xff, RZ, 0xc0, !PT ;  /* 0x000000ff181c7812 */ /* 0x000fe200078ec0ff */
[----:B0-----:R-:W-:Y:S01]  /*3eb0*/  HADD2.F32 R36, -RZ, R36.H0_H0 ;  /* 0x20000024ff247230 */ /* 0x001fe20000004100 */
[----:B------:R-:W0:Y:S01]  /*3ec0*/  LDS.64 R24, [UR5+0x28] ;  /* 0x00002805ff187984 */ /* 0x000e220008000a00 */
[----:B------:R-:W-:-:S02]  /*3ed0*/  IADD3 R14, PT, PT, R14, -0x80, RZ ;  /* 0xffffff800e0e7810 */ /* 0x000fc40007ffe0ff */
[----:B------:R-:W-:Y:S01]  /*3ee0*/  IADD3 R11, PT, PT, R11, -0x80, RZ ;  /* 0xffffff800b0b7810 */ /* 0x000fe20007ffe0ff */
[----:B------:R-:W2:Y:S01]  /*3ef0*/  I2F.F16 R13, R13 ;  /* 0x0000000d000d7306 */ /* 0x000ea20000200c00 */
[----:B------:R-:W-:Y:S01]  /*3f00*/  LOP3.LUT R60, R57, 0xff, RZ, 0xc0, !PT ;  /* 0x000000ff393c7812 */ /* 0x000fe200078ec0ff */
[----:B---3--:R-:W-:Y:S01]  /*3f10*/  HADD2.F32 R30, -RZ, R30.H0_H0 ;  /* 0x2000001eff1e7230 */ /* 0x008fe20000004100 */
[----:B------:R-:W-:Y:S01]  /*3f20*/  IADD3 R57, PT, PT, R28, -0x80, RZ ;  /* 0xffffff801c397810 */ /* 0x000fe20007ffe0ff */
[----:B------:R-:W-:Y:S01]  /*3f30*/  HADD2.F32 R28, -RZ, R48.H0_H0 ;  /* 0x20000030ff1c7230 */ /* 0x000fe20000004100 */
[----:B------:R-:W-:Y:S01]  /*3f40*/  IADD3 R31, PT, PT, R31, -0x80, RZ ;  /* 0xffffff801f1f7810 */ /* 0x000fe20007ffe0ff */
[----:B------:R-:W-:Y:S01]  /*3f50*/  HADD2.F32 R48, -RZ, R54.H0_H0 ;  /* 0x20000036ff307230 */ /* 0x000fe20000004100 */
[----:B------:R-:W-:Y:S01]  /*3f60*/  LEA.HI R34, R26, 0xffffff80, RZ, 0x8 ;  /* 0xffffff801a227811 */ /* 0x000fe200078f40ff */
[----:B------:R-:W3:Y:S01]  /*3f70*/  I2F.F16 R2, R2 ;  /* 0x0000000200027306 */ /* 0x000ee20000200c00 */
[----:B------:R-:W-:Y:S01]  /*3f80*/  SHF.R.U32.HI R62, RZ, 0x10, R26 ;  /* 0x00000010ff3e7819 */ /* 0x000fe2000001161a */
[----:B-1----:R-:W-:Y:S01]  /*3f90*/  HADD2.F32 R56, -RZ, R56.H0_H0 ;  /* 0x20000038ff387230 */ /* 0x002fe20000004100 */
[----:B------:R-:W-:-:S02]  /*3fa0*/  IADD3 R37, PT, PT, R37, -0x80, RZ ;  /* 0xffffff8025257810 */ /* 0x000fc40007ffe0ff */
[----:B------:R-:W-:Y:S01]  /*3fb0*/  LOP3.LUT R59, R59, 0xff, RZ, 0xc0, !PT ;  /* 0x000000ff3b3b7812 */ /* 0x000fe200078ec0ff */
[----:B--2---:R-:W-:Y:S02]  /*3fc0*/  HADD2.F32 R13, -RZ, R13.H0_H0 ;  /* 0x2000000dff0d7230 */ /* 0x004fe40000004100 */
[----:B------:R-:W1:Y:S01]  /*3fd0*/  I2F.F16 R14, R14 ;  /* 0x0000000e000e7306 */ /* 0x000e620000200c00 */
[----:B------:R-:W-:Y:S02]  /*3fe0*/  LOP3.LUT R62, R62, 0xff, RZ, 0xc0, !PT ;  /* 0x000000ff3e3e7812 */ /* 0x000fe400078ec0ff */
[----:B------:R-:W-:Y:S01]  /*3ff0*/  IADD3 R59, PT, PT, R59, -0x80, RZ ;  /* 0xffffff803b3b7810 */ /* 0x000fe20007ffe0ff */
[----:B------:R-:W-:Y:S01]  /*4000*/  FFMA.FTZ R51, R13, R15, RZ ;  /* 0x0000000f0d337223 */ /* 0x000fe200000100ff */
[----:B------:R-:W-:Y:S01]  /*4010*/  IADD3 R62, PT, PT, R62, -0x80, RZ ;  /* 0xffffff803e3e7810 */ /* 0x000fe20007ffe0ff */
[----:B---3--:R-:W-:Y:S02]  /*4020*/  HADD2.F32 R2, -RZ, R2.H0_H0 ;  /* 0x20000002ff027230 */ /* 0x008fe40000004100 */
[----:B------:R-:W2:Y:S01]  /*4030*/  I2F.F16 R11, R11 ;  /* 0x0000000b000b7306 */ /* 0x000ea20000200c00 */
[----:B------:R-:W-:Y:S01]  /*4040*/  FFMA.FTZ R54, R28, R63, R51 ;  /* 0x0000003f1c367223 */ /* 0x000fe20000010033 */
[----:B------:R-:W-:Y:S01]  /*4050*/  ISETP.NE.AND P0, PT, R42, 0x1, PT ;  /* 0x000000012a00780c */ /* 0x000fe20003f05270 */
[----:B------:R-:W-:-:S02]  /*4060*/  FFMA.FTZ R66, R15, R2, RZ ;  /* 0x000000020f427223 */ /* 0x000fc400000100ff */
[----:B------:R-:W-:Y:S01]  /*4070*/  FFMA.FTZ R54, R47, R64, R54 ;  /* 0x000000402f367223 */ /* 0x000fe20000010036 */
[----:B-1----:R-:W-:Y:S02]  /*4080*/  HADD2.F32 R14, -RZ, R14.H0_H0 ;  /* 0x2000000eff0e7230 */ /* 0x002fe40000004100 */
[----:B------:R1:W-:Y:S01]  /*4090*/  I2F.F16 R26, R61 ;  /* 0x0000003d001a7306 */ /* 0x0003e20000200c00 */
[----:B------:R-:W-:Y:S01]  /*40a0*/  FFMA.FTZ R51, R63, R29, R66 ;  /* 0x0000001d3f337223 */ /* 0x000fe20000010042 */
[----:B--2---:R-:W-:-:S06]  /*40b0*/  HADD2.F32 R11, -RZ, R11.H0_H0 ;  /* 0x2000000bff0b7230 */ /* 0x004fcc0000004100 */
[----:B------:R2:W3:Y:S01]  /*40c0*/  I2F.F16 R50, R31 ;  /* 0x0000001f00327306 */ /* 0x0004e20000200c00 */
[C---:B-1----:R-:W-:Y:S01]  /*40d0*/  FFMA.FTZ R61, R15.reuse, R14, RZ ;  /* 0x0000000e0f3d7223 */ /* 0x042fe200000100ff */
[----:B------:R-:W-:-:S03]  /*40e0*/  FFMA.FTZ R68, R15, R11, RZ ;  /* 0x0000000b0f447223 */ /* 0x000fc600000100ff */
[----:B------:R-:W-:Y:S01]  /*40f0*/  FFMA.FTZ R66, R63, R48, R61 ;  /* 0x000000303f427223 */ /* 0x000fe2000001003d */
[----:B------:R-:W-:Y:S01]  /*4100*/  IADD3 R15, PT, PT, R60, -0x80, RZ ;  /* 0xffffff803c0f7810 */ /* 0x000fe20007ffe0ff */
[----:B------:R-:W-:Y:S01]  /*4110*/  FFMA.FTZ R61, R64, R49, R51 ;  /* 0x00000031403d7223 */ /* 0x000fe20000010033 */
[----:B------:R-:W1:Y:S01]  /*4120*/  I2F.F16 R35, R35 ;  /* 0x0000002300237306 */ /* 0x000e620000200c00 */
[----:B--2---:R-:W-:Y:S02]  /*4130*/  HADD2.F32 R31, -RZ, R65.H0_H0 ;  /* 0x20000041ff1f7230 */ /* 0x004fe40000004100 */
[----:B------:R-:W-:Y:S01]  /*4140*/  FFMA.FTZ R51, R45, R58, R54 ;  /* 0x0000003a2d337223 */ /* 0x000fe20000010036 */
[----:B------:R-:W-:Y:S01]  /*4150*/  FFMA.FTZ R54, R58, R39, R61 ;  /* 0x000000273a367223 */ /* 0x000fe2000001003d */
[----:B0-----:R-:W-:Y:S02]  /*4160*/  HADD2.F32 R61, -RZ, R24.H0_H0 ;  /* 0x20000018ff3d7230 */ /* 0x001fe40000004100 */
[----:B------:R-:W-:Y:S01]  /*4170*/  FFMA.FTZ R65, R63, R31, R68 ;  /* 0x0000001f3f417223 */ /* 0x000fe20000010044 */
[----:B------:R-:W-:Y:S01]  /*4180*/  FFMA.FTZ R63, R64, R53, R66 ;  /* 0x00000035403f7223 */ /* 0x000fe20000010042 */
[----:B------:R-:W0:Y:S01]  /*4190*/  I2F.F16 R38, R38 ;  /* 0x0000002600267306 */ /* 0x000e220000200c00 */
[----:B---3--:R-:W-:-:S02]  /*41a0*/  HADD2.F32 R50, -RZ, R50.H0_H0 ;  /* 0x20000032ff327230 */ /* 0x008fc40000004100 */
[----:B------:R-:W-:Y:S01]  /*41b0*/  FFMA.FTZ R64, R64, R56, R65 ;  /* 0x0000003840407223 */ /* 0x000fe20000010041 */
[----:B------:R-:W-:Y:S01]  /*41c0*/  FFMA.FTZ R67, R58, R36, R63 ;  /* 0x000000243a437223 */ /* 0x000fe2000001003f */
[----:B------:R-:W-:Y:S02]  /*41d0*/  HADD2.F32 R63, -RZ, R24.H1_H1 ;  /* 0x30000018ff3f7230 */ /* 0x000fe40000004100 */
[----:B------:R-:W-:Y:S01]  /*41e0*/  FFMA.FTZ R65, R46, R61, R51 ;  /* 0x0000003d2e417223 */ /* 0x000fe20000010033 */
[----:B------:R-:W-:Y:S01]  /*41f0*/  HADD2.F32 R51, -RZ, R26.H0_H0 ;  /* 0x2000001aff337230 */ /* 0x000fe20000004100 */
[----:B------:R-:W2:Y:S01]  /*4200*/  I2F.F16 R37, R37 ;  /* 0x0000002500257306 */ /* 0x000ea20000200c00 */
[----:B-1----:R-:W-:Y:S02]  /*4210*/  HADD2.F32 R35, -RZ, R35.H0_H0 ;  /* 0x20000023ff237230 */ /* 0x002fe40000004100 */
[--C-:B------:R-:W-:Y:S02]  /*4220*/  HADD2.F32 R60, -RZ, R25.reuse.H0_H0 ;  /* 0x20000019ff3c7230 */ /* 0x100fe40000004100 */
[----:B------:R-:W-:-:S02]  /*4230*/  HADD2.F32 R25, -RZ, R25.H1_H1 ;  /* 0x30000019ff197230 */ /* 0x000fc40000004100 */
[----:B------:R-:W-:Y:S01]  /*4240*/  FFMA.FTZ R58, R58, R35, R64 ;  /* 0x000000233a3a7223 */ /* 0x000fe20000010040 */
[----:B0-----:R-:W-:Y:S01]  /*4250*/  HADD2.F32 R38, -RZ, R38.H0_H0 ;  /* 0x20000026ff267230 */ /* 0x001fe20000004100 */
[----:B------:R-:W-:Y:S04]  /*4260*/  I2F.F16 R27, R27 ;  /* 0x0000001b001b7306 */ /* 0x000fe80000200c00 */
[----:B------:R-:W-:Y:S01]  /*4270*/  FFMA.FTZ R64, R61, R38, R67 ;  /* 0x000000263d407223 */ /* 0x000fe20000010043 */
[----:B--2---:R-:W-:-:S03]  /*4280*/  HADD2.F32 R37, -RZ, R37.H0_H0 ;  /* 0x20000025ff257230 */ /* 0x004fc60000004100 */
[----:B------:R-:W-:Y:S02]  /*4290*/  I2F.F16 R15, R15 ;  /* 0x0000000f000f7306 */ /* 0x000fe40000200c00 */
[----:B------:R-:W-:-:S06]  /*42a0*/  FFMA.FTZ R67, R61, R37, R58 ;  /* 0x000000253d437223 */ /* 0x000fcc000001003a */
[----:B------:R-:W0:Y:S08]  /*42b0*/  I2F.F16 R57, R57 ;  /* 0x0000003900397306 */ /* 0x000e300000200c00 */
[----:B------:R1:W2:Y:S01]  /*42c0*/  I2F.F16 R24, R59 ;  /* 0x0000003b00187306 */ /* 0x0002a20000200c00 */
[----:B0-----:R-:W-:-:S07]  /*42d0*/  HADD2.F32 R57, -RZ, R57.H0_H0 ;  /* 0x20000039ff397230 */ /* 0x001fce0000004100 */
[----:B------:R0:W3:Y:S01]  /*42e0*/  I2F.F16 R66, R62 ;  /* 0x0000003e00427306 */ /* 0x0000e20000200c00 */
[----:B-1----:R-:W-:Y:S02]  /*42f0*/  HADD2.F32 R59, -RZ, R15.H0_H0 ;  /* 0x2000000fff3b7230 */ /* 0x002fe40000004100 */
[----:B--2---:R-:W-:-:S05]  /*4300*/  HADD2.F32 R15, -RZ, R24.H0_H0 ;  /* 0x20000018ff0f7230 */ /* 0x004fca0000004100 */
[----:B------:R-:W1:Y:S01]  /*4310*/  I2F.F16 R32, R32 ;  /* 0x0000002000207306 */ /* 0x000e620000200c00 */
[----:B0-----:R-:W-:Y:S01]  /*4320*/  FFMA.FTZ R62, R61, R44, R54 ;  /* 0x0000002c3d3e7223 */ /* 0x001fe20000010036 */
[----:B------:R-:W-:Y:S02]  /*4330*/  HADD2.F32 R54, -RZ, R27.H0_H0 ;  /* 0x2000001bff367230 */ /* 0x000fe40000004100 */
[----:B------:R-:W-:Y:S01]  /*4340*/  FFMA.FTZ R24, R30, R63, R65 ;  /* 0x0000003f1e187223 */ /* 0x000fe20000010041 */
[C---:B------:R-:W-:Y:S02]  /*4350*/  FFMA.FTZ R61, R63.reuse, R50, R62 ;  /* 0x000000323f3d7223 */ /* 0x040fe4000001003e */
[----:B------:R-:W-:Y:S01]  /*4360*/  FFMA.FTZ R62, R63, R54, R67 ;  /* 0x000000363f3e7223 */ /* 0x000fe20000010043 */
[----:B------:R-:W0:Y:S01]  /*4370*/  I2F.F16 R33, R33 ;  /* 0x0000002100217306 */ /* 0x000e220000200c00 */
[----:B---3--:R-:W-:Y:S02]  /*4380*/  HADD2.F32 R58, -RZ, R66.H0_H0 ;  /* 0x20000042ff3a7230 */ /* 0x008fe40000004100 */
[----:B------:R-:W-:Y:S01]  /*4390*/  FFMA.FTZ R27, R57, R60, R24 ;  /* 0x0000003c391b7223 */ /* 0x000fe20000010018 */
[C---:B------:R-:W-:Y:S01]  /*43a0*/  FFMA.FTZ R26, R60.reuse, R59, R61 ;  /* 0x0000003b3c1a7223 */ /* 0x040fe2000001003d */
[----:B------:R-:W-:Y:S01]  /*43b0*/  FFMA.FTZ R65, R60, R15, R62 ;  /* 0x0000000f3c417223 */ /* 0x000fe2000001003e */
[----:B------:R-:W-:-:S02]  /*43c0*/  HADD2.F32 R61, -RZ, R4.H0_H0 ;  /* 0x20000004ff3d7230 */ /* 0x000fc40000004100 */
[----:B-1----:R-:W-:Y:S01]  /*43d0*/  HADD2.F32 R32, -RZ, R32.H0_H0 ;  /* 0x20000020ff207230 */ /* 0x002fe20000004100 */
[----:B------:R-:W1:Y:S04]  /*43e0*/  I2F.F16 R34, R34 ;  /* 0x0000002200227306 */ /* 0x000e680000200c00 */
[----:B------:R-:W-:Y:S01]  /*43f0*/  FFMA.FTZ R24, R32, R25, R27 ;  /* 0x0000001920187223 */ /* 0x000fe2000001001b */
[----:B0-----:R-:W-:-:S03]  /*4400*/  HADD2.F32 R33, -RZ, R33.H0_H0 ;  /* 0x20000021ff217230 */ /* 0x001fc60000004100 */
[----:B------:R0:W2:Y:S01]  /*4410*/  I2F.F16 R68, R55 ;  /* 0x0000003700447306 */ /* 0x0000a20000200c00 */
[----:B------:R-:W-:Y:S01]  /*4420*/  FMUL.FTZ R24, R61, R24 ;  /* 0x000000183d187220 */ /* 0x000fe20000410000 */
[----:B------:R-:W-:-:S04]  /*4430*/  FFMA.FTZ R27, R25, R33, R26 ;  /* 0x00000021191b7223 */ /* 0x000fc8000001001a */
[----:B------:R-:W-:Y:S01]  /*4440*/  F2FP.F16.F32.PACK_AB R24, RZ, R24 ;  /* 0x00000018ff18723e */ /* 0x000fe200000000ff */
[----:B0-----:R-:W-:Y:S01]  /*4450*/  FFMA.FTZ R55, R63, R51, R64 ;  /* 0x000000333f377223 */ /* 0x001fe20000010040 */
[----:B-1----:R-:W-:Y:S02]  /*4460*/  HADD2.F32 R63, -RZ, R34.H0_H0 ;  /* 0x20000022ff3f7230 */ /* 0x002fe40000004100 */
[----:B------:R-:W-:Y:S02]  /*4470*/  HADD2.F32 R34, -RZ, R7.H0_H0 ;  /* 0x20000007ff227230 */ /* 0x000fe40000004100 */
[----:B------:R-:W-:Y:S01]  /*4480*/  FFMA.FTZ R64, R60, R58, R55 ;  /* 0x0000003a3c407223 */ /* 0x000fe20000010037 */
[----:B------:R-:W-:Y:S02]  /*4490*/  HADD2.F32 R60, -RZ, R5.H0_H0 ;  /* 0x20000005ff3c7230 */ /* 0x000fe40000004100 */
[----:B--2---:R-:W-:Y:S02]  /*44a0*/  HADD2.F32 R62, -RZ, R68.H0_H0 ;  /* 0x20000044ff3e7230 */ /* 0x004fe40000004100 */
[----:B------:R-:W-:Y:S01]  /*44b0*/  FFMA.FTZ R64, R25, R63, R64 ;  /* 0x0000003f19407223 */ /* 0x000fe20000010040 */
        /* <DEDUP_REMOVED lines=67> */
.L_x_3346:
[----:B------:R-:W-:Y:S01]  /*48f0*/  UIADD3 UR4, UPT, UPT, UR5, 0x40, URZ ;  /* 0x0000004005047890 */ /* 0x000fe2000fffe0ff */
[----:B------:R-:W-:Y:S01]  /*4900*/  MOV R2, R52 ;  /* 0x0000003400027202 */ /* 0x000fe20000000f00 */
[----:B------:R-:W-:Y:S01]  /*4910*/  IMAD.WIDE R94, R43, 0x4, R40 ;  /* 0x000000042b5e7825 */ /* 0x000fe200078e0228 */
[----:B-----5:R-:W-:Y:S02]  /*4920*/  LEA.HI R30, R16, 0xffffff80, RZ, 0x8 ;  /* 0xffffff80101e7811 */ /* 0x020fe400078f40ff */
[----:B------:R-:W-:Y:S02]  /*4930*/  LEA.HI R31, R17, 0xffffff80, RZ, 0x8 ;  /* 0xffffff80111f7811 */ /* 0x000fe400078f40ff */
[----:B------:R-:W-:Y:S02]  /*4940*/  LEA.HI R29, R18, 0xffffff80, RZ, 0x8 ;  /* 0xffffff80121d7811 */ /* 0x000fe400078f40ff */
[----:B------:R-:W-:Y:S02]  /*4950*/  LEA.HI R28, R19, 0xffffff80, RZ, 0x8 ;  /* 0xffffff80131c7811 */ /* 0x000fe400078f40ff */
[----:B------:R-:W-:-:S02]  /*4960*/  LEA.HI R26, R20, 0xffffff80, RZ, 0x8 ;  /* 0xffffff80141a7811 */ /* 0x000fc400078f40ff */
        /* <DEDUP_REMOVED lines=15> */
[----:B------:R-:W2:Y:S01]  /*4a60*/  I2F.F16 R11, R11 ;  /* 0x0000000b000b7306 */ /* 0x000ea20000200c00 */
[----:B------:R-:W-:Y:S01]  /*4a70*/  IADD3 R2, PT, PT, R2, -0x80, RZ ;  /* 0xffffff8002027810 */ /* 0x000fe20007ffe0ff */
[----:B0-----:R-:W-:Y:S01]  /*4a80*/  HADD2.F32 R30, -RZ, R30.H0_H0 ;  /* 0x2000001eff1e7230 */ /* 0x001fe20000004100 */
[----:B------:R-:W-:Y:S02]  /*4a90*/  LOP3.LUT R15, R21, 0xff, RZ, 0xc0, !PT ;  /* 0x000000ff150f7812 */ /* 0x000fe400078ec0ff */
[----:B------:R-:W-:-:S02]  /*4aa0*/  LOP3.LUT R32, R22, 0xff, RZ, 0xc0, !PT ;  /* 0x000000ff16207812 */ /* 0x000fc400078ec0ff */
[----:B------:R-:W-:Y:S01]  /*4ab0*/  IADD3 R15, PT, PT, R15, -0x80, RZ ;  /* 0xffffff800f0f7810 */ /* 0x000fe20007ffe0ff */
[----:B------:R0:W3:Y:S01]  /*4ac0*/  I2F.F16 R33, R14 ;  /* 0x0000000e00217306 */ /* 0x0000e20000200c00 */
[----:B------:R-:W-:Y:S01]  /*4ad0*/  IADD3 R34, PT, PT, R32, -0x80, RZ ;  /* 0xffffff8020227810 */ /* 0x000fe20007ffe0ff */
[----:B-1----:R-:W-:Y:S01]  /*4ae0*/  HADD2.F32 R31, -RZ, R31.H0_H0 ;  /* 0x2000001fff1f7230 */ /* 0x002fe20000004100 */
[----:B------:R-:W-:Y:S02]  /*4af0*/  LOP3.LUT R32, R23, 0xff, RZ, 0xc0, !PT ;  /* 0x000000ff17207812 */ /* 0x000fe400078ec0ff */
[--C-:B------:R-:W-:Y:S02]  /*4b00*/  SHF.R.U32.HI R49, RZ, 0x8, R23.reuse ;  /* 0x00000008ff317819 */ /* 0x100fe40000011617 */
[----:B------:R-:W-:Y:S01]  /*4b10*/  SHF.R.U32.HI R50, RZ, 0x10, R23 ;  /* 0x00000010ff327819 */ /* 0x000fe20000011617 */
[----:B------:R1:W-:Y:S01]  /*4b20*/  I2F.F16 R36, R2 ;  /* 0x0000000200247306 */ /* 0x0003e20000200c00 */
[--C-:B0-----:R-:W-:Y:S01]  /*4b30*/  SHF.R.U32.HI R14, RZ, 0x8, R17.reuse ;  /* 0x00000008ff0e7819 */ /* 0x101fe20000011611 */
[----:B--2---:R-:W-:Y:S01]  /*4b40*/  HADD2.F32 R11, -RZ, R11.H0_H0 ;  /* 0x2000000bff0b7230 */ /* 0x004fe20000004100 */
[----:B------:R-:W-:-:S02]  /*4b50*/  SHF.R.U32.HI R17, RZ, 0x10, R17 ;  /* 0x00000010ff117819 */ /* 0x000fc40000011611 */
[----:B------:R-:W-:Y:S02]  /*4b60*/  LOP3.LUT R14, R14, 0xff, RZ, 0xc0, !PT ;  /* 0x000000ff0e0e7812 */ /* 0x000fe400078ec0ff */
[----:B------:R-:W-:Y:S01]  /*4b70*/  LOP3.LUT R17, R17, 0xff, RZ, 0xc0, !PT ;  /* 0x000000ff11117812 */ /* 0x000fe200078ec0ff */
[----:B------:R-:W0:Y:S01]  /*4b80*/  I2F.F16 R35, R15 ;  /* 0x0000000f00237306 */ /* 0x000e220000200c00 */
[----:B-1----:R-:W-:Y:S01]  /*4b90*/  SHF.R.U32.HI R2, RZ, 0x8, R16 ;  /* 0x00000008ff027819 */ /* 0x002fe20000011610 */
[----:B---3--:R-:W-:Y:S01]  /*4ba0*/  HADD2.F32 R33, -RZ, R33.H0_H0 ;  /* 0x20000021ff217230 */ /* 0x008fe20000004100 */
[----:B------:R-:W-:Y:S02]  /*4bb0*/  IADD3 R41, PT, PT, R14, -0x80, RZ ;  /* 0xffffff800e297810 */ /* 0x000fe40007ffe0ff */
[----:B------:R-:W-:Y:S02]  /*4bc0*/  LOP3.LUT R2, R2, 0xff, RZ, 0xc0, !PT ;  /* 0x000000ff02027812 */ /* 0x000fe400078ec0ff */
[----:B------:R-:W-:Y:S01]  /*4bd0*/  SHF.R.U32.HI R14, RZ, 0x8, R18 ;  /* 0x00000008ff0e7819 */ /* 0x000fe20000011612 */
[----:B------:R-:W1:Y:S01]  /*4be0*/  I2F.F16 R13, R13 ;  /* 0x0000000d000d7306 */ /* 0x000e620000200c00 */
[----:B------:R-:W-:-:S02]  /*4bf0*/  IADD3 R2, PT, PT, R2, -0x80, RZ ;  /* 0xffffff8002027810 */ /* 0x000fc40007ffe0ff */
[----:B------:R-:W-:Y:S02]  /*4c00*/  LOP3.LUT R14, R14, 0xff, RZ, 0xc0, !PT ;  /* 0x000000ff0e0e7812 */ /* 0x000fe400078ec0ff */
[----:B------:R-:W-:Y:S02]  /*4c10*/  SHF.R.U32.HI R16, RZ, 0x10, R16 ;  /* 0x00000010ff107819 */ /* 0x000fe40000011610 */
[----:B------:R-:W-:Y:S01]  /*4c20*/  IADD3 R17, PT, PT, R17, -0x80, RZ ;  /* 0xffffff8011117810 */ /* 0x000fe20007ffe0ff */
[----:B------:R2:W3:Y:S01]  /*4c30*/  I2F.F16 R39, R2 ;  /* 0x0000000200277306 */ /* 0x0004e20000200c00 */
[----:B------:R-:W-:Y:S01]  /*4c40*/  LOP3.LUT R16, R16, 0xff, RZ, 0xc0, !PT ;  /* 0x000000ff10107812 */ /* 0x000fe200078ec0ff */
[----:B0-----:R-:W-:Y:S01]  /*4c50*/  HADD2.F32 R35, -RZ, R35.H0_H0 ;  /* 0x20000023ff237230 */ /* 0x001fe20000004100 */
[----:B------:R-:W-:Y:S02]  /*4c60*/  SHF.R.U32.HI R48, RZ, 0x10, R22 ;  /* 0x00000010ff307819 */ /* 0x000fe40000011616 */
[----:B------:R-:W-:-:S02]  /*4c70*/  IADD3 R16, PT, PT, R16, -0x80, RZ ;  /* 0xffffff8010107810 */ /* 0x000fc40007ffe0ff */
[----:B------:R-:W-:Y:S01]  /*4c80*/  IADD3 R32, PT, PT, R32, -0x80, RZ ;  /* 0xffffff8020207810 */ /* 0x000fe20007ffe0ff */
[----:B------:R-:W0:Y:S01]  /*4c90*/  I2F.F16 R40, R17 ;  /* 0x0000001100287306 */ /* 0x000e220000200c00 */
[----:B--2---:R-:W-:Y:S01]  /*4ca0*/  SHF.R.U32.HI R2, RZ, 0x10, R18 ;  /* 0x00000010ff027819 */ /* 0x004fe20000011612 */
[----:B-1----:R-:W-:Y:S01]  /*4cb0*/  HADD2.F32 R13, -RZ, R13.H0_H0 ;  /* 0x2000000dff0d7230 */ /* 0x002fe20000004100 */
[----:B------:R-:W-:Y:S02]  /*4cc0*/  IADD3 R18, PT, PT, R14, -0x80, RZ ;  /* 0xffffff800e127810 */ /* 0x000fe40007ffe0ff */
[----:B------:R-:W1:Y:S01]  /*4cd0*/  LDS.64 R14, [UR5+0x30] ;  /* 0x00003005ff0e7984 */ /* 0x000e620008000a00 */
[----:B------:R-:W-:Y:S01]  /*4ce0*/  LOP3.LUT R2, R2, 0xff, RZ, 0xc0, !PT ;  /* 0x000000ff02027812 */ /* 0x000fe200078ec0ff */
[----:B---3--:R-:W-:Y:S01]  /*4cf0*/  HADD2.F32 R39, -RZ, R39.H0_H0 ;  /* 0x20000027ff277230 */ /* 0x008fe20000004100 */
[----:B------:R2:W3:Y:S01]  /*4d00*/  I2F.F16 R38, R16 ;  /* 0x0000001000267306 */ /* 0x0004e20000200c00 */
[----:B------:R-:W-:-:S02]  /*4d10*/  LOP3.LUT R48, R48, 0xff, RZ, 0xc0, !PT ;  /* 0x000000ff30307812 */ /* 0x000fc400078ec0ff */
[----:B------:R-:W-:Y:S02]  /*4d20*/  IADD3 R44, PT, PT, R2, -0x80, RZ ;  /* 0xffffff80022c7810 */ /* 0x000fe40007ffe0ff */
[--C-:B------:R-:W-:Y:S02]  /*4d30*/  SHF.R.U32.HI R2, RZ, 0x8, R20.reuse ;  /* 0x00000008ff027819 */ /* 0x100fe40000011614 */
[----:B------:R-:W-:Y:S01]  /*4d40*/  SHF.R.U32.HI R20, RZ, 0x10, R20 ;  /* 0x00000010ff147819 */ /* 0x000fe20000011614 */
[----:B------:R-:W-:Y:S01]  /*4d50*/  I2F.F16 R51, R18 ;  /* 0x0000001200337306 */ /* 0x000fe20000200c00 */
[--C-:B--2---:R-:W-:Y:S01]  /*4d60*/  SHF.R.U32.HI R16, RZ, 0x8, R19.reuse ;  /* 0x00000008ff107819 */ /* 0x104fe20000011613 */
[----:B0-----:R-:W-:Y:S01]  /*4d70*/  HADD2.F32 R40, -RZ, R40.H0_H0 ;  /* 0x20000028ff287230 */ /* 0x001fe20000004100 */
[----:B------:R-:W-:Y:S02]  /*4d80*/  SHF.R.U32.HI R19, RZ, 0x10, R19 ;  /* 0x00000010ff137819 */ /* 0x000fe40000011613 */
[----:B------:R-:W-:-:S02]  /*4d90*/  LOP3.LUT R16, R16, 0xff, RZ, 0xc0, !PT ;  /* 0x000000ff10107812 */ /* 0x000fc400078ec0ff */
[----:B------:R-:W-:Y:S01]  /*4da0*/  LOP3.LUT R2, R2, 0xff, RZ, 0xc0, !PT ;  /* 0x000000ff02027812 */ /* 0x000fe200078ec0ff */
[----:B------:R-:W0:Y:S01]  /*4db0*/  I2F.F16 R37, R37 ;  /* 0x0000002500257306 */ /* 0x000e220000200c00 */
[----:B------:R-:W-:Y:S01]  /*4dc0*/  IADD3 R17, PT, PT, R16, -0x80, RZ ;  /* 0xffffff8010117810 */ /* 0x000fe20007ffe0ff */
[----:B---3--:R-:W-:Y:S01]  /*4dd0*/  HADD2.F32 R38, -RZ, R38.H0_H0 ;  /* 0x20000026ff267230 */ /* 0x008fe20000004100 */
[----:B------:R-:W-:Y:S02]  /*4de0*/  SHF.R.U32.HI R16, RZ, 0x8, R21 ;  /* 0x00000008ff107819 */ /* 0x000fe40000011615 */
[----:B------:R-:W-:Y:S02]  /*4df0*/  LOP3.LUT R19, R19, 0xff, RZ, 0xc0, !PT ;  /* 0x000000ff13137812 */ /* 0x000fe400078ec0ff */
[----:B------:R-:W-:Y:S01]  /*4e00*/  IADD3 R2, PT, PT, R2, -0x80, RZ ;  /* 0xffffff8002027810 */ /* 0x000fe20007ffe0ff */
[----:B------:R2:W-:Y:S01]  /*4e10*/  I2F.F16 R55, R17 ;  /* 0x0000001100377306 */ /* 0x0005e20000200c00 */
[----:B------:R-:W-:-:S02]  /*4e20*/  LOP3.LUT R20, R20, 0xff, RZ, 0xc0, !PT ;  /* 0x000000ff14147812 */ /* 0x000fc400078ec0ff */
[----:B------:R-:W-:Y:S02]  /*4e30*/  LOP3.LUT R16, R16, 0xff, RZ, 0xc0, !PT ;  /* 0x000000ff10107812 */ /* 0x000fe400078ec0ff */
[----:B------:R-:W-:Y:S02]  /*4e40*/  IADD3 R46, PT, PT, R19, -0x80, RZ ;  /* 0xffffff80132e7810 */ /* 0x000fe40007ffe0ff */
[----:B------:R-:W-:Y:S01]  /*4e50*/  IADD3 R19, PT, PT, R20, -0x80, RZ ;  /* 0xffffff8014137810 */ /* 0x000fe20007ffe0ff */
[----:B------:R3:W-:Y:S01]  /*4e60*/  I2F.F16 R18, R2 ;  /* 0x0000000200127306 */ /* 0x0007e20000200c00 */
[----:B--2---:R-:W-:Y:S02]  /*4e70*/  SHF.R.U32.HI R17, RZ, 0x8, R22 ;  /* 0x00000008ff117819 */ /* 0x004fe40000011616 */
[----:B------:R-:W-:Y:S01]  /*4e80*/  IADD3 R20, PT, PT, R16, -0x80, RZ ;  /* 0xffffff8010147810 */ /* 0x000fe20007ffe0ff */
[----:B-1----:R-:W-:Y:S01]  /*4e90*/  HADD2.F32 R54, -RZ, R14.H1_H1 ;  /* 0x3000000eff367230 */ /* 0x002fe20000004100 */
[----:B------:R-:W-:Y:S01]  /*4ea0*/  SHF.R.U32.HI R21, RZ, 0x10, R21 ;  /* 0x00000010ff157819 */ /* 0x000fe20000011615 */
[----:B------:R-:W-:-:S02]  /*4eb0*/  HADD2.F32 R53, -RZ, R15.H0_H0 ;  /* 0x2000000fff357230 */ /* 0x000fc40000004100 */
[----:B------:R-:W1:Y:S01]  /*4ec0*/  I2F.F16 R41, R41 ;  /* 0x0000002900297306 */ /* 0x000e620000200c00 */
[----:B---3--:R-:W-:Y:S01]  /*4ed0*/  HADD2.F32 R2, -RZ, R14.H0_H0 ;  /* 0x2000000eff027230 */ /* 0x008fe20000004100 */
[----:B------:R-:W-:Y:S01]  /*4ee0*/  LOP3.LUT R14, R17, 0xff, RZ, 0xc0, !PT ;  /* 0x000000ff110e7812 */ /* 0x000fe200078ec0ff */
[----:B------:R-:W-:Y:S01]  /*4ef0*/  HADD2.F32 R47, -RZ, R15.H1_H1 ;  /* 0x3000000fff2f7230 */ /* 0x000fe20000004100 */
[----:B------:R-:W2:Y:S01]  /*4f00*/  LDS.64 R16, [UR5+0x38] ;  /* 0x00003805ff107984 */ /* 0x000ea20008000a00 */
[----:B------:R-:W-:Y:S01]  /*4f10*/  LOP3.LUT R21, R21, 0xff, RZ, 0xc0, !PT ;  /* 0x000000ff15157812 */ /* 0x000fe200078ec0ff */
[----:B0-----:R-:W-:Y:S01]  /*4f20*/  HADD2.F32 R15, -RZ, R37.H0_H0 ;  /* 0x20000025ff0f7230 */ /* 0x001fe20000004100 */
[----:B------:R-:W-:Y:S01]  /*4f30*/  IADD3 R23, PT, PT, R14, -0x80, RZ ;  /* 0xffffff800e177810 */ /* 0x000fe20007ffe0ff */
[----:B------:R-:W-:Y:S01]  /*4f40*/  I2F.F16 R44, R44 ;  /* 0x0000002c002c7306 */ /* 0x000fe20000200c00 */
[----:B------:R-:W-:Y:S01]  /*4f50*/  IADD3 R21, PT, PT, R21, -0x80, RZ ;  /* 0xffffff8015157810 */ /* 0x000fe20007ffe0ff */
[----:B------:R-:W-:-:S02]  /*4f60*/  HADD2.F32 R14, -RZ, R36.H0_H0 ;  /* 0x20000024ff0e7230 */ /* 0x000fc40000004100 */
[C---:B------:R-:W-:Y:S01]  /*4f70*/  FFMA.FTZ R57, R2.reuse, R15, RZ ;  /* 0x0000000f02397223 */ /* 0x040fe200000100ff */
[----:B------:R-:W-:Y:S01]  /*4f80*/  FFMA.FTZ R58, R2, R13, RZ ;  /* 0x0000000d023a7223 */ /* 0x000fe200000100ff */
[----:B------:R-:W-:Y:S01]  /*4f90*/  LOP3.LUT R49, R49, 0xff, RZ, 0xc0, !PT ;  /* 0x000000ff31317812 */ /* 0x000fe200078ec0ff */
[----:B-1----:R-:W-:Y:S01]  /*4fa0*/  HADD2.F32 R41, -RZ, R41.H0_H0 ;  /* 0x20000029ff297230 */ /* 0x002fe20000004100 */
[----:B------:R-:W-:Y:S01]  /*4fb0*/  I2F.F16 R46, R46 ;  /* 0x0000002e002e7306 */ /* 0x000fe20000200c00 */
[----:B------:R-:W-:Y:S01]  /*4fc0*/  FFMA.FTZ R36, R14, R2, RZ ;  /* 0x000000020e247223 */ /* 0x000fe200000100ff */
[----:B------:R-:W-:Y:S02]  /*4fd0*/  IADD3 R48, PT, PT, R48, -0x80, RZ ;  /* 0xffffff8030307810 */ /* 0x000fe40007ffe0ff */
[----:B------:R-:W-:Y:S02]  /*4fe0*/  LOP3.LUT R50, R50, 0xff, RZ, 0xc0, !PT ;  /* 0x000000ff32327812 */ /* 0x000fe400078ec0ff */
[----:B------:R-:W-:-:S02]  /*4ff0*/  IADD3 R49, PT, PT, R49, -0x80, RZ ;  /* 0xffffff8031317810 */ /* 0x000fc40007ffe0ff */
[----:B------:R-:W0:Y:S01]  /*5000*/  I2F.F16 R29, R29 ;  /* 0x0000001d001d7306 */ /* 0x000e220000200c00 */
[----:B------:R-:W-:Y:S02]  /*5010*/  IADD3 R50, PT, PT, R50, -0x80, RZ ;  /* 0xffffff8032327810 */ /* 0x000fe40007ffe0ff */
[----:B------:R-:W-:-:S05]  /*5020*/  ISETP.NE.AND P0, PT, R42, 0x1, PT ;  /* 0x000000012a00780c */ /* 0x000fca0003f05270 */
[----:B------:R-:W1:Y:S01]  /*5030*/  I2F.F16 R28, R28 ;  /* 0x0000001c001c7306 */ /* 0x000e620000200c00 */
[----:B0-----:R-:W-:-:S07]  /*5040*/  HADD2.F32 R29, -RZ, R29.H0_H0 ;  /* 0x2000001dff1d7230 */ /* 0x001fce0000004100 */
[----:B------:R0:W-:Y:S01]  /*5050*/  I2F.F16 R45, R21 ;  /* 0x00000015002d7306 */ /* 0x0001e20000200c00 */
[----:B-1----:R-:W-:-:S07]  /*5060*/  HADD2.F32 R28, -RZ, R28.H0_H0 ;  /* 0x2000001cff1c7230 */ /* 0x002fce0000004100 */
[----:B------:R-:W1:Y:S01]  /*5070*/  I2F.F16 R34, R34 ;  /* 0x0000002200227306 */ /* 0x000e620000200c00 */
[----:B0-----:R-:W-:Y:S02]  /*5080*/  HADD2.F32 R21, -RZ, R55.H0_H0 ;  /* 0x20000037ff157230 */ /* 0x001fe40000004100 */
[----:B------:R-:W-:-:S04]  /*5090*/  FFMA.FTZ R55, R2, R11, RZ ;  /* 0x0000000b02377223 */ /* 0x000fc800000100ff */
[C---:B------:R-:W-:Y:S01]  /*50a0*/  FFMA.FTZ R2, R54.reuse, R41, R55 ;  /* 0x0000002936027223 */ /* 0x040fe20000010037 */
[----:B------:R-:W-:Y:S01]  /*50b0*/  FFMA.FTZ R55, R54, R21, R58 ;  /* 0x0000001536377223 */ /* 0x000fe2000001003a */
[----:B------:R0:W3:Y:S01]  /*50c0*/  I2F.F16 R22, R20 ;  /* 0x0000001400167306 */ /* 0x0000e20000200c00 */
[----:B-1----:R-:W-:-:S07]  /*50d0*/  HADD2.F32 R34, -RZ, R34.H0_H0 ;  /* 0x20000022ff227230 */ /* 0x002fce0000004100 */
[----:B------:R-:W1:Y:S01]  /*50e0*/  I2F.F16 R32, R32 ;  /* 0x0000002000207306 */ /* 0x000e620000200c00 */
[----:B0-----:R-:W-:Y:S02]  /*50f0*/  HADD2.F32 R20, -RZ, R51.H0_H0 ;  /* 0x20000033ff147230 */ /* 0x001fe40000004100 */
[----:B------:R-:W-:Y:S01]  /*5100*/  FFMA.FTZ R51, R39, R54, R36 ;  /* 0x0000003627337223 */ /* 0x000fe20000010024 */
[----:B------:R-:W-:Y:S02]  /*5110*/  HADD2.F32 R36, -RZ, R46.H0_H0 ;  /* 0x2000002eff247230 */ /* 0x000fe40000004100 */
[----:B------:R-:W-:Y:S02]  /*5120*/  HADD2.F32 R46, -RZ, R45.H0_H0 ;  /* 0x2000002dff2e7230 */ /* 0x000fe40000004100 */
[----:B------:R-:W-:Y:S01]  /*5130*/  FFMA.FTZ R56, R54, R20, R57 ;  /* 0x0000001436387223 */ /* 0x000fe20000010039 */
[----:B------:R-:W-:Y:S01]  /*5140*/  FFMA.FTZ R51, R38, R53, R51 ;  /* 0x0000003526337223 */ /* 0x000fe20000010033 */
[----:B------:R0:W-:Y:S01]  /*5150*/  I2F.F16 R37, R23 ;  /* 0x0000001700257306 */ /* 0x0001e20000200c00 */
[----:B------:R-:W-:Y:S01]  /*5160*/  FFMA.FTZ R55, R53, R36, R55 ;  /* 0x0000002435377223 */ /* 0x000fe20000010037 */
[----:B---3--:R-:W-:-:S02]  /*5170*/  HADD2.F32 R22, -RZ, R22.H0_H0 ;  /* 0x20000016ff167230 */ /* 0x008fc40000004100 */
[--C-:B--2---:R-:W-:Y:S02]  /*5180*/  HADD2.F32 R54, -RZ, R17.reuse.H0_H0 ;  /* 0x20000011ff367230 */ /* 0x104fe40000004100 */
[----:B------:R-:W-:Y:S01]  /*5190*/  FFMA.FTZ R57, R47, R28, R55 ;  /* 0x0000001c2f397223 */ /* 0x000fe20000010037 */
[----:B------:R-:W-:Y:S01]  /*51a0*/  HADD2.F32 R55, -RZ, R17.H1_H1 ;  /* 0x30000011ff377230 */ /* 0x000fe20000004100 */
[----:B------:R-:W2:Y:S01]  /*51b0*/  I2F.F16 R48, R48 ;  /* 0x0000003000307306 */ /* 0x000ea20000200c00 */
[----:B0-----:R-:W-:Y:S02]  /*51c0*/  HADD2.F32 R23, -RZ, R44.H0_H0 ;  /* 0x2000002cff177230 */ /* 0x001fe40000004100 */
[C---:B------:R-:W-:Y:S01]  /*51d0*/  FFMA.FTZ R44, R53.reuse, R40, R2 ;  /* 0x00000028352c7223 */ /* 0x040fe20000010002 */
[----:B------:R-:W-:Y:S01]  /*51e0*/  FFMA.FTZ R2, R30, R47, R51 ;  /* 0x0000002f1e027223 */ /* 0x000fe20000010033 */
[----:B-1----:R-:W-:Y:S02]  /*51f0*/  HADD2.F32 R32, -RZ, R32.H0_H0 ;  /* 0x20000020ff207230 */ /* 0x002fe40000004100 */
[----:B------:R-:W-:Y:S01]  /*5200*/  FFMA.FTZ R56, R53, R23, R56 ;  /* 0x0000001735387223 */ /* 0x000fe20000010038 */
[C---:B------:R-:W-:Y:S01]  /*5210*/  FFMA.FTZ R44, R47.reuse, R31, R44 ;  /* 0x0000001f2f2c7223 */ /* 0x040fe2000001002c */
[----:B------:R0:W1:Y:S02]  /*5220*/  I2F.F16 R58, R49 ;  /* 0x00000031003a7306 */ /* 0x0000640000200c00 */
[----:B------:R-:W-:Y:S01]  /*5230*/  FFMA.FTZ R53, R47, R29, R56 ;  /* 0x0000001d2f357223 */ /* 0x000fe20000010038 */
[----:B------:R-:W-:-:S02]  /*5240*/  HADD2.F32 R47, -RZ, R16.H0_H0 ;  /* 0x20000010ff2f7230 */ /* 0x000fc40000004100 */
[----:B------:R-:W-:Y:S02]  /*5250*/  HADD2.F32 R16, -RZ, R16.H1_H1 ;  /* 0x30000010ff107230 */ /* 0x000fe40000004100 */
[----:B--2---:R-:W-:Y:S01]  /*5260*/  HADD2.F32 R45, -RZ, R48.H0_H0 ;  /* 0x20000030ff2d7230 */ /* 0x004fe20000004100 */
[----:B------:R-:W2:Y:S01]  /*5270*/  I2F.F16 R19, R19 ;  /* 0x0000001300137306 */ /* 0x000ea20000200c00 */
[----:B------:R-:W-:Y:S01]  /*5280*/  FFMA.FTZ R56, R47, R34, R53 ;  /* 0x000000222f387223 */ /* 0x000fe20000010035 */
[----:B------:R-:W-:Y:S01]  /*5290*/  FFMA.FTZ R2, R33, R47, R2 ;  /* 0x0000002f21027223 */ /* 0x000fe20000010002 */
[C---:B------:R-:W-:Y:S01]  /*52a0*/  FFMA.FTZ R51, R47.reuse, R35, R44 ;  /* 0x000000232f337223 */ /* 0x040fe2000001002c */
[----:B------:R-:W-:Y:S01]  /*52b0*/  FFMA.FTZ R57, R47, R32, R57 ;  /* 0x000000202f397223 */ /* 0x000fe20000010039 */
[----:B------:R-:W-:Y:S02]  /*52c0*/  HADD2.F32 R47, -RZ, R18.H0_H0 ;  /* 0x20000012ff2f7230 */ /* 0x000fe40000004100 */
[----:B0-----:R-:W-:Y:S01]  /*52d0*/  HADD2.F32 R49, -RZ, R37.H0_H0 ;  /* 0x20000025ff317230 */ /* 0x001fe20000004100 */
[----:B------:R-:W0:Y:S01]  /*52e0*/  I2F.F16 R50, R50 ;  /* 0x0000003200327306 */ /* 0x000e220000200c00 */
[----:B-1----:R-:W-:-:S02]  /*52f0*/  HADD2.F32 R48, -RZ, R58.H0_H0 ;  /* 0x2000003aff307230 */ /* 0x002fc40000004100 */
[----:B------:R-:W-:Y:S01]  /*5300*/  FFMA.FTZ R17, R47, R16, R2 ;  /* 0x000000102f117223 */ /* 0x000fe20000010002 */
[C---:B------:R-:W-:Y:S01]  /*5310*/  FFMA.FTZ R51, R16.reuse, R22, R51 ;  /* 0x0000001610337223 */ /* 0x040fe20000010033 */
[C---:B------:R-:W-:Y:S01]  /*5320*/  FFMA.FTZ R56, R16.reuse, R49, R56 ;  /* 0x0000003110387223 */ /* 0x040fe20000010038 */
[----:B------:R-:W-:Y:S01]  /*5330*/  FFMA.FTZ R2, R16, R48, R57 ;  /* 0x0000003010027223 */ /* 0x000fe20000010039 */
[----:B--2---:R-:W-:Y:S01]  /*5340*/  HADD2.F32 R44, -RZ, R19.H0_H0 ;  /* 0x20000013ff2c7230 */ /* 0x004fe20000004100 */
[----:B------:R-:W1:Y:S01]  /*5350*/  I2F.F16 R26, R26 ;  /* 0x0000001a001a7306 */ /* 0x000e620000200c00 */
[C---:B------:R-:W-:Y:S01]  /*5360*/  FFMA.FTZ R16, R54.reuse, R46, R51 ;  /* 0x0000002e36107223 */ /* 0x040fe20000010033 */
[----:B------:R-:W-:Y:S01]  /*5370*/  FFMA.FTZ R19, R54, R45, R56 ;  /* 0x0000002d36137223 */ /* 0x000fe20000010038 */
[----:B------:R-:W-:Y:S02]  /*5380*/  HADD2.F32 R51, -RZ, R4.H0_H0 ;  /* 0x20000004ff337230 */ /* 0x000fe40000004100 */
[----:B------:R-:W-:Y:S01]  /*5390*/  FFMA.FTZ R17, R44, R54, R17 ;  /* 0x000000362c117223 */ /* 0x000fe20000010011 */
[----:B0-----:R-:W-:-:S02]  /*53a0*/  HADD2.F32 R37, -RZ, R50.H0_H0 ;  /* 0x20000032ff257230 */ /* 0x001fc40000004100 */
        /* <DEDUP_REMOVED lines=13> */
[----:B0-----:R-:W-:Y:S02]  /*5480*/  HADD2.F32 R27, -RZ, R6.H0_H0 ;  /* 0x20000006ff1b7230 */ /* 0x001fe40000004100 */
[----:B------:R-:W-:Y:S02]  /*5490*/  HADD2.F32 R24, -RZ, R7.H0_H0 ;  /* 0x20000007ff187230 */ /* 0x000fe40000004100 */
[----:B------:R-:W-:Y:S01]  /*54a0*/  FFMA.FTZ R16, R55, R54, R19 ;  /* 0x0000003637107223 */ /* 0x000fe20000010013 */
[----:B------:R-:W-:Y:S01]  /*54b0*/  F2FP.F16.F32.PACK_AB R17, RZ, R17 ;  /* 0x00000011ff11723e */ /* 0x000fe200000000ff */
[----:B--2---:R-:W-:-:S02]  /*54c0*/  HADD2.F32 R53, -RZ, R53.H0_H0 ;  /* 0x20000035ff357230 */ /* 0x004fc40000004100 */
[----:B------:R-:W-:Y:S01]  /*54d0*/  FMUL.FTZ R16, R27, R16 ;  /* 0x000000101b107220 */ /* 0x000fe20000410000 */
[----:B------:R-:W-:Y:S02]  /*54e0*/  PRMT R2, R2, 0x5410, R17 ;  /* 0x0000541002027816 */ /* 0x000fe40000000011 */
[----:B------:R-:W-:Y:S02]  /*54f0*/  FFMA.FTZ R55, R55, R53, R18 ;  /* 0x0000003537377223 */ /* 0x000fe40000010012 */
[----:B------:R-:W-:Y:S01]  /*5500*/  F2FP.F16.F32.PACK_AB R16, RZ, R16 ;  /* 0x00000010ff10723e */ /* 0x000fe200000000ff */
[----:B------:R-:W-:Y:S01]  /*5510*/  HFMA2 R12, R2, 1, 1, R12 ;  /* 0x3c003c00020c7831 */ /* 0x000fe2000000000c */
[----:B------:R-:W-:Y:S01]  /*5520*/  MOV R2, R52 ;  /* 0x0000003400027202 */ /* 0x000fe20000000f00 */
        /* <DEDUP_REMOVED lines=60> */
.L_x_3343:
[----:B------:R-:W-:-:S04]  /*58f0*/  VIMNMX R11, PT, PT, R3, UR12, PT ;  /* 0x0000000c030b7c48 */ /* 0x000fc8000bfe0100 */
[----:B------:R-:W-:-:S13]  /*5900*/  ISETP.GT.AND P0, PT, R11, R2, PT ;  /* 0x000000020b00720c */ /* 0x000fda0003f04270 */
[----:B------:R-:W-:Y:S05]  /*5910*/  @!P0 BRA `(.L_x_3347) ;  /* 0x0000001c00408947 */ /* 0x000fea0003800000 */
[----:B------:R-:W0:Y:S01]  /*5920*/  LDC R43, c[0x0][0x3ac] ;  /* 0x0000eb00ff2b7b82 */ /* 0x000e220000000800 */
[----:B------:R-:W-:Y:S02]  /*5930*/  ISETP.GE.AND P1, PT, R42, 0x1, PT ;  /* 0x000000012a00780c */ /* 0x000fe40003f26270 */
[----:B------:R-:W-:-:S11]  /*5940*/  VIMNMX.U32 R11, PT, PT, R3, UR12, PT ;  /* 0x0000000c030b7c48 */ /* 0x000fd6000bfe0000 */
.L_x_3350:
[C---:B0----5:R-:W-:Y:S01]  /*5950*/  IMAD.WIDE R28, R43.reuse, 0x4, R94 ;  /* 0x000000042b1c7825 */ /* 0x061fe200078e025e */
[----:B------:R0:W5:Y:S03]  /*5960*/  LDG.E.128.CONSTANT R32, desc[UR8][R94.64] ;  /* 0x000000085e207981 */ /* 0x000166000c1e9d00 */
[C---:B------:R-:W-:Y:S02]  /*5970*/  IMAD.WIDE R24, R43.reuse, 0x4, R28 ;  /* 0x000000042b187825 */ /* 0x040fe400078e021c */
[----:B------:R-:W5:Y:S02]  /*5980*/  LDG.E.128.CONSTANT R28, desc[UR8][R28.64] ;  /* 0x000000081c1c7981 */ /* 0x000f64000c1e9d00 */
[----:B------:R-:W-:-:S04]  /*5990*/  IMAD.WIDE R16, R43, 0x4, R24 ;  /* 0x000000042b107825 */ /* 0x000fc800078e0218 */
[----:B------:R-:W-:Y:S02]  /*59a0*/  IMAD.WIDE R14, R43, 0x4, R16 ;  /* 0x000000042b0e7825 */ /* 0x000fe400078e0210 */
[----:B------:R-:W5:Y:S04]  /*59b0*/  LDG.E.128.CONSTANT R16, desc[UR8][R16.64] ;  /* 0x0000000810107981 */ /* 0x000f68000c1e9d00 */
[----:B------:R0:W5:Y:S01]  /*59c0*/  LDG.E.128.CONSTANT R20, desc[UR8][R14.64] ;  /* 0x000000080e147981 */ /* 0x000162000c1e9d00 */
[----:B------:R-:W-:Y:S05]  /*59d0*/  @!P1 BRA `(.L_x_3348) ;  /* 0x0000000c00749947 */ /* 0x000fea0003800000 */
        /* <DEDUP_REMOVED lines=13> */
[----:B------:R-:W1:Y:S01]  /*5ab0*/  LDS.128 R28, [UR4] ;  /* 0x00000004ff1c7984 */ /* 0x000e620008000c00 */
[----:B------:R-:W-:Y:S02]  /*5ac0*/  SHF.R.U32.HI R39, RZ, 0xc, R32 ;  /* 0x0000000cff277819 */ /* 0x000fe40000011620 */
[----:B------:R-:W-:Y:S02]  /*5ad0*/  SHF.R.U32.HI R44, RZ, 0xc, R33 ;  /* 0x0000000cff2c7819 */ /* 0x000fe40000011621 */
[----:B------:R-:W-:Y:S02]  /*5ae0*/  LOP3.LUT R36, R33, 0x3f003f, RZ, 0xc0, !PT ;  /* 0x003f003f21247812 */ /* 0x000fe400078ec0ff */
[----:B------:R-:W-:Y:S02]  /*5af0*/  LOP3.LUT R13, R35, 0x3f003f, RZ, 0xc0, !PT ;  /* 0x003f003f230d7812 */ /* 0x000fe400078ec0ff */
[----:B------:R-:W-:Y:S02]  /*5b00*/  SHF.R.U32.HI R69, RZ, 0xc, R35 ;  /* 0x0000000cff457819 */ /* 0x000fe40000011623 */
[----:B------:R-:W-:-:S02]  /*5b10*/  LOP3.LUT R38, R32, 0x3f003f, RZ, 0xc0, !PT ;  /* 0x003f003f20267812 */ /* 0x000fc400078ec0ff */
[----:B------:R-:W-:Y:S02]  /*5b20*/  SHF.R.U32.HI R37, RZ, 0x6, R32 ;  /* 0x00000006ff257819 */ /* 0x000fe40000011620 */
[----:B------:R-:W-:Y:S02]  /*5b30*/  SHF.R.U32.HI R33, RZ, 0x6, R33 ;  /* 0x00000006ff217819 */ /* 0x000fe40000011621 */
        /* <DEDUP_REMOVED lines=36> */
[----:B------:R-:W-:Y:S02]  /*5d80*/  LOP3.LUT R25, R40, 0xf000f, RZ, 0xc0, !PT ;  /* 0x000f000f28197812 */ /* 0x000fe400078ec0ff */
[----:B------:R-:W-:Y:S02]  /*5d90*/  LOP3.LUT R26, R45, 0xf000f, RZ, 0xc0, !PT ;  /* 0x000f000f2d1a7812 */ /* 0x000fe400078ec0ff */
[----:B------:R-:W-:Y:S02]  /*5da0*/  LOP3.LUT R40, R24, 0x300030, R41, 0xf8, !PT ;  /* 0x0030003018287812 */ /* 0x000fe400078ef829 */
[----:B------:R-:W-:Y:S02]  /*5db0*/  LOP3.LUT R48, R25, 0x300030, R48, 0xf8, !PT ;  /* 0x0030003019307812 */ /* 0x000fe400078ef830 */
[----:B------:R-:W-:Y:S02]  /*5dc0*/  SHF.R.U32.HI R71, RZ, 0x8, R27 ;  /* 0x00000008ff477819 */ /* 0x000fe4000001161b */
[----:B------:R-:W-:-:S02]  /*5dd0*/  LOP3.LUT R41, R26, 0x300030, R47, 0xf8, !PT ;  /* 0x003000301a297812 */ /* 0x000fc400078ef82f */
[----:B------:R-:W-:Y:S02]  /*5de0*/  LOP3.LUT R25, R66, 0xf000f, RZ, 0xc0, !PT ;  /* 0x000f000f42197812 */ /* 0x000fe400078ec0ff */
[----:B------:R-:W-:Y:S02]  /*5df0*/  LOP3.LUT R24, R69, 0xf000f, RZ, 0xc0, !PT ;  /* 0x000f000f45187812 */ /* 0x000fe400078ec0ff */
[----:B------:R-:W-:Y:S01]  /*5e00*/  LOP3.LUT R26, R35, 0x3f003f, RZ, 0xc0, !PT ;  /* 0x003f003f231a7812 */ /* 0x000fe200078ec0ff */
[----:B------:R-:W-:Y:S01]  /*5e10*/  HADD2 R35, R36, -1056, -1056 ;  /* 0xe420e42024237430 */ /* 0x000fe20000000000 */
[----:B------:R-:W-:Y:S02]  /*5e20*/  LOP3.LUT R39, R44, 0xf000f, RZ, 0xc0, !PT ;  /* 0x000f000f2c277812 */ /* 0x000fe400078ec0ff */
[----:B------:R-:W-:Y:S02]  /*5e30*/  LOP3.LUT R44, R25, 0x300030, R68, 0xf8, !PT ;  /* 0x00300030192c7812 */ /* 0x000fe400078ef844 */
[----:B------:R-:W-:-:S02]  /*5e40*/  LOP3.LUT R47, R24, 0x300030, R71, 0xf8, !PT ;  /* 0x00300030182f7812 */ /* 0x000fc400078ef847 */
        /* <DEDUP_REMOVED lines=9> */
[----:B------:R-:W-:Y:S02]  /*5ee0*/  HADD2 R32, R26, -1056, -1056 ;  /* 0xe420e4201a207430 */ /* 0x000fe40000000000 */
[----:B-1----:R-:W-:-:S02]  /*5ef0*/  HFMA2 R24, R37, R28, RZ ;  /* 0x0000001c25187231 */ /* 0x002fc400000000ff */
[-C--:B------:R-:W-:Y:S02]  /*5f00*/  HFMA2 R25, R35, R28.reuse, RZ.H0_H0 ;  /* 0x0000001c23197231 */ /* 0x080fe400000400ff */
[-C--:B------:R-:W-:Y:S01]  /*5f10*/  HFMA2 R26, R33, R28.reuse, RZ ;  /* 0x0000001c211a7231 */ /* 0x080fe200000000ff */
[----:B------:R-:W-:Y:S01]  /*5f20*/  LOP3.LUT R46, R46, 0x300030, R67, 0xf8, !PT ;  /* 0x003000302e2e7812 */ /* 0x000fe200078ef843 */
[-C--:B------:R-:W-:Y:S01]  /*5f30*/  HFMA2 R67, R38, R29.reuse, R24 ;  /* 0x0000001d26437231 */ /* 0x080fe20000000018 */
[----:B------:R-:W-:Y:S01]  /*5f40*/  LOP3.LUT R54, R27, 0x3f003f, RZ, 0xc0, !PT ;  /* 0x003f003f1b367812 */ /* 0x000fe200078ec0ff */
[-C--:B------:R-:W-:Y:S01]  /*5f50*/  HFMA2 R68, R36, R29.reuse, R25 ;  /* 0x0000001d24447231 */ /* 0x080fe20000000019 */
[--C-:B------:R-:W-:Y:S01]  /*5f60*/  SHF.R.U32.HI R72, RZ, 0xa, R27.reuse ;  /* 0x0000000aff487819 */ /* 0x100fe2000001161b */
[----:B------:R-:W-:Y:S01]  /*5f70*/  HFMA2 R69, R34, R29, R26 ;  /* 0x0000001d22457231 */ /* 0x000fe2000000001a */
[----:B------:R-:W-:Y:S01]  /*5f80*/  SHF.R.U32.HI R58, RZ, 0x6, R27 ;  /* 0x00000006ff3a7819 */ /* 0x000fe2000001161b */
[----:B------:R-:W-:Y:S01]  /*5f90*/  HFMA2 R28, R13, R28, RZ.H0_H0 ;  /* 0x0000001c0d1c7231 */ /* 0x000fe200000400ff */
[----:B------:R-:W1:Y:S01]  /*5fa0*/  LDS.128 R24, [UR4+0x10] ;  /* 0x00001004ff187984 */ /* 0x000e620008000c00 */
[----:B------:R-:W-:-:S02]  /*5fb0*/  LOP3.LUT R45, R70, 0xf000f, RZ, 0xc0, !PT ;  /* 0x000f000f462d7812 */ /* 0x000fc400078ec0ff */
        /* <DEDUP_REMOVED lines=37> */
[----:B------:R-:W-:Y:S01]  /*6210*/  LOP3.LUT R45, R45, 0x300030, R72, 0xf8, !PT ;  /* 0x003000302d2d7812 */ /* 0x000fe200078ef848 */
[----:B------:R-:W-:Y:S01]  /*6220*/  HADD2 R51, R51, -1056, -1056 ;  /* 0xe420e42033337430 */ /* 0x000fe20000000000 */
[----:B------:R-:W-:Y:S01]  /*6230*/  LOP3.LUT R46, R46, 0x64006400, RZ, 0xfc, !PT ;  /* 0x640064002e2e7812 */ /* 0x000fe200078efcff */
[----:B------:R-:W-:-:S02]  /*6240*/  HADD2 R53, R28, -1056, -1056 ;  /* 0xe420e4201c357430 */ /* 0x000fc40000000000 */
[-C--:B-1----:R-:W-:Y:S02]  /*6250*/  HFMA2 R67, R49, R24.reuse, R67 ;  /* 0x0000001831437231 */ /* 0x082fe40000000043 */
        /* <DEDUP_REMOVED lines=15> */
[----:B------:R-:W-:Y:S01]  /*6350*/  HFMA2 R30, R56, R25, R28 ;  /* 0x00000019381e7231 */ /* 0x000fe2000000001c */
[----:B------:R-:W-:Y:S01]  /*6360*/  LOP3.LUT R25, R41, 0x64006400, RZ, 0xfc, !PT ;  /* 0x6400640029197812 */ /* 0x000fe200078efcff */
[----:B------:R-:W-:Y:S01]  /*6370*/  HADD2 R39, R40, -1056, -1056 ;  /* 0xe420e42028277430 */ /* 0x000fe20000000000 */
[----:B------:R-:W-:Y:S01]  /*6380*/  LOP3.LUT R28, R44, 0x64006400, RZ, 0xfc, !PT ;  /* 0x640064002c1c7812 */ /* 0x000fe200078efcff */
        /* <DEDUP_REMOVED lines=24> */
[----:B------:R-:W1:Y:S04]  /*6510*/  LDS.128 R24, [UR4+0x40] ;  /* 0x00004004ff187984 */ /* 0x000e680008000c00 */
[----:B------:R-:W2:Y:S01]  /*6520*/  LDS.128 R28, [UR4+0x50] ;  /* 0x00005004ff1c7984 */ /* 0x000ea20008000c00 */
[-C--:B-1----:R-:W-:Y:S02]  /*6530*/  HFMA2 R37, R37, R24.reuse, RZ ;  /* 0x0000001825257231 */ /* 0x082fe400000000ff */
        /* <DEDUP_REMOVED lines=39> */
.L_x_3348:
[----:B------:R-:W-:Y:S01]  /*67b0*/  MOV R24, R94 ;  /* 0x0000005e00187202 */ /* 0x000fe20000000f00 */
[----:B0-----:R-:W-:Y:S01]  /*67c0*/  IMAD.WIDE R14, R43, 0x4, R14 ;  /* 0x000000042b0e7825 */ /* 0x001fe200078e020e */
        /* <DEDUP_REMOVED lines=24> */
[----:B------:R-:W-:Y:S02]  /*6950*/  LOP3.LUT R52, R23, 0x3f003f, RZ, 0xc0, !PT ;  /* 0x003f003f17347812 */ /* 0x000fe400078ec0ff */
[--C-:B------:R-:W-:Y:S02]  /*6960*/  SHF.R.U32.HI R63, RZ, 0xc, R23.reuse ;  /* 0x0000000cff3f7819 */ /* 0x100fe40000011617 */
        /* <DEDUP_REMOVED lines=30> */
[----:B--2---:R-:W-:Y:S02]  /*6b50*/  SHF.R.U32.HI R20, RZ, 0x8, R28 ;  /* 0x00000008ff147819 */ /* 0x004fe4000001161c */
[--C-:B------:R-:W-:Y:S02]  /*6b60*/  SHF.R.U32.HI R22, RZ, 0x8, R29.reuse ;  /* 0x00000008ff167819 */ /* 0x100fe4000001161d */
[----:B------:R-:W-:Y:S02]  /*6b70*/  SHF.R.U32.HI R23, RZ, 0xa, R29 ;  /* 0x0000000aff177819 */ /* 0x000fe4000001161d */
[----:B------:R-:W-:Y:S02]  /*6b80*/  LOP3.LUT R34, R33, 0x300030, R20, 0xf8, !PT ;  /* 0x0030003021227812 */ /* 0x000fe400078ef814 */
[----:B------:R-:W-:Y:S02]  /*6b90*/  LOP3.LUT R33, R35, 0x300030, R22, 0xf8, !PT ;  /* 0x0030003023217812 */ /* 0x000fe400078ef816 */
[----:B------:R-:W-:-:S02]  /*6ba0*/  LOP3.LUT R41, R29, 0x3f003f, RZ, 0xc0, !PT ;  /* 0x003f003f1d297812 */ /* 0x000fc400078ec0ff */
[----:B------:R-:W-:Y:S02]  /*6bb0*/  SHF.R.U32.HI R46, RZ, 0x6, R29 ;  /* 0x00000006ff2e7819 */ /* 0x000fe4000001161d */
[----:B------:R-:W-:Y:S02]  /*6bc0*/  LOP3.LUT R35, R36, 0x300030, R23, 0xf8, !PT ;  /* 0x0030003024237812 */ /* 0x000fe400078ef817 */
[----:B------:R-:W-:Y:S02]  /*6bd0*/  SHF.R.U32.HI R29, RZ, 0xa, R30 ;  /* 0x0000000aff1d7819 */ /* 0x000fe4000001161e */
[----:B------:R-:W-:Y:S02]  /*6be0*/  LOP3.LUT R36, R38, 0xf000f, RZ, 0xc0, !PT ;  /* 0x000f000f26247812 */ /* 0x000fe400078ec0ff */
[----:B------:R-:W-:Y:S02]  /*6bf0*/  SHF.R.U32.HI R40, RZ, 0xa, R28 ;  /* 0x0000000aff287819 */ /* 0x000fe4000001161c */
[----:B------:R-:W-:-:S02]  /*6c00*/  LOP3.LUT R44, R28, 0x3f003f, RZ, 0xc0, !PT ;  /* 0x003f003f1c2c7812 */ /* 0x000fc400078ec0ff */
[----:B------:R-:W-:Y:S02]  /*6c10*/  SHF.R.U32.HI R47, RZ, 0x6, R28 ;  /* 0x00000006ff2f7819 */ /* 0x000fe4000001161c */
[--C-:B------:R-:W-:Y:S02]  /*6c20*/  SHF.R.U32.HI R28, RZ, 0x8, R30.reuse ;  /* 0x00000008ff1c7819 */ /* 0x100fe4000001161e */
[----:B------:R-:W-:Y:S02]  /*6c30*/  LOP3.LUT R45, R30, 0x3f003f, RZ, 0xc0, !PT ;  /* 0x003f003f1e2d7812 */ /* 0x000fe400078ec0ff */
[----:B------:R-:W-:Y:S02]  /*6c40*/  SHF.R.U32.HI R49, RZ, 0x6, R30 ;  /* 0x00000006ff317819 */ /* 0x000fe4000001161e */
[----:B------:R-:W-:Y:S02]  /*6c50*/  LOP3.LUT R36, R36, 0x300030, R29, 0xf8, !PT ;  /* 0x0030003024247812 */ /* 0x000fe400078ef81d */
[----:B------:R-:W-:-:S02]  /*6c60*/  LOP3.LUT R20, R26, 0x3f003f, RZ, 0xc0, !PT ;  /* 0x003f003f1a147812 */ /* 0x000fc400078ec0ff */
[--C-:B------:R-:W-:Y:S02]  /*6c70*/  SHF.R.U32.HI R30, RZ, 0x8, R31.reuse ;  /* 0x00000008ff1e7819 */ /* 0x100fe4000001161f */
[----:B------:R-:W-:Y:S02]  /*6c80*/  LOP3.LUT R29, R59, 0x64006400, RZ, 0xfc, !PT ;  /* 0x640064003b1d7812 */ /* 0x000fe400078efcff */
[----:B------:R-:W-:Y:S02]  /*6c90*/  LOP3.LUT R48, R31, 0x3f003f, RZ, 0xc0, !PT ;  /* 0x003f003f1f307812 */ /* 0x000fe400078ec0ff */
[--C-:B------:R-:W-:Y:S01]  /*6ca0*/  SHF.R.U32.HI R64, RZ, 0xa, R31.reuse ;  /* 0x0000000aff407819 */ /* 0x100fe2000001161f */
[----:B------:R-:W-:Y:S01]  /*6cb0*/  HADD2 R29, R29, -1056, -1056 ;  /* 0xe420e4201d1d7430 */ /* 0x000fe20000000000 */
[----:B------:R-:W-:Y:S01]  /*6cc0*/  SHF.R.U32.HI R50, RZ, 0x6, R31 ;  /* 0x00000006ff327819 */ /* 0x000fe2000001161f */
[----:B------:R-:W-:Y:S01]  /*6cd0*/  HADD2 R31, R27, -1056, -1056 ;  /* 0xe420e4201b1f7430 */ /* 0x000fe20000000000 */
[----:B------:R-:W-:Y:S01]  /*6ce0*/  LOP3.LUT R20, R20, 0x64006400, RZ, 0xfc, !PT ;  /* 0x6400640014147812 */ /* 0x000fe200078efcff */
[----:B------:R-:W-:Y:S01]  /*6cf0*/  HADD2 R27, R61, -1056, -1056 ;  /* 0xe420e4203d1b7430 */ /* 0x000fe20000000000 */
[----:B------:R-:W-:-:S02]  /*6d00*/  LOP3.LUT R38, R37, 0x300030, R28, 0xf8, !PT ;  /* 0x0030003025267812 */ /* 0x000fc400078ef81c */
[----:B------:R-:W-:Y:S01]  /*6d10*/  LOP3.LUT R39, R39, 0x300030, R30, 0xf8, !PT ;  /* 0x0030003027277812 */ /* 0x000fe200078ef81e */
[-C--:B0-----:R-:W-:Y:S01]  /*6d20*/  HFMA2 R22, R27, R16.reuse, RZ ;  /* 0x000000101b167231 */ /* 0x081fe200000000ff */
[----:B------:R-:W-:Y:S01]  /*6d30*/  LOP3.LUT R26, R32, 0x64006400, RZ, 0xfc, !PT ;  /* 0x64006400201a7812 */ /* 0x000fe200078efcff */
[----:B------:R-:W-:Y:S01]  /*6d40*/  HADD2 R32, R20, -1056, -1056 ;  /* 0xe420e42014207430 */ /* 0x000fe20000000000 */
[----:B------:R-:W-:Y:S01]  /*6d50*/  LOP3.LUT R28, R60, 0x64006400, RZ, 0xfc, !PT ;  /* 0x640064003c1c7812 */ /* 0x000fe200078efcff */
[-C--:B------:R-:W-:Y:S01]  /*6d60*/  HFMA2 R20, R31, R16.reuse, RZ ;  /* 0x000000101f147231 */ /* 0x080fe200000000ff */
[----:B------:R-:W-:Y:S01]  /*6d70*/  LOP3.LUT R30, R62, 0x64006400, RZ, 0xfc, !PT ;  /* 0x640064003e1e7812 */ /* 0x000fe200078efcff */
[----:B------:R-:W-:Y:S01]  /*6d80*/  HADD2 R26, R26, -1056, -1056 ;  /* 0xe420e4201a1a7430 */ /* 0x000fe20000000000 */
[----:B------:R-:W-:Y:S01]  /*6d90*/  LOP3.LUT R40, R21, 0x300030, R40, 0xf8, !PT ;  /* 0x0030003015287812 */ /* 0x000fe200078ef828 */
[----:B------:R-:W-:Y:S01]  /*6da0*/  HFMA2 R21, R29, R16, RZ.H0_H0 ;  /* 0x000000101d157231 */ /* 0x000fe200000400ff */
[----:B------:R-:W-:Y:S01]  /*6db0*/  LOP3.LUT R44, R44, 0x64006400, RZ, 0xfc, !PT ;  /* 0x640064002c2c7812 */ /* 0x000fe200078efcff */
[----:B------:R-:W-:-:S02]  /*6dc0*/  HADD2 R28, R28, -1056, -1056 ;  /* 0xe420e4201c1c7430 */ /* 0x000fc40000000000 */
[-C--:B------:R-:W-:Y:S02]  /*6dd0*/  HFMA2 R59, R26, R17.reuse, R20 ;  /* 0x000000111a3b7231 */ /* 0x080fe40000000014 */
[----:B------:R-:W-:Y:S01]  /*6de0*/  HADD2 R30, R30, -1056, -1056 ;  /* 0xe420e4201e1e7430 */ /* 0x000fe20000000000 */
[----:B------:R-:W-:Y:S01]  /*6df0*/  LOP3.LUT R47, R47, 0x3f003f, RZ, 0xc0, !PT ;  /* 0x003f003f2f2f7812 */ /* 0x000fe200078ec0ff */
[-C--:B------:R-:W-:Y:S01]  /*6e00*/  HFMA2 R60, R28, R17.reuse, R21 ;  /* 0x000000111c3c7231 */ /* 0x080fe20000000015 */
[----:B------:R-:W-:Y:S01]  /*6e10*/  LOP3.LUT R46, R46, 0x3f003f, RZ, 0xc0, !PT ;  /* 0x003f003f2e2e7812 */ /* 0x000fe200078ec0ff */
[-C--:B------:R-:W-:Y:S02]  /*6e20*/  HFMA2 R61, R30, R17.reuse, R22 ;  /* 0x000000111e3d7231 */ /* 0x080fe40000000016 */
[----:B------:R-:W-:Y:S01]  /*6e30*/  HFMA2 R16, R13, R16, RZ.H0_H0 ;  /* 0x000000100d107231 */ /* 0x000fe200000400ff */
[----:B------:R-:W0:Y:S01]  /*6e40*/  LDS.128 R20, [UR4+0x30] ;  /* 0x00003004ff147984 */ /* 0x000e220008000c00 */
[-C--:B------:R-:W-:Y:S01]  /*6e50*/  HFMA2 R60, R53, R18.reuse, R60 ;  /* 0x00000012353c7231 */ /* 0x080fe2000000003c */
[----:B------:R-:W-:Y:S01]  /*6e60*/  LOP3.LUT R49, R49, 0x3f003f, RZ, 0xc0, !PT ;  /* 0x003f003f31317812 */ /* 0x000fe200078ec0ff */
[----:B------:R-:W-:Y:S01]  /*6e70*/  HFMA2 R62, R32, R17, R16 ;  /* 0x00000011203e7231 */ /* 0x000fe20000000010 */
        /* <DEDUP_REMOVED lines=116> */
.L_x_3349:
[----:B------:R-:W-:Y:S01]  /*75c0*/  IADD3 R2, PT, PT, R2, 0x20, RZ ;  /* 0x0000002002027810 */ /* 0x000fe20007ffe0ff */
[----:B------:R-:W-:Y:S01]  /*75d0*/  UIADD3 UR4, UPT, UPT, UR4, 0x40, URZ ;  /* 0x0000004004047890 */ /* 0x000fe2000fffe0ff */
[----:B------:R-:W-:Y:S02]  /*75e0*/  IMAD.WIDE R94, R43, 0x4, R14 ;  /* 0x000000042b5e7825 */ /* 0x000fe400078e020e */
[----:B------:R-:W-:-:S13]  /*75f0*/  ISETP.GE.AND P0, PT, R2, R11, PT ;  /* 0x0000000b0200720c */ /* 0x000fda0003f06270 */
[----:B------:R-:W-:Y:S05]  /*7600*/  @!P0 BRA `(.L_x_3350) ;  /* 0xffffffe000d08947 */ /* 0x000fea000383ffff */
[----:B------:R-:W-:-:S07]  /*7610*/  IMAD.WIDE R94, R43, 0x18, R24 ;  /* 0x000000182b5e7825 */ /* 0x000fce00078e0218 */
.L_x_3347:
[----:B------:R-:W0:Y:S02]  /*7620*/  LDCU UR5, c[0x0][0x3d0] ;  /* 0x00007a00ff0577ac */ /* 0x000e240008000800 */
[----:B0-----:R-:W-:-:S04]  /*7630*/  VIMNMX R11, PT, PT, R3, UR5, PT ;  /* 0x00000005030b7c48 */ /* 0x001fc8000bfe0100 */
[----:B------:R-:W-:-:S13]  /*7640*/  ISETP.GT.AND P0, PT, R11, R2, PT ;  /* 0x000000020b00720c */ /* 0x000fda0003f04270 */
[----:B------:R-:W-:Y:S05]  /*7650*/  @!P0 BRA `(.L_x_3351) ;  /* 0x0000001800b48947 */ /* 0x000fea0003800000 */
[----:B------:R-:W-:Y:S02]  /*7660*/  MOV R48, R94 ;  /* 0x0000005e00307202 */ /* 0x000fe40000000f00 */
[----:B------:R-:W-:-:S07]  /*7670*/  MOV R49, R95 ;  /* 0x0000005f00317202 */ /* 0x000fce0000000f00 */
.L_x_3353:
        /* <DEDUP_REMOVED lines=9> */
[----:B------:R-:W-:Y:S02]  /*7710*/  ISETP.GE.AND P1, PT, R32, 0x1, PT ;  /* 0x000000012000780c */ /* 0x000fe40003f26270 */
[----:B------:R-:W-:Y:S01]  /*7720*/  IADD3 R2, PT, PT, R2, 0x20, RZ ;  /* 0x0000002002027810 */ /* 0x000fe20007ffe0ff */
[----:B------:R-:W-:-:S03]  /*7730*/  IMAD.WIDE R46, R43, 0x4, R14 ;  /* 0x000000042b2e7825 */ /* 0x000fc600078e020e */
[----:B------:R-:W-:-:S07]  /*7740*/  ISETP.GE.AND P0, PT, R2, R11, PT ;  /* 0x0000000b0200720c */ /* 0x000fce0003f06270 */
[----:B-1----:R-:W-:Y:S06]  /*7750*/  @!P1 BRA `(.L_x_3352) ;  /* 0x00000018005c9947 */ /* 0x002fec0003800000 */
[----:B------:R-:W2:Y:S01]  /*7760*/  LDG.E.128.CONSTANT R20, desc[UR8][R46.64] ;  /* 0x000000082e147981 */ /* 0x000ea2000c1e9d00 */
[--C-:B-----5:R-:W-:Y:S02]  /*7770*/  SHF.R.U32.HI R14, RZ, 0xf, R36.reuse ;  /* 0x0000000fff0e7819 */ /* 0x120fe40000011624 */
        /* <DEDUP_REMOVED lines=34> */
[----:B------:R-:W-:-:S02]  /*79a0*/  SHF.R.U32.HI R94, RZ, 0xc, R16 ;  /* 0x0000000cff5e7819 */ /* 0x000fc40000011610 */
[----:B------:R-:W-:Y:S02]  /*79b0*/  LOP3.LUT R31, R14, 0x40004, R31, 0xf8, !PT ;  /* 0x000400040e1f7812 */ /* 0x000fe400078ef81f */
[----:B------:R-:W-:Y:S02]  /*79c0*/  LOP3.LUT R79, R79, 0x10001, RZ, 0xc0, !PT ;  /* 0x000100014f4f7812 */ /* 0x000fe400078ec0ff */
[----:B------:R-:W-:Y:S02]  /*79d0*/  LOP3.LUT R80, R80, 0x10001, RZ, 0xc0, !PT ;  /* 0x0001000150507812 */ /* 0x000fe400078ec0ff */
[----:B------:R-:W-:Y:S02]  /*79e0*/  LOP3.LUT R81, R81, 0x10001, RZ, 0xc0, !PT ;  /* 0x0001000151517812 */ /* 0x000fe400078ec0ff */
[----:B------:R-:W-:Y:S02]  /*79f0*/  LOP3.LUT R79, R79, 0x20002, R28, 0xf8, !PT ;  /* 0x000200024f4f7812 */ /* 0x000fe400078ef81c */
[----:B------:R-:W-:-:S02]  /*7a00*/  LOP3.LUT R80, R80, 0x20002, R29, 0xf8, !PT ;  /* 0x0002000250507812 */ /* 0x000fc400078ef81d */
[----:B------:R-:W-:Y:S02]  /*7a10*/  LOP3.LUT R81, R81, 0x20002, R30, 0xf8, !PT ;  /* 0x0002000251517812 */ /* 0x000fe400078ef81e */
[----:B------:R-:W-:Y:S02]  /*7a20*/  LOP3.LUT R94, R31, 0x80008, R94, 0xf8, !PT ;  /* 0x000800081f5e7812 */ /* 0x000fe400078ef85e */
[----:B------:R-:W0:Y:S01]  /*7a30*/  LDS.128 R28, [UR4] ;  /* 0x00000004ff1c7984 */ /* 0x000e220008000c00 */
[C---:B------:R-:W-:Y:S02]  /*7a40*/  LOP3.LUT R90, R16.reuse, 0x3e003e0, RZ, 0xc0, !PT ;  /* 0x03e003e0105a7812 */ /* 0x040fe400078ec0ff */
[----:B------:R-:W-:Y:S02]  /*7a50*/  LOP3.LUT R35, R16, 0x1f001f, RZ, 0xc0, !PT ;  /* 0x001f001f10237812 */ /* 0x000fe400078ec0ff */
[----:B------:R-:W-:Y:S01]  /*7a60*/  SHF.R.U32.HI R72, RZ, 0xa, R16 ;  /* 0x0000000aff487819 */ /* 0x000fe20000011610 */
[----:B------:R-:W-:Y:S01]  /*7a70*/  HFMA2 R16, -RZ, RZ, 0, 0.03125 ;  /* 0x00002800ff107431 */ /* 0x000fe200000001ff */
        /* <DEDUP_REMOVED lines=13> */
[----:B------:R-:W-:Y:S02]  /*7b50*/  LOP3.LUT R81, R81, 0x40004, R82, 0xf8, !PT ;  /* 0x0004000451517812 */ /* 0x000fe400078ef852 */
[----:B------:R-:W-:Y:S02]  /*7b60*/  PRMT R6, R6, 0x5410, R16 ;  /* 0x0000541006067816 */ /* 0x000fe40000000010 */
[----:B------:R-:W-:Y:S02]  /*7b70*/  LOP3.LUT R19, R36, 0x64006400, RZ, 0xfc, !PT ;  /* 0x6400640024137812 */ /* 0x000fe400078efcff */
[----:B------:R-:W-:Y:S02]  /*7b80*/  LOP3.LUT R90, R90, 0x64006400, RZ, 0xfc, !PT ;  /* 0x640064005a5a7812 */ /* 0x000fe400078efcff */
        /* <DEDUP_REMOVED lines=14> */
[----:B------:R-:W-:Y:S02]  /*7c70*/  LOP3.LUT R26, R27, 0x3e003e0, RZ, 0xc0, !PT ;  /* 0x03e003e01b1a7812 */ /* 0x000fe400078ec0ff */
[----:B------:R-:W-:Y:S01]  /*7c80*/  LOP3.LUT R36, R38, 0x64006400, RZ, 0xfc, !PT ;  /* 0x6400640026247812 */ /* 0x000fe200078efcff */
[-C--:B------:R-:W-:Y:S01]  /*7c90*/  HFMA2 R38, R19, R6.reuse.H1_H1, -48, -48 ;  /* 0xd200d20013267431 */ /* 0x080fe20000060006 */
[----:B------:R-:W-:Y:S01]  /*7ca0*/  LOP3.LUT R88, R25, 0x80008, R88, 0xf8, !PT ;  /* 0x0008000819587812 */ /* 0x000fe200078ef858 */
[-C--:B------:R-:W-:Y:S01]  /*7cb0*/  HFMA2 R19, R90, R6.reuse.H1_H1, -48, -48 ;  /* 0xd200d2005a137431 */ /* 0x080fe20000060006 */
[----:B------:R-:W-:Y:S01]  /*7cc0*/  LOP3.LUT R68, R27, 0x1f001f, RZ, 0xc0, !PT ;  /* 0x001f001f1b447812 */ /* 0x000fe200078ec0ff */
[----:B------:R-:W-:Y:S01]  /*7cd0*/  HFMA2 R36, R36, R6.H1_H1, -48, -48 ;  /* 0xd200d20024247431 */ /* 0x000fe20000060006 */
[----:B------:R-:W-:Y:S02]  /*7ce0*/  SHF.R.U32.HI R34, RZ, 0xa, R27 ;  /* 0x0000000aff227819 */ /* 0x000fe4000001161b */
[----:B------:R-:W-:-:S02]  /*7cf0*/  LOP3.LUT R89, R24, 0x80008, R89, 0xf8, !PT ;  /* 0x0008000818597812 */ /* 0x000fc400078ef859 */
        /* <DEDUP_REMOVED lines=8> */
[----:B------:R-:W-:Y:S01]  /*7d80*/  LOP3.LUT R40, R60, 0x64006400, RZ, 0xfc, !PT ;  /* 0x640064003c287812 */ /* 0x000fe200078efcff */
[-C--:B------:R-:W-:Y:S01]  /*7d90*/  HFMA2 R60, R97, R6.reuse.H1_H1, -48, -48 ;  /* 0xd200d200613c7431 */ /* 0x080fe20000060006 */
[----:B------:R-:W-:Y:S01]  /*7da0*/  LOP3.LUT R15, R17, 0x64006400, RZ, 0xfc, !PT ;  /* 0x64006400110f7812 */ /* 0x000fe200078efcff */
[----:B------:R-:W-:Y:S01]  /*7db0*/  HFMA2 R17, R91, R6.H1_H1, -48, -48 ;  /* 0xd200d2005b117431 */ /* 0x000fe20000060006 */
[----:B------:R-:W-:Y:S01]  /*7dc0*/  LOP3.LUT R13, R92, 0x64006400, RZ, 0xfc, !PT ;  /* 0x640064005c0d7812 */ /* 0x000fe200078efcff */
[----:B0-----:R-:W-:Y:S01]  /*7dd0*/  HFMA2 R92, R57, R28, RZ.H0_H0 ;  /* 0x0000001c395c7231 */ /* 0x001fe200000400ff */
        /* <DEDUP_REMOVED lines=9> */
[----:B------:R-:W-:Y:S01]  /*7e70*/  HFMA2 R41, R41, R6.H1_H1, -48, -48 ;  /* 0xd200d20029297431 */ /* 0x000fe20000060006 */
[----:B------:R-:W-:Y:S02]  /*7e80*/  LOP3.LUT R64, R64, 0x1f001f, RZ, 0xc0, !PT ;  /* 0x001f001f40407812 */ /* 0x000fe400078ec0ff */
[----:B------:R-:W-:Y:S02]  /*7e90*/  LOP3.LUT R33, R33, 0x1f001f, RZ, 0xc0, !PT ;  /* 0x001f001f21217812 */ /* 0x000fe400078ec0ff */
[----:B------:R-:W-:Y:S02]  /*7ea0*/  LOP3.LUT R70, R70, 0x1f001f, RZ, 0xc0, !PT ;  /* 0x001f001f46467812 */ /* 0x000fe400078ec0ff */
[----:B------:R-:W-:-:S02]  /*7eb0*/  LOP3.LUT R71, R71, 0x1f001f, RZ, 0xc0, !PT ;  /* 0x001f001f47477812 */ /* 0x000fc400078ec0ff */
[----:B------:R-:W-:Y:S02]  /*7ec0*/  LOP3.LUT R33, R33, 0x64006400, RZ, 0xfc, !PT ;  /* 0x6400640021217812 */ /* 0x000fe400078efcff */
[----:B------:R-:W-:Y:S02]  /*7ed0*/  LOP3.LUT R71, R71, 0x64006400, RZ, 0xfc, !PT ;  /* 0x6400640047477812 */ /* 0x000fe400078efcff */
[----:B------:R-:W-:Y:S02]  /*7ee0*/  LOP3.LUT R77, R77, 0x1f001f, RZ, 0xc0, !PT ;  /* 0x001f001f4d4d7812 */ /* 0x000fe400078ec0ff */
[----:B------:R-:W-:Y:S01]  /*7ef0*/  ISETP.NE.AND P2, PT, R32, 0x1, PT ;  /* 0x000000012000780c */ /* 0x000fe20003f45270 */
[----:B------:R-:W-:Y:S01]  /*7f00*/  HADD2 R71, R71, -1040, -1040 ;  /* 0xe410e41047477430 */ /* 0x000fe20000000000 */
[----:B------:R-:W-:Y:S02]  /*7f10*/  PRMT R4, R4, 0x5410, R5 ;  /* 0x0000541004047816 */ /* 0x000fe40000000005 */
[----:B--2---:R-:W-:-:S02]  /*7f20*/  LOP3.LUT R14, R20, 0x3e003e0, RZ, 0xc0, !PT ;  /* 0x03e003e0140e7812 */ /* 0x004fc400078ec0ff */
[----:B------:R-:W-:Y:S02]  /*7f30*/  LOP3.LUT R16, R21, 0x3e003e0, RZ, 0xc0, !PT ;  /* 0x03e003e015107812 */ /* 0x000fe400078ec0ff */
[--C-:B------:R-:W-:Y:S02]  /*7f40*/  SHF.R.U32.HI R39, RZ, 0xb, R20.reuse ;  /* 0x0000000bff277819 */ /* 0x100fe40000011614 */
[----:B------:R-:W-:Y:S02]  /*7f50*/  LOP3.LUT R79, R20, 0x1f001f, RZ, 0xc0, !PT ;  /* 0x001f001f144f7812 */ /* 0x000fe400078ec0ff */
[----:B------:R-:W-:Y:S02]  /*7f60*/  SHF.R.U32.HI R81, RZ, 0xa, R20 ;  /* 0x0000000aff517819 */ /* 0x000fe40000011614 */
[----:B------:R-:W-:Y:S02]  /*7f70*/  LOP3.LUT R18, R22, 0x3e003e0, RZ, 0xc0, !PT ;  /* 0x03e003e016127812 */ /* 0x000fe400078ec0ff */
[----:B------:R-:W-:-:S02]  /*7f80*/  LOP3.LUT R20, R23, 0x3e003e0, RZ, 0xc0, !PT ;  /* 0x03e003e017147812 */ /* 0x000fc400078ec0ff */
[--C-:B------:R-:W-:Y:S02]  /*7f90*/  SHF.R.U32.HI R25, RZ, 0xb, R22.reuse ;  /* 0x0000000bff197819 */ /* 0x100fe40000011616 */
[----:B------:R-:W-:Y:S02]  /*7fa0*/  LOP3.LUT R82, R22, 0x1f001f, RZ, 0xc0, !PT ;  /* 0x001f001f16527812 */ /* 0x000fe400078ec0ff */
[----:B------:R-:W-:Y:S02]  /*7fb0*/  SHF.R.U32.HI R85, RZ, 0xa, R22 ;  /* 0x0000000aff557819 */ /* 0x000fe40000011616 */
[----:B------:R-:W-:Y:S02]  /*7fc0*/  LOP3.LUT R90, R14, 0x64006400, RZ, 0xfc, !PT ;  /* 0x640064000e5a7812 */ /* 0x000fe400078efcff */
[----:B------:R-:W-:Y:S02]  /*7fd0*/  LOP3.LUT R16, R16, 0x64006400, RZ, 0xfc, !PT ;  /* 0x6400640010107812 */ /* 0x000fe400078efcff */
[----:B------:R-:W-:-:S02]  /*7fe0*/  LOP3.LUT R22, R26, 0x64006400, RZ, 0xfc, !PT ;  /* 0x640064001a167812 */ /* 0x000fc400078efcff */
[----:B------:R-:W-:Y:S01]  /*7ff0*/  LOP3.LUT R14, R18, 0x64006400, RZ, 0xfc, !PT ;  /* 0x64006400120e7812 */ /* 0x000fe200078efcff */
[-C--:B------:R-:W-:Y:S01]  /*8000*/  HFMA2 R18, R16, R6.reuse.H1_H1, -48, -48 ;  /* 0xd200d20010127431 */ /* 0x080fe20000060006 */
[----:B------:R-:W-:Y:S01]  /*8010*/  SHF.R.U32.HI R24, RZ, 0xb, R21 ;  /* 0x0000000bff187819 */ /* 0x000fe20000011615 */
[-C--:B------:R-:W-:Y:S01]  /*8020*/  HFMA2 R22, R22, R6.reuse.H1_H1, -48, -48 ;  /* 0xd200d20016167431 */ /* 0x080fe20000060006 */
[----:B------:R-:W-:Y:S01]  /*8030*/  SHF.R.U32.HI R27, RZ, 0xb, R23 ;  /* 0x0000000bff1b7819 */ /* 0x000fe20000011617 */
[-C--:B------:R-:W-:Y:S01]  /*8040*/  HFMA2 R16, R14, R6.reuse.H1_H1, -48, -48 ;  /* 0xd200d2000e107431 */ /* 0x080fe20000060006 */
[----:B------:R-:W-:Y:S01]  /*8050*/  LOP3.LUT R26, R20, 0x64006400, RZ, 0xfc, !PT ;  /* 0x64006400141a7812 */ /* 0x000fe200078efcff */
[-C--:B------:R-:W-:Y:S01]  /*8060*/  HFMA2 R20, R90, R6.reuse.H1_H1, -48, -48 ;  /* 0xd200d2005a147431 */ /* 0x080fe20000060006 */
[----:B------:R-:W-:Y:S02]  /*8070*/  LOP3.LUT R89, R89, 0x100010, R24, 0xf8, !PT ;  /* 0x0010001059597812 */ /* 0x000fe400078ef818 */
[----:B------:R-:W-:Y:S01]  /*8080*/  LOP3.LUT R88, R88, 0x100010, R25, 0xf8, !PT ;  /* 0x0010001058587812 */ /* 0x000fe200078ef819 */
[----:B------:R-:W-:Y:S01]  /*8090*/  HFMA2 R14, R26, R6.H1_H1, -48, -48 ;  /* 0xd200d2001a0e7431 */ /* 0x000fe20000060006 */
[----:B------:R-:W-:-:S02]  /*80a0*/  LOP3.LUT R86, R86, 0x100010, R27, 0xf8, !PT ;  /* 0x0010001056567812 */ /* 0x000fc400078ef81b */
[----:B------:R-:W0:Y:S01]  /*80b0*/  LDS.128 R24, [UR4+0x10] ;  /* 0x00001004ff187984 */ /* 0x000e220008000c00 */
[----:B------:R-:W-:Y:S01]  /*80c0*/  LOP3.LUT R90, R59, 0x64006400, RZ, 0xfc, !PT ;  /* 0x640064003b5a7812 */ /* 0x000fe200078efcff */
[----:B------:R-:W-:Y:S01]  /*80d0*/  HADD2 R59, R56, -1040, -1040 ;  /* 0xe410e410383b7430 */ /* 0x000fe20000000000 */
[----:B------:R-:W-:Y:S01]  /*80e0*/  LOP3.LUT R94, R94, 0x100010, R39, 0xf8, !PT ;  /* 0x001000105e5e7812 */ /* 0x000fe200078ef827 */
[----:B------:R-:W-:Y:S01]  /*80f0*/  HADD2 R39, R37, -1040, -1040 ;  /* 0xe410e41025277430 */ /* 0x000fe20000000000 */
[----:B------:R-:W-:Y:S01]  /*8100*/  LOP3.LUT R84, R23, 0x1f001f, RZ, 0xc0, !PT ;  /* 0x001f001f17547812 */ /* 0x000fe200078ec0ff */
[----:B------:R-:W-:Y:S01]  /*8110*/  HADD2 R37, R90, -1040, -1040 ;  /* 0xe410e4105a257430 */ /* 0x000fe20000000000 */
[----:B------:R-:W-:Y:S01]  /*8120*/  SHF.R.U32.HI R87, RZ, 0xa, R23 ;  /* 0x0000000aff577819 */ /* 0x000fe20000011617 */
[-C--:B------:R-:W-:Y:S01]  /*8130*/  HFMA2 R90, R59, R28.reuse, RZ ;  /* 0x0000001c3b5a7231 */ /* 0x080fe200000000ff */
[----:B------:R-:W-:Y:S01]  /*8140*/  LOP3.LUT R23, R42, 0x64006400, RZ, 0xfc, !PT ;  /* 0x640064002a177812 */ /* 0x000fe200078efcff */
[----:B------:R-:W-:Y:S01]  /*8150*/  HFMA2 R56, R39, R28, RZ ;  /* 0x0000001c27387231 */ /* 0x000fe200000000ff */
[----:B------:R-:W-:Y:S01]  /*8160*/  LOP3.LUT R42, R58, 0x64006400, RZ, 0xfc, !PT ;  /* 0x640064003a2a7812 */ /* 0x000fe200078efcff */
[----:B------:R-:W-:-:S02]  /*8170*/  HFMA2 R58, R95, R6.H1_H1, -48, -48 ;  /* 0xd200d2005f3a7431 */ /* 0x000fc40000060006 */
[-C--:B------:R-:W-:Y:S02]  /*8180*/  HFMA2 R90, R60, R29.reuse, R90 ;  /* 0x0000001d3c5a7231 */ /* 0x080fe4000000005a */
[----:B------:R-:W-:Y:S02]  /*8190*/  HFMA2 R91, R37, R28, RZ.H0_H0 ;  /* 0x0000001c255b7231 */ /* 0x000fe400000400ff */
[-C--:B------:R-:W-:Y:S02]  /*81a0*/  HFMA2 R56, R38, R29.reuse, R56 ;  /* 0x0000001d26387231 */ /* 0x080fe40000000038 */
[-C--:B------:R-:W-:Y:S01]  /*81b0*/  HFMA2 R28, R58, R29.reuse, R92 ;  /* 0x0000001d3a1c7231 */ /* 0x080fe2000000005c */
[----:B------:R-:W-:Y:S01]  /*81c0*/  LOP3.LUT R92, R54, 0x64006400, RZ, 0xfc, !PT ;  /* 0x64006400365c7812 */ /* 0x000fe200078efcff */
[----:B------:R-:W-:Y:S01]  /*81d0*/  HFMA2 R29, R36, R29, R91 ;  /* 0x0000001d241d7231 */ /* 0x000fe2000000005b */
[----:B------:R-:W-:Y:S01]  /*81e0*/  LOP3.LUT R91, R52, 0x1f001f, RZ, 0xc0, !PT ;  /* 0x001f001f345b7812 */ /* 0x000fe200078ec0ff */
[-C--:B------:R-:W-:Y:S01]  /*81f0*/  HFMA2 R23, R23, R6.reuse.H1_H1, -48, -48 ;  /* 0xd200d20017177431 */ /* 0x080fe20000060006 */
[----:B------:R-:W-:Y:S01]  /*8200*/  LOP3.LUT R54, R55, 0x64006400, RZ, 0xfc, !PT ;  /* 0x6400640037367812 */ /* 0x000fe200078efcff */
[----:B------:R-:W-:Y:S01]  /*8210*/  HFMA2 R42, R42, R6.H1_H1, -48, -48 ;  /* 0xd200d2002a2a7431 */ /* 0x000fe20000060006 */
        /* <DEDUP_REMOVED lines=15> */
[----:B------:R-:W-:Y:S01]  /*8310*/  LOP3.LUT R21, R44, 0x64006400, RZ, 0xfc, !PT ;  /* 0x640064002c157812 */ /* 0x000fe200078efcff */
[----:B------:R-:W-:-:S02]  /*8320*/  HFMA2 R90, R69, R30, R90 ;  /* 0x0000001e455a7231 */ /* 0x000fc4000000005a */
[-C--:B------:R-:W-:Y:S01]  /*8330*/  HFMA2 R28, R55, R30.reuse, R28 ;  /* 0x0000001e371c7231 */ /* 0x080fe2000000001c */
[----:B------:R-:W-:Y:S01]  /*8340*/  LOP3.LUT R44, R45, 0x64006400, RZ, 0xfc, !PT ;  /* 0x640064002d2c7812 */ /* 0x000fe200078efcff */
[----:B------:R-:W-:Y:S02]  /*8350*/  HFMA2 R29, R51, R30, R29 ;  /* 0x0000001e331d7231 */ /* 0x000fe4000000001d */
[----:B------:R-:W-:Y:S02]  /*8360*/  HFMA2 R91, R52, R31, R91 ;  /* 0x0000001f345b7231 */ /* 0x000fe4000000005b */
[----:B------:R-:W-:Y:S01]  /*8370*/  HADD2 R56, R92, -1040, -1040 ;  /* 0xe410e4105c387430 */ /* 0x000fe20000000000 */
[----:B------:R-:W-:Y:S01]  /*8380*/  LOP3.LUT R95, R63, 0x1f001f, RZ, 0xc0, !PT ;  /* 0x001f001f3f5f7812 */ /* 0x000fe200078ec0ff */
[----:B------:R-:W-:Y:S02]  /*8390*/  HADD2 R50, R50, -1040, -1040 ;  /* 0xe410e41032327430 */ /* 0x000fe40000000000 */
[----:B0-----:R-:W-:-:S02]  /*83a0*/  HFMA2 R91, R23, R24, R91 ;  /* 0x00000018175b7231 */ /* 0x001fc4000000005b */
[----:B------:R-:W-:Y:S02]  /*83b0*/  HFMA2 R45, R96, R6.H1_H1, -48, -48 ;  /* 0xd200d200602d7431 */ /* 0x000fe40000060006 */
[-C--:B------:R-:W-:Y:S02]  /*83c0*/  HFMA2 R90, R56, R31.reuse, R90 ;  /* 0x0000001f385a7231 */ /* 0x080fe4000000005a */
[-C--:B------:R-:W-:Y:S01]  /*83d0*/  HFMA2 R28, R54, R31.reuse, R28 ;  /* 0x0000001f361c7231 */ /* 0x080fe2000000001c */
[----:B------:R-:W-:Y:S01]  /*83e0*/  LOP3.LUT R63, R67, 0x64006400, RZ, 0xfc, !PT ;  /* 0x64006400433f7812 */ /* 0x000fe200078efcff */
[----:B------:R-:W-:Y:S02]  /*83f0*/  HFMA2 R29, R50, R31, R29 ;  /* 0x0000001f321d7231 */ /* 0x000fe4000000001d */
[----:B------:R-:W-:Y:S02]  /*8400*/  HFMA2 R92, R45, R24, R90 ;  /* 0x000000182d5c7231 */ /* 0x000fe4000000005a */
[----:B------:R-:W-:Y:S01]  /*8410*/  HFMA2 R21, R21, R6.H1_H1, -48, -48 ;  /* 0xd200d20015157431 */ /* 0x000fe20000060006 */
[----:B------:R-:W-:Y:S01]  /*8420*/  LOP3.LUT R67, R62, 0x64006400, RZ, 0xfc, !PT ;  /* 0x640064003e437812 */ /* 0x000fe200078efcff */
        /* <DEDUP_REMOVED lines=8> */
[----:B------:R-:W-:Y:S01]  /*84b0*/  HFMA2 R44, R44, R6.H1_H1, -48, -48 ;  /* 0xd200d2002c2c7431 */ /* 0x000fe20000060006 */
        /* <DEDUP_REMOVED lines=11> */
[----:B------:R-:W-:Y:S01]  /*8570*/  HFMA2 R93, R62, R25, R93 ;  /* 0x000000193e5d7231 */ /* 0x000fe2000000005d */
[----:B------:R-:W-:Y:S01]  /*8580*/  LOP3.LUT R96, R35, 0x64006400, RZ, 0xfc, !PT ;  /* 0x6400640023607812 */ /* 0x000fe200078efcff */
[----:B------:R-:W-:-:S02]  /*8590*/  HADD2 R67, R24, -1040, -1040 ;  /* 0xe410e41018437430 */ /* 0x000fc40000000000 */
[----:B------:R-:W-:Y:S02]  /*85a0*/  HFMA2 R91, R40, R27, R91 ;  /* 0x0000001b285b7231 */ /* 0x000fe4000000005b */
[----:B------:R-:W-:Y:S01]  /*85b0*/  HADD2 R65, R65, -1040, -1040 ;  /* 0xe410e41041417430 */ /* 0x000fe20000000000 */
[----:B------:R-:W-:Y:S01]  /*85c0*/  LOP3.LUT R35, R73, 0x64006400, RZ, 0xfc, !PT ;  /* 0x6400640049237812 */ /* 0x000fe200078efcff */
[----:B------:R-:W-:Y:S02]  /*85d0*/  HADD2 R61, R61, -1040, -1040 ;  /* 0xe410e4103d3d7430 */ /* 0x000fe40000000000 */
[-C--:B------:R-:W-:Y:S02]  /*85e0*/  HFMA2 R92, R67, R26.reuse, R92 ;  /* 0x0000001a435c7231 */ /* 0x080fe4000000005c */
[-C--:B------:R-:W-:Y:S01]  /*85f0*/  HFMA2 R90, R65, R26.reuse, R90 ;  /* 0x0000001a415a7231 */ /* 0x080fe2000000005a */
[----:B------:R-:W-:Y:S01]  /*8600*/  LOP3.LUT R73, R70, 0x64006400, RZ, 0xfc, !PT ;  /* 0x6400640046497812 */ /* 0x000fe200078efcff */
[----:B------:R-:W-:-:S02]  /*8610*/  HFMA2 R93, R61, R26, R93 ;  /* 0x0000001a3d5d7231 */ /* 0x000fc4000000005d */
        /* <DEDUP_REMOVED lines=16> */
[----:B------:R-:W-:Y:S01]  /*8720*/  HFMA2 R28, R70, R28, R93 ;  /* 0x0000001c461c7231 */ /* 0x000fe2000000005d */
[----:B------:R-:W-:Y:S01]  /*8730*/  LOP3.LUT R81, R81, 0x1f001f, RZ, 0xc0, !PT ;  /* 0x001f001f51517812 */ /* 0x000fe200078ec0ff */
[----:B------:R-:W-:Y:S02]  /*8740*/  HADD2 R93, R96, -1040, -1040 ;  /* 0xe410e410605d7430 */ /* 0x000fe40000000000 */
[----:B------:R-:W-:-:S02]  /*8750*/  HFMA2 R91, R76, R29, R91 ;  /* 0x0000001d4c5b7231 */ /* 0x000fc4000000005b */
[----:B------:R-:W-:Y:S01]  /*8760*/  HADD2 R90, R35, -1040, -1040 ;  /* 0xe410e410235a7430 */ /* 0x000fe20000000000 */
[----:B------:R-:W-:Y:S01]  /*8770*/  LOP3.LUT R83, R83, 0x1f001f, RZ, 0xc0, !PT ;  /* 0x001f001f53537812 */ /* 0x000fe200078ec0ff */
[----:B------:R-:W-:Y:S02]  /*8780*/  HADD2 R74, R74, -1040, -1040 ;  /* 0xe410e4104a4a7430 */ /* 0x000fe40000000000 */
[-C--:B------:R-:W-:Y:S02]  /*8790*/  HFMA2 R92, R93, R29.reuse, R92 ;  /* 0x0000001d5d5c7231 */ /* 0x080fe4000000005c */
[-C--:B------:R-:W-:Y:S02]  /*87a0*/  HFMA2 R33, R90, R29.reuse, R33 ;  /* 0x0000001d5a217231 */ /* 0x080fe40000000021 */
[----:B------:R-:W-:Y:S02]  /*87b0*/  HFMA2 R91, R15, R30, R91 ;  /* 0x0000001e0f5b7231 */ /* 0x000fe4000000005b */
        /* <DEDUP_REMOVED lines=19> */
[-C--:B------:R-:W-:Y:S02]  /*88f0*/  HFMA2 R29, R78, R31.reuse, R91 ;  /* 0x0000001f4e1d7231 */ /* 0x080fe4000000005b */
[----:B------:R-:W-:-:S02]  /*8900*/  HFMA2 R33, R80, R31, R33 ;  /* 0x0000001f50217231 */ /* 0x000fc40000000021 */
[-C--:B------:R-:W-:Y:S02]  /*8910*/  HFMA2 R92, R75, R31.reuse, R92 ;  /* 0x0000001f4b5c7231 */ /* 0x080fe4000000005c */
[----:B------:R-:W-:Y:S02]  /*8920*/  HFMA2 R28, R72, R31, R28 ;  /* 0x0000001f481c7231 */ /* 0x000fe4000000001c */
[-C--:B-1----:R-:W-:Y:S02]  /*8930*/  HFMA2 R29, R79, R24.reuse, R29 ;  /* 0x000000184f1d7231 */ /* 0x082fe4000000001d */
[----:B------:R-:W-:Y:S02]  /*8940*/  HADD2 R91, R30, -1040, -1040 ;  /* 0xe410e4101e5b7430 */ /* 0x000fe40000000000 */
[-C--:B------:R-:W-:Y:S02]  /*8950*/  HFMA2 R92, R97, R24.reuse, R92 ;  /* 0x00000018615c7231 */ /* 0x080fe4000000005c */
[----:B------:R-:W-:Y:S01]  /*8960*/  HADD2 R77, R77, -1040, -1040 ;  /* 0xe410e4104d4d7430 */ /* 0x000fe20000000000 */
        /* <DEDUP_REMOVED lines=21> */
[-C--:B------:R-:W-:Y:S02]  /*8ac0*/  HFMA2 R33, R85, R26.reuse, R33 ;  /* 0x0000001a55217231 */ /* 0x080fe40000000021 */
[-C--:B------:R-:W-:Y:S02]  /*8ad0*/  HFMA2 R29, R83, R26.reuse, R29 ;  /* 0x0000001a531d7231 */ /* 0x080fe4000000001d */
[----:B------:R-:W-:Y:S01]  /*8ae0*/  HADD2 R88, R94, -1040, -1040 ;  /* 0xe410e4105e587430 */ /* 0x000fe20000000000 */
[----:B------:R-:W-:Y:S01]  /*8af0*/  PRMT R6, R6, 0x5410, R7 ;  /* 0x0000541006067816 */ /* 0x000fe20000000007 */
        /* <DEDUP_REMOVED lines=93> */
.L_x_3352:
[----:B------:R-:W-:Y:S01]  /*90d0*/  UIADD3 UR4, UPT, UPT, UR4, 0x40, URZ ;  /* 0x0000004004047890 */ /* 0x000fe2000fffe0ff */
[----:B------:R-:W-:Y:S02]  /*90e0*/  MOV R94, R48 ;  /* 0x00000030005e7202 */ /* 0x000fe40000000f00 */
[----:B------:R-:W-:Y:S01]  /*90f0*/  MOV R95, R49 ;  /* 0x00000031005f7202 */ /* 0x000fe20000000f00 */
[----:B------:R-:W-:Y:S01]  /*9100*/  IMAD.WIDE R48, R43, 0x4, R46 ;  /* 0x000000042b307825 */ /* 0x000fe200078e022e */
[----:B------:R-:W-:Y:S07]  /*9110*/  @!P0 BRA `(.L_x_3353) ;  /* 0xffffffe400588947 */ /* 0x000fee000383ffff */
[----:B------:R-:W-:-:S07]  /*9120*/  IMAD.WIDE R94, R43, 0x14, R94 ;  /* 0x000000142b5e7825 */ /* 0x000fce00078e025e */
.L_x_3351:
[----:B------:R-:W0:Y:S02]  /*9130*/  LDCU UR5, c[0x0][0x3d4] ;  /* 0x00007a80ff0577ac */ /* 0x000e240008000800 */
[----:B0----5:R-:W-:-:S04]  /*9140*/  VIMNMX R17, PT, PT, R3, UR5, PT ;  /* 0x0000000503117c48 */ /* 0x021fc8000bfe0100 */
[----:B------:R-:W-:-:S13]  /*9150*/  ISETP.GT.AND P0, PT, R17, R2, PT ;  /* 0x000000021100720c */ /* 0x000fda0003f04270 */
[----:B------:R-:W-:Y:S05]  /*9160*/  @!P0 BRA `(.L_x_3354) ;  /* 0x0000003000c88947 */ /* 0x000fea0003800000 */
[----:B------:R-:W0:Y:S01]  /*9170*/  S2R R16, SR_CTAID.Y ;  /* 0x0000000000107919 */ /* 0x000e220000002600 */
[----:B------:R-:W0:Y:S02]  /*9180*/  LDC R11, c[0x0][0x3a8] ;  /* 0x0000ea00ff0b7b82 */ /* 0x000e240000000800 */
[----:B0-----:R-:W-:-:S07]  /*9190*/  IMAD R16, R16, -0x2, R11 ;  /* 0xfffffffe10107824 */ /* 0x001fce00078e020b */
.L_x_3359:
[----:B------:R-:W0:Y:S01]  /*91a0*/  LDC R43, c[0x0][0x3ac] ;  /* 0x0000eb00ff2b7b82 */ /* 0x000e220000000800 */
[----:B------:R-:W-:-:S04]  /*91b0*/  MOV R0, 0x2c00 ;  /* 0x00002c0000007802 */ /* 0x000fc80000000f00 */
[----:B------:R-:W-:Y:S01]  /*91c0*/  PRMT R4, R4, 0x5410, R0 ;  /* 0x0000541004047816 */ /* 0x000fe20000000000 */
[----:B------:R-:W-:Y:S06]  /*91d0*/  @!P1 BRA `(.L_x_3355) ;  /* 0x0000000c001c9947 */ /* 0x000fec0003800000 */
[----:B------:R-:W2:Y:S01]  /*91e0*/  LDG.E.128.CONSTANT R20, desc[UR8][R94.64] ;  /* 0x000000085e147981 */ /* 0x000ea2000c1e9d00 */
[----:B------:R-:W-:-:S03]  /*91f0*/  ISETP.NE.AND P0, PT, R16, 0x1, PT ;  /* 0x000000011000780c */ /* 0x000fc60003f05270 */
[----:B------:R-:W1:Y:S02]  /*9200*/  LDS.64 R24, [UR4] ;  /* 0x00000004ff187984 */ /* 0x000e640008000a00 */
[--C-:B-1----:R-:W-:Y:S02]  /*9210*/  HADD2.F32 R15, -RZ, R24.reuse.H0_H0 ;  /* 0x20000018ff0f7230 */ /* 0x102fe40000004100 */
        /* <DEDUP_REMOVED lines=14> */
[----:B------:R-:W-:Y:S02]  /*9300*/  LOP3.LUT R28, R22, 0xf000f0, RZ, 0xc0, !PT ;  /* 0x00f000f0161c7812 */ /* 0x000fe400078ec0ff */
[----:B------:R-:W-:Y:S01]  /*9310*/  SHF.R.U32.HI R21, RZ, 0x8, R22 ;  /* 0x00000008ff157819 */ /* 0x000fe20000011616 */
[----:B------:R-:W-:Y:S01]  /*9320*/  HADD2.F32 R22, -RZ, R19.H1_H1 ;  /* 0x30000013ff167230 */ /* 0x000fe20000004100 */
[----:B------:R-:W-:Y:S01]  /*9330*/  LOP3.LUT R30, R23, 0xf000f0, RZ, 0xc0, !PT ;  /* 0x00f000f0171e7812 */ /* 0x000fe200078ec0ff */
[----:B------:R-:W-:Y:S01]  /*9340*/  HADD2 R24, R11, -1032, -1032 ;  /* 0xe408e4080b187430 */ /* 0x000fe20000000000 */
[----:B------:R-:W-:Y:S02]  /*9350*/  SHF.R.U32.HI R33, RZ, 0x8, R23 ;  /* 0x00000008ff217819 */ /* 0x000fe40000011617 */
[----:B------:R-:W-:Y:S02]  /*9360*/  LOP3.LUT R23, R18, 0x64006400, RZ, 0xfc, !PT ;  /* 0x6400640012177812 */ /* 0x000fe400078efcff */
[----:B------:R-:W-:Y:S01]  /*9370*/  LOP3.LUT R13, R13, 0x64006400, RZ, 0xfc, !PT ;  /* 0x640064000d0d7812 */ /* 0x000fe200078efcff */
[----:B------:R-:W1:Y:S01]  /*9380*/  LDS.64 R18, [UR4+0x8] ;  /* 0x00000804ff127984 */ /* 0x000e620008000a00 */
[----:B------:R-:W-:Y:S01]  /*9390*/  LOP3.LUT R27, R14, 0x64006400, RZ, 0xfc, !PT ;  /* 0x640064000e1b7812 */ /* 0x000fe200078efcff */
[----:B------:R-:W-:Y:S01]  /*93a0*/  HADD2 R29, R23, -1032, -1032 ;  /* 0xe408e408171d7430 */ /* 0x000fe20000000000 */
[----:B------:R-:W-:Y:S01]  /*93b0*/  LOP3.LUT R31, R28, 0x64006400, RZ, 0xfc, !PT ;  /* 0x640064001c1f7812 */ /* 0x000fe200078efcff */
[----:B------:R-:W-:-:S02]  /*93c0*/  HADD2 R25, R13, -1032, -1032 ;  /* 0xe408e4080d197430 */ /* 0x000fc40000000000 */
[--C-:B------:R-:W-:Y:S02]  /*93d0*/  HADD2.F32 R11, -RZ, R24.reuse.H0_H0 ;  /* 0x20000018ff0b7230 */ /* 0x100fe40000004100 */
[----:B------:R-:W-:Y:S02]  /*93e0*/  HFMA2 R28, R27, R4.H1_H1, -72, -72 ;  /* 0xd480d4801b1c7431 */ /* 0x000fe40000060004 */
[----:B------:R-:W-:Y:S01]  /*93f0*/  FFMA.FTZ R27, R0, R15, RZ ;  /* 0x0000000f001b7223 */ /* 0x000fe200000100ff */
[----:B------:R-:W-:Y:S01]  /*9400*/  HADD2.F32 R23, -RZ, R24.H1_H1 ;  /* 0x30000018ff177230 */ /* 0x000fe20000004100 */
[----:B------:R-:W-:Y:S01]  /*9410*/  SHF.R.U32.HI R20, RZ, 0x8, R20 ;  /* 0x00000008ff147819 */ /* 0x000fe20000011614 */
[--C-:B------:R-:W-:Y:S02]  /*9420*/  HADD2.F32 R13, -RZ, R25.reuse.H0_H0 ;  /* 0x20000019ff0d7230 */ /* 0x100fe40000004100 */
[----:B------:R-:W-:Y:S01]  /*9430*/  FFMA.FTZ R36, R22, R32, R27 ;  /* 0x0000002016247223 */ /* 0x000fe2000001001b */
[----:B------:R-:W-:-:S02]  /*9440*/  HADD2.F32 R24, -RZ, R25.H1_H1 ;  /* 0x30000019ff187230 */ /* 0x000fc40000004100 */
[C---:B------:R-:W-:Y:S01]  /*9450*/  FFMA.FTZ R37, R15.reuse, R11, RZ ;  /* 0x0000000b0f257223 */ /* 0x040fe200000100ff */
[--C-:B------:R-:W-:Y:S01]  /*9460*/  HADD2.F32 R14, -RZ, R29.reuse.H0_H0 ;  /* 0x2000001dff0e7230 */ /* 0x100fe20000004100 */
[----:B------:R-:W-:Y:S01]  /*9470*/  LOP3.LUT R27, R30, 0x64006400, RZ, 0xfc, !PT ;  /* 0x640064001e1b7812 */ /* 0x000fe200078efcff */
[----:B------:R-:W-:Y:S01]  /*9480*/  HADD2.F32 R25, -RZ, R29.H1_H1 ;  /* 0x3000001dff197230 */ /* 0x000fe20000004100 */
[----:B------:R-:W-:Y:S01]  /*9490*/  LOP3.LUT R29, R26, 0x64006400, RZ, 0xfc, !PT ;  /* 0x640064001a1d7812 */ /* 0x000fe200078efcff */
[----:B------:R-:W-:Y:S01]  /*94a0*/  FFMA.FTZ R40, R32, R23, R37 ;  /* 0x0000001720287223 */ /* 0x000fe20000010025 */
[C---:B------:R-:W-:Y:S01]  /*94b0*/  FFMA.FTZ R26, R15.reuse, R14, RZ ;  /* 0x0000000e0f1a7223 */ /* 0x040fe200000100ff */
[----:B------:R-:W-:Y:S01]  /*94c0*/  FFMA.FTZ R39, R15, R13, RZ ;  /* 0x0000000d0f277223 */ /* 0x000fe200000100ff */
[----:B------:R-:W-:Y:S02]  /*94d0*/  HFMA2 R37, R31, R4.H1_H1, -72, -72 ;  /* 0xd480d4801f257431 */ /* 0x000fe40000060004 */
[----:B------:R-:W-:-:S02]  /*94e0*/  HADD2.F32 R15, -RZ, R28.H0_H0 ;  /* 0x2000001cff0f7230 */ /* 0x000fc40000004100 */
[-C--:B------:R-:W-:Y:S02]  /*94f0*/  HFMA2 R29, R29, R4.reuse.H1_H1, -72, -72 ;  /* 0xd480d4801d1d7431 */ /* 0x080fe40000060004 */
[C---:B------:R-:W-:Y:S01]  /*9500*/  FFMA.FTZ R45, R32.reuse, R25, R26 ;  /* 0x00000019202d7223 */ /* 0x040fe2000001001a */
[----:B------:R-:W-:Y:S02]  /*9510*/  HFMA2 R27, R27, R4.H1_H1, -72, -72 ;  /* 0xd480d4801b1b7431 */ /* 0x000fe40000060004 */
[----:B------:R-:W-:Y:S01]  /*9520*/  FFMA.FTZ R41, R32, R24, R39 ;  /* 0x0000001820297223 */ /* 0x000fe20000010027 */
[----:B------:R-:W-:Y:S02]  /*9530*/  HADD2.F32 R26, -RZ, R28.H1_H1 ;  /* 0x3000001cff1a7230 */ /* 0x000fe40000004100 */
[----:B------:R-:W-:Y:S02]  /*9540*/  HADD2.F32 R32, -RZ, R29.H0_H0 ;  /* 0x2000001dff207230 */ /* 0x000fe40000004100 */
[----:B------:R-:W-:-:S02]  /*9550*/  HADD2.F32 R30, -RZ, R37.H0_H0 ;  /* 0x20000025ff1e7230 */ /* 0x000fc40000004100 */
[----:B------:R-:W-:Y:S02]  /*9560*/  HADD2.F32 R28, -RZ, R27.H0_H0 ;  /* 0x2000001bff1c7230 */ /* 0x000fe40000004100 */
[----:B------:R-:W-:Y:S01]  /*9570*/  FFMA.FTZ R39, R35, R32, R40 ;  /* 0x0000002023277223 */ /* 0x000fe20000010028 */
[----:B------:R-:W-:Y:S02]  /*9580*/  HADD2.F32 R31, -RZ, R29.H1_H1 ;  /* 0x3000001dff1f7230 */ /* 0x000fe40000004100 */
[----:B------:R-:W-:Y:S02]  /*9590*/  HADD2.F32 R29, -RZ, R37.H1_H1 ;  /* 0x30000025ff1d7230 */ /* 0x000fe40000004100 */
[----:B------:R-:W-:Y:S01]  /*95a0*/  FFMA.FTZ R37, R15, R35, R36 ;  /* 0x000000230f257223 */ /* 0x000fe20000010024 */
        /* <DEDUP_REMOVED lines=39> */
[----:B------:R-:W-:Y:S02]  /*9820*/  LOP3.LUT R41, R34, 0x64006400, RZ, 0xfc, !PT ;  /* 0x6400640022297812 */ /* 0x000fe400078efcff */
[----:B------:R-:W-:Y:S02]  /*9830*/  LOP3.LUT R45, R18, 0x64006400, RZ, 0xfc, !PT ;  /* 0x64006400122d7812 */ /* 0x000fe400078efcff */
[----:B------:R-:W-:Y:S01]  /*9840*/  LOP3.LUT R47, R33, 0x64006400, RZ, 0xfc, !PT ;  /* 0x64006400212f7812 */ /* 0x000fe200078efcff */
[----:B------:R-:W-:-:S02]  /*9850*/  HADD2.F32 R33, -RZ, R53.H1_H1 ;  /* 0x30000035ff217230 */ /* 0x000fc40000004100 */
[-C--:B------:R-:W-:Y:S02]  /*9860*/  HFMA2 R53, R21, R4.reuse.H1_H1, -72, -72 ;  /* 0xd480d48015357431 */ /* 0x080fe40000060004 */
[----:B------:R-:W-:Y:S01]  /*9870*/  FFMA.FTZ R21, R39, R46, R48 ;  /* 0x0000002e27157223 */ /* 0x000fe20000010030 */
[-C--:B------:R-:W-:Y:S02]  /*9880*/  HFMA2 R56, R41, R4.reuse.H1_H1, -72, -72 ;  /* 0xd480d48029387431 */ /* 0x080fe40000060004 */
[----:B------:R-:W-:Y:S02]  /*9890*/  HADD2.F32 R48, -RZ, R5.H0_H0 ;  /* 0x20000005ff307230 */ /* 0x000fe40000004100 */
[-C--:B------:R-:W-:Y:S02]  /*98a0*/  HFMA2 R57, R45, R4.reuse.H1_H1, -72, -72 ;  /* 0xd480d4802d397431 */ /* 0x080fe40000060004 */
[----:B------:R-:W-:Y:S02]  /*98b0*/  HADD2.F32 R45, -RZ, R54.H1_H1 ;  /* 0x30000036ff2d7230 */ /* 0x000fe40000004100 */
[----:B------:R-:W-:-:S02]  /*98c0*/  HFMA2 R58, R47, R4.H1_H1, -72, -72 ;  /* 0xd480d4802f3a7431 */ /* 0x000fc40000060004 */
[----:B------:R-:W-:Y:S02]  /*98d0*/  HADD2.F32 R44, -RZ, R53.H0_H0 ;  /* 0x20000035ff2c7230 */ /* 0x000fe40000004100 */
[C---:B------:R-:W-:Y:S01]  /*98e0*/  FFMA.FTZ R50, R46.reuse, R33, R50 ;  /* 0x000000212e327223 */ /* 0x040fe20000010032 */
[----:B------:R-:W-:Y:S02]  /*98f0*/  HADD2.F32 R42, -RZ, R56.H0_H0 ;  /* 0x20000038ff2a7230 */ /* 0x000fe40000004100 */
[----:B------:R-:W-:Y:S01]  /*9900*/  FFMA.FTZ R47, R46, R45, R52 ;  /* 0x0000002d2e2f7223 */ /* 0x000fe20000010034 */
        /* <DEDUP_REMOVED lines=30> */
[----:B------:R-:W1:Y:S04]  /*9af0*/  LDS.64 R18, [UR4+0x40] ;  /* 0x00004004ff127984 */ /* 0x000e680008000a00 */
[----:B------:R-:W2:Y:S01]  /*9b00*/  LDS.64 R20, [UR4+0x48] ;  /* 0x00004804ff147984 */ /* 0x000ea20008000a00 */
[--C-:B-1----:R-:W-:Y:S02]  /*9b10*/  HADD2.F32 R54, -RZ, R18.reuse.H0_H0 ;  /* 0x20000012ff367230 */ /* 0x102fe40000004100 */
[--C-:B------:R-:W-:Y:S02]  /*9b20*/  HADD2.F32 R55, -RZ, R19.reuse.H0_H0 ;  /* 0x20000013ff377230 */ /* 0x100fe40000004100 */
[----:B------:R-:W-:Y:S02]  /*9b30*/  HADD2.F32 R56, -RZ, R19.H1_H1 ;  /* 0x30000013ff387230 */ /* 0x000fe40000004100 */
[----:B------:R-:W-:Y:S01]  /*9b40*/  FFMA.FTZ R19, R0, R54, RZ ;  /* 0x0000003600137223 */ /* 0x000fe200000100ff */
[----:B------:R-:W-:-:S02]  /*9b50*/  HADD2.F32 R18, -RZ, R18.H1_H1 ;  /* 0x30000012ff127230 */ /* 0x000fc40000004100 */
[-C--:B------:R-:W-:Y:S01]  /*9b60*/  FFMA.FTZ R0, R11, R54.reuse, RZ ;  /* 0x000000360b007223 */ /* 0x080fe200000100ff */
[-C--:B------:R-:W-:Y:S01]  /*9b70*/  FFMA.FTZ R13, R13, R54.reuse, RZ ;  /* 0x000000360d0d7223 */ /* 0x080fe200000100ff */
[----:B------:R-:W-:Y:S01]  /*9b80*/  FFMA.FTZ R14, R14, R54, RZ ;  /* 0x000000360e0e7223 */ /* 0x000fe200000100ff */
[--C-:B--2---:R-:W-:Y:S02]  /*9b90*/  HADD2.F32 R11, -RZ, R20.reuse.H0_H0 ;  /* 0x20000014ff0b7230 */ /* 0x104fe40000004100 */
        /* <DEDUP_REMOVED lines=43> */
.L_x_3355:
[----:B------:R-:W-:Y:S01]  /*9e50*/  ISETP.GE.AND P1, PT, R16, 0x1, PT ;  /* 0x000000011000780c */ /* 0x000fe20003f26270 */
[----:B0-----:R-:W-:-:S04]  /*9e60*/  IMAD.WIDE R20, R43, 0x4, R94 ;  /* 0x000000042b147825 */ /* 0x001fc800078e025e */
[----:B------:R-:W-:-:S08]  /*9e70*/  IMAD.WIDE R18, R43, 0x4, R20 ;  /* 0x000000042b127825 */ /* 0x000fd000078e0214 */
        /* <DEDUP_REMOVED lines=8> */
[C---:B--2---:R-:W-:Y:S02]  /*9f00*/  LOP3.LUT R0, R20.reuse, 0xf000f, RZ, 0xc0, !PT ;  /* 0x000f000f14007812 */ /* 0x044fe400078ec0ff */
[----:B------:R-:W-:-:S02]  /*9f10*/  LOP3.LUT R14, R20, 0xf000f0, RZ, 0xc0, !PT ;  /* 0x00f000f0140e7812 */ /* 0x000fc400078ec0ff */
[----:B------:R-:W-:Y:S02]  /*9f20*/  LOP3.LUT R0, R0, 0x64006400, RZ, 0xfc, !PT ;  /* 0x6400640000007812 */ /* 0x000fe400078efcff */
[----:B------:R-:W-:Y:S02]  /*9f30*/  SHF.R.U32.HI R35, RZ, 0x8, R20 ;  /* 0x00000008ff237819 */ /* 0x000fe40000011614 */
[C---:B------:R-:W-:Y:S02]  /*9f40*/  LOP3.LUT R11, R21.reuse, 0xf000f, RZ, 0xc0, !PT ;  /* 0x000f000f150b7812 */ /* 0x040fe400078ec0ff */
        /* <DEDUP_REMOVED lines=9> */
[----:B------:R-:W-:Y:S01]  /*9fe0*/  LOP3.LUT R25, R20, 0x64006400, RZ, 0xfc, !PT ;  /* 0x6400640014197812 */ /* 0x000fe200078efcff */
[----:B------:R-:W-:Y:S01]  /*9ff0*/  HADD2 R11, R11, -1032, -1032 ;  /* 0xe408e4080b0b7430 */ /* 0x000fe20000000000 */
[----:B------:R-:W0:Y:S01]  /*a000*/  LDS.64 R20, [UR4+0x18] ;  /* 0x00001804ff147984 */ /* 0x000e220008000a00 */
[----:B------:R-:W-:Y:S01]  /*a010*/  LOP3.LUT R29, R14, 0x64006400, RZ, 0xfc, !PT ;  /* 0x640064000e1d7812 */ /* 0x000fe200078efcff */
[----:B------:R-:W-:Y:S01]  /*a020*/  HADD2 R27, R13, -1032, -1032 ;  /* 0xe408e4080d1b7430 */ /* 0x000fe20000000000 */
[----:B------:R-:W-:Y:S01]  /*a030*/  LOP3.LUT R30, R22, 0xf000f0, RZ, 0xc0, !PT ;  /* 0x00f000f0161e7812 */ /* 0x000fe200078ec0ff */
[----:B------:R-:W-:-:S02]  /*a040*/  HADD2 R31, R25, -1032, -1032 ;  /* 0xe408e408191f7430 */ /* 0x000fc40000000000 */
[--C-:B------:R-:W-:Y:S02]  /*a050*/  HADD2.F32 R13, -RZ, R11.reuse.H0_H0 ;  /* 0x2000000bff0d7230 */ /* 0x100fe40000004100 */
[----:B------:R-:W-:Y:S02]  /*a060*/  HFMA2 R45, R29, R4.H1_H1, -72, -72 ;  /* 0xd480d4801d2d7431 */ /* 0x000fe40000060004 */
[----:B------:R-:W-:Y:S02]  /*a070*/  HADD2.F32 R26, -RZ, R11.H1_H1 ;  /* 0x3000000bff1a7230 */ /* 0x000fe40000004100 */
[----:B------:R-:W-:Y:S01]  /*a080*/  FFMA.FTZ R29, R0, R15, RZ ;  /* 0x0000000f001d7223 */ /* 0x000fe200000100ff */
[----:B------:R-:W-:Y:S01]  /*a090*/  HADD2.F32 R11, -RZ, R27.H0_H0 ;  /* 0x2000001bff0b7230 */ /* 0x000fe20000004100 */
[----:B------:R-:W-:Y:S01]  /*a0a0*/  LOP3.LUT R32, R23, 0xf000f0, RZ, 0xc0, !PT ;  /* 0x00f000f017207812 */ /* 0x000fe200078ec0ff */
[----:B------:R-:W-:Y:S01]  /*a0b0*/  HADD2.F32 R14, -RZ, R31.H0_H0 ;  /* 0x2000001fff0e7230 */ /* 0x000fe20000004100 */
[----:B------:R-:W-:Y:S01]  /*a0c0*/  LOP3.LUT R33, R30, 0x64006400, RZ, 0xfc, !PT ;  /* 0x640064001e217812 */ /* 0x000fe200078efcff */
[----:B------:R-:W-:-:S02]  /*a0d0*/  HADD2.F32 R25, -RZ, R27.H1_H1 ;  /* 0x3000001bff197230 */ /* 0x000fc40000004100 */
[----:B------:R-:W-:Y:S01]  /*a0e0*/  FFMA.FTZ R38, R24, R34, R29 ;  /* 0x0000002218267223 */ /* 0x000fe2000001001d */
[----:B------:R-:W-:Y:S01]  /*a0f0*/  HADD2.F32 R27, -RZ, R31.H1_H1 ;  /* 0x3000001fff1b7230 */ /* 0x000fe20000004100 */
[----:B------:R-:W-:Y:S01]  /*a100*/  LOP3.LUT R31, R28, 0x64006400, RZ, 0xfc, !PT ;  /* 0x640064001c1f7812 */ /* 0x000fe200078efcff */
[C---:B------:R-:W-:Y:S01]  /*a110*/  FFMA.FTZ R39, R15.reuse, R13, RZ ;  /* 0x0000000d0f277223 */ /* 0x040fe200000100ff */
[C---:B------:R-:W-:Y:S01]  /*a120*/  FFMA.FTZ R28, R15.reuse, R11, RZ ;  /* 0x0000000b0f1c7223 */ /* 0x040fe200000100ff */
[----:B------:R-:W-:Y:S01]  /*a130*/  FFMA.FTZ R30, R15, R14, RZ ;  /* 0x0000000e0f1e7223 */ /* 0x000fe200000100ff */
[----:B------:R-:W-:Y:S01]  /*a140*/  LOP3.LUT R29, R32, 0x64006400, RZ, 0xfc, !PT ;  /* 0x64006400201d7812 */ /* 0x000fe200078efcff */
[-C--:B------:R-:W-:Y:S02]  /*a150*/  HFMA2 R31, R31, R4.reuse.H1_H1, -72, -72 ;  /* 0xd480d4801f1f7431 */ /* 0x080fe40000060004 */
[C---:B------:R-:W-:Y:S01]  /*a160*/  FFMA.FTZ R41, R34.reuse, R26, R39 ;  /* 0x0000001a22297223 */ /* 0x040fe20000010027 */
[C---:B------:R-:W-:Y:S01]  /*a170*/  FFMA.FTZ R42, R34.reuse, R25, R28 ;  /* 0x00000019222a7223 */ /* 0x040fe2000001001c */
[----:B------:R-:W-:Y:S01]  /*a180*/  FFMA.FTZ R44, R34, R27, R30 ;  /* 0x0000001b222c7223 */ /* 0x000fe2000001001e */
[----:B------:R-:W-:-:S02]  /*a190*/  HFMA2 R33, R33, R4.H1_H1, -72, -72 ;  /* 0xd480d48021217431 */ /* 0x000fc40000060004 */
[----:B------:R-:W-:Y:S02]  /*a1a0*/  HADD2.F32 R15, -RZ, R45.H0_H0 ;  /* 0x2000002dff0f7230 */ /* 0x000fe40000004100 */
[----:B------:R-:W-:Y:S02]  /*a1b0*/  HFMA2 R34, R29, R4.H1_H1, -72, -72 ;  /* 0xd480d4801d227431 */ /* 0x000fe40000060004 */
[--C-:B------:R-:W-:Y:S01]  /*a1c0*/  HADD2.F32 R29, -RZ, R31.reuse.H0_H0 ;  /* 0x2000001fff1d7230 */ /* 0x100fe20000004100 */
[----:B------:R-:W-:Y:S01]  /*a1d0*/  SHF.R.U32.HI R22, RZ, 0x8, R22 ;  /* 0x00000008ff167819 */ /* 0x000fe20000011616 */
[----:B------:R-:W-:Y:S02]  /*a1e0*/  HADD2.F32 R30, -RZ, R31.H1_H1 ;  /* 0x3000001fff1e7230 */ /* 0x000fe40000004100 */
[----:B------:R-:W-:Y:S01]  /*a1f0*/  FFMA.FTZ R39, R15, R40, R38 ;  /* 0x000000280f277223 */ /* 0x000fe20000010026 */
[--C-:B------:R-:W-:Y:S02]  /*a200*/  HADD2.F32 R31, -RZ, R33.reuse.H0_H0 ;  /* 0x20000021ff1f7230 */ /* 0x100fe40000004100 */
[----:B------:R-:W-:Y:S01]  /*a210*/  FFMA.FTZ R38, R40, R29, R41 ;  /* 0x0000001d28267223 */ /* 0x000fe20000010029 */
[----:B------:R-:W-:Y:S01]  /*a220*/  HADD2.F32 R32, -RZ, R33.H1_H1 ;  /* 0x30000021ff207230 */ /* 0x000fe20000004100 */
[----:B------:R-:W-:Y:S01]  /*a230*/  SHF.R.U32.HI R23, RZ, 0x8, R23 ;  /* 0x00000008ff177819 */ /* 0x000fe20000011617 */
[----:B------:R-:W-:-:S02]  /*a240*/  HADD2.F32 R33, -RZ, R34.H0_H0 ;  /* 0x20000022ff217230 */ /* 0x000fc40000004100 */
        /* <DEDUP_REMOVED lines=40> */
[----:B------:R-:W-:Y:S02]  /*a4d0*/  LOP3.LUT R45, R36, 0x64006400, RZ, 0xfc, !PT ;  /* 0x64006400242d7812 */ /* 0x000fe400078efcff */
[----:B------:R-:W-:Y:S01]  /*a4e0*/  LOP3.LUT R47, R22, 0x64006400, RZ, 0xfc, !PT ;  /* 0x64006400162f7812 */ /* 0x000fe200078efcff */
[-C--:B------:R-:W-:Y:S01]  /*a4f0*/  HFMA2 R55, R23, R4.reuse.H1_H1, -72, -72 ;  /* 0xd480d48017377431 */ /* 0x080fe20000060004 */
        /* <DEDUP_REMOVED lines=96> */
.L_x_3356:
        /* <DEDUP_REMOVED lines=200> */
.L_x_3357:
[----:B------:R-:W-:Y:S01]  /*b780*/  MOV R20, R94 ;  /* 0x0000005e00147202 */ /* 0x000fe20000000f00 */
[----:B------:R-:W-:Y:S01]  /*b790*/  IMAD.WIDE R18, R43, 0x4, R18 ;  /* 0x000000042b127825 */ /* 0x000fe200078e0212 */
[----:B------:R-:W-:Y:S01]  /*b7a0*/  MOV R21, R95 ;  /* 0x0000005f00157202 */ /* 0x000fe20000000f00 */
        /* <DEDUP_REMOVED lines=12> */
[C---:B------:R-:W-:Y:S01]  /*b870*/  LOP3.LUT R30, R25.reuse, 0xf000f0, RZ, 0xc0, !PT ;  /* 0x00f000f0191e7812 */ /* 0x040fe200078ec0ff */
[----:B------:R-:W-:Y:S01]  /*b880*/  HADD2 R22, R0, -1032, -1032 ;  /* 0xe408e40800167430 */ /* 0x000fe20000000000 */
[----:B------:R-:W-:Y:S02]  /*b890*/  SHF.R.U32.HI R38, RZ, 0x8, R25 ;  /* 0x00000008ff267819 */ /* 0x000fe40000011619 */
[----:B------:R-:W-:Y:S02]  /*b8a0*/  LOP3.LUT R11, R25, 0xf000f, RZ, 0xc0, !PT ;  /* 0x000f000f190b7812 */ /* 0x000fe400078ec0ff */
[----:B------:R-:W-:Y:S01]  /*b8b0*/  LOP3.LUT R32, R26, 0xf000f0, RZ, 0xc0, !PT ;  /* 0x00f000f01a207812 */ /* 0x000fe200078ec0ff */
[----:B------:R-:W-:Y:S01]  /*b8c0*/  HADD2.F32 R0, -RZ, R22.H0_H0 ;  /* 0x20000016ff007230 */ /* 0x000fe20000004100 */
[----:B------:R-:W-:-:S02]  /*b8d0*/  SHF.R.U32.HI R24, RZ, 0x8, R26 ;  /* 0x00000008ff187819 */ /* 0x000fc4000001161a */
[C---:B------:R-:W-:Y:S02]  /*b8e0*/  LOP3.LUT R34, R27.reuse, 0xf000f0, RZ, 0xc0, !PT ;  /* 0x00f000f01b227812 */ /* 0x040fe400078ec0ff */
[----:B------:R-:W-:Y:S02]  /*b8f0*/  SHF.R.U32.HI R25, RZ, 0x8, R27 ;  /* 0x00000008ff197819 */ /* 0x000fe4000001161b */
[----:B------:R-:W-:Y:S02]  /*b900*/  LOP3.LUT R26, R26, 0xf000f, RZ, 0xc0, !PT ;  /* 0x000f000f1a1a7812 */ /* 0x000fe400078ec0ff */
[----:B------:R-:W-:Y:S02]  /*b910*/  LOP3.LUT R27, R27, 0xf000f, RZ, 0xc0, !PT ;  /* 0x000f000f1b1b7812 */ /* 0x000fe400078ec0ff */
[----:B------:R-:W-:Y:S02]  /*b920*/  LOP3.LUT R11, R11, 0x64006400, RZ, 0xfc, !PT ;  /* 0x640064000b0b7812 */ /* 0x000fe400078efcff */
[----:B------:R-:W-:Y:S01]  /*b930*/  LOP3.LUT R13, R26, 0x64006400, RZ, 0xfc, !PT ;  /* 0x640064001a0d7812 */ /* 0x000fe200078efcff */
[----:B------:R-:W-:Y:S01]  /*b940*/  HADD2.F32 R26, -RZ, R22.H1_H1 ;  /* 0x30000016ff1a7230 */ /* 0x000fe20000004100 */
[----:B------:R-:W-:Y:S01]  /*b950*/  LOP3.LUT R27, R27, 0x64006400, RZ, 0xfc, !PT ;  /* 0x640064001b1b7812 */ /* 0x000fe200078efcff */
[----:B------:R-:W0:Y:S01]  /*b960*/  LDS.64 R22, [UR4+0x38] ;  /* 0x00003804ff167984 */ /* 0x000e220008000a00 */
[----:B------:R-:W-:Y:S01]  /*b970*/  HADD2 R11, R11, -1032, -1032 ;  /* 0xe408e4080b0b7430 */ /* 0x000fe20000000000 */
        /* <DEDUP_REMOVED lines=8> */
[----:B------:R-:W-:Y:S02]  /*ba00*/  HADD2.F32 R11, -RZ, R29.H0_H0 ;  /* 0x2000001dff0b7230 */ /* 0x000fe40000004100 */
[----:B------:R-:W-:Y:S01]  /*ba10*/  FFMA.FTZ R41, R15, R13, RZ ;  /* 0x0000000d0f297223 */ /* 0x000fe200000100ff */
[----:B------:R-:W-:-:S02]  /*ba20*/  HADD2.F32 R14, -RZ, R33.H0_H0 ;  /* 0x20000021ff0e7230 */ /* 0x000fc40000004100 */
[----:B------:R-:W-:Y:S01]  /*ba30*/  FFMA.FTZ R40, R26, R36, R31 ;  /* 0x000000241a287223 */ /* 0x000fe2000001001f */
[----:B------:R-:W-:Y:S01]  /*ba40*/  HADD2.F32 R27, -RZ, R29.H1_H1 ;  /* 0x3000001dff1b7230 */ /* 0x000fe20000004100 */
[----:B------:R-:W-:Y:S01]  /*ba50*/  LOP3.LUT R31, R34, 0x64006400, RZ, 0xfc, !PT ;  /* 0x64006400221f7812 */ /* 0x000fe200078efcff */
[----:B------:R-:W-:Y:S01]  /*ba60*/  HADD2.F32 R29, -RZ, R33.H1_H1 ;  /* 0x30000021ff1d7230 */ /* 0x000fe20000004100 */
[----:B------:R-:W-:Y:S01]  /*ba70*/  LOP3.LUT R33, R30, 0x64006400, RZ, 0xfc, !PT ;  /* 0x640064001e217812 */ /* 0x000fe200078efcff */
[C---:B------:R-:W-:Y:S01]  /*ba80*/  FFMA.FTZ R30, R15.reuse, R11, RZ ;  /* 0x0000000b0f1e7223 */ /* 0x040fe200000100ff */
[----:B------:R-:W-:Y:S01]  /*ba90*/  FFMA.FTZ R32, R15, R14, RZ ;  /* 0x0000000e0f207223 */ /* 0x000fe200000100ff */
[C---:B------:R-:W-:Y:S01]  /*baa0*/  FFMA.FTZ R45, R36.reuse, R28, R41 ;  /* 0x0000001c242d7223 */ /* 0x040fe20000010029 */
[-C--:B------:R-:W-:Y:S02]  /*bab0*/  HFMA2 R35, R35, R4.reuse.H1_H1, -72, -72 ;  /* 0xd480d48023237431 */ /* 0x080fe40000060004 */
[----:B------:R-:W-:Y:S01]  /*bac0*/  FFMA.FTZ R44, R36, R27, R30 ;  /* 0x0000001b242c7223 */ /* 0x000fe2000001001e */
[----:B------:R-:W-:-:S02]  /*bad0*/  HFMA2 R33, R33, R4.H1_H1, -72, -72 ;  /* 0xd480d48021217431 */ /* 0x000fc40000060004 */
[----:B------:R-:W-:Y:S01]  /*bae0*/  FFMA.FTZ R46, R36, R29, R32 ;  /* 0x0000001d242e7223 */ /* 0x000fe20000010020 */
[----:B------:R-:W-:Y:S02]  /*baf0*/  HFMA2 R36, R31, R4.H1_H1, -72, -72 ;  /* 0xd480d4801f247431 */ /* 0x000fe40000060004 */
[----:B------:R-:W-:Y:S02]  /*bb00*/  HADD2.F32 R15, -RZ, R47.H0_H0 ;  /* 0x2000002fff0f7230 */ /* 0x000fe40000004100 */
[--C-:B------:R-:W-:Y:S02]  /*bb10*/  HADD2.F32 R31, -RZ, R33.reuse.H0_H0 ;  /* 0x20000021ff1f7230 */ /* 0x100fe40000004100 */
[----:B------:R-:W-:Y:S02]  /*bb20*/  HADD2.F32 R32, -RZ, R33.H1_H1 ;  /* 0x30000021ff207230 */ /* 0x000fe40000004100 */
[----:B------:R-:W-:Y:S01]  /*bb30*/  FFMA.FTZ R41, R15, R42, R40 ;  /* 0x0000002a0f297223 */ /* 0x000fe20000010028 */
[----:B------:R-:W-:-:S02]  /*bb40*/  HADD2.F32 R33, -RZ, R35.H0_H0 ;  /* 0x20000023ff217230 */ /* 0x000fc40000004100 */
[C---:B------:R-:W-:Y:S01]  /*bb50*/  FFMA.FTZ R40, R42.reuse, R31, R45 ;  /* 0x0000001f2a287223 */ /* 0x040fe2000001002d */
[----:B------:R-:W-:Y:S02]  /*bb60*/  HADD2.F32 R34, -RZ, R35.H1_H1 ;  /* 0x30000023ff227230 */ /* 0x000fe40000004100 */
        /* <DEDUP_REMOVED lines=140> */
.L_x_3358:
[----:B------:R-:W-:Y:S01]  /*c430*/  IADD3 R2, PT, PT, R2, 0x20, RZ ;  /* 0x0000002002027810 */ /* 0x000fe20007ffe0ff */
[----:B------:R-:W-:Y:S01]  /*c440*/  UIADD3 UR4, UPT, UPT, UR4, 0x40, URZ ;  /* 0x0000004004047890 */ /* 0x000fe2000fffe0ff */
[----:B------:R-:W-:Y:S02]  /*c450*/  IMAD.WIDE R94, R43, 0x4, R18 ;  /* 0x000000042b5e7825 */ /* 0x000fe400078e0212 */
[----:B------:R-:W-:-:S13]  /*c460*/  ISETP.GE.AND P0, PT, R2, R17, PT ;  /* 0x000000110200720c */ /* 0x000fda0003f06270 */
[----:B------:R-:W-:Y:S05]  /*c470*/  @!P0 BRA `(.L_x_3359) ;  /* 0xffffffcc00488947 */ /* 0x000fea000383ffff */
[----:B------:R-:W-:-:S07]  /*c480*/  IMAD.WIDE R94, R43, 0x10, R20 ;  /* 0x000000102b5e7825 */ /* 0x000fce00078e0214 */
.L_x_3354:
[----:B------:R-:W0:Y:S02]  /*c490*/  LDCU UR5, c[0x0][0x3d8] ;  /* 0x00007b00ff0577ac */ /* 0x000e240008000800 */
[----:B0-----:R-:W-:-:S04]  /*c4a0*/  VIMNMX R65, PT, PT, R3, UR5, PT ;  /* 0x0000000503417c48 */ /* 0x001fc8000bfe0100 */
[----:B------:R-:W-:-:S13]  /*c4b0*/  ISETP.GT.AND P0, PT, R65, R2, PT ;  /* 0x000000024100720c */ /* 0x000fda0003f04270 */
[----:B------:R-:W-:Y:S05]  /*c4c0*/  @!P0 BRA `(.L_x_3360) ;  /* 0x0000001800408947 */ /* 0x000fea0003800000 */
[----:B------:R-:W0:Y:S02]  /*c4d0*/  S2R R63, SR_CTAID.Y ;  /* 0x00000000003f7919 */ /* 0x000e240000002600 */
.L_x_3362:
[----:B------:R-:W1:Y:S01]  /*c4e0*/  LDC.64 R42, c[0x0][0x3a8] ;  /* 0x0000ea00ff2a7b82 */ /* 0x000e620000000a00 */
[----:B-----5:R2:W5:Y:S01]  /*c4f0*/  LDG.E.128.CONSTANT R20, desc[UR8][R94.64] ;  /* 0x000000085e147981 */ /* 0x020562000c1e9d00 */
[----:B-1----:R-:W-:-:S05]  /*c500*/  IMAD.WIDE R14, R43, 0x4, R94 ;  /* 0x000000042b0e7825 */ /* 0x002fca00078e025e */
[----:B------:R2:W5:Y:S01]  /*c510*/  LDG.E.128.CONSTANT R16, desc[UR8][R14.64] ;  /* 0x000000080e107981 */ /* 0x000562000c1e9d00 */
[----:B0-----:R-:W-:-:S05]  /*c520*/  IMAD R79, R63, -0x2, R42 ;  /* 0xfffffffe3f4f7824 */ /* 0x001fca00078e022a */
[----:B------:R-:W-:Y:S02]  /*c530*/  ISETP.GE.AND P1, PT, R79, 0x1, PT ;  /* 0x000000014f00780c */ /* 0x000fe40003f26270 */
[----:B------:R-:W-:Y:S01]  /*c540*/  IADD3 R2, PT, PT, R2, 0x20, RZ ;  /* 0x0000002002027810 */ /* 0x000fe20007ffe0ff */
[----:B------:R-:W-:-:S03]  /*c550*/  IMAD.WIDE R48, R43, 0x4, R14 ;  /* 0x000000042b307825 */ /* 0x000fc600078e020e */
[----:B------:R-:W-:-:S07]  /*c560*/  ISETP.GE.AND P0, PT, R2, R65, PT ;  /* 0x000000410200720c */ /* 0x000fce0003f06270 */
[----:B--2---:R-:W-:Y:S06]  /*c570*/  @!P1 BRA `(.L_x_3361) ;  /* 0x0000001400fc9947 */ /* 0x004fec0003800000 */
[----:B------:R-:W2:Y:S01]  /*c580*/  LDG.E.128.CONSTANT R84, desc[UR8][R48.64] ;  /* 0x0000000830547981 */ /* 0x000ea2000c1e9d00 */
[----:B-----5:R-:W-:Y:S01]  /*c590*/  SHF.R.U32.HI R30, RZ, 0xf, R22 ;  /* 0x0000000fff1e7819 */ /* 0x020fe20000011616 */
[----:B------:R-:W-:Y:S01]  /*c5a0*/  HFMA2 R11, -RZ, RZ, 0, 0.015625 ;  /* 0x00002400ff0b7431 */ /* 0x000fe200000001ff */
[----:B------:R-:W-:Y:S02]  /*c5b0*/  SHF.R.U32.HI R31, RZ, 0xe, R18 ;  /* 0x0000000eff1f7819 */ /* 0x000fe40000011612 */
[----:B------:R-:W-:Y:S02]  /*c5c0*/  LOP3.LUT R30, R30, 0x10001, RZ, 0xc0, !PT ;  /* 0x000100011e1e7812 */ /* 0x000fe400078ec0ff */
[----:B------:R-:W-:Y:S02]  /*c5d0*/  SHF.R.U32.HI R34, RZ, 0xf, R23 ;  /* 0x0000000fff227819 */ /* 0x000fe40000011617 */
[----:B------:R-:W-:Y:S02]  /*c5e0*/  SHF.R.U32.HI R14, RZ, 0xf, R21 ;  /* 0x0000000fff0e7819 */ /* 0x000fe40000011615 */
[----:B------:R-:W-:-:S02]  /*c5f0*/  SHF.R.U32.HI R0, RZ, 0xf, R20 ;  /* 0x0000000fff007819 */ /* 0x000fc40000011614 */
[C---:B------:R-:W-:Y:S02]  /*c600*/  LOP3.LUT R28, R21.reuse, 0x380038, RZ, 0xc0, !PT ;  /* 0x00380038151c7812 */ /* 0x040fe400078ec0ff */
[----:B------:R-:W-:Y:S02]  /*c610*/  SHF.R.U32.HI R26, RZ, 0x6, R21 ;  /* 0x00000006ff1a7819 */ /* 0x000fe40000011615 */
[----:B------:R-:W-:Y:S02]  /*c620*/  LOP3.LUT R33, R21, 0x70007, RZ, 0xc0, !PT ;  /* 0x0007000715217812 */ /* 0x000fe400078ec0ff */
[----:B------:R-:W-:Y:S02]  /*c630*/  LOP3.LUT R31, R30, 0x20002, R31, 0xf8, !PT ;  /* 0x000200021e1f7812 */ /* 0x000fe400078ef81f */
        /* <DEDUP_REMOVED lines=22> */
[----:B------:R-:W-:Y:S02]  /*c7a0*/  MOV R36, 0x3000 ;  /* 0x0000300000247802 */ /* 0x000fe40000000f00 */
[----:B------:R-:W-:Y:S02]  /*c7b0*/  SHF.R.U32.HI R74, RZ, 0x6, R19 ;  /* 0x00000006ff4a7819 */ /* 0x000fe40000011613 */
[----:B------:R-:W-:Y:S02]  /*c7c0*/  LOP3.LUT R96, R19, 0x70007, RZ, 0xc0, !PT ;  /* 0x0007000713607812 */ /* 0x000fe400078ec0ff */
[----:B------:R-:W-:-:S02]  /*c7d0*/  LOP3.LUT R34, R34, 0x20002, R37, 0xf8, !PT ;  /* 0x0002000222227812 */ /* 0x000fc400078ef825 */
[----:B------:R-:W-:Y:S02]  /*c7e0*/  LOP3.LUT R29, R29, 0x64006400, RZ, 0xfc, !PT ;  /* 0x640064001d1d7812 */ /* 0x000fe400078efcff */
[C---:B------:R-:W-:Y:S02]  /*c7f0*/  LOP3.LUT R23, R17.reuse, 0x380038, RZ, 0xc0, !PT ;  /* 0x0038003811177812 */ /* 0x040fe400078ec0ff */
[----:B------:R-:W-:Y:S01]  /*c800*/  SHF.R.U32.HI R78, RZ, 0x6, R17 ;  /* 0x00000006ff4e7819 */ /* 0x000fe20000011611 */
[----:B------:R-:W-:Y:S01]  /*c810*/  HFMA2 R64, R29, R36.H0_H0, -132, -132 ;  /* 0xd820d8201d407431 */ /* 0x000fe20000040024 */
[----:B------:R-:W-:Y:S02]  /*c820*/  LOP3.LUT R70, R17, 0x70007, RZ, 0xc0, !PT ;  /* 0x0007000711467812 */ /* 0x000fe400078ec0ff */
[----:B------:R-:W-:Y:S02]  /*c830*/  LOP3.LUT R18, R14, 0x20002, R15, 0xf8, !PT ;  /* 0x000200020e127812 */ /* 0x000fe400078ef80f */
[----:B------:R-:W-:-:S02]  /*c840*/  LOP3.LUT R19, R28, 0x64006400, RZ, 0xfc, !PT ;  /* 0x640064001c137812 */ /* 0x000fc400078efcff */
[----:B------:R-:W-:Y:S02]  /*c850*/  LOP3.LUT R17, R0, 0x20002, R13, 0xf8, !PT ;  /* 0x0002000200117812 */ /* 0x000fe400078ef80d */
[----:B------:R-:W-:Y:S01]  /*c860*/  LOP3.LUT R55, R16, 0x64006400, RZ, 0xfc, !PT ;  /* 0x6400640010377812 */ /* 0x000fe200078efcff */
[-C--:B------:R-:W-:Y:S01]  /*c870*/  HFMA2 R62, R19, R36.reuse.H0_H0, -132, -132 ;  /* 0xd820d820133e7431 */ /* 0x080fe20000040024 */
        /* <DEDUP_REMOVED lines=62> */
[----:B--2---:R-:W-:Y:S02]  /*cc60*/  SHF.R.U32.HI R90, RZ, 0xd, R86 ;  /* 0x0000000dff5a7819 */ /* 0x004fe40000011656 */
[----:B------:R-:W-:-:S02]  /*cc70*/  SHF.R.U32.HI R89, RZ, 0xd, R87 ;  /* 0x0000000dff597819 */ /* 0x000fc40000011657 */
[----:B------:R-:W-:Y:S02]  /*cc80*/  LOP3.LUT R90, R31, 0x40004, R90, 0xf8, !PT ;  /* 0x000400041f5a7812 */ /* 0x000fe400078ef85a */
[----:B------:R-:W-:Y:S02]  /*cc90*/  LOP3.LUT R31, R21, 0x64006400, RZ, 0xfc, !PT ;  /* 0x64006400151f7812 */ /* 0x000fe400078efcff */
[--C-:B------:R-:W-:Y:S02]  /*cca0*/  SHF.R.U32.HI R92, RZ, 0xd, R84.reuse ;  /* 0x0000000dff5c7819 */ /* 0x100fe40000011654 */
[----:B------:R-:W-:Y:S02]  /*ccb0*/  LOP3.LUT R14, R86, 0x380038, RZ, 0xc0, !PT ;  /* 0x00380038560e7812 */ /* 0x000fe400078ec0ff */
[----:B------:R-:W-:Y:S02]  /*ccc0*/  LOP3.LUT R0, R84, 0x380038, RZ, 0xc0, !PT ;  /* 0x0038003854007812 */ /* 0x000fe400078ec0ff */
[----:B------:R-:W-:-:S02]  /*ccd0*/  SHF.R.U32.HI R81, RZ, 0x6, R84 ;  /* 0x00000006ff517819 */ /* 0x000fc40000011654 */
[----:B------:R-:W-:Y:S02]  /*cce0*/  LOP3.LUT R83, R84, 0x70007, RZ, 0xc0, !PT ;  /* 0x0007000754537812 */ /* 0x000fe400078ec0ff */
[----:B------:R-:W-:Y:S01]  /*ccf0*/  LOP3.LUT R89, R34, 0x40004, R89, 0xf8, !PT ;  /* 0x0004000422597812 */ /* 0x000fe200078ef859 */
[----:B------:R-:W-:Y:S01]  /*cd00*/  HFMA2 R34, R31, R36.H0_H0, -132, -132 ;  /* 0xd820d8201f227431 */ /* 0x000fe20000040024 */
[--C-:B------:R-:W-:Y:S02]  /*cd10*/  SHF.R.U32.HI R82, RZ, 0x6, R85.reuse ;  /* 0x00000006ff527819 */ /* 0x100fe40000011655 */
[----:B------:R-:W-:Y:S02]  /*cd20*/  SHF.R.U32.HI R84, RZ, 0x6, R86 ;  /* 0x00000006ff547819 */ /* 0x000fe40000011656 */
[----:B------:R-:W-:Y:S02]  /*cd30*/  SHF.R.U32.HI R91, RZ, 0xd, R85 ;  /* 0x0000000dff5b7819 */ /* 0x000fe40000011655 */
[----:B------:R-:W-:-:S02]  /*cd40*/  LOP3.LUT R92, R17, 0x40004, R92, 0xf8, !PT ;  /* 0x00040004115c7812 */ /* 0x000fc400078ef85c */
[----:B------:R-:W-:Y:S02]  /*cd50*/  LOP3.LUT R31, R14, 0x64006400, RZ, 0xfc, !PT ;  /* 0x640064000e1f7812 */ /* 0x000fe400078efcff */
[----:B------:R-:W-:Y:S02]  /*cd60*/  LOP3.LUT R17, R16, 0x64006400, RZ, 0xfc, !PT ;  /* 0x6400640010117812 */ /* 0x000fe400078efcff */
[----:B------:R-:W-:Y:S01]  /*cd70*/  LOP3.LUT R15, R87, 0x380038, RZ, 0xc0, !PT ;  /* 0x00380038570f7812 */ /* 0x000fe200078ec0ff */
[-C--:B------:R-:W-:Y:S01]  /*cd80*/  HFMA2 R46, R31, R36.reuse.H0_H0, -132, -132 ;  /* 0xd820d8201f2e7431 */ /* 0x080fe20000040024 */
[----:B------:R-:W-:Y:S01]  /*cd90*/  LOP3.LUT R14, R82, 0x380038, RZ, 0xc0, !PT ;  /* 0x00380038520e7812 */ /* 0x000fe200078ec0ff */
[----:B------:R-:W-:Y:S01]  /*cda0*/  HFMA2 R60, R17, R36.H0_H0, -132, -132 ;  /* 0xd820d820113c7431 */ /* 0x000fe20000040024 */
[----:B------:R-:W-:Y:S01]  /*cdb0*/  LOP3.LUT R16, R84, 0x380038, RZ, 0xc0, !PT ;  /* 0x0038003854107812 */ /* 0x000fe200078ec0ff */
[----:B------:R-:W0:Y:S01]  /*cdc0*/  LDS.128 R28, [UR4] ;  /* 0x00000004ff1c7984 */ /* 0x000e220008000c00 */
[----:B------:R-:W-:-:S02]  /*cdd0*/  LOP3.LUT R13, R85, 0x380038, RZ, 0xc0, !PT ;  /* 0x00380038550d7812 */ /* 0x000fc400078ec0ff */
[----:B------:R-:W-:Y:S02]  /*cde0*/  LOP3.LUT R91, R18, 0x40004, R91, 0xf8, !PT ;  /* 0x00040004125b7812 */ /* 0x000fe400078ef85b */
[----:B------:R-:W-:Y:S02]  /*cdf0*/  LOP3.LUT R19, R0, 0x64006400, RZ, 0xfc, !PT ;  /* 0x6400640000137812 */ /* 0x000fe400078efcff */
[----:B------:R-:W-:Y:S02]  /*ce00*/  LOP3.LUT R18, R80, 0x380038, RZ, 0xc0, !PT ;  /* 0x0038003850127812 */ /* 0x000fe400078ec0ff */
[----:B------:R-:W-:Y:S01]  /*ce10*/  LOP3.LUT R0, R81, 0x380038, RZ, 0xc0, !PT ;  /* 0x0038003851007812 */ /* 0x000fe200078ec0ff */
[----:B------:R-:W-:Y:S01]  /*ce20*/  HFMA2 R52, R19, R36.H0_H0, -132, -132 ;  /* 0xd820d82013347431 */ /* 0x000fe20000040024 */
        /* <DEDUP_REMOVED lines=33> */
[-C--:B0-----:R-:W-:Y:S01]  /*d040*/  HFMA2 R93, R75, R28.reuse, RZ ;  /* 0x0000001c4b5d7231 */ /* 0x081fe200000000ff */
[----:B------:R-:W-:Y:S01]  /*d050*/  LOP3.LUT R18, R18, 0x64006400, RZ, 0xfc, !PT ;  /* 0x6400640012127812 */ /* 0x000fe200078efcff */
[-C--:B------:R-:W-:Y:S01]  /*d060*/  HFMA2 R68, R73, R28.reuse, RZ.H0_H0 ;  /* 0x0000001c49447231 */ /* 0x080fe200000400ff */
[----:B------:R-:W-:Y:S01]  /*d070*/  LOP3.LUT R0, R0, 0x64006400, RZ, 0xfc, !PT ;  /* 0x6400640000007812 */ /* 0x000fe200078efcff */
[----:B------:R-:W-:Y:S01]  /*d080*/  HFMA2 R25, R33, R28, RZ.H0_H0 ;  /* 0x0000001c21197231 */ /* 0x000fe200000400ff */
        /* <DEDUP_REMOVED lines=10> */
[----:B------:R-:W-:Y:S02]  /*d130*/  HFMA2 R93, R64, R29, R93 ;  /* 0x0000001d405d7231 */ /* 0x000fe4000000005d */
[----:B------:R-:W-:Y:S01]  /*d140*/  HFMA2 R11, R20, R11.H0_H0, -20, -20 ;  /* 0xcd00cd00140b7431 */ /* 0x000fe2000004000b */
[----:B------:R-:W-:Y:S01]  /*d150*/  LOP3.LUT R80, R80, 0x70007, RZ, 0xc0, !PT ;  /* 0x0007000750507812 */ /* 0x000fe200078ec0ff */
[----:B------:R-:W0:Y:S01]  /*d160*/  LDS.128 R20, [UR4+0x10] ;  /* 0x00001004ff147984 */ /* 0x000e220008000c00 */
[----:B------:R-:W-:Y:S01]  /*d170*/  HADD2 R35, R67, -1028, -1028 ;  /* 0xe404e40443237430 */ /* 0x000fe20000000000 */
[----:B------:R-:W-:Y:S01]  /*d180*/  LOP3.LUT R67, R24, 0x64006400, RZ, 0xfc, !PT ;  /* 0x6400640018437812 */ /* 0x000fe200078efcff */
[----:B------:R-:W-:Y:S02]  /*d190*/  HFMA2 R68, R62, R29, R68 ;  /* 0x0000001d3e447231 */ /* 0x000fe40000000044 */
[----:B------:R-:W-:Y:S01]  /*d1a0*/  HFMA2 R93, R77, R30, R93 ;  /* 0x0000001e4d5d7231 */ /* 0x000fe2000000005d */
[----:B------:R-:W-:Y:S01]  /*d1b0*/  LOP3.LUT R74, R74, 0x70007, RZ, 0xc0, !PT ;  /* 0x000700074a4a7812 */ /* 0x000fe200078ec0ff */
[----:B------:R-:W-:-:S02]  /*d1c0*/  HFMA2 R24, R35, R28, RZ ;  /* 0x0000001c23187231 */ /* 0x000fc400000000ff */
[----:B------:R-:W-:Y:S02]  /*d1d0*/  HADD2 R67, R67, -1028, -1028 ;  /* 0xe404e40443437430 */ /* 0x000fe40000000000 */
[----:B------:R-:W-:Y:S02]  /*d1e0*/  HFMA2 R93, R60, R31, R93 ;  /* 0x0000001f3c5d7231 */ /* 0x000fe4000000005d */
[-C--:B------:R-:W-:Y:S02]  /*d1f0*/  HFMA2 R68, R71, R30.reuse, R68 ;  /* 0x0000001e47447231 */ /* 0x080fe40000000044 */
[-C--:B------:R-:W-:Y:S02]  /*d200*/  HFMA2 R28, R34, R29.reuse, R24 ;  /* 0x0000001d221c7231 */ /* 0x080fe40000000018 */
[----:B------:R-:W-:Y:S01]  /*d210*/  HFMA2 R29, R32, R29, R25 ;  /* 0x0000001d201d7231 */ /* 0x000fe20000000019 */
[----:B------:R-:W-:Y:S01]  /*d220*/  LOP3.LUT R80, R80, 0x64006400, RZ, 0xfc, !PT ;  /* 0x6400640050507812 */ /* 0x000fe200078efcff */
[----:B------:R-:W1:Y:S01]  /*d230*/  LDS.128 R24, [UR4+0x20] ;  /* 0x00002004ff187984 */ /* 0x000e620008000c00 */
        /* <DEDUP_REMOVED lines=20> */
[----:B------:R-:W-:Y:S01]  /*d380*/  LOP3.LUT R99, R82, 0x70007, RZ, 0xc0, !PT ;  /* 0x0007000752637812 */ /* 0x000fe200078ec0ff */
[----:B------:R-:W-:Y:S02]  /*d390*/  HADD2 R83, R83, -1028, -1028 ;  /* 0xe404e40453537430 */ /* 0x000fe40000000000 */
        /* <DEDUP_REMOVED lines=157> */
.L_x_3361:
[----:B------:R-:W-:Y:S01]  /*dd70*/  UIADD3 UR4, UPT, UPT, UR4, 0x40, URZ ;  /* 0x0000004004047890 */ /* 0x000fe2000fffe0ff */
[----:B------:R-:W-:Y:S02]  /*dd80*/  MOV R14, R94 ;  /* 0x0000005e000e7202 */ /* 0x000fe40000000f00 */
[----:B------:R-:W-:Y:S01]  /*dd90*/  MOV R15, R95 ;  /* 0x0000005f000f7202 */ /* 0x000fe20000000f00 */
[----:B------:R-:W-:Y:S01]  /*dda0*/  IMAD.WIDE R94, R43, 0x4, R48 ;  /* 0x000000042b5e7825 */ /* 0x000fe200078e0230 */
[----:B------:R-:W-:Y:S07]  /*ddb0*/  @!P0 BRA `(.L_x_3362) ;  /* 0xffffffe400c88947 */ /* 0x000fee000383ffff */
[----:B------:R-:W-:-:S07]  /*ddc0*/  IMAD.WIDE R94, R43, 0xc, R14 ;  /* 0x0000000c2b5e7825 */ /* 0x000fce00078e020e */
.L_x_3360:
[----:B------:R-:W0:Y:S01]  /*ddd0*/  LDCU UR5, c[0x0][0x3dc] ;  /* 0x00007b80ff0577ac */ /* 0x000e220008000800 */
[----:B------:R-:W1:Y:S01]  /*dde0*/  S2R R14, SR_CTAID.Y ;  /* 0x00000000000e7919 */ /* 0x000e620000002600 */
[----:B------:R-:W1:Y:S01]  /*ddf0*/  LDC R11, c[0x0][0x3a8] ;  /* 0x0000ea00ff0b7b82 */ /* 0x000e620000000800 */
[----:B0-----:R-:W-:-:S04]  /*de00*/  VIMNMX R3, PT, PT, R3, UR5, PT ;  /* 0x0000000503037c48 */ /* 0x001fc8000bfe0100 */
[----:B------:R-:W-:Y:S01]  /*de10*/  ISETP.GT.AND P0, PT, R3, R2, PT ;  /* 0x000000020300720c */ /* 0x000fe20003f04270 */
[----:B-1----:R-:W-:-:S12]  /*de20*/  IMAD R0, R14, -0x2, R11 ;  /* 0xfffffffe0e007824 */ /* 0x002fd800078e020b */
[----:B------:R-:W-:Y:S05]  /*de30*/  @!P0 BRA `(.L_x_3363) ;  /* 0x0000000c002c8947 */ /* 0x000fea0003800000 */
[----:B------:R-:W-:-:S12]  /*de40*/  UIADD3 UR4, UPT, UPT, UR4, 0x40, URZ ;  /* 0x0000004004047890 */ /* 0x000fd8000fffe0ff */
.L_x_3365:
[----:B------:R-:W0:Y:S01]  /*de50*/  LDC R43, c[0x0][0x3ac] ;  /* 0x0000eb00ff2b7b82 */ /* 0x000e220000000800 */
[----:B------:R-:W-:Y:S02]  /*de60*/  ISETP.GE.AND P1, PT, R0, 0x1, PT ;  /* 0x000000010000780c */ /* 0x000fe40003f26270 */
[----:B------:R-:W-:-:S04]  /*de70*/  IADD3 R2, PT, PT, R2, 0x10, RZ ;  /* 0x0000001002027810 */ /* 0x000fc80007ffe0ff */
[----:B------:R-:W-:-:S07]  /*de80*/  ISETP.GE.AND P0, PT, R2, R3, PT ;  /* 0x000000030200720c */ /* 0x000fce0003f06270 */
[----:B------:R-:W-:Y:S06]  /*de90*/  @!P1 BRA `(.L_x_3364) ;  /* 0x0000000c00089947 */ /* 0x000fec0003800000 */
[----:B-----5:R-:W2:Y:S01]  /*dea0*/  LDG.E.128.CONSTANT R16, desc[UR8][R94.64] ;  /* 0x000000085e107981 */ /* 0x020ea2000c1e9d00 */
        /* <DEDUP_REMOVED lines=48> */
[----:B------:R-:W1:Y:S01]  /*e1b0*/  LDS.128 R16, [UR4+-0x40] ;  /* 0xffffc004ff107984 */ /* 0x000e620008000c00 */
[----:B------:R-:W-:Y:S01]  /*e1c0*/  HFMA2 R24, R11, R5.H1_H1, -258, -258 ;  /* 0xdc08dc080b187431 */ /* 0x000fe20000060005 */
        /* <DEDUP_REMOVED lines=20> */
[----:B------:R-:W2:Y:S01]  /*e310*/  LDS.128 R20, [UR4+-0x30] ;  /* 0xffffd004ff147984 */ /* 0x000ea20008000c00 */
[----:B------:R-:W-:Y:S01]  /*e320*/  HFMA2 R41, R41, R45.H0_H0, -66, -66 ;  /* 0xd420d42029297431 */ /* 0x000fe2000004002d */
[----:B------:R-:W-:-:S02]  /*e330*/  LOP3.LUT R49, R44, 0x64006400, RZ, 0xfc, !PT ;  /* 0x640064002c317812 */ /* 0x000fc400078efcff */
[----:B------:R-:W-:Y:S01]  /*e340*/  LOP3.LUT R45, R40, 0x64006400, RZ, 0xfc, !PT ;  /* 0x64006400282d7812 */ /* 0x000fe200078efcff */
[-C--:B------:R-:W-:Y:S01]  /*e350*/  HFMA2 R40, R47, R4.reuse.H1_H1, -18, -18 ;  /* 0xcc80cc802f287431 */ /* 0x080fe20000060004 */
[----:B------:R-:W-:Y:S02]  /*e360*/  LOP3.LUT R44, R15, 0xc000c0, RZ, 0xc0, !PT ;  /* 0x00c000c00f2c7812 */ /* 0x000fe400078ec0ff */
[----:B------:R-:W-:Y:S01]  /*e370*/  LOP3.LUT R55, R50, 0x64006400, RZ, 0xfc, !PT ;  /* 0x6400640032377812 */ /* 0x000fe200078efcff */
[----:B------:R-:W-:Y:S01]  /*e380*/  HADD2 R45, R45, -1026, -1026 ;  /* 0xe402e4022d2d7430 */ /* 0x000fe20000000000 */
[----:B------:R-:W-:Y:S02]  /*e390*/  LOP3.LUT R53, R48, 0x64006400, RZ, 0xfc, !PT ;  /* 0x6400640030357812 */ /* 0x000fe400078efcff */
[----:B------:R-:W-:Y:S02]  /*e3a0*/  LOP3.LUT R48, R27, 0xc000c0, RZ, 0xc0, !PT ;  /* 0x00c000c01b307812 */ /* 0x000fe400078ec0ff */
        /* <DEDUP_REMOVED lines=14> */
[----:B-1----:R-:W-:Y:S02]  /*e490*/  HFMA2 R53, R45, R16, RZ ;  /* 0x000000102d357231 */ /* 0x002fe400000000ff */
[----:B------:R-:W-:Y:S01]  /*e4a0*/  HADD2 R51, R56, -1026, -1026 ;  /* 0xe402e40238337430 */ /* 0x000fe20000000000 */
        /* <DEDUP_REMOVED lines=15> */
[----:B------:R-:W-:Y:S01]  /*e5a0*/  HFMA2 R46, R57, R4.H1_H1, -18, -18 ;  /* 0xcc80cc80392e7431 */ /* 0x000fe20000060004 */
        /* <DEDUP_REMOVED lines=10> */
[----:B--2---:R-:W-:Y:S02]  /*e650*/  HFMA2 R16, R15, R20, R53 ;  /* 0x000000140f107231 */ /* 0x004fe40000000035 */
[----:B------:R-:W-:Y:S02]  /*e660*/  HADD2 R25, R17, -1026, -1026 ;  /* 0xe402e40211197430 */ /* 0x000fe40000000000 */
        /* <DEDUP_REMOVED lines=12> */
[----:B------:R-:W-:Y:S01]  /*e730*/  HFMA2 R54, R59, R4.H1_H1, -18, -18 ;  /* 0xcc80cc803b367431 */ /* 0x000fe20000060004 */
[----:B------:R-:W-:Y:S01]  /*e740*/  PRMT R4, R4, 0x5410, R5 ;  /* 0x0000541004047816 */ /* 0x000fe20000000005 */
        /* <DEDUP_REMOVED lines=13> */
[----:B------:R-:W1:Y:S04]  /*e820*/  LDS.128 R16, [UR4] ;  /* 0x00000004ff107984 */ /* 0x000e680008000c00 */
        /* <DEDUP_REMOVED lines=41> */
.L_x_3364:
[----:B------:R-:W-:Y:S01]  /*eac0*/  UIADD3 UR4, UPT, UPT, UR4, 0x20, URZ ;  /* 0x0000002004047890 */ /* 0x000fe2000fffe0ff */
[----:B0-----:R-:W-:Y:S01]  /*ead0*/  IMAD.WIDE R94, R43, 0x4, R94 ;  /* 0x000000042b5e7825 */ /* 0x001fe200078e025e */
[----:B------:R-:W-:Y:S10]  /*eae0*/  @!P0 BRA `(.L_x_3365) ;  /* 0xfffffff000d88947 */ /* 0x000ff4000383ffff */
.L_x_3363:
        /* <DEDUP_REMOVED lines=17> */
.L_x_3369:
[----:B------:R-:W0:Y:S02]  /*ec00*/  LDS R2, [R6] ;  /* 0x0000000006027984 */ /* 0x000e240000000800 */
[----:B0-----:R-:W-:-:S05]  /*ec10*/  HADD2 R3, R2, R12 ;  /* 0x0000000c02037230 */ /* 0x001fca0000000000 */
[----:B------:R-:W0:Y:S02]  /*ec20*/  ATOMS.CAST.SPIN P0, [R6], R2, R3 ;  /* 0x000000020600758d */ /* 0x000e240001800003 */
[----:B0-----:R-:W-:Y:S05]  /*ec30*/  @!P0 BRA `(.L_x_3369) ;  /* 0xfffffffc00f08947 */ /* 0x001fea000383ffff */
[----:B------:R-:W-:Y:S05]  /*ec40*/  BRA `(.L_x_3367) ;  /* 0x00000000000c7947 */ /* 0x000fea0003800000 */
.L_x_3368:
[----:B------:R-:W2:Y:S02]  /*ec50*/  LD.E R2, desc[UR8][R4.64] ;  /* 0x0000000804027980 */ /* 0x000ea4000c101900 */
[----:B--2---:R-:W-:-:S05]  /*ec60*/  IADD3 R3, PT, PT, R12, R2, RZ ;  /* 0x000000020c037210 */ /* 0x004fca0007ffe0ff */
[----:B------:R0:W-:Y:S02]  /*ec70*/  ST.E desc[UR8][R4.64], R3 ;  /* 0x0000000304007985 */ /* 0x0001e4000c101908 */
.L_x_3367:
[----:B------:R-:W-:Y:S05]  /*ec80*/  BSYNC.RECONVERGENT B0 ;  /* 0x0000000000007941 */ /* 0x000fea0003800200 */
.L_x_3366:
[----:B------:R1:W-:Y:S01]  /*ec90*/  ATOM.E.ADD.F16x2.RN.STRONG.GPU P0, RZ, desc[UR8][R4.64+0x4], R10 ;  /* 0x8000040a04ff79a2 */ /* 0x0003e2000c10e108 */
[----:B------:R-:W-:Y:S04]  /*eca0*/  BSSY.RECONVERGENT B0, `(.L_x_3370) ;  /* 0x000000e000007945 */ /* 0x000fe80003800200 */
[----:B-1----:R-:W-:Y:S05]  /*ecb0*/  @P0 BRA `(.L_x_3371) ;  /* 0x0000000000300947 */ /* 0x002fea0003800000 */
[----:B------:R-:W1:Y:S02]  /*ecc0*/  QSPC.E.S P0, RZ, [R4+0x4] ;  /* 0x0000040004ff73aa */ /* 0x000e640000000500 */
[----:B-1----:R-:W-:Y:S05]  /*ecd0*/  @!P0 BRA `(.L_x_3372) ;  /* 0x00000000001c8947 */ /* 0x002fea0003800000 */
[----:B------:R-:W-:-:S04]  /*ece0*/  MOV R2, R4 ;  /* 0x0000000400027202 */ /* 0x000fc80000000f00 */
[----:B------:R-:W-:-:S07]  /*ecf0*/  MOV R6, R2 ;  /* 0x0000000200067202 */ /* 0x000fce0000000f00 */
.L_x_3373:
[----:B------:R-:W0:Y:S02]  /*ed00*/  LDS R2, [R6+0x4] ;  /* 0x0000040006027984 */ /* 0x000e240000000800 */
[----:B0-----:R-:W-:-:S05]  /*ed10*/  HFMA2 R3, R2, 1, 1, R10 ;  /* 0x3c003c0002037831 */ /* 0x001fca000000000a */
[----:B------:R-:W0:Y:S02]  /*ed20*/  ATOMS.CAST.SPIN P0, [R6+0x4], R2, R3 ;  /* 0x000004020600758d */ /* 0x000e240001800003 */
[----:B0-----:R-:W-:Y:S05]  /*ed30*/  @!P0 BRA `(.L_x_3373) ;  /* 0xfffffffc00f08947 */ /* 0x001fea000383ffff */
[----:B------:R-:W-:Y:S05]  /*ed40*/  BRA `(.L_x_3371) ;  /* 0x00000000000c7947 */ /* 0x000fea0003800000 */
.L_x_3372:
[----:B------:R-:W0:Y:S02]  /*ed50*/  LD.E R2, desc[UR8][R4.64+0x4] ;  /* 0x0000040804027980 */ /* 0x000e24000c101900 */
[----:B0-----:R-:W-:-:S05]  /*ed60*/  IADD3 R3, PT, PT, R10, R2, RZ ;  /* 0x000000020a037210 */ /* 0x001fca0007ffe0ff */
[----:B------:R1:W-:Y:S02]  /*ed70*/  ST.E desc[UR8][R4.64+0x4], R3 ;  /* 0x0000040304007985 */ /* 0x0003e4000c101908 */
.L_x_3371:
[----:B------:R-:W-:Y:S05]  /*ed80*/  BSYNC.RECONVERGENT B0 ;  /* 0x0000000000007941 */ /* 0x000fea0003800200 */
.L_x_3370:
        /* <DEDUP_REMOVED lines=10> */
.L_x_3377:
[----:B------:R-:W0:Y:S02]  /*ee30*/  LDS R2, [R0] ;  /* 0x0000000000027984 */ /* 0x000e240000000800 */
[----:B0-----:R-:W-:-:S05]  /*ee40*/  HADD2 R3, R2, R8 ;  /* 0x0000000802037230 */ /* 0x001fca0000000000 */
[----:B------:R-:W0:Y:S02]  /*ee50*/  ATOMS.CAST.SPIN P0, [R0], R2, R3 ;  /* 0x000000020000758d */ /* 0x000e240001800003 */
[----:B0-----:R-:W-:Y:S05]  /*ee60*/  @!P0 BRA `(.L_x_3377) ;  /* 0xfffffffc00f08947 */ /* 0x001fea000383ffff */
[----:B------:R-:W-:Y:S05]  /*ee70*/  BRA `(.L_x_3375) ;  /* 0x00000000000c7947 */ /* 0x000fea0003800000 */
.L_x_3376:
[----:B------:R-:W2:Y:S02]  /*ee80*/  LD.E R0, desc[UR8][R4.64] ;  /* 0x0000000804007980 */ /* 0x000ea4000c101900 */
[----:B--2---:R-:W-:-:S05]  /*ee90*/  IADD3 R3, PT, PT, R8, R0, RZ ;  /* 0x0000000008037210 */ /* 0x004fca0007ffe0ff */
[----:B------:R0:W-:Y:S02]  /*eea0*/  ST.E desc[UR8][R4.64], R3 ;  /* 0x0000000304007985 */ /* 0x0001e4000c101908 */
.L_x_3375:
[----:B------:R-:W-:Y:S05]  /*eeb0*/  BSYNC.RECONVERGENT B0 ;  /* 0x0000000000007941 */ /* 0x000fea0003800200 */
.L_x_3374:
[----:B------:R1:W-:Y:S02]  /*eec0*/  ATOM.E.ADD.F16x2.RN.STRONG.GPU P0, RZ, desc[UR8][R4.64+0x4], R9 ;  /* 0x8000040904ff79a2 */ /* 0x0003e4000c10e108 */
[----:B-1----:R-:W-:Y:S05]  /*eed0*/  @P0 EXIT ;  /* 0x000000000000094d */ /* 0x002fea0003800000 */
[----:B------:R-:W1:Y:S02]  /*eee0*/  QSPC.E.S P0, RZ, [R4+0x4] ;  /* 0x0000040004ff73aa */ /* 0x000e640000000500 */
[----:B-1----:R-:W-:Y:S05]  /*eef0*/  @!P0 BRA `(.L_x_3378) ;  /* 0x00000000001c8947 */ /* 0x002fea0003800000 */
[----:B------:R-:W-:-:S04]  /*ef00*/  MOV R2, R4 ;  /* 0x0000000400027202 */ /* 0x000fc80000000f00 */
[----:B------:R-:W-:-:S07]  /*ef10*/  MOV R0, R2 ;  /* 0x0000000200007202 */ /* 0x000fce0000000f00 */
.L_x_3379:
[----:B------:R-:W0:Y:S02]  /*ef20*/  LDS R2, [R0+0x4] ;  /* 0x0000040000027984 */ /* 0x000e240000000800 */
[----:B0-----:R-:W-:-:S05]  /*ef30*/  HFMA2 R3, R2, 1, 1, R9 ;  /* 0x3c003c0002037831 */ /* 0x001fca0000000009 */
[----:B------:R-:W0:Y:S02]  /*ef40*/  ATOMS.CAST.SPIN P0, [R0+0x4], R2, R3 ;  /* 0x000004020000758d */ /* 0x000e240001800003 */
[----:B0-----:R-:W-:Y:S05]  /*ef50*/  @!P0 BRA `(.L_x_3379) ;  /* 0xfffffffc00f08947 */ /* 0x001fea000383ffff */
[----:B------:R-:W-:Y:S05]  /*ef60*/  EXIT ;  /* 0x000000000000794d */ /* 0x000fea0003800000 */
.L_x_3378:
[----:B------:R-:W0:Y:S02]  /*ef70*/  LD.E R0, desc[UR8][R4.64+0x4] ;  /* 0x0000040804007980 */ /* 0x000e24000c101900 */
[----:B0-----:R-:W-:-:S05]  /*ef80*/  IADD3 R3, PT, PT, R9, R0, RZ ;  /* 0x0000000009037210 */ /* 0x001fca0007ffe0ff */
[----:B------:R-:W-:Y:S01]  /*ef90*/  ST.E desc[UR8][R4.64+0x4], R3 ;  /* 0x0000040304007985 */ /* 0x000fe2000c101908 */
[----:B------:R-:W-:Y:S05]  /*efa0*/  EXIT ;  /* 0x000000000000794d */ /* 0x000fea0003800000 */
.L_x_3380:
        /* <DEDUP_REMOVED lines=13> */
.L_x_4525:


//--------------------- .text._Z23gemm_half_q_half_kernelILi2ELi160ELb0ELb0ELi32EEvPK6__halfPKjS4_S2_PS0_iiiiPKtS7_iiiiiibS2_i --------------------------
	.section	.text._Z23gemm_half_q_half_kernelILi2ELi160ELb0ELb0ELi32EEvPK6__halfPKjS4_S2_PS0_iiiiPKtS7_iiiiiibS2_i,"ax",@progbits
	.align	128
        .global         _Z23gemm_half_q_half_kernelILi2ELi160ELb0ELb0ELi32EEvPK6__halfPKjS4_S2_PS0_iiiiPKtS7_iiiiiibS2_i
        .type           _Z23gemm_half_q_half_kernelILi2ELi160ELb0ELb0ELi32EEvPK6__halfPKjS4_S2_PS0_iiiiPKtS7_iiiiiibS2_i,@function
        .size           _Z23gemm_half_q_half_kernelILi2ELi160ELb0ELb0ELi32EEvPK6__halfPKjS4_S2_PS0_iiiiPKtS7_iiiiiibS2_i,(.L_x_4526 - _Z23gemm_half_q_half_kernelILi2ELi160ELb0ELb0ELi32EEvPK6__halfPKjS4_S2_PS0_iiiiPKtS7_iiiiiibS2_i)
        .other          _Z23gemm_half_q_half_kernelILi2ELi160ELb0ELb0ELi32EEvPK6__halfPKjS4_S2_PS0_iiiiPKtS7_iiiiiibS2_i,@"STO_CUDA_ENTRY STV_DEFAULT"
_Z23gemm_half_q_half_kernelILi2ELi160ELb0ELb0ELi32EEvPK6__halfPKjS4_S2_PS0_iiiiPKtS7_iiiiiibS2_i:
.text._Z23gemm_half_q_half_kernelILi2ELi160ELb0ELb0ELi32EEvPK6__halfPKjS4_S2_PS0_iiiiPKtS7_iiiiiibS2_i:
        /* <DEDUP_REMOVED lines=43> */
[----:B------:R-:W-:Y:S01]  /*02b0*/  IMAD.IADD R11, R11, 0x1, R3 ;  /* 0x000000010b0b7824 */ /* 0x000fe200078e0203 */
[----:B0-----:R-:W-:-:S11]  /*02c0*/  IADD3 R7, PT, PT, R7, 0x40, RZ ;  /* 0x0000004007077810 */ /* 0x001fd60007ffe0ff */
[----:B------:R-:W-:Y:S05]  /*02d0*/  @P0 BRA `(.L_x_3384) ;  /* 0x0000000000ec0947 */ /* 0x000fea0003800000 */
[----:B------:R-:W-:Y:S02]  /*02e0*/  IADD3 R8, PT, PT, RZ, -R10, RZ ;  /* 0x8000000aff087210 */ /* 0x000fe40007ffe0ff */
[----:B------:R-:W-:Y:S02]  /*02f0*/  PLOP3.LUT P0, PT, PT, PT, PT, 0x80, 0x8 ;  /* 0x000000000008781c */ /* 0x000fe40003f0f070 */
[----:B------:R-:W-:-:S13]  /*0300*/  ISETP.GT.AND P2, PT, R8, 0x3, PT ;  /* 0x000000030800780c */ /* 0x000fda0003f44270 */
[----:B------:R-:W-:Y:S05]  /*0310*/  @!P2 BRA `(.L_x_3385) ;  /* 0x000000000084a947 */ /* 0x000fea0003800000 */
[----:B------:R-:W-:-:S13]  /*0320*/  PLOP3.LUT P0, PT, PT, PT, PT, 0x8, 0x80 ;  /* 0x000000000080781c */ /* 0x000fda0003f0e170 */
.L_x_3386:
        /* <DEDUP_REMOVED lines=32> */
.L_x_3385:
        /* <DEDUP_REMOVED lines=20> */
.L_x_3387:
[----:B------:R-:W-:-:S13]  /*0670*/  ISETP.EQ.AND P2, PT, R10, RZ, PT ;  /* 0x000000ff0a00720c */ /* 0x000fda0003f42270 */
[----:B------:R-:W-:Y:S05]  /*0680*/  @!P0 BRA P2, `(.L_x_3382) ;  /* 0x00000004007c8947 */ /* 0x000fea0001000000 */
.L_x_3384:
        /* <DEDUP_REMOVED lines=12> */
.L_x_3383:
        /* <DEDUP_REMOVED lines=17> */
.L_x_3390:
[----:B-----5:R-:W-:Y:S02]  /*0860*/  IADD3 R9, P2, PT, R6, R11, RZ ;  /* 0x0000000b06097210 */ /* 0x020fe40007f5e0ff */
[CC--:B------:R-:W-:Y:S02]  /*0870*/  IADD3 R12, PT, PT, R11.reuse, R3.reuse, RZ ;  /* 0x000000030b0c7210 */ /* 0x0c0fe40007ffe0ff */
[----:B------:R-:W-:Y:S02]  /*0880*/  LEA.HI.X.SX32 R14, R11, RZ, 0x1, P2 ;  /* 0x000000ff0b0e7211 */ /* 0x000fe400010f0eff */
[----:B------:R-:W-:Y:S02]  /*0890*/  IADD3 R11, PT, PT, R12, R3, RZ ;  /* 0x000000030c0b7210 */ /* 0x000fe40007ffe0ff */
[----:B0-----:R-:W-:Y:S02]  /*08a0*/  LEA R8, P2, R9, UR12, 0x1 ;  /* 0x0000000c09087c11 */ /* 0x001fe4000f8408ff */
[----:B------:R-:W-:Y:S01]  /*08b0*/  IADD3 R13, P3, PT, R6, R12, RZ ;  /* 0x0000000c060d7210 */ /* 0x000fe20007f7e0ff */
[----:B------:R-:W-:Y:S01]  /*08c0*/  IMAD.IADD R17, R11, 0x1, R3 ;  /* 0x000000010b117824 */ /* 0x000fe200078e0203 */
[----:B------:R-:W-:-:S02]  /*08d0*/  LEA.HI.X R9, R9, UR13, R14, 0x1, P2 ;  /* 0x0000000d09097c11 */ /* 0x000fc400090f0c0e */
[----:B------:R-:W-:Y:S02]  /*08e0*/  LEA.HI.X.SX32 R18, R12, RZ, 0x1, P3 ;  /* 0x000000ff0c127211 */ /* 0x000fe400018f0eff */
[C---:B------:R-:W-:Y:S01]  /*08f0*/  LEA R12, P2, R13.reuse, UR12, 0x1 ;  /* 0x0000000c0d0c7c11 */ /* 0x040fe2000f8408ff */
        /* <DEDUP_REMOVED lines=22> */
.L_x_3389:
        /* <DEDUP_REMOVED lines=15> */
[----:B------:R-:W-:Y:S01]  /*0b50*/  PLOP3.LUT P0, PT, PT, PT, PT, 0x8, 0x80 ;  /* 0x000000000080781c */ /* 0x000fe20003f0e170 */
[----:B------:R-:W-:Y:S01]  /*0b60*/  IMAD.IADD R11, R14, 0x1, R3 ;  /* 0x000000010e0b7824 */ /* 0x000fe200078e0203 */
[----:B------:R-:W-:Y:S01]  /*0b70*/  IADD3 R10, PT, PT, R10, 0x2, RZ ;  /* 0x000000020a0a7810 */ /* 0x000fe20007ffe0ff */
[----:B--2---:R-:W-:Y:S04]  /*0b80*/  STS.U16 [R7], R8 ;  /* 0x0000000807007388 */ /* 0x004fe80000000400 */
[----:B---3--:R0:W-:Y:S02]  /*0b90*/  STS.U16 [R7+0x40], R12 ;  /* 0x0000400c07007388 */ /* 0x0081e40000000400 */
[----:B0-----:R-:W-:-:S07]  /*0ba0*/  IADD3 R7, PT, PT, R7, 0x80, RZ ;  /* 0x0000008007077810 */ /* 0x001fce0007ffe0ff */
.L_x_3391:
[----:B------:R-:W-:-:S13]  /*0bb0*/  ISETP.NE.OR P0, PT, R10, RZ, P0 ;  /* 0x000000ff0a00720c */ /* 0x000fda0000705670 */
[----:B------:R-:W-:Y:S05]  /*0bc0*/  @!P0 BRA `(.L_x_3382) ;  /* 0x00000000002c8947 */ /* 0x000fea0003800000 */
.L_x_3388:
        /* <DEDUP_REMOVED lines=11> */
.L_x_3382:
[----:B------:R-:W-:Y:S05]  /*0c80*/  BSYNC.RECONVERGENT B0 ;  /* 0x0000000000007941 */ /* 0x000fea0003800200 */
.L_x_3381:
        /* <DEDUP_REMOVED lines=21> */
[----:B------:R-:W1:Y:S01]  /*0de0*/  LDC.64 R14, c[0x0][0x3a0] ;  /* 0x0000e800ff0e7b82 */ /* 0x000e620000000a00 */
[----:B------:R-:W-:-:S13]  /*0df0*/  PLOP3.LUT P0, PT, PT, PT, PT, 0x8, 0x80 ;  /* 0x000000000080781c */ /* 0x000fda0003f0e170 */
.L_x_3395:
[CC--:B0-2---:R-:W-:Y:S01]  /*0e00*/  IADD3 R8, PT, PT, R4.reuse, R29.reuse, RZ ;  /* 0x0000001d04087210 */ /* 0x0c5fe20007ffe0ff */
[--C-:B-1----:R-:W-:Y:S01]  /*0e10*/  IMAD.WIDE R6, R4, 0x2, R14.reuse ;  /* 0x0000000204067825 */ /* 0x102fe200078e020e */
        /* <DEDUP_REMOVED lines=13> */
.L_x_3394:
[----:B--2---:R-:W-:-:S05]  /*0ef0*/  IMAD.MOV R6, RZ, RZ, -R17 ;  /* 0x000000ffff067224 */ /* 0x004fca00078e0a11 */
        /* <DEDUP_REMOVED lines=11> */
.L_x_3396:
[----:B------:R-:W-:-:S13]  /*0fb0*/  ISETP.NE.OR P0, PT, R17, RZ, P0 ;  /* 0x000000ff1100720c */ /* 0x000fda0000705670 */
[----:B------:R-:W-:Y:S05]  /*0fc0*/  @!P0 BRA `(.L_x_3392) ;  /* 0x00000000001c8947 */ /* 0x000fea0003800000 */
.L_x_3393:
[----:B01----:R-:W0:Y:S02]  /*0fd0*/  LDC.64 R6, c[0x0][0x3a0] ;  /* 0x0000e800ff067b82 */ /* 0x003e240000000a00 */
.L_x_3397:
[C---:B0-----:R-:W-:Y:S01]  /*0fe0*/  IMAD.WIDE R8, R4.reuse, 0x2, R6 ;  /* 0x0000000204087825 */ /* 0x041fe200078e0206 */
[----:B------:R-:W-:Y:S02]  /*0ff0*/  IADD3 R17, PT, PT, R17, 0x1, RZ ;  /* 0x0000000111117810 */ /* 0x000fe40007ffe0ff */
[----:B------:R-:W-:Y:S02]  /*1000*/  IADD3 R4, PT, PT, R4, R29, RZ ;  /* 0x0000001d04047210 */ /* 0x000fe40007ffe0ff */
[----:B------:R2:W-:Y:S01]  /*1010*/  STG.E.64 desc[UR8][R8.64], RZ ;  /* 0x000000ff08007986 */ /* 0x0005e2000c101b08 */
[----:B------:R-:W-:-:S13]  /*1020*/  ISETP.NE.AND P0, PT, R17, RZ, PT ;  /* 0x000000ff1100720c */ /* 0x000fda0003f05270 */
[----:B--2---:R-:W-:Y:S05]  /*1030*/  @P0 BRA `(.L_x_3397) ;  /* 0xfffffffc00e80947 */ /* 0x004fea000383ffff */
.L_x_3392:
[----:B------:R-:W2:Y:S01]  /*1040*/  LDCU UR6, c[0x0][0x3c8] ;  /* 0x00007900ff0677ac */ /* 0x000ea20008000800 */
[----:B------:R-:W-:Y:S01]  /*1050*/  BAR.SYNC.DEFER_BLOCKING 0x0 ;  /* 0x0000000000007b1d */ /* 0x000fe20000010000 */
[----:B------:R-:W-:-:S05]  /*1060*/  ISETP.GE.AND P0, PT, R30, R3, PT ;  /* 0x000000031e00720c */ /* 0x000fca0003f06270 */
[----:B------:R-:W3:Y:S01]  /*1070*/  LDCU UR12, c[0x0][0x3cc] ;  /* 0x00007980ff0c77ac */ /* 0x000ee20008000800 */
[----:B------:R-:W4:Y:S01]  /*1080*/  LDCU UR5, c[0x0][0x3d0] ;  /* 0x00007a00ff0577ac */ /* 0x000f220008000800 */
[----:B------:R-:W0:Y:S01]  /*1090*/  LDCU UR10, c[0x0][0x3d4] ;  /* 0x00007a80ff0a77ac */ /* 0x000e220008000800 */
[----:B--2---:R-:W-:Y:S01]  /*10a0*/  VIMNMX R4, PT, PT, R30, UR6, PT ;  /* 0x000000061e047c48 */ /* 0x004fe2000bfe0100 */
[----:B------:R-:W2:Y:S04]  /*10b0*/  LDCU UR11, c[0x0][0x3d8] ;  /* 0x00007b00ff0b77ac */ /* 0x000ea80008000800 */
[----:B------:R-:W-:Y:S05]  /*10c0*/  @P0 BRA `(.L_x_3398) ;  /* 0x0000000000d40947 */ /* 0x000fea0003800000 */
[----:B01----:R-:W0:Y:S01]  /*10d0*/  LDC.64 R8, c[0x0][0x3b8] ;  /* 0x0000ee00ff087b82 */ /* 0x003e220000000a00 */
[----:B------:R-:W-:-:S05]  /*10e0*/  SHF.L.U32 R7, R2, 0x6, RZ ;  /* 0x0000000602077819 */ /* 0x000fca00000006ff */
[----:B0-----:R-:W-:-:S05]  /*10f0*/  IMAD.WIDE.U32 R6, R7, 0x2, R8 ;  /* 0x0000000207067825 */ /* 0x001fca00078e0008 */
[----:B------:R0:W5:Y:S01]  /*1100*/  LDG.E.U16.CONSTANT R2, desc[UR8][R6.64] ;  /* 0x0000000806027981 */ /* 0x000162000c1e9500 */
[----:B------:R-:W-:Y:S01]  /*1110*/  SHF.R.S32.HI R13, RZ, 0x1f, R0 ;  /* 0x0000001fff0d7819 */ /* 0x000fe20000011400 */
[----:B------:R-:W-:Y:S01]  /*1120*/  IMAD.SHL.U32 R11, R5, 0x10, RZ ;  /* 0x00000010050b7824 */ /* 0x000fe200078e00ff */
[----:B------:R-:W-:Y:S01]  /*1130*/  MOV R10, R30 ;  /* 0x0000001e000a7202 */ /* 0x000fe20000000f00 */
[----:B------:R-:W-:Y:S01]  /*1140*/  UMOV UR4, URZ ;  /* 0x000000ff00047c82 */ /* 0x000fe20008000000 */
[----:B------:R-:W-:Y:S02]  /*1150*/  LEA.HI R12, R13, R0, RZ, 0x3 ;  /* 0x000000000d0c7211 */ /* 0x000fe400078f18ff */
[----:B------:R-:W-:Y:S02]  /*1160*/  LOP3.LUT R11, R11, 0x10, RZ, 0xc0, !PT ;  /* 0x000000100b0b7812 */ /* 0x000fe400078ec0ff */
[----:B------:R-:W-:-:S07]  /*1170*/  SHF.R.S32.HI R12, RZ, 0x3, R12 ;  /* 0x00000003ff0c7819 */ /* 0x000fce000001140c */
.L_x_3399:
[----:B0-----:R-:W0:Y:S01]  /*1180*/  LDC.64 R6, c[0x0][0x390] ;  /* 0x0000e400ff067b82 */ /* 0x001e220000000a00 */
[----:B-----5:R-:W-:-:S05]  /*1190*/  IADD3 R5, PT, PT, R2, UR4, RZ ;  /* 0x0000000402057c10 */ /* 0x020fca000fffe0ff */
[----:B------:R-:W-:-:S05]  /*11a0*/  IMAD R13, R5, R29, RZ ;  /* 0x0000001d050d7224 */ /* 0x000fca00078e02ff */
[----:B------:R-:W-:-:S04]  /*11b0*/  SHF.R.S32.HI R14, RZ, 0x1f, R13 ;  /* 0x0000001fff0e7819 */ /* 0x000fc8000001140d */
[----:B------:R-:W-:Y:S02]  /*11c0*/  LEA.HI R13, R14, R13, RZ, 0x3 ;  /* 0x0000000d0e0d7211 */ /* 0x000fe400078f18ff */
[----:B------:R-:W1:Y:S02]  /*11d0*/  LDC.64 R14, c[0x0][0x398] ;  /* 0x0000e600ff0e7b82 */ /* 0x000e640000000a00 */
[----:B------:R-:W-:-:S05]  /*11e0*/  LEA.HI.SX32 R13, R13, R12, 0x1d ;  /* 0x0000000c0d0d7211 */ /* 0x000fca00078feaff */
[----:B0-----:R-:W-:-:S06]  /*11f0*/  IMAD.WIDE R6, R13, 0x4, R6 ;  /* 0x000000040d067825 */ /* 0x001fcc00078e0206 */
[----:B------:R-:W2:Y:S01]  /*1200*/  LDG.E.CONSTANT R6, desc[UR8][R6.64] ;  /* 0x0000000806067981 */ /* 0x000ea2000c1e9900 */
[----:B------:R-:W-:-:S05]  /*1210*/  SHF.L.U32 R19, R10, 0x1, RZ ;  /* 0x000000010a137819 */ /* 0x000fca00000006ff */
[----:B------:R-:W-:-:S06]  /*1220*/  IMAD.WIDE.U32 R18, R19, 0x2, R8 ;  /* 0x0000000213127825 */ /* 0x000fcc00078e0008 */
[----:B------:R-:W3:Y:S01]  /*1230*/  LDG.E.U16.CONSTANT R19, desc[UR8][R18.64+0x2] ;  /* 0x0000020812137981 */ /* 0x000ee2000c1e9500 */
[----:B-1----:R-:W-:-:S06]  /*1240*/  IMAD.WIDE.U32 R14, R5, 0x2, R14 ;  /* 0x00000002050e7825 */ /* 0x002fcc00078e000e */
[----:B------:R0:W4:Y:S01]  /*1250*/  LDG.E.U16.CONSTANT R14, desc[UR8][R14.64] ;  /* 0x000000080e0e7981 */ /* 0x000122000c1e9500 */
[----:B------:R-:W-:Y:S01]  /*1260*/  UIADD3 UR4, UPT, UPT, UR4, 0x1, URZ ;  /* 0x0000000104047890 */ /* 0x000fe2000fffe0ff */
[----:B--2---:R-:W-:-:S04]  /*1270*/  SHF.R.U32.HI R5, RZ, R11, R6 ;  /* 0x0000000bff057219 */ /* 0x004fc80000011606 */
[----:B------:R-:W-:Y:S02]  /*1280*/  LOP3.LUT R13, R5, 0xf, RZ, 0xc0, !PT ;  /* 0x0000000f050d7812 */ /* 0x000fe400078ec0ff */
[--C-:B------:R-:W-:Y:S02]  /*1290*/  SHF.R.U32.HI R17, RZ, 0x4, R5.reuse ;  /* 0x00000004ff117819 */ /* 0x100fe40000011605 */
[----:B------:R-:W-:Y:S01]  /*12a0*/  SHF.R.U32.HI R6, RZ, 0x8, R5 ;  /* 0x00000008ff067819 */ /* 0x000fe20000011605 */
[----:B------:R-:W-:Y:S01]  /*12b0*/  IMAD R20, R13, R13, R13 ;  /* 0x0000000d0d147224 */ /* 0x000fe200078e020d */
[----:B------:R-:W-:Y:S02]  /*12c0*/  LOP3.LUT R17, R17, 0xf, RZ, 0xc0, !PT ;  /* 0x0000000f11117812 */ /* 0x000fe400078ec0ff */
[----:B------:R-:W-:Y:S02]  /*12d0*/  LOP3.LUT R6, R6, 0xf, RZ, 0xc0, !PT ;  /* 0x0000000f06067812 */ /* 0x000fe400078ec0ff */
[----:B------:R-:W-:-:S02]  /*12e0*/  SHF.R.U32.HI R5, RZ, 0xc, R5 ;  /* 0x0000000cff057819 */ /* 0x000fc40000011605 */
[----:B------:R-:W-:Y:S01]  /*12f0*/  IADD3 R13, PT, PT, R13, 0x1, R20 ;  /* 0x000000010d0d7810 */ /* 0x000fe20007ffe014 */
[----:B------:R-:W-:Y:S01]  /*1300*/  IMAD R20, R17, R17, R17 ;  /* 0x0000001111147224 */ /* 0x000fe200078e0211 */
[----:B------:R-:W-:Y:S01]  /*1310*/  LOP3.LUT R5, R5, 0xf, RZ, 0xc0, !PT ;  /* 0x0000000f05057812 */ /* 0x000fe200078ec0ff */
[C---:B------:R-:W-:Y:S01]  /*1320*/  IMAD R7, R6.reuse, R6, R6 ;  /* 0x0000000606077224 */ /* 0x040fe200078e0206 */
[----:B---3--:R-:W-:Y:S02]  /*1330*/  IADD3 R10, PT, PT, R19, R10, RZ ;  /* 0x0000000a130a7210 */ /* 0x008fe40007ffe0ff */
[----:B------:R-:W-:Y:S01]  /*1340*/  IADD3 R20, PT, PT, R17, 0x1, R20 ;  /* 0x0000000111147810 */ /* 0x000fe20007ffe014 */
[----:B------:R-:W4:Y:S01]  /*1350*/  I2F.F16 R13, R13 ;  /* 0x0000000d000d7306 */ /* 0x000f220000200c00 */
[----:B------:R-:W-:Y:S01]  /*1360*/  IADD3 R17, PT, PT, R6, 0x1, R7 ;  /* 0x0000000106117810 */ /* 0x000fe20007ffe007 */
[----:B------:R-:W-:Y:S01]  /*1370*/  IMAD R6, R5, R5, R5 ;  /* 0x0000000505067224 */ /* 0x000fe200078e0205 */
[----:B------:R-:W-:-:S04]  /*1380*/  ISETP.GE.AND P0, PT, R10, R33, PT ;  /* 0x000000210a00720c */ /* 0x000fc80003f06270 */
[----:B------:R-:W-:Y:S01]  /*1390*/  IADD3 R18, PT, PT, R5, 0x1, R6 ;  /* 0x0000000105127810 */ /* 0x000fe20007ffe006 */
        /* <DEDUP_REMOVED lines=8> */
.L_x_3398:
[C---:B------:R-:W-:Y:S02]  /*1420*/  ISETP.GT.AND P0, PT, R30.reuse, UR6, PT ;  /* 0x000000061e007c0c */ /* 0x040fe4000bf04270 */
[----:B------:R-:W-:Y:S02]  /*1430*/  CS2R R10, SRZ ;  /* 0x00000000000a7805 */ /* 0x000fe4000001ff00 */
[----:B-1----:R-:W-:Y:S01]  /*1440*/  SHF.R.S32.HI R9, RZ, 0x1f, R4 ;  /* 0x0000001fff097819 */ /* 0x002fe20000011404 */
[----:B------:R-:W-:Y:S01]  /*1450*/  IMAD.MOV.U32 R2, RZ, RZ, RZ ;  /* 0x000000ffff027224 */ /* 0x000fe200078e00ff */
[C---:B---3--:R-:W-:Y:S02]  /*1460*/  ISETP.GT.AND P2, PT, R30.reuse, UR12, PT ;  /* 0x0000000c1e007c0c */ /* 0x048fe4000bf44270 */
[----:B------:R-:W-:Y:S01]  /*1470*/  LEA.HI R9, R9, R4, RZ, 0x5 ;  /* 0x0000000409097211 */ /* 0x000fe200078f28ff */
[----:B------:R-:W-:Y:S01]  /*1480*/  HFMA2 R4, -RZ, RZ, 0, 0 ;  /* 0x00000000ff047431 */ /* 0x000fe200000001ff */
        /* <DEDUP_REMOVED lines=13> */
.L_x_3400:
        /* <DEDUP_REMOVED lines=8> */
.L_x_3401:
        /* <DEDUP_REMOVED lines=8> */
.L_x_3402:
        /* <DEDUP_REMOVED lines=8> */
.L_x_3403:
[----:B------:R-:W-:Y:S05]  /*16e0*/  @!P5 BRA `(.L_x_3404) ;  /* 0x00000000001cd947 */ /* 0x000fea0003800000 */
[----:B------:R-:W0:Y:S02]  /*16f0*/  LDC R9, c[0x0][0x3dc] ;  /* 0x0000f700ff097b82 */ /* 0x000e240000000800 */
[----:B0-----:R-:W-:-:S04]  /*1700*/  VIMNMX R8, PT, PT, R30, R9, PT ;  /* 0x000000091e087248 */ /* 0x001fc80003fe0100 */
[----:B------:R-:W-:-:S04]  /*1710*/  IADD3 R8, PT, PT, R8, -UR11, RZ ;  /* 0x8000000b08087c10 */ /* 0x000fc8000fffe0ff */
[----:B------:R-:W-:-:S04]  /*1720*/  SHF.R.S32.HI R9, RZ, 0x1f, R8 ;  /* 0x0000001fff097819 */ /* 0x000fc80000011408 */
[----:B------:R-:W-:-:S04]  /*1730*/  LEA.HI R9, R9, R8, RZ, 0x5 ;  /* 0x0000000809097211 */ /* 0x000fc800078f28ff */
[----:B------:R-:W-:-:S05]  /*1740*/  SHF.R.S32.HI R9, RZ, 0x5, R9 ;  /* 0x00000005ff097819 */ /* 0x000fca0000011409 */
[----:B------:R-:W-:-:S07]  /*1750*/  IMAD.SHL.U32 R13, R9, 0x2, RZ ;  /* 0x00000002090d7824 */ /* 0x000fce00078e00ff */
.L_x_3404:
[----:B------:R-:W-:Y:S01]  /*1760*/  LEA R2, R15, R2, 0x3 ;  /* 0x000000020f027211 */ /* 0x000fe200078e18ff */
[----:B------:R-:W0:Y:S01]  /*1770*/  S2UR UR5, SR_CgaCtaId ;  /* 0x00000000000579c3 */ /* 0x000e220000008800 */
[----:B------:R-:W1:Y:S01]  /*1780*/  LDCU.64 UR10, c[0x0][0x388] ;  /* 0x00007100ff0a77ac */ /* 0x000e620008000a00 */
[----:B------:R-:W-:Y:S02]  /*1790*/  VIMNMX R3, PT, PT, R3, UR6, PT ;  /* 0x0000000603037c48 */ /* 0x000fe4000bfe0100 */
[----:B------:R-:W-:Y:S01]  /*17a0*/  IADD3 R2, PT, PT, R11, R2, R4 ;  /* 0x000000020b027210 */ /* 0x000fe20007ffe004 */
[----:B------:R-:W-:Y:S01]  /*17b0*/  UMOV UR4, 0x400 ;  /* 0x0000040000047882 */ /* 0x000fe20000000000 */
[----:B------:R-:W-:Y:S02]  /*17c0*/  PRMT R4, RZ, 0x5410, RZ ;  /* 0x00005410ff047816 */ /* 0x000fe400000000ff */
[----:B------:R-:W-:-:S05]  /*17d0*/  IADD3 R2, PT, PT, R13, R2, R10 ;  /* 0x000000020d027210 */ /* 0x000fca0007ffe00a */
        /* <DEDUP_REMOVED lines=12> */
[----:B------:R-:W-:Y:S05]  /*18a0*/  @!P0 BRA `(.L_x_3405) ;  /* 0x0000004000108947 */ /* 0x000fea0003800000 */
[----:B------:R-:W-:Y:S01]  /*18b0*/  IMAD.WIDE R20, R29, 0x4, R56 ;  /* 0x000000041d147825 */ /* 0x000fe200078e0238 */
        /* <DEDUP_REMOVED lines=16> */
[----:B------:R-:W-:Y:S01]  /*19c0*/  LOP3.LUT R21, R14, 0xff, RZ, 0xc0, !PT ;  /* 0x000000ff0e157812 */ /* 0x000fe200078ec0ff */
[----:B------:R-:W-:Y:S01]  /*19d0*/  HADD2.F32 R53, -RZ, R28.H0_H0 ;  /* 0x2000001cff357230 */ /* 0x000fe20000004100 */
[----:B------:R-:W-:Y:S02]  /*19e0*/  IADD3 R41, PT, PT, R2, -0x80, RZ ;  /* 0xffffff8002297810 */ /* 0x000fe40007ffe0ff */
[----:B------:R-:W-:Y:S02]  /*19f0*/  LOP3.LUT R2, R11, 0xff, RZ, 0xc0, !PT ;  /* 0x000000ff0b027812 */ /* 0x000fe400078ec0ff */
[----:B------:R-:W-:Y:S01]  /*1a00*/  IADD3 R35, PT, PT, R21, -0x80, RZ ;  /* 0xffffff8015237810 */ /* 0x000fe20007ffe0ff */
[----:B------:R1:W-:Y:S01]  /*1a10*/  I2F.F16 R4, R24 ;  /* 0x0000001800047306 */ /* 0x0003e20000200c00 */
[----:B0-----:R-:W-:-:S02]  /*1a20*/  LOP3.LUT R20, R13, 0xff, RZ, 0xc0, !PT ;  /* 0x000000ff0d147812 */ /* 0x001fc400078ec0ff */
[----:B------:R-:W-:Y:S02]  /*1a30*/  IADD3 R17, PT, PT, R2, -0x80, RZ ;  /* 0xffffff8002117810 */ /* 0x000fe40007ffe0ff */
[----:B------:R-:W-:Y:S01]  /*1a40*/  LOP3.LUT R21, R15, 0xff, RZ, 0xc0, !PT ;  /* 0x000000ff0f157812 */ /* 0x000fe200078ec0ff */
[----:B------:R-:W-:Y:S01]  /*1a50*/  VIADD R20, R20, 0xffffff80 ;  /* 0xffffff8014147836 */ /* 0x000fe20000000000 */
[----:B------:R-:W-:Y:S01]  /*1a60*/  LOP3.LUT R2, R8, 0xff, RZ, 0xc0, !PT ;  /* 0x000000ff08027812 */ /* 0x000fe200078ec0ff */
[----:B------:R-:W-:Y:S01]  /*1a70*/  I2F.F16 R41, R41 ;  /* 0x0000002900297306 */ /* 0x000fe20000200c00 */
[----:B------:R-:W-:Y:S02]  /*1a80*/  IADD3 R34, PT, PT, R21, -0x80, RZ ;  /* 0xffffff8015227810 */ /* 0x000fe40007ffe0ff */
[----:B------:R-:W-:Y:S02]  /*1a90*/  IADD3 R2, PT, PT, R2, -0x80, RZ ;  /* 0xffffff8002027810 */ /* 0x000fe40007ffe0ff */
[----:B------:R-:W-:-:S02]  /*1aa0*/  LOP3.LUT R3, R10, 0xff, RZ, 0xc0, !PT ;  /* 0x000000ff0a037812 */ /* 0x000fc400078ec0ff */
[--C-:B-1----:R-:W-:Y:S01]  /*1ab0*/  SHF.R.U32.HI R24, RZ, 0x8, R10.reuse ;  /* 0x00000008ff187819 */ /* 0x102fe2000001160a */
[----:B------:R0:W1:Y:S01]  /*1ac0*/  I2F.F16 R36, R20 ;  /* 0x0000001400247306 */ /* 0x0000620000200c00 */
[----:B------:R-:W-:Y:S02]  /*1ad0*/  IADD3 R26, PT, PT, R3, -0x80, RZ ;  /* 0xffffff80031a7810 */ /* 0x000fe40007ffe0ff */
[----:B------:R-:W-:Y:S02]  /*1ae0*/  LOP3.LUT R3, R12, 0xff, RZ, 0xc0, !PT ;  /* 0x000000ff0c037812 */ /* 0x000fe400078ec0ff */
[----:B------:R-:W-:Y:S02]  /*1af0*/  LOP3.LUT R24, R24, 0xff, RZ, 0xc0, !PT ;  /* 0x000000ff18187812 */ /* 0x000fe400078ec0ff */
[----:B------:R-:W-:Y:S01]  /*1b00*/  IADD3 R3, PT, PT, R3, -0x80, RZ ;  /* 0xffffff8003037810 */ /* 0x000fe20007ffe0ff */
[----:B------:R2:W-:Y:S01]  /*1b10*/  I2F.F16 R40, R2 ;  /* 0x0000000200287306 */ /* 0x0005e20000200c00 */
[----:B0-----:R-:W0:Y:S01]  /*1b20*/  LDS.64 R20, [UR5] ;  /* 0x00000005ff147984 */ /* 0x001e220008000a00 */
[----:B------:R-:W-:Y:S01]  /*1b30*/  VIADD R24, R24, 0xffffff80 ;  /* 0xffffff8018187836 */ /* 0x000fe20000000000 */
[----:B------:R-:W-:-:S02]  /*1b40*/  SHF.R.U32.HI R10, RZ, 0x10, R10 ;  /* 0x00000010ff0a7819 */ /* 0x000fc4000001160a */
[----:B------:R-:W-:Y:S02]  /*1b50*/  SHF.R.U32.HI R46, RZ, 0x10, R12 ;  /* 0x00000010ff2e7819 */ /* 0x000fe4000001160c */
[----:B------:R-:W-:Y:S01]  /*1b60*/  LOP3.LUT R10, R10, 0xff, RZ, 0xc0, !PT ;  /* 0x000000ff0a0a7812 */ /* 0x000fe200078ec0ff */
[----:B------:R3:W4:Y:S01]  /*1b70*/  I2F.F16 R37, R3 ;  /* 0x0000000300257306 */ /* 0x0007220000200c00 */
[--C-:B--2---:R-:W-:Y:S01]  /*1b80*/  SHF.R.U32.HI R2, RZ, 0x8, R8.reuse ;  /* 0x00000008ff027819 */ /* 0x104fe20000011608 */
[----:B-1----:R-:W-:Y:S01]  /*1b90*/  HADD2.F32 R36, -RZ, R36.H0_H0 ;  /* 0x20000024ff247230 */ /* 0x002fe20000004100 */
[----:B------:R-:W-:Y:S02]  /*1ba0*/  SHF.R.U32.HI R8, RZ, 0x10, R8 ;  /* 0x00000010ff087819 */ /* 0x000fe40000011608 */
[----:B------:R-:W-:Y:S02]  /*1bb0*/  LOP3.LUT R2, R2, 0xff, RZ, 0xc0, !PT ;  /* 0x000000ff02027812 */ /* 0x000fe400078ec0ff */
[----:B------:R-:W-:Y:S01]  /*1bc0*/  LOP3.LUT R8, R8, 0xff, RZ, 0xc0, !PT ;  /* 0x000000ff08087812 */ /* 0x000fe200078ec0ff */
[----:B------:R-:W-:Y:S01]  /*1bd0*/  I2F.F16 R17, R17 ;  /* 0x0000001100117306 */ /* 0x000fe20000200c00 */
[----:B------:R-:W-:-:S02]  /*1be0*/  IADD3 R2, PT, PT, R2, -0x80, RZ ;  /* 0xffffff8002027810 */ /* 0x000fc40007ffe0ff */
[--C-:B---3--:R-:W-:Y:S02]  /*1bf0*/  SHF.R.U32.HI R3, RZ, 0x8, R9.reuse ;  /* 0x00000008ff037819 */ /* 0x108fe40000011609 */
[----:B------:R-:W-:Y:S02]  /*1c00*/  IADD3 R8, PT, PT, R8, -0x80, RZ ;  /* 0xffffff8008087810 */ /* 0x000fe40007ffe0ff */
[----:B------:R-:W-:Y:S01]  /*1c10*/  LOP3.LUT R3, R3, 0xff, RZ, 0xc0, !PT ;  /* 0x000000ff03037812 */ /* 0x000fe200078ec0ff */
[----:B------:R1:W-:Y:S01]  /*1c20*/  I2F.F16 R44, R2 ;  /* 0x00000002002c7306 */ /* 0x0003e20000200c00 */
[----:B------:R-:W-:Y:S01]  /*1c30*/  SHF.R.U32.HI R9, RZ, 0x10, R9 ;  /* 0x00000010ff097819 */ /* 0x000fe20000011609 */
[----:B----4-:R-:W-:Y:S01]  /*1c40*/  HADD2.F32 R37, -RZ, R37.H0_H0 ;  /* 0x20000025ff257230 */ /* 0x010fe20000004100 */
[----:B------:R-:W-:Y:S02]  /*1c50*/  IADD3 R3, PT, PT, R3, -0x80, RZ ;  /* 0xffffff8003037810 */ /* 0x000fe40007ffe0ff */
[----:B------:R-:W-:-:S02]  /*1c60*/  LOP3.LUT R9, R9, 0xff, RZ, 0xc0, !PT ;  /* 0x000000ff09097812 */ /* 0x000fc400078ec0ff */
[----:B------:R-:W-:Y:S01]  /*1c70*/  IADD3 R10, PT, PT, R10, -0x80, RZ ;  /* 0xffffff800a0a7810 */ /* 0x000fe20007ffe0ff */
[----:B------:R-:W-:Y:S01]  /*1c80*/  I2F.F16 R26, R26 ;  /* 0x0000001a001a7306 */ /* 0x000fe20000200c00 */
[--C-:B-1----:R-:W-:Y:S02]  /*1c90*/  SHF.R.U32.HI R2, RZ, 0x8, R11.reuse ;  /* 0x00000008ff027819 */ /* 0x102fe4000001160b */
[----:B------:R-:W-:Y:S02]  /*1ca0*/  SHF.R.U32.HI R11, RZ, 0x10, R11 ;  /* 0x00000010ff0b7819 */ /* 0x000fe4000001160b */
[----:B------:R-:W-:Y:S02]  /*1cb0*/  LOP3.LUT R2, R2, 0xff, RZ, 0xc0, !PT ;  /* 0x000000ff02027812 */ /* 0x000fe400078ec0ff */
[----:B------:R-:W-:Y:S01]  /*1cc0*/  IADD3 R9, PT, PT, R9, -0x80, RZ ;  /* 0xffffff8009097810 */ /* 0x000fe20007ffe0ff */
[----:B------:R1:W2:Y:S01]  /*1cd0*/  I2F.F16 R45, R3 ;  /* 0x00000003002d7306 */ /* 0x0002a20000200c00 */
[----:B------:R-:W-:Y:S01]  /*1ce0*/  IADD3 R49, PT, PT, R2, -0x80, RZ ;  /* 0xffffff8002317810 */ /* 0x000fe20007ffe0ff */
[--C-:B0-----:R-:W-:Y:S01]  /*1cf0*/  HADD2.F32 R39, -RZ, R21.reuse.H0_H0 ;  /* 0x20000015ff277230 */ /* 0x101fe20000004100 */
[----:B------:R-:W-:Y:S01]  /*1d00*/  LOP3.LUT R11, R11, 0xff, RZ, 0xc0, !PT ;  /* 0x000000ff0b0b7812 */ /* 0x000fe200078ec0ff */
[----:B------:R-:W-:Y:S01]  /*1d10*/  HADD2.F32 R38, -RZ, R21.H1_H1 ;  /* 0x30000015ff267230 */ /* 0x000fe20000004100 */
[----:B------:R-:W-:Y:S01]  /*1d20*/  LOP3.LUT R46, R46, 0xff, RZ, 0xc0, !PT ;  /* 0x000000ff2e2e7812 */ /* 0x000fe200078ec0ff */
[--C-:B------:R-:W-:Y:S01]  /*1d30*/  HADD2.F32 R2, -RZ, R20.reuse.H0_H0 ;  /* 0x20000014ff027230 */ /* 0x100fe20000004100 */
[----:B------:R-:W-:Y:S01]  /*1d40*/  ISETP.NE.AND P0, PT, R31, 0x1, PT ;  /* 0x000000011f00780c */ /* 0x000fe20003f05270 */
[----:B------:R0:W-:Y:S01]  /*1d50*/  I2F.F16 R47, R24 ;  /* 0x00000018002f7306 */ /* 0x0001e20000200c00 */
[----:B-1----:R-:W-:Y:S01]  /*1d60*/  HADD2.F32 R3, -RZ, R20.H1_H1 ;  /* 0x30000014ff037230 */ /* 0x002fe20000004100 */
[----:B------:R-:W-:Y:S01]  /*1d70*/  IADD3 R46, PT, PT, R46, -0x80, RZ ;  /* 0xffffff802e2e7810 */ /* 0x000fe20007ffe0ff */
[----:B--2---:R-:W-:-:S05]  /*1d80*/  HADD2.F32 R20, -RZ, R45.H0_H0 ;  /* 0x2000002dff147230 */ /* 0x004fca0000004100 */
[----:B------:R-:W1:Y:S01]  /*1d90*/  I2F.F16 R49, R49 ;  /* 0x0000003100317306 */ /* 0x000e620000200c00 */
[----:B0-----:R-:W-:Y:S01]  /*1da0*/  IADD3 R24, PT, PT, R11, -0x80, RZ ;  /* 0xffffff800b187810 */ /* 0x001fe20007ffe0ff */
[----:B------:R-:W-:-:S05]  /*1db0*/  HADD2.F32 R11, -RZ, R40.H0_H0 ;  /* 0x20000028ff0b7230 */ /* 0x000fca0000004100 */
[----:B------:R-:W-:Y:S01]  /*1dc0*/  FFMA.FTZ R45, R11, R2, RZ ;  /* 0x000000020b2d7223 */ /* 0x000fe200000100ff */
[----:B------:R0:W2:Y:S08]  /*1dd0*/  I2F.F16 R32, R8 ;  /* 0x0000000800207306 */ /* 0x0000b00000200c00 */
[----:B------:R3:W4:Y:S01]  /*1de0*/  I2F.F16 R30, R9 ;  /* 0x00000009001e7306 */ /* 0x0007220000200c00 */
[----:B0-----:R-:W-:Y:S01]  /*1df0*/  SHF.R.U32.HI R8, RZ, 0x8, R12 ;  /* 0x00000008ff087819 */ /* 0x001fe2000001160c */
[----:B-1----:R-:W-:-:S03]  /*1e00*/  HADD2.F32 R12, -RZ, R49.H0_H0 ;  /* 0x20000031ff0c7230 */ /* 0x002fc60000004100 */
[----:B------:R-:W-:Y:S01]  /*1e10*/  LOP3.LUT R8, R8, 0xff, RZ, 0xc0, !PT ;  /* 0x000000ff08087812 */ /* 0x000fe200078ec0ff */
[----:B--2---:R-:W-:Y:S02]  /*1e20*/  HADD2.F32 R32, -RZ, R32.H0_H0 ;  /* 0x20000020ff207230 */ /* 0x004fe40000004100 */
[----:B------:R0:W1:Y:S01]  /*1e30*/  I2F.F16 R25, R10 ;  /* 0x0000000a00197306 */ /* 0x0000620000200c00 */
[----:B------:R-:W-:Y:S01]  /*1e40*/  IADD3 R21, PT, PT, R8, -0x80, RZ ;  /* 0xffffff8008157810 */ /* 0x000fe20007ffe0ff */
[----:B---3--:R-:W-:Y:S02]  /*1e50*/  HADD2.F32 R9, -RZ, R17.H0_H0 ;  /* 0x20000011ff097230 */ /* 0x008fe40000004100 */
[----:B------:R-:W-:Y:S02]  /*1e60*/  HADD2.F32 R8, -RZ, R26.H0_H0 ;  /* 0x2000001aff087230 */ /* 0x000fe40000004100 */
[----:B------:R-:W-:Y:S02]  /*1e70*/  HADD2.F32 R26, -RZ, R44.H0_H0 ;  /* 0x2000002cff1a7230 */ /* 0x000fe40000004100 */
[----:B------:R-:W-:-:S02]  /*1e80*/  HADD2.F32 R17, -RZ, R47.H0_H0 ;  /* 0x2000002fff117230 */ /* 0x000fc40000004100 */
[C---:B------:R-:W-:Y:S01]  /*1e90*/  FFMA.FTZ R44, R2.reuse, R8, RZ ;  /* 0x00000008022c7223 */ /* 0x040fe200000100ff */
[----:B0-----:R-:W-:Y:S02]  /*1ea0*/  HADD2.F32 R10, -RZ, R41.H0_H0 ;  /* 0x20000029ff0a7230 */ /* 0x001fe40000004100 */
[----:B------:R-:W-:Y:S01]  /*1eb0*/  FFMA.FTZ R47, R2, R9, RZ ;  /* 0x00000009022f7223 */ /* 0x000fe200000100ff */
[----:B------:R0:W2:Y:S01]  /*1ec0*/  I2F.F16 R41, R21 ;  /* 0x0000001500297306 */ /* 0x0000a20000200c00 */
[----:B------:R-:W-:Y:S01]  /*1ed0*/  FFMA.FTZ R45, R26, R3, R45 ;  /* 0x000000031a2d7223 */ /* 0x000fe2000001002d */
[----:B------:R-:W-:Y:S01]  /*1ee0*/  FFMA.FTZ R44, R3, R17, R44 ;  /* 0x00000011032c7223 */ /* 0x000fe2000001002c */
[----:B------:R-:W-:Y:S01]  /*1ef0*/  FFMA.FTZ R40, R2, R10, RZ ;  /* 0x0000000a02287223 */ /* 0x000fe200000100ff */
[----:B----4-:R-:W-:Y:S02]  /*1f00*/  HADD2.F32 R30, -RZ, R30.H0_H0 ;  /* 0x2000001eff1e7230 */ /* 0x010fe40000004100 */
[----:B------:R-:W-:Y:S01]  /*1f10*/  FFMA.FTZ R52, R32, R39, R45 ;  /* 0x0000002720347223 */ /* 0x000fe2000001002d */
[----:B-1----:R-:W-:-:S02]  /*1f20*/  HADD2.F32 R25, -RZ, R25.H0_H0 ;  /* 0x20000019ff197230 */ /* 0x002fc40000004100 */
[C---:B------:R-:W-:Y:S01]  /*1f30*/  FFMA.FTZ R40, R3.reuse, R20, R40 ;  /* 0x0000001403287223 */ /* 0x040fe20000010028 */
[----:B------:R-:W1:Y:S01]  /*1f40*/  I2F.F16 R24, R24 ;  /* 0x0000001800187306 */ /* 0x000e620000200c00 */
[----:B0-----:R-:W-:Y:S01]  /*1f50*/  FFMA.FTZ R21, R3, R12, R47 ;  /* 0x0000000c03157223 */ /* 0x001fe2000001002f */
[--C-:B------:R-:W-:Y:S01]  /*1f60*/  SHF.R.U32.HI R47, RZ, 0x8, R13.reuse ;  /* 0x00000008ff2f7819 */ /* 0x100fe2000001160d */
[----:B------:R-:W0:Y:S01]  /*1f70*/  LDS.64 R2, [UR5+0x8] ;  /* 0x00000805ff027984 */ /* 0x000e220008000a00 */
[----:B------:R-:W-:Y:S01]  /*1f80*/  SHF.R.U32.HI R13, RZ, 0x10, R13 ;  /* 0x00000010ff0d7819 */ /* 0x000fe2000001160d */
[----:B------:R-:W-:Y:S01]  /*1f90*/  FFMA.FTZ R44, R39, R25, R44 ;  /* 0x00000019272c7223 */ /* 0x000fe2000001002c */
[----:B------:R-:W-:Y:S01]  /*1fa0*/  LOP3.LUT R49, R47, 0xff, RZ, 0xc0, !PT ;  /* 0x000000ff2f317812 */ /* 0x000fe200078ec0ff */
[----:B--2---:R-:W-:Y:S01]  /*1fb0*/  HADD2.F32 R41, -RZ, R41.H0_H0 ;  /* 0x20000029ff297230 */ /* 0x004fe20000004100 */
[----:B------:R-:W2:Y:S01]  /*1fc0*/  I2F.F16 R23, R23 ;  /* 0x0000001700177306 */ /* 0x000ea20000200c00 */
[----:B------:R-:W-:-:S02]  /*1fd0*/  LOP3.LUT R13, R13, 0xff, RZ, 0xc0, !PT ;  /* 0x000000ff0d0d7812 */ /* 0x000fc400078ec0ff */
[----:B------:R-:W-:Y:S01]  /*1fe0*/  IADD3 R51, PT, PT, R49, -0x80, RZ ;  /* 0xffffff8031337810 */ /* 0x000fe20007ffe0ff */
[----:B------:R-:W-:Y:S01]  /*1ff0*/  FFMA.FTZ R49, R39, R30, R40 ;  /* 0x0000001e27317223 */ /* 0x000fe20000010028 */
[----:B------:R-:W-:Y:S01]  /*2000*/  SHF.R.U32.HI R45, RZ, 0x8, R15 ;  /* 0x00000008ff2d7819 */ /* 0x000fe2000001160f */
[----:B-1----:R-:W-:Y:S02]  /*2010*/  HADD2.F32 R24, -RZ, R24.H0_H0 ;  /* 0x20000018ff187230 */ /* 0x002fe40000004100 */
[----:B------:R-:W1:Y:S01]  /*2020*/  I2F.F16 R22, R22 ;  /* 0x0000001600167306 */ /* 0x000e620000200c00 */
[----:B------:R-:W-:Y:S02]  /*2030*/  LOP3.LUT R45, R45, 0xff, RZ, 0xc0, !PT ;  /* 0x000000ff2d2d7812 */ /* 0x000fe400078ec0ff */
[----:B------:R-:W-:Y:S01]  /*2040*/  FFMA.FTZ R50, R39, R24, R21 ;  /* 0x0000001827327223 */ /* 0x000fe20000010015 */
[----:B------:R-:W-:Y:S01]  /*2050*/  SHF.R.U32.HI R21, RZ, 0x8, R14 ;  /* 0x00000008ff157819 */ /* 0x000fe2000001160e */
[----:B--2---:R-:W-:-:S03]  /*2060*/  HADD2.F32 R23, -RZ, R23.H0_H0 ;  /* 0x20000017ff177230 */ /* 0x004fc60000004100 */
[----:B------:R-:W2:Y:S01]  /*2070*/  I2F.F16 R27, R27 ;  /* 0x0000001b001b7306 */ /* 0x000ea20000200c00 */
[----:B------:R-:W-:Y:S02]  /*2080*/  LOP3.LUT R39, R21, 0xff, RZ, 0xc0, !PT ;  /* 0x000000ff15277812 */ /* 0x000fe400078ec0ff */
[----:B------:R-:W-:Y:S02]  /*2090*/  SHF.R.U32.HI R14, RZ, 0x10, R14 ;  /* 0x00000010ff0e7819 */ /* 0x000fe4000001160e */
[----:B------:R-:W-:Y:S01]  /*20a0*/  IADD3 R39, PT, PT, R39, -0x80, RZ ;  /* 0xffffff8027277810 */ /* 0x000fe20007ffe0ff */
[----:B-1----:R-:W-:Y:S02]  /*20b0*/  HADD2.F32 R22, -RZ, R22.H0_H0 ;  /* 0x20000016ff167230 */ /* 0x002fe40000004100 */
[----:B------:R-:W1:Y:S01]  /*20c0*/  I2F.F16 R35, R35 ;  /* 0x0000002300237306 */ /* 0x000e620000200c00 */
[----:B------:R-:W-:Y:S02]  /*20d0*/  LOP3.LUT R14, R14, 0xff, RZ, 0xc0, !PT ;  /* 0x000000ff0e0e7812 */ /* 0x000fe400078ec0ff */
[----:B------:R-:W-:Y:S01]  /*20e0*/  FFMA.FTZ R49, R38, R22, R49 ;  /* 0x0000001626317223 */ /* 0x000fe20000010031 */
[----:B--2---:R-:W-:-:S04]  /*20f0*/  HADD2.F32 R21, -RZ, R27.H0_H0 ;  /* 0x2000001bff157230 */ /* 0x004fc80000004100 */
[----:B------:R2:W3:Y:S01]  /*2100*/  I2F.F16 R47, R46 ;  /* 0x0000002e002f7306 */ /* 0x0004e20000200c00 */
[----:B------:R-:W-:Y:S01]  /*2110*/  FFMA.FTZ R44, R38, R21, R44 ;  /* 0x00000015262c7223 */ /* 0x000fe2000001002c */
[----:B-1----:R-:W-:-:S06]  /*2120*/  HADD2.F32 R35, -RZ, R35.H0_H0 ;  /* 0x20000023ff237230 */ /* 0x002fcc0000004100 */
[----:B------:R1:W4:Y:S01]  /*2130*/  I2F.F16 R40, R51 ;  /* 0x0000003300287306 */ /* 0x0003220000200c00 */
[----:B--2---:R-:W-:Y:S02]  /*2140*/  VIADD R46, R13, 0xffffff80 ;  /* 0xffffff800d2e7836 */ /* 0x004fe40000000000 */
[----:B------:R-:W-:Y:S02]  /*2150*/  HADD2.F32 R13, -RZ, R4.H0_H0 ;  /* 0x20000004ff0d7230 */ /* 0x000fe40000004100 */
[----:B------:R-:W-:Y:S01]  /*2160*/  FFMA.FTZ R4, R23, R38, R52 ;  /* 0x0000002617047223 */ /* 0x000fe20000010034 */
[--C-:B0-----:R-:W-:Y:S02]  /*2170*/  HADD2.F32 R52, -RZ, R2.reuse.H0_H0 ;  /* 0x20000002ff347230 */ /* 0x101fe40000004100 */
[----:B---3--:R-:W-:Y:S02]  /*2180*/  HADD2.F32 R47, -RZ, R47.H0_H0 ;  /* 0x2000002fff2f7230 */ /* 0x008fe40000004100 */
[----:B------:R-:W-:Y:S01]  /*2190*/  FFMA.FTZ R27, R38, R13, R50 ;  /* 0x0000000d261b7223 */ /* 0x000fe20000010032 */
[----:B-1----:R-:W-:Y:S01]  /*21a0*/  SHF.R.U32.HI R51, RZ, 0x10, R15 ;  /* 0x00000010ff337819 */ /* 0x002fe2000001160f */
[----:B------:R-:W0:Y:S01]  /*21b0*/  I2F.F16 R39, R39 ;  /* 0x0000002700277306 */ /* 0x000e220000200c00 */
[----:B------:R-:W-:Y:S01]  /*21c0*/  IADD3 R38, PT, PT, R45, -0x80, RZ ;  /* 0xffffff802d267810 */ /* 0x000fe20007ffe0ff */
[----:B------:R-:W-:Y:S01]  /*21d0*/  FFMA.FTZ R50, R52, R36, R49 ;  /* 0x0000002434327223 */ /* 0x000fe20000010031 */
[----:B------:R-:W-:Y:S01]  /*21e0*/  LOP3.LUT R51, R51, 0xff, RZ, 0xc0, !PT ;  /* 0x000000ff33337812 */ /* 0x000fe200078ec0ff */
[----:B------:R-:W-:Y:S01]  /*21f0*/  HADD2.F32 R49, -RZ, R2.H1_H1 ;  /* 0x30000002ff317230 */ /* 0x000fe20000004100 */
[----:B------:R-:W-:Y:S01]  /*2200*/  IADD3 R45, PT, PT, R14, -0x80, RZ ;  /* 0xffffff800e2d7810 */ /* 0x000fe20007ffe0ff */
[----:B------:R-:W-:Y:S01]  /*2210*/  FFMA.FTZ R14, R52, R35, R44 ;  /* 0x00000023340e7223 */ /* 0x000fe2000001002c */
[----:B------:R-:W-:Y:S01]  /*2220*/  IADD3 R51, PT, PT, R51, -0x80, RZ ;  /* 0xffffff8033337810 */ /* 0x000fe20007ffe0ff */
[----:B------:R-:W1:Y:S01]  /*2230*/  I2F.F16 R34, R34 ;  /* 0x0000002200227306 */ /* 0x000e620000200c00 */
[----:B------:R-:W-:Y:S01]  /*2240*/  FFMA.FTZ R4, R37, R52, R4 ;  /* 0x0000003425047223 */ /* 0x000fe20000010004 */
[----:B----4-:R-:W-:-:S03]  /*2250*/  HADD2.F32 R40, -RZ, R40.H0_H0 ;  /* 0x20000028ff287230 */ /* 0x010fc60000004100 */
[----:B------:R-:W-:Y:S01]  /*2260*/  FFMA.FTZ R4, R41, R49, R4 ;  /* 0x0000003129047223 */ /* 0x000fe20000010004 */
[----:B0-----:R-:W-:Y:S02]  /*2270*/  HADD2.F32 R39, -RZ, R39.H0_H0 ;  /* 0x20000027ff277230 */ /* 0x001fe40000004100 */
[----:B------:R-:W0:Y:S03]  /*2280*/  I2F.F16 R38, R38 ;  /* 0x0000002600267306 */ /* 0x000e260000200c00 */
[----:B------:R-:W-:Y:S01]  /*2290*/  FFMA.FTZ R2, R49, R39, R14 ;  /* 0x0000002731027223 */ /* 0x000fe2000001000e */
[--C-:B------:R-:W-:Y:S02]  /*22a0*/  HADD2.F32 R14, -RZ, R3.reuse.H0_H0 ;  /* 0x20000003ff0e7230 */ /* 0x100fe40000004100 */
[----:B-1----:R-:W-:Y:S02]  /*22b0*/  HADD2.F32 R34, -RZ, R34.H0_H0 ;  /* 0x20000022ff227230 */ /* 0x002fe40000004100 */
[----:B------:R-:W1:Y:S01]  /*22c0*/  I2F.F16 R46, R46 ;  /* 0x0000002e002e7306 */ /* 0x000e620000200c00 */
[----:B------:R-:W-:-:S02]  /*22d0*/  HADD2.F32 R3, -RZ, R3.H1_H1 ;  /* 0x30000003ff037230 */ /* 0x000fc40000004100 */
[----:B------:R-:W-:Y:S01]  /*22e0*/  FFMA.FTZ R15, R52, R34, R27 ;  /* 0x00000022340f7223 */ /* 0x000fe2000001001b */
[----:B------:R-:W-:Y:S01]  /*22f0*/  FFMA.FTZ R27, R49, R40, R50 ;  /* 0x00000028311b7223 */ /* 0x000fe20000010032 */
[----:B------:R-:W-:-:S03]  /*2300*/  HADD2.F32 R50, -RZ, R6.H0_H0 ;  /* 0x20000006ff327230 */ /* 0x000fc60000004100 */
[----:B------:R-:W2:Y:S01]  /*2310*/  I2F.F16 R45, R45 ;  /* 0x0000002d002d7306 */ /* 0x000ea20000200c00 */
[----:B0-----:R-:W-:Y:S02]  /*2320*/  HADD2.F32 R38, -RZ, R38.H0_H0 ;  /* 0x20000026ff267230 */ /* 0x001fe40000004100 */
[----:B------:R-:W-:-:S03]  /*2330*/  HADD2.F32 R52, -RZ, R5.H0_H0 ;  /* 0x20000005ff347230 */ /* 0x000fc60000004100 */
[----:B------:R-:W-:Y:S01]  /*2340*/  FFMA.FTZ R15, R49, R38, R15 ;  /* 0x00000026310f7223 */ /* 0x000fe2000001000f */
[----:B-1----:R-:W-:Y:S01]  /*2350*/  HADD2.F32 R46, -RZ, R46.H0_H0 ;  /* 0x2000002eff2e7230 */ /* 0x002fe20000004100 */
[----:B------:R0:W1:Y:S01]  /*2360*/  I2F.F16 R44, R51 ;  /* 0x00000033002c7306 */ /* 0x0000620000200c00 */
[----:B------:R-:W-:-:S03]  /*2370*/  HADD2.F32 R49, -RZ, R0.H0_H0 ;  /* 0x20000000ff317230 */ /* 0x000fc60000004100 */
[----:B------:R-:W-:Y:S01]  /*2380*/  FFMA.FTZ R0, R14, R46, R27 ;  /* 0x0000002e0e007223 */ /* 0x000fe2000001001b */
[----:B--2---:R-:W-:-:S03]  /*2390*/  HADD2.F32 R45, -RZ, R45.H0_H0 ;  /* 0x2000002dff2d7230 */ /* 0x004fc60000004100 */
[----:B------:R-:W2:Y:S01]  /*23a0*/  I2F.F16 R42, R42 ;  /* 0x0000002a002a7306 */ /* 0x000ea20000200c00 */
[----:B0-----:R-:W-:Y:S01]  /*23b0*/  FFMA.FTZ R51, R47, R14, R4 ;  /* 0x0000000e2f337223 */ /* 0x001fe20000010004 */
[----:B------:R-:W-:Y:S01]  /*23c0*/  PRMT R4, RZ, 0x5410, RZ ;  /* 0x00005410ff047816 */ /* 0x000fe200000000ff */
[----:B------:R-:W-:Y:S01]  /*23d0*/  FFMA.FTZ R27, R14, R45, R2 ;  /* 0x0000002d0e1b7223 */ /* 0x000fe20000010002 */
[----:B-1----:R-:W-:-:S04]  /*23e0*/  HADD2.F32 R44, -RZ, R44.H0_H0 ;  /* 0x2000002cff2c7230 */ /* 0x002fc80000004100 */
[----:B------:R-:W0:Y:S01]  /*23f0*/  I2F.F16 R43, R43 ;  /* 0x0000002b002b7306 */ /* 0x000e220000200c00 */
[----:B------:R-:W-:Y:S01]  /*2400*/  FFMA.FTZ R14, R14, R44, R15 ;  /* 0x0000002c0e0e7223 */ /* 0x000fe2000001000f */
[----:B--2---:R-:W-:-:S06]  /*2410*/  HADD2.F32 R42, -RZ, R42.H0_H0 ;  /* 0x2000002aff2a7230 */ /* 0x004fcc0000004100 */
[----:B------:R-:W1:Y:S01]  /*2420*/  I2F.F16 R48, R48 ;  /* 0x0000003000307306 */ /* 0x000e620000200c00 */
[----:B------:R-:W-:Y:S01]  /*2430*/  FFMA.FTZ R2, R42, R3, R51 ;  /* 0x000000032a027223 */ /* 0x000fe20000010033 */
[----:B------:R-:W-:Y:S02]  /*2440*/  HADD2.F32 R51, -RZ, R7.H0_H0 ;  /* 0x20000007ff337230 */ /* 0x000fe40000004100 */
[----:B0-----:R-:W-:Y:S02]  /*2450*/  HADD2.F32 R43, -RZ, R43.H0_H0 ;  /* 0x2000002bff2b7230 */ /* 0x001fe40000004100 */
[----:B------:R-:W-:-:S03]  /*2460*/  FMUL.FTZ R2, R53, R2 ;  /* 0x0000000235027220 */ /* 0x000fc60000410000 */
[----:B------:R-:W-:Y:S02]  /*2470*/  FFMA.FTZ R0, R3, R43, R0 ;  /* 0x0000002b03007223 */ /* 0x000fe40000010000 */
[----:B------:R-:W-:Y:S01]  /*2480*/  F2FP.F16.F32.PACK_AB R2, RZ, R2 ;  /* 0x00000002ff02723e */ /* 0x000fe200000000ff */
[----:B-1----:R-:W-:Y:S02]  /*2490*/  HADD2.F32 R48, -RZ, R48.H0_H0 ;  /* 0x20000030ff307230 */ /* 0x002fe40000004100 */
[----:B------:R-:W-:-:S03]  /*24a0*/  FMUL.FTZ R0, R51, R0 ;  /* 0x0000000033007220 */ /* 0x000fc60000410000 */
[C---:B------:R-:W-:Y:S01]  /*24b0*/  FFMA.FTZ R27, R3.reuse, R48, R27 ;  /* 0x00000030031b7223 */ /* 0x040fe2000001001b */
[----:B------:R-:W-:Y:S01]  /*24c0*/  FFMA.FTZ R3, R3, R49, R14 ;  /* 0x0000003103037223 */ /* 0x000fe2000001000e */
[----:B------:R-:W-:Y:S02]  /*24d0*/  F2FP.F16.F32.PACK_AB R0, RZ, R0 ;  /* 0x00000000ff00723e */ /* 0x000fe400000000ff */
[----:B------:R-:W-:Y:S01]  /*24e0*/  FMUL.FTZ R27, R50, R27 ;  /* 0x0000001b321b7220 */ /* 0x000fe20000410000 */
[----:B------:R-:W-:Y:S01]  /*24f0*/  FMUL.FTZ R3, R52, R3 ;  /* 0x0000000334037220 */ /* 0x000fe20000410000 */
[----:B------:R-:W-:-:S03]  /*2500*/  PRMT R2, R2, 0x5410, R0 ;  /* 0x0000541002027816 */ /* 0x000fc60000000000 */
[----:B------:R-:W-:Y:S02]  /*2510*/  F2FP.F16.F32.PACK_AB R27, RZ, R27 ;  /* 0x0000001bff1b723e */ /* 0x000fe400000000ff */
[----:B------:R-:W-:Y:S01]  /*2520*/  F2FP.F16.F32.PACK_AB R3, RZ, R3 ;  /* 0x00000003ff03723e */ /* 0x000fe200000000ff */
[----:B------:R-:W-:-:S03]  /*2530*/  HFMA2 R0, R2, 1, 1, RZ ;  /* 0x3c003c0002007831 */ /* 0x000fc600000000ff */
[----:B------:R-:W-:Y:S02]  /*2540*/  PRMT R27, R27, 0x5410, R3 ;  /* 0x000054101b1b7816 */ /* 0x000fe40000000003 */
[----:B------:R-:W-:-:S03]  /*2550*/  PRMT R3, RZ, 0x5410, RZ ;  /* 0x00005410ff037816 */ /* 0x000fc600000000ff */
[----:B------:R-:W-:Y:S01]  /*2560*/  HADD2 R2, R27, RZ.H0_H0 ;  /* 0x200000ff1b027230 */ /* 0x000fe20000000000 */
[----:B------:R-:W-:Y:S06]  /*2570*/  @!P0 BRA `(.L_x_3406) ;  /* 0x0000000000d88947 */ /* 0x000fec0003800000 */
[----:B------:R-:W0:Y:S02]  /*2580*/  LDS.64 R14, [UR5+0x40] ;  /* 0x00004005ff0e7984 */ /* 0x000e240008000a00 */
        /* <DEDUP_REMOVED lines=9> */
[----:B------:R-:W0:Y:S01]  /*2620*/  LDS.64 R26, [UR5+0x48] ;  /* 0x00004805ff1a7984 */ /* 0x000e220008000a00 */
        /* <DEDUP_REMOVED lines=11> */
[--C-:B0-----:R-:W-:Y:S02]  /*26e0*/  HADD2.F32 R3, -RZ, R26.reuse.H0_H0 ;  /* 0x2000001aff037230 */ /* 0x101fe40000004100 */
[----:B------:R-:W-:-:S02]  /*26f0*/  HADD2.F32 R26, -RZ, R26.H1_H1 ;  /* 0x3000001aff1a7230 */ /* 0x000fc40000004100 */
        /* <DEDUP_REMOVED lines=30> */
.L_x_3406:
[C---:B------:R-:W-:Y:S01]  /*28e0*/  IMAD.WIDE R12, R29.reuse, 0x4, R18 ;  /* 0x000000041d0c7825 */ /* 0x040fe200078e0212 */
[----:B------:R0:W5:Y:S03]  /*28f0*/  LDG.E.128.CONSTANT R8, desc[UR8][R18.64] ;  /* 0x0000000812087981 */ /* 0x000166000c1e9d00 */
[----:B------:R-:W-:Y:S02]  /*2900*/  IMAD.WIDE R24, R29, 0x4, R12 ;  /* 0x000000041d187825 */ /* 0x000fe400078e020c */
[----:B------:R-:W5:Y:S01]  /*2910*/  LDG.E.128.CONSTANT R12, desc[UR8][R12.64] ;  /* 0x000000080c0c7981 */ /* 0x000f62000c1e9d00 */
[----:B------:R-:W-:Y:S05]  /*2920*/  @!P1 BRA `(.L_x_3407) ;  /* 0x0000000c00e89947 */ /* 0x000fea0003800000 */
[----:B-----5:R-:W-:Y:S02]  /*2930*/  LOP3.LUT R22, R14, 0xff, RZ, 0xc0, !PT ;  /* 0x000000ff0e167812 */ /* 0x020fe400078ec0ff */
[----:B------:R-:W-:Y:S02]  /*2940*/  LOP3.LUT R17, R9, 0xff, RZ, 0xc0, !PT ;  /* 0x000000ff09117812 */ /* 0x000fe400078ec0ff */
[----:B------:R-:W-:Y:S02]  /*2950*/  IADD3 R35, PT, PT, R22, -0x80, RZ ;  /* 0xffffff8016237810 */ /* 0x000fe40007ffe0ff */
[----:B------:R-:W1:Y:S01]  /*2960*/  LDS.64 R22, [UR5+0x10] ;  /* 0x00001005ff167984 */ /* 0x000e620008000a00 */
[----:B0-----:R-:W-:Y:S02]  /*2970*/  LOP3.LUT R18, R10, 0xff, RZ, 0xc0, !PT ;  /* 0x000000ff0a127812 */ /* 0x001fe400078ec0ff */
[----:B------:R-:W-:Y:S02]  /*2980*/  IADD3 R44, PT, PT, R17, -0x80, RZ ;  /* 0xffffff80112c7810 */ /* 0x000fe40007ffe0ff */
[----:B------:R-:W-:-:S02]  /*2990*/  LOP3.LUT R17, R11, 0xff, RZ, 0xc0, !PT ;  /* 0x000000ff0b117812 */ /* 0x000fc400078ec0ff */
[----:B------:R-:W-:Y:S02]  /*29a0*/  IADD3 R37, PT, PT, R18, -0x80, RZ ;  /* 0xffffff8012257810 */ /* 0x000fe40007ffe0ff */
[----:B------:R-:W-:Y:S01]  /*29b0*/  LOP3.LUT R18, R12, 0xff, RZ, 0xc0, !PT ;  /* 0x000000ff0c127812 */ /* 0x000fe200078ec0ff */
[----:B------:R-:W-:Y:S01]  /*29c0*/  I2F.F16 R44, R44 ;  /* 0x0000002c002c7306 */ /* 0x000fe20000200c00 */
[----:B------:R-:W-:Y:S02]  /*29d0*/  IADD3 R32, PT, PT, R17, -0x80, RZ ;  /* 0xffffff8011207810 */ /* 0x000fe40007ffe0ff */
[----:B------:R-:W-:Y:S02]  /*29e0*/  LOP3.LUT R17, R8, 0xff, RZ, 0xc0, !PT ;  /* 0x000000ff08117812 */ /* 0x000fe400078ec0ff */
[----:B------:R-:W-:Y:S02]  /*29f0*/  IADD3 R20, PT, PT, R18, -0x80, RZ ;  /* 0xffffff8012147810 */ /* 0x000fe40007ffe0ff */
[----:B------:R-:W-:Y:S01]  /*2a00*/  LOP3.LUT R18, R13, 0xff, RZ, 0xc0, !PT ;  /* 0x000000ff0d127812 */ /* 0x000fe200078ec0ff */
[----:B------:R-:W-:Y:S01]  /*2a10*/  VIADD R17, R17, 0xffffff80 ;  /* 0xffffff8011117836 */ /* 0x000fe20000000000 */
[----:B------:R-:W-:Y:S01]  /*2a20*/  SHF.R.U32.HI R34, RZ, 0x8, R9 ;  /* 0x00000008ff227819 */ /* 0x000fe20000011609 */
[----:B------:R-:W-:Y:S01]  /*2a30*/  I2F.F16 R32, R32 ;  /* 0x0000002000207306 */ /* 0x000fe20000200c00 */
[----:B------:R-:W-:-:S02]  /*2a40*/  IADD3 R19, PT, PT, R18, -0x80, RZ ;  /* 0xffffff8012137810 */ /* 0x000fc40007ffe0ff */
[----:B------:R-:W-:Y:S02]  /*2a50*/  SHF.R.U32.HI R18, RZ, 0x8, R8 ;  /* 0x00000008ff127819 */ /* 0x000fe40000011608 */
[----:B------:R-:W-:Y:S02]  /*2a60*/  LOP3.LUT R34, R34, 0xff, RZ, 0xc0, !PT ;  /* 0x000000ff22227812 */ /* 0x000fe400078ec0ff */
[----:B------:R-:W-:Y:S01]  /*2a70*/  LEA.HI R26, R10, 0xffffff80, RZ, 0x8 ;  /* 0xffffff800a1a7811 */ /* 0x000fe200078f40ff */
[----:B------:R0:W-:Y:S01]  /*2a80*/  I2F.F16 R38, R17 ;  /* 0x0000001100267306 */ /* 0x0001e20000200c00 */
[----:B------:R-:W-:Y:S01]  /*2a90*/  LEA.HI R27, R9, 0xffffff80, RZ, 0x8 ;  /* 0xffffff80091b7811 */ /* 0x000fe200078f40ff */
[----:B------:R-:W-:Y:S01]  /*2aa0*/  VIADD R34, R34, 0xffffff80 ;  /* 0xffffff8022227836 */ /* 0x000fe20000000000 */
[----:B------:R-:W-:Y:S02]  /*2ab0*/  SHF.R.U32.HI R9, RZ, 0x10, R9 ;  /* 0x00000010ff097819 */ /* 0x000fe40000011609 */
[----:B------:R-:W-:-:S02]  /*2ac0*/  LEA.HI R21, R11, 0xffffff80, RZ, 0x8 ;  /* 0xffffff800b157811 */ /* 0x000fc400078f40ff */
[----:B------:R-:W-:Y:S01]  /*2ad0*/  LOP3.LUT R9, R9, 0xff, RZ, 0xc0, !PT ;  /* 0x000000ff09097812 */ /* 0x000fe200078ec0ff */
[----:B------:R-:W-:Y:S01]  /*2ae0*/  I2F.F16 R37, R37 ;  /* 0x0000002500257306 */ /* 0x000fe20000200c00 */
[----:B0-----:R-:W-:Y:S02]  /*2af0*/  LOP3.LUT R17, R18, 0xff, RZ, 0xc0, !PT ;  /* 0x000000ff12117812 */ /* 0x001fe400078ec0ff */
[----:B------:R-:W-:Y:S01]  /*2b00*/  LEA.HI R30, R8, 0xffffff80, RZ, 0x8 ;  /* 0xffffff80081e7811 */ /* 0x000fe200078f40ff */
[----:B-1----:R-:W-:Y:S01]  /*2b10*/  HADD2.F32 R42, -RZ, R22.H1_H1 ;  /* 0x30000016ff2a7230 */ /* 0x002fe20000004100 */
[----:B------:R-:W-:Y:S01]  /*2b20*/  IADD3 R17, PT, PT, R17, -0x80, RZ ;  /* 0xffffff8011117810 */ /* 0x000fe20007ffe0ff */
[--C-:B------:R-:W-:Y:S01]  /*2b30*/  HADD2.F32 R41, -RZ, R23.reuse.H0_H0 ;  /* 0x20000017ff297230 */ /* 0x100fe20000004100 */
[----:B------:R-:W-:Y:S01]  /*2b40*/  SHF.R.U32.HI R8, RZ, 0x10, R8 ;  /* 0x00000010ff087819 */ /* 0x000fe20000011608 */
[----:B------:R0:W1:Y:S01]  /*2b50*/  I2F.F16 R18, R35 ;  /* 0x0000002300127306 */ /* 0x0000620000200c00 */
[----:B------:R-:W-:Y:S01]  /*2b60*/  HADD2.F32 R48, -RZ, R23.H1_H1 ;  /* 0x30000017ff307230 */ /* 0x000fe20000004100 */
[----:B------:R-:W-:-:S02]  /*2b70*/  IADD3 R9, PT, PT, R9, -0x80, RZ ;  /* 0xffffff8009097810 */ /* 0x000fc40007ffe0ff */
[----:B------:R-:W-:Y:S02]  /*2b80*/  LOP3.LUT R8, R8, 0xff, RZ, 0xc0, !PT ;  /* 0x000000ff08087812 */ /* 0x000fe400078ec0ff */
[----:B------:R-:W-:Y:S02]  /*2b90*/  LOP3.LUT R43, R15, 0xff, RZ, 0xc0, !PT ;  /* 0x000000ff0f2b7812 */ /* 0x000fe400078ec0ff */
[----:B------:R2:W-:Y:S01]  /*2ba0*/  I2F.F16 R45, R17 ;  /* 0x00000011002d7306 */ /* 0x0005e20000200c00 */
[--C-:B0-----:R-:W-:Y:S02]  /*2bb0*/  SHF.R.U32.HI R35, RZ, 0x8, R10.reuse ;  /* 0x00000008ff237819 */ /* 0x101fe4000001160a */
[----:B------:R-:W-:Y:S02]  /*2bc0*/  SHF.R.U32.HI R10, RZ, 0x10, R10 ;  /* 0x00000010ff0a7819 */ /* 0x000fe4000001160a */
[----:B------:R-:W-:Y:S02]  /*2bd0*/  LOP3.LUT R35, R35, 0xff, RZ, 0xc0, !PT ;  /* 0x000000ff23237812 */ /* 0x000fe400078ec0ff */
[----:B------:R-:W-:Y:S01]  /*2be0*/  LOP3.LUT R10, R10, 0xff, RZ, 0xc0, !PT ;  /* 0x000000ff0a0a7812 */ /* 0x000fe200078ec0ff */
[----:B------:R0:W3:Y:S01]  /*2bf0*/  I2F.F16 R46, R34 ;  /* 0x00000022002e7306 */ /* 0x0000e20000200c00 */
[----:B--2---:R-:W-:Y:S01]  /*2c00*/  SHF.R.U32.HI R17, RZ, 0x8, R11 ;  /* 0x00000008ff117819 */ /* 0x004fe2000001160b */
[----:B-1----:R-:W-:Y:S01]  /*2c10*/  HADD2.F32 R18, -RZ, R18.H0_H0 ;  /* 0x20000012ff127230 */ /* 0x002fe20000004100 */
[----:B------:R-:W-:-:S02]  /*2c20*/  IADD3 R36, PT, PT, R35, -0x80, RZ ;  /* 0xffffff8023247810 */ /* 0x000fc40007ffe0ff */
[----:B------:R-:W-:Y:S02]  /*2c30*/  LOP3.LUT R17, R17, 0xff, RZ, 0xc0, !PT ;  /* 0x000000ff11117812 */ /* 0x000fe400078ec0ff */
[----:B------:R-:W-:Y:S01]  /*2c40*/  SHF.R.U32.HI R11, RZ, 0x10, R11 ;  /* 0x00000010ff0b7819 */ /* 0x000fe2000001160b */
[----:B------:R1:W2:Y:S01]  /*2c50*/  I2F.F16 R40, R9 ;  /* 0x0000000900287306 */ /* 0x0002a20000200c00 */
[----:B------:R-:W-:Y:S01]  /*2c60*/  IADD3 R35, PT, PT, R17, -0x80, RZ ;  /* 0xffffff8011237810 */ /* 0x000fe20007ffe0ff */
[----:B------:R-:W-:Y:S01]  /*2c70*/  HADD2.F32 R17, -RZ, R22.H0_H0 ;  /* 0x20000016ff117230 */ /* 0x000fe20000004100 */
[----:B------:R-:W-:Y:S01]  /*2c80*/  LOP3.LUT R11, R11, 0xff, RZ, 0xc0, !PT ;  /* 0x000000ff0b0b7812 */ /* 0x000fe200078ec0ff */
[----:B------:R-:W4:Y:S01]  /*2c90*/  LDS.64 R22, [UR5+0x18] ;  /* 0x00001805ff167984 */ /* 0x000f220008000a00 */
[----:B0-----:R-:W-:Y:S01]  /*2ca0*/  IADD3 R34, PT, PT, R10, -0x80, RZ ;  /* 0xffffff800a227810 */ /* 0x001fe20007ffe0ff */
[----:B------:R-:W-:Y:S01]  /*2cb0*/  HADD2.F32 R10, -RZ, R44.H0_H0 ;  /* 0x2000002cff0a7230 */ /* 0x000fe20000004100 */
[----:B------:R-:W-:Y:S01]  /*2cc0*/  IADD3 R47, PT, PT, R11, -0x80, RZ ;  /* 0xffffff800b2f7810 */ /* 0x000fe20007ffe0ff */
[----:B------:R-:W0:Y:S01]  /*2cd0*/  I2F.F16 R36, R36 ;  /* 0x0000002400247306 */ /* 0x000e220000200c00 */
[----:B-1----:R-:W-:Y:S01]  /*2ce0*/  HADD2.F32 R9, -RZ, R32.H0_H0 ;  /* 0x20000020ff097230 */ /* 0x002fe20000004100 */
[----:B------:R-:W-:Y:S01]  /*2cf0*/  IADD3 R8, PT, PT, R8, -0x80, RZ ;  /* 0xffffff8008087810 */ /* 0x000fe20007ffe0ff */
[----:B------:R-:W-:Y:S01]  /*2d00*/  HADD2.F32 R11, -RZ, R38.H0_H0 ;  /* 0x20000026ff0b7230 */ /* 0x000fe20000004100 */
[----:B------:R-:W-:Y:S01]  /*2d10*/  SHF.R.U32.HI R52, RZ, 0x8, R15 ;  /* 0x00000008ff347819 */ /* 0x000fe2000001160f */
[----:B---3--:R-:W-:-:S02]  /*2d20*/  HADD2.F32 R38, -RZ, R46.H0_H0 ;  /* 0x2000002eff267230 */ /* 0x008fc40000004100 */
[----:B------:R-:W-:Y:S01]  /*2d30*/  FFMA.FTZ R50, R17, R9, RZ ;  /* 0x0000000911327223 */ /* 0x000fe200000100ff */
[----:B--2---:R-:W-:Y:S01]  /*2d40*/  HADD2.F32 R40, -RZ, R40.H0_H0 ;  /* 0x20000028ff287230 */ /* 0x004fe20000004100 */
[----:B------:R-:W1:Y:S01]  /*2d50*/  I2F.F16 R35, R35 ;  /* 0x0000002300237306 */ /* 0x000e620000200c00 */
[----:B------:R-:W-:Y:S01]  /*2d60*/  FFMA.FTZ R46, R11, R17, RZ ;  /* 0x000000110b2e7223 */ /* 0x000fe200000100ff */
[----:B------:R-:W-:Y:S02]  /*2d70*/  LOP3.LUT R52, R52, 0xff, RZ, 0xc0, !PT ;  /* 0x000000ff34347812 */ /* 0x000fe400078ec0ff */
[----:B------:R-:W-:Y:S02]  /*2d80*/  SHF.R.U32.HI R54, RZ, 0x10, R15 ;  /* 0x00000010ff367819 */ /* 0x000fe4000001160f */
[----:B------:R-:W-:Y:S01]  /*2d90*/  IADD3 R52, PT, PT, R52, -0x80, RZ ;  /* 0xffffff8034347810 */ /* 0x000fe20007ffe0ff */
[----:B0-----:R-:W-:Y:S01]  /*2da0*/  HADD2.F32 R36, -RZ, R36.H0_H0 ;  /* 0x20000024ff247230 */ /* 0x001fe20000004100 */
[----:B------:R-:W0:Y:S01]  /*2db0*/  I2F.F16 R34, R34 ;  /* 0x0000002200227306 */ /* 0x000e220000200c00 */
[----:B------:R-:W-:-:S02]  /*2dc0*/  LOP3.LUT R54, R54, 0xff, RZ, 0xc0, !PT ;  /* 0x000000ff36367812 */ /* 0x000fc400078ec0ff */
[----:B------:R-:W-:Y:S02]  /*2dd0*/  LEA.HI R15, R15, 0xffffff80, RZ, 0x8 ;  /* 0xffffff800f0f7811 */ /* 0x000fe400078f40ff */
[----:B------:R-:W-:Y:S01]  /*2de0*/  ISETP.NE.AND P0, PT, R31, 0x1, PT ;  /* 0x000000011f00780c */ /* 0x000fe20003f05270 */
[----:B-1----:R-:W-:Y:S02]  /*2df0*/  HADD2.F32 R35, -RZ, R35.H0_H0 ;  /* 0x20000023ff237230 */ /* 0x002fe40000004100 */
[----:B------:R-:W1:Y:S01]  /*2e00*/  I2F.F16 R32, R47 ;  /* 0x0000002f00207306 */ /* 0x000e620000200c00 */
[----:B0-----:R-:W-:-:S07]  /*2e10*/  HADD2.F32 R34, -RZ, R34.H0_H0 ;  /* 0x20000022ff227230 */ /* 0x001fce0000004100 */
[----:B------:R-:W0:Y:S01]  /*2e20*/  I2F.F16 R27, R27 ;  /* 0x0000001b001b7306 */ /* 0x000e220000200c00 */
[----:B----4-:R-:W-:Y:S02]  /*2e30*/  HADD2.F32 R58, -RZ, R23.H1_H1 ;  /* 0x30000017ff3a7230 */ /* 0x010fe40000004100 */
[----:B-1----:R-:W-:-:S05]  /*2e40*/  HADD2.F32 R32, -RZ, R32.H0_H0 ;  /* 0x20000020ff207230 */ /* 0x002fca0000004100 */
[----:B------:R-:W1:Y:S01]  /*2e50*/  I2F.F16 R26, R26 ;  /* 0x0000001a001a7306 */ /* 0x000e620000200c00 */
[----:B0-----:R-:W-:-:S07]  /*2e60*/  HADD2.F32 R27, -RZ, R27.H0_H0 ;  /* 0x2000001bff1b7230 */ /* 0x001fce0000004100 */
[----:B------:R0:W2:Y:S01]  /*2e70*/  I2F.F16 R39, R8 ;  /* 0x0000000800277306 */ /* 0x0000a20000200c00 */
[----:B-1----:R-:W-:-:S07]  /*2e80*/  HADD2.F32 R26, -RZ, R26.H0_H0 ;  /* 0x2000001aff1a7230 */ /* 0x002fce0000004100 */
[----:B------:R-:W1:Y:S01]  /*2e90*/  I2F.F16 R19, R19 ;  /* 0x0000001300137306 */ /* 0x000e620000200c00 */
[----:B0-----:R-:W-:Y:S02]  /*2ea0*/  HADD2.F32 R8, -RZ, R37.H0_H0 ;  /* 0x20000025ff087230 */ /* 0x001fe40000004100 */
[----:B------:R-:W-:Y:S02]  /*2eb0*/  HADD2.F32 R37, -RZ, R45.H0_H0 ;  /* 0x2000002dff257230 */ /* 0x000fe40000004100 */
[C---:B------:R-:W-:Y:S01]  /*2ec0*/  FFMA.FTZ R45, R17.reuse, R10, RZ ;  /* 0x0000000a112d7223 */ /* 0x040fe200000100ff */
[----:B------:R-:W-:Y:S01]  /*2ed0*/  FFMA.FTZ R49, R17, R8, RZ ;  /* 0x0000000811317223 */ /* 0x000fe200000100ff */
[----:B------:R-:W-:Y:S02]  /*2ee0*/  IADD3 R17, PT, PT, R43, -0x80, RZ ;  /* 0xffffff802b117810 */ /* 0x000fe40007ffe0ff */
[C---:B------:R-:W-:Y:S01]  /*2ef0*/  FFMA.FTZ R44, R42.reuse, R38, R45 ;  /* 0x000000262a2c7223 */ /* 0x040fe2000001002d */
[----:B------:R-:W0:Y:S01]  /*2f00*/  I2F.F16 R30, R30 ;  /* 0x0000001e001e7306 */ /* 0x000e220000200c00 */
[C---:B------:R-:W-:Y:S01]  /*2f10*/  FFMA.FTZ R49, R42.reuse, R36, R49 ;  /* 0x000000242a317223 */ /* 0x040fe20000010031 */
[----:B------:R-:W-:Y:S01]  /*2f20*/  FFMA.FTZ R45, R42, R35, R50 ;  /* 0x000000232a2d7223 */ /* 0x000fe20000010032 */
[----:B------:R-:W-:Y:S01]  /*2f30*/  FFMA.FTZ R43, R41, R40, R44 ;  /* 0x00000028292b7223 */ /* 0x000fe2000001002c */
[----:B------:R-:W-:Y:S01]  /*2f40*/  FFMA.FTZ R46, R37, R42, R46 ;  /* 0x0000002a252e7223 */ /* 0x000fe2000001002e */
[----:B------:R-:W-:Y:S01]  /*2f50*/  FFMA.FTZ R49, R41, R34, R49 ;  /* 0x0000002229317223 */ /* 0x000fe20000010031 */
[----:B--2---:R-:W-:-:S02]  /*2f60*/  HADD2.F32 R39, -RZ, R39.H0_H0 ;  /* 0x20000027ff277230 */ /* 0x004fc40000004100 */
[----:B------:R-:W-:Y:S01]  /*2f70*/  FFMA.FTZ R42, R41, R32, R45 ;  /* 0x00000020292a7223 */ /* 0x000fe2000001002d */
[----:B------:R-:W2:Y:S01]  /*2f80*/  I2F.F16 R21, R21 ;  /* 0x0000001500157306 */ /* 0x000ea20000200c00 */
[----:B------:R-:W-:Y:S02]  /*2f90*/  HADD2.F32 R45, -RZ, R22.H0_H0 ;  /* 0x20000016ff2d7230 */ /* 0x000fe40000004100 */
[C---:B------:R-:W-:Y:S01]  /*2fa0*/  FFMA.FTZ R44, R48.reuse, R27, R43 ;  /* 0x0000001b302c7223 */ /* 0x040fe2000001002b */
[----:B-1----:R-:W-:Y:S02]  /*2fb0*/  HADD2.F32 R19, -RZ, R19.H0_H0 ;  /* 0x20000013ff137230 */ /* 0x002fe40000004100 */
[----:B------:R-:W-:Y:S01]  /*2fc0*/  FFMA.FTZ R49, R48, R26, R49 ;  /* 0x0000001a30317223 */ /* 0x000fe20000010031 */
[----:B------:R-:W-:Y:S01]  /*2fd0*/  FFMA.FTZ R47, R39, R41, R46 ;  /* 0x00000029272f7223 */ /* 0x000fe2000001002e */
[----:B------:R-:W-:Y:S01]  /*2fe0*/  SHF.R.U32.HI R43, RZ, 0x8, R12 ;  /* 0x00000008ff2b7819 */ /* 0x000fe2000001160c */
[----:B0-----:R-:W-:Y:S01]  /*2ff0*/  HADD2.F32 R30, -RZ, R30.H0_H0 ;  /* 0x2000001eff1e7230 */ /* 0x001fe20000004100 */
[----:B------:R-:W0:Y:S01]  /*3000*/  I2F.F16 R20, R20 ;  /* 0x0000001400147306 */ /* 0x000e220000200c00 */
[C---:B------:R-:W-:Y:S01]  /*3010*/  FFMA.FTZ R41, R45.reuse, R19, R44 ;  /* 0x000000132d297223 */ /* 0x040fe2000001002c */
[----:B------:R-:W-:Y:S01]  /*3020*/  FFMA.FTZ R44, R45, R18, R49 ;  /* 0x000000122d2c7223 */ /* 0x000fe20000010031 */
[----:B------:R-:W-:Y:S01]  /*3030*/  SHF.R.U32.HI R49, RZ, 0x8, R13 ;  /* 0x00000008ff317819 */ /* 0x000fe2000001160d */
[----:B------:R-:W-:Y:S01]  /*3040*/  FFMA.FTZ R47, R30, R48, R47 ;  /* 0x000000301e2f7223 */ /* 0x000fe2000001002f */
[----:B------:R-:W-:Y:S01]  /*3050*/  LEA.HI R46, R12, 0xffffff80, RZ, 0x8 ;  /* 0xffffff800c2e7811 */ /* 0x000fe200078f40ff */
[----:B--2---:R-:W-:-:S02]  /*3060*/  HADD2.F32 R21, -RZ, R21.H0_H0 ;  /* 0x20000015ff157230 */ /* 0x004fc40000004100 */
[----:B------:R-:W1:Y:S01]  /*3070*/  I2F.F16 R17, R17 ;  /* 0x0000001100117306 */ /* 0x000e620000200c00 */
[----:B------:R-:W-:Y:S02]  /*3080*/  LOP3.LUT R49, R49, 0xff, RZ, 0xc0, !PT ;  /* 0x000000ff31317812 */ /* 0x000fe400078ec0ff */
[----:B------:R-:W-:Y:S01]  /*3090*/  SHF.R.U32.HI R12, RZ, 0x10, R12 ;  /* 0x00000010ff0c7819 */ /* 0x000fe2000001160c */
[----:B------:R-:W-:Y:S01]  /*30a0*/  FFMA.FTZ R48, R48, R21, R42 ;  /* 0x0000001530307223 */ /* 0x000fe2000001002a */
[----:B------:R-:W-:Y:S01]  /*30b0*/  IADD3 R51, PT, PT, R49, -0x80, RZ ;  /* 0xffffff8031337810 */ /* 0x000fe20007ffe0ff */
[----:B0-----:R-:W-:Y:S01]  /*30c0*/  HADD2.F32 R20, -RZ, R20.H0_H0 ;  /* 0x20000014ff147230 */ /* 0x001fe20000004100 */
[----:B------:R-:W-:Y:S01]  /*30d0*/  SHF.R.U32.HI R49, RZ, 0x8, R14 ;  /* 0x00000008ff317819 */ /* 0x000fe2000001160e */
[----:B------:R-:W0:Y:S01]  /*30e0*/  I2F.F16 R46, R46 ;  /* 0x0000002e002e7306 */ /* 0x000e220000200c00 */
[----:B------:R-:W-:Y:S02]  /*30f0*/  LEA.HI R42, R13, 0xffffff80, RZ, 0x8 ;  /* 0xffffff800d2a7811 */ /* 0x000fe400078f40ff */
[----:B------:R-:W-:Y:S01]  /*3100*/  FFMA.FTZ R47, R20, R45, R47 ;  /* 0x0000002d142f7223 */ /* 0x000fe2000001002f */
[----:B------:R-:W-:Y:S01]  /*3110*/  LOP3.LUT R49, R49, 0xff, RZ, 0xc0, !PT ;  /* 0x000000ff31317812 */ /* 0x000fe200078ec0ff */
[----:B-1----:R-:W-:Y:S01]  /*3120*/  HADD2.F32 R17, -RZ, R17.H0_H0 ;  /* 0x20000011ff117230 */ /* 0x002fe20000004100 */
[----:B------:R-:W-:-:S02]  /*3130*/  LEA.HI R50, R14, 0xffffff80, RZ, 0x8 ;  /* 0xffffff800e327811 */ /* 0x000fc400078f40ff */
[----:B------:R-:W1:Y:S01]  /*3140*/  I2F.F16 R51, R51 ;  /* 0x0000003300337306 */ /* 0x000e620000200c00 */
[----:B------:R-:W-:Y:S01]  /*3150*/  SHF.R.U32.HI R13, RZ, 0x10, R13 ;  /* 0x00000010ff0d7819 */ /* 0x000fe2000001160d */
[----:B------:R-:W-:Y:S01]  /*3160*/  FFMA.FTZ R45, R45, R17, R48 ;  /* 0x000000112d2d7223 */ /* 0x000fe20000010030 */
[----:B------:R-:W-:Y:S02]  /*3170*/  LOP3.LUT R48, R43, 0xff, RZ, 0xc0, !PT ;  /* 0x000000ff2b307812 */ /* 0x000fe400078ec0ff */
[----:B------:R-:W-:Y:S01]  /*3180*/  IADD3 R49, PT, PT, R49, -0x80, RZ ;  /* 0xffffff8031317810 */ /* 0x000fe20007ffe0ff */
[----:B0-----:R-:W-:Y:S01]  /*3190*/  HADD2.F32 R46, -RZ, R46.H0_H0 ;  /* 0x2000002eff2e7230 */ /* 0x001fe20000004100 */
[----:B------:R-:W-:Y:S01]  /*31a0*/  SHF.R.U32.HI R14, RZ, 0x10, R14 ;  /* 0x00000010ff0e7819 */ /* 0x000fe2000001160e */
[----:B------:R-:W-:Y:S01]  /*31b0*/  VIADD R48, R48, 0xffffff80 ;  /* 0xffffff8030307836 */ /* 0x000fe20000000000 */
[----:B------:R-:W-:Y:S01]  /*31c0*/  LOP3.LUT R12, R12, 0xff, RZ, 0xc0, !PT ;  /* 0x000000ff0c0c7812 */ /* 0x000fe200078ec0ff */
[----:B------:R0:W2:Y:S01]  /*31d0*/  I2F.F16 R43, R50 ;  /* 0x00000032002b7306 */ /* 0x0000a20000200c00 */
[----:B------:R-:W-:-:S02]  /*31e0*/  LOP3.LUT R13, R13, 0xff, RZ, 0xc0, !PT ;  /* 0x000000ff0d0d7812 */ /* 0x000fc400078ec0ff */
[----:B------:R-:W-:Y:S02]  /*31f0*/  LOP3.LUT R14, R14, 0xff, RZ, 0xc0, !PT ;  /* 0x000000ff0e0e7812 */ /* 0x000fe400078ec0ff */
[----:B------:R-:W-:Y:S02]  /*3200*/  IADD3 R12, PT, PT, R12, -0x80, RZ ;  /* 0xffffff800c0c7810 */ /* 0x000fe40007ffe0ff */
[----:B------:R-:W-:Y:S01]  /*3210*/  IADD3 R13, PT, PT, R13, -0x80, RZ ;  /* 0xffffff800d0d7810 */ /* 0x000fe20007ffe0ff */
[----:B------:R-:W-:Y:S01]  /*3220*/  I2F.F16 R53, R48 ;  /* 0x0000003000357306 */ /* 0x000fe20000200c00 */
[----:B0-----:R-:W-:Y:S01]  /*3230*/  IADD3 R50, PT, PT, R14, -0x80, RZ ;  /* 0xffffff800e327810 */ /* 0x001fe20007ffe0ff */
[----:B-1----:R-:W-:Y:S02]  /*3240*/  HADD2.F32 R14, -RZ, R51.H0_H0 ;  /* 0x20000033ff0e7230 */ /* 0x002fe40000004100 */
[----:B--2---:R-:W-:-:S04]  /*3250*/  HADD2.F32 R56, -RZ, R43.H0_H0 ;  /* 0x2000002bff387230 */ /* 0x004fc80000004100 */
[----:B------:R-:W0:Y:S01]  /*3260*/  I2F.F16 R49, R49 ;  /* 0x0000003100317306 */ /* 0x000e220000200c00 */
[----:B------:R-:W-:-:S07]  /*3270*/  HADD2.F32 R43, -RZ, R5.H0_H0 ;  /* 0x20000005ff2b7230 */ /* 0x000fce0000004100 */
[----:B------:R1:W2:Y:S01]  /*3280*/  I2F.F16 R48, R52 ;  /* 0x0000003400307306 */ /* 0x0002a20000200c00 */
[----:B0-----:R-:W-:-:S07]  /*3290*/  HADD2.F32 R49, -RZ, R49.H0_H0 ;  /* 0x20000031ff317230 */ /* 0x001fce0000004100 */
[----:B------:R-:W0:Y:S01]  /*32a0*/  I2F.F16 R12, R12 ;  /* 0x0000000c000c7306 */ /* 0x000e220000200c00 */
[----:B-1----:R-:W-:Y:S02]  /*32b0*/  VIADD R52, R54, 0xffffff80 ;  /* 0xffffff8036347836 */ /* 0x002fe40000000000 */
[----:B------:R-:W-:Y:S02]  /*32c0*/  HADD2.F32 R54, -RZ, R22.H1_H1 ;  /* 0x30000016ff367230 */ /* 0x000fe40000004100 */
[----:B------:R-:W-:Y:S02]  /*32d0*/  HADD2.F32 R22, -RZ, R53.H0_H0 ;  /* 0x20000035ff167230 */ /* 0x000fe40000004100 */
[----:B--2---:R-:W-:Y:S01]  /*32e0*/  HADD2.F32 R48, -RZ, R48.H0_H0 ;  /* 0x20000030ff307230 */ /* 0x004fe20000004100 */
[----:B------:R-:W1:Y:S01]  /*32f0*/  I2F.F16 R13, R13 ;  /* 0x0000000d000d7306 */ /* 0x000e620000200c00 */
[----:B------:R-:W-:Y:S01]  /*3300*/  FFMA.FTZ R51, R54, R49, R44 ;  /* 0x0000003136337223 */ /* 0x000fe2000001002c */
[----:B------:R-:W-:Y:S01]  /*3310*/  FFMA.FTZ R47, R22, R54, R47 ;  /* 0x00000036162f7223 */ /* 0x000fe2000001002f */
[C---:B------:R-:W-:Y:S01]  /*3320*/  FFMA.FTZ R41, R54.reuse, R14, R41 ;  /* 0x0000000e36297223 */ /* 0x040fe20000010029 */
[----:B------:R-:W-:Y:S01]  /*3330*/  FFMA.FTZ R45, R54, R48, R45 ;  /* 0x00000030362d7223 */ /* 0x000fe2000001002d */
[----:B0-----:R-:W-:-:S03]  /*3340*/  HADD2.F32 R44, -RZ, R12.H0_H0 ;  /* 0x2000000cff2c7230 */ /* 0x001fc60000004100 */
[----:B------:R-:W0:Y:S01]  /*3350*/  I2F.F16 R50, R50 ;  /* 0x0000003200327306 */ /* 0x000e220000200c00 */
[----:B------:R-:W-:Y:S02]  /*3360*/  HADD2.F32 R12, -RZ, R23.H0_H0 ;  /* 0x20000017ff0c7230 */ /* 0x000fe40000004100 */
[----:B------:R-:W-:-:S03]  /*3370*/  HADD2.F32 R23, -RZ, R7.H0_H0 ;  /* 0x20000007ff177230 */ /* 0x000fc60000004100 */
[----:B------:R-:W-:Y:S01]  /*3380*/  FFMA.FTZ R47, R44, R12, R47 ;  /* 0x0000000c2c2f7223 */ /* 0x000fe2000001002f */
[----:B-1----:R-:W-:Y:S01]  /*3390*/  HADD2.F32 R54, -RZ, R13.H0_H0 ;  /* 0x2000000dff367230 */ /* 0x002fe20000004100 */
[----:B------:R-:W1:Y:S02]  /*33a0*/  I2F.F16 R52, R52 ;  /* 0x0000003400347306 */ /* 0x000e640000200c00 */
[----:B------:R-:W-:Y:S02]  /*33b0*/  FFMA.FTZ R47, R46, R58, R47 ;  /* 0x0000003a2e2f7223 */ /* 0x000fe4000001002f */
[----:B------:R-:W-:Y:S01]  /*33c0*/  FFMA.FTZ R41, R12, R54, R41 ;  /* 0x000000360c297223 */ /* 0x000fe20000010029 */
[----:B0-----:R-:W-:-:S03]  /*33d0*/  HADD2.F32 R50, -RZ, R50.H0_H0 ;  /* 0x20000032ff327230 */ /* 0x001fc60000004100 */
[----:B------:R-:W0:Y:S02]  /*33e0*/  I2F.F16 R42, R42 ;  /* 0x0000002a002a7306 */ /* 0x000e240000200c00 */
[----:B------:R-:W-:Y:S01]  /*33f0*/  FFMA.FTZ R51, R12, R50, R51 ;  /* 0x000000320c337223 */ /* 0x000fe20000010033 */
[----:B-1----:R-:W-:-:S05]  /*3400*/  HADD2.F32 R52, -RZ, R52.H0_H0 ;  /* 0x20000034ff347230 */ /* 0x002fca0000004100 */
[----:B------:R-:W1:Y:S01]  /*3410*/  I2F.F16 R15, R15 ;  /* 0x0000000f000f7306 */ /* 0x000e620000200c00 */
[----:B------:R-:W-:Y:S01]  /*3420*/  FFMA.FTZ R60, R58, R56, R51 ;  /* 0x000000383a3c7223 */ /* 0x000fe20000010033 */
[----:B------:R-:W-:Y:S01]  /*3430*/  FFMA.FTZ R12, R12, R52, R45 ;  /* 0x000000340c0c7223 */ /* 0x000fe2000001002d */
[----:B------:R-:W-:Y:S02]  /*3440*/  HADD2.F32 R45, -RZ, R28.H0_H0 ;  /* 0x2000001cff2d7230 */ /* 0x000fe40000004100 */
[----:B0-----:R-:W-:-:S03]  /*3450*/  HADD2.F32 R42, -RZ, R42.H0_H0 ;  /* 0x2000002aff2a7230 */ /* 0x001fc60000004100 */
[----:B------:R-:W-:Y:S02]  /*3460*/  FMUL.FTZ R47, R45, R47 ;  /* 0x0000002f2d2f7220 */ /* 0x000fe40000410000 */
[----:B------:R-:W-:-:S03]  /*3470*/  FFMA.FTZ R41, R58, R42, R41 ;  /* 0x0000002a3a297223 */ /* 0x000fc60000010029 */
[----:B------:R-:W-:Y:S01]  /*3480*/  F2FP.F16.F32.PACK_AB R47, RZ, R47 ;  /* 0x0000002fff2f723e */ /* 0x000fe200000000ff */
[----:B------:R-:W-:Y:S01]  /*3490*/  FMUL.FTZ R41, R23, R41 ;  /* 0x0000002917297220 */ /* 0x000fe20000410000 */
[----:B-1----:R-:W-:-:S04]  /*34a0*/  HADD2.F32 R15, -RZ, R15.H0_H0 ;  /* 0x2000000fff0f7230 */ /* 0x002fc80000004100 */
[----:B------:R-:W-:Y:S01]  /*34b0*/  F2FP.F16.F32.PACK_AB R41, RZ, R41 ;  /* 0x00000029ff29723e */ /* 0x000fe200000000ff */
[----:B------:R-:W-:-:S03]  /*34c0*/  FFMA.FTZ R12, R58, R15, R12 ;  /* 0x0000000f3a0c7223 */ /* 0x000fc6000001000c */
[----:B------:R-:W-:Y:S01]  /*34d0*/  PRMT R47, R47, 0x5410, R41 ;  /* 0x000054102f2f7816 */ /* 0x000fe20000000029 */
[----:B------:R-:W-:Y:S02]  /*34e0*/  HADD2.F32 R41, -RZ, R6.H0_H0 ;  /* 0x20000006ff297230 */ /* 0x000fe40000004100 */
[----:B------:R-:W-:Y:S02]  /*34f0*/  FMUL.FTZ R12, R43, R12 ;  /* 0x0000000c2b0c7220 */ /* 0x000fe40000410000 */
[----:B------:R-:W-:Y:S02]  /*3500*/  HFMA2 R0, R47, 1, 1, R0 ;  /* 0x3c003c002f007831 */ /* 0x000fe40000000000 */
[----:B------:R-:W-:Y:S01]  /*3510*/  FMUL.FTZ R60, R41, R60 ;  /* 0x0000003c293c7220 */ /* 0x000fe20000410000 */
[----:B------:R-:W-:-:S04]  /*3520*/  F2FP.F16.F32.PACK_AB R12, RZ, R12 ;  /* 0x0000000cff0c723e */ /* 0x000fc800000000ff */
[----:B------:R-:W-:-:S04]  /*3530*/  F2FP.F16.F32.PACK_AB R60, RZ, R60 ;  /* 0x0000003cff3c723e */ /* 0x000fc800000000ff */
[----:B------:R-:W-:-:S05]  /*3540*/  PRMT R60, R60, 0x5410, R12 ;  /* 0x000054103c3c7816 */ /* 0x000fca000000000c */
[----:B------:R-:W-:Y:S01]  /*3550*/  HFMA2 R2, R60, 1, 1, R2 ;  /* 0x3c003c003c027831 */ /* 0x000fe20000000002 */
[----:B------:R-:W-:Y:S06]  /*3560*/  @!P0 BRA `(.L_x_3407) ;  /* 0x0000000000d88947 */ /* 0x000fec0003800000 */
        /* <DEDUP_REMOVED lines=9> */
[--C-:B------:R-:W-:Y:S02]  /*3600*/  HADD2.F32 R37, -RZ, R13.reuse.H0_H0 ;  /* 0x2000000dff257230 */ /* 0x100fe40000004100 */
[-C--:B------:R-:W-:Y:S01]  /*3610*/  FFMA.FTZ R51, R36, R12.reuse, R51 ;  /* 0x0000000c24337223 */ /* 0x080fe20000010033 */
[----:B------:R-:W-:Y:S01]  /*3620*/  FFMA.FTZ R35, R35, R12, R8 ;  /* 0x0000000c23237223 */ /* 0x000fe20000010008 */
[----:B------:R-:W-:-:S02]  /*3630*/  HADD2.F32 R13, -RZ, R13.H1_H1 ;  /* 0x3000000dff0d7230 */ /* 0x000fc40000004100 */
[-C--:B------:R-:W-:Y:S01]  /*3640*/  FFMA.FTZ R40, R40, R37.reuse, R11 ;  /* 0x0000002528287223 */ /* 0x080fe2000001000b */
[-C--:B------:R-:W-:Y:S01]  /*3650*/  FFMA.FTZ R39, R39, R37.reuse, R58 ;  /* 0x0000002527277223 */ /* 0x080fe2000001003a */
[----:B------:R-:W0:Y:S01]  /*3660*/  LDS.64 R10, [UR5+0x58] ;  /* 0x00005805ff0a7984 */ /* 0x000e220008000a00 */
        /* <DEDUP_REMOVED lines=38> */
.L_x_3407:
[C---:B-----5:R-:W-:Y:S01]  /*38d0*/  IMAD.WIDE R12, R29.reuse, 0x4, R24 ;  /* 0x000000041d0c7825 */ /* 0x060fe200078e0218 */
[----:B------:R1:W5:Y:S03]  /*38e0*/  LDG.E.128.CONSTANT R8, desc[UR8][R24.64] ;  /* 0x0000000818087981 */ /* 0x000366000c1e9d00 */
[----:B------:R-:W-:Y:S02]  /*38f0*/  IMAD.WIDE R22, R29, 0x4, R12 ;  /* 0x000000041d167825 */ /* 0x000fe400078e020c */
[----:B------:R-:W5:Y:S01]  /*3900*/  LDG.E.128.CONSTANT R12, desc[UR8][R12.64] ;  /* 0x000000080c0c7981 */ /* 0x000f62000c1e9d00 */
[----:B------:R-:W-:Y:S05]  /*3910*/  @!P1 BRA `(.L_x_3408) ;  /* 0x0000000c00e89947 */ /* 0x000fea0003800000 */
[----:B-1---5:R-:W-:Y:S02]  /*3920*/  LOP3.LUT R24, R14, 0xff, RZ, 0xc0, !PT ;  /* 0x000000ff0e187812 */ /* 0x022fe400078ec0ff */
[----:B------:R-:W-:Y:S02]  /*3930*/  LOP3.LUT R17, R9, 0xff, RZ, 0xc0, !PT ;  /* 0x000000ff09117812 */ /* 0x000fe400078ec0ff */
[----:B0-----:R-:W-:Y:S01]  /*3940*/  LOP3.LUT R18, R10, 0xff, RZ, 0xc0, !PT ;  /* 0x000000ff0a127812 */ /* 0x001fe200078ec0ff */
[----:B------:R-:W-:Y:S01]  /*3950*/  VIADD R35, R24, 0xffffff80 ;  /* 0xffffff8018237836 */ /* 0x000fe20000000000 */
[----:B------:R-:W-:Y:S01]  /*3960*/  IADD3 R44, PT, PT, R17, -0x80, RZ ;  /* 0xffffff80112c7810 */ /* 0x000fe20007ffe0ff */
[----:B------:R-:W0:Y:S01]  /*3970*/  LDS.64 R24, [UR5+0x20] ;  /* 0x00002005ff187984 */ /* 0x000e220008000a00 */
[----:B------:R-:W-:Y:S02]  /*3980*/  IADD3 R37, PT, PT, R18, -0x80, RZ ;  /* 0xffffff8012257810 */ /* 0x000fe40007ffe0ff */
[----:B------:R-:W-:-:S02]  /*3990*/  LOP3.LUT R17, R11, 0xff, RZ, 0xc0, !PT ;  /* 0x000000ff0b117812 */ /* 0x000fc400078ec0ff */
[----:B------:R-:W-:Y:S01]  /*39a0*/  LOP3.LUT R18, R12, 0xff, RZ, 0xc0, !PT ;  /* 0x000000ff0c127812 */ /* 0x000fe200078ec0ff */
[----:B------:R-:W-:Y:S01]  /*39b0*/  I2F.F16 R44, R44 ;  /* 0x0000002c002c7306 */ /* 0x000fe20000200c00 */
[----:B------:R-:W-:Y:S02]  /*39c0*/  IADD3 R32, PT, PT, R17, -0x80, RZ ;  /* 0xffffff8011207810 */ /* 0x000fe40007ffe0ff */
[----:B------:R-:W-:Y:S02]  /*39d0*/  IADD3 R20, PT, PT, R18, -0x80, RZ ;  /* 0xffffff8012147810 */ /* 0x000fe40007ffe0ff */
[----:B------:R-:W-:Y:S02]  /*39e0*/  LOP3.LUT R17, R8, 0xff, RZ, 0xc0, !PT ;  /* 0x000000ff08117812 */ /* 0x000fe400078ec0ff */
[----:B------:R-:W-:Y:S01]  /*39f0*/  LOP3.LUT R18, R13, 0xff, RZ, 0xc0, !PT ;  /* 0x000000ff0d127812 */ /* 0x000fe200078ec0ff */
[----:B------:R-:W-:Y:S01]  /*3a00*/  I2F.F16 R32, R32 ;  /* 0x0000002000207306 */ /* 0x000fe20000200c00 */
[----:B------:R-:W-:-:S02]  /*3a10*/  IADD3 R17, PT, PT, R17, -0x80, RZ ;  /* 0xffffff8011117810 */ /* 0x000fc40007ffe0ff */
[----:B------:R-:W-:Y:S02]  /*3a20*/  IADD3 R19, PT, PT, R18, -0x80, RZ ;  /* 0xffffff8012137810 */ /* 0x000fe40007ffe0ff */
[----:B------:R-:W-:Y:S02]  /*3a30*/  SHF.R.U32.HI R18, RZ, 0x8, R8 ;  /* 0x00000008ff127819 */ /* 0x000fe40000011608 */
[----:B------:R-:W-:Y:S01]  /*3a40*/  SHF.R.U32.HI R34, RZ, 0x8, R9 ;  /* 0x00000008ff227819 */ /* 0x000fe20000011609 */
[----:B------:R1:W-:Y:S01]  /*3a50*/  I2F.F16 R38, R17 ;  /* 0x0000001100267306 */ /* 0x0003e20000200c00 */
[----:B------:R-:W-:Y:S02]  /*3a60*/  LEA.HI R26, R10, 0xffffff80, RZ, 0x8 ;  /* 0xffffff800a1a7811 */ /* 0x000fe400078f40ff */
[----:B------:R-:W-:Y:S02]  /*3a70*/  LOP3.LUT R34, R34, 0xff, RZ, 0xc0, !PT ;  /* 0x000000ff22227812 */ /* 0x000fe400078ec0ff */
[----:B------:R-:W-:-:S02]  /*3a80*/  LEA.HI R27, R9, 0xffffff80, RZ, 0x8 ;  /* 0xffffff80091b7811 */ /* 0x000fc400078f40ff */
[----:B------:R-:W-:Y:S01]  /*3a90*/  SHF.R.U32.HI R9, RZ, 0x10, R9 ;  /* 0x00000010ff097819 */ /* 0x000fe20000011609 */
[----:B------:R-:W-:Y:S01]  /*3aa0*/  I2F.F16 R37, R37 ;  /* 0x0000002500257306 */ /* 0x000fe20000200c00 */
[----:B-1----:R-:W-:Y:S02]  /*3ab0*/  LOP3.LUT R17, R18, 0xff, RZ, 0xc0, !PT ;  /* 0x000000ff12117812 */ /* 0x002fe400078ec0ff */
[----:B------:R-:W-:Y:S02]  /*3ac0*/  LEA.HI R21, R11, 0xffffff80, RZ, 0x8 ;  /* 0xffffff800b157811 */ /* 0x000fe400078f40ff */
[----:B------:R-:W-:Y:S02]  /*3ad0*/  IADD3 R17, PT, PT, R17, -0x80, RZ ;  /* 0xffffff8011117810 */ /* 0x000fe40007ffe0ff */
[----:B------:R-:W-:Y:S01]  /*3ae0*/  IADD3 R34, PT, PT, R34, -0x80, RZ ;  /* 0xffffff8022227810 */ /* 0x000fe20007ffe0ff */
[----:B------:R1:W2:Y:S01]  /*3af0*/  I2F.F16 R18, R35 ;  /* 0x0000002300127306 */ /* 0x0002a20000200c00 */
[----:B------:R-:W-:Y:S01]  /*3b00*/  LOP3.LUT R9, R9, 0xff, RZ, 0xc0, !PT ;  /* 0x000000ff09097812 */ /* 0x000fe200078ec0ff */
[----:B0-----:R-:W-:Y:S01]  /*3b10*/  HADD2.F32 R42, -RZ, R24.H1_H1 ;  /* 0x30000018ff2a7230 */ /* 0x001fe20000004100 */
[----:B------:R-:W-:Y:S01]  /*3b20*/  LEA.HI R30, R8, 0xffffff80, RZ, 0x8 ;  /* 0xffffff80081e7811 */ /* 0x000fe200078f40ff */
[--C-:B------:R-:W-:Y:S01]  /*3b30*/  HADD2.F32 R41, -RZ, R25.reuse.H0_H0 ;  /* 0x20000019ff297230 */ /* 0x100fe20000004100 */
[----:B------:R-:W-:Y:S01]  /*3b40*/  SHF.R.U32.HI R8, RZ, 0x10, R8 ;  /* 0x00000010ff087819 */ /* 0x000fe20000011608 */
[----:B------:R-:W-:Y:S01]  /*3b50*/  HADD2.F32 R48, -RZ, R25.H1_H1 ;  /* 0x30000019ff307230 */ /* 0x000fe20000004100 */
[----:B------:R-:W-:Y:S01]  /*3b60*/  IADD3 R9, PT, PT, R9, -0x80, RZ ;  /* 0xffffff8009097810 */ /* 0x000fe20007ffe0ff */
[----:B------:R0:W-:Y:S01]  /*3b70*/  I2F.F16 R45, R17 ;  /* 0x00000011002d7306 */ /* 0x0001e20000200c00 */
[----:B-1----:R-:W-:-:S02]  /*3b80*/  SHF.R.U32.HI R35, RZ, 0x8, R10 ;  /* 0x00000008ff237819 */ /* 0x002fc4000001160a */
[----:B------:R-:W-:Y:S02]  /*3b90*/  SHF.R.U32.HI R10, RZ, 0x10, R10 ;  /* 0x00000010ff0a7819 */ /* 0x000fe4000001160a */
[----:B------:R-:W-:Y:S02]  /*3ba0*/  LOP3.LUT R35, R35, 0xff, RZ, 0xc0, !PT ;  /* 0x000000ff23237812 */ /* 0x000fe400078ec0ff */
[----:B------:R-:W-:Y:S01]  /*3bb0*/  LOP3.LUT R10, R10, 0xff, RZ, 0xc0, !PT ;  /* 0x000000ff0a0a7812 */ /* 0x000fe200078ec0ff */
[----:B------:R1:W3:Y:S01]  /*3bc0*/  I2F.F16 R46, R34 ;  /* 0x00000022002e7306 */ /* 0x0002e20000200c00 */
[----:B0-----:R-:W-:Y:S01]  /*3bd0*/  SHF.R.U32.HI R17, RZ, 0x8, R11 ;  /* 0x00000008ff117819 */ /* 0x001fe2000001160b */
[----:B--2---:R-:W-:Y:S01]  /*3be0*/  HADD2.F32 R18, -RZ, R18.H0_H0 ;  /* 0x20000012ff127230 */ /* 0x004fe20000004100 */
[----:B------:R-:W-:Y:S02]  /*3bf0*/  IADD3 R36, PT, PT, R35, -0x80, RZ ;  /* 0xffffff8023247810 */ /* 0x000fe40007ffe0ff */
[----:B------:R-:W-:-:S02]  /*3c00*/  LOP3.LUT R17, R17, 0xff, RZ, 0xc0, !PT ;  /* 0x000000ff11117812 */ /* 0x000fc400078ec0ff */
[----:B------:R-:W-:Y:S01]  /*3c10*/  SHF.R.U32.HI R11, RZ, 0x10, R11 ;  /* 0x00000010ff0b7819 */ /* 0x000fe2000001160b */
[----:B------:R0:W2:Y:S01]  /*3c20*/  I2F.F16 R40, R9 ;  /* 0x0000000900287306 */ /* 0x0000a20000200c00 */
[----:B------:R-:W-:Y:S01]  /*3c30*/  IADD3 R35, PT, PT, R17, -0x80, RZ ;  /* 0xffffff8011237810 */ /* 0x000fe20007ffe0ff */
[----:B------:R-:W-:Y:S01]  /*3c40*/  HADD2.F32 R17, -RZ, R24.H0_H0 ;  /* 0x20000018ff117230 */ /* 0x000fe20000004100 */
[----:B------:R-:W-:Y:S01]  /*3c50*/  LOP3.LUT R11, R11, 0xff, RZ, 0xc0, !PT ;  /* 0x000000ff0b0b7812 */ /* 0x000fe200078ec0ff */
[----:B------:R-:W4:Y:S01]  /*3c60*/  LDS.64 R24, [UR5+0x28] ;  /* 0x00002805ff187984 */ /* 0x000f220008000a00 */
[----:B-1----:R-:W-:Y:S01]  /*3c70*/  VIADD R34, R10, 0xffffff80 ;  /* 0xffffff800a227836 */ /* 0x002fe20000000000 */
[----:B------:R-:W-:Y:S01]  /*3c80*/  LOP3.LUT R8, R8, 0xff, RZ, 0xc0, !PT ;  /* 0x000000ff08087812 */ /* 0x000fe200078ec0ff */
[----:B------:R-:W-:Y:S01]  /*3c90*/  HADD2.F32 R10, -RZ, R44.H0_H0 ;  /* 0x2000002cff0a7230 */ /* 0x000fe20000004100 */
[----:B------:R-:W1:Y:S01]  /*3ca0*/  I2F.F16 R36, R36 ;  /* 0x0000002400247306 */ /* 0x000e620000200c00 */
[----:B------:R-:W-:Y:S01]  /*3cb0*/  IADD3 R47, PT, PT, R11, -0x80, RZ ;  /* 0xffffff800b2f7810 */ /* 0x000fe20007ffe0ff */
[----:B0-----:R-:W-:Y:S01]  /*3cc0*/  HADD2.F32 R9, -RZ, R32.H0_H0 ;  /* 0x20000020ff097230 */ /* 0x001fe20000004100 */
[----:B------:R-:W-:Y:S01]  /*3cd0*/  IADD3 R8, PT, PT, R8, -0x80, RZ ;  /* 0xffffff8008087810 */ /* 0x000fe20007ffe0ff */
[----:B------:R-:W-:Y:S01]  /*3ce0*/  HADD2.F32 R11, -RZ, R38.H0_H0 ;  /* 0x20000026ff0b7230 */ /* 0x000fe20000004100 */
[----:B------:R-:W-:Y:S01]  /*3cf0*/  LOP3.LUT R43, R15, 0xff, RZ, 0xc0, !PT ;  /* 0x000000ff0f2b7812 */ /* 0x000fe200078ec0ff */
[----:B---3--:R-:W-:-:S02]  /*3d00*/  HADD2.F32 R38, -RZ, R46.H0_H0 ;  /* 0x2000002eff267230 */ /* 0x008fc40000004100 */
[----:B------:R-:W-:Y:S01]  /*3d10*/  FFMA.FTZ R50, R17, R9, RZ ;  /* 0x0000000911327223 */ /* 0x000fe200000100ff */
[----:B------:R-:W0:Y:S01]  /*3d20*/  I2F.F16 R35, R35 ;  /* 0x0000002300237306 */ /* 0x000e220000200c00 */
[----:B--2---:R-:W-:Y:S02]  /*3d30*/  HADD2.F32 R40, -RZ, R40.H0_H0 ;  /* 0x20000028ff287230 */ /* 0x004fe40000004100 */
[----:B------:R-:W-:Y:S01]  /*3d40*/  FFMA.FTZ R46, R11, R17, RZ ;  /* 0x000000110b2e7223 */ /* 0x000fe200000100ff */
[--C-:B------:R-:W-:Y:S02]  /*3d50*/  SHF.R.U32.HI R52, RZ, 0x8, R15.reuse ;  /* 0x00000008ff347819 */ /* 0x100fe4000001160f */
[----:B------:R-:W-:Y:S01]  /*3d60*/  SHF.R.U32.HI R54, RZ, 0x10, R15 ;  /* 0x00000010ff367819 */ /* 0x000fe2000001160f */
[----:B-1----:R-:W-:Y:S01]  /*3d70*/  HADD2.F32 R36, -RZ, R36.H0_H0 ;  /* 0x20000024ff247230 */ /* 0x002fe20000004100 */
[----:B------:R-:W1:Y:S01]  /*3d80*/  I2F.F16 R34, R34 ;  /* 0x0000002200227306 */ /* 0x000e620000200c00 */
[----:B------:R-:W-:-:S02]  /*3d90*/  LOP3.LUT R52, R52, 0xff, RZ, 0xc0, !PT ;  /* 0x000000ff34347812 */ /* 0x000fc400078ec0ff */
[----:B------:R-:W-:Y:S02]  /*3da0*/  LOP3.LUT R54, R54, 0xff, RZ, 0xc0, !PT ;  /* 0x000000ff36367812 */ /* 0x000fe400078ec0ff */
[----:B------:R-:W-:Y:S01]  /*3db0*/  IADD3 R52, PT, PT, R52, -0x80, RZ ;  /* 0xffffff8034347810 */ /* 0x000fe20007ffe0ff */
[----:B0-----:R-:W-:Y:S02]  /*3dc0*/  HADD2.F32 R35, -RZ, R35.H0_H0 ;  /* 0x20000023ff237230 */ /* 0x001fe40000004100 */
[----:B------:R-:W0:Y:S01]  /*3dd0*/  I2F.F16 R32, R47 ;  /* 0x0000002f00207306 */ /* 0x000e220000200c00 */
[----:B------:R-:W-:Y:S02]  /*3de0*/  LEA.HI R15, R15, 0xffffff80, RZ, 0x8 ;  /* 0xffffff800f0f7811 */ /* 0x000fe400078f40ff */
[----:B------:R-:W-:Y:S01]  /*3df0*/  ISETP.NE.AND P0, PT, R31, 0x1, PT ;  /* 0x000000011f00780c */ /* 0x000fe20003f05270 */
[----:B-1----:R-:W-:-:S04]  /*3e00*/  HADD2.F32 R34, -RZ, R34.H0_H0 ;  /* 0x20000022ff227230 */ /* 0x002fc80000004100 */
[----:B------:R-:W1:Y:S01]  /*3e10*/  I2F.F16 R27, R27 ;  /* 0x0000001b001b7306 */ /* 0x000e620000200c00 */
[----:B----4-:R-:W-:Y:S02]  /*3e20*/  HADD2.F32 R58, -RZ, R25.H1_H1 ;  /* 0x30000019ff3a7230 */ /* 0x010fe40000004100 */
[----:B0-----:R-:W-:-:S05]  /*3e30*/  HADD2.F32 R32, -RZ, R32.H0_H0 ;  /* 0x20000020ff207230 */ /* 0x001fca0000004100 */
[----:B------:R-:W0:Y:S01]  /*3e40*/  I2F.F16 R26, R26 ;  /* 0x0000001a001a7306 */ /* 0x000e220000200c00 */
[----:B-1----:R-:W-:-:S07]  /*3e50*/  HADD2.F32 R27, -RZ, R27.H0_H0 ;  /* 0x2000001bff1b7230 */ /* 0x002fce0000004100 */
[----:B------:R1:W2:Y:S01]  /*3e60*/  I2F.F16 R39, R8 ;  /* 0x0000000800277306 */ /* 0x0002a20000200c00 */
[----:B0-----:R-:W-:-:S07]  /*3e70*/  HADD2.F32 R26, -RZ, R26.H0_H0 ;  /* 0x2000001aff1a7230 */ /* 0x001fce0000004100 */
[----:B------:R-:W0:Y:S01]  /*3e80*/  I2F.F16 R19, R19 ;  /* 0x0000001300137306 */ /* 0x000e220000200c00 */
[----:B-1----:R-:W-:Y:S02]  /*3e90*/  HADD2.F32 R8, -RZ, R37.H0_H0 ;  /* 0x20000025ff087230 */ /* 0x002fe40000004100 */
[----:B------:R-:W-:Y:S02]  /*3ea0*/  HADD2.F32 R37, -RZ, R45.H0_H0 ;  /* 0x2000002dff257230 */ /* 0x000fe40000004100 */
[C---:B------:R-:W-:Y:S01]  /*3eb0*/  FFMA.FTZ R45, R17.reuse, R10, RZ ;  /* 0x0000000a112d7223 */ /* 0x040fe200000100ff */
[----:B------:R-:W-:Y:S01]  /*3ec0*/  FFMA.FTZ R49, R17, R8, RZ ;  /* 0x0000000811317223 */ /* 0x000fe200000100ff */
[----:B------:R-:W-:Y:S02]  /*3ed0*/  IADD3 R17, PT, PT, R43, -0x80, RZ ;  /* 0xffffff802b117810 */ /* 0x000fe40007ffe0ff */
[C---:B------:R-:W-:Y:S01]  /*3ee0*/  FFMA.FTZ R44, R42.reuse, R38, R45 ;  /* 0x000000262a2c7223 */ /* 0x040fe2000001002d */
[----:B------:R-:W1:Y:S01]  /*3ef0*/  I2F.F16 R30, R30 ;  /* 0x0000001e001e7306 */ /* 0x000e620000200c00 */
        /* <DEDUP_REMOVED lines=10> */
[----:B0-----:R-:W-:Y:S02]  /*3fa0*/  HADD2.F32 R19, -RZ, R19.H0_H0 ;  /* 0x20000013ff137230 */ /* 0x001fe40000004100 */
[----:B------:R-:W-:Y:S01]  /*3fb0*/  FFMA.FTZ R49, R48, R26, R49 ;  /* 0x0000001a30317223 */ /* 0x000fe20000010031 */
[----:B------:R-:W-:Y:S01]  /*3fc0*/  FFMA.FTZ R47, R39, R41, R46 ;  /* 0x00000029272f7223 */ /* 0x000fe2000001002e */
[----:B------:R-:W-:Y:S01]  /*3fd0*/  SHF.R.U32.HI R43, RZ, 0x8, R12 ;  /* 0x00000008ff2b7819 */ /* 0x000fe2000001160c */
[----:B-1----:R-:W-:Y:S01]  /*3fe0*/  HADD2.F32 R30, -RZ, R30.H0_H0 ;  /* 0x2000001eff1e7230 */ /* 0x002fe20000004100 */
        /* <DEDUP_REMOVED lines=27> */
[----:B------:R0:W2:Y:S01]  /*41a0*/  I2F.F16 R43, R50 ;  /* 0x00000032002b7306 */ /* 0x0000a20000200c00 */
[----:B------:R-:W-:Y:S02]  /*41b0*/  IADD3 R48, PT, PT, R48, -0x80, RZ ;  /* 0xffffff8030307810 */ /* 0x000fe40007ffe0ff */
[----:B------:R-:W-:-:S02]  /*41c0*/  LOP3.LUT R12, R12, 0xff, RZ, 0xc0, !PT ;  /* 0x000000ff0c0c7812 */ /* 0x000fc400078ec0ff */
[----:B------:R-:W-:Y:S02]  /*41d0*/  LOP3.LUT R13, R13, 0xff, RZ, 0xc0, !PT ;  /* 0x000000ff0d0d7812 */ /* 0x000fe400078ec0ff */
[----:B------:R-:W-:Y:S01]  /*41e0*/  LOP3.LUT R14, R14, 0xff, RZ, 0xc0, !PT ;  /* 0x000000ff0e0e7812 */ /* 0x000fe200078ec0ff */
[----:B------:R-:W-:Y:S01]  /*41f0*/  I2F.F16 R53, R48 ;  /* 0x0000003000357306 */ /* 0x000fe20000200c00 */
[----:B------:R-:W-:Y:S01]  /*4200*/  VIADD R12, R12, 0xffffff80 ;  /* 0xffffff800c0c7836 */ /* 0x000fe20000000000 */
[----:B------:R-:W-:Y:S02]  /*4210*/  IADD3 R13, PT, PT, R13, -0x80, RZ ;  /* 0xffffff800d0d7810 */ /* 0x000fe40007ffe0ff */
[----:B0-----:R-:W-:Y:S01]  /*4220*/  IADD3 R50, PT, PT, R14, -0x80, RZ ;  /* 0xffffff800e327810 */ /* 0x001fe20007ffe0ff */
[----:B-1----:R-:W-:Y:S02]  /*4230*/  HADD2.F32 R14, -RZ, R51.H0_H0 ;  /* 0x20000033ff0e7230 */ /* 0x002fe40000004100 */
[----:B--2---:R-:W-:Y:S01]  /*4240*/  HADD2.F32 R56, -RZ, R43.H0_H0 ;  /* 0x2000002bff387230 */ /* 0x004fe20000004100 */
[----:B------:R-:W0:Y:S01]  /*4250*/  I2F.F16 R49, R49 ;  /* 0x0000003100317306 */ /* 0x000e220000200c00 */
[----:B------:R-:W-:-:S07]  /*4260*/  HADD2.F32 R43, -RZ, R5.H0_H0 ;  /* 0x20000005ff2b7230 */ /* 0x000fce0000004100 */
[----:B------:R1:W2:Y:S01]  /*4270*/  I2F.F16 R48, R52 ;  /* 0x0000003400307306 */ /* 0x0002a20000200c00 */
[----:B0-----:R-:W-:-:S07]  /*4280*/  HADD2.F32 R49, -RZ, R49.H0_H0 ;  /* 0x20000031ff317230 */ /* 0x001fce0000004100 */
[----:B------:R-:W0:Y:S01]  /*4290*/  I2F.F16 R12, R12 ;  /* 0x0000000c000c7306 */ /* 0x000e220000200c00 */
[----:B-1----:R-:W-:Y:S01]  /*42a0*/  IADD3 R52, PT, PT, R54, -0x80, RZ ;  /* 0xffffff8036347810 */ /* 0x002fe20007ffe0ff */
[----:B------:R-:W-:Y:S02]  /*42b0*/  HADD2.F32 R54, -RZ, R24.H1_H1 ;  /* 0x30000018ff367230 */ /* 0x000fe40000004100 */
[----:B------:R-:W-:Y:S02]  /*42c0*/  HADD2.F32 R24, -RZ, R53.H0_H0 ;  /* 0x20000035ff187230 */ /* 0x000fe40000004100 */
[----:B--2---:R-:W-:Y:S02]  /*42d0*/  HADD2.F32 R48, -RZ, R48.H0_H0 ;  /* 0x20000030ff307230 */ /* 0x004fe40000004100 */
        /* <DEDUP_REMOVED lines=94> */
.L_x_3408:
[C---:B0-----:R-:W-:Y:S01]  /*48c0*/  IMAD.WIDE R18, R29.reuse, 0x4, R22 ;  /* 0x000000041d127825 */ /* 0x041fe200078e0216 */
[----:B-----5:R-:W2:Y:S04]  /*48d0*/  LDG.E.128.CONSTANT R8, desc[UR8][R22.64] ;  /* 0x0000000816087981 */ /* 0x020ea8000c1e9d00 */
[----:B------:R-:W3:Y:S01]  /*48e0*/  LDG.E.128.CONSTANT R12, desc[UR8][R18.64] ;  /* 0x00000008120c7981 */ /* 0x000ee2000c1e9d00 */
[----:B------:R-:W-:Y:S01]  /*48f0*/  UIADD3 UR4, UPT, UPT, UR5, 0x40, URZ ;  /* 0x0000004005047890 */ /* 0x000fe2000fffe0ff */
[----:B------:R-:W-:Y:S01]  /*4900*/  MOV R30, R16 ;  /* 0x00000010001e7202 */ /* 0x000fe20000000f00 */
[----:B------:R-:W-:Y:S01]  /*4910*/  IMAD.WIDE R56, R29, 0x4, R18 ;  /* 0x000000041d387825 */ /* 0x000fe200078e0212 */
[----:B--2---:R-:W-:Y:S02]  /*4920*/  LEA.HI R45, R8, 0xffffff80, RZ, 0x8 ;  /* 0xffffff80082d7811 */ /* 0x004fe400078f40ff */
[----:B-1----:R-:W-:-:S02]  /*4930*/  LEA.HI R25, R9, 0xffffff80, RZ, 0x8 ;  /* 0xffffff8009197811 */ /* 0x002fc400078f40ff */
        /* <DEDUP_REMOVED lines=8> */
[----:B------:R-:W0:Y:S01]  /*49c0*/  LDS.64 R22, [UR5+0x38] ;  /* 0x00003805ff167984 */ /* 0x000e220008000a00 */
[----:B------:R-:W-:Y:S01]  /*49d0*/  LOP3.LUT R19, R10, 0xff, RZ, 0xc0, !PT ;  /* 0x000000ff0a137812 */ /* 0x000fe200078ec0ff */
[----:B------:R-:W-:Y:S01]  /*49e0*/  I2F.F16 R45, R45 ;  /* 0x0000002d002d7306 */ /* 0x000fe20000200c00 */
[----:B------:R-:W-:Y:S02]  /*49f0*/  IADD3 R46, PT, PT, R18, -0x80, RZ ;  /* 0xffffff80122e7810 */ /* 0x000fe40007ffe0ff */
[----:B------:R-:W-:Y:S02]  /*4a00*/  LOP3.LUT R18, R11, 0xff, RZ, 0xc0, !PT ;  /* 0x000000ff0b127812 */ /* 0x000fe400078ec0ff */
[----:B------:R-:W-:Y:S02]  /*4a10*/  LOP3.LUT R20, R13, 0xff, RZ, 0xc0, !PT ;  /* 0x000000ff0d147812 */ /* 0x000fe400078ec0ff */
[----:B------:R-:W-:Y:S01]  /*4a20*/  IADD3 R41, PT, PT, R18, -0x80, RZ ;  /* 0xffffff8012297810 */ /* 0x000fe20007ffe0ff */
[----:B------:R-:W1:Y:S01]  /*4a30*/  I2F.F16 R46, R46 ;  /* 0x0000002e002e7306 */ /* 0x000e620000200c00 */
[----:B------:R-:W-:-:S02]  /*4a40*/  LOP3.LUT R18, R8, 0xff, RZ, 0xc0, !PT ;  /* 0x000000ff08127812 */ /* 0x000fc400078ec0ff */
[----:B------:R-:W-:Y:S02]  /*4a50*/  IADD3 R30, PT, PT, R19, -0x80, RZ ;  /* 0xffffff80131e7810 */ /* 0x000fe40007ffe0ff */
[----:B------:R-:W-:Y:S01]  /*4a60*/  LOP3.LUT R19, R12, 0xff, RZ, 0xc0, !PT ;  /* 0x000000ff0c137812 */ /* 0x000fe200078ec0ff */
[----:B------:R-:W-:Y:S01]  /*4a70*/  VIADD R18, R18, 0xffffff80 ;  /* 0xffffff8012127836 */ /* 0x000fe20000000000 */
[----:B------:R-:W-:Y:S01]  /*4a80*/  IADD3 R34, PT, PT, R20, -0x80, RZ ;  /* 0xffffff8014227810 */ /* 0x000fe20007ffe0ff */
[----:B------:R-:W2:Y:S01]  /*4a90*/  I2F.F16 R41, R41 ;  /* 0x0000002900297306 */ /* 0x000ea20000200c00 */
[----:B------:R-:W3:Y:S01]  /*4aa0*/  LDS.64 R20, [UR5+0x30] ;  /* 0x00003005ff147984 */ /* 0x000ee20008000a00 */
[----:B------:R-:W-:Y:S02]  /*4ab0*/  IADD3 R32, PT, PT, R19, -0x80, RZ ;  /* 0xffffff8013207810 */ /* 0x000fe40007ffe0ff */
[--C-:B------:R-:W-:Y:S02]  /*4ac0*/  SHF.R.U32.HI R19, RZ, 0x8, R8.reuse ;  /* 0x00000008ff137819 */ /* 0x100fe40000011608 */
[----:B------:R-:W-:-:S02]  /*4ad0*/  SHF.R.U32.HI R8, RZ, 0x10, R8 ;  /* 0x00000010ff087819 */ /* 0x000fc40000011608 */
[----:B------:R4:W-:Y:S01]  /*4ae0*/  I2F.F16 R43, R18 ;  /* 0x00000012002b7306 */ /* 0x0009e20000200c00 */
[----:B------:R-:W-:Y:S02]  /*4af0*/  LOP3.LUT R19, R19, 0xff, RZ, 0xc0, !PT ;  /* 0x000000ff13137812 */ /* 0x000fe400078ec0ff */
[----:B------:R-:W-:Y:S02]  /*4b00*/  LOP3.LUT R8, R8, 0xff, RZ, 0xc0, !PT ;  /* 0x000000ff08087812 */ /* 0x000fe400078ec0ff */
[----:B------:R-:W-:Y:S02]  /*4b10*/  IADD3 R19, PT, PT, R19, -0x80, RZ ;  /* 0xffffff8013137810 */ /* 0x000fe40007ffe0ff */
[----:B------:R-:W-:Y:S01]  /*4b20*/  IADD3 R8, PT, PT, R8, -0x80, RZ ;  /* 0xffffff8008087810 */ /* 0x000fe20007ffe0ff */
[----:B------:R-:W-:Y:S01]  /*4b30*/  I2F.F16 R30, R30 ;  /* 0x0000001e001e7306 */ /* 0x000fe20000200c00 */
[--C-:B----4-:R-:W-:Y:S02]  /*4b40*/  SHF.R.U32.HI R18, RZ, 0x8, R9.reuse ;  /* 0x00000008ff127819 */ /* 0x110fe40000011609 */
[----:B------:R-:W-:-:S02]  /*4b50*/  SHF.R.U32.HI R9, RZ, 0x10, R9 ;  /* 0x00000010ff097819 */ /* 0x000fc40000011609 */
[----:B------:R-:W-:Y:S01]  /*4b60*/  LOP3.LUT R18, R18, 0xff, RZ, 0xc0, !PT ;  /* 0x000000ff12127812 */ /* 0x000fe200078ec0ff */
[----:B0-----:R-:W-:Y:S01]  /*4b70*/  HADD2.F32 R52, -RZ, R22.H1_H1 ;  /* 0x30000016ff347230 */ /* 0x001fe20000004100 */
[----:B------:R-:W-:Y:S01]  /*4b80*/  LOP3.LUT R9, R9, 0xff, RZ, 0xc0, !PT ;  /* 0x000000ff09097812 */ /* 0x000fe200078ec0ff */
[----:B------:R0:W4:Y:S01]  /*4b90*/  I2F.F16 R37, R19 ;  /* 0x0000001300257306 */ /* 0x0001220000200c00 */
[----:B------:R-:W-:Y:S02]  /*4ba0*/  IADD3 R38, PT, PT, R18, -0x80, RZ ;  /* 0xffffff8012267810 */ /* 0x000fe40007ffe0ff */
[--C-:B------:R-:W-:Y:S01]  /*4bb0*/  SHF.R.U32.HI R18, RZ, 0x8, R10.reuse ;  /* 0x00000008ff127819 */ /* 0x100fe2000001160a */
[----:B------:R-:W-:Y:S01]  /*4bc0*/  VIADD R9, R9, 0xffffff80 ;  /* 0xffffff8009097836 */ /* 0x000fe20000000000 */
[----:B------:R-:W-:Y:S02]  /*4bd0*/  SHF.R.U32.HI R10, RZ, 0x10, R10 ;  /* 0x00000010ff0a7819 */ /* 0x000fe4000001160a */
[----:B------:R-:W-:Y:S01]  /*4be0*/  LOP3.LUT R18, R18, 0xff, RZ, 0xc0, !PT ;  /* 0x000000ff12127812 */ /* 0x000fe200078ec0ff */
[----:B------:R-:W5:Y:S01]  /*4bf0*/  I2F.F16 R38, R38 ;  /* 0x0000002600267306 */ /* 0x000f620000200c00 */
[----:B0-----:R-:W-:-:S02]  /*4c00*/  SHF.R.U32.HI R19, RZ, 0x8, R11 ;  /* 0x00000008ff137819 */ /* 0x001fc4000001160b */
[----:B------:R-:W-:Y:S02]  /*4c10*/  IADD3 R18, PT, PT, R18, -0x80, RZ ;  /* 0xffffff8012127810 */ /* 0x000fe40007ffe0ff */
[----:B------:R-:W-:Y:S02]  /*4c20*/  LOP3.LUT R19, R19, 0xff, RZ, 0xc0, !PT ;  /* 0x000000ff13137812 */ /* 0x000fe400078ec0ff */
[----:B------:R-:W-:Y:S01]  /*4c30*/  LOP3.LUT R10, R10, 0xff, RZ, 0xc0, !PT ;  /* 0x000000ff0a0a7812 */ /* 0x000fe200078ec0ff */
[----:B------:R2:W0:Y:S01]  /*4c40*/  I2F.F16 R39, R8 ;  /* 0x0000000800277306 */ /* 0x0004220000200c00 */
[----:B------:R-:W-:Y:S01]  /*4c50*/  IADD3 R19, PT, PT, R19, -0x80, RZ ;  /* 0xffffff8013137810 */ /* 0x000fe20007ffe0ff */
[--C-:B---3--:R-:W-:Y:S01]  /*4c60*/  HADD2.F32 R24, -RZ, R20.reuse.H0_H0 ;  /* 0x20000014ff187230 */ /* 0x108fe20000004100 */
[----:B------:R-:W-:Y:S01]  /*4c70*/  SHF.R.U32.HI R11, RZ, 0x10, R11 ;  /* 0x00000010ff0b7819 */ /* 0x000fe2000001160b */
[----:B------:R-:W-:Y:S01]  /*4c80*/  HADD2.F32 R20, -RZ, R20.H1_H1 ;  /* 0x30000014ff147230 */ /* 0x000fe20000004100 */
[----:B------:R-:W-:Y:S01]  /*4c90*/  IADD3 R36, PT, PT, R10, -0x80, RZ ;  /* 0xffffff800a247810 */ /* 0x000fe20007ffe0ff */
[----:B-1----:R-:W-:Y:S01]  /*4ca0*/  HADD2.F32 R10, -RZ, R46.H0_H0 ;  /* 0x2000002eff0a7230 */ /* 0x002fe20000004100 */
[----:B------:R-:W-:Y:S01]  /*4cb0*/  LOP3.LUT R11, R11, 0xff, RZ, 0xc0, !PT ;  /* 0x000000ff0b0b7812 */ /* 0x000fe200078ec0ff */
[----:B------:R-:W1:Y:S01]  /*4cc0*/  I2F.F16 R18, R18 ;  /* 0x0000001200127306 */ /* 0x000e620000200c00 */
[----:B--2---:R-:W-:Y:S01]  /*4cd0*/  HADD2.F32 R8, -RZ, R41.H0_H0 ;  /* 0x20000029ff087230 */ /* 0x004fe20000004100 */
[----:B------:R-:W-:Y:S01]  /*4ce0*/  LOP3.LUT R35, R14, 0xff, RZ, 0xc0, !PT ;  /* 0x000000ff0e237812 */ /* 0x000fe200078ec0ff */
[----:B----4-:R-:W-:Y:S01]  /*4cf0*/  HADD2.F32 R37, -RZ, R37.H0_H0 ;  /* 0x20000025ff257230 */ /* 0x010fe20000004100 */
[----:B------:R-:W-:Y:S01]  /*4d00*/  IADD3 R48, PT, PT, R11, -0x80, RZ ;  /* 0xffffff800b307810 */ /* 0x000fe20007ffe0ff */
[----:B------:R-:W-:-:S02]  /*4d10*/  HADD2.F32 R11, -RZ, R43.H0_H0 ;  /* 0x2000002bff0b7230 */ /* 0x000fc40000004100 */
[----:B------:R-:W-:Y:S01]  /*4d20*/  FFMA.FTZ R43, R24, R10, RZ ;  /* 0x0000000a182b7223 */ /* 0x000fe200000100ff */
[----:B-----5:R-:W-:Y:S01]  /*4d30*/  HADD2.F32 R38, -RZ, R38.H0_H0 ;  /* 0x20000026ff267230 */ /* 0x020fe20000004100 */
[----:B------:R-:W2:Y:S01]  /*4d40*/  I2F.F16 R19, R19 ;  /* 0x0000001300137306 */ /* 0x000ea20000200c00 */
[----:B------:R-:W-:Y:S01]  /*4d50*/  LOP3.LUT R50, R15, 0xff, RZ, 0xc0, !PT ;  /* 0x000000ff0f327812 */ /* 0x000fe200078ec0ff */
[----:B------:R-:W-:Y:S01]  /*4d60*/  FFMA.FTZ R46, R11, R24, RZ ;  /* 0x000000180b2e7223 */ /* 0x000fe200000100ff */
[----:B------:R-:W-:Y:S01]  /*4d70*/  IADD3 R35, PT, PT, R35, -0x80, RZ ;  /* 0xffffff8023237810 */ /* 0x000fe20007ffe0ff */
[----:B------:R-:W-:Y:S01]  /*4d80*/  FFMA.FTZ R43, R20, R38, R43 ;  /* 0x00000026142b7223 */ /* 0x000fe2000001002b */
[----:B0-----:R-:W-:Y:S02]  /*4d90*/  HADD2.F32 R39, -RZ, R39.H0_H0 ;  /* 0x20000027ff277230 */ /* 0x001fe40000004100 */
[----:B------:R-:W-:Y:S01]  /*4da0*/  FFMA.FTZ R46, R37, R20, R46 ;  /* 0x00000014252e7223 */ /* 0x000fe2000001002e */
[----:B-1----:R-:W-:Y:S01]  /*4db0*/  HADD2.F32 R18, -RZ, R18.H0_H0 ;  /* 0x20000012ff127230 */ /* 0x002fe20000004100 */
[----:B------:R-:W-:Y:S01]  /*4dc0*/  I2F.F16 R36, R36 ;  /* 0x0000002400247306 */ /* 0x000fe20000200c00 */
[----:B------:R-:W-:Y:S01]  /*4dd0*/  ISETP.NE.AND P0, PT, R31, 0x1, PT ;  /* 0x000000011f00780c */ /* 0x000fe20003f05270 */
[----:B--2---:R-:W-:-:S06]  /*4de0*/  HADD2.F32 R19, -RZ, R19.H0_H0 ;  /* 0x20000013ff137230 */ /* 0x004fcc0000004100 */
[----:B------:R0:W1:Y:S08]  /*4df0*/  I2F.F16 R40, R9 ;  /* 0x0000000900287306 */ /* 0x0000700000200c00 */
[----:B------:R-:W2:Y:S01]  /*4e00*/  I2F.F16 R26, R26 ;  /* 0x0000001a001a7306 */ /* 0x000ea20000200c00 */
[----:B0-----:R-:W-:Y:S02]  /*4e10*/  HADD2.F32 R9, -RZ, R30.H0_H0 ;  /* 0x2000001eff097230 */ /* 0x001fe40000004100 */
[----:B------:R-:W-:-:S03]  /*4e20*/  HADD2.F32 R30, -RZ, R21.H0_H0 ;  /* 0x20000015ff1e7230 */ /* 0x000fc60000004100 */
[C---:B------:R-:W-:Y:S01]  /*4e30*/  FFMA.FTZ R41, R24.reuse, R9, RZ ;  /* 0x0000000918297223 */ /* 0x040fe200000100ff */
[----:B------:R-:W-:Y:S01]  /*4e40*/  FFMA.FTZ R24, R24, R8, RZ ;  /* 0x0000000818187223 */ /* 0x000fe200000100ff */
[----:B------:R-:W0:Y:S01]  /*4e50*/  I2F.F16 R48, R48 ;  /* 0x0000003000307306 */ /* 0x000e220000200c00 */
[----:B-1----:R-:W-:Y:S02]  /*4e60*/  HADD2.F32 R40, -RZ, R40.H0_H0 ;  /* 0x20000028ff287230 */ /* 0x002fe40000004100 */
[C---:B------:R-:W-:Y:S01]  /*4e70*/  FFMA.FTZ R41, R20.reuse, R18, R41 ;  /* 0x0000001214297223 */ /* 0x040fe20000010029 */
[----:B------:R-:W-:Y:S01]  /*4e80*/  FFMA.FTZ R49, R20, R19, R24 ;  /* 0x0000001314317223 */ /* 0x000fe20000010018 */
[----:B------:R-:W-:Y:S01]  /*4e90*/  HADD2.F32 R20, -RZ, R36.H0_H0 ;  /* 0x20000024ff147230 */ /* 0x000fe20000004100 */
[----:B------:R-:W-:Y:S01]  /*4ea0*/  IADD3 R36, PT, PT, R50, -0x80, RZ ;  /* 0xffffff8032247810 */ /* 0x000fe20007ffe0ff */
[----:B------:R-:W-:Y:S02]  /*4eb0*/  HADD2.F32 R50, -RZ, R21.H1_H1 ;  /* 0x30000015ff327230 */ /* 0x000fe40000004100 */
[----:B------:R-:W-:Y:S01]  /*4ec0*/  FFMA.FTZ R46, R39, R30, R46 ;  /* 0x0000001e272e7223 */ /* 0x000fe2000001002e */
[----:B------:R-:W1:Y:S01]  /*4ed0*/  I2F.F16 R25, R25 ;  /* 0x0000001900197306 */ /* 0x000e620000200c00 */
[----:B------:R-:W-:-:S02]  /*4ee0*/  HADD2.F32 R21, -RZ, R45.H0_H0 ;  /* 0x2000002dff157230 */ /* 0x000fc40000004100 */
[C---:B------:R-:W-:Y:S01]  /*4ef0*/  FFMA.FTZ R41, R30.reuse, R20, R41 ;  /* 0x000000141e297223 */ /* 0x040fe20000010029 */
[----:B--2---:R-:W-:Y:S02]  /*4f00*/  HADD2.F32 R26, -RZ, R26.H0_H0 ;  /* 0x2000001aff1a7230 */ /* 0x004fe40000004100 */
[----:B------:R-:W-:Y:S01]  /*4f10*/  FFMA.FTZ R43, R30, R40, R43 ;  /* 0x000000281e2b7223 */ /* 0x000fe2000001002b */
[----:B------:R-:W-:Y:S01]  /*4f20*/  FFMA.FTZ R45, R21, R50, R46 ;  /* 0x00000032152d7223 */ /* 0x000fe2000001002e */
[----:B0-----:R-:W-:Y:S01]  /*4f30*/  HADD2.F32 R24, -RZ, R48.H0_H0 ;  /* 0x20000030ff187230 */ /* 0x001fe20000004100 */
[----:B------:R-:W0:Y:S01]  /*4f40*/  I2F.F16 R27, R27 ;  /* 0x0000001b001b7306 */ /* 0x000e220000200c00 */
[----:B------:R-:W-:Y:S01]  /*4f50*/  FFMA.FTZ R46, R50, R26, R41 ;  /* 0x0000001a322e7223 */ /* 0x000fe20000010029 */
[----:B------:R-:W-:Y:S02]  /*4f60*/  HADD2.F32 R41, -RZ, R22.H0_H0 ;  /* 0x20000016ff297230 */ /* 0x000fe40000004100 */
[----:B------:R-:W-:Y:S01]  /*4f70*/  FFMA.FTZ R30, R30, R24, R49 ;  /* 0x000000181e1e7223 */ /* 0x000fe20000010031 */
[----:B------:R-:W-:Y:S01]  /*4f80*/  SHF.R.U32.HI R49, RZ, 0x8, R15 ;  /* 0x00000008ff317819 */ /* 0x000fe2000001160f */
[----:B-1----:R-:W-:-:S02]  /*4f90*/  HADD2.F32 R25, -RZ, R25.H0_H0 ;  /* 0x20000019ff197230 */ /* 0x002fc40000004100 */
[----:B------:R-:W1:Y:S01]  /*4fa0*/  I2F.F16 R32, R32 ;  /* 0x0000002000207306 */ /* 0x000e620000200c00 */
[----:B------:R-:W-:Y:S02]  /*4fb0*/  LOP3.LUT R49, R49, 0xff, RZ, 0xc0, !PT ;  /* 0x000000ff31317812 */ /* 0x000fe400078ec0ff */
[----:B------:R-:W-:Y:S01]  /*4fc0*/  SHF.R.U32.HI R15, RZ, 0x10, R15 ;  /* 0x00000010ff0f7819 */ /* 0x000fe2000001160f */
[C---:B------:R-:W-:Y:S01]  /*4fd0*/  FFMA.FTZ R48, R50.reuse, R25, R43 ;  /* 0x0000001932307223 */ /* 0x040fe2000001002b */
[----:B------:R-:W-:Y:S01]  /*4fe0*/  IADD3 R53, PT, PT, R49, -0x80, RZ ;  /* 0xffffff8031357810 */ /* 0x000fe20007ffe0ff */
[----:B0-----:R-:W-:Y:S02]  /*4ff0*/  HADD2.F32 R27, -RZ, R27.H0_H0 ;  /* 0x2000001bff1b7230 */ /* 0x001fe40000004100 */
[----:B------:R-:W0:Y:S01]  /*5000*/  I2F.F16 R34, R34 ;  /* 0x0000002200227306 */ /* 0x000e220000200c00 */
[----:B------:R-:W-:Y:S02]  /*5010*/  LOP3.LUT R15, R15, 0xff, RZ, 0xc0, !PT ;  /* 0x000000ff0f0f7812 */ /* 0x000fe400078ec0ff */
[----:B------:R-:W-:-:S03]  /*5020*/  FFMA.FTZ R43, R50, R27, R30 ;  /* 0x0000001b322b7223 */ /* 0x000fc6000001001e */
[----:B------:R-:W-:Y:S02]  /*5030*/  VIADD R50, R15, 0xffffff80 ;  /* 0xffffff800f327836 */ /* 0x000fe40000000000 */
[----:B------:R-:W2:Y:S01]  /*5040*/  I2F.F16 R35, R35 ;  /* 0x0000002300237306 */ /* 0x000ea20000200c00 */
[----:B-1----:R-:W-:-:S05]  /*5050*/  HADD2.F32 R32, -RZ, R32.H0_H0 ;  /* 0x20000020ff207230 */ /* 0x002fca0000004100 */
[----:B------:R-:W-:Y:S01]  /*5060*/  FFMA.FTZ R30, R32, R41, R45 ;  /* 0x00000029201e7223 */ /* 0x000fe2000001002d */
[----:B0-----:R-:W-:Y:S01]  /*5070*/  HADD2.F32 R34, -RZ, R34.H0_H0 ;  /* 0x20000022ff227230 */ /* 0x001fe20000004100 */
[----:B------:R-:W0:Y:S04]  /*5080*/  I2F.F16 R36, R36 ;  /* 0x0000002400247306 */ /* 0x000e280000200c00 */
[----:B------:R-:W-:Y:S01]  /*5090*/  FFMA.FTZ R45, R41, R34, R48 ;  /* 0x00000022292d7223 */ /* 0x000fe20000010030 */
[--C-:B------:R-:W-:Y:S01]  /*50a0*/  SHF.R.U32.HI R48, RZ, 0x8, R13.reuse ;  /* 0x00000008ff307819 */ /* 0x100fe2000001160d */
[----:B--2---:R-:W-:Y:S01]  /*50b0*/  HADD2.F32 R35, -RZ, R35.H0_H0 ;  /* 0x20000023ff237230 */ /* 0x004fe20000004100 */
[----:B------:R-:W-:Y:S01]  /*50c0*/  SHF.R.U32.HI R13, RZ, 0x10, R13 ;  /* 0x00000010ff0d7819 */ /* 0x000fe2000001160d */
[----:B------:R-:W-:Y:S01]  /*50d0*/  I2F.F16 R44, R44 ;  /* 0x0000002c002c7306 */ /* 0x000fe20000200c00 */
[----:B------:R-:W-:-:S02]  /*50e0*/  LOP3.LUT R48, R48, 0xff, RZ, 0xc0, !PT ;  /* 0x000000ff30307812 */ /* 0x000fc400078ec0ff */
[----:B------:R-:W-:Y:S01]  /*50f0*/  FFMA.FTZ R46, R41, R35, R46 ;  /* 0x00000023292e7223 */ /* 0x000fe2000001002e */
[----:B------:R-:W-:Y:S01]  /*5100*/  LOP3.LUT R13, R13, 0xff, RZ, 0xc0, !PT ;  /* 0x000000ff0d0d7812 */ /* 0x000fe200078ec0ff */
[----:B0-----:R-:W-:Y:S01]  /*5110*/  HADD2.F32 R36, -RZ, R36.H0_H0 ;  /* 0x20000024ff247230 */ /* 0x001fe20000004100 */
[----:B------:R-:W-:Y:S02]  /*5120*/  IADD3 R51, PT, PT, R48, -0x80, RZ ;  /* 0xffffff8030337810 */ /* 0x000fe40007ffe0ff */
[----:B------:R-:W0:Y:S01]  /*5130*/  I2F.F16 R50, R50 ;  /* 0x0000003200327306 */ /* 0x000e220000200c00 */
[----:B------:R-:W-:Y:S01]  /*5140*/  SHF.R.U32.HI R48, RZ, 0x8, R14 ;  /* 0x00000008ff307819 */ /* 0x000fe2000001160e */
[----:B------:R-:W-:Y:S01]  /*5150*/  FFMA.FTZ R43, R41, R36, R43 ;  /* 0x00000024292b7223 */ /* 0x000fe2000001002b */
[--C-:B------:R-:W-:Y:S02]  /*5160*/  SHF.R.U32.HI R41, RZ, 0x8, R12.reuse ;  /* 0x00000008ff297819 */ /* 0x100fe4000001160c */
[----:B------:R-:W-:-:S02]  /*5170*/  SHF.R.U32.HI R12, RZ, 0x10, R12 ;  /* 0x00000010ff0c7819 */ /* 0x000fc4000001160c */
[----:B------:R-:W-:Y:S01]  /*5180*/  LOP3.LUT R41, R41, 0xff, RZ, 0xc0, !PT ;  /* 0x000000ff29297812 */ /* 0x000fe200078ec0ff */
[----:B------:R-:W1:Y:S01]  /*5190*/  I2F.F16 R51, R51 ;  /* 0x0000003300337306 */ /* 0x000e620000200c00 */
[----:B------:R-:W-:Y:S02]  /*51a0*/  LOP3.LUT R48, R48, 0xff, RZ, 0xc0, !PT ;  /* 0x000000ff30307812 */ /* 0x000fe400078ec0ff */
[----:B------:R-:W-:Y:S01]  /*51b0*/  SHF.R.U32.HI R14, RZ, 0x10, R14 ;  /* 0x00000010ff0e7819 */ /* 0x000fe2000001160e */
[----:B------:R-:W-:Y:S01]  /*51c0*/  VIADD R41, R41, 0xffffff80 ;  /* 0xffffff8029297836 */ /* 0x000fe20000000000 */
[----:B------:R-:W-:Y:S01]  /*51d0*/  LOP3.LUT R12, R12, 0xff, RZ, 0xc0, !PT ;  /* 0x000000ff0c0c7812 */ /* 0x000fe200078ec0ff */
[----:B0-----:R-:W-:Y:S01]  /*51e0*/  HADD2.F32 R50, -RZ, R50.H0_H0 ;  /* 0x20000032ff327230 */ /* 0x001fe20000004100 */
[----:B------:R-:W-:Y:S01]  /*51f0*/  IADD3 R48, PT, PT, R48, -0x80, RZ ;  /* 0xffffff8030307810 */ /* 0x000fe20007ffe0ff */
[----:B------:R-:W0:Y:S01]  /*5200*/  I2F.F16 R47, R47 ;  /* 0x0000002f002f7306 */ /* 0x000e220000200c00 */
[----:B------:R-:W-:-:S02]  /*5210*/  LOP3.LUT R49, R14, 0xff, RZ, 0xc0, !PT ;  /* 0x000000ff0e317812 */ /* 0x000fc400078ec0ff */
[----:B------:R-:W-:Y:S02]  /*5220*/  IADD3 R12, PT, PT, R12, -0x80, RZ ;  /* 0xffffff800c0c7810 */ /* 0x000fe40007ffe0ff */
[----:B------:R-:W-:Y:S02]  /*5230*/  IADD3 R49, PT, PT, R49, -0x80, RZ ;  /* 0xffffff8031317810 */ /* 0x000fe40007ffe0ff */
[----:B------:R-:W-:Y:S01]  /*5240*/  IADD3 R13, PT, PT, R13, -0x80, RZ ;  /* 0xffffff800d0d7810 */ /* 0x000fe20007ffe0ff */
[----:B------:R-:W2:Y:S01]  /*5250*/  I2F.F16 R14, R53 ;  /* 0x00000035000e7306 */ /* 0x000ea20000200c00 */
[----:B-1----:R-:W-:-:S05]  /*5260*/  HADD2.F32 R22, -RZ, R51.H0_H0 ;  /* 0x20000033ff167230 */ /* 0x002fca0000004100 */
[----:B------:R-:W-:Y:S01]  /*5270*/  FFMA.FTZ R45, R52, R22, R45 ;  /* 0x00000016342d7223 */ /* 0x000fe2000001002d */
[----:B0-----:R-:W-:Y:S01]  /*5280*/  HADD2.F32 R47, -RZ, R47.H0_H0 ;  /* 0x2000002fff2f7230 */ /* 0x001fe20000004100 */
[----:B------:R-:W0:Y:S01]  /*5290*/  I2F.F16 R48, R48 ;  /* 0x0000003000307306 */ /* 0x000e220000200c00 */
[----:B--2---:R-:W-:-:S07]  /*52a0*/  HADD2.F32 R14, -RZ, R14.H0_H0 ;  /* 0x2000000eff0e7230 */ /* 0x004fce0000004100 */
        /* <DEDUP_REMOVED lines=8> */
[----:B------:R-:W-:Y:S02]  /*5330*/  HADD2.F32 R52, -RZ, R23.H1_H1 ;  /* 0x30000017ff347230 */ /* 0x000fe40000004100 */
[----:B0-----:R-:W-:-:S04]  /*5340*/  HADD2.F32 R43, -RZ, R12.H0_H0 ;  /* 0x2000000cff2b7230 */ /* 0x001fc80000004100 */
[----:B------:R-:W0:Y:S01]  /*5350*/  I2F.F16 R13, R13 ;  /* 0x0000000d000d7306 */ /* 0x000e220000200c00 */
[----:B------:R-:W-:Y:S02]  /*5360*/  HADD2.F32 R12, -RZ, R23.H0_H0 ;  /* 0x20000017ff0c7230 */ /* 0x000fe40000004100 */
[----:B------:R-:W-:Y:S02]  /*5370*/  HADD2.F32 R23, -RZ, R44.H0_H0 ;  /* 0x2000002cff177230 */ /* 0x000fe40000004100 */
[----:B------:R-:W-:Y:S02]  /*5380*/  HADD2.F32 R44, -RZ, R6.H0_H0 ;  /* 0x20000006ff2c7230 */ /* 0x000fe40000004100 */
[----:B------:R-:W-:Y:S01]  /*5390*/  FFMA.FTZ R30, R43, R12, R30 ;  /* 0x0000000c2b1e7223 */ /* 0x000fe2000001001e */
[----:B-1----:R-:W-:Y:S01]  /*53a0*/  HADD2.F32 R49, -RZ, R49.H0_H0 ;  /* 0x20000031ff317230 */ /* 0x002fe20000004100 */
[----:B------:R-:W1:Y:S02]  /*53b0*/  I2F.F16 R42, R42 ;  /* 0x0000002a002a7306 */ /* 0x000e640000200c00 */
[----:B------:R-:W-:-:S02]  /*53c0*/  FFMA.FTZ R30, R47, R52, R30 ;  /* 0x000000342f1e7223 */ /* 0x000fc4000001001e */
[----:B------:R-:W-:Y:S01]  /*53d0*/  FFMA.FTZ R48, R12, R49, R48 ;  /* 0x000000310c307223 */ /* 0x000fe20000010030 */
[----:B0-----:R-:W-:-:S03]  /*53e0*/  HADD2.F32 R46, -RZ, R13.H0_H0 ;  /* 0x2000000dff2e7230 */ /* 0x001fc60000004100 */
[----:B------:R-:W0:Y:S01]  /*53f0*/  I2F.F16 R17, R17 ;  /* 0x0000001100117306 */ /* 0x000e220000200c00 */
[----:B------:R-:W-:Y:S01]  /*5400*/  FFMA.FTZ R13, R52, R23, R48 ;  /* 0x00000017340d7223 */ /* 0x000fe20000010030 */
[----:B------:R-:W-:Y:S02]  /*5410*/  HADD2.F32 R48, -RZ, R7.H0_H0 ;  /* 0x20000007ff307230 */ /* 0x000fe40000004100 */
[C---:B------:R-:W-:Y:S01]  /*5420*/  FFMA.FTZ R45, R12.reuse, R46, R45 ;  /* 0x0000002e0c2d7223 */ /* 0x040fe2000001002d */
[----:B------:R-:W-:Y:S01]  /*5430*/  FFMA.FTZ R12, R12, R50, R51 ;  /* 0x000000320c0c7223 */ /* 0x000fe20000010033 */
[----:B------:R-:W-:Y:S02]  /*5440*/  HADD2.F32 R51, -RZ, R28.H0_H0 ;  /* 0x2000001cff337230 */ /* 0x000fe40000004100 */
[----:B------:R-:W-:Y:S01]  /*5450*/  FMUL.FTZ R13, R44, R13 ;  /* 0x0000000d2c0d7220 */ /* 0x000fe20000410000 */
[----:B-1----:R-:W-:Y:S02]  /*5460*/  HADD2.F32 R42, -RZ, R42.H0_H0 ;  /* 0x2000002aff2a7230 */ /* 0x002fe40000004100 */
[----:B------:R-:W-:-:S02]  /*5470*/  FMUL.FTZ R30, R51, R30 ;  /* 0x0000001e331e7220 */ /* 0x000fc40000410000 */
[----:B------:R-:W-:Y:S01]  /*5480*/  F2FP.F16.F32.PACK_AB R13, RZ, R13 ;  /* 0x0000000dff0d723e */ /* 0x000fe200000000ff */
[----:B------:R-:W-:Y:S01]  /*5490*/  FFMA.FTZ R45, R52, R42, R45 ;  /* 0x0000002a342d7223 */ /* 0x000fe2000001002d */
[----:B0-----:R-:W-:Y:S01]  /*54a0*/  HADD2.F32 R17, -RZ, R17.H0_H0 ;  /* 0x20000011ff117230 */ /* 0x001fe20000004100 */
[----:B------:R-:W-:Y:S02]  /*54b0*/  F2FP.F16.F32.PACK_AB R30, RZ, R30 ;  /* 0x0000001eff1e723e */ /* 0x000fe400000000ff */
[----:B------:R-:W-:Y:S02]  /*54c0*/  FMUL.FTZ R45, R48, R45 ;  /* 0x0000002d302d7220 */ /* 0x000fe40000410000 */
[----:B------:R-:W-:-:S03]  /*54d0*/  FFMA.FTZ R12, R52, R17, R12 ;  /* 0x00000011340c7223 */ /* 0x000fc6000001000c */
[----:B------:R-:W-:-:S04]  /*54e0*/  F2FP.F16.F32.PACK_AB R45, RZ, R45 ;  /* 0x0000002dff2d723e */ /* 0x000fc800000000ff */
[----:B------:R-:W-:Y:S01]  /*54f0*/  PRMT R30, R30, 0x5410, R45 ;  /* 0x000054101e1e7816 */ /* 0x000fe2000000002d */
[----:B------:R-:W-:-:S04]  /*5500*/  HADD2.F32 R45, -RZ, R5.H0_H0 ;  /* 0x20000005ff2d7230 */ /* 0x000fc80000004100 */
[----:B------:R-:W-:Y:S02]  /*5510*/  HFMA2 R0, R30, 1, 1, R0 ;  /* 0x3c003c001e007831 */ /* 0x000fe40000000000 */
[----:B------:R-:W-:Y:S01]  /*5520*/  FMUL.FTZ R12, R45, R12 ;  /* 0x0000000c2d0c7220 */ /* 0x000fe20000410000 */
[----:B------:R-:W-:-:S04]  /*5530*/  MOV R30, R16 ;  /* 0x00000010001e7202 */ /* 0x000fc80000000f00 */
        /* <DEDUP_REMOVED lines=16> */
[----:B------:R-:W-:Y:S01]  /*5640*/  HADD2.F32 R13, -RZ, R13.H1_H1 ;  /* 0x3000000dff0d7230 */ /* 0x000fe20000004100 */
[----:B------:R-:W-:Y:S01]  /*5650*/  MOV R30, R16 ;  /* 0x00000010001e7202 */ /* 0x000fe20000000f00 */
        /* <DEDUP_REMOVED lines=41> */
.L_x_3405:
[----:B------:R-:W-:-:S04]  /*58f0*/  VIMNMX R9, PT, PT, R33, UR12, PT ;  /* 0x0000000c21097c48 */ /* 0x000fc8000bfe0100 */
[----:B------:R-:W-:-:S13]  /*5900*/  ISETP.GT.AND P0, PT, R9, R30, PT ;  /* 0x0000001e0900720c */ /* 0x000fda0003f04270 */
[----:B------:R-:W-:Y:S05]  /*5910*/  @!P0 BRA `(.L_x_3409) ;  /* 0x0000001c00388947 */ /* 0x000fea0003800000 */
[----:B------:R-:W-:Y:S01]  /*5920*/  VIMNMX.U32 R33, PT, PT, R33, UR12, PT ;  /* 0x0000000c21217c48 */ /* 0x000fe2000bfe0000 */
[----:B------:R-:W-:-:S12]  /*5930*/  UIADD3 UR4, UPT, UPT, UR4, 0x40, URZ ;  /* 0x0000004004047890 */ /* 0x000fd8000fffe0ff */
.L_x_3412:
[----:B0-----:R-:W0:Y:S01]  /*5940*/  LDC R29, c[0x0][0x3ac] ;  /* 0x0000eb00ff1d7b82 */ /* 0x001e220000000800 */
[----:B-----5:R1:W5:Y:S01]  /*5950*/  LDG.E.128.CONSTANT R8, desc[UR8][R56.64] ;  /* 0x0000000838087981 */ /* 0x020362000c1e9d00 */
[----:B------:R-:W-:Y:S01]  /*5960*/  ISETP.GE.AND P0, PT, R31, 0x1, PT ;  /* 0x000000011f00780c */ /* 0x000fe20003f06270 */
[----:B0-----:R-:W-:-:S04]  /*5970*/  IMAD.WIDE R12, R29, 0x4, R56 ;  /* 0x000000041d0c7825 */ /* 0x001fc800078e0238 */
[C---:B------:R-:W-:Y:S02]  /*5980*/  IMAD.WIDE R16, R29.reuse, 0x4, R12 ;  /* 0x000000041d107825 */ /* 0x040fe400078e020c */
[----:B------:R-:W5:Y:S02]  /*5990*/  LDG.E.128.CONSTANT R12, desc[UR8][R12.64] ;  /* 0x000000080c0c7981 */ /* 0x000f64000c1e9d00 */
[----:B------:R-:W-:-:S04]  /*59a0*/  IMAD.WIDE R58, R29, 0x4, R16 ;  /* 0x000000041d3a7825 */ /* 0x000fc800078e0210 */
[----:B-1----:R-:W-:Y:S05]  /*59b0*/  @!P0 BRA `(.L_x_3410) ;  /* 0x0000000c00748947 */ /* 0x002fea0003800000 */
[----:B------:R-:W2:Y:S01]  /*59c0*/  LDG.E.128.CONSTANT R16, desc[UR8][R16.64] ;  /* 0x0000000810107981 */ /* 0x000ea2000c1e9d00 */
[----:B-----5:R-:W-:Y:S02]  /*59d0*/  SHF.R.U32.HI R24, RZ, 0xc, R8 ;  /* 0x0000000cff187819 */ /* 0x020fe40000011608 */
[----:B------:R-:W-:Y:S01]  /*59e0*/  SHF.R.U32.HI R25, RZ, 0xc, R12 ;  /* 0x0000000cff197819 */ /* 0x000fe2000001160c */
[----:B------:R-:W0:Y:S01]  /*59f0*/  LDS.128 R20, [UR4+-0x40] ;  /* 0xffffc004ff147984 */ /* 0x000e220008000c00 */
        /* <DEDUP_REMOVED lines=23> */
[----:B------:R-:W-:Y:S01]  /*5b70*/  ISETP.NE.AND P1, PT, R31, 0x1, PT ;  /* 0x000000011f00780c */ /* 0x000fe20003f25270 */
[----:B------:R-:W-:Y:S02]  /*5b80*/  HADD2 R32, R24, -1056, -1056 ;  /* 0xe420e42018207430 */ /* 0x000fe40000000000 */
[----:B0-----:R-:W-:Y:S02]  /*5b90*/  HFMA2 R8, R43, R20, RZ ;  /* 0x000000142b087231 */ /* 0x001fe400000000ff */
[----:B------:R-:W-:Y:S01]  /*5ba0*/  HADD2 R36, R26, -1056, -1056 ;  /* 0xe420e4201a247430 */ /* 0x000fe20000000000 */
[----:B------:R-:W-:-:S02]  /*5bb0*/  LOP3.LUT R26, R14, 0x3f003f, RZ, 0xc0, !PT ;  /* 0x003f003f0e1a7812 */ /* 0x000fc400078ec0ff */
[----:B------:R-:W-:Y:S02]  /*5bc0*/  LOP3.LUT R49, R42, 0xf000f, RZ, 0xc0, !PT ;  /* 0x000f000f2a317812 */ /* 0x000fe400078ec0ff */
[----:B------:R-:W-:Y:S02]  /*5bd0*/  LOP3.LUT R26, R26, 0x64006400, RZ, 0xfc, !PT ;  /* 0x640064001a1a7812 */ /* 0x000fe400078efcff */
[----:B------:R-:W-:Y:S02]  /*5be0*/  SHF.R.U32.HI R42, RZ, 0xc, R13 ;  /* 0x0000000cff2a7819 */ /* 0x000fe4000001160d */
[----:B------:R-:W-:Y:S01]  /*5bf0*/  PRMT R28, R28, 0x5410, R7 ;  /* 0x000054101c1c7816 */ /* 0x000fe20000000007 */
[----:B------:R-:W-:Y:S01]  /*5c00*/  HADD2 R39, R26, -1056, -1056 ;  /* 0xe420e4201a277430 */ /* 0x000fe20000000000 */
[----:B------:R-:W-:Y:S02]  /*5c10*/  LOP3.LUT R42, R42, 0xf000f, RZ, 0xc0, !PT ;  /* 0x000f000f2a2a7812 */ /* 0x000fe400078ec0ff */
[----:B------:R-:W-:-:S02]  /*5c20*/  PRMT R6, R6, 0x5410, R5 ;  /* 0x0000541006067816 */ /* 0x000fc40000000005 */
[--C-:B--2---:R-:W-:Y:S02]  /*5c30*/  SHF.R.U32.HI R40, RZ, 0x8, R16.reuse ;  /* 0x00000008ff287819 */ /* 0x104fe40000011610 */
[----:B------:R-:W-:Y:S02]  /*5c40*/  SHF.R.U32.HI R46, RZ, 0xa, R16 ;  /* 0x0000000aff2e7819 */ /* 0x000fe40000011610 */
[----:B------:R-:W-:Y:S02]  /*5c50*/  LOP3.LUT R40, R27, 0x300030, R40, 0xf8, !PT ;  /* 0x003000301b287812 */ /* 0x000fe400078ef828 */
[----:B------:R-:W-:Y:S02]  /*5c60*/  LOP3.LUT R46, R25, 0x300030, R46, 0xf8, !PT ;  /* 0x00300030192e7812 */ /* 0x000fe400078ef82e */
        /* <DEDUP_REMOVED lines=9> */
[-C--:B------:R-:W-:Y:S01]  /*5d00*/  HFMA2 R48, R41, R20.reuse, RZ.H0_H0 ;  /* 0x0000001429307231 */ /* 0x080fe200000400ff */
[----:B------:R-:W-:Y:S01]  /*5d10*/  LOP3.LUT R53, R53, 0x64006400, RZ, 0xfc, !PT ;  /* 0x6400640035357812 */ /* 0x000fe200078efcff */
[----:B------:R-:W-:-:S02]  /*5d20*/  HFMA2 R24, R37, R20, RZ ;  /* 0x0000001425187231 */ /* 0x000fc400000000ff */
[----:B------:R-:W-:Y:S02]  /*5d30*/  HFMA2 R25, R35, R20, RZ.H0_H0 ;  /* 0x0000001423197231 */ /* 0x000fe400000400ff */
[-C--:B------:R-:W-:Y:S02]  /*5d40*/  HFMA2 R20, R38, R21.reuse, R8 ;  /* 0x0000001526147231 */ /* 0x080fe40000000008 */
[-C--:B------:R-:W-:Y:S02]  /*5d50*/  HFMA2 R48, R36, R21.reuse, R48 ;  /* 0x0000001524307231 */ /* 0x080fe40000000030 */
[-C--:B------:R-:W-:Y:S02]  /*5d60*/  HFMA2 R24, R34, R21.reuse, R24 ;  /* 0x0000001522187231 */ /* 0x080fe40000000018 */
[----:B------:R-:W-:Y:S01]  /*5d70*/  HFMA2 R8, R32, R21, R25 ;  /* 0x0000001520087231 */ /* 0x000fe20000000019 */
[----:B------:R-:W-:Y:S01]  /*5d80*/  LOP3.LUT R21, R12, 0x3f003f, RZ, 0xc0, !PT ;  /* 0x003f003f0c157812 */ /* 0x000fe200078ec0ff */
[----:B------:R-:W-:Y:S01]  /*5d90*/  HADD2 R53, R53, -1056, -1056 ;  /* 0xe420e42035357430 */ /* 0x000fe20000000000 */
[----:B------:R-:W-:Y:S01]  /*5da0*/  LOP3.LUT R25, R13, 0x3f003f, RZ, 0xc0, !PT ;  /* 0x003f003f0d197812 */ /* 0x000fe200078ec0ff */
[----:B------:R-:W-:Y:S01]  /*5db0*/  HFMA2 R9, R39, R22, R24 ;  /* 0x0000001627097231 */ /* 0x000fe20000000018 */
[----:B------:R-:W-:-:S02]  /*5dc0*/  LOP3.LUT R21, R21, 0x64006400, RZ, 0xfc, !PT ;  /* 0x6400640015157812 */ /* 0x000fc400078efcff */
[----:B------:R-:W-:Y:S02]  /*5dd0*/  LOP3.LUT R25, R25, 0x64006400, RZ, 0xfc, !PT ;  /* 0x6400640019197812 */ /* 0x000fe400078efcff */
[----:B------:R-:W-:Y:S01]  /*5de0*/  LOP3.LUT R27, R27, 0x64006400, RZ, 0xfc, !PT ;  /* 0x640064001b1b7812 */ /* 0x000fe200078efcff */
[----:B------:R-:W-:Y:S01]  /*5df0*/  HADD2 R47, R21, -1056, -1056 ;  /* 0xe420e420152f7430 */ /* 0x000fe20000000000 */
[----:B------:R-:W-:Y:S01]  /*5e00*/  SHF.R.U32.HI R12, RZ, 0x6, R12 ;  /* 0x00000006ff0c7819 */ /* 0x000fe2000001160c */
[----:B------:R-:W-:Y:S01]  /*5e10*/  HADD2 R45, R25, -1056, -1056 ;  /* 0xe420e420192d7430 */ /* 0x000fe20000000000 */
[--C-:B------:R-:W-:Y:S01]  /*5e20*/  SHF.R.U32.HI R50, RZ, 0x6, R17.reuse ;  /* 0x00000006ff327819 */ /* 0x100fe20000011611 */
[----:B------:R-:W-:Y:S02]  /*5e30*/  HADD2 R21, R27, -1056, -1056 ;  /* 0xe420e4201b157430 */ /* 0x000fe40000000000 */
[-C--:B------:R-:W-:Y:S01]  /*5e40*/  HFMA2 R20, R47, R22.reuse, R20 ;  /* 0x000000162f147231 */ /* 0x080fe20000000014 */
[----:B------:R-:W0:Y:S01]  /*5e50*/  LDS.128 R24, [UR4+-0x30] ;  /* 0xffffd004ff187984 */ /* 0x000e220008000c00 */
[-C--:B------:R-:W-:Y:S01]  /*5e60*/  HFMA2 R48, R45, R22.reuse, R48 ;  /* 0x000000162d307231 */ /* 0x080fe20000000030 */
[----:B------:R-:W-:Y:S01]  /*5e70*/  LOP3.LUT R12, R12, 0x3f003f, RZ, 0xc0, !PT ;  /* 0x003f003f0c0c7812 */ /* 0x000fe200078ec0ff */
[----:B------:R-:W-:Y:S01]  /*5e80*/  HFMA2 R8, R21, R22, R8 ;  /* 0x0000001615087231 */ /* 0x000fe20000000008 */
[----:B------:R-:W-:-:S02]  /*5e90*/  SHF.R.U32.HI R22, RZ, 0x8, R17 ;  /* 0x00000008ff167819 */ /* 0x000fc40000011611 */
[----:B------:R-:W-:Y:S02]  /*5ea0*/  LOP3.LUT R44, R12, 0x64006400, RZ, 0xfc, !PT ;  /* 0x640064000c2c7812 */ /* 0x000fe400078efcff */
[----:B------:R-:W-:Y:S02]  /*5eb0*/  LOP3.LUT R22, R49, 0x300030, R22, 0xf8, !PT ;  /* 0x0030003031167812 */ /* 0x000fe400078ef816 */
[----:B------:R-:W-:Y:S01]  /*5ec0*/  SHF.R.U32.HI R49, RZ, 0xa, R17 ;  /* 0x0000000aff317819 */ /* 0x000fe20000011611 */
[----:B------:R-:W-:Y:S01]  /*5ed0*/  HADD2 R44, R44, -1056, -1056 ;  /* 0xe420e4202c2c7430 */ /* 0x000fe20000000000 */
[----:B------:R-:W-:Y:S02]  /*5ee0*/  LOP3.LUT R12, R40, 0x64006400, RZ, 0xfc, !PT ;  /* 0x64006400280c7812 */ /* 0x000fe400078efcff */
[----:B------:R-:W-:Y:S01]  /*5ef0*/  LOP3.LUT R49, R42, 0x300030, R49, 0xf8, !PT ;  /* 0x003000302a317812 */ /* 0x000fe200078ef831 */
[----:B------:R-:W-:Y:S01]  /*5f00*/  HFMA2 R20, R44, R23, R20 ;  /* 0x000000172c147231 */ /* 0x000fe20000000014 */
[----:B------:R-:W-:-:S02]  /*5f10*/  SHF.R.U32.HI R42, RZ, 0x6, R13 ;  /* 0x00000006ff2a7819 */ /* 0x000fc4000001160d */
[----:B------:R-:W-:Y:S02]  /*5f20*/  SHF.R.U32.HI R13, RZ, 0x6, R16 ;  /* 0x00000006ff0d7819 */ /* 0x000fe40000011610 */
        /* <DEDUP_REMOVED lines=18> */
[--C-:B------:R-:W-:Y:S01]  /*6050*/  SHF.R.U32.HI R57, RZ, 0x8, R18.reuse ;  /* 0x00000008ff397819 */ /* 0x100fe20000011612 */
[----:B------:R-:W-:Y:S02]  /*6060*/  HFMA2 R48, R51, R24, R48 ;  /* 0x0000001833307231 */ /* 0x000fe40000000030 */
[----:B------:R-:W-:Y:S02]  /*6070*/  HFMA2 R13, R40, R25, R20 ;  /* 0x00000019280d7231 */ /* 0x000fe40000000014 */
[----:B------:R-:W-:Y:S01]  /*6080*/  HADD2 R20, R46, -1056, -1056 ;  /* 0xe420e4202e147430 */ /* 0x000fe20000000000 */
[----:B------:R-:W-:Y:S01]  /*6090*/  SHF.R.U32.HI R50, RZ, 0x6, R18 ;  /* 0x00000006ff327819 */ /* 0x000fe20000011612 */
[----:B------:R-:W-:-:S02]  /*60a0*/  HADD2 R17, R17, -1056, -1056 ;  /* 0xe420e42011117430 */ /* 0x000fc40000000000 */
[-C--:B------:R-:W-:Y:S02]  /*60b0*/  HFMA2 R13, R49, R26.reuse, R13 ;  /* 0x0000001a310d7231 */ /* 0x080fe4000000000d */
[----:B------:R-:W-:Y:S01]  /*60c0*/  HFMA2 R48, R22, R25, R48 ;  /* 0x0000001916307231 */ /* 0x000fe20000000030 */
[----:B------:R-:W-:Y:S01]  /*60d0*/  LOP3.LUT R50, R50, 0x3f003f, RZ, 0xc0, !PT ;  /* 0x003f003f32327812 */ /* 0x000fe200078ec0ff */
[-C--:B------:R-:W-:Y:S01]  /*60e0*/  HFMA2 R12, R20, R27.reuse, R13 ;  /* 0x0000001b140c7231 */ /* 0x080fe2000000000d */
[----:B------:R-:W-:Y:S01]  /*60f0*/  SHF.R.U32.HI R13, RZ, 0xc, R10 ;  /* 0x0000000cff0d7819 */ /* 0x000fe2000001160a */
[----:B------:R-:W-:Y:S01]  /*6100*/  HFMA2 R48, R17, R26, R48 ;  /* 0x0000001a11307231 */ /* 0x000fe20000000030 */
[----:B------:R-:W-:Y:S01]  /*6110*/  LOP3.LUT R50, R50, 0x64006400, RZ, 0xfc, !PT ;  /* 0x6400640032327812 */ /* 0x000fe200078efcff */
[----:B------:R-:W-:Y:S01]  /*6120*/  HADD2 R10, R12.H0_H0, R12.H1_H1 ;  /* 0x3000000c0c0a7230 */ /* 0x000fe20000000800 */
[----:B------:R-:W-:Y:S01]  /*6130*/  LOP3.LUT R46, R13, 0xf000f, RZ, 0xc0, !PT ;  /* 0x000f000f0d2e7812 */ /* 0x000fe200078ec0ff */
[----:B------:R-:W-:Y:S01]  /*6140*/  HFMA2 R48, R16, R27, R48 ;  /* 0x0000001b10307231 */ /* 0x000fe20000000030 */
[--C-:B------:R-:W-:Y:S01]  /*6150*/  SHF.R.U32.HI R13, RZ, 0x6, R14.reuse ;  /* 0x00000006ff0d7819 */ /* 0x100fe2000001160e */
[----:B------:R-:W-:Y:S01]  /*6160*/  HADD2 R50, R50, -1056, -1056 ;  /* 0xe420e42032327430 */ /* 0x000fe20000000000 */
[----:B------:R-:W-:Y:S01]  /*6170*/  LOP3.LUT R57, R46, 0x300030, R57, 0xf8, !PT ;  /* 0x003000302e397812 */ /* 0x000fe200078ef839 */
[----:B------:R-:W-:Y:S01]  /*6180*/  HADD2 R12, R48.H0_H0, R48.H1_H1 ;  /* 0x30000030300c7230 */ /* 0x000fe20000000800 */
[----:B------:R-:W-:-:S02]  /*6190*/  SHF.R.U32.HI R46, RZ, 0xc, R14 ;  /* 0x0000000cff2e7819 */ /* 0x000fc4000001160e */
[----:B------:R-:W-:Y:S02]  /*61a0*/  SHF.R.U32.HI R48, RZ, 0xa, R18 ;  /* 0x0000000aff307819 */ /* 0x000fe40000011612 */
[----:B------:R-:W-:Y:S02]  /*61b0*/  LOP3.LUT R55, R46, 0xf000f, RZ, 0xc0, !PT ;  /* 0x000f000f2e377812 */ /* 0x000fe400078ec0ff */
[----:B------:R-:W-:Y:S02]  /*61c0*/  LOP3.LUT R13, R13, 0x3f003f, RZ, 0xc0, !PT ;  /* 0x003f003f0d0d7812 */ /* 0x000fe400078ec0ff */
[----:B------:R-:W-:Y:S02]  /*61d0*/  LOP3.LUT R48, R55, 0x300030, R48, 0xf8, !PT ;  /* 0x0030003037307812 */ /* 0x000fe400078ef830 */
[----:B------:R-:W-:Y:S02]  /*61e0*/  LOP3.LUT R55, R18, 0x3f003f, RZ, 0xc0, !PT ;  /* 0x003f003f12377812 */ /* 0x000fe400078ec0ff */
[----:B------:R-:W-:-:S02]  /*61f0*/  LOP3.LUT R18, R13, 0x64006400, RZ, 0xfc, !PT ;  /* 0x640064000d127812 */ /* 0x000fc400078efcff */
[----:B------:R-:W-:Y:S02]  /*6200*/  LOP3.LUT R55, R55, 0x64006400, RZ, 0xfc, !PT ;  /* 0x6400640037377812 */ /* 0x000fe400078efcff */
[----:B------:R-:W-:Y:S01]  /*6210*/  LOP3.LUT R57, R57, 0x64006400, RZ, 0xfc, !PT ;  /* 0x6400640039397812 */ /* 0x000fe200078efcff */
[----:B------:R-:W-:Y:S01]  /*6220*/  HADD2 R18, R18, -1056, -1056 ;  /* 0xe420e42012127430 */ /* 0x000fe20000000000 */
[----:B------:R-:W-:Y:S01]  /*6230*/  LOP3.LUT R48, R48, 0x64006400, RZ, 0xfc, !PT ;  /* 0x6400640030307812 */ /* 0x000fe200078efcff */
[----:B------:R-:W-:Y:S01]  /*6240*/  HADD2 R55, R55, -1056, -1056 ;  /* 0xe420e42037377430 */ /* 0x000fe20000000000 */
[----:B------:R-:W-:Y:S01]  /*6250*/  SHF.R.U32.HI R46, RZ, 0x6, R15 ;  /* 0x00000006ff2e7819 */ /* 0x000fe2000001160f */
[----:B------:R-:W-:Y:S02]  /*6260*/  HFMA2 R9, R18, R23, R9 ;  /* 0x0000001712097231 */ /* 0x000fe40000000009 */
[----:B------:R-:W-:Y:S01]  /*6270*/  HADD2 R57, R57, -1056, -1056 ;  /* 0xe420e42039397430 */ /* 0x000fe20000000000 */
[----:B------:R-:W-:Y:S01]  /*6280*/  SHF.R.U32.HI R14, RZ, 0x8, R19 ;  /* 0x00000008ff0e7819 */ /* 0x000fe20000011613 */
[----:B------:R-:W-:Y:S01]  /*6290*/  HADD2 R48, R48, -1056, -1056 ;  /* 0xe420e42030307430 */ /* 0x000fe20000000000 */
[----:B------:R-:W-:Y:S01]  /*62a0*/  LOP3.LUT R46, R46, 0x3f003f, RZ, 0xc0, !PT ;  /* 0x003f003f2e2e7812 */ /* 0x000fe200078ec0ff */
[----:B------:R-:W-:Y:S01]  /*62b0*/  HFMA2 R13, R55, R24, R9 ;  /* 0x00000018370d7231 */ /* 0x000fe20000000009 */
[----:B------:R-:W-:-:S02]  /*62c0*/  PRMT R10, R10, 0x5410, R12 ;  /* 0x000054100a0a7816 */ /* 0x000fc4000000000c */
[----:B------:R-:W-:Y:S01]  /*62d0*/  LOP3.LUT R46, R46, 0x64006400, RZ, 0xfc, !PT ;  /* 0x640064002e2e7812 */ /* 0x000fe200078efcff */
[----:B------:R-:W-:Y:S02]  /*62e0*/  HFMA2 R13, R50, R25, R13 ;  /* 0x00000019320d7231 */ /* 0x000fe4000000000d */
[----:B------:R-:W-:Y:S02]  /*62f0*/  HFMA2 R0, R10, R28, R0 ;  /* 0x0000001c0a007231 */ /* 0x000fe40000000000 */
[----:B------:R-:W-:Y:S02]  /*6300*/  HFMA2 R13, R57, R26, R13 ;  /* 0x0000001a390d7231 */ /* 0x000fe4000000000d */
[----:B------:R-:W-:Y:S02]  /*6310*/  HADD2 R46, R46, -1056, -1056 ;  /* 0xe420e4202e2e7430 */ /* 0x000fe40000000000 */
[----:B------:R-:W-:Y:S01]  /*6320*/  HFMA2 R9, R48, R27, R13 ;  /* 0x0000001b30097231 */ /* 0x000fe2000000000d */
[----:B------:R-:W-:Y:S01]  /*6330*/  SHF.R.U32.HI R13, RZ, 0xc, R11 ;  /* 0x0000000cff0d7819 */ /* 0x000fe2000001160b */
[----:B------:R-:W-:Y:S01]  /*6340*/  HFMA2 R8, R46, R23, R8 ;  /* 0x000000172e087231 */ /* 0x000fe20000000008 */
[----:B------:R-:W-:Y:S01]  /*6350*/  LOP3.LUT R23, R19, 0x3f003f, RZ, 0xc0, !PT ;  /* 0x003f003f13177812 */ /* 0x000fe200078ec0ff */
[----:B------:R-:W-:Y:S01]  /*6360*/  HADD2 R9, R9.H0_H0, R9.H1_H1 ;  /* 0x3000000909097230 */ /* 0x000fe20000000800 */
[----:B------:R-:W-:-:S02]  /*6370*/  LOP3.LUT R13, R13, 0xf000f, RZ, 0xc0, !PT ;  /* 0x000f000f0d0d7812 */ /* 0x000fc400078ec0ff */
[----:B------:R-:W-:Y:S02]  /*6380*/  LOP3.LUT R23, R23, 0x64006400, RZ, 0xfc, !PT ;  /* 0x6400640017177812 */ /* 0x000fe400078efcff */
[----:B------:R-:W-:Y:S02]  /*6390*/  LOP3.LUT R13, R13, 0x300030, R14, 0xf8, !PT ;  /* 0x003000300d0d7812 */ /* 0x000fe400078ef80e */
[--C-:B------:R-:W-:Y:S01]  /*63a0*/  SHF.R.U32.HI R14, RZ, 0xa, R19.reuse ;  /* 0x0000000aff0e7819 */ /* 0x100fe20000011613 */
[----:B------:R-:W-:Y:S01]  /*63b0*/  HADD2 R23, R23, -1056, -1056 ;  /* 0xe420e42017177430 */ /* 0x000fe20000000000 */
[----:B------:R-:W-:Y:S02]  /*63c0*/  SHF.R.U32.HI R19, RZ, 0x6, R19 ;  /* 0x00000006ff137819 */ /* 0x000fe40000011613 */
[----:B------:R-:W-:Y:S01]  /*63d0*/  SHF.R.U32.HI R11, RZ, 0xc, R15 ;  /* 0x0000000cff0b7819 */ /* 0x000fe2000001160f */
[----:B------:R-:W-:Y:S01]  /*63e0*/  HFMA2 R8, R23, R24, R8 ;  /* 0x0000001817087231 */ /* 0x000fe20000000008 */
[----:B------:R-:W-:-:S02]  /*63f0*/  LOP3.LUT R19, R19, 0x3f003f, RZ, 0xc0, !PT ;  /* 0x003f003f13137812 */ /* 0x000fc400078ec0ff */
[----:B------:R-:W-:Y:S02]  /*6400*/  LOP3.LUT R11, R11, 0xf000f, RZ, 0xc0, !PT ;  /* 0x000f000f0b0b7812 */ /* 0x000fe400078ec0ff */
[----:B------:R-:W-:Y:S02]  /*6410*/  LOP3.LUT R19, R19, 0x64006400, RZ, 0xfc, !PT ;  /* 0x6400640013137812 */ /* 0x000fe400078efcff */
[----:B------:R-:W-:Y:S02]  /*6420*/  LOP3.LUT R11, R11, 0x300030, R14, 0xf8, !PT ;  /* 0x003000300b0b7812 */ /* 0x000fe400078ef80e */
[----:B------:R-:W-:Y:S01]  /*6430*/  LOP3.LUT R13, R13, 0x64006400, RZ, 0xfc, !PT ;  /* 0x640064000d0d7812 */ /* 0x000fe200078efcff */
[----:B------:R-:W-:Y:S01]  /*6440*/  HADD2 R19, R19, -1056, -1056 ;  /* 0xe420e42013137430 */ /* 0x000fe20000000000 */
[----:B------:R-:W-:-:S03]  /*6450*/  LOP3.LUT R11, R11, 0x64006400, RZ, 0xfc, !PT ;  /* 0x640064000b0b7812 */ /* 0x000fc600078efcff */
[----:B------:R-:W-:Y:S02]  /*6460*/  HFMA2 R8, R19, R25, R8 ;  /* 0x0000001913087231 */ /* 0x000fe40000000008 */
[----:B------:R-:W-:Y:S02]  /*6470*/  HADD2 R25, R13, -1056, -1056 ;  /* 0xe420e4200d197430 */ /* 0x000fe40000000000 */
[----:B------:R-:W-:Y:S02]  /*6480*/  HADD2 R24, R11, -1056, -1056 ;  /* 0xe420e4200b187430 */ /* 0x000fe40000000000 */
[----:B------:R-:W-:-:S04]  /*6490*/  HFMA2 R8, R25, R26, R8 ;  /* 0x0000001a19087231 */ /* 0x000fc80000000008 */
[----:B------:R-:W-:-:S04]  /*64a0*/  HFMA2 R8, R24, R27, R8 ;  /* 0x0000001b18087231 */ /* 0x000fc80000000008 */
[----:B------:R-:W-:-:S05]  /*64b0*/  HADD2 R8, R8.H0_H0, R8.H1_H1 ;  /* 0x3000000808087230 */ /* 0x000fca0000000800 */
[----:B------:R-:W-:-:S05]  /*64c0*/  PRMT R9, R9, 0x5410, R8 ;  /* 0x0000541009097816 */ /* 0x000fca0000000008 */
        /* <DEDUP_REMOVED lines=44> */
.L_x_3410:
[C---:B------:R-:W-:Y:S01]  /*6790*/  IMAD.WIDE R16, R29.reuse, 0x4, R58 ;  /* 0x000000041d107825 */ /* 0x040fe200078e023a */
[----:B-----5:R0:W5:Y:S04]  /*67a0*/  LDG.E.128.CONSTANT R8, desc[UR8][R58.64] ;  /* 0x000000083a087981 */ /* 0x020168000c1e9d00 */
[----:B------:R0:W5:Y:S01]  /*67b0*/  LDG.E.128.CONSTANT R12, desc[UR8][R16.64] ;  /* 0x00000008100c7981 */ /* 0x000162000c1e9d00 */
[----:B------:R-:W-:Y:S01]  /*67c0*/  IMAD.WIDE R56, R29, 0x4, R16 ;  /* 0x000000041d387825 */ /* 0x000fe200078e0210 */
[----:B------:R-:W-:Y:S06]  /*67d0*/  @!P0 BRA `(.L_x_3411) ;  /* 0x0000000c00748947 */ /* 0x000fec0003800000 */
[----:B0-----:R-:W2:Y:S01]  /*67e0*/  LDG.E.128.CONSTANT R16, desc[UR8][R56.64] ;  /* 0x0000000838107981 */ /* 0x001ea2000c1e9d00 */
        /* <DEDUP_REMOVED lines=51> */
[-C--:B------:R-:W-:Y:S02]  /*6b20*/  HFMA2 R24, R37, R20.reuse, RZ ;  /* 0x0000001425187231 */ /* 0x080fe400000000ff */
        /* <DEDUP_REMOVED lines=12> */
[----:B------:R-:W-:Y:S02]  /*6bf0*/  LOP3.LUT R21, R21, 0x64006400, RZ, 0xfc, !PT ;  /* 0x6400640015157812 */ /* 0x000fe400078efcff */
[----:B------:R-:W-:Y:S02]  /*6c00*/  LOP3.LUT R25, R25, 0x64006400, RZ, 0xfc, !PT ;  /* 0x6400640019197812 */ /* 0x000fe400078efcff */
[----:B------:R-:W-:Y:S01]  /*6c10*/  SHF.R.U32.HI R12, RZ, 0x6, R12 ;  /* 0x00000006ff0c7819 */ /* 0x000fe2000001160c */
        /* <DEDUP_REMOVED lines=8> */
[----:B------:R-:W0:Y:S01]  /*6ca0*/  LDS.128 R24, [UR4+-0x10] ;  /* 0xfffff004ff187984 */ /* 0x000e220008000c00 */
[----:B------:R-:W-:Y:S01]  /*6cb0*/  HFMA2 R48, R45, R22, R48 ;  /* 0x000000162d307231 */ /* 0x000fe20000000030 */
[--C-:B------:R-:W-:Y:S02]  /*6cc0*/  SHF.R.U32.HI R22, RZ, 0x8, R17.reuse ;  /* 0x00000008ff167819 */ /* 0x100fe40000011611 */
[----:B------:R-:W-:Y:S01]  /*6cd0*/  HADD2 R44, R44, -1056, -1056 ;  /* 0xe420e4202c2c7430 */ /* 0x000fe20000000000 */
[----:B------:R-:W-:Y:S02]  /*6ce0*/  LOP3.LUT R12, R40, 0x64006400, RZ, 0xfc, !PT ;  /* 0x64006400280c7812 */ /* 0x000fe400078efcff */
[----:B------:R-:W-:Y:S01]  /*6cf0*/  LOP3.LUT R22, R49, 0x300030, R22, 0xf8, !PT ;  /* 0x0030003031167812 */ /* 0x000fe200078ef816 */
[----:B------:R-:W-:Y:S01]  /*6d00*/  HFMA2 R20, R44, R23, R20 ;  /* 0x000000172c147231 */ /* 0x000fe20000000014 */
[----:B------:R-:W-:-:S02]  /*6d10*/  SHF.R.U32.HI R49, RZ, 0xa, R17 ;  /* 0x0000000aff317819 */ /* 0x000fc40000011611 */
[----:B------:R-:W-:Y:S02]  /*6d20*/  LOP3.LUT R50, R50, 0x3f003f, RZ, 0xc0, !PT ;  /* 0x003f003f32327812 */ /* 0x000fe400078ec0ff */
[----:B------:R-:W-:Y:S02]  /*6d30*/  LOP3.LUT R49, R42, 0x300030, R49, 0xf8, !PT ;  /* 0x003000302a317812 */ /* 0x000fe400078ef831 */
[----:B------:R-:W-:Y:S02]  /*6d40*/  SHF.R.U32.HI R42, RZ, 0x6, R13 ;  /* 0x00000006ff2a7819 */ /* 0x000fe4000001160d */
[----:B------:R-:W-:Y:S02]  /*6d50*/  SHF.R.U32.HI R13, RZ, 0x6, R16 ;  /* 0x00000006ff0d7819 */ /* 0x000fe40000011610 */
[----:B------:R-:W-:Y:S01]  /*6d60*/  LOP3.LUT R16, R49, 0x64006400, RZ, 0xfc, !PT ;  /* 0x6400640031107812 */ /* 0x000fe200078efcff */
[----:B------:R-:W-:Y:S01]  /*6d70*/  HADD2 R49, R12, -1056, -1056 ;  /* 0xe420e4200c317430 */ /* 0x000fe20000000000 */
[----:B------:R-:W-:-:S02]  /*6d80*/  LOP3.LUT R13, R13, 0x3f003f, RZ, 0xc0, !PT ;  /* 0x003f003f0d0d7812 */ /* 0x000fc400078ec0ff */
[----:B------:R-:W-:Y:S01]  /*6d90*/  LOP3.LUT R42, R42, 0x3f003f, RZ, 0xc0, !PT ;  /* 0x003f003f2a2a7812 */ /* 0x000fe200078ec0ff */
[----:B------:R-:W-:Y:S01]  /*6da0*/  HADD2 R16, R16, -1056, -1056 ;  /* 0xe420e42010107430 */ /* 0x000fe20000000000 */
[----:B------:R-:W-:Y:S02]  /*6db0*/  LOP3.LUT R13, R13, 0x64006400, RZ, 0xfc, !PT ;  /* 0x640064000d0d7812 */ /* 0x000fe400078efcff */
[----:B------:R-:W-:Y:S02]  /*6dc0*/  SHF.R.U32.HI R52, RZ, 0x8, R18 ;  /* 0x00000008ff347819 */ /* 0x000fe40000011612 */
        /* <DEDUP_REMOVED lines=8> */
[--C-:B------:R-:W-:Y:S01]  /*6e50*/  SHF.R.U32.HI R50, RZ, 0xa, R18.reuse ;  /* 0x0000000aff327819 */ /* 0x100fe20000011612 */
[----:B0-----:R-:W-:Y:S02]  /*6e60*/  HFMA2 R20, R53, R24, R20 ;  /* 0x0000001835147231 */ /* 0x001fe40000000014 */
[----:B------:R-:W-:Y:S01]  /*6e70*/  HADD2 R51, R51, -1056, -1056 ;  /* 0xe420e42033337430 */ /* 0x000fe20000000000 */
[----:B------:R-:W-:Y:S01]  /*6e80*/  SHF.R.U32.HI R54, RZ, 0x6, R18 ;  /* 0x00000006ff367819 */ /* 0x000fe20000011612 */
[----:B------:R-:W-:Y:S02]  /*6e90*/  HFMA2 R48, R42, R23, R48 ;  /* 0x000000172a307231 */ /* 0x000fe40000000030 */
[----:B------:R-:W-:-:S02]  /*6ea0*/  HFMA2 R13, R40, R25, R20 ;  /* 0x00000019280d7231 */ /* 0x000fc40000000014 */
[----:B------:R-:W-:Y:S01]  /*6eb0*/  HADD2 R20, R46, -1056, -1056 ;  /* 0xe420e4202e147430 */ /* 0x000fe20000000000 */
[----:B------:R-:W-:Y:S01]  /*6ec0*/  SHF.R.U32.HI R46, RZ, 0x6, R14 ;  /* 0x00000006ff2e7819 */ /* 0x000fe2000001160e */
[----:B------:R-:W-:Y:S02]  /*6ed0*/  HFMA2 R48, R51, R24, R48 ;  /* 0x0000001833307231 */ /* 0x000fe40000000030 */
[----:B------:R-:W-:Y:S02]  /*6ee0*/  HFMA2 R13, R49, R26, R13 ;  /* 0x0000001a310d7231 */ /* 0x000fe4000000000d */
[----:B------:R-:W-:Y:S01]  /*6ef0*/  HADD2 R17, R17, -1056, -1056 ;  /* 0xe420e42011117430 */ /* 0x000fe20000000000 */
[----:B------:R-:W-:Y:S01]  /*6f00*/  LOP3.LUT R46, R46, 0x3f003f, RZ, 0xc0, !PT ;  /* 0x003f003f2e2e7812 */ /* 0x000fe200078ec0ff */
[----:B------:R-:W-:Y:S02]  /*6f10*/  HFMA2 R48, R22, R25, R48 ;  /* 0x0000001916307231 */ /* 0x000fe40000000030 */
[----:B------:R-:W-:Y:S01]  /*6f20*/  HFMA2 R12, R20, R27, R13 ;  /* 0x0000001b140c7231 */ /* 0x000fe2000000000d */
[----:B------:R-:W-:-:S02]  /*6f30*/  SHF.R.U32.HI R13, RZ, 0xc, R10 ;  /* 0x0000000cff0d7819 */ /* 0x000fc4000001160a */
[----:B------:R-:W-:Y:S01]  /*6f40*/  LOP3.LUT R46, R46, 0x64006400, RZ, 0xfc, !PT ;  /* 0x640064002e2e7812 */ /* 0x000fe200078efcff */
[----:B------:R-:W-:Y:S01]  /*6f50*/  HFMA2 R48, R17, R26, R48 ;  /* 0x0000001a11307231 */ /* 0x000fe20000000030 */
[----:B------:R-:W-:Y:S01]  /*6f60*/  LOP3.LUT R13, R13, 0xf000f, RZ, 0xc0, !PT ;  /* 0x000f000f0d0d7812 */ /* 0x000fe200078ec0ff */
[----:B------:R-:W-:Y:S01]  /*6f70*/  HADD2 R10, R12.H0_H0, R12.H1_H1 ;  /* 0x3000000c0c0a7230 */ /* 0x000fe20000000800 */
[----:B------:R-:W-:Y:S01]  /*6f80*/  LOP3.LUT R54, R54, 0x3f003f, RZ, 0xc0, !PT ;  /* 0x003f003f36367812 */ /* 0x000fe200078ec0ff */
[----:B------:R-:W-:Y:S01]  /*6f90*/  HADD2 R46, R46, -1056, -1056 ;  /* 0xe420e4202e2e7430 */ /* 0x000fe20000000000 */
[----:B------:R-:W-:Y:S01]  /*6fa0*/  LOP3.LUT R52, R13, 0x300030, R52, 0xf8, !PT ;  /* 0x003000300d347812 */ /* 0x000fe200078ef834 */
[----:B------:R-:W-:Y:S01]  /*6fb0*/  HFMA2 R48, R16, R27, R48 ;  /* 0x0000001b10307231 */ /* 0x000fe20000000030 */
[----:B------:R-:W-:Y:S01]  /*6fc0*/  SHF.R.U32.HI R13, RZ, 0xc, R14 ;  /* 0x0000000cff0d7819 */ /* 0x000fe2000001160e */
[----:B------:R-:W-:Y:S01]  /*6fd0*/  HFMA2 R8, R46, R23, R8 ;  /* 0x000000172e087231 */ /* 0x000fe20000000008 */
[----:B------:R-:W-:Y:S01]  /*6fe0*/  LOP3.LUT R54, R54, 0x64006400, RZ, 0xfc, !PT ;  /* 0x6400640036367812 */ /* 0x000fe200078efcff */
[----:B------:R-:W-:Y:S01]  /*6ff0*/  HADD2 R12, R48.H0_H0, R48.H1_H1 ;  /* 0x30000030300c7230 */ /* 0x000fe20000000800 */
[----:B------:R-:W-:-:S02]  /*7000*/  LOP3.LUT R13, R13, 0xf000f, RZ, 0xc0, !PT ;  /* 0x000f000f0d0d7812 */ /* 0x000fc400078ec0ff */
[----:B------:R-:W-:Y:S01]  /*7010*/  LOP3.LUT R52, R52, 0x64006400, RZ, 0xfc, !PT ;  /* 0x6400640034347812 */ /* 0x000fe200078efcff */
[----:B------:R-:W-:Y:S01]  /*7020*/  HADD2 R54, R54, -1056, -1056 ;  /* 0xe420e42036367430 */ /* 0x000fe20000000000 */
[----:B------:R-:W-:Y:S02]  /*7030*/  LOP3.LUT R50, R13, 0x300030, R50, 0xf8, !PT ;  /* 0x003000300d327812 */ /* 0x000fe400078ef832 */
[----:B------:R-:W-:Y:S01]  /*7040*/  LOP3.LUT R13, R18, 0x3f003f, RZ, 0xc0, !PT ;  /* 0x003f003f120d7812 */ /* 0x000fe200078ec0ff */
[----:B------:R-:W-:Y:S01]  /*7050*/  HADD2 R52, R52, -1056, -1056 ;  /* 0xe420e42034347430 */ /* 0x000fe20000000000 */
[----:B------:R-:W-:Y:S02]  /*7060*/  LOP3.LUT R50, R50, 0x64006400, RZ, 0xfc, !PT ;  /* 0x6400640032327812 */ /* 0x000fe400078efcff */
[----:B------:R-:W-:Y:S02]  /*7070*/  LOP3.LUT R18, R13, 0x64006400, RZ, 0xfc, !PT ;  /* 0x640064000d127812 */ /* 0x000fe400078efcff */
[----:B------:R-:W-:Y:S01]  /*7080*/  SHF.R.U32.HI R48, RZ, 0x6, R15 ;  /* 0x00000006ff307819 */ /* 0x000fe2000001160f */
[----:B------:R-:W-:Y:S01]  /*7090*/  HADD2 R50, R50, -1056, -1056 ;  /* 0xe420e42032327430 */ /* 0x000fe20000000000 */
[----:B------:R-:W-:Y:S01]  /*70a0*/  SHF.R.U32.HI R14, RZ, 0x8, R19 ;  /* 0x00000008ff0e7819 */ /* 0x000fe20000011613 */
[----:B------:R-:W-:Y:S01]  /*70b0*/  HADD2 R18, R18, -1056, -1056 ;  /* 0xe420e42012127430 */ /* 0x000fe20000000000 */
[----:B------:R-:W-:-:S02]  /*70c0*/  LOP3.LUT R48, R48, 0x3f003f, RZ, 0xc0, !PT ;  /* 0x003f003f30307812 */ /* 0x000fc400078ec0ff */
[----:B------:R-:W-:Y:S01]  /*70d0*/  PRMT R10, R10, 0x5410, R12 ;  /* 0x000054100a0a7816 */ /* 0x000fe2000000000c */
[----:B------:R-:W-:Y:S01]  /*70e0*/  HFMA2 R13, R18, R24, R8 ;  /* 0x00000018120d7231 */ /* 0x000fe20000000008 */
[----:B------:R-:W-:-:S03]  /*70f0*/  LOP3.LUT R48, R48, 0x64006400, RZ, 0xfc, !PT ;  /* 0x6400640030307812 */ /* 0x000fc600078efcff */
[----:B------:R-:W-:Y:S02]  /*7100*/  HFMA2 R13, R54, R25, R13 ;  /* 0x00000019360d7231 */ /* 0x000fe4000000000d */
[----:B------:R-:W-:Y:S02]  /*7110*/  HADD2 R48, R48, -1056, -1056 ;  /* 0xe420e42030307430 */ /* 0x000fe40000000000 */
[----:B------:R-:W-:Y:S02]  /*7120*/  HFMA2 R0, R10, R28, R0 ;  /* 0x0000001c0a007231 */ /* 0x000fe40000000000 */
[----:B------:R-:W-:Y:S02]  /*7130*/  HFMA2 R13, R52, R26, R13 ;  /* 0x0000001a340d7231 */ /* 0x000fe4000000000d */
[----:B------:R-:W-:Y:S01]  /*7140*/  HFMA2 R9, R48, R23, R9 ;  /* 0x0000001730097231 */ /* 0x000fe20000000009 */
[----:B------:R-:W-:Y:S01]  /*7150*/  LOP3.LUT R23, R19, 0x3f003f, RZ, 0xc0, !PT ;  /* 0x003f003f13177812 */ /* 0x000fe200078ec0ff */
[----:B------:R-:W-:Y:S01]  /*7160*/  HFMA2 R8, R50, R27, R13 ;  /* 0x0000001b32087231 */ /* 0x000fe2000000000d */
[----:B------:R-:W-:-:S02]  /*7170*/  SHF.R.U32.HI R13, RZ, 0xc, R11 ;  /* 0x0000000cff0d7819 */ /* 0x000fc4000001160b */
[----:B------:R-:W-:Y:S01]  /*7180*/  LOP3.LUT R23, R23, 0x64006400, RZ, 0xfc, !PT ;  /* 0x6400640017177812 */ /* 0x000fe200078efcff */
[----:B------:R-:W-:Y:S01]  /*7190*/  HADD2 R8, R8.H0_H0, R8.H1_H1 ;  /* 0x3000000808087230 */ /* 0x000fe20000000800 */
[----:B------:R-:W-:Y:S02]  /*71a0*/  LOP3.LUT R13, R13, 0xf000f, RZ, 0xc0, !PT ;  /* 0x000f000f0d0d7812 */ /* 0x000fe400078ec0ff */
[----:B------:R-:W-:Y:S01]  /*71b0*/  SHF.R.U32.HI R11, RZ, 0xc, R15 ;  /* 0x0000000cff0b7819 */ /* 0x000fe2000001160f */
[----:B------:R-:W-:Y:S01]  /*71c0*/  HADD2 R23, R23, -1056, -1056 ;  /* 0xe420e42017177430 */ /* 0x000fe20000000000 */
[----:B------:R-:W-:Y:S02]  /*71d0*/  LOP3.LUT R13, R13, 0x300030, R14, 0xf8, !PT ;  /* 0x003000300d0d7812 */ /* 0x000fe400078ef80e */
[--C-:B------:R-:W-:Y:S01]  /*71e0*/  SHF.R.U32.HI R14, RZ, 0xa, R19.reuse ;  /* 0x0000000aff0e7819 */ /* 0x100fe20000011613 */
[----:B------:R-:W-:Y:S01]  /*71f0*/  HFMA2 R9, R23, R24, R9 ;  /* 0x0000001817097231 */ /* 0x000fe20000000009 */
[----:B------:R-:W-:-:S02]  /*7200*/  SHF.R.U32.HI R19, RZ, 0x6, R19 ;  /* 0x00000006ff137819 */ /* 0x000fc40000011613 */
[----:B------:R-:W-:Y:S02]  /*7210*/  LOP3.LUT R11, R11, 0xf000f, RZ, 0xc0, !PT ;  /* 0x000f000f0b0b7812 */ /* 0x000fe400078ec0ff */
[----:B------:R-:W-:Y:S02]  /*7220*/  LOP3.LUT R19, R19, 0x3f003f, RZ, 0xc0, !PT ;  /* 0x003f003f13137812 */ /* 0x000fe400078ec0ff */
[----:B------:R-:W-:Y:S02]  /*7230*/  LOP3.LUT R13, R13, 0x64006400, RZ, 0xfc, !PT ;  /* 0x640064000d0d7812 */ /* 0x000fe400078efcff */
[----:B------:R-:W-:Y:S02]  /*7240*/  LOP3.LUT R19, R19, 0x64006400, RZ, 0xfc, !PT ;  /* 0x6400640013137812 */ /* 0x000fe400078efcff */
[----:B------:R-:W-:-:S03]  /*7250*/  LOP3.LUT R11, R11, 0x300030, R14, 0xf8, !PT ;  /* 0x003000300b0b7812 */ /* 0x000fc600078ef80e */
[----:B------:R-:W-:Y:S01]  /*7260*/  HADD2 R24, R19, -1056, -1056 ;  /* 0xe420e42013187430 */ /* 0x000fe20000000000 */
[----:B------:R-:W-:Y:S01]  /*7270*/  LOP3.LUT R11, R11, 0x64006400, RZ, 0xfc, !PT ;  /* 0x640064000b0b7812 */ /* 0x000fe200078efcff */
[----:B------:R-:W-:Y:S02]  /*7280*/  HADD2 R19, R13, -1056, -1056 ;  /* 0xe420e4200d137430 */ /* 0x000fe40000000000 */
[----:B------:R-:W-:-:S04]  /*7290*/  HFMA2 R9, R24, R25, R9 ;  /* 0x0000001918097231 */ /* 0x000fc80000000009 */
[----:B------:R-:W-:Y:S02]  /*72a0*/  HFMA2 R13, R19, R26, R9 ;  /* 0x0000001a130d7231 */ /* 0x000fe40000000009 */
[----:B------:R-:W-:-:S04]  /*72b0*/  HADD2 R26, R11, -1056, -1056 ;  /* 0xe420e4200b1a7430 */ /* 0x000fc80000000000 */
        /* <DEDUP_REMOVED lines=47> */
.L_x_3411:
[----:B------:R-:W-:Y:S01]  /*75b0*/  IADD3 R30, PT, PT, R30, 0x20, RZ ;  /* 0x000000201e1e7810 */ /* 0x000fe20007ffe0ff */
[----:B------:R-:W-:Y:S01]  /*75c0*/  UIADD3 UR4, UPT, UPT, UR4, 0x40, URZ ;  /* 0x0000004004047890 */ /* 0x000fe2000fffe0ff */
[----:B------:R-:W-:Y:S02]  /*75d0*/  IMAD.WIDE R56, R29, 0x4, R56 ;  /* 0x000000041d387825 */ /* 0x000fe400078e0238 */
[----:B------:R-:W-:-:S13]  /*75e0*/  ISETP.GE.AND P0, PT, R30, R33, PT ;  /* 0x000000211e00720c */ /* 0x000fda0003f06270 */
[----:B------:R-:W-:Y:S05]  /*75f0*/  @!P0 BRA `(.L_x_3412) ;  /* 0xffffffe000d08947 */ /* 0x000fea000383ffff */
.L_x_3409:
[----:B------:R-:W-:-:S13]  /*7600*/  ISETP.GT.AND P0, PT, R31, RZ, PT ;  /* 0x000000ff1f00720c */ /* 0x000fda0003f04270 */
[----:B------:R-:W-:Y:S05]  /*7610*/  @!P0 EXIT ;  /* 0x000000000000894d */ /* 0x000fea0003800000 */
[----:B------:R-:W1:Y:S01]  /*7620*/  S2R R6, SR_CTAID.X ;  /* 0x0000000000067919 */ /* 0x000e620000002500 */
[----:B-----5:R-:W2:Y:S01]  /*7630*/  LDC.64 R8, c[0x0][0x3a0] ;  /* 0x0000e800ff087b82 */ /* 0x020ea20000000a00 */
[----:B------:R-:W1:Y:S02]  /*7640*/  S2R R5, SR_TID.X ;  /* 0x0000000000057919 */ /* 0x000e640000002100 */
[----:B-1----:R-:W-:-:S04]  /*7650*/  LEA R6, R6, R5, 0x5 ;  /* 0x0000000506067211 */ /* 0x002fc800078e28ff */
[----:B------:R-:W-:-:S05]  /*7660*/  SHF.L.U32 R6, R6, 0x2, RZ ;  /* 0x0000000206067819 */ /* 0x000fca00000006ff */
[----:B------:R-:W-:-:S04]  /*7670*/  IMAD R5, R29, UR7, R6 ;  /* 0x000000071d057c24 */ /* 0x000fc8000f8e0206 */
        /* <DEDUP_REMOVED lines=9> */
.L_x_3416:
[----:B------:R-:W1:Y:S02]  /*7710*/  LDS R6, [R5] ;  /* 0x0000000005067984 */ /* 0x000e640000000800 */
[----:B-1----:R-:W-:-:S05]  /*7720*/  HADD2 R7, R6, R0 ;  /* 0x0000000006077230 */ /* 0x002fca0000000000 */
[----:B------:R-:W1:Y:S02]  /*7730*/  ATOMS.CAST.SPIN P0, [R5], R6, R7 ;  /* 0x000000060500758d */ /* 0x000e640001800007 */
[----:B-1----:R-:W-:Y:S05]  /*7740*/  @!P0 BRA `(.L_x_3416) ;  /* 0xfffffffc00f08947 */ /* 0x002fea000383ffff */
[----:B------:R-:W-:Y:S05]  /*7750*/  BRA `(.L_x_3414) ;  /* 0x00000000000c7947 */ /* 0x000fea0003800000 */
.L_x_3415:
[----:B------:R-:W2:Y:S02]  /*7760*/  LD.E R0, desc[UR8][R8.64] ;  /* 0x0000000808007980 */ /* 0x000ea4000c101900 */
[----:B--2---:R-:W-:-:S05]  /*7770*/  IMAD.IADD R5, R5, 0x1, R0 ;  /* 0x0000000105057824 */ /* 0x004fca00078e0200 */
[----:B------:R1:W-:Y:S02]  /*7780*/  ST.E desc[UR8][R8.64], R5 ;  /* 0x0000000508007985 */ /* 0x0003e4000c101908 */
.L_x_3414:
[----:B------:R-:W-:Y:S05]  /*7790*/  BSYNC.RECONVERGENT B0 ;  /* 0x0000000000007941 */ /* 0x000fea0003800200 */
.L_x_3413:
[----:B------:R2:W-:Y:S01]  /*77a0*/  ATOM.E.ADD.F16x2.RN.STRONG.GPU P0, RZ, desc[UR8][R8.64+0x4], R2 ;  /* 0x8000040208ff79a2 */ /* 0x0005e2000c10e108 */
[----:B------:R-:W-:Y:S04]  /*77b0*/  BSSY.RECONVERGENT B0, `(.L_x_3417) ;  /* 0x000000e000007945 */ /* 0x000fe80003800200 */
[----:B--2---:R-:W-:Y:S05]  /*77c0*/  @P0 BRA `(.L_x_3418) ;  /* 0x0000000000300947 */ /* 0x004fea0003800000 */
[----:B------:R-:W2:Y:S02]  /*77d0*/  QSPC.E.S P0, RZ, [R8+0x4] ;  /* 0x0000040008ff73aa */ /* 0x000ea40000000500 */
[----:B--2---:R-:W-:Y:S05]  /*77e0*/  @!P0 BRA `(.L_x_3419) ;  /* 0x00000000001c8947 */ /* 0x004fea0003800000 */
[----:B------:R-:W-:-:S04]  /*77f0*/  MOV R6, R8 ;  /* 0x0000000800067202 */ /* 0x000fc80000000f00 */
[----:B------:R-:W-:-:S07]  /*7800*/  MOV R0, R6 ;  /* 0x0000000600007202 */ /* 0x000fce0000000f00 */
.L_x_3420:
[----:B------:R-:W2:Y:S02]  /*7810*/  LDS R6, [R0+0x4] ;  /* 0x0000040000067984 */ /* 0x000ea40000000800 */
[----:B--2---:R-:W-:-:S05]  /*7820*/  HFMA2 R7, R6, 1, 1, R2 ;  /* 0x3c003c0006077831 */ /* 0x004fca0000000002 */
[----:B------:R-:W2:Y:S02]  /*7830*/  ATOMS.CAST.SPIN P0, [R0+0x4], R6, R7 ;  /* 0x000004060000758d */ /* 0x000ea40001800007 */
[----:B--2---:R-:W-:Y:S05]  /*7840*/  @!P0 BRA `(.L_x_3420) ;  /* 0xfffffffc00f08947 */ /* 0x004fea000383ffff */
[----:B------:R-:W-:Y:S05]  /*7850*/  BRA `(.L_x_3418) ;  /* 0x00000000000c7947 */ /* 0x000fea0003800000 */
.L_x_3419:
[----:B------:R-:W1:Y:S02]  /*7860*/  LD.E R0, desc[UR8][R8.64+0x4] ;  /* 0x0000040808007980 */ /* 0x000e64000c101900 */
[----:B-1----:R-:W-:-:S05]  /*7870*/  IADD3 R5, PT, PT, R2, R0, RZ ;  /* 0x0000000002057210 */ /* 0x002fca0007ffe0ff */
[----:B------:R2:W-:Y:S02]  /*7880*/  ST.E desc[UR8][R8.64+0x4], R5 ;  /* 0x0000040508007985 */ /* 0x0005e4000c101908 */
.L_x_3418:
[----:B------:R-:W-:Y:S05]  /*7890*/  BSYNC.RECONVERGENT B0 ;  /* 0x0000000000007941 */ /* 0x000fea0003800200 */
.L_x_3417:
        /* <DEDUP_REMOVED lines=11> */
.L_x_3424:
[----:B------:R-:W1:Y:S02]  /*7950*/  LDS R2, [R6] ;  /* 0x0000000006027984 */ /* 0x000e640000000800 */
[----:B-1----:R-:W-:-:S05]  /*7960*/  HADD2 R3, R2, R5 ;  /* 0x0000000502037230 */ /* 0x002fca0000000000 */
[----:B------:R-:W1:Y:S02]  /*7970*/  ATOMS.CAST.SPIN P0, [R6], R2, R3 ;  /* 0x000000020600758d */ /* 0x000e640001800003 */
[----:B-1----:R-:W-:Y:S05]  /*7980*/  @!P0 BRA `(.L_x_3424) ;  /* 0xfffffffc00f08947 */ /* 0x002fea000383ffff */
[----:B------:R-:W-:Y:S05]  /*7990*/  BRA `(.L_x_3422) ;  /* 0x00000000000c7947 */ /* 0x000fea0003800000 */
.L_x_3423:
[----:B------:R-:W2:Y:S02]  /*79a0*/  LD.E R0, desc[UR8][R8.64] ;  /* 0x0000000808007980 */ /* 0x000ea4000c101900 */
[----:B--2---:R-:W-:-:S05]  /*79b0*/  IADD3 R3, PT, PT, R3, R0, RZ ;  /* 0x0000000003037210 */ /* 0x004fca0007ffe0ff */
[----:B------:R1:W-:Y:S02]  /*79c0*/  ST.E desc[UR8][R8.64], R3 ;  /* 0x0000000308007985 */ /* 0x0003e4000c101908 */
.L_x_3422:
[----:B------:R-:W-:Y:S05]  /*79d0*/  BSYNC.RECONVERGENT B0 ;  /* 0x0000000000007941 */ /* 0x000fea0003800200 */
.L_x_3421:
[----:B------:R2:W-:Y:S02]  /*79e0*/  ATOM.E.ADD.F16x2.RN.STRONG.GPU P0, RZ, desc[UR8][R8.64+0x4], R4 ;  /* 0x8000040408ff79a2 */ /* 0x0005e4000c10e108 */
[----:B--2---:R-:W-:Y:S05]  /*79f0*/  @P0 EXIT ;  /* 0x000000000000094d */ /* 0x004fea0003800000 */
[----:B------:R-:W2:Y:S02]  /*7a00*/  QSPC.E.S P0, RZ, [R8+0x4] ;  /* 0x0000040008ff73aa */ /* 0x000ea40000000500 */
[----:B--2---:R-:W-:Y:S05]  /*7a10*/  @!P0 BRA `(.L_x_3425) ;  /* 0x00000000001c8947 */ /* 0x004fea0003800000 */
[----:B------:R-:W-:-:S04]  /*7a20*/  MOV R2, R8 ;  /* 0x0000000800027202 */ /* 0x000fc80000000f00 */
[----:B------:R-:W-:-:S07]  /*7a30*/  MOV R0, R2 ;  /* 0x0000000200007202 */ /* 0x000fce0000000f00 */
.L_x_3426:
[----:B------:R-:W1:Y:S02]  /*7a40*/  LDS R2, [R0+0x4] ;  /* 0x0000040000027984 */ /* 0x000e640000000800 */
[----:B-1----:R-:W-:-:S05]  /*7a50*/  HFMA2 R3, R2, 1, 1, R4 ;  /* 0x3c003c0002037831 */ /* 0x002fca0000000004 */
[----:B------:R-:W1:Y:S02]  /*7a60*/  ATOMS.CAST.SPIN P0, [R0+0x4], R2, R3 ;  /* 0x000004020000758d */ /* 0x000e640001800003 */
[----:B-1----:R-:W-:Y:S05]  /*7a70*/  @!P0 BRA `(.L_x_3426) ;  /* 0xfffffffc00f08947 */ /* 0x002fea000383ffff */
[----:B------:R-:W-:Y:S05]  /*7a80*/  EXIT ;  /* 0x000000000000794d */ /* 0x000fea0003800000 */
.L_x_3425:
[----:B------:R-:W1:Y:S02]  /*7a90*/  LD.E R0, desc[UR8][R8.64+0x4] ;  /* 0x0000040808007980 */ /* 0x000e64000c101900 */
[----:B-1----:R-:W-:-:S05]  /*7aa0*/  IADD3 R3, PT, PT, R4, R0, RZ ;  /* 0x0000000004037210 */ /* 0x002fca0007ffe0ff */
[----:B------:R-:W-:Y:S01]  /*7ab0*/  ST.E desc[UR8][R8.64+0x4], R3 ;  /* 0x0000040308007985 */ /* 0x000fe2000c101908 */
[----:B------:R-:W-:Y:S05]  /*7ac0*/  EXIT ;  /* 0x000000000000794d */ /* 0x000fea0003800000 */
.L_x_3427:
        /* <DEDUP_REMOVED lines=11> */
.L_x_4526:


//--------------------- .text._Z23gemm_half_q_half_kernelILi2ELi40ELb0ELb0ELi32EEvPK6__halfPKjS4_S2_PS0_iiiiPKtS7_iiiiiibS2_i --------------------------
	.section	.text._Z23gemm_half_q_half_kernelILi2ELi40ELb0ELb0ELi32EEvPK6__halfPKjS4_S2_PS0_iiiiPKtS7_iiiiiibS2_i,"ax",@progbits
	.align	128
        .global         _Z23gemm_half_q_half_kernelILi2ELi40ELb0ELb0ELi32EEvPK6__halfPKjS4_S2_PS0_iiiiPKtS7_iiiiiibS2_i
        .type           _Z23gemm_half_q_half_kernelILi2ELi40ELb0ELb0ELi32EEvPK6__halfPKjS4_S2_PS0_iiiiPKtS7_iiiiiibS2_i,@function
        .size           _Z23gemm_half_q_half_kernelILi2ELi40ELb0ELb0ELi32EEvPK6__halfPKjS4_S2_PS0_iiiiPKtS7_iiiiiibS2_i,(.L_x_4527 - _Z23gemm_half_q_half_kernelILi2ELi40ELb0ELb0ELi32EEvPK6__halfPKjS4_S2_PS0_iiiiPKtS7_iiiiiibS2_i)
        .other          _Z23gemm_half_q_half_kernelILi2ELi40ELb0ELb0ELi32EEvPK6__halfPKjS4_S2_PS0_iiiiPKtS7_iiiiiibS2_i,@"STO_CUDA_ENTRY STV_DEFAULT"
_Z23gemm_half_q_half_kernelILi2ELi40ELb0ELb0ELi32EEvPK6__halfPKjS4_S2_PS0_iiiiPKtS7_iiiiiibS2_i:
.text._Z23gemm_half_q_half_kernelILi2ELi40ELb0ELb0ELi32EEvPK6__halfPKjS4_S2_PS0_iiiiPKtS7_iiiiiibS2_i:
        /* <DEDUP_REMOVED lines=50> */
.L_x_3433:
[----:B------:R-:W-:Y:S02]  /*0320*/  IADD3 R11, P2, PT, R9, R8, RZ ;  /* 0x00000008090b7210 */ /* 0x000fe40007f5e0ff */
        /* <DEDUP_REMOVED lines=31> */
.L_x_3432:
        /* <DEDUP_REMOVED lines=20> */
.L_x_3434:
[----:B------:R-:W-:-:S13]  /*0660*/  ISETP.EQ.AND P2, PT, R17, RZ, PT ;  /* 0x000000ff1100720c */ /* 0x000fda0003f42270 */
[----:B------:R-:W-:Y:S05]  /*0670*/  @!P0 BRA P2, `(.L_x_3429) ;  /* 0x00000004007c8947 */ /* 0x000fea0001000000 */
.L_x_3431:
        /* <DEDUP_REMOVED lines=12> */
.L_x_3430:
        /* <DEDUP_REMOVED lines=17> */
.L_x_3437:
        /* <DEDUP_REMOVED lines=32> */
.L_x_3436:
        /* <DEDUP_REMOVED lines=21> */
.L_x_3438:
[----:B------:R-:W-:-:S13]  /*0ba0*/  ISETP.NE.OR P0, PT, R17, RZ, P0 ;  /* 0x000000ff1100720c */ /* 0x000fda0000705670 */
[----:B------:R-:W-:Y:S05]  /*0bb0*/  @!P0 BRA `(.L_x_3429) ;  /* 0x00000000002c8947 */ /* 0x000fea0003800000 */
.L_x_3435:
        /* <DEDUP_REMOVED lines=11> */
.L_x_3429:
[----:B------:R-:W-:Y:S05]  /*0c70*/  BSYNC.RECONVERGENT B0 ;  /* 0x0000000000007941 */ /* 0x000fea0003800200 */
.L_x_3428:
        /* <DEDUP_REMOVED lines=23> */
.L_x_3442:
[CC--:B-1----:R-:W-:Y:S01]  /*0df0*/  IADD3 R8, PT, PT, R18.reuse, R29.reuse, RZ ;  /* 0x0000001d12087210 */ /* 0x0c2fe20007ffe0ff */
[--C-:B0-----:R-:W-:Y:S01]  /*0e00*/  IMAD.WIDE R6, R18, 0x2, R14.reuse ;  /* 0x0000000212067825 */ /* 0x101fe200078e020e */
[----:B------:R-:W-:Y:S02]  /*0e10*/  IADD3 R17, PT, PT, R17, 0x4, RZ ;  /* 0x0000000411117810 */ /* 0x000fe40007ffe0ff */
[CC--:B------:R-:W-:Y:S01]  /*0e20*/  IADD3 R10, PT, PT, R8.reuse, R29.reuse, RZ ;  /* 0x0000001d080a7210 */ /* 0x0c0fe20007ffe0ff */
[--C-:B-----5:R-:W-:Y:S01]  /*0e30*/  IMAD.WIDE R8, R8, 0x2, R14.reuse ;  /* 0x0000000208087825 */ /* 0x120fe200078e020e */
        /* <DEDUP_REMOVED lines=10> */
.L_x_3441:
[----:B-1----:R-:W-:-:S04]  /*0ee0*/  IADD3 R6, PT, PT, RZ, -R17, RZ ;  /* 0x80000011ff067210 */ /* 0x002fc80007ffe0ff */
[----:B------:R-:W-:-:S13]  /*0ef0*/  ISETP.GT.AND P2, PT, R6, 0x1, PT ;  /* 0x000000010600780c */ /* 0x000fda0003f44270 */
[----:B------:R-:W-:Y:S05]  /*0f00*/  @!P2 BRA `(.L_x_3443) ;  /* 0x000000000024a947 */ /* 0x000fea0003800000 */
[----:B-----5:R-:W0:Y:S01]  /*0f10*/  LDC.64 R8, c[0x0][0x3a0] ;  /* 0x0000e800ff087b82 */ /* 0x020e220000000a00 */
        /* <DEDUP_REMOVED lines=8> */
.L_x_3443:
[----:B------:R-:W-:-:S13]  /*0fa0*/  ISETP.NE.OR P0, PT, R17, RZ, P0 ;  /* 0x000000ff1100720c */ /* 0x000fda0000705670 */
[----:B------:R-:W-:Y:S05]  /*0fb0*/  @!P0 BRA `(.L_x_3439) ;  /* 0x00000000001c8947 */ /* 0x000fea0003800000 */
.L_x_3440:
[----:B0-----:R-:W0:Y:S02]  /*0fc0*/  LDC.64 R6, c[0x0][0x3a0] ;  /* 0x0000e800ff067b82 */ /* 0x001e240000000a00 */
.L_x_3444:
[C---:B0----5:R-:W-:Y:S01]  /*0fd0*/  IMAD.WIDE R8, R18.reuse, 0x2, R6 ;  /* 0x0000000212087825 */ /* 0x061fe200078e0206 */
[----:B------:R-:W-:Y:S02]  /*0fe0*/  IADD3 R17, PT, PT, R17, 0x1, RZ ;  /* 0x0000000111117810 */ /* 0x000fe40007ffe0ff */
[----:B------:R-:W-:Y:S02]  /*0ff0*/  IADD3 R18, PT, PT, R18, R29, RZ ;  /* 0x0000001d12127210 */ /* 0x000fe40007ffe0ff */
[----:B------:R1:W-:Y:S01]  /*1000*/  STG.E.64 desc[UR8][R8.64], RZ ;  /* 0x000000ff08007986 */ /* 0x0003e2000c101b08 */
[----:B------:R-:W-:-:S13]  /*1010*/  ISETP.NE.AND P0, PT, R17, RZ, PT ;  /* 0x000000ff1100720c */ /* 0x000fda0003f05270 */
[----:B-1----:R-:W-:Y:S05]  /*1020*/  @P0 BRA `(.L_x_3444) ;  /* 0xfffffffc00e80947 */ /* 0x002fea000383ffff */
.L_x_3439:
[----:B------:R-:W0:Y:S01]  /*1030*/  LDCU UR6, c[0x0][0x3c8] ;  /* 0x00007900ff0677ac */ /* 0x000e220008000800 */
[----:B------:R-:W-:Y:S01]  /*1040*/  BAR.SYNC.DEFER_BLOCKING 0x0 ;  /* 0x0000000000007b1d */ /* 0x000fe20000010000 */
[----:B------:R-:W-:-:S05]  /*1050*/  ISETP.GE.AND P0, PT, R16, UR7, PT ;  /* 0x0000000710007c0c */ /* 0x000fca000bf06270 */
[----:B------:R-:W1:Y:S01]  /*1060*/  LDCU UR5, c[0x0][0x3cc] ;  /* 0x00007980ff0577ac */ /* 0x000e620008000800 */
[----:B------:R-:W2:Y:S01]  /*1070*/  LDCU UR10, c[0x0][0x3d0] ;  /* 0x00007a00ff0a77ac */ /* 0x000ea20008000800 */
[----:B------:R-:W3:Y:S01]  /*1080*/  LDCU UR12, c[0x0][0x3d4] ;  /* 0x00007a80ff0c77ac */ /* 0x000ee20008000800 */
[----:B0-----:R-:W-:Y:S01]  /*1090*/  VIMNMX R8, PT, PT, R16, UR6, PT ;  /* 0x0000000610087c48 */ /* 0x001fe2000bfe0100 */
[----:B------:R-:W0:Y:S04]  /*10a0*/  LDCU UR11, c[0x0][0x3d8] ;  /* 0x00007b00ff0b77ac */ /* 0x000e280008000800 */
[----:B------:R-:W-:Y:S05]  /*10b0*/  @P0 BRA `(.L_x_3445) ;  /* 0x0000000000d40947 */ /* 0x000fea0003800000 */
[----:B------:R-:W4:Y:S01]  /*10c0*/  LDC.64 R6, c[0x0][0x3b8] ;  /* 0x0000ee00ff067b82 */ /* 0x000f220000000a00 */
[----:B------:R-:W-:-:S05]  /*10d0*/  SHF.L.U32 R11, R5, 0x6, RZ ;  /* 0x00000006050b7819 */ /* 0x000fca00000006ff */
[----:B----4-:R-:W-:-:S05]  /*10e0*/  IMAD.WIDE.U32 R10, R11, 0x2, R6 ;  /* 0x000000020b0a7825 */ /* 0x010fca00078e0006 */
[----:B------:R4:W5:Y:S02]  /*10f0*/  LDG.E.U16.CONSTANT R5, desc[UR8][R10.64] ;  /* 0x000000080a057981 */ /* 0x000964000c1e9500 */
[----:B-----5:R-:W-:Y:S01]  /*1100*/  SHF.R.S32.HI R9, RZ, 0x1f, R4 ;  /* 0x0000001fff097819 */ /* 0x020fe20000011404 */
[----:B------:R-:W-:Y:S01]  /*1110*/  UMOV UR4, URZ ;  /* 0x000000ff00047c82 */ /* 0x000fe20008000000 */
[----:B------:R-:W-:Y:S02]  /*1120*/  SHF.L.U32 R3, R3, 0x4, RZ ;  /* 0x0000000403037819 */ /* 0x000fe400000006ff */
[----:B------:R-:W-:Y:S02]  /*1130*/  LEA.HI R9, R9, R4, RZ, 0x3 ;  /* 0x0000000409097211 */ /* 0x000fe400078f18ff */
[----:B------:R-:W-:Y:S02]  /*1140*/  MOV R17, R16 ;  /* 0x0000001000117202 */ /* 0x000fe40000000f00 */
[----:B------:R-:W-:-:S02]  /*1150*/  LOP3.LUT R3, R3, 0x10, RZ, 0xc0, !PT ;  /* 0x0000001003037812 */ /* 0x000fc400078ec0ff */
[----:B----4-:R-:W-:-:S07]  /*1160*/  SHF.R.S32.HI R9, RZ, 0x3, R9 ;  /* 0x00000003ff097819 */ /* 0x010fce0000011409 */
.L_x_3446:
[----:B------:R-:W4:Y:S01]  /*1170*/  LDC.64 R10, c[0x0][0x390] ;  /* 0x0000e400ff0a7b82 */ /* 0x000f220000000a00 */
[----:B------:R-:W-:-:S05]  /*1180*/  IADD3 R18, PT, PT, R5, UR4, RZ ;  /* 0x0000000405127c10 */ /* 0x000fca000fffe0ff */
[----:B------:R-:W-:-:S05]  /*1190*/  IMAD R12, R18, R29, RZ ;  /* 0x0000001d120c7224 */ /* 0x000fca00078e02ff */
[----:B------:R-:W-:-:S04]  /*11a0*/  SHF.R.S32.HI R13, RZ, 0x1f, R12 ;  /* 0x0000001fff0d7819 */ /* 0x000fc8000001140c */
[----:B------:R-:W-:-:S04]  /*11b0*/  LEA.HI R12, R13, R12, RZ, 0x3 ;  /* 0x0000000c0d0c7211 */ /* 0x000fc800078f18ff */
[----:B------:R-:W-:-:S05]  /*11c0*/  LEA.HI.SX32 R13, R12, R9, 0x1d ;  /* 0x000000090c0d7211 */ /* 0x000fca00078feaff */
[----:B----4-:R-:W-:Y:S01]  /*11d0*/  IMAD.WIDE R10, R13, 0x4, R10 ;  /* 0x000000040d0a7825 */ /* 0x010fe200078e020a */
[----:B------:R-:W-:Y:S01]  /*11e0*/  SHF.L.U32 R15, R17, 0x1, RZ ;  /* 0x00000001110f7819 */ /* 0x000fe200000006ff */
[----:B------:R-:W4:Y:S04]  /*11f0*/  LDC.64 R12, c[0x0][0x398] ;  /* 0x0000e600ff0c7b82 */ /* 0x000f280000000a00 */
[----:B------:R-:W5:Y:S01]  /*1200*/  LDG.E.CONSTANT R10, desc[UR8][R10.64] ;  /* 0x000000080a0a7981 */ /* 0x000f62000c1e9900 */
[----:B------:R-:W-:-:S06]  /*1210*/  IMAD.WIDE.U32 R14, R15, 0x2, R6 ;  /* 0x000000020f0e7825 */ /* 0x000fcc00078e0006 */
[----:B------:R-:W2:Y:S01]  /*1220*/  LDG.E.U16.CONSTANT R14, desc[UR8][R14.64+0x2] ;  /* 0x000002080e0e7981 */ /* 0x000ea2000c1e9500 */
[----:B----4-:R-:W-:-:S06]  /*1230*/  IMAD.WIDE.U32 R12, R18, 0x2, R12 ;  /* 0x00000002120c7825 */ /* 0x010fcc00078e000c */
[----:B------:R4:W3:Y:S01]  /*1240*/  LDG.E.U16.CONSTANT R12, desc[UR8][R12.64] ;  /* 0x000000080c0c7981 */ /* 0x0008e2000c1e9500 */
        /* <DEDUP_REMOVED lines=12> */
[C---:B------:R-:W-:Y:S01]  /*1310*/  IMAD R22, R21.reuse, R21, R21 ;  /* 0x0000001515167224 */ /* 0x040fe200078e0215 */
[----:B------:R-:W-:Y:S01]  /*1320*/  IADD3 R10, PT, PT, R10, 0x1, R11 ;  /* 0x000000010a0a7810 */ /* 0x000fe20007ffe00b */
[----:B------:R-:W-:Y:S01]  /*1330*/  IMAD R11, R18, R18, R18 ;  /* 0x00000012120b7224 */ /* 0x000fe200078e0212 */
[----:B--2---:R-:W-:Y:S02]  /*1340*/  IADD3 R17, PT, PT, R14, R17, RZ ;  /* 0x000000110e117210 */ /* 0x004fe40007ffe0ff */
[----:B----4-:R-:W-:Y:S01]  /*1350*/  IADD3 R13, PT, PT, R21, 0x1, R22 ;  /* 0x00000001150d7810 */ /* 0x010fe20007ffe016 */
[----:B------:R-:W3:Y:S01]  /*1360*/  I2F.F16 R19, R19 ;  /* 0x0000001300137306 */ /* 0x000ee20000200c00 */
[----:B------:R-:W-:-:S02]  /*1370*/  IADD3 R11, PT, PT, R18, 0x1, R11 ;  /* 0x00000001120b7810 */ /* 0x000fc40007ffe00b */
[----:B------:R-:W-:-:S05]  /*1380*/  ISETP.GE.AND P0, PT, R17, R0, PT ;  /* 0x000000001100720c */ /* 0x000fca0003f06270 */
[----:B------:R-:W2:Y:S01]  /*1390*/  I2F.F16 R13, R13 ;  /* 0x0000000d000d7306 */ /* 0x000ea20000200c00 */
[----:B---3--:R-:W-:-:S07]  /*13a0*/  HMUL2 R21, R19.H0_H0, R12.H0_H0 ;  /* 0x2000000c13157232 */ /* 0x008fce0000000800 */
[----:B------:R-:W3:Y:S01]  /*13b0*/  I2F.F16 R23, R10 ;  /* 0x0000000a00177306 */ /* 0x000ee20000200c00 */
[----:B--2---:R-:W-:-:S07]  /*13c0*/  HMUL2 R22, R13.H0_H0, R12.H0_H0 ;  /* 0x2000000c0d167232 */ /* 0x004fce0000000800 */
[----:B------:R-:W2:Y:S01]  /*13d0*/  I2F.F16 R11, R11 ;  /* 0x0000000b000b7306 */ /* 0x000ea20000200c00 */
[-C--:B---3--:R-:W-:Y:S02]  /*13e0*/  HMUL2 R23, R23.H0_H0, R12.reuse.H0_H0 ;  /* 0x2000000c17177232 */ /* 0x088fe40000000800 */
[----:B--2---:R-:W-:Y:S01]  /*13f0*/  HMUL2 R24, R11.H0_H0, R12.H0_H0 ;  /* 0x2000000c0b187232 */ /* 0x004fe20000000800 */
[----:B------:R-:W-:Y:S06]  /*1400*/  @!P0 BRA `(.L_x_3446) ;  /* 0xfffffffc00588947 */ /* 0x000fec000383ffff */
.L_x_3445:
[C---:B------:R-:W-:Y:S01]  /*1410*/  ISETP.GT.AND P0, PT, R16.reuse, UR6, PT ;  /* 0x0000000610007c0c */ /* 0x040fe2000bf04270 */
[----:B------:R-:W-:Y:S01]  /*1420*/  HFMA2 R5, -RZ, RZ, 0, 0 ;  /* 0x00000000ff057431 */ /* 0x000fe200000001ff */
[----:B------:R-:W-:Y:S02]  /*1430*/  SHF.R.S32.HI R3, RZ, 0x1f, R8 ;  /* 0x0000001fff037819 */ /* 0x000fe40000011408 */
[C---:B-1----:R-:W-:Y:S02]  /*1440*/  ISETP.GT.AND P2, PT, R16.reuse, UR5, PT ;  /* 0x0000000510007c0c */ /* 0x042fe4000bf44270 */
[----:B------:R-:W-:Y:S02]  /*1450*/  LEA.HI R3, R3, R8, RZ, 0x5 ;  /* 0x0000000803037211 */ /* 0x000fe400078f28ff */
[----:B-----5:R-:W-:Y:S02]  /*1460*/  CS2R R8, SRZ ;  /* 0x0000000000087805 */ /* 0x020fe4000001ff00 */
[----:B--2---:R-:W-:-:S02]  /*1470*/  ISETP.GT.AND P3, PT, R16, UR10, PT ;  /* 0x0000000a10007c0c */ /* 0x004fc4000bf64270 */
[C---:B---3--:R-:W-:Y:S02]  /*1480*/  ISETP.GT.AND P4, PT, R16.reuse, UR12, PT ;  /* 0x0000000c10007c0c */ /* 0x048fe4000bf84270 */
[----:B0-----:R-:W-:Y:S02]  /*1490*/  ISETP.GT.AND P5, PT, R16, UR11, PT ;  /* 0x0000000b10007c0c */ /* 0x001fe4000bfa4270 */
        /* <DEDUP_REMOVED lines=11> */
.L_x_3447:
        /* <DEDUP_REMOVED lines=8> */
.L_x_3448:
        /* <DEDUP_REMOVED lines=8> */
.L_x_3449:
        /* <DEDUP_REMOVED lines=8> */
.L_x_3450:
        /* <DEDUP_REMOVED lines=8> */
.L_x_3451:
        /* <DEDUP_REMOVED lines=8> */
[----:B------:R-:W-:Y:S01]  /*17d0*/  USEL UR4, UR7, UR5, UP0 ;  /* 0x0000000507047287 */ /* 0x000fe20008000000 */
[----:B------:R-:W-:-:S02]  /*17e0*/  PRMT R26, RZ, 0x5410, RZ ;  /* 0x00005410ff1a7816 */ /* 0x000fc400000000ff */
[----:B------:R-:W-:Y:S01]  /*17f0*/  UMOV UR5, 0x400 ;  /* 0x0000040000057882 */ /* 0x000fe20000000000 */
[----:B------:R-:W-:Y:S01]  /*1800*/  IMAD R3, R10, R29, RZ ;  /* 0x0000001d0a037224 */ /* 0x000fe200078e02ff */
[----:B------:R-:W-:Y:S02]  /*1810*/  PRMT R27, RZ, 0x5410, RZ ;  /* 0x00005410ff1b7816 */ /* 0x000fe400000000ff */
[----:B------:R-:W-:Y:S02]  /*1820*/  PRMT R28, RZ, 0x5410, RZ ;  /* 0x00005410ff1c7816 */ /* 0x000fe400000000ff */
[----:B------:R-:W-:-:S04]  /*1830*/  IADD3 R4, P0, PT, R4, R3, RZ ;  /* 0x0000000304047210 */ /* 0x000fc80007f1e0ff */
[----:B------:R-:W-:Y:S02]  /*1840*/  LEA.HI.X.SX32 R3, R3, R6, 0x1, P0 ;  /* 0x0000000603037211 */ /* 0x000fe400000f0eff */
        /* <DEDUP_REMOVED lines=10> */
[----:B------:R-:W4:Y:S01]  /*18f0*/  LDG.E.128.CONSTANT R8, desc[UR8][R16.64] ;  /* 0x0000000810087981 */ /* 0x000f22000c1e9d00 */
[----:B------:R-:W-:-:S02]  /*1900*/  ISETP.GT.AND P0, PT, R20, RZ, PT ;  /* 0x000000ff1400720c */ /* 0x000fc40003f04270 */
[----:B------:R-:W-:Y:S02]  /*1910*/  PRMT R25, R25, 0x5410, RZ ;  /* 0x0000541019197816 */ /* 0x000fe400000000ff */
[----:B--2---:R-:W-:Y:S02]  /*1920*/  SHF.R.U32.HI R3, RZ, 0xc, R4 ;  /* 0x0000000cff037819 */ /* 0x004fe40000011604 */
[----:B------:R-:W-:Y:S02]  /*1930*/  SHF.R.U32.HI R18, RZ, 0xc, R5 ;  /* 0x0000000cff127819 */ /* 0x000fe40000011605 */
[----:B------:R-:W-:Y:S02]  /*1940*/  SHF.R.U32.HI R19, RZ, 0xc, R6 ;  /* 0x0000000cff137819 */ /* 0x000fe40000011606 */
[----:B------:R-:W-:Y:S02]  /*1950*/  LOP3.LUT R3, R3, 0xf000f, RZ, 0xc0, !PT ;  /* 0x000f000f03037812 */ /* 0x000fe400078ec0ff */
[----:B------:R-:W-:-:S02]  /*1960*/  SHF.R.U32.HI R32, RZ, 0xc, R7 ;  /* 0x0000000cff207819 */ /* 0x000fc40000011607 */
[----:B----4-:R-:W-:Y:S02]  /*1970*/  SHF.R.U32.HI R38, RZ, 0x8, R8 ;  /* 0x00000008ff267819 */ /* 0x010fe40000011608 */
[----:B------:R-:W-:Y:S02]  /*1980*/  LOP3.LUT R18, R18, 0xf000f, RZ, 0xc0, !PT ;  /* 0x000f000f12127812 */ /* 0x000fe400078ec0ff */
[----:B------:R-:W-:Y:S02]  /*1990*/  LOP3.LUT R19, R19, 0xf000f, RZ, 0xc0, !PT ;  /* 0x000f000f13137812 */ /* 0x000fe400078ec0ff */
[----:B------:R-:W-:Y:S02]  /*19a0*/  SHF.R.U32.HI R37, RZ, 0x8, R9 ;  /* 0x00000008ff257819 */ /* 0x000fe40000011609 */
[----:B------:R-:W-:Y:S02]  /*19b0*/  SHF.R.U32.HI R36, RZ, 0x8, R10 ;  /* 0x00000008ff247819 */ /* 0x000fe4000001160a */
[----:B------:R-:W-:-:S02]  /*19c0*/  LOP3.LUT R38, R3, 0x300030, R38, 0xf8, !PT ;  /* 0x0030003003267812 */ /* 0x000fc400078ef826 */
[----:B---3--:R-:W-:Y:S02]  /*19d0*/  SHF.R.U32.HI R3, RZ, 0xc, R12 ;  /* 0x0000000cff037819 */ /* 0x008fe4000001160c */
[----:B------:R-:W-:Y:S02]  /*19e0*/  LOP3.LUT R32, R32, 0xf000f, RZ, 0xc0, !PT ;  /* 0x000f000f20207812 */ /* 0x000fe400078ec0ff */
[----:B------:R-:W-:Y:S02]  /*19f0*/  SHF.R.U32.HI R35, RZ, 0x8, R11 ;  /* 0x00000008ff237819 */ /* 0x000fe4000001160b */
[----:B------:R-:W-:Y:S02]  /*1a00*/  LOP3.LUT R37, R18, 0x300030, R37, 0xf8, !PT ;  /* 0x0030003012257812 */ /* 0x000fe400078ef825 */
[----:B------:R-:W-:Y:S02]  /*1a10*/  LOP3.LUT R36, R19, 0x300030, R36, 0xf8, !PT ;  /* 0x0030003013247812 */ /* 0x000fe400078ef824 */
[----:B------:R-:W-:-:S02]  /*1a20*/  SHF.R.U32.HI R30, RZ, 0xc, R15 ;  /* 0x0000000cff1e7819 */ /* 0x000fc4000001160f */
[----:B------:R-:W-:Y:S02]  /*1a30*/  SHF.R.U32.HI R18, RZ, 0xc, R13 ;  /* 0x0000000cff127819 */ /* 0x000fe4000001160d */
[----:B------:R-:W-:Y:S02]  /*1a40*/  SHF.R.U32.HI R19, RZ, 0xc, R14 ;  /* 0x0000000cff137819 */ /* 0x000fe4000001160e */
[----:B------:R-:W-:Y:S02]  /*1a50*/  SHF.R.U32.HI R34, RZ, 0xa, R8 ;  /* 0x0000000aff227819 */ /* 0x000fe40000011608 */
[----:B------:R-:W-:Y:S02]  /*1a60*/  LOP3.LUT R3, R3, 0xf000f, RZ, 0xc0, !PT ;  /* 0x000f000f03037812 */ /* 0x000fe400078ec0ff */
[----:B------:R-:W-:Y:S02]  /*1a70*/  LOP3.LUT R35, R32, 0x300030, R35, 0xf8, !PT ;  /* 0x0030003020237812 */ /* 0x000fe400078ef823 */
[----:B------:R-:W-:-:S02]  /*1a80*/  SHF.R.U32.HI R31, RZ, 0xa, R11 ;  /* 0x0000000aff1f7819 */ /* 0x000fc4000001160b */
[----:B------:R-:W-:Y:S02]  /*1a90*/  LOP3.LUT R30, R30, 0xf000f, RZ, 0xc0, !PT ;  /* 0x000f000f1e1e7812 */ /* 0x000fe400078ec0ff */
[----:B------:R-:W-:Y:S02]  /*1aa0*/  SHF.R.U32.HI R33, RZ, 0xa, R9 ;  /* 0x0000000aff217819 */ /* 0x000fe40000011609 */
[----:B------:R-:W-:Y:S02]  /*1ab0*/  SHF.R.U32.HI R32, RZ, 0xa, R10 ;  /* 0x0000000aff207819 */ /* 0x000fe4000001160a */
[----:B------:R-:W-:Y:S02]  /*1ac0*/  LOP3.LUT R18, R18, 0xf000f, RZ, 0xc0, !PT ;  /* 0x000f000f12127812 */ /* 0x000fe400078ec0ff */
[----:B------:R-:W-:Y:S02]  /*1ad0*/  LOP3.LUT R19, R19, 0xf000f, RZ, 0xc0, !PT ;  /* 0x000f000f13137812 */ /* 0x000fe400078ec0ff */
[----:B------:R-:W-:-:S02]  /*1ae0*/  LOP3.LUT R34, R3, 0x300030, R34, 0xf8, !PT ;  /* 0x0030003003227812 */ /* 0x000fc400078ef822 */
[----:B------:R-:W-:Y:S01]  /*1af0*/  LOP3.LUT R3, R30, 0x300030, R31, 0xf8, !PT ;  /* 0x003000301e037812 */ /* 0x000fe200078ef81f */
[----:B------:R-:W-:Y:S01]  /*1b00*/  IMAD.WIDE R30, R29, 0x4, R16 ;  /* 0x000000041d1e7825 */ /* 0x000fe200078e0210 */
[----:B------:R-:W-:Y:S02]  /*1b10*/  LOP3.LUT R33, R18, 0x300030, R33, 0xf8, !PT ;  /* 0x0030003012217812 */ /* 0x000fe400078ef821 */
[----:B------:R-:W-:Y:S01]  /*1b20*/  LOP3.LUT R32, R19, 0x300030, R32, 0xf8, !PT ;  /* 0x0030003013207812 */ /* 0x000fe200078ef820 */
[----:B------:R-:W-:Y:S06]  /*1b30*/  @!P0 BRA `(.L_x_3453) ;  /* 0x0000000800f88947 */ /* 0x000fec0003800000 */
[----:B------:R-:W0:Y:S01]  /*1b40*/  LDS.128 R16, [UR5] ;  /* 0x00000005ff107984 */ /* 0x000e220008000c00 */
[----:B------:R-:W-:Y:S02]  /*1b50*/  LOP3.LUT R39, R4, 0x3f003f, RZ, 0xc0, !PT ;  /* 0x003f003f04277812 */ /* 0x000fe400078ec0ff */
[----:B------:R-:W-:Y:S02]  /*1b60*/  LOP3.LUT R41, R6, 0x3f003f, RZ, 0xc0, !PT ;  /* 0x003f003f06297812 */ /* 0x000fe400078ec0ff */
[----:B------:R-:W-:Y:S02]  /*1b70*/  LOP3.LUT R42, R7, 0x3f003f, RZ, 0xc0, !PT ;  /* 0x003f003f072a7812 */ /* 0x000fe400078ec0ff */
[----:B------:R-:W-:Y:S02]  /*1b80*/  SHF.R.U32.HI R4, RZ, 0x6, R4 ;  /* 0x00000006ff047819 */ /* 0x000fe40000011604 */
[----:B------:R-:W-:Y:S02]  /*1b90*/  SHF.R.U32.HI R6, RZ, 0x6, R6 ;  /* 0x00000006ff067819 */ /* 0x000fe40000011606 */
        /* <DEDUP_REMOVED lines=25> */
[-C--:B------:R-:W-:Y:S01]  /*1d30*/  HFMA2 R4, R39, R16.reuse, RZ.H0_H0 ;  /* 0x0000001027047231 */ /* 0x080fe200000400ff */
[----:B------:R-:W-:Y:S01]  /*1d40*/  LOP3.LUT R43, R12, 0x3f003f, RZ, 0xc0, !PT ;  /* 0x003f003f0c2b7812 */ /* 0x000fe200078ec0ff */
[----:B------:R-:W-:Y:S01]  /*1d50*/  HFMA2 R52, R42, R17, R52 ;  /* 0x000000112a347231 */ /* 0x000fe20000000034 */
[----:B------:R-:W-:Y:S01]  /*1d60*/  SHF.R.U32.HI R44, RZ, 0x6, R12 ;  /* 0x00000006ff2c7819 */ /* 0x000fe2000001160c */
[----:B------:R-:W-:Y:S01]  /*1d70*/  HADD2 R12, R7, -1056, -1056 ;  /* 0xe420e420070c7430 */ /* 0x000fe20000000000 */
[----:B------:R-:W-:Y:S01]  /*1d80*/  LOP3.LUT R46, R14, 0x3f003f, RZ, 0xc0, !PT ;  /* 0x003f003f0e2e7812 */ /* 0x000fe200078ec0ff */
[-C--:B------:R-:W-:Y:S01]  /*1d90*/  HFMA2 R7, R15, R16.reuse, RZ ;  /* 0x000000100f077231 */ /* 0x080fe200000000ff */
[----:B------:R-:W-:Y:S01]  /*1da0*/  SHF.R.U32.HI R48, RZ, 0x6, R14 ;  /* 0x00000006ff307819 */ /* 0x000fe2000001160e */
[----:B------:R-:W-:Y:S01]  /*1db0*/  HADD2 R14, R6, -1056, -1056 ;  /* 0xe420e420060e7430 */ /* 0x000fe20000000000 */
[----:B------:R-:W-:Y:S01]  /*1dc0*/  LOP3.LUT R44, R44, 0x3f003f, RZ, 0xc0, !PT ;  /* 0x003f003f2c2c7812 */ /* 0x000fe200078ec0ff */
[----:B------:R-:W-:Y:S01]  /*1dd0*/  HFMA2 R6, R13, R16, RZ.H0_H0 ;  /* 0x000000100d067231 */ /* 0x000fe200000400ff */
[----:B------:R-:W-:Y:S01]  /*1de0*/  LOP3.LUT R45, R45, 0x64006400, RZ, 0xfc, !PT ;  /* 0x640064002d2d7812 */ /* 0x000fe200078efcff */
[----:B------:R-:W-:-:S02]  /*1df0*/  HADD2 R40, R5, -1056, -1056 ;  /* 0xe420e42005287430 */ /* 0x000fc40000000000 */
        /* <DEDUP_REMOVED lines=10> */
[----:B------:R-:W-:-:S02]  /*1ea0*/  LOP3.LUT R54, R46, 0x64006400, RZ, 0xfc, !PT ;  /* 0x640064002e367812 */ /* 0x000fc400078efcff */
[----:B------:R-:W-:Y:S01]  /*1eb0*/  LOP3.LUT R48, R48, 0x3f003f, RZ, 0xc0, !PT ;  /* 0x003f003f30307812 */ /* 0x000fe200078ec0ff */
[-C--:B------:R-:W-:Y:S01]  /*1ec0*/  HFMA2 R52, R47, R18.reuse, R52 ;  /* 0x000000122f347231 */ /* 0x080fe20000000034 */
[----:B------:R-:W-:Y:S01]  /*1ed0*/  LOP3.LUT R46, R44, 0x64006400, RZ, 0xfc, !PT ;  /* 0x640064002c2e7812 */ /* 0x000fe200078efcff */
[----:B------:R-:W-:Y:S01]  /*1ee0*/  HADD2 R43, R54, -1056, -1056 ;  /* 0xe420e420362b7430 */ /* 0x000fe20000000000 */
[----:B------:R-:W-:Y:S02]  /*1ef0*/  LOP3.LUT R25, R8, 0x3f003f, RZ, 0xc0, !PT ;  /* 0x003f003f08197812 */ /* 0x000fe400078ec0ff */
        /* <DEDUP_REMOVED lines=8> */
[----:B------:R-:W-:Y:S01]  /*1f80*/  SHF.R.U32.HI R27, RZ, 0x6, R9 ;  /* 0x00000006ff1b7819 */ /* 0x000fe20000011609 */
        /* <DEDUP_REMOVED lines=15> */
[----:B------:R-:W-:Y:S01]  /*2080*/  SHF.R.U32.HI R11, RZ, 0x6, R11 ;  /* 0x00000006ff0b7819 */ /* 0x000fe2000001160b */
[----:B------:R-:W-:Y:S01]  /*2090*/  HFMA2 R50, R18, R19, R51 ;  /* 0x0000001312327231 */ /* 0x000fe20000000033 */
[----:B------:R-:W-:Y:S01]  /*20a0*/  LOP3.LUT R8, R8, 0x64006400, RZ, 0xfc, !PT ;  /* 0x6400640008087812 */ /* 0x000fe200078efcff */
[----:B------:R-:W-:Y:S01]  /*20b0*/  HADD2 R49, R9, -1056, -1056 ;  /* 0xe420e42009317430 */ /* 0x000fe20000000000 */
[----:B------:R-:W-:Y:S01]  /*20c0*/  LOP3.LUT R27, R27, 0x3f003f, RZ, 0xc0, !PT ;  /* 0x003f003f1b1b7812 */ /* 0x000fe200078ec0ff */
[----:B0-----:R-:W-:Y:S01]  /*20d0*/  HFMA2 R9, R53, R4, R52 ;  /* 0x0000000435097231 */ /* 0x001fe20000000034 */
[----:B------:R-:W-:Y:S01]  /*20e0*/  LOP3.LUT R10, R10, 0x64006400, RZ, 0xfc, !PT ;  /* 0x640064000a0a7812 */ /* 0x000fe200078efcff */
[----:B------:R-:W-:Y:S01]  /*20f0*/  HADD2 R51, R8, -1056, -1056 ;  /* 0xe420e42008337430 */ /* 0x000fe20000000000 */
[----:B------:R-:W-:-:S02]  /*2100*/  LOP3.LUT R28, R28, 0x64006400, RZ, 0xfc, !PT ;  /* 0x640064001c1c7812 */ /* 0x000fc400078efcff */
        /* <DEDUP_REMOVED lines=30> */
[----:B------:R-:W-:Y:S01]  /*22f0*/  ISETP.NE.AND P0, PT, R20, 0x1, PT ;  /* 0x000000011400780c */ /* 0x000fe20003f05270 */
[----:B------:R-:W-:Y:S02]  /*2300*/  HADD2 R32, R34, -1056, -1056 ;  /* 0xe420e42022207430 */ /* 0x000fe40000000000 */
[-C--:B------:R-:W-:Y:S02]  /*2310*/  HFMA2 R4, R33, R6.reuse, R4 ;  /* 0x0000000621047231 */ /* 0x080fe40000000004 */
[----:B------:R-:W-:Y:S01]  /*2320*/  HFMA2 R8, R35, R6, R8 ;  /* 0x0000000623087231 */ /* 0x000fe20000000008 */
[----:B------:R-:W-:Y:S01]  /*2330*/  PRMT R21, R21, 0x5410, R22 ;  /* 0x0000541015157816 */ /* 0x000fe20000000016 */
[----:B------:R-:W-:-:S02]  /*2340*/  HADD2 R34, R11, -1056, -1056 ;  /* 0xe420e4200b227430 */ /* 0x000fc40000000000 */
[-C--:B------:R-:W-:Y:S02]  /*2350*/  HFMA2 R9, R32, R7.reuse, R9 ;  /* 0x0000000720097231 */ /* 0x080fe40000000009 */
[----:B------:R-:W-:Y:S01]  /*2360*/  HFMA2 R5, R3, R6, R5 ;  /* 0x0000000603057231 */ /* 0x000fe20000000005 */
[----:B------:R-:W-:Y:S01]  /*2370*/  PRMT R23, R23, 0x5410, R24 ;  /* 0x0000541017177816 */ /* 0x000fe20000000018 */
        /* <DEDUP_REMOVED lines=58> */
.L_x_3453:
[C---:B------:R-:W-:Y:S01]  /*2720*/  IMAD.WIDE R12, R29.reuse, 0x4, R30 ;  /* 0x000000041d0c7825 */ /* 0x040fe200078e021e */
[----:B------:R-:W2:Y:S03]  /*2730*/  LDG.E.128.CONSTANT R4, desc[UR8][R30.64] ;  /* 0x000000081e047981 */ /* 0x000ea6000c1e9d00 */
[----:B------:R-:W-:Y:S02]  /*2740*/  IMAD.WIDE R18, R29, 0x4, R12 ;  /* 0x000000041d127825 */ /* 0x000fe400078e020c */
[----:B------:R-:W3:Y:S04]  /*2750*/  LDG.E.128.CONSTANT R12, desc[UR8][R12.64] ;  /* 0x000000080c0c7981 */ /* 0x000ee8000c1e9d00 */
[----:B------:R-:W4:Y:S01]  /*2760*/  LDG.E.128.CONSTANT R8, desc[UR8][R18.64] ;  /* 0x0000000812087981 */ /* 0x000f22000c1e9d00 */
[----:B------:R-:W-:Y:S01]  /*2770*/  UIADD3 UR4, UPT, UPT, UR5, 0x40, URZ ;  /* 0x0000004005047890 */ /* 0x000fe2000fffe0ff */
[----:B--2---:R-:W-:-:S04]  /*2780*/  SHF.R.U32.HI R3, RZ, 0xc, R4 ;  /* 0x0000000cff037819 */ /* 0x004fc80000011604 */
[----:B------:R-:W-:Y:S02]  /*2790*/  LOP3.LUT R16, R3, 0xf000f, RZ, 0xc0, !PT ;  /* 0x000f000f03107812 */ /* 0x000fe400078ec0ff */
[----:B------:R-:W-:Y:S02]  /*27a0*/  SHF.R.U32.HI R3, RZ, 0xc, R5 ;  /* 0x0000000cff037819 */ /* 0x000fe40000011605 */
[----:B------:R-:W-:Y:S02]  /*27b0*/  SHF.R.U32.HI R17, RZ, 0xc, R6 ;  /* 0x0000000cff117819 */ /* 0x000fe40000011606 */
[----:B----4-:R-:W-:Y:S02]  /*27c0*/  SHF.R.U32.HI R33, RZ, 0x8, R8 ;  /* 0x00000008ff217819 */ /* 0x010fe40000011608 */
[----:B------:R-:W-:Y:S02]  /*27d0*/  LOP3.LUT R31, R3, 0xf000f, RZ, 0xc0, !PT ;  /* 0x000f000f031f7812 */ /* 0x000fe400078ec0ff */
[----:B------:R-:W-:-:S02]  /*27e0*/  LOP3.LUT R33, R16, 0x300030, R33, 0xf8, !PT ;  /* 0x0030003010217812 */ /* 0x000fc400078ef821 */
[----:B---3--:R-:W-:Y:S02]  /*27f0*/  SHF.R.U32.HI R3, RZ, 0xc, R12 ;  /* 0x0000000cff037819 */ /* 0x008fe4000001160c */
[----:B------:R-:W-:Y:S02]  /*2800*/  SHF.R.U32.HI R32, RZ, 0xc, R7 ;  /* 0x0000000cff207819 */ /* 0x000fe40000011607 */
[----:B------:R-:W-:Y:S02]  /*2810*/  LOP3.LUT R30, R17, 0xf000f, RZ, 0xc0, !PT ;  /* 0x000f000f111e7812 */ /* 0x000fe400078ec0ff */
        /* <DEDUP_REMOVED lines=8> */
[----:B------:R-:W-:-:S02]  /*28a0*/  SHF.R.U32.HI R30, RZ, 0xc, R14 ;  /* 0x0000000cff1e7819 */ /* 0x000fc4000001160e */
[----:B------:R-:W-:Y:S02]  /*28b0*/  SHF.R.U32.HI R31, RZ, 0xc, R15 ;  /* 0x0000000cff1f7819 */ /* 0x000fe4000001160f */
[----:B------:R-:W-:Y:S02]  /*28c0*/  SHF.R.U32.HI R16, RZ, 0xc, R13 ;  /* 0x0000000cff107819 */ /* 0x000fe4000001160d */
[----:B------:R-:W-:Y:S02]  /*28d0*/  LOP3.LUT R38, R35, 0x300030, R38, 0xf8, !PT ;  /* 0x0030003023267812 */ /* 0x000fe400078ef826 */
[----:B------:R-:W-:Y:S02]  /*28e0*/  LOP3.LUT R32, R17, 0x300030, R32, 0xf8, !PT ;  /* 0x0030003011207812 */ /* 0x000fe400078ef820 */
[----:B------:R-:W-:Y:S02]  /*28f0*/  SHF.R.U32.HI R35, RZ, 0xa, R10 ;  /* 0x0000000aff237819 */ /* 0x000fe4000001160a */
[----:B------:R-:W-:-:S02]  /*2900*/  SHF.R.U32.HI R36, RZ, 0xa, R11 ;  /* 0x0000000aff247819 */ /* 0x000fc4000001160b */
[----:B------:R-:W-:Y:S02]  /*2910*/  LOP3.LUT R30, R30, 0xf000f, RZ, 0xc0, !PT ;  /* 0x000f000f1e1e7812 */ /* 0x000fe400078ec0ff */
[----:B------:R-:W-:Y:S02]  /*2920*/  LOP3.LUT R31, R31, 0xf000f, RZ, 0xc0, !PT ;  /* 0x000f000f1f1f7812 */ /* 0x000fe400078ec0ff */
[----:B------:R-:W-:Y:S02]  /*2930*/  SHF.R.U32.HI R34, RZ, 0xa, R9 ;  /* 0x0000000aff227819 */ /* 0x000fe40000011609 */
[----:B------:R-:W-:Y:S02]  /*2940*/  LOP3.LUT R17, R16, 0xf000f, RZ, 0xc0, !PT ;  /* 0x000f000f10117812 */ /* 0x000fe400078ec0ff */
[----:B------:R-:W-:Y:S02]  /*2950*/  LOP3.LUT R35, R30, 0x300030, R35, 0xf8, !PT ;  /* 0x003000301e237812 */ /* 0x000fe400078ef823 */
[----:B------:R-:W-:Y:S01]  /*2960*/  LOP3.LUT R36, R31, 0x300030, R36, 0xf8, !PT ;  /* 0x003000301f247812 */ /* 0x000fe200078ef824 */
[----:B------:R-:W-:Y:S01]  /*2970*/  IMAD.WIDE R30, R29, 0x4, R18 ;  /* 0x000000041d1e7825 */ /* 0x000fe200078e0212 */
[----:B------:R-:W-:-:S02]  /*2980*/  LOP3.LUT R34, R17, 0x300030, R34, 0xf8, !PT ;  /* 0x0030003011227812 */ /* 0x000fc400078ef822 */
        /* <DEDUP_REMOVED lines=18> */
[----:B-1----:R-:W-:Y:S01]  /*2ab0*/  ULEA UR4, UR6, UR4, 0x18 ;  /* 0x0000000406047291 */ /* 0x002fe2000f8ec0ff */
[----:B------:R-:W-:Y:S02]  /*2ac0*/  LOP3.LUT R7, R7, 0x3f003f, RZ, 0xc0, !PT ;  /* 0x003f003f07077812 */ /* 0x000fe400078ec0ff */
[----:B------:R-:W-:Y:S01]  /*2ad0*/  LOP3.LUT R4, R4, 0x64006400, RZ, 0xfc, !PT ;  /* 0x6400640004047812 */ /* 0x000fe200078efcff */
[----:B------:R-:W-:Y:S01]  /*2ae0*/  HADD2 R41, R39, -1056, -1056 ;  /* 0xe420e42027297430 */ /* 0x000fe20000000000 */
[----:B------:R-:W-:Y:S01]  /*2af0*/  LOP3.LUT R5, R5, 0x64006400, RZ, 0xfc, !PT ;  /* 0x6400640005057812 */ /* 0x000fe200078efcff */
[----:B------:R-:W-:Y:S01]  /*2b00*/  UIADD3 UR4, UPT, UPT, UR4, 0x40, URZ ;  /* 0x0000004004047890 */ /* 0x000fe2000fffe0ff */
[----:B------:R-:W-:Y:S01]  /*2b10*/  LOP3.LUT R42, R42, 0x3f003f, RZ, 0xc0, !PT ;  /* 0x003f003f2a2a7812 */ /* 0x000fe200078ec0ff */
[----:B------:R-:W-:Y:S01]  /*2b20*/  HADD2 R39, R4, -1056, -1056 ;  /* 0xe420e42004277430 */ /* 0x000fe20000000000 */
[----:B------:R-:W-:-:S02]  /*2b30*/  LOP3.LUT R6, R6, 0x64006400, RZ, 0xfc, !PT ;  /* 0x6400640006067812 */ /* 0x000fc400078efcff */
[----:B------:R-:W-:Y:S02]  /*2b40*/  LOP3.LUT R40, R40, 0x64006400, RZ, 0xfc, !PT ;  /* 0x6400640028287812 */ /* 0x000fe400078efcff */
[----:B------:R-:W-:Y:S01]  /*2b50*/  LOP3.LUT R12, R12, 0x64006400, RZ, 0xfc, !PT ;  /* 0x640064000c0c7812 */ /* 0x000fe200078efcff */
[-C--:B0-----:R-:W-:Y:S01]  /*2b60*/  HFMA2 R56, R41, R16.reuse, RZ ;  /* 0x0000001029387231 */ /* 0x081fe200000000ff */
[----:B------:R-:W-:Y:S01]  /*2b70*/  LOP3.LUT R46, R14, 0x3f003f, RZ, 0xc0, !PT ;  /* 0x003f003f0e2e7812 */ /* 0x000fe200078ec0ff */
[----:B------:R-:W-:Y:S01]  /*2b80*/  HFMA2 R4, R39, R16, RZ.H0_H0 ;  /* 0x0000001027047231 */ /* 0x000fe200000400ff */
[----:B------:R-:W-:Y:S02]  /*2b90*/  SHF.R.U32.HI R49, RZ, 0x6, R14 ;  /* 0x00000006ff317819 */ /* 0x000fe4000001160e */
[----:B------:R-:W-:Y:S02]  /*2ba0*/  LOP3.LUT R7, R7, 0x64006400, RZ, 0xfc, !PT ;  /* 0x6400640007077812 */ /* 0x000fe400078efcff */
[----:B------:R-:W-:-:S02]  /*2bb0*/  LOP3.LUT R44, R13, 0x3f003f, RZ, 0xc0, !PT ;  /* 0x003f003f0d2c7812 */ /* 0x000fc400078ec0ff */
[----:B------:R-:W-:Y:S01]  /*2bc0*/  SHF.R.U32.HI R47, RZ, 0x6, R13 ;  /* 0x00000006ff2f7819 */ /* 0x000fe2000001160d */
[----:B------:R-:W-:Y:S01]  /*2bd0*/  HADD2 R13, R6, -1056, -1056 ;  /* 0xe420e420060d7430 */ /* 0x000fe20000000000 */
[----:B------:R-:W-:Y:S02]  /*2be0*/  LOP3.LUT R48, R15, 0x3f003f, RZ, 0xc0, !PT ;  /* 0x003f003f0f307812 */ /* 0x000fe400078ec0ff */
[----:B------:R-:W-:Y:S01]  /*2bf0*/  SHF.R.U32.HI R51, RZ, 0x6, R15 ;  /* 0x00000006ff337819 */ /* 0x000fe2000001160f */
[----:B------:R-:W-:Y:S01]  /*2c00*/  HADD2 R15, R5, -1056, -1056 ;  /* 0xe420e420050f7430 */ /* 0x000fe20000000000 */
[----:B------:R-:W-:Y:S01]  /*2c10*/  LOP3.LUT R14, R42, 0x64006400, RZ, 0xfc, !PT ;  /* 0x640064002a0e7812 */ /* 0x000fe200078efcff */
[----:B------:R-:W-:Y:S01]  /*2c20*/  HADD2 R42, R40, -1056, -1056 ;  /* 0xe420e420282a7430 */ /* 0x000fe20000000000 */
[----:B------:R-:W-:Y:S01]  /*2c30*/  LOP3.LUT R45, R45, 0x3f003f, RZ, 0xc0, !PT ;  /* 0x003f003f2d2d7812 */ /* 0x000fe200078ec0ff */
[----:B------:R-:W-:Y:S01]  /*2c40*/  HADD2 R40, R12, -1056, -1056 ;  /* 0xe420e4200c287430 */ /* 0x000fe20000000000 */
[----:B------:R-:W-:Y:S01]  /*2c50*/  LOP3.LUT R44, R44, 0x64006400, RZ, 0xfc, !PT ;  /* 0x640064002c2c7812 */ /* 0x000fe200078efcff */
[----:B------:R-:W-:-:S02]  /*2c60*/  HADD2 R12, R7, -1056, -1056 ;  /* 0xe420e420070c7430 */ /* 0x000fc40000000000 */
[-C--:B------:R-:W-:Y:S02]  /*2c70*/  HFMA2 R7, R15, R16.reuse, RZ ;  /* 0x000000100f077231 */ /* 0x080fe400000000ff */
[----:B------:R-:W-:Y:S02]  /*2c80*/  HADD2 R14, R14, -1056, -1056 ;  /* 0xe420e4200e0e7430 */ /* 0x000fe40000000000 */
[-C--:B------:R-:W-:Y:S02]  /*2c90*/  HFMA2 R56, R42, R17.reuse, R56 ;  /* 0x000000112a387231 */ /* 0x080fe40000000038 */
[----:B------:R-:W-:Y:S01]  /*2ca0*/  HFMA2 R6, R13, R16, RZ.H0_H0 ;  /* 0x000000100d067231 */ /* 0x000fe200000400ff */
[----:B------:R-:W-:Y:S01]  /*2cb0*/  LOP3.LUT R46, R46, 0x64006400, RZ, 0xfc, !PT ;  /* 0x640064002e2e7812 */ /* 0x000fe200078efcff */
[-C--:B------:R-:W-:Y:S02]  /*2cc0*/  HFMA2 R16, R40, R17.reuse, R4 ;  /* 0x0000001128107231 */ /* 0x080fe40000000004 */
        /* <DEDUP_REMOVED lines=28> */
[----:B------:R-:W-:Y:S01]  /*2e90*/  SHF.R.U32.HI R9, RZ, 0x6, R9 ;  /* 0x00000006ff097819 */ /* 0x000fe20000011609 */
[-C--:B------:R-:W-:Y:S01]  /*2ea0*/  HFMA2 R59, R18, R19.reuse, R59 ;  /* 0x00000013123b7231 */ /* 0x080fe2000000003b */
[----:B------:R-:W-:Y:S01]  /*2eb0*/  SHF.R.U32.HI R10, RZ, 0x6, R10 ;  /* 0x00000006ff0a7819 */ /* 0x000fe2000001160a */
[-C--:B------:R-:W-:Y:S01]  /*2ec0*/  HFMA2 R16, R48, R19.reuse, R16 ;  /* 0x0000001330107231 */ /* 0x080fe20000000010 */
        /* <DEDUP_REMOVED lines=40> */
[----:B------:R-:W-:Y:S01]  /*3150*/  ISETP.NE.AND P0, PT, R20, 0x1, PT ;  /* 0x000000011400780c */ /* 0x000fe20003f05270 */
[----:B------:R-:W-:Y:S01]  /*3160*/  HADD2 R35, R3, -1056, -1056 ;  /* 0xe420e42003237430 */ /* 0x000fe20000000000 */
[----:B------:R-:W-:Y:S01]  /*3170*/  PRMT R21, R21, 0x5410, R22 ;  /* 0x0000541015157816 */ /* 0x000fe20000000016 */
[----:B------:R-:W-:Y:S01]  /*3180*/  HFMA2 R5, R50, R5, R51 ;  /* 0x0000000532057231 */ /* 0x000fe20000000033 */
[----:B------:R-:W-:Y:S01]  /*3190*/  PRMT R23, R23, 0x5410, R24 ;  /* 0x0000541017177816 */ /* 0x000fe20000000018 */
        /* <DEDUP_REMOVED lines=64> */
[----:B------:R-:W-:Y:S01]  /*35a0*/  HFMA2 R26, R16, R21, R26 ;  /* 0x00000015101a7231 */ /* 0x000fe2000000001a */
[----:B------:R-:W-:-:S03]  /*35b0*/  MOV R16, R2 ;  /* 0x0000000200107202 */ /* 0x000fc60000000f00 */
[----:B------:R-:W-:-:S07]  /*35c0*/  HFMA2 R25, R18, R23, R25 ;  /* 0x0000001712197231 */ /* 0x000fce0000000019 */
.L_x_3452:
[----:B------:R-:W-:-:S04]  /*35d0*/  VIMNMX R3, PT, PT, R0, UR12, PT ;  /* 0x0000000c00037c48 */ /* 0x000fc8000bfe0100 */
[----:B------:R-:W-:-:S13]  /*35e0*/  ISETP.GT.AND P0, PT, R3, R16, PT ;  /* 0x000000100300720c */ /* 0x000fda0003f04270 */
[----:B------:R-:W-:Y:S05]  /*35f0*/  @!P0 BRA `(.L_x_3454) ;  /* 0x0000003000b48947 */ /* 0x000fea0003800000 */
[----:B------:R-:W-:Y:S01]  /*3600*/  VIMNMX.U32 R9, PT, PT, R0, UR12, PT ;  /* 0x0000000c00097c48 */ /* 0x000fe2000bfe0000 */
[----:B------:R-:W-:-:S12]  /*3610*/  UIADD3 UR4, UPT, UPT, UR4, 0x40, URZ ;  /* 0x0000004004047890 */ /* 0x000fd8000fffe0ff */
.L_x_3459:
[----:B------:R-:W-:Y:S02]  /*3620*/  ISETP.GE.AND P0, PT, R20, 0x1, PT ;  /* 0x000000011400780c */ /* 0x000fe40003f06270 */
[----:B------:R-:W-:-:S11]  /*3630*/  MOV R8, 0x2c00 ;  /* 0x00002c0000087802 */ /* 0x000fd60000000f00 */
[----:B------:R-:W-:Y:S05]  /*3640*/  @!P0 BRA `(.L_x_3455) ;  /* 0x0000000c001c8947 */ /* 0x000fea0003800000 */
        /* <DEDUP_REMOVED lines=9> */
[----:B------:R-:W-:Y:S02]  /*36e0*/  LOP3.LUT R4, R5, 0xf000f, RZ, 0xc0, !PT ;  /* 0x000f000f05047812 */ /* 0x000fe400078ec0ff */
[----:B------:R-:W-:Y:S02]  /*36f0*/  LOP3.LUT R0, R0, 0x64006400, RZ, 0xfc, !PT ;  /* 0x6400640000007812 */ /* 0x000fe400078efcff */
[C---:B------:R-:W-:Y:S02]  /*3700*/  LOP3.LUT R13, R6.reuse, 0xf000f, RZ, 0xc0, !PT ;  /* 0x000f000f060d7812 */ /* 0x040fe400078ec0ff */
[----:B------:R-:W-:Y:S02]  /*3710*/  LOP3.LUT R32, R6, 0xf000f0, RZ, 0xc0, !PT ;  /* 0x00f000f006207812 */ /* 0x000fe400078ec0ff */
[----:B------:R-:W-:Y:S02]  /*3720*/  SHF.R.U32.HI R42, RZ, 0x8, R6 ;  /* 0x00000008ff2a7819 */ /* 0x000fe40000011606 */
[----:B------:R-:W-:-:S02]  /*3730*/  LOP3.LUT R4, R4, 0x64006400, RZ, 0xfc, !PT ;  /* 0x6400640004047812 */ /* 0x000fc400078efcff */
[----:B------:R-:W-:Y:S02]  /*3740*/  LOP3.LUT R6, R7, 0xf000f, RZ, 0xc0, !PT ;  /* 0x000f000f07067812 */ /* 0x000fe400078ec0ff */
[----:B------:R-:W-:Y:S01]  /*3750*/  LOP3.LUT R18, R5, 0xf000f0, RZ, 0xc0, !PT ;  /* 0x00f000f005127812 */ /* 0x000fe200078ec0ff */
[----:B------:R-:W-:Y:S01]  /*3760*/  HADD2 R14, R4, -1032, -1032 ;  /* 0xe408e408040e7430 */ /* 0x000fe20000000000 */
[----:B------:R-:W-:Y:S01]  /*3770*/  SHF.R.U32.HI R41, RZ, 0x8, R5 ;  /* 0x00000008ff297819 */ /* 0x000fe20000011605 */
[----:B------:R-:W-:Y:S02]  /*3780*/  HADD2.F32 R5, -RZ, R2.H0_H0 ;  /* 0x20000002ff057230 */ /* 0x000fe40000004100 */
[----:B------:R-:W-:Y:S01]  /*3790*/  HADD2 R2, R0, -1032, -1032 ;  /* 0xe408e40800027430 */ /* 0x000fe20000000000 */
        /* <DEDUP_REMOVED lines=8> */
[----:B------:R-:W-:Y:S01]  /*3820*/  SHF.R.U32.HI R43, RZ, 0x8, R7 ;  /* 0x00000008ff2b7819 */ /* 0x000fe20000011607 */
[--C-:B------:R-:W-:Y:S01]  /*3830*/  HADD2.F32 R4, -RZ, R2.reuse.H0_H0 ;  /* 0x20000002ff047230 */ /* 0x100fe20000004100 */
[----:B------:R-:W0:Y:S01]  /*3840*/  LDS.64 R6, [UR4+-0x38] ;  /* 0xffffc804ff067984 */ /* 0x000e220008000a00 */
[----:B------:R-:W-:-:S02]  /*3850*/  HADD2.F32 R15, -RZ, R2.H1_H1 ;  /* 0x30000002ff0f7230 */ /* 0x000fc40000004100 */
[-C--:B------:R-:W-:Y:S02]  /*3860*/  HFMA2 R37, R19, R8.reuse.H0_H0, -72, -72 ;  /* 0xd480d48013257431 */ /* 0x080fe40000040008 */
[----:B------:R-:W-:Y:S02]  /*3870*/  HADD2.F32 R2, -RZ, R13.H0_H0 ;  /* 0x2000000dff027230 */ /* 0x000fe40000004100 */
[C---:B------:R-:W-:Y:S01]  /*3880*/  FFMA.FTZ R19, R5.reuse, R3, RZ ;  /* 0x0000000305137223 */ /* 0x040fe200000100ff */
[--C-:B------:R-:W-:Y:S01]  /*3890*/  HADD2.F32 R0, -RZ, R29.reuse.H0_H0 ;  /* 0x2000001dff007230 */ /* 0x100fe20000004100 */
[----:B------:R-:W-:Y:S01]  /*38a0*/  LOP3.LUT R33, R32, 0x64006400, RZ, 0xfc, !PT ;  /* 0x6400640020217812 */ /* 0x000fe200078efcff */
[----:B------:R-:W-:Y:S01]  /*38b0*/  HADD2.F32 R12, -RZ, R29.H1_H1 ;  /* 0x3000001dff0c7230 */ /* 0x000fe20000004100 */
[----:B------:R-:W-:Y:S01]  /*38c0*/  LOP3.LUT R29, R18, 0x64006400, RZ, 0xfc, !PT ;  /* 0x64006400121d7812 */ /* 0x000fe200078efcff */
[----:B------:R-:W-:Y:S02]  /*38d0*/  HADD2.F32 R13, -RZ, R13.H1_H1 ;  /* 0x3000000dff0d7230 */ /* 0x000fe40000004100 */
[----:B------:R-:W-:Y:S01]  /*38e0*/  FFMA.FTZ R18, R4, R5, RZ ;  /* 0x0000000504127223 */ /* 0x000fe200000100ff */
[C---:B------:R-:W-:Y:S01]  /*38f0*/  FFMA.FTZ R32, R5.reuse, R2, RZ ;  /* 0x0000000205207223 */ /* 0x040fe200000100ff */
[----:B------:R-:W-:Y:S01]  /*3900*/  FFMA.FTZ R35, R34, R14, R19 ;  /* 0x0000000e22237223 */ /* 0x000fe20000010013 */
[----:B------:R-:W-:Y:S01]  /*3910*/  FFMA.FTZ R5, R5, R0, RZ ;  /* 0x0000000005057223 */ /* 0x000fe200000100ff */
[----:B------:R-:W-:Y:S01]  /*3920*/  LOP3.LUT R19, R17, 0x64006400, RZ, 0xfc, !PT ;  /* 0x6400640011137812 */ /* 0x000fe200078efcff */
[----:B------:R-:W-:-:S02]  /*3930*/  HFMA2 R29, R29, R8.H0_H0, -72, -72 ;  /* 0xd480d4801d1d7431 */ /* 0x000fc40000040008 */
[----:B------:R-:W-:Y:S01]  /*3940*/  FFMA.FTZ R38, R15, R34, R18 ;  /* 0x000000220f267223 */ /* 0x000fe20000010012 */
[C---:B------:R-:W-:Y:S01]  /*3950*/  FFMA.FTZ R40, R34.reuse, R13, R32 ;  /* 0x0000000d22287223 */ /* 0x040fe20000010020 */
[----:B------:R-:W-:Y:S01]  /*3960*/  FFMA.FTZ R44, R34, R12, R5 ;  /* 0x0000000c222c7223 */ /* 0x000fe20000010005 */
[-C--:B------:R-:W-:Y:S02]  /*3970*/  HFMA2 R33, R33, R8.reuse.H0_H0, -72, -72 ;  /* 0xd480d48021217431 */ /* 0x080fe40000040008 */
[--C-:B------:R-:W-:Y:S02]  /*3980*/  HADD2.F32 R18, -RZ, R29.reuse.H0_H0 ;  /* 0x2000001dff127230 */ /* 0x100fe40000004100 */
[----:B------:R-:W-:Y:S02]  /*3990*/  HFMA2 R34, R19, R8.H0_H0, -72, -72 ;  /* 0xd480d48013227431 */ /* 0x000fe40000040008 */
[----:B------:R-:W-:Y:S02]  /*39a0*/  HADD2.F32 R19, -RZ, R29.H1_H1 ;  /* 0x3000001dff137230 */ /* 0x000fe40000004100 */
[----:B------:R-:W-:-:S02]  /*39b0*/  HADD2.F32 R29, -RZ, R33.H0_H0 ;  /* 0x20000021ff1d7230 */ /* 0x000fc40000004100 */
[C---:B------:R-:W-:Y:S01]  /*39c0*/  FFMA.FTZ R35, R36.reuse, R18, R35 ;  /* 0x0000001224237223 */ /* 0x040fe20000010023 */
[----:B------:R-:W-:Y:S02]  /*39d0*/  HADD2.F32 R32, -RZ, R33.H1_H1 ;  /* 0x30000021ff207230 */ /* 0x000fe40000004100 */
        /* <DEDUP_REMOVED lines=40> */
[----:B------:R-:W-:Y:S01]  /*3c60*/  LOP3.LUT R46, R43, 0xf000f0, RZ, 0xc0, !PT ;  /* 0x00f000f02b2e7812 */ /* 0x000fe200078ec0ff */
[-C--:B------:R-:W-:Y:S01]  /*3c70*/  HFMA2 R52, R53, R8.reuse.H0_H0, -72, -72 ;  /* 0xd480d48035347431 */ /* 0x080fe20000040008 */
[----:B------:R-:W-:Y:S01]  /*3c80*/  LOP3.LUT R43, R41, 0x64006400, RZ, 0xfc, !PT ;  /* 0x64006400292b7812 */ /* 0x000fe200078efcff */
[----:B------:R-:W-:Y:S01]  /*3c90*/  HADD2.F32 R40, -RZ, R50.H1_H1 ;  /* 0x30000032ff287230 */ /* 0x000fe20000004100 */
[----:B------:R-:W-:Y:S01]  /*3ca0*/  LOP3.LUT R55, R46, 0x64006400, RZ, 0xfc, !PT ;  /* 0x640064002e377812 */ /* 0x000fe200078efcff */
[----:B------:R-:W-:Y:S02]  /*3cb0*/  HADD2.F32 R41, -RZ, R45.H1_H1 ;  /* 0x3000002dff297230 */ /* 0x000fe40000004100 */
[----:B------:R-:W-:Y:S02]  /*3cc0*/  HFMA2 R50, R11, R8.H0_H0, -72, -72 ;  /* 0xd480d4800b327431 */ /* 0x000fe40000040008 */
[----:B------:R-:W-:-:S02]  /*3cd0*/  HADD2.F32 R46, -RZ, R44.H1_H1 ;  /* 0x3000002cff2e7230 */ /* 0x000fc40000004100 */
[-C--:B------:R-:W-:Y:S02]  /*3ce0*/  HFMA2 R11, R43, R8.reuse.H0_H0, -72, -72 ;  /* 0xd480d4802b0b7431 */ /* 0x080fe40000040008 */
[----:B------:R-:W-:Y:S02]  /*3cf0*/  HADD2.F32 R43, -RZ, R52.H0_H0 ;  /* 0x20000034ff2b7230 */ /* 0x000fe40000004100 */
[----:B------:R-:W-:Y:S02]  /*3d00*/  HFMA2 R53, R55, R8.H0_H0, -72, -72 ;  /* 0xd480d48037357431 */ /* 0x000fe40000040008 */
[----:B------:R-:W-:Y:S01]  /*3d10*/  FFMA.FTZ R48, R10, R41, R48 ;  /* 0x000000290a307223 */ /* 0x000fe20000010030 */
        /* <DEDUP_REMOVED lines=90> */
.L_x_3455:
[----:B------:R-:W0:Y:S02]  /*42c0*/  LDC R29, c[0x0][0x3ac] ;  /* 0x0000eb00ff1d7b82 */ /* 0x000e240000000800 */
[----:B0-----:R-:W-:-:S04]  /*42d0*/  IMAD.WIDE R4, R29, 0x4, R30 ;  /* 0x000000041d047825 */ /* 0x001fc800078e021e */
        /* <DEDUP_REMOVED lines=8> */
[----:B--2---:R-:W-:Y:S02]  /*4360*/  LOP3.LUT R0, R4, 0xf000f, RZ, 0xc0, !PT ;  /* 0x000f000f04007812 */ /* 0x004fe400078ec0ff */
[----:B------:R-:W-:Y:S02]  /*4370*/  LOP3.LUT R15, R5, 0xf000f, RZ, 0xc0, !PT ;  /* 0x000f000f050f7812 */ /* 0x000fe400078ec0ff */
[----:B------:R-:W-:-:S02]  /*4380*/  LOP3.LUT R17, R6, 0xf000f, RZ, 0xc0, !PT ;  /* 0x000f000f06117812 */ /* 0x000fc400078ec0ff */
[----:B------:R-:W-:Y:S02]  /*4390*/  LOP3.LUT R0, R0, 0x64006400, RZ, 0xfc, !PT ;  /* 0x6400640000007812 */ /* 0x000fe400078efcff */
[----:B------:R-:W-:Y:S02]  /*43a0*/  LOP3.LUT R14, R4, 0xf000f0, RZ, 0xc0, !PT ;  /* 0x00f000f0040e7812 */ /* 0x000fe400078ec0ff */
[----:B------:R-:W-:Y:S02]  /*43b0*/  SHF.R.U32.HI R42, RZ, 0x8, R4 ;  /* 0x00000008ff2a7819 */ /* 0x000fe40000011604 */
[----:B------:R-:W-:Y:S02]  /*43c0*/  LOP3.LUT R4, R7, 0xf000f, RZ, 0xc0, !PT ;  /* 0x000f000f07047812 */ /* 0x000fe400078ec0ff */
[----:B------:R-:W-:Y:S02]  /*43d0*/  LOP3.LUT R15, R15, 0x64006400, RZ, 0xfc, !PT ;  /* 0x640064000f0f7812 */ /* 0x000fe400078efcff */
[----:B------:R-:W-:-:S02]  /*43e0*/  LOP3.LUT R30, R5, 0xf000f0, RZ, 0xc0, !PT ;  /* 0x00f000f0051e7812 */ /* 0x000fc400078ec0ff */
[----:B------:R-:W-:Y:S01]  /*43f0*/  SHF.R.U32.HI R43, RZ, 0x8, R5 ;  /* 0x00000008ff2b7819 */ /* 0x000fe20000011605 */
[----:B------:R-:W-:Y:S01]  /*4400*/  HADD2.F32 R5, -RZ, R2.H0_H0 ;  /* 0x20000002ff057230 */ /* 0x000fe20000004100 */
        /* <DEDUP_REMOVED lines=8> */
[----:B------:R-:W-:Y:S01]  /*4490*/  HADD2.F32 R18, -RZ, R2.H1_H1 ;  /* 0x30000002ff127230 */ /* 0x000fe20000004100 */
[----:B------:R-:W-:Y:S01]  /*44a0*/  SHF.R.U32.HI R44, RZ, 0x8, R6 ;  /* 0x00000008ff2c7819 */ /* 0x000fe20000011606 */
[--C-:B------:R-:W-:Y:S01]  /*44b0*/  HADD2.F32 R3, -RZ, R15.reuse.H0_H0 ;  /* 0x2000000fff037230 */ /* 0x100fe20000004100 */
[----:B------:R-:W-:Y:S01]  /*44c0*/  LOP3.LUT R13, R7, 0xf000f0, RZ, 0xc0, !PT ;  /* 0x00f000f0070d7812 */ /* 0x000fe200078ec0ff */
[----:B------:R-:W-:Y:S01]  /*44d0*/  HADD2.F32 R17, -RZ, R15.H1_H1 ;  /* 0x3000000fff117230 */ /* 0x000fe20000004100 */
[----:B------:R-:W-:Y:S01]  /*44e0*/  SHF.R.U32.HI R45, RZ, 0x8, R7 ;  /* 0x00000008ff2d7819 */ /* 0x000fe20000011607 */
        /* <DEDUP_REMOVED lines=8> */
[----:B------:R-:W-:-:S02]  /*4570*/  HFMA2 R32, R19, R8.H0_H0, -72, -72 ;  /* 0xd480d48013207431 */ /* 0x000fc40000040008 */
[----:B------:R-:W-:Y:S01]  /*4580*/  FFMA.FTZ R19, R4, R5, RZ ;  /* 0x0000000504137223 */ /* 0x000fe200000100ff */
[C---:B------:R-:W-:Y:S01]  /*4590*/  FFMA.FTZ R35, R5.reuse, R3, RZ ;  /* 0x0000000305237223 */ /* 0x040fe200000100ff */
[C---:B------:R-:W-:Y:S01]  /*45a0*/  FFMA.FTZ R30, R5.reuse, R2, RZ ;  /* 0x00000002051e7223 */ /* 0x040fe200000100ff */
[----:B------:R-:W-:Y:S01]  /*45b0*/  FFMA.FTZ R5, R5, R0, RZ ;  /* 0x0000000005057223 */ /* 0x000fe200000100ff */
[----:B------:R-:W-:Y:S01]  /*45c0*/  LOP3.LUT R13, R13, 0x64006400, RZ, 0xfc, !PT ;  /* 0x640064000d0d7812 */ /* 0x000fe200078efcff */
[-C--:B------:R-:W-:Y:S02]  /*45d0*/  HFMA2 R31, R31, R8.reuse.H0_H0, -72, -72 ;  /* 0xd480d4801f1f7431 */ /* 0x080fe40000040008 */
[----:B------:R-:W-:Y:S01]  /*45e0*/  FFMA.FTZ R36, R18, R34, R19 ;  /* 0x0000002212247223 */ /* 0x000fe20000010013 */
[C---:B------:R-:W-:Y:S01]  /*45f0*/  FFMA.FTZ R40, R34.reuse, R14, R5 ;  /* 0x0000000e22287223 */ /* 0x040fe20000010005 */
[-C--:B------:R-:W-:Y:S02]  /*4600*/  HFMA2 R5, R33, R8.reuse.H0_H0, -72, -72 ;  /* 0xd480d48021057431 */ /* 0x080fe40000040008 */
[C---:B------:R-:W-:Y:S01]  /*4610*/  FFMA.FTZ R37, R34.reuse, R17, R35 ;  /* 0x0000001122257223 */ /* 0x040fe20000010023 */
[----:B------:R-:W-:Y:S01]  /*4620*/  FFMA.FTZ R38, R34, R15, R30 ;  /* 0x0000000f22267223 */ /* 0x000fe2000001001e */
[----:B------:R-:W-:-:S02]  /*4630*/  HFMA2 R13, R13, R8.H0_H0, -72, -72 ;  /* 0xd480d4800d0d7431 */ /* 0x000fc40000040008 */
[--C-:B------:R-:W-:Y:S01]  /*4640*/  HADD2.F32 R35, -RZ, R32.reuse.H0_H0 ;  /* 0x20000020ff237230 */ /* 0x100fe20000004100 */
[C---:B------:R-:W-:Y:S01]  /*4650*/  LOP3.LUT R39, R45.reuse, 0xf000f, RZ, 0xc0, !PT ;  /* 0x000f000f2d277812 */ /* 0x040fe200078ec0ff */
[----:B------:R-:W-:Y:S01]  /*4660*/  HADD2.F32 R34, -RZ, R32.H1_H1 ;  /* 0x30000020ff227230 */ /* 0x000fe20000004100 */
[----:B------:R-:W-:Y:S01]  /*4670*/  LOP3.LUT R52, R45, 0xf000f0, RZ, 0xc0, !PT ;  /* 0x00f000f02d347812 */ /* 0x000fe200078ec0ff */
[--C-:B------:R-:W-:Y:S01]  /*4680*/  HADD2.F32 R33, -RZ, R31.reuse.H0_H0 ;  /* 0x2000001fff217230 */ /* 0x100fe20000004100 */
[----:B------:R-:W-:Y:S01]  /*4690*/  LOP3.LUT R39, R39, 0x64006400, RZ, 0xfc, !PT ;  /* 0x6400640027277812 */ /* 0x000fe200078efcff */
[----:B------:R-:W-:Y:S01]  /*46a0*/  HADD2.F32 R32, -RZ, R31.H1_H1 ;  /* 0x3000001fff207230 */ /* 0x000fe20000004100 */
[----:B------:R-:W-:Y:S01]  /*46b0*/  LOP3.LUT R55, R52, 0x64006400, RZ, 0xfc, !PT ;  /* 0x6400640034377812 */ /* 0x000fe200078efcff */
[--C-:B------:R-:W-:Y:S02]  /*46c0*/  HADD2.F32 R31, -RZ, R5.reuse.H0_H0 ;  /* 0x20000005ff1f7230 */ /* 0x100fe40000004100 */
[----:B------:R-:W-:-:S02]  /*46d0*/  HADD2.F32 R30, -RZ, R5.H1_H1 ;  /* 0x30000005ff1e7230 */ /* 0x000fc40000004100 */
[----:B------:R-:W-:Y:S02]  /*46e0*/  HADD2 R46, R39, -1032, -1032 ;  /* 0xe408e408272e7430 */ /* 0x000fe40000000000 */
[--C-:B------:R-:W-:Y:S02]  /*46f0*/  HADD2.F32 R19, -RZ, R13.reuse.H0_H0 ;  /* 0x2000000dff137230 */ /* 0x100fe40000004100 */
[----:B------:R-:W-:Y:S02]  /*4700*/  HADD2.F32 R5, -RZ, R13.H1_H1 ;  /* 0x3000000dff057230 */ /* 0x000fe40000004100 */
[----:B------:R-:W-:Y:S01]  /*4710*/  FFMA.FTZ R13, R35, R12, R36 ;  /* 0x0000000c230d7223 */ /* 0x000fe20000010024 */
[C---:B------:R-:W-:Y:S01]  /*4720*/  FFMA.FTZ R36, R12.reuse, R33, R37 ;  /* 0x000000210c247223 */ /* 0x040fe20000010025 */
[C---:B------:R-:W-:Y:S01]  /*4730*/  FFMA.FTZ R37, R12.reuse, R31, R38 ;  /* 0x0000001f0c257223 */ /* 0x040fe20000010026 */
[----:B------:R-:W-:Y:S01]  /*4740*/  FFMA.FTZ R40, R12, R19, R40 ;  /* 0x000000130c287223 */ /* 0x000fe20000010028 */
[----:B------:R-:W-:Y:S01]  /*4750*/  LOP3.LUT R12, R42, 0xf000f, RZ, 0xc0, !PT ;  /* 0x000f000f2a0c7812 */ /* 0x000fe200078ec0ff */
[----:B------:R-:W-:Y:S01]  /*4760*/  FFMA.FTZ R48, R34, R51, R13 ;  /* 0x0000003322307223 */ /* 0x000fe2000001000d */
        /* <DEDUP_REMOVED lines=19> */
[----:B------:R-:W-:-:S02]  /*48a0*/  HADD2.F32 R37, -RZ, R47.H0_H0 ;  /* 0x2000002fff257230 */ /* 0x000fc40000004100 */
[----:B------:R-:W-:Y:S01]  /*48b0*/  FFMA.FTZ R48, R39, R40, R48 ;  /* 0x0000002827307223 */ /* 0x000fe20000010030 */
[----:B------:R-:W-:Y:S02]  /*48c0*/  HADD2.F32 R41, -RZ, R41.H1_H1 ;  /* 0x30000029ff297230 */ /* 0x000fe40000004100 */
[----:B------:R-:W-:Y:S01]  /*48d0*/  FFMA.FTZ R13, R40, R38, R13 ;  /* 0x00000026280d7223 */ /* 0x000fe2000001000d */
[----:B------:R-:W-:Y:S01]  /*48e0*/  LOP3.LUT R45, R44, 0x64006400, RZ, 0xfc, !PT ;  /* 0x640064002c2d7812 */ /* 0x000fe200078efcff */
[----:B------:R-:W-:Y:S01]  /*48f0*/  FFMA.FTZ R50, R40, R37, R50 ;  /* 0x0000002528327223 */ /* 0x000fe20000010032 */
[----:B------:R-:W-:Y:S01]  /*4900*/  HADD2.F32 R40, -RZ, R49.H1_H1 ;  /* 0x30000031ff287230 */ /* 0x000fe20000004100 */
[----:B------:R-:W-:Y:S01]  /*4910*/  LOP3.LUT R49, R43, 0xf000f0, RZ, 0xc0, !PT ;  /* 0x00f000f02b317812 */ /* 0x000fe200078ec0ff */
[----:B------:R-:W-:Y:S01]  /*4920*/  HADD2.F32 R47, -RZ, R47.H1_H1 ;  /* 0x3000002fff2f7230 */ /* 0x000fe20000004100 */
[----:B------:R-:W-:Y:S01]  /*4930*/  LOP3.LUT R43, R42, 0x64006400, RZ, 0xfc, !PT ;  /* 0x640064002a2b7812 */ /* 0x000fe200078efcff */
[----:B------:R-:W-:Y:S01]  /*4940*/  HFMA2 R54, R45, R8.H0_H0, -72, -72 ;  /* 0xd480d4802d367431 */ /* 0x000fe20000040008 */
[----:B------:R-:W-:Y:S01]  /*4950*/  LOP3.LUT R49, R49, 0x64006400, RZ, 0xfc, !PT ;  /* 0x6400640031317812 */ /* 0x000fe200078efcff */
[----:B------:R-:W-:-:S02]  /*4960*/  HADD2.F32 R46, -RZ, R46.H1_H1 ;  /* 0x3000002eff2e7230 */ /* 0x000fc40000004100 */
[----:B------:R-:W-:Y:S01]  /*4970*/  FFMA.FTZ R13, R12, R40, R13 ;  /* 0x000000280c0d7223 */ /* 0x000fe2000001000d */
[-C--:B------:R-:W-:Y:S02]  /*4980*/  HFMA2 R52, R43, R8.reuse.H0_H0, -72, -72 ;  /* 0xd480d4802b347431 */ /* 0x080fe40000040008 */
[----:B------:R-:W-:Y:S02]  /*4990*/  HADD2.F32 R6, -RZ, R7.H0_H0 ;  /* 0x20000007ff067230 */ /* 0x000fe40000004100 */
[-C--:B------:R-:W-:Y:S02]  /*49a0*/  HFMA2 R53, R49, R8.reuse.H0_H0, -72, -72 ;  /* 0xd480d48031357431 */ /* 0x080fe40000040008 */
[----:B------:R-:W-:Y:S02]  /*49b0*/  HADD2.F32 R43, -RZ, R54.H0_H0 ;  /* 0x20000036ff2b7230 */ /* 0x000fe40000004100 */
[----:B------:R-:W-:Y:S02]  /*49c0*/  HFMA2 R49, R55, R8.H0_H0, -72, -72 ;  /* 0xd480d48037317431 */ /* 0x000fe40000040008 */
[----:B------:R-:W-:-:S02]  /*49d0*/  HADD2.F32 R45, -RZ, R52.H0_H0 ;  /* 0x20000034ff2d7230 */ /* 0x000fc40000004100 */
[----:B------:R-:W-:Y:S01]  /*49e0*/  FFMA.FTZ R48, R41, R12, R48 ;  /* 0x0000000c29307223 */ /* 0x000fe20000010030 */
[----:B------:R-:W-:Y:S02]  /*49f0*/  HADD2.F32 R44, -RZ, R53.H0_H0 ;  /* 0x20000035ff2c7230 */ /* 0x000fe40000004100 */
[C---:B------:R-:W-:Y:S01]  /*4a00*/  FFMA.FTZ R50, R12.reuse, R47, R50 ;  /* 0x0000002f0c327223 */ /* 0x040fe20000010032 */
        /* <DEDUP_REMOVED lines=86> */
.L_x_3456:
        /* <DEDUP_REMOVED lines=17> */
[----:B------:R-:W-:Y:S01]  /*5080*/  SHF.R.U32.HI R43, RZ, 0x8, R5 ;  /* 0x00000008ff2b7819 */ /* 0x000fe20000011605 */
[----:B------:R-:W-:Y:S01]  /*5090*/  HADD2.F32 R5, -RZ, R2.H0_H0 ;  /* 0x20000002ff057230 */ /* 0x000fe20000004100 */
[----:B------:R-:W-:Y:S01]  /*50a0*/  LOP3.LUT R4, R4, 0x64006400, RZ, 0xfc, !PT ;  /* 0x6400640004047812 */ /* 0x000fe200078efcff */
[----:B------:R-:W-:Y:S01]  /*50b0*/  HADD2 R2, R0, -1032, -1032 ;  /* 0xe408e40800027430 */ /* 0x000fe20000000000 */
        /* <DEDUP_REMOVED lines=10> */
[----:B------:R-:W0:Y:S01]  /*5160*/  LDS.64 R6, [UR4+-0x18] ;  /* 0xffffe804ff067984 */ /* 0x000e220008000a00 */
[----:B------:R-:W-:Y:S01]  /*5170*/  HADD2.F32 R3, -RZ, R17.H0_H0 ;  /* 0x20000011ff037230 */ /* 0x000fe20000004100 */
[----:B------:R-:W-:Y:S01]  /*5180*/  LOP3.LUT R33, R32, 0x64006400, RZ, 0xfc, !PT ;  /* 0x6400640020217812 */ /* 0x000fe200078efcff */
[----:B------:R-:W-:Y:S02]  /*5190*/  HADD2.F32 R2, -RZ, R15.H0_H0 ;  /* 0x2000000fff027230 */ /* 0x000fe40000004100 */
[----:B------:R-:W-:Y:S02]  /*51a0*/  HFMA2 R32, R19, R8.H0_H0, -72, -72 ;  /* 0xd480d48013207431 */ /* 0x000fe40000040008 */
[----:B------:R-:W-:-:S02]  /*51b0*/  HADD2.F32 R0, -RZ, R31.H0_H0 ;  /* 0x2000001fff007230 */ /* 0x000fc40000004100 */
[----:B------:R-:W-:Y:S01]  /*51c0*/  FFMA.FTZ R19, R4, R5, RZ ;  /* 0x0000000504137223 */ /* 0x000fe200000100ff */
[----:B------:R-:W-:Y:S01]  /*51d0*/  HADD2.F32 R14, -RZ, R31.H1_H1 ;  /* 0x3000001fff0e7230 */ /* 0x000fe20000004100 */
[----:B------:R-:W-:Y:S01]  /*51e0*/  LOP3.LUT R31, R30, 0x64006400, RZ, 0xfc, !PT ;  /* 0x640064001e1f7812 */ /* 0x000fe200078efcff */
[C---:B------:R-:W-:Y:S01]  /*51f0*/  FFMA.FTZ R35, R5.reuse, R3, RZ ;  /* 0x0000000305237223 */ /* 0x040fe200000100ff */
[C---:B------:R-:W-:Y:S01]  /*5200*/  FFMA.FTZ R30, R5.reuse, R2, RZ ;  /* 0x00000002051e7223 */ /* 0x040fe200000100ff */
[----:B------:R-:W-:Y:S01]  /*5210*/  FFMA.FTZ R5, R5, R0, RZ ;  /* 0x0000000005057223 */ /* 0x000fe200000100ff */
[----:B------:R-:W-:Y:S01]  /*5220*/  HADD2.F32 R17, -RZ, R17.H1_H1 ;  /* 0x30000011ff117230 */ /* 0x000fe20000004100 */
[----:B------:R-:W-:Y:S01]  /*5230*/  LOP3.LUT R13, R13, 0x64006400, RZ, 0xfc, !PT ;  /* 0x640064000d0d7812 */ /* 0x000fe200078efcff */
[----:B------:R-:W-:Y:S02]  /*5240*/  HADD2.F32 R15, -RZ, R15.H1_H1 ;  /* 0x3000000fff0f7230 */ /* 0x000fe40000004100 */
[----:B------:R-:W-:Y:S01]  /*5250*/  FFMA.FTZ R40, R34, R14, R5 ;  /* 0x0000000e22287223 */ /* 0x000fe20000010005 */
[----:B------:R-:W-:-:S02]  /*5260*/  HFMA2 R31, R31, R8.H0_H0, -72, -72 ;  /* 0xd480d4801f1f7431 */ /* 0x000fc40000040008 */
[----:B------:R-:W-:Y:S01]  /*5270*/  FFMA.FTZ R36, R18, R34, R19 ;  /* 0x0000002212247223 */ /* 0x000fe20000010013 */
[-C--:B------:R-:W-:Y:S02]  /*5280*/  HFMA2 R5, R33, R8.reuse.H0_H0, -72, -72 ;  /* 0xd480d48021057431 */ /* 0x080fe40000040008 */
[C---:B------:R-:W-:Y:S01]  /*5290*/  FFMA.FTZ R37, R34.reuse, R17, R35 ;  /* 0x0000001122257223 */ /* 0x040fe20000010023 */
[----:B------:R-:W-:Y:S01]  /*52a0*/  FFMA.FTZ R38, R34, R15, R30 ;  /* 0x0000000f22267223 */ /* 0x000fe2000001001e */
[----:B------:R-:W-:Y:S02]  /*52b0*/  HFMA2 R13, R13, R8.H0_H0, -72, -72 ;  /* 0xd480d4800d0d7431 */ /* 0x000fe40000040008 */
        /* <DEDUP_REMOVED lines=8> */
[----:B------:R-:W-:-:S02]  /*5340*/  HADD2.F32 R31, -RZ, R5.H0_H0 ;  /* 0x20000005ff1f7230 */ /* 0x000fc40000004100 */
[----:B------:R-:W-:Y:S02]  /*5350*/  HADD2.F32 R30, -RZ, R5.H1_H1 ;  /* 0x30000005ff1e7230 */ /* 0x000fe40000004100 */
        /* <DEDUP_REMOVED lines=137> */
.L_x_3457:
        /* <DEDUP_REMOVED lines=11> */
[----:B------:R-:W-:Y:S02]  /*5ca0*/  LOP3.LUT R32, R6, 0xf000f0, RZ, 0xc0, !PT ;  /* 0x00f000f006207812 */ /* 0x000fe400078ec0ff */
[----:B------:R-:W-:Y:S02]  /*5cb0*/  LOP3.LUT R4, R4, 0x64006400, RZ, 0xfc, !PT ;  /* 0x6400640004047812 */ /* 0x000fe400078efcff */
[----:B------:R-:W-:Y:S02]  /*5cc0*/  SHF.R.U32.HI R43, RZ, 0x8, R6 ;  /* 0x00000008ff2b7819 */ /* 0x000fe40000011606 */
[----:B------:R-:W-:Y:S01]  /*5cd0*/  LOP3.LUT R14, R5, 0xf000f, RZ, 0xc0, !PT ;  /* 0x000f000f050e7812 */ /* 0x000fe200078ec0ff */
[----:B------:R-:W-:Y:S01]  /*5ce0*/  HADD2 R15, R4, -1032, -1032 ;  /* 0xe408e408040f7430 */ /* 0x000fe20000000000 */
[----:B------:R-:W-:Y:S02]  /*5cf0*/  LOP3.LUT R6, R6, 0xf000f, RZ, 0xc0, !PT ;  /* 0x000f000f06067812 */ /* 0x000fe400078ec0ff */
[----:B------:R-:W-:-:S02]  /*5d00*/  LOP3.LUT R13, R7, 0xf000f0, RZ, 0xc0, !PT ;  /* 0x00f000f0070d7812 */ /* 0x000fc400078ec0ff */
[----:B------:R-:W-:Y:S01]  /*5d10*/  SHF.R.U32.HI R44, RZ, 0x8, R7 ;  /* 0x00000008ff2c7819 */ /* 0x000fe20000011607 */
[--C-:B------:R-:W-:Y:S01]  /*5d20*/  HADD2.F32 R4, -RZ, R15.reuse.H0_H0 ;  /* 0x2000000fff047230 */ /* 0x100fe20000004100 */
[----:B------:R-:W-:Y:S01]  /*5d30*/  LOP3.LUT R7, R7, 0xf000f, RZ, 0xc0, !PT ;  /* 0x000f000f07077812 */ /* 0x000fe200078ec0ff */
[----:B------:R-:W-:Y:S01]  /*5d40*/  HADD2.F32 R18, -RZ, R15.H1_H1 ;  /* 0x3000000fff127230 */ /* 0x000fe20000004100 */
[----:B------:R-:W-:Y:S02]  /*5d50*/  LOP3.LUT R30, R5, 0xf000f0, RZ, 0xc0, !PT ;  /* 0x00f000f0051e7812 */ /* 0x000fe400078ec0ff */
[----:B------:R-:W-:Y:S01]  /*5d60*/  SHF.R.U32.HI R42, RZ, 0x8, R5 ;  /* 0x00000008ff2a7819 */ /* 0x000fe20000011605 */
[----:B------:R-:W-:Y:S01]  /*5d70*/  HADD2.F32 R5, -RZ, R2.H0_H0 ;  /* 0x20000002ff057230 */ /* 0x000fe20000004100 */
        /* <DEDUP_REMOVED lines=8> */
[----:B------:R-:W0:Y:S01]  /*5e00*/  LDS.64 R6, [UR4+-0x8] ;  /* 0xfffff804ff067984 */ /* 0x000e220008000a00 */
[----:B------:R-:W-:Y:S02]  /*5e10*/  HADD2.F32 R3, -RZ, R14.H0_H0 ;  /* 0x2000000eff037230 */ /* 0x000fe40000004100 */
[----:B------:R-:W-:Y:S02]  /*5e20*/  HFMA2 R32, R19, R8.H0_H0, -72, -72 ;  /* 0xd480d48013207431 */ /* 0x000fe40000040008 */
[----:B------:R-:W-:-:S02]  /*5e30*/  HADD2.F32 R2, -RZ, R15.H0_H0 ;  /* 0x2000000fff027230 */ /* 0x000fc40000004100 */
[----:B------:R-:W-:Y:S01]  /*5e40*/  FFMA.FTZ R19, R4, R5, RZ ;  /* 0x0000000504137223 */ /* 0x000fe200000100ff */
[--C-:B------:R-:W-:Y:S02]  /*5e50*/  HADD2.F32 R0, -RZ, R31.reuse.H0_H0 ;  /* 0x2000001fff007230 */ /* 0x100fe40000004100 */
[----:B------:R-:W-:Y:S01]  /*5e60*/  FFMA.FTZ R35, R5, R3, RZ ;  /* 0x0000000305237223 */ /* 0x000fe200000100ff */
[----:B------:R-:W-:Y:S01]  /*5e70*/  HADD2.F32 R17, -RZ, R14.H1_H1 ;  /* 0x3000000eff117230 */ /* 0x000fe20000004100 */
[----:B------:R-:W-:Y:S01]  /*5e80*/  LOP3.LUT R13, R13, 0x64006400, RZ, 0xfc, !PT ;  /* 0x640064000d0d7812 */ /* 0x000fe200078efcff */
[----:B------:R-:W-:Y:S01]  /*5e90*/  HADD2.F32 R14, -RZ, R31.H1_H1 ;  /* 0x3000001fff0e7230 */ /* 0x000fe20000004100 */
[----:B------:R-:W-:Y:S01]  /*5ea0*/  LOP3.LUT R31, R30, 0x64006400, RZ, 0xfc, !PT ;  /* 0x640064001e1f7812 */ /* 0x000fe200078efcff */
[C---:B------:R-:W-:Y:S01]  /*5eb0*/  FFMA.FTZ R30, R5.reuse, R2, RZ ;  /* 0x00000002051e7223 */ /* 0x040fe200000100ff */
[----:B------:R-:W-:Y:S01]  /*5ec0*/  FFMA.FTZ R5, R5, R0, RZ ;  /* 0x0000000005057223 */ /* 0x000fe200000100ff */
[----:B------:R-:W-:-:S02]  /*5ed0*/  HADD2.F32 R15, -RZ, R15.H1_H1 ;  /* 0x3000000fff0f7230 */ /* 0x000fc40000004100 */
[C---:B------:R-:W-:Y:S01]  /*5ee0*/  FFMA.FTZ R37, R34.reuse, R17, R35 ;  /* 0x0000001122257223 */ /* 0x040fe20000010023 */
[-C--:B------:R-:W-:Y:S02]  /*5ef0*/  HFMA2 R31, R31, R8.reuse.H0_H0, -72, -72 ;  /* 0xd480d4801f1f7431 */ /* 0x080fe40000040008 */
[----:B------:R-:W-:Y:S01]  /*5f00*/  FFMA.FTZ R46, R34, R14, R5 ;  /* 0x0000000e222e7223 */ /* 0x000fe20000010005 */
[-C--:B------:R-:W-:Y:S02]  /*5f10*/  HFMA2 R5, R33, R8.reuse.H0_H0, -72, -72 ;  /* 0xd480d48021057431 */ /* 0x080fe40000040008 */
[----:B------:R-:W-:Y:S01]  /*5f20*/  FFMA.FTZ R38, R18, R34, R19 ;  /* 0x0000002212267223 */ /* 0x000fe20000010013 */
[----:B------:R-:W-:Y:S02]  /*5f30*/  HFMA2 R13, R13, R8.H0_H0, -72, -72 ;  /* 0xd480d4800d0d7431 */ /* 0x000fe40000040008 */
[----:B------:R-:W-:Y:S01]  /*5f40*/  FFMA.FTZ R40, R34, R15, R30 ;  /* 0x0000000f22287223 */ /* 0x000fe2000001001e */
        /* <DEDUP_REMOVED lines=25> */
[----:B------:R-:W-:-:S02]  /*60e0*/  LOP3.LUT R38, R38, 0x64006400, RZ, 0xfc, !PT ;  /* 0x6400640026267812 */ /* 0x000fc400078efcff */
[----:B------:R-:W-:Y:S01]  /*60f0*/  LOP3.LUT R36, R13, 0x64006400, RZ, 0xfc, !PT ;  /* 0x640064000d247812 */ /* 0x000fe200078efcff */
[----:B------:R-:W-:Y:S01]  /*6100*/  HADD2.F32 R13, -RZ, R6.H1_H1 ;  /* 0x30000006ff0d7230 */ /* 0x000fe20000004100 */
        /* <DEDUP_REMOVED lines=9> */
[C---:B------:R-:W-:Y:S01]  /*61a0*/  FFMA.FTZ R49, R40.reuse, R36, R49 ;  /* 0x0000002428317223 */ /* 0x040fe20000010031 */
[--C-:B------:R-:W-:Y:S02]  /*61b0*/  HADD2.F32 R38, -RZ, R53.reuse.H0_H0 ;  /* 0x20000035ff267230 */ /* 0x100fe40000004100 */
        /* <DEDUP_REMOVED lines=14> */
[----:B------:R-:W-:Y:S02]  /*62a0*/  HADD2.F32 R6, -RZ, R7.H0_H0 ;  /* 0x20000007ff067230 */ /* 0x000fe40000004100 */
[----:B------:R-:W-:-:S02]  /*62b0*/  HFMA2 R53, R55, R8.H0_H0, -72, -72 ;  /* 0xd480d48037357431 */ /* 0x000fc40000040008 */
[----:B------:R-:W-:Y:S02]  /*62c0*/  HADD2.F32 R45, -RZ, R12.H0_H0 ;  /* 0x2000000cff2d7230 */ /* 0x000fe40000004100 */
[----:B------:R-:W-:Y:S01]  /*62d0*/  FFMA.FTZ R57, R13, R40, R50 ;  /* 0x000000280d397223 */ /* 0x000fe20000010032 */
[----:B------:R-:W-:Y:S02]  /*62e0*/  HADD2.F32 R43, -RZ, R52.H0_H0 ;  /* 0x20000034ff2b7230 */ /* 0x000fe40000004100 */
[----:B------:R-:W-:Y:S01]  /*62f0*/  FFMA.FTZ R48, R41, R13, R48 ;  /* 0x0000000d29307223 */ /* 0x000fe20000010030 */
[C---:B------:R-:W-:Y:S01]  /*6300*/  FFMA.FTZ R50, R13.reuse, R42, R47 ;  /* 0x0000002a0d327223 */ /* 0x040fe2000001002f */
[----:B------:R-:W-:Y:S02]  /*6310*/  HADD2.F32 R44, -RZ, R51.H0_H0 ;  /* 0x20000033ff2c7230 */ /* 0x000fe40000004100 */
[----:B------:R-:W-:Y:S01]  /*6320*/  FFMA.FTZ R49, R13, R46, R49 ;  /* 0x0000002e0d317223 */ /* 0x000fe20000010031 */
[----:B------:R-:W-:-:S02]  /*6330*/  HADD2.F32 R8, -RZ, R53.H0_H0 ;  /* 0x20000035ff087230 */ /* 0x000fc40000004100 */
[----:B------:R-:W-:Y:S01]  /*6340*/  FFMA.FTZ R55, R45, R6, R48 ;  /* 0x000000062d377223 */ /* 0x000fe20000010030 */
[C---:B------:R-:W-:Y:S01]  /*6350*/  FFMA.FTZ R13, R6.reuse, R43, R50 ;  /* 0x0000002b060d7223 */ /* 0x040fe20000010032 */
[----:B------:R-:W-:Y:S02]  /*6360*/  HADD2.F32 R7, -RZ, R7.H1_H1 ;  /* 0x30000007ff077230 */ /* 0x000fe40000004100 */
[C---:B------:R-:W-:Y:S01]  /*6370*/  FFMA.FTZ R56, R6.reuse, R44, R57 ;  /* 0x0000002c06387223 */ /* 0x040fe20000010039 */
[----:B------:R-:W-:Y:S02]  /*6380*/  HADD2.F32 R48, -RZ, R12.H1_H1 ;  /* 0x3000000cff307230 */ /* 0x000fe40000004100 */
[----:B------:R-:W-:Y:S01]  /*6390*/  FFMA.FTZ R57, R6, R8, R49 ;  /* 0x0000000806397223 */ /* 0x000fe20000010031 */
[----:B------:R-:W-:Y:S02]  /*63a0*/  HADD2.F32 R50, -RZ, R51.H1_H1 ;  /* 0x30000033ff327230 */ /* 0x000fe40000004100 */
        /* <DEDUP_REMOVED lines=77> */
.L_x_3458:
[----:B------:R-:W-:Y:S01]  /*6880*/  IADD3 R16, PT, PT, R16, 0x20, RZ ;  /* 0x0000002010107810 */ /* 0x000fe20007ffe0ff */
[----:B------:R-:W-:Y:S01]  /*6890*/  UIADD3 UR4, UPT, UPT, UR4, 0x40, URZ ;  /* 0x0000004004047890 */ /* 0x000fe2000fffe0ff */
[----:B------:R-:W-:Y:S02]  /*68a0*/  IMAD.WIDE R30, R29, 0x4, R10 ;  /* 0x000000041d1e7825 */ /* 0x000fe400078e020a */
[----:B------:R-:W-:-:S13]  /*68b0*/  ISETP.GE.AND P0, PT, R16, R9, PT ;  /* 0x000000091000720c */ /* 0x000fda0003f06270 */
[----:B------:R-:W-:Y:S05]  /*68c0*/  @!P0 BRA `(.L_x_3459) ;  /* 0xffffffcc00548947 */ /* 0x000fea000383ffff */
.L_x_3454:
[----:B------:R-:W-:-:S13]  /*68d0*/  ISETP.GT.AND P0, PT, R20, RZ, PT ;  /* 0x000000ff1400720c */ /* 0x000fda0003f04270 */
[----:B------:R-:W-:Y:S05]  /*68e0*/  @!P0 EXIT ;  /* 0x000000000000894d */ /* 0x000fea0003800000 */
[----:B------:R-:W0:Y:S01]  /*68f0*/  S2R R0, SR_CTAID.X ;  /* 0x0000000000007919 */ /* 0x000e220000002500 */
[----:B------:R-:W1:Y:S01]  /*6900*/  S2UR UR4, SR_CTAID.Y ;  /* 0x00000000000479c3 */ /* 0x000e620000002600 */
[----:B------:R-:W0:Y:S07]  /*6910*/  S2R R7, SR_TID.X ;  /* 0x0000000000077919 */ /* 0x000e2e0000002100 */
[----:B------:R-:W2:Y:S01]  /*6920*/  LDC.64 R4, c[0x0][0x3a0] ;  /* 0x0000e800ff047b82 */ /* 0x000ea20000000a00 */
[----:B-1----:R-:W-:Y:S01]  /*6930*/  IMAD R3, R29, UR4, RZ ;  /* 0x000000041d037c24 */ /* 0x002fe2000f8e02ff */
[----:B0-----:R-:W-:-:S04]  /*6940*/  LEA R0, R0, R7, 0x5 ;  /* 0x0000000700007211 */ /* 0x001fc800078e28ff */
[----:B------:R-:W-:-:S04]  /*6950*/  LEA R0, R0, R3, 0x1 ;  /* 0x0000000300007211 */ /* 0x000fc800078e08ff */
        /* <DEDUP_REMOVED lines=9> */
.L_x_3463:
[----:B------:R-:W0:Y:S02]  /*69f0*/  LDS R2, [R0] ;  /* 0x0000000000027984 */ /* 0x000e240000000800 */
[----:B0-----:R-:W-:-:S05]  /*6a00*/  HFMA2 R3, R2, 1, 1, R28 ;  /* 0x3c003c0002037831 */ /* 0x001fca000000001c */
[----:B------:R-:W0:Y:S02]  /*6a10*/  ATOMS.CAST.SPIN P0, [R0], R2, R3 ;  /* 0x000000020000758d */ /* 0x000e240001800003 */
[----:B0-----:R-:W-:Y:S05]  /*6a20*/  @!P0 BRA `(.L_x_3463) ;  /* 0xfffffffc00f08947 */ /* 0x001fea000383ffff */
[----:B------:R-:W-:Y:S05]  /*6a30*/  BRA `(.L_x_3461) ;  /* 0x00000000000c7947 */ /* 0x000fea0003800000 */
.L_x_3462:
[----:B------:R-:W2:Y:S02]  /*6a40*/  LD.E R0, desc[UR8][R4.64] ;  /* 0x0000000804007980 */ /* 0x000ea4000c101900 */
[----:B--2---:R-:W-:-:S05]  /*6a50*/  IADD3 R3, PT, PT, R28, R0, RZ ;  /* 0x000000001c037210 */ /* 0x004fca0007ffe0ff */
[----:B------:R0:W-:Y:S02]  /*6a60*/  ST.E desc[UR8][R4.64], R3 ;  /* 0x0000000304007985 */ /* 0x0001e4000c101908 */
.L_x_3461:
[----:B------:R-:W-:Y:S05]  /*6a70*/  BSYNC.RECONVERGENT B0 ;  /* 0x0000000000007941 */ /* 0x000fea0003800200 */
.L_x_3460:
[----:B------:R1:W-:Y:S01]  /*6a80*/  ATOM.E.ADD.F16x2.RN.STRONG.GPU P0, RZ, desc[UR8][R4.64+0x4], R27 ;  /* 0x8000041b04ff79a2 */ /* 0x0003e2000c10e108 */
[----:B------:R-:W-:Y:S04]  /*6a90*/  BSSY.RECONVERGENT B0, `(.L_x_3464) ;  /* 0x000000e000007945 */ /* 0x000fe80003800200 */
[----:B-1----:R-:W-:Y:S05]  /*6aa0*/  @P0 BRA `(.L_x_3465) ;  /* 0x0000000000300947 */ /* 0x002fea0003800000 */
[----:B------:R-:W1:Y:S02]  /*6ab0*/  QSPC.E.S P0, RZ, [R4+0x4] ;  /* 0x0000040004ff73aa */ /* 0x000e640000000500 */
[----:B-1----:R-:W-:Y:S05]  /*6ac0*/  @!P0 BRA `(.L_x_3466) ;  /* 0x00000000001c8947 */ /* 0x002fea0003800000 */
[----:B------:R-:W-:-:S04]  /*6ad0*/  MOV R2, R4 ;  /* 0x0000000400027202 */ /* 0x000fc80000000f00 */
[----:B------:R-:W-:-:S07]  /*6ae0*/  MOV R0, R2 ;  /* 0x0000000200007202 */ /* 0x000fce0000000f00 */
.L_x_3467:
[----:B------:R-:W0:Y:S02]  /*6af0*/  LDS R2, [R0+0x4] ;  /* 0x0000040000027984 */ /* 0x000e240000000800 */
[----:B0-----:R-:W-:-:S05]  /*6b00*/  HADD2 R3, R2, R27 ;  /* 0x0000001b02037230 */ /* 0x001fca0000000000 */
[----:B------:R-:W0:Y:S02]  /*6b10*/  ATOMS.CAST.SPIN P0, [R0+0x4], R2, R3 ;  /* 0x000004020000758d */ /* 0x000e240001800003 */
[----:B0-----:R-:W-:Y:S05]  /*6b20*/  @!P0 BRA `(.L_x_3467) ;  /* 0xfffffffc00f08947 */ /* 0x001fea000383ffff */
[----:B------:R-:W-:Y:S05]  /*6b30*/  BRA `(.L_x_3465) ;  /* 0x00000000000c7947 */ /* 0x000fea0003800000 */
.L_x_3466:
[----:B------:R-:W0:Y:S02]  /*6b40*/  LD.E R0, desc[UR8][R4.64+0x4] ;  /* 0x0000040804007980 */ /* 0x000e24000c101900 */
[----:B0-----:R-:W-:-:S05]  /*6b50*/  IADD3 R3, PT, PT, R27, R0, RZ ;  /* 0x000000001b037210 */ /* 0x001fca0007ffe0ff */
[----:B------:R1:W-:Y:S02]  /*6b60*/  ST.E desc[UR8][R4.64+0x4], R3 ;  /* 0x0000040304007985 */ /* 0x0003e4000c101908 */
.L_x_3465:
[----:B------:R-:W-:Y:S05]  /*6b70*/  BSYNC.RECONVERGENT B0 ;  /* 0x0000000000007941 */ /* 0x000fea0003800200 */
.L_x_3464:
        /* <DEDUP_REMOVED lines=10> */
.L_x_3471:
[----:B------:R-:W0:Y:S02]  /*6c20*/  LDS R2, [R0] ;  /* 0x0000000000027984 */ /* 0x000e240000000800 */
[----:B0-----:R-:W-:-:S05]  /*6c30*/  HFMA2 R3, R2, 1, 1, R26 ;  /* 0x3c003c0002037831 */ /* 0x001fca000000001a */
[----:B------:R-:W0:Y:S02]  /*6c40*/  ATOMS.CAST.SPIN P0, [R0], R2, R3 ;  /* 0x000000020000758d */ /* 0x000e240001800003 */
[----:B0-----:R-:W-:Y:S05]  /*6c50*/  @!P0 BRA `(.L_x_3471) ;  /* 0xfffffffc00f08947 */ /* 0x001fea000383ffff */
[----:B------:R-:W-:Y:S05]  /*6c60*/  BRA `(.L_x_3469) ;  /* 0x00000000000c7947 */ /* 0x000fea0003800000 */
.L_x_3470:
[----:B------:R-:W2:Y:S02]  /*6c70*/  LD.E R0, desc[UR8][R4.64] ;  /* 0x0000000804007980 */ /* 0x000ea4000c101900 */
[----:B--2---:R-:W-:-:S05]  /*6c80*/  IADD3 R3, PT, PT, R26, R0, RZ ;  /* 0x000000001a037210 */ /* 0x004fca0007ffe0ff */
[----:B------:R0:W-:Y:S02]  /*6c90*/  ST.E desc[UR8][R4.64], R3 ;  /* 0x0000000304007985 */ /* 0x0001e4000c101908 */
.L_x_3469:
[----:B------:R-:W-:Y:S05]  /*6ca0*/  BSYNC.RECONVERGENT B0 ;  /* 0x0000000000007941 */ /* 0x000fea0003800200 */
.L_x_3468:
[----:B------:R1:W-:Y:S02]  /*6cb0*/  ATOM.E.ADD.F16x2.RN.STRONG.GPU P0, RZ, desc[UR8][R4.64+0x4], R25 ;  /* 0x8000041904ff79a2 */ /* 0x0003e4000c10e108 */
[----:B-1----:R-:W-:Y:S05]  /*6cc0*/  @P0 EXIT ;  /* 0x000000000000094d */ /* 0x002fea0003800000 */
[----:B------:R-:W1:Y:S02]  /*6cd0*/  QSPC.E.S P0, RZ, [R4+0x4] ;  /* 0x0000040004ff73aa */ /* 0x000e640000000500 */
[----:B-1----:R-:W-:Y:S05]  /*6ce0*/  @!P0 BRA `(.L_x_3472) ;  /* 0x00000000001c8947 */ /* 0x002fea0003800000 */
[----:B------:R-:W-:-:S04]  /*6cf0*/  MOV R2, R4 ;  /* 0x0000000400027202 */ /* 0x000fc80000000f00 */
[----:B------:R-:W-:-:S07]  /*6d00*/  MOV R0, R2 ;  /* 0x0000000200007202 */ /* 0x000fce0000000f00 */
.L_x_3473:
[----:B------:R-:W0:Y:S02]  /*6d10*/  LDS R2, [R0+0x4] ;  /* 0x0000040000027984 */ /* 0x000e240000000800 */
[----:B0-----:R-:W-:-:S05]  /*6d20*/  HADD2 R3, R2, R25 ;  /* 0x0000001902037230 */ /* 0x001fca0000000000 */
[----:B------:R-:W0:Y:S02]  /*6d30*/  ATOMS.CAST.SPIN P0, [R0+0x4], R2, R3 ;  /* 0x000004020000758d */ /* 0x000e240001800003 */
[----:B0-----:R-:W-:Y:S05]  /*6d40*/  @!P0 BRA `(.L_x_3473) ;  /* 0xfffffffc00f08947 */ /* 0x001fea000383ffff */
[----:B------:R-:W-:Y:S05]  /*6d50*/  EXIT ;  /* 0x000000000000794d */ /* 0x000fea0003800000 */
.L_x_3472:
[----:B------:R-:W0:Y:S02]  /*6d60*/  LD.E R0, desc[UR8][R4.64+0x4] ;  /* 0x0000040804007980 */ /* 0x000e24000c101900 */
[----:B0-----:R-:W-:-:S05]  /*6d70*/  IADD3 R3, PT, PT, R25, R0, RZ ;  /* 0x0000000019037210 */ /* 0x001fca0007ffe0ff */
[----:B------:R-:W-:Y:S01]  /*6d80*/  ST.E desc[UR8][R4.64+0x4], R3 ;  /* 0x0000040304007985 */ /* 0x000fe2000c101908 */
[----:B------:R-:W-:Y:S05]  /*6d90*/  EXIT ;  /* 0x000000000000794d */ /* 0x000fea0003800000 */
.L_x_3474:
        /* <DEDUP_REMOVED lines=14> */
.L_x_4527:


//--------------------- .text._Z23gemm_half_q_half_kernelILi2ELi10ELb0ELb0ELi32EEvPK6__halfPKjS4_S2_PS0_iiiiPKtS7_iiiiiibS2_i --------------------------
	.section	.text._Z23gemm_half_q_half_kernelILi2ELi10ELb0ELb0ELi32EEvPK6__halfPKjS4_S2_PS0_iiiiPKtS7_iiiiiibS2_i,"ax",@progbits
	.align	128
        .global         _Z23gemm_half_q_half_kernelILi2ELi10ELb0ELb0ELi32EEvPK6__halfPKjS4_S2_PS0_iiiiPKtS7_iiiiiibS2_i
        .type           _Z23gemm_half_q_half_kernelILi2ELi10ELb0ELb0ELi32EEvPK6__halfPKjS4_S2_PS0_iiiiPKtS7_iiiiiibS2_i,@function
        .size           _Z23gemm_half_q_half_kernelILi2ELi10ELb0ELb0ELi32EEvPK6__halfPKjS4_S2_PS0_iiiiPKtS7_iiiiiibS2_i,(.L_x_4528 - _Z23gemm_half_q_half_kernelILi2ELi10ELb0ELb0ELi32EEvPK6__halfPKjS4_S2_PS0_iiiiPKtS7_iiiiiibS2_i)
        .other          _Z23gemm_half_q_half_kernelILi2ELi10ELb0ELb0ELi32EEvPK6__halfPKjS4_S2_PS0_iiiiPKtS7_iiiiiibS2_i,@"STO_CUDA_ENTRY STV_DEFAULT"
_Z23gemm_half_q_half_kernelILi2ELi10ELb0ELb0ELi32EEvPK6__halfPKjS4_S2_PS0_iiiiPKtS7_iiiiiibS2_i:
.text._Z23gemm_half_q_half_kernelILi2ELi10ELb0ELb0ELi32EEvPK6__halfPKjS4_S2_PS0_iiiiPKtS7_iiiiiibS2_i:
        /* <DEDUP_REMOVED lines=50> */
.L_x_3480:
        /* <DEDUP_REMOVED lines=9> */
[C---:B------:R-:W-:Y:S02]  /*03b0*/  IADD3 R15, P4, PT, R2.reuse, R4, RZ ;  /* 0x00000004020f7210 */ /* 0x040fe40007f9e0ff */
        /* <DEDUP_REMOVED lines=22> */
.L_x_3479:
        /* <DEDUP_REMOVED lines=20> */
.L_x_3481:
[----:B------:R-:W-:-:S13]  /*0660*/  ISETP.EQ.AND P2, PT, R6, RZ, PT ;  /* 0x000000ff0600720c */ /* 0x000fda0003f42270 */
[----:B------:R-:W-:Y:S05]  /*0670*/  @!P0 BRA P2, `(.L_x_3476) ;  /* 0x00000004007c8947 */ /* 0x000fea0001000000 */
.L_x_3478:
        /* <DEDUP_REMOVED lines=12> */
.L_x_3477:
        /* <DEDUP_REMOVED lines=17> */
.L_x_3484:
        /* <DEDUP_REMOVED lines=32> */
.L_x_3483:
        /* <DEDUP_REMOVED lines=21> */
.L_x_3485:
[----:B------:R-:W-:-:S13]  /*0ba0*/  ISETP.NE.OR P0, PT, R6, RZ, P0 ;  /* 0x000000ff0600720c */ /* 0x000fda0000705670 */
[----:B------:R-:W-:Y:S05]  /*0bb0*/  @!P0 BRA `(.L_x_3476) ;  /* 0x00000000002c8947 */ /* 0x000fea0003800000 */
.L_x_3482:
        /* <DEDUP_REMOVED lines=11> */
.L_x_3476:
[----:B------:R-:W-:Y:S05]  /*0c70*/  BSYNC.RECONVERGENT B0 ;  /* 0x0000000000007941 */ /* 0x000fea0003800200 */
.L_x_3475:
        /* <DEDUP_REMOVED lines=15> */
[----:B0-----:R-:W-:-:S07]  /*0d70*/  LEA R11, R7, R0, 0x2 ;  /* 0x00000000070b7211 */ /* 0x001fce00078e10ff */
[----:B------:R-:W-:Y:S05]  /*0d80*/  @P0 BRA `(.L_x_3487) ;  /* 0x00000000008c0947 */ /* 0x000fea0003800000 */
[----:B------:R-:W-:Y:S02]  /*0d90*/  IADD3 R0, PT, PT, RZ, -R2, RZ ;  /* 0x80000002ff007210 */ /* 0x000fe40007ffe0ff */
[----:B------:R-:W-:Y:S02]  /*0da0*/  PLOP3.LUT P0, PT, PT, PT, PT, 0x80, 0x8 ;  /* 0x000000000008781c */ /* 0x000fe40003f0f070 */
[----:B------:R-:W-:-:S13]  /*0db0*/  ISETP.GT.AND P2, PT, R0, 0x3, PT ;  /* 0x000000030000780c */ /* 0x000fda0003f44270 */
[----:B------:R-:W-:Y:S05]  /*0dc0*/  @!P2 BRA `(.L_x_3488) ;  /* 0x000000000044a947 */ /* 0x000fea0003800000 */
[----:B------:R-:W0:Y:S01]  /*0dd0*/  LDC.64 R22, c[0x0][0x3a0] ;  /* 0x0000e800ff167b82 */ /* 0x000e220000000a00 */
[----:B------:R-:W-:-:S13]  /*0de0*/  PLOP3.LUT P0, PT, PT, PT, PT, 0x8, 0x80 ;  /* 0x000000000080781c */ /* 0x000fda0003f0e170 */
.L_x_3489:
        /* <DEDUP_REMOVED lines=15> */
.L_x_3488:
        /* <DEDUP_REMOVED lines=12> */
.L_x_3490:
[----:B------:R-:W-:-:S13]  /*0fa0*/  ISETP.NE.OR P0, PT, R2, RZ, P0 ;  /* 0x000000ff0200720c */ /* 0x000fda0000705670 */
[----:B------:R-:W-:Y:S05]  /*0fb0*/  @!P0 BRA `(.L_x_3486) ;  /* 0x00000000001c8947 */ /* 0x000fea0003800000 */
.L_x_3487:
[----:B01----:R-:W0:Y:S02]  /*0fc0*/  LDC.64 R12, c[0x0][0x3a0] ;  /* 0x0000e800ff0c7b82 */ /* 0x003e240000000a00 */
.L_x_3491:
[C---:B0-----:R-:W-:Y:S01]  /*0fd0*/  IMAD.WIDE R14, R11.reuse, 0x2, R12 ;  /* 0x000000020b0e7825 */ /* 0x041fe200078e020c */
[----:B------:R-:W-:Y:S02]  /*0fe0*/  IADD3 R2, PT, PT, R2, 0x1, RZ ;  /* 0x0000000102027810 */ /* 0x000fe40007ffe0ff */
[----:B------:R-:W-:Y:S02]  /*0ff0*/  IADD3 R11, PT, PT, R11, R10, RZ ;  /* 0x0000000a0b0b7210 */ /* 0x000fe40007ffe0ff */
[----:B------:R2:W-:Y:S01]  /*1000*/  STG.E.64 desc[UR8][R14.64], RZ ;  /* 0x000000ff0e007986 */ /* 0x0005e2000c101b08 */
[----:B------:R-:W-:-:S13]  /*1010*/  ISETP.NE.AND P0, PT, R2, RZ, PT ;  /* 0x000000ff0200720c */ /* 0x000fda0003f05270 */
[----:B--2---:R-:W-:Y:S05]  /*1020*/  @P0 BRA `(.L_x_3491) ;  /* 0xfffffffc00e80947 */ /* 0x004fea000383ffff */
.L_x_3486:
        /* <DEDUP_REMOVED lines=9> */
[----:B-1----:R-:W1:Y:S01]  /*10c0*/  LDC.64 R16, c[0x0][0x3b8] ;  /* 0x0000ee00ff107b82 */ /* 0x002e620000000a00 */
[----:B0-----:R-:W-:-:S05]  /*10d0*/  SHF.L.U32 R13, R19, 0x6, RZ ;  /* 0x00000006130d7819 */ /* 0x001fca00000006ff */
[----:B-1----:R-:W-:-:S05]  /*10e0*/  IMAD.WIDE.U32 R12, R13, 0x2, R16 ;  /* 0x000000020d0c7825 */ /* 0x002fca00078e0010 */
        /* <DEDUP_REMOVED lines=8> */
.L_x_3493:
        /* <DEDUP_REMOVED lines=12> */
[----:B0-----:R-:W-:-:S05]  /*1230*/  IMAD.WIDE.U32 R12, R11, 0x2, R12 ;  /* 0x000000020b0c7825 */ /* 0x001fca00078e000c */
[----:B------:R0:W4:Y:S01]  /*1240*/  LDG.E.U16.CONSTANT R23, desc[UR8][R12.64] ;  /* 0x000000080c177981 */ /* 0x000122000c1e9500 */
[----:B------:R-:W-:Y:S01]  /*1250*/  UIADD3 UR4, UPT, UPT, UR4, 0x1, URZ ;  /* 0x0000000104047890 */ /* 0x000fe2000fffe0ff */
[----:B--2---:R-:W-:-:S04]  /*1260*/  SHF.R.U32.HI R11, RZ, R4, R7 ;  /* 0x00000004ff0b7219 */ /* 0x004fc80000011607 */
[--C-:B------:R-:W-:Y:S02]  /*1270*/  SHF.R.U32.HI R22, RZ, 0x4, R11.reuse ;  /* 0x00000004ff167819 */ /* 0x100fe4000001160b */
[--C-:B------:R-:W-:Y:S02]  /*1280*/  SHF.R.U32.HI R6, RZ, 0x8, R11.reuse ;  /* 0x00000008ff067819 */ /* 0x100fe4000001160b */
        /* <DEDUP_REMOVED lines=8> */
[C---:B------:R-:W-:Y:S01]  /*1310*/  IMAD R7, R6.reuse, R6, R6 ;  /* 0x0000000606077224 */ /* 0x040fe200078e0206 */
        /* <DEDUP_REMOVED lines=15> */
.L_x_3492:
[C---:B------:R-:W-:Y:S01]  /*1410*/  ISETP.GT.AND P0, PT, R8.reuse, UR5, PT ;  /* 0x0000000508007c0c */ /* 0x040fe2000bf04270 */
[----:B------:R-:W-:Y:S01]  /*1420*/  HFMA2 R2, -RZ, RZ, 0, 0 ;  /* 0x00000000ff027431 */ /* 0x000fe200000001ff */
[----:B------:R-:W-:Y:S01]  /*1430*/  SHF.R.S32.HI R7, RZ, 0x1f, R0 ;  /* 0x0000001fff077819 */ /* 0x000fe20000011400 */
[----:B------:R-:W-:Y:S01]  /*1440*/  HFMA2 R6, -RZ, RZ, 0, 0 ;  /* 0x00000000ff067431 */ /* 0x000fe200000001ff */
[C---:B---3--:R-:W-:Y:S02]  /*1450*/  ISETP.GT.AND P2, PT, R8.reuse, UR6, PT ;  /* 0x0000000608007c0c */ /* 0x048fe4000bf44270 */
[----:B------:R-:W-:Y:S01]  /*1460*/  LEA.HI R7, R7, R0, RZ, 0x5 ;  /* 0x0000000007077211 */ /* 0x000fe200078f28ff */
[----:B------:R-:W-:Y:S01]  /*1470*/  HFMA2 R0, -RZ, RZ, 0, 0 ;  /* 0x00000000ff007431 */ /* 0x000fe200000001ff */
[C---:B----4-:R-:W-:Y:S02]  /*1480*/  ISETP.GT.AND P3, PT, R8.reuse, UR10, PT ;  /* 0x0000000a08007c0c */ /* 0x050fe4000bf64270 */
[----:B0-----:R-:W-:-:S02]  /*1490*/  ISETP.GT.AND P4, PT, R8, UR12, PT ;  /* 0x0000000c08007c0c */ /* 0x001fc4000bf84270 */
[----:B--2---:R-:W-:Y:S02]  /*14a0*/  ISETP.GT.AND P5, PT, R8, UR11, PT ;  /* 0x0000000b08007c0c */ /* 0x004fe4000bfa4270 */
[----:B-1----:R-:W-:Y:S02]  /*14b0*/  MOV R15, RZ ;  /* 0x000000ff000f7202 */ /* 0x002fe40000000f00 */
        /* <DEDUP_REMOVED lines=10> */
.L_x_3494:
        /* <DEDUP_REMOVED lines=8> */
.L_x_3495:
        /* <DEDUP_REMOVED lines=8> */
.L_x_3496:
        /* <DEDUP_REMOVED lines=8> */
.L_x_3497:
        /* <DEDUP_REMOVED lines=8> */
.L_x_3498:
        /* <DEDUP_REMOVED lines=17> */
[----:B-1----:R-:W-:-:S04]  /*1870*/  LEA R20, P2, R5, UR10, 0x2 ;  /* 0x0000000a05147c11 */ /* 0x002fc8000f8410ff */
[----:B------:R-:W-:Y:S02]  /*1880*/  LEA.HI.X R21, R5, UR11, R0, 0x2, P2 ;  /* 0x0000000b05157c11 */ /* 0x000fe400090f1400 */
[----:B------:R-:W-:-:S05]  /*1890*/  UMOV UR4, UR5 ;  /* 0x0000000500047c82 */ /* 0x000fca0008000000 */
[----:B------:R-:W-:Y:S05]  /*18a0*/  @!P0 BRA `(.L_x_3499) ;  /* 0x0000003000ac8947 */ /* 0x000fea0003800000 */
[----:B------:R-:W-:Y:S01]  /*18b0*/  ISETP.GT.AND P0, PT, R24, RZ, PT ;  /* 0x000000ff1800720c */ /* 0x000fe20003f04270 */
[----:B------:R-:W-:Y:S02]  /*18c0*/  HFMA2 R8, -RZ, RZ, 0, 0.0625 ;  /* 0x00002c00ff087431 */ /* 0x000fe400000001ff */
[----:B------:R-:W-:Y:S01]  /*18d0*/  IMAD.WIDE R6, R10, 0x4, R20 ;  /* 0x000000040a067825 */ /* 0x000fe200078e0214 */
[----:B------:R-:W-:-:S09]  /*18e0*/  PRMT R15, RZ, 0x7610, R15 ;  /* 0x00007610ff0f7816 */ /* 0x000fd2000000000f */
[----:B------:R-:W-:Y:S05]  /*18f0*/  @!P0 BRA `(.L_x_3500) ;  /* 0x0000000c00248947 */ /* 0x000fea0003800000 */
[----:B------:R-:W2:Y:S01]  /*1900*/  LDG.E.128.CONSTANT R20, desc[UR8][R20.64] ;  /* 0x0000000814147981 */ /* 0x000ea2000c1e9d00 */
[----:B------:R-:W-:Y:S01]  /*1910*/  HADD2.F32 R54, -RZ, R13.H0_H0 ;  /* 0x2000000dff367230 */ /* 0x000fe20000004100 */
[----:B------:R-:W-:Y:S02]  /*1920*/  ISETP.NE.AND P0, PT, R24, 0x1, PT ;  /* 0x000000011800780c */ /* 0x000fe40003f05270 */
[----:B------:R-:W0:Y:S02]  /*1930*/  LDS.64 R2, [UR5] ;  /* 0x00000005ff027984 */ /* 0x000e240008000a00 */
[--C-:B0-----:R-:W-:Y:S02]  /*1940*/  HADD2.F32 R5, -RZ, R2.reuse.H0_H0 ;  /* 0x20000002ff057230 */ /* 0x101fe40000004100 */
[----:B------:R-:W-:Y:S01]  /*1950*/  HADD2.F32 R35, -RZ, R2.H1_H1 ;  /* 0x30000002ff237230 */ /* 0x000fe20000004100 */
[----:B--2---:R-:W-:Y:S02]  /*1960*/  LOP3.LUT R0, R20, 0xf000f, RZ, 0xc0, !PT ;  /* 0x000f000f14007812 */ /* 0x004fe400078ec0ff */
        /* <DEDUP_REMOVED lines=8> */
[----:B------:R-:W-:Y:S01]  /*19f0*/  LOP3.LUT R4, R20, 0xf000f0, RZ, 0xc0, !PT ;  /* 0x00f000f014047812 */ /* 0x000fe200078ec0ff */
[----:B------:R-:W-:Y:S01]  /*1a00*/  HADD2 R27, R17, -1032, -1032 ;  /* 0xe408e408111b7430 */ /* 0x000fe20000000000 */
[----:B------:R-:W-:Y:S01]  /*1a10*/  SHF.R.U32.HI R15, RZ, 0x8, R20 ;  /* 0x00000008ff0f7819 */ /* 0x000fe20000011614 */
[--C-:B------:R-:W-:Y:S01]  /*1a20*/  HADD2.F32 R20, -RZ, R3.reuse.H1_H1 ;  /* 0x30000003ff147230 */ /* 0x100fe20000004100 */
[----:B------:R-:W-:Y:S01]  /*1a30*/  LOP3.LUT R30, R21, 0xf000f0, RZ, 0xc0, !PT ;  /* 0x00f000f0151e7812 */ /* 0x000fe200078ec0ff */
[----:B------:R-:W-:Y:S01]  /*1a40*/  HADD2 R28, R2, -1032, -1032 ;  /* 0xe408e408021c7430 */ /* 0x000fe20000000000 */
[----:B------:R-:W-:Y:S01]  /*1a50*/  SHF.R.U32.HI R18, RZ, 0x8, R21 ;  /* 0x00000008ff127819 */ /* 0x000fe20000011615 */
[----:B------:R-:W-:Y:S02]  /*1a60*/  HADD2.F32 R21, -RZ, R3.H0_H0 ;  /* 0x20000003ff157230 */ /* 0x000fe40000004100 */
[----:B------:R-:W-:Y:S02]  /*1a70*/  HADD2 R3, R16, -1032, -1032 ;  /* 0xe408e40810037430 */ /* 0x000fe40000000000 */
[--C-:B------:R-:W-:Y:S01]  /*1a80*/  HADD2.F32 R0, -RZ, R26.reuse.H0_H0 ;  /* 0x2000001aff007230 */ /* 0x100fe20000004100 */
[----:B------:R-:W-:Y:S01]  /*1a90*/  LOP3.LUT R32, R22, 0xf000f0, RZ, 0xc0, !PT ;  /* 0x00f000f016207812 */ /* 0x000fe200078ec0ff */
[----:B------:R-:W-:Y:S01]  /*1aa0*/  HADD2.F32 R25, -RZ, R26.H1_H1 ;  /* 0x3000001aff197230 */ /* 0x000fe20000004100 */
[----:B------:R-:W-:Y:S01]  /*1ab0*/  LOP3.LUT R29, R4, 0x64006400, RZ, 0xfc, !PT ;  /* 0x64006400041d7812 */ /* 0x000fe200078efcff */
[--C-:B------:R-:W-:Y:S01]  /*1ac0*/  HADD2.F32 R2, -RZ, R3.reuse.H0_H0 ;  /* 0x20000003ff027230 */ /* 0x100fe20000004100 */
[----:B------:R-:W0:Y:S01]  /*1ad0*/  LDS.64 R16, [UR5+0x8] ;  /* 0x00000805ff107984 */ /* 0x000e220008000a00 */
        /* <DEDUP_REMOVED lines=39> */
[----:B------:R-:W-:Y:S01]  /*1d50*/  FFMA.FTZ R50, R29, R20, R36 ;  /* 0x000000141d327223 */ /* 0x000fe20000010024 */
[----:B------:R-:W-:Y:S01]  /*1d60*/  LOP3.LUT R36, R22, 0xf000f, RZ, 0xc0, !PT ;  /* 0x000f000f16247812 */ /* 0x000fe200078ec0ff */
[C---:B------:R-:W-:Y:S01]  /*1d70*/  FFMA.FTZ R44, R20.reuse, R33, R38 ;  /* 0x00000021142c7223 */ /* 0x040fe20000010026 */
[----:B------:R-:W-:Y:S01]  /*1d80*/  LOP3.LUT R37, R37, 0x64006400, RZ, 0xfc, !PT ;  /* 0x6400640025257812 */ /* 0x000fe200078efcff */
[----:B------:R-:W-:Y:S01]  /*1d90*/  FFMA.FTZ R45, R20, R35, R42 ;  /* 0x00000023142d7223 */ /* 0x000fe2000001002a */
[C---:B------:R-:W-:Y:S01]  /*1da0*/  LOP3.LUT R20, R15.reuse, 0xf000f, RZ, 0xc0, !PT ;  /* 0x000f000f0f147812 */ /* 0x040fe200078ec0ff */
[----:B------:R-:W-:Y:S01]  /*1db0*/  HADD2 R47, R21, -1032, -1032 ;  /* 0xe408e408152f7430 */ /* 0x000fe20000000000 */
[----:B------:R-:W-:Y:S01]  /*1dc0*/  LOP3.LUT R36, R36, 0x64006400, RZ, 0xfc, !PT ;  /* 0x6400640024247812 */ /* 0x000fe200078efcff */
[----:B------:R-:W-:Y:S01]  /*1dd0*/  HADD2 R43, R37, -1032, -1032 ;  /* 0xe408e408252b7430 */ /* 0x000fe20000000000 */
[----:B------:R-:W-:Y:S01]  /*1de0*/  LOP3.LUT R20, R20, 0x64006400, RZ, 0xfc, !PT ;  /* 0x6400640014147812 */ /* 0x000fe200078efcff */
[----:B0-----:R-:W-:Y:S01]  /*1df0*/  HADD2.F32 R41, -RZ, R16.H0_H0 ;  /* 0x20000010ff297230 */ /* 0x001fe20000004100 */
[----:B------:R-:W-:Y:S01]  /*1e00*/  LOP3.LUT R15, R15, 0xf000f0, RZ, 0xc0, !PT ;  /* 0x00f000f00f0f7812 */ /* 0x000fe200078ec0ff */
[----:B------:R-:W-:-:S02]  /*1e10*/  HADD2.F32 R38, -RZ, R47.H0_H0 ;  /* 0x2000002fff267230 */ /* 0x000fc40000004100 */
[----:B------:R-:W-:Y:S02]  /*1e20*/  HADD2 R42, R36, -1032, -1032 ;  /* 0xe408e408242a7430 */ /* 0x000fe40000000000 */
[----:B------:R-:W-:Y:S01]  /*1e30*/  HADD2.F32 R36, -RZ, R43.H0_H0 ;  /* 0x2000002bff247230 */ /* 0x000fe20000004100 */
[----:B------:R-:W-:Y:S01]  /*1e40*/  LOP3.LUT R22, R22, 0xf000f0, RZ, 0xc0, !PT ;  /* 0x00f000f016167812 */ /* 0x000fe200078ec0ff */
[----:B------:R-:W-:Y:S01]  /*1e50*/  HADD2 R46, R20, -1032, -1032 ;  /* 0xe408e408142e7430 */ /* 0x000fe20000000000 */
[----:B------:R-:W-:Y:S01]  /*1e60*/  LOP3.LUT R23, R23, 0xf000f0, RZ, 0xc0, !PT ;  /* 0x00f000f017177812 */ /* 0x000fe200078ec0ff */
[----:B------:R-:W-:Y:S01]  /*1e70*/  FFMA.FTZ R49, R41, R38, R40 ;  /* 0x0000002629317223 */ /* 0x000fe20000010028 */
[----:B------:R-:W-:Y:S01]  /*1e80*/  LOP3.LUT R18, R18, 0xf000f0, RZ, 0xc0, !PT ;  /* 0x00f000f012127812 */ /* 0x000fe200078ec0ff */
[----:B------:R-:W-:Y:S01]  /*1e90*/  HADD2.F32 R40, -RZ, R47.H1_H1 ;  /* 0x3000002fff287230 */ /* 0x000fe20000004100 */
[----:B------:R-:W-:Y:S01]  /*1ea0*/  LOP3.LUT R15, R15, 0x64006400, RZ, 0xfc, !PT ;  /* 0x640064000f0f7812 */ /* 0x000fe200078efcff */
[----:B------:R-:W-:Y:S01]  /*1eb0*/  FFMA.FTZ R48, R41, R36, R45 ;  /* 0x0000002429307223 */ /* 0x000fe2000001002d */
[----:B------:R-:W-:Y:S01]  /*1ec0*/  LOP3.LUT R47, R22, 0x64006400, RZ, 0xfc, !PT ;  /* 0x64006400162f7812 */ /* 0x000fe200078efcff */
[----:B------:R-:W-:Y:S01]  /*1ed0*/  HADD2.F32 R39, -RZ, R46.H0_H0 ;  /* 0x2000002eff277230 */ /* 0x000fe20000004100 */
        /* <DEDUP_REMOVED lines=8> */
[----:B------:R-:W-:Y:S01]  /*1f60*/  FFMA.FTZ R50, R39, R41, R50 ;  /* 0x0000002927327223 */ /* 0x000fe20000010032 */
[----:B------:R-:W-:Y:S01]  /*1f70*/  FFMA.FTZ R21, R41, R37, R44 ;  /* 0x0000002529157223 */ /* 0x000fe2000001002c */
[----:B------:R-:W-:-:S02]  /*1f80*/  HADD2.F32 R42, -RZ, R42.H1_H1 ;  /* 0x3000002aff2a7230 */ /* 0x000fc40000004100 */
[----:B------:R-:W-:Y:S02]  /*1f90*/  HFMA2 R22, R45, R8.H0_H0, -72, -72 ;  /* 0xd480d4802d167431 */ /* 0x000fe40000040008 */
[----:B------:R-:W-:Y:S02]  /*1fa0*/  HADD2.F32 R41, -RZ, R46.H1_H1 ;  /* 0x3000002eff297230 */ /* 0x000fe40000004100 */
[C---:B------:R-:W-:Y:S01]  /*1fb0*/  FFMA.FTZ R48, R16.reuse, R47, R48 ;  /* 0x0000002f10307223 */ /* 0x040fe20000010030 */
[----:B------:R-:W-:Y:S02]  /*1fc0*/  HADD2.F32 R20, -RZ, R17.H0_H0 ;  /* 0x20000011ff147230 */ /* 0x000fe40000004100 */
[----:B------:R-:W-:Y:S01]  /*1fd0*/  FFMA.FTZ R53, R16, R42, R21 ;  /* 0x0000002a10357223 */ /* 0x000fe20000010015 */
        /* <DEDUP_REMOVED lines=91> */
.L_x_3500:
        /* <DEDUP_REMOVED lines=18> */
[----:B------:R-:W-:Y:S01]  /*26b0*/  SHF.R.U32.HI R43, RZ, 0x8, R5 ;  /* 0x00000008ff2b7819 */ /* 0x000fe20000011605 */
[----:B------:R-:W-:Y:S02]  /*26c0*/  HADD2.F32 R5, -RZ, R2.H0_H0 ;  /* 0x20000002ff057230 */ /* 0x000fe40000004100 */
        /* <DEDUP_REMOVED lines=9> */
[----:B------:R-:W0:Y:S01]  /*2760*/  LDS.64 R6, [UR5+0x18] ;  /* 0x00001805ff067984 */ /* 0x000e220008000a00 */
[--C-:B------:R-:W-:Y:S01]  /*2770*/  HADD2.F32 R4, -RZ, R2.reuse.H0_H0 ;  /* 0x20000002ff047230 */ /* 0x100fe20000004100 */
[----:B------:R-:W-:Y:S01]  /*2780*/  LOP3.LUT R29, R25, 0x64006400, RZ, 0xfc, !PT ;  /* 0x64006400191d7812 */ /* 0x000fe200078efcff */
[----:B------:R-:W-:Y:S01]  /*2790*/  HADD2.F32 R28, -RZ, R2.H1_H1 ;  /* 0x30000002ff1c7230 */ /* 0x000fe20000004100 */
[----:B------:R-:W-:Y:S01]  /*27a0*/  LOP3.LUT R33, R32, 0x64006400, RZ, 0xfc, !PT ;  /* 0x6400640020217812 */ /* 0x000fe200078efcff */
[----:B------:R-:W-:Y:S01]  /*27b0*/  HADD2.F32 R3, -RZ, R27.H0_H0 ;  /* 0x2000001bff037230 */ /* 0x000fe20000004100 */
[----:B------:R-:W-:Y:S01]  /*27c0*/  LOP3.LUT R23, R23, 0x64006400, RZ, 0xfc, !PT ;  /* 0x6400640017177812 */ /* 0x000fe200078efcff */
[----:B------:R-:W-:-:S02]  /*27d0*/  HADD2.F32 R2, -RZ, R26.H0_H0 ;  /* 0x2000001aff027230 */ /* 0x000fc40000004100 */
[----:B------:R-:W-:Y:S02]  /*27e0*/  HFMA2 R32, R29, R8.H0_H0, -72, -72 ;  /* 0xd480d4801d207431 */ /* 0x000fe40000040008 */
[--C-:B------:R-:W-:Y:S02]  /*27f0*/  HADD2.F32 R0, -RZ, R31.reuse.H0_H0 ;  /* 0x2000001fff007230 */ /* 0x100fe40000004100 */
[----:B------:R-:W-:Y:S01]  /*2800*/  FFMA.FTZ R29, R4, R5, RZ ;  /* 0x00000005041d7223 */ /* 0x000fe200000100ff */
[----:B------:R-:W-:Y:S01]  /*2810*/  HADD2.F32 R25, -RZ, R31.H1_H1 ;  /* 0x3000001fff197230 */ /* 0x000fe20000004100 */
[----:B------:R-:W-:Y:S01]  /*2820*/  LOP3.LUT R31, R30, 0x64006400, RZ, 0xfc, !PT ;  /* 0x640064001e1f7812 */ /* 0x000fe200078efcff */
[----:B------:R-:W-:Y:S02]  /*2830*/  HADD2.F32 R27, -RZ, R27.H1_H1 ;  /* 0x3000001bff1b7230 */ /* 0x000fe40000004100 */
[----:B------:R-:W-:Y:S01]  /*2840*/  FFMA.FTZ R35, R5, R3, RZ ;  /* 0x0000000305237223 */ /* 0x000fe200000100ff */
[----:B------:R-:W-:-:S02]  /*2850*/  HADD2.F32 R26, -RZ, R26.H1_H1 ;  /* 0x3000001aff1a7230 */ /* 0x000fc40000004100 */
[C---:B------:R-:W-:Y:S01]  /*2860*/  FFMA.FTZ R39, R5.reuse, R2, RZ ;  /* 0x0000000205277223 */ /* 0x040fe200000100ff */
[----:B------:R-:W-:Y:S01]  /*2870*/  FFMA.FTZ R30, R5, R0, RZ ;  /* 0x00000000051e7223 */ /* 0x000fe200000100ff */
[-C--:B------:R-:W-:Y:S02]  /*2880*/  HFMA2 R31, R31, R8.reuse.H0_H0, -72, -72 ;  /* 0xd480d4801f1f7431 */ /* 0x080fe40000040008 */
[----:B------:R-:W-:Y:S01]  /*2890*/  FFMA.FTZ R36, R28, R34, R29 ;  /* 0x000000221c247223 */ /* 0x000fe2000001001d */
[-C--:B------:R-:W-:Y:S02]  /*28a0*/  HFMA2 R5, R33, R8.reuse.H0_H0, -72, -72 ;  /* 0xd480d48021057431 */ /* 0x080fe40000040008 */
[C---:B------:R-:W-:Y:S01]  /*28b0*/  FFMA.FTZ R37, R34.reuse, R27, R35 ;  /* 0x0000001b22257223 */ /* 0x040fe20000010023 */
        /* <DEDUP_REMOVED lines=150> */
.L_x_3501:
[----:B------:R-:W-:Y:S01]  /*3220*/  IMAD.WIDE R22, R10, 0x4, R20 ;  /* 0x000000040a167825 */ /* 0x000fe200078e0214 */
[----:B------:R-:W-:Y:S06]  /*3230*/  @!P1 BRA `(.L_x_3502) ;  /* 0x0000000c001c9947 */ /* 0x000fec0003800000 */
[----:B------:R0:W2:Y:S01]  /*3240*/  LDG.E.128.CONSTANT R4, desc[UR8][R20.64] ;  /* 0x0000000814047981 */ /* 0x0000a2000c1e9d00 */
[----:B------:R-:W-:-:S03]  /*3250*/  ISETP.NE.AND P0, PT, R24, 0x1, PT ;  /* 0x000000011800780c */ /* 0x000fc60003f05270 */
[----:B------:R-:W1:Y:S02]  /*3260*/  LDS.64 R2, [UR5+0x20] ;  /* 0x00002005ff027984 */ /* 0x000e640008000a00 */
[----:B-1----:R-:W-:Y:S02]  /*3270*/  HADD2.F32 R34, -RZ, R2.H1_H1 ;  /* 0x30000002ff227230 */ /* 0x002fe40000004100 */
[--C-:B0-----:R-:W-:Y:S02]  /*3280*/  HADD2.F32 R20, -RZ, R3.reuse.H0_H0 ;  /* 0x20000003ff147230 */ /* 0x101fe40000004100 */
        /* <DEDUP_REMOVED lines=194> */
.L_x_3502:
[----:B------:R-:W2:Y:S01]  /*3eb0*/  LDG.E.128.CONSTANT R4, desc[UR8][R22.64] ;  /* 0x0000000816047981 */ /* 0x000ea2000c1e9d00 */
[----:B------:R-:W-:Y:S01]  /*3ec0*/  UIADD3 UR4, UPT, UPT, UR5, 0x40, URZ ;  /* 0x0000004005047890 */ /* 0x000fe2000fffe0ff */
        /* <DEDUP_REMOVED lines=25> */
[----:B------:R-:W-:-:S02]  /*4060*/  HFMA2 R30, R21, R8.H0_H0, -72, -72 ;  /* 0xd480d480151e7431 */ /* 0x000fc40000040008 */
[----:B------:R-:W-:-:S04]  /*4070*/  IMAD.WIDE R20, R10, 0x4, R22 ;  /* 0x000000040a147825 */ /* 0x000fc800078e0216 */
[-C--:B------:R-:W-:Y:S02]  /*4080*/  HFMA2 R25, R25, R8.reuse.H0_H0, -72, -72 ;  /* 0xd480d48019197431 */ /* 0x080fe40000040008 */
[----:B------:R-:W-:Y:S01]  /*4090*/  HFMA2 R26, R27, R8.H0_H0, -72, -72 ;  /* 0xd480d4801b1a7431 */ /* 0x000fe20000040008 */
[----:B------:R-:W-:Y:S01]  /*40a0*/  LEA R8, R19, 0x20, 0x5 ;  /* 0x0000002013087811 */ /* 0x000fe200078e28ff */
        /* <DEDUP_REMOVED lines=13> */
[----:B------:R-:W-:Y:S02]  /*4180*/  LOP3.LUT R42, R42, 0xf000f, RZ, 0xc0, !PT ;  /* 0x000f000f2a2a7812 */ /* 0x000fe400078ec0ff */
[----:B------:R-:W-:Y:S01]  /*4190*/  HADD2.F32 R28, -RZ, R0.H1_H1 ;  /* 0x30000000ff1c7230 */ /* 0x000fe20000004100 */
[----:B------:R-:W-:Y:S02]  /*41a0*/  LOP3.LUT R40, R40, 0xf000f, RZ, 0xc0, !PT ;  /* 0x000f000f28287812 */ /* 0x000fe400078ec0ff */
[----:B------:R-:W-:-:S02]  /*41b0*/  LOP3.LUT R41, R41, 0x64006400, RZ, 0xfc, !PT ;  /* 0x6400640029297812 */ /* 0x000fc400078efcff */
[----:B------:R-:W-:Y:S02]  /*41c0*/  LOP3.LUT R39, R39, 0x64006400, RZ, 0xfc, !PT ;  /* 0x6400640027277812 */ /* 0x000fe400078efcff */
[----:B------:R-:W-:Y:S02]  /*41d0*/  LOP3.LUT R42, R42, 0x64006400, RZ, 0xfc, !PT ;  /* 0x640064002a2a7812 */ /* 0x000fe400078efcff */
[----:B------:R-:W-:Y:S02]  /*41e0*/  LOP3.LUT R40, R40, 0x64006400, RZ, 0xfc, !PT ;  /* 0x6400640028287812 */ /* 0x000fe400078efcff */
[----:B------:R-:W-:-:S03]  /*41f0*/  ISETP.NE.AND P0, PT, R24, 0x1, PT ;  /* 0x000000011800780c */ /* 0x000fc60003f05270 */
[----:B------:R-:W-:Y:S02]  /*4200*/  HADD2 R49, R40, -1032, -1032 ;  /* 0xe408e40828317430 */ /* 0x000fe40000000000 */
[--C-:B0-----:R-:W-:Y:S02]  /*4210*/  HADD2.F32 R5, -RZ, R2.reuse.H0_H0 ;  /* 0x20000002ff057230 */ /* 0x101fe40000004100 */
[----:B------:R-:W-:Y:S01]  /*4220*/  HADD2.F32 R22, -RZ, R2.H1_H1 ;  /* 0x30000002ff167230 */ /* 0x000fe20000004100 */
[----:B------:R-:W-:Y:S01]  /*4230*/  LOP3.LUT R2, R6, 0x64006400, RZ, 0xfc, !PT ;  /* 0x6400640006027812 */ /* 0x000fe200078efcff */
[--C-:B------:R-:W-:Y:S01]  /*4240*/  HADD2.F32 R23, -RZ, R3.reuse.H0_H0 ;  /* 0x20000003ff177230 */ /* 0x100fe20000004100 */
[----:B------:R-:W0:Y:S01]  /*4250*/  LDS.64 R6, [UR5+0x38] ;  /* 0x00003805ff067984 */ /* 0x000e220008000a00 */
[----:B------:R-:W-:Y:S02]  /*4260*/  HADD2.F32 R44, -RZ, R3.H1_H1 ;  /* 0x30000003ff2c7230 */ /* 0x000fe40000004100 */
[----:B------:R-:W-:-:S02]  /*4270*/  HADD2 R3, R4, -1032, -1032 ;  /* 0xe408e40804037430 */ /* 0x000fc40000000000 */
[----:B------:R-:W-:-:S03]  /*4280*/  HADD2 R27, R2, -1032, -1032 ;  /* 0xe408e408021b7430 */ /* 0x000fc60000000000 */
[--C-:B------:R-:W-:Y:S02]  /*4290*/  HADD2.F32 R4, -RZ, R3.reuse.H0_H0 ;  /* 0x20000003ff047230 */ /* 0x100fe40000004100 */
[----:B------:R-:W-:Y:S02]  /*42a0*/  HADD2.F32 R29, -RZ, R3.H1_H1 ;  /* 0x30000003ff1d7230 */ /* 0x000fe40000004100 */
[----:B------:R-:W-:Y:S02]  /*42b0*/  HADD2.F32 R3, -RZ, R0.H0_H0 ;  /* 0x20000000ff037230 */ /* 0x000fe40000004100 */
[----:B------:R-:W-:Y:S01]  /*42c0*/  FFMA.FTZ R32, R4, R5, RZ ;  /* 0x0000000504207223 */ /* 0x000fe200000100ff */
[----:B------:R-:W-:Y:S02]  /*42d0*/  HADD2.F32 R2, -RZ, R27.H0_H0 ;  /* 0x2000001bff027230 */ /* 0x000fe40000004100 */
[----:B------:R-:W-:Y:S02]  /*42e0*/  HADD2.F32 R0, -RZ, R19.H0_H0 ;  /* 0x20000013ff007230 */ /* 0x000fe40000004100 */
[----:B------:R-:W-:Y:S01]  /*42f0*/  FFMA.FTZ R43, R5, R3, RZ ;  /* 0x00000003052b7223 */ /* 0x000fe200000100ff */
[----:B------:R-:W-:-:S02]  /*4300*/  HADD2.F32 R27, -RZ, R27.H1_H1 ;  /* 0x3000001bff1b7230 */ /* 0x000fc40000004100 */
[C---:B------:R-:W-:Y:S01]  /*4310*/  FFMA.FTZ R34, R5.reuse, R2, RZ ;  /* 0x0000000205227223 */ /* 0x040fe200000100ff */
[----:B------:R-:W-:Y:S02]  /*4320*/  HADD2.F32 R19, -RZ, R19.H1_H1 ;  /* 0x30000013ff137230 */ /* 0x000fe40000004100 */
[----:B------:R-:W-:Y:S01]  /*4330*/  FFMA.FTZ R36, R5, R0, RZ ;  /* 0x0000000005247223 */ /* 0x000fe200000100ff */
[----:B------:R-:W-:Y:S01]  /*4340*/  FFMA.FTZ R46, R29, R22, R32 ;  /* 0x000000161d2e7223 */ /* 0x000fe20000010020 */
[C---:B------:R-:W-:Y:S01]  /*4350*/  FFMA.FTZ R48, R22.reuse, R28, R43 ;  /* 0x0000001c16307223 */ /* 0x040fe2000001002b */
[C---:B------:R-:W-:Y:S01]  /*4360*/  FFMA.FTZ R43, R22.reuse, R27, R34 ;  /* 0x0000001b162b7223 */ /* 0x040fe20000010022 */
[----:B------:R-:W-:Y:S02]  /*4370*/  HADD2.F32 R32, -RZ, R33.H0_H0 ;  /* 0x20000021ff207230 */ /* 0x000fe40000004100 */
[----:B------:R-:W-:Y:S01]  /*4380*/  FFMA.FTZ R47, R22, R19, R36 ;  /* 0x00000013162f7223 */ /* 0x000fe20000010024 */
[----:B------:R-:W-:-:S02]  /*4390*/  HADD2.F32 R34, -RZ, R35.H0_H0 ;  /* 0x20000023ff227230 */ /* 0x000fc40000004100 */
[----:B------:R-:W-:Y:S02]  /*43a0*/  HADD2.F32 R5, -RZ, R31.H0_H0 ;  /* 0x2000001fff057230 */ /* 0x000fe40000004100 */
        /* <DEDUP_REMOVED lines=9> */
[----:B------:R-:W-:Y:S02]  /*4440*/  HADD2 R48, R41, -1032, -1032 ;  /* 0xe408e40829307430 */ /* 0x000fe40000000000 */
[----:B------:R-:W-:Y:S01]  /*4450*/  FFMA.FTZ R43, R31, R44, R46 ;  /* 0x0000002c1f2b7223 */ /* 0x000fe2000001002e */
[----:B------:R-:W-:Y:S02]  /*4460*/  HADD2 R46, R39, -1032, -1032 ;  /* 0xe408e408272e7430 */ /* 0x000fe40000000000 */
[----:B------:R-:W-:Y:S02]  /*4470*/  HADD2.F32 R37, -RZ, R37.H1_H1 ;  /* 0x30000025ff257230 */ /* 0x000fe40000004100 */
[----:B------:R-:W-:Y:S02]  /*4480*/  HADD2 R47, R42, -1032, -1032 ;  /* 0xe408e4082a2f7430 */ /* 0x000fe40000000000 */
[----:B------:R-:W-:Y:S01]  /*4490*/  FFMA.FTZ R22, R44, R33, R45 ;  /* 0x000000212c167223 */ /* 0x000fe2000001002d */
[----:B0-----:R-:W-:-:S02]  /*44a0*/  HADD2.F32 R45, -RZ, R6.H0_H0 ;  /* 0x20000006ff2d7230 */ /* 0x001fc40000004100 */
[----:B------:R-:W-:Y:S02]  /*44b0*/  HADD2.F32 R40, -RZ, R48.H0_H0 ;  /* 0x20000030ff287230 */ /* 0x000fe40000004100 */
[----:B------:R-:W-:Y:S01]  /*44c0*/  FFMA.FTZ R44, R44, R37, R50 ;  /* 0x000000252c2c7223 */ /* 0x000fe20000010032 */
        /* <DEDUP_REMOVED lines=105> */
.L_x_3499:
[----:B------:R-:W0:Y:S02]  /*4b60*/  LDCU UR5, c[0x0][0x3dc] ;  /* 0x00007b80ff0577ac */ /* 0x000e240008000800 */
[----:B0-----:R-:W-:-:S04]  /*4b70*/  VIMNMX R3, PT, PT, R9, UR5, PT ;  /* 0x0000000509037c48 */ /* 0x001fc8000bfe0100 */
[----:B------:R-:W-:-:S13]  /*4b80*/  ISETP.GT.AND P0, PT, R3, R8, PT ;  /* 0x000000080300720c */ /* 0x000fda0003f04270 */
[----:B------:R-:W-:Y:S05]  /*4b90*/  @!P0 BRA `(.L_x_3503) ;  /* 0x0000000c00388947 */ /* 0x000fea0003800000 */
[----:B------:R-:W-:Y:S01]  /*4ba0*/  VIMNMX.U32 R9, PT, PT, R9, UR5, PT ;  /* 0x0000000509097c48 */ /* 0x000fe2000bfe0000 */
[----:B------:R-:W0:Y:S01]  /*4bb0*/  LDCU UR6, c[0x0][0x3a8] ;  /* 0x00007500ff0677ac */ /* 0x000e220008000800 */
[----:B------:R-:W-:-:S12]  /*4bc0*/  UIADD3 UR4, UPT, UPT, UR4, 0x40, URZ ;  /* 0x0000004004047890 */ /* 0x000fd8000fffe0ff */
.L_x_3505:
[----:B0-----:R-:W-:-:S06]  /*4bd0*/  UIMAD UR5, UR7, -0x2, UR6 ;  /* 0xfffffffe070578a4 */ /* 0x001fcc000f8e0206 */
[----:B------:R-:W-:-:S04]  /*4be0*/  MOV R24, UR5 ;  /* 0x0000000500187c02 */ /* 0x000fc80008000f00 */
[----:B------:R-:W-:-:S13]  /*4bf0*/  ISETP.GE.AND P0, PT, R24, 0x1, PT ;  /* 0x000000011800780c */ /* 0x000fda0003f06270 */
[----:B------:R-:W-:Y:S05]  /*4c00*/  @!P0 BRA `(.L_x_3504) ;  /* 0x0000000c00048947 */ /* 0x000fea0003800000 */
[----:B------:R-:W2:Y:S01]  /*4c10*/  LDG.E.128.CONSTANT R4, desc[UR8][R20.64] ;  /* 0x0000000814047981 */ /* 0x000ea2000c1e9d00 */
[----:B------:R-:W-:Y:S01]  /*4c20*/  MOV R0, 0x2400 ;  /* 0x0000240000007802 */ /* 0x000fe20000000f00 */
[----:B------:R-:W-:Y:S01]  /*4c30*/  HFMA2 R3, -RZ, RZ, 0, 0.0625 ;  /* 0x00002c00ff037431 */ /* 0x000fe200000001ff */
[----:B------:R-:W-:Y:S02]  /*4c40*/  MOV R36, 0x3400 ;  /* 0x0000340000247802 */ /* 0x000fe40000000f00 */
[----:B------:R-:W-:Y:S02]  /*4c50*/  PRMT R11, R11, 0x5410, R0 ;  /* 0x000054100b0b7816 */ /* 0x000fe40000000000 */
[----:B------:R-:W-:Y:S02]  /*4c60*/  ISETP.NE.AND P0, PT, R24, 0x1, PT ;  /* 0x000000011800780c */ /* 0x000fe40003f05270 */
        /* <DEDUP_REMOVED lines=91> */
[-C--:B------:R-:W-:Y:S01]  /*5220*/  HFMA2 R55, R49, R4.reuse, RZ.H0_H0 ;  /* 0x0000000431377231 */ /* 0x080fe200000400ff */
[----:B------:R-:W-:Y:S01]  /*5230*/  LOP3.LUT R39, R39, 0x30003, RZ, 0xc0, !PT ;  /* 0x0003000327277812 */ /* 0x000fe200078ec0ff */
[----:B------:R-:W-:Y:S01]  /*5240*/  HFMA2 R57, R53, R4, RZ.H0_H0 ;  /* 0x0000000435397231 */ /* 0x000fe200000400ff */
[----:B------:R-:W-:Y:S01]  /*5250*/  LOP3.LUT R41, R41, 0x30003, RZ, 0xc0, !PT ;  /* 0x0003000329297812 */ /* 0x000fe200078ec0ff */
        /* <DEDUP_REMOVED lines=31> */
[-C--:B------:R-:W-:Y:S02]  /*5450*/  HFMA2 R5, R25, R30.reuse, R54 ;  /* 0x0000001e19057231 */ /* 0x080fe40000000036 */
[----:B------:R-:W-:Y:S02]  /*5460*/  HFMA2 R2, R2, R11.H1_H1, -18, -18 ;  /* 0xcc80cc8002027431 */ /* 0x000fe4000006000b */
[----:B------:R-:W-:-:S02]  /*5470*/  HFMA2 R6, R19, R30, R6 ;  /* 0x0000001e13067231 */ /* 0x000fc40000000006 */
[-C--:B------:R-:W-:Y:S02]  /*5480*/  HFMA2 R4, R23, R30.reuse, R4 ;  /* 0x0000001e17047231 */ /* 0x080fe40000000004 */
[-C--:B------:R-:W-:Y:S02]  /*5490*/  HFMA2 R5, R10, R31.reuse, R5 ;  /* 0x0000001f0a057231 */ /* 0x080fe40000000005 */
[----:B------:R-:W-:Y:S02]  /*54a0*/  HFMA2 R7, R3, R30, R7 ;  /* 0x0000001e03077231 */ /* 0x000fe40000000007 */
[-C--:B------:R-:W-:Y:S02]  /*54b0*/  HFMA2 R6, R0, R31.reuse, R6 ;  /* 0x0000001f00067231 */ /* 0x080fe40000000006 */
[-C--:B------:R-:W-:Y:S01]  /*54c0*/  HFMA2 R4, R2, R31.reuse, R4 ;  /* 0x0000001f02047231 */ /* 0x080fe20000000004 */
[----:B------:R-:W-:Y:S01]  /*54d0*/  PRMT R11, R11, 0x5410, R12 ;  /* 0x000054100b0b7816 */ /* 0x000fe2000000000c */
        /* <DEDUP_REMOVED lines=52> */
.L_x_3504:
[----:B------:R-:W0:Y:S01]  /*5820*/  LDC R10, c[0x0][0x3ac] ;  /* 0x0000eb00ff0a7b82 */ /* 0x000e220000000800 */
[----:B------:R-:W-:Y:S01]  /*5830*/  IADD3 R8, PT, PT, R8, 0x10, RZ ;  /* 0x0000001008087810 */ /* 0x000fe20007ffe0ff */
[----:B------:R-:W-:-:S03]  /*5840*/  UIADD3 UR4, UPT, UPT, UR4, 0x20, URZ ;  /* 0x0000002004047890 */ /* 0x000fc6000fffe0ff */
[----:B------:R-:W-:Y:S01]  /*5850*/  ISETP.GE.AND P0, PT, R8, R9, PT ;  /* 0x000000090800720c */ /* 0x000fe20003f06270 */
[----:B0-----:R-:W-:-:S12]  /*5860*/  IMAD.WIDE R20, R10, 0x4, R20 ;  /* 0x000000040a147825 */ /* 0x001fd800078e0214 */
[----:B------:R-:W-:Y:S05]  /*5870*/  @!P0 BRA `(.L_x_3505) ;  /* 0xfffffff000d48947 */ /* 0x000fea000383ffff */
.L_x_3503:
        /* <DEDUP_REMOVED lines=18> */
.L_x_3509:
[----:B------:R-:W0:Y:S02]  /*59a0*/  LDS R2, [R0] ;  /* 0x0000000000027984 */ /* 0x000e240000000800 */
[----:B0-----:R-:W-:-:S05]  /*59b0*/  HADD2 R3, R2, R15 ;  /* 0x0000000f02037230 */ /* 0x001fca0000000000 */
[----:B------:R-:W0:Y:S02]  /*59c0*/  ATOMS.CAST.SPIN P0, [R0], R2, R3 ;  /* 0x000000020000758d */ /* 0x000e240001800003 */
[----:B0-----:R-:W-:Y:S05]  /*59d0*/  @!P0 BRA `(.L_x_3509) ;  /* 0xfffffffc00f08947 */ /* 0x001fea000383ffff */
[----:B------:R-:W-:Y:S05]  /*59e0*/  BRA `(.L_x_3507) ;  /* 0x00000000000c7947 */ /* 0x000fea0003800000 */
.L_x_3508:
[----:B------:R-:W2:Y:S02]  /*59f0*/  LD.E R0, desc[UR8][R4.64] ;  /* 0x0000000804007980 */ /* 0x000ea4000c101900 */
[----:B--2---:R-:W-:-:S05]  /*5a00*/  IADD3 R3, PT, PT, R15, R0, RZ ;  /* 0x000000000f037210 */ /* 0x004fca0007ffe0ff */
[----:B------:R0:W-:Y:S02]  /*5a10*/  ST.E desc[UR8][R4.64], R3 ;  /* 0x0000000304007985 */ /* 0x0001e4000c101908 */
.L_x_3507:
[----:B------:R-:W-:Y:S05]  /*5a20*/  BSYNC.RECONVERGENT B0 ;  /* 0x0000000000007941 */ /* 0x000fea0003800200 */
.L_x_3506:
[----:B------:R1:W-:Y:S01]  /*5a30*/  ATOM.E.ADD.F16x2.RN.STRONG.GPU P0, RZ, desc[UR8][R4.64+0x4], R16 ;  /* 0x8000041004ff79a2 */ /* 0x0003e2000c10e108 */
[----:B------:R-:W-:Y:S04]  /*5a40*/  BSSY.RECONVERGENT B0, `(.L_x_3510) ;  /* 0x000000e000007945 */ /* 0x000fe80003800200 */
[----:B-1----:R-:W-:Y:S05]  /*5a50*/  @P0 BRA `(.L_x_3511) ;  /* 0x0000000000300947 */ /* 0x002fea0003800000 */
[----:B------:R-:W1:Y:S02]  /*5a60*/  QSPC.E.S P0, RZ, [R4+0x4] ;  /* 0x0000040004ff73aa */ /* 0x000e640000000500 */
[----:B-1----:R-:W-:Y:S05]  /*5a70*/  @!P0 BRA `(.L_x_3512) ;  /* 0x00000000001c8947 */ /* 0x002fea0003800000 */
[----:B------:R-:W-:-:S04]  /*5a80*/  MOV R2, R4 ;  /* 0x0000000400027202 */ /* 0x000fc80000000f00 */
[----:B------:R-:W-:-:S07]  /*5a90*/  MOV R0, R2 ;  /* 0x0000000200007202 */ /* 0x000fce0000000f00 */
.L_x_3513:
[----:B------:R-:W0:Y:S02]  /*5aa0*/  LDS R2, [R0+0x4] ;  /* 0x0000040000027984 */ /* 0x000e240000000800 */
[----:B0-----:R-:W-:-:S05]  /*5ab0*/  HFMA2 R3, R2, 1, 1, R16 ;  /* 0x3c003c0002037831 */ /* 0x001fca0000000010 */
[----:B------:R-:W0:Y:S02]  /*5ac0*/  ATOMS.CAST.SPIN P0, [R0+0x4], R2, R3 ;  /* 0x000004020000758d */ /* 0x000e240001800003 */
[----:B0-----:R-:W-:Y:S05]  /*5ad0*/  @!P0 BRA `(.L_x_3513) ;  /* 0xfffffffc00f08947 */ /* 0x001fea000383ffff */
[----:B------:R-:W-:Y:S05]  /*5ae0*/  BRA `(.L_x_3511) ;  /* 0x00000000000c7947 */ /* 0x000fea0003800000 */
.L_x_3512:
[----:B------:R-:W0:Y:S02]  /*5af0*/  LD.E R0, desc[UR8][R4.64+0x4] ;  /* 0x0000040804007980 */ /* 0x000e24000c101900 */
[----:B0-----:R-:W-:-:S05]  /*5b00*/  IADD3 R3, PT, PT, R16, R0, RZ ;  /* 0x0000000010037210 */ /* 0x001fca0007ffe0ff */
[----:B------:R1:W-:Y:S02]  /*5b10*/  ST.E desc[UR8][R4.64+0x4], R3 ;  /* 0x0000040304007985 */ /* 0x0003e4000c101908 */
.L_x_3511:
[----:B------:R-:W-:Y:S05]  /*5b20*/  BSYNC.RECONVERGENT B0 ;  /* 0x0000000000007941 */ /* 0x000fea0003800200 */
.L_x_3510:
        /* <DEDUP_REMOVED lines=10> */
.L_x_3517:
[----:B------:R-:W0:Y:S02]  /*5bd0*/  LDS R2, [R0] ;  /* 0x0000000000027984 */ /* 0x000e240000000800 */
[----:B0-----:R-:W-:-:S05]  /*5be0*/  HADD2 R3, R2, R18 ;  /* 0x0000001202037230 */ /* 0x001fca0000000000 */
[----:B------:R-:W0:Y:S02]  /*5bf0*/  ATOMS.CAST.SPIN P0, [R0], R2, R3 ;  /* 0x000000020000758d */ /* 0x000e240001800003 */
[----:B0-----:R-:W-:Y:S05]  /*5c00*/  @!P0 BRA `(.L_x_3517) ;  /* 0xfffffffc00f08947 */ /* 0x001fea000383ffff */
[----:B------:R-:W-:Y:S05]  /*5c10*/  BRA `(.L_x_3515) ;  /* 0x00000000000c7947 */ /* 0x000fea0003800000 */
.L_x_3516:
[----:B------:R-:W2:Y:S02]  /*5c20*/  LD.E R0, desc[UR8][R4.64] ;  /* 0x0000000804007980 */ /* 0x000ea4000c101900 */
[----:B--2---:R-:W-:-:S05]  /*5c30*/  IADD3 R3, PT, PT, R18, R0, RZ ;  /* 0x0000000012037210 */ /* 0x004fca0007ffe0ff */
[----:B------:R0:W-:Y:S02]  /*5c40*/  ST.E desc[UR8][R4.64], R3 ;  /* 0x0000000304007985 */ /* 0x0001e4000c101908 */
.L_x_3515:
[----:B------:R-:W-:Y:S05]  /*5c50*/  BSYNC.RECONVERGENT B0 ;  /* 0x0000000000007941 */ /* 0x000fea0003800200 */
.L_x_3514:
[----:B------:R1:W-:Y:S02]  /*5c60*/  ATOM.E.ADD.F16x2.RN.STRONG.GPU P0, RZ, desc[UR8][R4.64+0x4], R17 ;  /* 0x8000041104ff79a2 */ /* 0x0003e4000c10e108 */
[----:B-1----:R-:W-:Y:S05]  /*5c70*/  @P0 EXIT ;  /* 0x000000000000094d */ /* 0x002fea0003800000 */
[----:B------:R-:W1:Y:S02]  /*5c80*/  QSPC.E.S P0, RZ, [R4+0x4] ;  /* 0x0000040004ff73aa */ /* 0x000e640000000500 */
[----:B-1----:R-:W-:Y:S05]  /*5c90*/  @!P0 BRA `(.L_x_3518) ;  /* 0x00000000001c8947 */ /* 0x002fea0003800000 */
[----:B------:R-:W-:-:S04]  /*5ca0*/  MOV R2, R4 ;  /* 0x0000000400027202 */ /* 0x000fc80000000f00 */
[----:B------:R-:W-:-:S07]  /*5cb0*/  MOV R0, R2 ;  /* 0x0000000200007202 */ /* 0x000fce0000000f00 */
.L_x_3519:
[----:B------:R-:W0:Y:S02]  /*5cc0*/  LDS R2, [R0+0x4] ;  /* 0x0000040000027984 */ /* 0x000e240000000800 */
[----:B0-----:R-:W-:-:S05]  /*5cd0*/  HFMA2 R3, R2, 1, 1, R17 ;  /* 0x3c003c0002037831 */ /* 0x001fca0000000011 */
[----:B------:R-:W0:Y:S02]  /*5ce0*/  ATOMS.CAST.SPIN P0, [R0+0x4], R2, R3 ;  /* 0x000004020000758d */ /* 0x000e240001800003 */
[----:B0-----:R-:W-:Y:S05]  /*5cf0*/  @!P0 BRA `(.L_x_3519) ;  /* 0xfffffffc00f08947 */ /* 0x001fea000383ffff */
[----:B------:R-:W-:Y:S05]  /*5d00*/  EXIT ;  /* 0x000000000000794d */ /* 0x000fea0003800000 */
.L_x_3518:
[----:B------:R-:W0:Y:S02]  /*5d10*/  LD.E R0, desc[UR8][R4.64+0x4] ;  /* 0x0000040804007980 */ /* 0x000e24000c101900 */
[----:B0-----:R-:W-:-:S05]  /*5d20*/  IADD3 R3, PT, PT, R17, R0, RZ ;  /* 0x0000000011037210 */ /* 0x001fca0007ffe0ff */
[----:B------:R-:W-:Y:S01]  /*5d30*/  ST.E desc[UR8][R4.64+0x4], R3 ;  /* 0x0000040304007985 */ /* 0x000fe2000c101908 */
[----:B------:R-:W-:Y:S05]  /*5d40*/  EXIT ;  /* 0x000000000000794d */ /* 0x000fea0003800000 */
.L_x_3520:
        /* <DEDUP_REMOVED lines=11> */
.L_x_4528:


//--------------------- .text._Z23gemm_half_q_half_kernelILi2ELi172ELb0ELb0ELi32EEvPK6__halfPKjS4_S2_PS0_iiiiPKtS7_iiiiiibS2_i --------------------------
	.section	.text._Z23gemm_half_q_half_kernelILi2ELi172ELb0ELb0ELi32EEvPK6__halfPKjS4_S2_PS0_iiiiPKtS7_iiiiiibS2_i,"ax",@progbits
	.align	128
        .global         _Z23gemm_half_q_half_kernelILi2ELi172ELb0ELb0ELi32EEvPK6__halfPKjS4_S2_PS0_iiiiPKtS7_iiiiiibS2_i
        .type           _Z23gemm_half_q_half_kernelILi2ELi172ELb0ELb0ELi32EEvPK6__halfPKjS4_S2_PS0_iiiiPKtS7_iiiiiibS2_i,@function
        .size           _Z23gemm_half_q_half_kernelILi2ELi172ELb0ELb0ELi32EEvPK6__halfPKjS4_S2_PS0_iiiiPKtS7_iiiiiibS2_i,(.L_x_4529 - _Z23gemm_half_q_half_kernelILi2ELi172ELb0ELb0ELi32EEvPK6__halfPKjS4_S2_PS0_iiiiPKtS7_iiiiiibS2_i)
        .other          _Z23gemm_half_q_half_kernelILi2ELi172ELb0ELb0ELi32EEvPK6__halfPKjS4_S2_PS0_iiiiPKtS7_iiiiiibS2_i,@"STO_CUDA_ENTRY STV_DEFAULT"
_Z23gemm_half_q_half_kernelILi2ELi172ELb0ELb0ELi32EEvPK6__halfPKjS4_S2_PS0_iiiiPKtS7_iiiiiibS2_i:
.text._Z23gemm_half_q_half_kernelILi2ELi172ELb0ELb0ELi32EEvPK6__halfPKjS4_S2_PS0_iiiiPKtS7_iiiiiibS2_i:
        /* <DEDUP_REMOVED lines=50> */
.L_x_3526:
        /* <DEDUP_REMOVED lines=32> */
.L_x_3525:
        /* <DEDUP_REMOVED lines=20> */
.L_x_3527:
[----:B------:R-:W-:-:S13]  /*0660*/  ISETP.EQ.AND P2, PT, R17, RZ, PT ;  /* 0x000000ff1100720c */ /* 0x000fda0003f42270 */
[----:B------:R-:W-:Y:S05]  /*0670*/  @!P0 BRA P2, `(.L_x_3522) ;  /* 0x00000004007c8947 */ /* 0x000fea0001000000 */
.L_x_3524:
        /* <DEDUP_REMOVED lines=12> */
.L_x_3523:
        /* <DEDUP_REMOVED lines=17> */
.L_x_3530:
        /* <DEDUP_REMOVED lines=32> */
.L_x_3529:
        /* <DEDUP_REMOVED lines=21> */
.L_x_3531:
[----:B------:R-:W-:-:S13]  /*0ba0*/  ISETP.NE.OR P0, PT, R17, RZ, P0 ;  /* 0x000000ff1100720c */ /* 0x000fda0000705670 */
[----:B------:R-:W-:Y:S05]  /*0bb0*/  @!P0 BRA `(.L_x_3522) ;  /* 0x00000000002c8947 */ /* 0x000fea0003800000 */
.L_x_3528:
        /* <DEDUP_REMOVED lines=11> */
.L_x_3522:
[----:B------:R-:W-:Y:S05]  /*0c70*/  BSYNC.RECONVERGENT B0 ;  /* 0x0000000000007941 */ /* 0x000fea0003800200 */
.L_x_3521:
        /* <DEDUP_REMOVED lines=23> */
.L_x_3535:
        /* <DEDUP_REMOVED lines=15> */
.L_x_3534:
        /* <DEDUP_REMOVED lines=12> */
.L_x_3536:
[----:B------:R-:W-:-:S13]  /*0fa0*/  ISETP.NE.OR P0, PT, R16, RZ, P0 ;  /* 0x000000ff1000720c */ /* 0x000fda0000705670 */
[----:B------:R-:W-:Y:S05]  /*0fb0*/  @!P0 BRA `(.L_x_3532) ;  /* 0x00000000001c8947 */ /* 0x000fea0003800000 */
.L_x_3533:
[----:B0-----:R-:W0:Y:S02]  /*0fc0*/  LDC.64 R2, c[0x0][0x3a0] ;  /* 0x0000e800ff027b82 */ /* 0x001e240000000a00 */
.L_x_3537:
[C---:B0-----:R-:W-:Y:S01]  /*0fd0*/  IMAD.WIDE R6, R17.reuse, 0x2, R2 ;  /* 0x0000000211067825 */ /* 0x041fe200078e0202 */
[----:B------:R-:W-:Y:S02]  /*0fe0*/  IADD3 R16, PT, PT, R16, 0x1, RZ ;  /* 0x0000000110107810 */ /* 0x000fe40007ffe0ff */
[----:B------:R-:W-:Y:S02]  /*0ff0*/  IADD3 R17, PT, PT, R17, R45, RZ ;  /* 0x0000002d11117210 */ /* 0x000fe40007ffe0ff */
[----:B------:R1:W-:Y:S01]  /*1000*/  STG.E.64 desc[UR8][R6.64], RZ ;  /* 0x000000ff06007986 */ /* 0x0003e2000c101b08 */
[----:B------:R-:W-:-:S13]  /*1010*/  ISETP.NE.AND P0, PT, R16, RZ, PT ;  /* 0x000000ff1000720c */ /* 0x000fda0003f05270 */
[----:B-1----:R-:W-:Y:S05]  /*1020*/  @P0 BRA `(.L_x_3537) ;  /* 0xfffffffc00e80947 */ /* 0x002fea000383ffff */
.L_x_3532:
        /* <DEDUP_REMOVED lines=20> */
.L_x_3539:
        /* <DEDUP_REMOVED lines=42> */
.L_x_3538:
        /* <DEDUP_REMOVED lines=20> */
.L_x_3540:
        /* <DEDUP_REMOVED lines=8> */
.L_x_3541:
        /* <DEDUP_REMOVED lines=8> */
.L_x_3542:
        /* <DEDUP_REMOVED lines=8> */
.L_x_3543:
        /* <DEDUP_REMOVED lines=8> */
.L_x_3544:
[----:B------:R-:W-:Y:S01]  /*1750*/  LEA R2, R15, R2, 0x3 ;  /* 0x000000020f027211 */ /* 0x000fe200078e18ff */
[----:B------:R-:W0:Y:S01]  /*1760*/  LDCU.64 UR10, c[0x0][0x388] ;  /* 0x00007100ff0a77ac */ /* 0x000e220008000a00 */
[----:B------:R-:W1:Y:S02]  /*1770*/  S2UR UR6, SR_CgaCtaId ;  /* 0x00000000000679c3 */ /* 0x000e640000008800 */
        /* <DEDUP_REMOVED lines=33> */
[----:B-----5:R0:W5:Y:S01]  /*1990*/  LDG.E.128.CONSTANT R16, desc[UR8][R40.64] ;  /* 0x0000000828107981 */ /* 0x020162000c1e9d00 */
        /* <DEDUP_REMOVED lines=14> */
[----:B------:R-:W-:Y:S02]  /*1a80*/  IADD3 R61, PT, PT, R4, -0x80, RZ ;  /* 0xffffff80043d7810 */ /* 0x000fe40007ffe0ff */
[----:B------:R-:W-:Y:S02]  /*1a90*/  LOP3.LUT R4, R48, 0xff, RZ, 0xc0, !PT ;  /* 0x000000ff30047812 */ /* 0x000fe400078ec0ff */
[----:B------:R-:W-:Y:S01]  /*1aa0*/  LOP3.LUT R2, R15, 0xff, RZ, 0xc0, !PT ;  /* 0x000000ff0f027812 */ /* 0x000fe200078ec0ff */
[----:B------:R-:W1:Y:S01]  /*1ab0*/  I2F.F16 R60, R60 ;  /* 0x0000003c003c7306 */ /* 0x000e620000200c00 */
[----:B------:R-:W-:-:S02]  /*1ac0*/  IADD3 R4, PT, PT, R4, -0x80, RZ ;  /* 0xffffff8004047810 */ /* 0x000fc40007ffe0ff */
[----:B------:R-:W-:Y:S02]  /*1ad0*/  IADD3 R5, PT, PT, R5, -0x80, RZ ;  /* 0xffffff8005057810 */ /* 0x000fe40007ffe0ff */
[----:B------:R-:W-:Y:S02]  /*1ae0*/  IADD3 R11, PT, PT, R2, -0x80, RZ ;  /* 0xffffff80020b7810 */ /* 0x000fe40007ffe0ff */
[----:B------:R-:W-:Y:S01]  /*1af0*/  LOP3.LUT R2, R12, 0xff, RZ, 0xc0, !PT ;  /* 0x000000ff0c027812 */ /* 0x000fe200078ec0ff */
[----:B------:R2:W3:Y:S01]  /*1b00*/  I2F.F16 R56, R4 ;  /* 0x0000000400387306 */ /* 0x0004e20000200c00 */
[----:B------:R-:W-:Y:S02]  /*1b10*/  LOP3.LUT R0, R13, 0xff, RZ, 0xc0, !PT ;  /* 0x000000ff0d007812 */ /* 0x000fe400078ec0ff */
[----:B------:R-:W-:Y:S02]  /*1b20*/  IADD3 R2, PT, PT, R2, -0x80, RZ ;  /* 0xffffff8002027810 */ /* 0x000fe40007ffe0ff */
[----:B------:R-:W-:-:S02]  /*1b30*/  IADD3 R0, PT, PT, R0, -0x80, RZ ;  /* 0xffffff8000007810 */ /* 0x000fc40007ffe0ff */
[----:B0-----:R-:W-:Y:S01]  /*1b40*/  LOP3.LUT R53, R50, 0xff, RZ, 0xc0, !PT ;  /* 0x000000ff32357812 */ /* 0x001fe200078ec0ff */
[----:B------:R-:W0:Y:S01]  /*1b50*/  I2F.F16 R55, R5 ;  /* 0x0000000500377306 */ /* 0x000e220000200c00 */
[--C-:B--2---:R-:W-:Y:S01]  /*1b60*/  SHF.R.U32.HI R4, RZ, 0x8, R13.reuse ;  /* 0x00000008ff047819 */ /* 0x104fe2000001160d */
[----:B-1----:R-:W-:Y:S01]  /*1b70*/  HADD2.F32 R60, -RZ, R60.H0_H0 ;  /* 0x2000003cff3c7230 */ /* 0x002fe20000004100 */
[----:B------:R-:W-:Y:S02]  /*1b80*/  SHF.R.U32.HI R13, RZ, 0x10, R13 ;  /* 0x00000010ff0d7819 */ /* 0x000fe4000001160d */
[----:B------:R-:W-:Y:S02]  /*1b90*/  LOP3.LUT R4, R4, 0xff, RZ, 0xc0, !PT ;  /* 0x000000ff04047812 */ /* 0x000fe400078ec0ff */
[----:B------:R-:W-:Y:S01]  /*1ba0*/  LOP3.LUT R13, R13, 0xff, RZ, 0xc0, !PT ;  /* 0x000000ff0d0d7812 */ /* 0x000fe200078ec0ff */
[----:B------:R1:W-:Y:S01]  /*1bb0*/  I2F.F16 R62, R2 ;  /* 0x00000002003e7306 */ /* 0x0003e20000200c00 */
[----:B------:R-:W-:Y:S01]  /*1bc0*/  IADD3 R70, PT, PT, R4, -0x80, RZ ;  /* 0xffffff8004467810 */ /* 0x000fe20007ffe0ff */
[----:B---3--:R-:W-:Y:S01]  /*1bd0*/  HADD2.F32 R56, -RZ, R56.H0_H0 ;  /* 0x20000038ff387230 */ /* 0x008fe20000004100 */
[----:B------:R-:W-:-:S02]  /*1be0*/  SHF.R.U32.HI R4, RZ, 0x8, R14 ;  /* 0x00000008ff047819 */ /* 0x000fc4000001160e */
[----:B------:R-:W-:Y:S02]  /*1bf0*/  SHF.R.U32.HI R14, RZ, 0x10, R14 ;  /* 0x00000010ff0e7819 */ /* 0x000fe4000001160e */
[----:B------:R-:W-:Y:S01]  /*1c00*/  LOP3.LUT R4, R4, 0xff, RZ, 0xc0, !PT ;  /* 0x000000ff04047812 */ /* 0x000fe200078ec0ff */
[----:B------:R-:W2:Y:S01]  /*1c10*/  I2F.F16 R0, R0 ;  /* 0x0000000000007306 */ /* 0x000ea20000200c00 */
[--C-:B-1----:R-:W-:Y:S01]  /*1c20*/  SHF.R.U32.HI R2, RZ, 0x8, R12.reuse ;  /* 0x00000008ff027819 */ /* 0x102fe2000001160c */
[----:B0-----:R-:W-:Y:S01]  /*1c30*/  HADD2.F32 R55, -RZ, R55.H0_H0 ;  /* 0x20000037ff377230 */ /* 0x001fe20000004100 */
[----:B------:R-:W-:Y:S02]  /*1c40*/  IADD3 R71, PT, PT, R4, -0x80, RZ ;  /* 0xffffff8004477810 */ /* 0x000fe40007ffe0ff */
[----:B------:R-:W0:Y:S01]  /*1c50*/  LDS.64 R4, [UR5] ;  /* 0x00000005ff047984 */ /* 0x000e220008000a00 */
[----:B------:R-:W-:Y:S02]  /*1c60*/  LOP3.LUT R2, R2, 0xff, RZ, 0xc0, !PT ;  /* 0x000000ff02027812 */ /* 0x000fe400078ec0ff */
[----:B------:R-:W-:Y:S01]  /*1c70*/  SHF.R.U32.HI R12, RZ, 0x10, R12 ;  /* 0x00000010ff0c7819 */ /* 0x000fe2000001160c */
[----:B------:R-:W-:Y:S01]  /*1c80*/  I2F.F16 R61, R61 ;  /* 0x0000003d003d7306 */ /* 0x000fe20000200c00 */
[----:B------:R-:W-:-:S02]  /*1c90*/  IADD3 R2, PT, PT, R2, -0x80, RZ ;  /* 0xffffff8002027810 */ /* 0x000fc40007ffe0ff */
[----:B------:R-:W-:Y:S02]  /*1ca0*/  LOP3.LUT R12, R12, 0xff, RZ, 0xc0, !PT ;  /* 0x000000ff0c0c7812 */ /* 0x000fe400078ec0ff */
[----:B------:R-:W-:Y:S01]  /*1cb0*/  LOP3.LUT R14, R14, 0xff, RZ, 0xc0, !PT ;  /* 0x000000ff0e0e7812 */ /* 0x000fe200078ec0ff */
[----:B--2---:R-:W-:Y:S01]  /*1cc0*/  HADD2.F32 R0, -RZ, R0.H0_H0 ;  /* 0x20000000ff007230 */ /* 0x004fe20000004100 */
[----:B------:R-:W-:Y:S01]  /*1cd0*/  IADD3 R12, PT, PT, R12, -0x80, RZ ;  /* 0xffffff800c0c7810 */ /* 0x000fe20007ffe0ff */
[----:B------:R1:W-:Y:S01]  /*1ce0*/  I2F.F16 R69, R2 ;  /* 0x0000000200457306 */ /* 0x0003e20000200c00 */
[----:B------:R-:W-:Y:S02]  /*1cf0*/  IADD3 R13, PT, PT, R13, -0x80, RZ ;  /* 0xffffff800d0d7810 */ /* 0x000fe40007ffe0ff */
[----:B------:R-:W-:Y:S02]  /*1d00*/  IADD3 R14, PT, PT, R14, -0x80, RZ ;  /* 0xffffff800e0e7810 */ /* 0x000fe40007ffe0ff */
[----:B------:R-:W-:-:S02]  /*1d10*/  IADD3 R54, PT, PT, R53, -0x80, RZ ;  /* 0xffffff8035367810 */ /* 0x000fc40007ffe0ff */
[----:B------:R-:W-:Y:S01]  /*1d20*/  LOP3.LUT R53, R51, 0xff, RZ, 0xc0, !PT ;  /* 0x000000ff33357812 */ /* 0x000fe200078ec0ff */
[----:B------:R-:W2:Y:S01]  /*1d30*/  I2F.F16 R11, R11 ;  /* 0x0000000b000b7306 */ /* 0x000ea20000200c00 */
[--C-:B-1----:R-:W-:Y:S02]  /*1d40*/  SHF.R.U32.HI R2, RZ, 0x8, R15.reuse ;  /* 0x00000008ff027819 */ /* 0x102fe4000001160f */
[----:B------:R-:W-:Y:S02]  /*1d50*/  SHF.R.U32.HI R15, RZ, 0x10, R15 ;  /* 0x00000010ff0f7819 */ /* 0x000fe4000001160f */
[----:B------:R-:W-:Y:S02]  /*1d60*/  LOP3.LUT R2, R2, 0xff, RZ, 0xc0, !PT ;  /* 0x000000ff02027812 */ /* 0x000fe400078ec0ff */
[----:B------:R-:W-:Y:S01]  /*1d70*/  LOP3.LUT R15, R15, 0xff, RZ, 0xc0, !PT ;  /* 0x000000ff0f0f7812 */ /* 0x000fe200078ec0ff */
[----:B------:R1:W-:Y:S01]  /*1d80*/  I2F.F16 R65, R12 ;  /* 0x0000000c00417306 */ /* 0x0003e20000200c00 */
[----:B------:R-:W-:-:S02]  /*1d90*/  IADD3 R72, PT, PT, R2, -0x80, RZ ;  /* 0xffffff8002487810 */ /* 0x000fc40007ffe0ff */
[--C-:B------:R-:W-:Y:S02]  /*1da0*/  SHF.R.U32.HI R2, RZ, 0x8, R48.reuse ;  /* 0x00000008ff027819 */ /* 0x100fe40000011630 */
[----:B------:R-:W-:Y:S02]  /*1db0*/  IADD3 R68, PT, PT, R15, -0x80, RZ ;  /* 0xffffff800f447810 */ /* 0x000fe40007ffe0ff */
[----:B------:R-:W-:Y:S01]  /*1dc0*/  LOP3.LUT R2, R2, 0xff, RZ, 0xc0, !PT ;  /* 0x000000ff02027812 */ /* 0x000fe200078ec0ff */
[----:B------:R-:W-:Y:S01]  /*1dd0*/  I2F.F16 R70, R70 ;  /* 0x0000004600467306 */ /* 0x000fe20000200c00 */
[----:B------:R-:W-:Y:S01]  /*1de0*/  SHF.R.U32.HI R48, RZ, 0x10, R48 ;  /* 0x00000010ff307819 */ /* 0x000fe20000011630 */
[----:B--2---:R-:W-:Y:S01]  /*1df0*/  HADD2.F32 R11, -RZ, R11.H0_H0 ;  /* 0x2000000bff0b7230 */ /* 0x004fe20000004100 */
[----:B------:R-:W-:Y:S01]  /*1e00*/  IADD3 R2, PT, PT, R2, -0x80, RZ ;  /* 0xffffff8002027810 */ /* 0x000fe20007ffe0ff */
[----:B0-----:R-:W-:Y:S01]  /*1e10*/  HADD2.F32 R77, -RZ, R4.H1_H1 ;  /* 0x30000004ff4d7230 */ /* 0x001fe20000004100 */
[----:B-1----:R-:W-:Y:S01]  /*1e20*/  SHF.R.U32.HI R12, RZ, 0x8, R49 ;  /* 0x00000008ff0c7819 */ /* 0x002fe20000011631 */
[--C-:B------:R-:W-:Y:S01]  /*1e30*/  HADD2.F32 R75, -RZ, R5.reuse.H0_H0 ;  /* 0x20000005ff4b7230 */ /* 0x100fe20000004100 */
[----:B------:R-:W-:Y:S01]  /*1e40*/  LOP3.LUT R48, R48, 0xff, RZ, 0xc0, !PT ;  /* 0x000000ff30307812 */ /* 0x000fe200078ec0ff */
[----:B------:R0:W-:Y:S01]  /*1e50*/  I2F.F16 R15, R2 ;  /* 0x00000002000f7306 */ /* 0x0001e20000200c00 */
[----:B------:R-:W-:Y:S01]  /*1e60*/  HADD2.F32 R74, -RZ, R5.H1_H1 ;  /* 0x30000005ff4a7230 */ /* 0x000fe20000004100 */
[----:B------:R-:W-:-:S02]  /*1e70*/  LOP3.LUT R12, R12, 0xff, RZ, 0xc0, !PT ;  /* 0x000000ff0c0c7812 */ /* 0x000fc400078ec0ff */
[----:B------:R-:W-:Y:S02]  /*1e80*/  SHF.R.U32.HI R49, RZ, 0x10, R49 ;  /* 0x00000010ff317819 */ /* 0x000fe40000011631 */
[----:B------:R-:W-:Y:S02]  /*1e90*/  IADD3 R12, PT, PT, R12, -0x80, RZ ;  /* 0xffffff800c0c7810 */ /* 0x000fe40007ffe0ff */
[----:B------:R-:W1:Y:S01]  /*1ea0*/  I2F.F16 R71, R71 ;  /* 0x0000004700477306 */ /* 0x000e620000200c00 */
[----:B0-----:R-:W-:Y:S01]  /*1eb0*/  HADD2.F32 R2, -RZ, R4.H0_H0 ;  /* 0x20000004ff027230 */ /* 0x001fe20000004100 */
[--C-:B------:R-:W-:Y:S01]  /*1ec0*/  SHF.R.U32.HI R76, RZ, 0x8, R51.reuse ;  /* 0x00000008ff4c7819 */ /* 0x100fe20000011633 */
[----:B------:R-:W0:Y:S01]  /*1ed0*/  LDS.64 R4, [UR5+0x8] ;  /* 0x00000805ff047984 */ /* 0x000e220008000a00 */
[----:B------:R-:W-:Y:S02]  /*1ee0*/  SHF.R.U32.HI R73, RZ, 0x10, R51 ;  /* 0x00000010ff497819 */ /* 0x000fe40000011633 */
[----:B------:R-:W-:-:S02]  /*1ef0*/  IADD3 R53, PT, PT, R53, -0x80, RZ ;  /* 0xffffff8035357810 */ /* 0x000fc40007ffe0ff */
[----:B------:R-:W2:Y:S01]  /*1f00*/  I2F.F16 R72, R72 ;  /* 0x0000004800487306 */ /* 0x000ea20000200c00 */
[----:B------:R-:W-:Y:S02]  /*1f10*/  LOP3.LUT R76, R76, 0xff, RZ, 0xc0, !PT ;  /* 0x000000ff4c4c7812 */ /* 0x000fe400078ec0ff */
[----:B------:R-:W-:Y:S01]  /*1f20*/  ISETP.NE.AND P0, PT, R42, 0x1, PT ;  /* 0x000000012a00780c */ /* 0x000fe20003f05270 */
[----:B-1----:R-:W-:-:S04]  /*1f30*/  HADD2.F32 R51, -RZ, R71.H0_H0 ;  /* 0x20000047ff337230 */ /* 0x002fc80000004100 */
[----:B------:R1:W3:Y:S08]  /*1f40*/  I2F.F16 R63, R13 ;  /* 0x0000000d003f7306 */ /* 0x0002f00000200c00 */
[----:B------:R4:W0:Y:S01]  /*1f50*/  I2F.F16 R64, R14 ;  /* 0x0000000e00407306 */ /* 0x0008220000200c00 */
[----:B-1----:R-:W-:-:S04]  /*1f60*/  LOP3.LUT R13, R49, 0xff, RZ, 0xc0, !PT ;  /* 0x000000ff310d7812 */ /* 0x002fc800078ec0ff */
[----:B------:R-:W-:Y:S01]  /*1f70*/  IADD3 R66, PT, PT, R13, -0x80, RZ ;  /* 0xffffff800d427810 */ /* 0x000fe20007ffe0ff */
[----:B------:R-:W-:Y:S02]  /*1f80*/  HADD2.F32 R13, -RZ, R61.H0_H0 ;  /* 0x2000003dff0d7230 */ /* 0x000fe40000004100 */
[----:B------:R-:W1:Y:S01]  /*1f90*/  I2F.F16 R68, R68 ;  /* 0x0000004400447306 */ /* 0x000e620000200c00 */
[----:B----4-:R-:W-:Y:S01]  /*1fa0*/  IADD3 R14, PT, PT, R48, -0x80, RZ ;  /* 0xffffff80300e7810 */ /* 0x010fe20007ffe0ff */
[----:B--2---:R-:W-:Y:S01]  /*1fb0*/  HADD2.F32 R61, -RZ, R72.H0_H0 ;  /* 0x20000048ff3d7230 */ /* 0x004fe20000004100 */
[--C-:B------:R-:W-:Y:S01]  /*1fc0*/  SHF.R.U32.HI R48, RZ, 0x8, R50.reuse ;  /* 0x00000008ff307819 */ /* 0x100fe20000011632 */
[----:B------:R-:W-:Y:S01]  /*1fd0*/  FFMA.FTZ R72, R2, R13, RZ ;  /* 0x0000000d02487223 */ /* 0x000fe200000100ff */
[----:B------:R-:W-:Y:S01]  /*1fe0*/  SHF.R.U32.HI R50, RZ, 0x10, R50 ;  /* 0x00000010ff327819 */ /* 0x000fe20000011632 */
[----:B---3--:R-:W-:Y:S01]  /*1ff0*/  HADD2.F32 R63, -RZ, R63.H0_H0 ;  /* 0x2000003fff3f7230 */ /* 0x008fe20000004100 */
[----:B------:R-:W-:Y:S01]  /*2000*/  LOP3.LUT R48, R48, 0xff, RZ, 0xc0, !PT ;  /* 0x000000ff30307812 */ /* 0x000fe200078ec0ff */
[----:B------:R2:W-:Y:S01]  /*2010*/  I2F.F16 R49, R12 ;  /* 0x0000000c00317306 */ /* 0x0005e20000200c00 */
[----:B------:R-:W-:Y:S01]  /*2020*/  LOP3.LUT R78, R50, 0xff, RZ, 0xc0, !PT ;  /* 0x000000ff324e7812 */ /* 0x000fe200078ec0ff */
[----:B------:R-:W-:Y:S01]  /*2030*/  HADD2.F32 R50, -RZ, R70.H0_H0 ;  /* 0x20000046ff327230 */ /* 0x000fe20000004100 */
[----:B------:R-:W-:Y:S01]  /*2040*/  IADD3 R67, PT, PT, R48, -0x80, RZ ;  /* 0xffffff8030437810 */ /* 0x000fe20007ffe0ff */
[----:B------:R-:W-:-:S02]  /*2050*/  HADD2.F32 R48, -RZ, R69.H0_H0 ;  /* 0x20000045ff307230 */ /* 0x000fc40000004100 */
[----:B------:R-:W-:Y:S01]  /*2060*/  FFMA.FTZ R71, R77, R51, R72 ;  /* 0x000000334d477223 */ /* 0x000fe20000010048 */
[----:B0-----:R-:W-:Y:S01]  /*2070*/  HADD2.F32 R64, -RZ, R64.H0_H0 ;  /* 0x20000040ff407230 */ /* 0x001fe20000004100 */
[----:B------:R-:W0:Y:S01]  /*2080*/  I2F.F16 R57, R57 ;  /* 0x0000003900397306 */ /* 0x000e220000200c00 */
[----:B--2---:R-:W-:Y:S02]  /*2090*/  HADD2.F32 R12, -RZ, R62.H0_H0 ;  /* 0x2000003eff0c7230 */ /* 0x004fe40000004100 */
[----:B------:R-:W-:Y:S01]  /*20a0*/  FFMA.FTZ R62, R2, R0, RZ ;  /* 0x00000000023e7223 */ /* 0x000fe200000100ff */
[----:B------:R-:W-:Y:S02]  /*20b0*/  FFMA.FTZ R79, R75, R64, R71 ;  /* 0x000000404b4f7223 */ /* 0x000fe40000010047 */
[----:B------:R-:W-:Y:S01]  /*20c0*/  FFMA.FTZ R69, R12, R2, RZ ;  /* 0x000000020c457223 */ /* 0x000fe200000100ff */
[----:B------:R-:W-:Y:S01]  /*20d0*/  FFMA.FTZ R2, R2, R11, RZ ;  /* 0x0000000b02027223 */ /* 0x000fe200000100ff */
[----:B------:R-:W2:Y:S01]  /*20e0*/  I2F.F16 R59, R59 ;  /* 0x0000003b003b7306 */ /* 0x000ea20000200c00 */
[----:B------:R-:W-:Y:S01]  /*20f0*/  FFMA.FTZ R70, R77, R50, R62 ;  /* 0x000000324d467223 */ /* 0x000fe2000001003e */
[----:B------:R-:W-:-:S02]  /*2100*/  HADD2.F32 R62, -RZ, R65.H0_H0 ;  /* 0x20000041ff3e7230 */ /* 0x000fc40000004100 */
[----:B------:R-:W-:Y:S01]  /*2110*/  FFMA.FTZ R72, R77, R61, R2 ;  /* 0x0000003d4d487223 */ /* 0x000fe20000010002 */
[----:B-1----:R-:W-:Y:S02]  /*2120*/  HADD2.F32 R65, -RZ, R68.H0_H0 ;  /* 0x20000044ff417230 */ /* 0x002fe40000004100 */
[----:B------:R-:W-:Y:S01]  /*2130*/  FFMA.FTZ R69, R48, R77, R69 ;  /* 0x0000004d30457223 */ /* 0x000fe20000010045 */
[C---:B------:R-:W-:Y:S01]  /*2140*/  FFMA.FTZ R77, R75.reuse, R63, R70 ;  /* 0x0000003f4b4d7223 */ /* 0x040fe20000010046 */
[----:B------:R-:W-:Y:S01]  /*2150*/  IADD3 R2, PT, PT, R78, -0x80, RZ ;  /* 0xffffff804e027810 */ /* 0x000fe20007ffe0ff */
[----:B------:R-:W1:Y:S01]  /*2160*/  I2F.F16 R58, R58 ;  /* 0x0000003a003a7306 */ /* 0x000e620000200c00 */
[----:B------:R-:W-:Y:S01]  /*2170*/  FFMA.FTZ R70, R75, R65, R72 ;  /* 0x000000414b467223 */ /* 0x000fe20000010048 */
[----:B------:R-:W-:Y:S01]  /*2180*/  IADD3 R72, PT, PT, R76, -0x80, RZ ;  /* 0xffffff804c487810 */ /* 0x000fe20007ffe0ff */
[----:B------:R-:W-:Y:S01]  /*2190*/  FFMA.FTZ R69, R62, R75, R69 ;  /* 0x0000004b3e457223 */ /* 0x000fe20000010045 */
[----:B0-----:R-:W-:Y:S01]  /*21a0*/  HADD2.F32 R57, -RZ, R57.H0_H0 ;  /* 0x20000039ff397230 */ /* 0x001fe20000004100 */
[----:B------:R-:W-:Y:S01]  /*21b0*/  LOP3.LUT R68, R73, 0xff, RZ, 0xc0, !PT ;  /* 0x000000ff49447812 */ /* 0x000fe200078ec0ff */
[----:B------:R-:W-:-:S02]  /*21c0*/  HADD2.F32 R73, -RZ, R4.H1_H1 ;  /* 0x30000004ff497230 */ /* 0x000fc40000004100 */
[----:B------:R-:W-:Y:S01]  /*21d0*/  FFMA.FTZ R71, R60, R74, R69 ;  /* 0x0000004a3c477223 */ /* 0x000fe20000010045 */
[----:B------:R-:W0:Y:S01]  /*21e0*/  I2F.F16 R54, R54 ;  /* 0x0000003600367306 */ /* 0x000e220000200c00 */
[----:B--2---:R-:W-:Y:S01]  /*21f0*/  HADD2.F32 R59, -RZ, R59.H0_H0 ;  /* 0x2000003bff3b7230 */ /* 0x004fe20000004100 */
[----:B------:R-:W-:Y:S01]  /*2200*/  IADD3 R69, PT, PT, R68, -0x80, RZ ;  /* 0xffffff8044457810 */ /* 0x000fe20007ffe0ff */
[C---:B------:R-:W-:Y:S01]  /*2210*/  FFMA.FTZ R78, R74.reuse, R57, R70 ;  /* 0x000000394a4e7223 */ /* 0x040fe20000010046 */
[----:B------:R-:W-:Y:S02]  /*2220*/  HADD2.F32 R70, -RZ, R4.H0_H0 ;  /* 0x20000004ff467230 */ /* 0x000fe40000004100 */
[----:B------:R-:W-:Y:S01]  /*2230*/  FFMA.FTZ R75, R74, R59, R77 ;  /* 0x0000003b4a4b7223 */ /* 0x000fe2000001004d */
[----:B-1----:R-:W-:Y:S01]  /*2240*/  HADD2.F32 R58, -RZ, R58.H0_H0 ;  /* 0x2000003aff3a7230 */ /* 0x002fe20000004100 */
[----:B------:R-:W1:Y:S01]  /*2250*/  I2F.F16 R53, R53 ;  /* 0x0000003500357306 */ /* 0x000e620000200c00 */
[----:B------:R-:W-:Y:S01]  /*2260*/  FFMA.FTZ R77, R56, R70, R71 ;  /* 0x00000046384d7223 */ /* 0x000fe20000010047 */
[----:B------:R-:W-:-:S02]  /*2270*/  HADD2.F32 R49, -RZ, R49.H0_H0 ;  /* 0x20000031ff317230 */ /* 0x000fc40000004100 */
[----:B------:R-:W-:Y:S01]  /*2280*/  FFMA.FTZ R79, R74, R58, R79 ;  /* 0x0000003a4a4f7223 */ /* 0x000fe2000001004f */
[----:B------:R-:W-:Y:S01]  /*2290*/  FFMA.FTZ R74, R70, R55, R75 ;  /* 0x00000037464a7223 */ /* 0x000fe2000001004b */
[--C-:B------:R-:W-:Y:S02]  /*22a0*/  HADD2.F32 R4, -RZ, R5.reuse.H0_H0 ;  /* 0x20000005ff047230 */ /* 0x100fe40000004100 */
[----:B------:R-:W2:Y:S01]  /*22b0*/  I2F.F16 R67, R67 ;  /* 0x0000004300437306 */ /* 0x000ea20000200c00 */
[----:B0-----:R-:W-:Y:S02]  /*22c0*/  HADD2.F32 R54, -RZ, R54.H0_H0 ;  /* 0x20000036ff367230 */ /* 0x001fe40000004100 */
[----:B------:R-:W-:-:S03]  /*22d0*/  HADD2.F32 R5, -RZ, R5.H1_H1 ;  /* 0x30000005ff057230 */ /* 0x000fc60000004100 */
[C---:B------:R-:W-:Y:S01]  /*22e0*/  FFMA.FTZ R76, R70.reuse, R54, R79 ;  /* 0x00000036464c7223 */ /* 0x040fe2000001004f */
[----:B-1----:R-:W-:Y:S01]  /*22f0*/  HADD2.F32 R53, -RZ, R53.H0_H0 ;  /* 0x20000035ff357230 */ /* 0x002fe20000004100 */
[----:B------:R-:W-:Y:S04]  /*2300*/  I2F.F16 R2, R2 ;  /* 0x0000000200027306 */ /* 0x000fe80000200c00 */
[----:B------:R-:W-:Y:S01]  /*2310*/  FFMA.FTZ R79, R70, R53, R78 ;  /* 0x00000035464f7223 */ /* 0x000fe2000001004e */
[----:B------:R-:W-:Y:S02]  /*2320*/  HADD2.F32 R70, -RZ, R15.H0_H0 ;  /* 0x2000000fff467230 */ /* 0x000fe40000004100 */
[----:B------:R-:W-:Y:S01]  /*2330*/  FFMA.FTZ R15, R73, R49, R74 ;  /* 0x00000031490f7223 */ /* 0x000fe2000001004a */
[----:B--2---:R-:W-:Y:S01]  /*2340*/  HADD2.F32 R67, -RZ, R67.H0_H0 ;  /* 0x20000043ff437230 */ /* 0x004fe20000004100 */
[----:B------:R-:W0:Y:S01]  /*2350*/  I2F.F16 R72, R72 ;  /* 0x0000004800487306 */ /* 0x000e220000200c00 */
[----:B------:R-:W-:-:S02]  /*2360*/  HADD2.F32 R78, -RZ, R3.H0_H0 ;  /* 0x20000003ff4e7230 */ /* 0x000fc40000004100 */
[----:B------:R-:W-:Y:S01]  /*2370*/  FFMA.FTZ R77, R70, R73, R77 ;  /* 0x00000049464d7223 */ /* 0x000fe2000001004d */
[----:B------:R-:W-:Y:S02]  /*2380*/  HADD2.F32 R74, -RZ, R9.H0_H0 ;  /* 0x20000009ff4a7230 */ /* 0x000fe40000004100 */
[----:B------:R-:W-:Y:S01]  /*2390*/  FFMA.FTZ R76, R73, R67, R76 ;  /* 0x00000043494c7223 */ /* 0x000fe2000001004c */
[----:B------:R-:W-:Y:S01]  /*23a0*/  PRMT R3, RZ, 0x5410, RZ ;  /* 0x00005410ff037816 */ /* 0x000fe200000000ff */
[----:B------:R-:W1:Y:S01]  /*23b0*/  I2F.F16 R14, R14 ;  /* 0x0000000e000e7306 */ /* 0x000e620000200c00 */
[----:B0-----:R-:W-:-:S07]  /*23c0*/  HADD2.F32 R72, -RZ, R72.H0_H0 ;  /* 0x20000048ff487230 */ /* 0x001fce0000004100 */
[----:B------:R-:W0:Y:S01]  /*23d0*/  I2F.F16 R66, R66 ;  /* 0x0000004200427306 */ /* 0x000e220000200c00 */
[----:B-1----:R-:W-:-:S07]  /*23e0*/  HADD2.F32 R68, -RZ, R14.H0_H0 ;  /* 0x2000000eff447230 */ /* 0x002fce0000004100 */
[----:B------:R1:W2:Y:S01]  /*23f0*/  I2F.F16 R80, R69 ;  /* 0x0000004500507306 */ /* 0x0002a20000200c00 */
[----:B------:R-:W-:Y:S01]  /*2400*/  FFMA.FTZ R14, R73, R72, R79 ;  /* 0x00000048490e7223 */ /* 0x000fe2000001004f */
[----:B------:R-:W-:Y:S02]  /*2410*/  HADD2.F32 R73, -RZ, R7.H0_H0 ;  /* 0x20000007ff497230 */ /* 0x000fe40000004100 */
[----:B------:R-:W-:Y:S01]  /*2420*/  FFMA.FTZ R77, R68, R4, R77 ;  /* 0x00000004444d7223 */ /* 0x000fe2000001004d */
[----:B0-----:R-:W-:-:S03]  /*2430*/  HADD2.F32 R66, -RZ, R66.H0_H0 ;  /* 0x20000042ff427230 */ /* 0x001fc60000004100 */
[----:B------:R-:W0:Y:S01]  /*2440*/  I2F.F16 R47, R47 ;  /* 0x0000002f002f7306 */ /* 0x000e220000200c00 */
[----:B-1----:R-:W-:Y:S02]  /*2450*/  HADD2.F32 R69, -RZ, R2.H0_H0 ;  /* 0x20000002ff457230 */ /* 0x002fe40000004100 */
[----:B------:R-:W-:-:S03]  /*2460*/  FFMA.FTZ R15, R4, R66, R15 ;  /* 0x00000042040f7223 */ /* 0x000fc6000001000f */
[----:B------:R-:W-:Y:S01]  /*2470*/  FFMA.FTZ R2, R4, R69, R76 ;  /* 0x0000004504027223 */ /* 0x000fe2000001004c */
[----:B--2---:R-:W-:Y:S01]  /*2480*/  HADD2.F32 R71, -RZ, R80.H0_H0 ;  /* 0x20000050ff477230 */ /* 0x004fe20000004100 */
[----:B------:R-:W1:Y:S01]  /*2490*/  I2F.F16 R52, R52 ;  /* 0x0000003400347306 */ /* 0x000e620000200c00 */
[----:B------:R-:W-:-:S03]  /*24a0*/  FFMA.FTZ R15, R5, R78, R15 ;  /* 0x0000004e050f7223 */ /* 0x000fc6000001000f */
[----:B------:R-:W-:Y:S01]  /*24b0*/  FFMA.FTZ R79, R4, R71, R14 ;  /* 0x00000047044f7223 */ /* 0x000fe2000001000e */
[----:B0-----:R-:W-:-:S03]  /*24c0*/  HADD2.F32 R76, -RZ, R47.H0_H0 ;  /* 0x2000002fff4c7230 */ /* 0x001fc60000004100 */
[----:B------:R0:W2:Y:S01]  /*24d0*/  I2F.F16 R75, R46 ;  /* 0x0000002e004b7306 */ /* 0x0000a20000200c00 */
[----:B------:R-:W-:Y:S02]  /*24e0*/  HADD2.F32 R47, -RZ, R6.H0_H0 ;  /* 0x20000006ff2f7230 */ /* 0x000fe40000004100 */
[----:B------:R-:W-:Y:S01]  /*24f0*/  FFMA.FTZ R77, R76, R5, R77 ;  /* 0x000000054c4d7223 */ /* 0x000fe2000001004d */
[----:B-1----:R-:W-:-:S03]  /*2500*/  HADD2.F32 R52, -RZ, R52.H0_H0 ;  /* 0x20000034ff347230 */ /* 0x002fc60000004100 */
[----:B------:R-:W-:Y:S01]  /*2510*/  FMUL.FTZ R77, R74, R77 ;  /* 0x0000004d4a4d7220 */ /* 0x000fe20000410000 */
[----:B0-----:R-:W-:Y:S02]  /*2520*/  HADD2.F32 R46, -RZ, R8.H0_H0 ;  /* 0x20000008ff2e7230 */ /* 0x001fe40000004100 */
        /* <DEDUP_REMOVED lines=10> */
[----:B------:R-:W-:Y:S01]  /*25d0*/  HFMA2 R5, R77, 1, 1, RZ ;  /* 0x3c003c004d057831 */ /* 0x000fe200000000ff */
[----:B------:R-:W-:-:S04]  /*25e0*/  F2FP.F16.F32.PACK_AB R4, RZ, R4 ;  /* 0x00000004ff04723e */ /* 0x000fc800000000ff */
[----:B------:R-:W-:Y:S02]  /*25f0*/  PRMT R14, R2, 0x5410, R4 ;  /* 0x00005410020e7816 */ /* 0x000fe40000000004 */
[----:B------:R-:W-:-:S03]  /*2600*/  PRMT R2, RZ, 0x5410, RZ ;  /* 0x00005410ff027816 */ /* 0x000fc600000000ff */
        /* <DEDUP_REMOVED lines=56> */
.L_x_3546:
[----:B------:R-:W-:Y:S05]  /*2990*/  @!P1 BRA `(.L_x_3547) ;  /* 0x0000000c00e89947 */ /* 0x000fea0003800000 */
[----:B------:R-:W-:Y:S02]  /*29a0*/  LOP3.LUT R13, R34, 0xff, RZ, 0xc0, !PT ;  /* 0x000000ff220d7812 */ /* 0x000fe400078ec0ff */
        /* <DEDUP_REMOVED lines=10> */
[----:B------:R0:W1:Y:S01]  /*2a50*/  I2F.F16 R51, R13 ;  /* 0x0000000d00337306 */ /* 0x0000620000200c00 */
[----:B------:R-:W-:Y:S02]  /*2a60*/  LOP3.LUT R0, R33, 0xff, RZ, 0xc0, !PT ;  /* 0x000000ff21007812 */ /* 0x000fe400078ec0ff */
[----:B------:R-:W-:Y:S02]  /*2a70*/  LEA.HI R62, R34, 0xffffff80, RZ, 0x8 ;  /* 0xffffff80223e7811 */ /* 0x000fe400078f40ff */
[----:B------:R-:W-:-:S02]  /*2a80*/  LEA.HI R61, R35, 0xffffff80, RZ, 0x8 ;  /* 0xffffff80233d7811 */ /* 0x000fc400078f40ff */
[----:B------:R-:W-:Y:S01]  /*2a90*/  LOP3.LUT R11, R35, 0xff, RZ, 0xc0, !PT ;  /* 0x000000ff230b7812 */ /* 0x000fe200078ec0ff */
[----:B------:R2:W-:Y:S01]  /*2aa0*/  I2F.F16 R53, R12 ;  /* 0x0000000c00357306 */ /* 0x0005e20000200c00 */
[--C-:B0-----:R-:W-:Y:S02]  /*2ab0*/  SHF.R.U32.HI R13, RZ, 0x8, R33.reuse ;  /* 0x00000008ff0d7819 */ /* 0x101fe40000011621 */
[----:B------:R-:W-:Y:S02]  /*2ac0*/  SHF.R.U32.HI R33, RZ, 0x10, R33 ;  /* 0x00000010ff217819 */ /* 0x000fe40000011621 */
[----:B------:R-:W-:Y:S02]  /*2ad0*/  LOP3.LUT R13, R13, 0xff, RZ, 0xc0, !PT ;  /* 0x000000ff0d0d7812 */ /* 0x000fe400078ec0ff */
[----:B------:R-:W-:Y:S01]  /*2ae0*/  LOP3.LUT R33, R33, 0xff, RZ, 0xc0, !PT ;  /* 0x000000ff21217812 */ /* 0x000fe200078ec0ff */
[----:B------:R-:W0:Y:S01]  /*2af0*/  I2F.F16 R50, R14 ;  /* 0x0000000e00327306 */ /* 0x000e220000200c00 */
[----:B--2---:R-:W-:Y:S01]  /*2b00*/  SHF.R.U32.HI R12, RZ, 0x8, R32 ;  /* 0x00000008ff0c7819 */ /* 0x004fe20000011620 */
[----:B-1----:R-:W-:Y:S01]  /*2b10*/  HADD2.F32 R51, -RZ, R51.H0_H0 ;  /* 0x20000033ff337230 */ /* 0x002fe20000004100 */
[----:B------:R-:W-:-:S02]  /*2b20*/  IADD3 R66, PT, PT, R13, -0x80, RZ ;  /* 0xffffff800d427810 */ /* 0x000fc40007ffe0ff */
[----:B------:R-:W-:Y:S02]  /*2b30*/  LOP3.LUT R12, R12, 0xff, RZ, 0xc0, !PT ;  /* 0x000000ff0c0c7812 */ /* 0x000fe400078ec0ff */
        /* <DEDUP_REMOVED lines=10> */
[----:B------:R-:W-:Y:S02]  /*2be0*/  IADD3 R32, PT, PT, R32, -0x80, RZ ;  /* 0xffffff8020207810 */ /* 0x000fe40007ffe0ff */
[----:B------:R-:W-:Y:S01]  /*2bf0*/  SHF.R.U32.HI R34, RZ, 0x10, R34 ;  /* 0x00000010ff227819 */ /* 0x000fe20000011622 */
[----:B------:R-:W-:Y:S01]  /*2c00*/  I2F.F16 R66, R66 ;  /* 0x0000004200427306 */ /* 0x000fe20000200c00 */
[----:B--2---:R-:W0:Y:S01]  /*2c10*/  LDS.64 R12, [UR5+0x10] ;  /* 0x00001005ff0c7984 */ /* 0x004e220008000a00 */
[----:B------:R-:W-:Y:S01]  /*2c20*/  LOP3.LUT R14, R14, 0xff, RZ, 0xc0, !PT ;  /* 0x000000ff0e0e7812 */ /* 0x000fe200078ec0ff */
[----:B-1----:R-:W-:Y:S01]  /*2c30*/  HADD2.F32 R60, -RZ, R60.H0_H0 ;  /* 0x2000003cff3c7230 */ /* 0x002fe20000004100 */
[----:B------:R-:W-:Y:S02]  /*2c40*/  LOP3.LUT R34, R34, 0xff, RZ, 0xc0, !PT ;  /* 0x000000ff22227812 */ /* 0x000fe400078ec0ff */
[----:B------:R-:W-:Y:S02]  /*2c50*/  IADD3 R68, PT, PT, R14, -0x80, RZ ;  /* 0xffffff800e447810 */ /* 0x000fe40007ffe0ff */
[----:B------:R1:W-:Y:S01]  /*2c60*/  I2F.F16 R54, R32 ;  /* 0x0000002000367306 */ /* 0x0003e20000200c00 */
[----:B------:R-:W-:-:S02]  /*2c70*/  IADD3 R33, PT, PT, R33, -0x80, RZ ;  /* 0xffffff8021217810 */ /* 0x000fc40007ffe0ff */
[----:B------:R-:W-:Y:S02]  /*2c80*/  SHF.R.U32.HI R14, RZ, 0x8, R36 ;  /* 0x00000008ff0e7819 */ /* 0x000fe40000011624 */
[----:B------:R-:W-:Y:S02]  /*2c90*/  SHF.R.U32.HI R35, RZ, 0x10, R35 ;  /* 0x00000010ff237819 */ /* 0x000fe40000011623 */
[----:B------:R-:W-:Y:S01]  /*2ca0*/  IADD3 R34, PT, PT, R34, -0x80, RZ ;  /* 0xffffff8022227810 */ /* 0x000fe20007ffe0ff */
[----:B------:R2:W-:Y:S01]  /*2cb0*/  I2F.F16 R56, R33 ;  /* 0x0000002100387306 */ /* 0x0005e20000200c00 */
[----:B-1----:R-:W-:Y:S02]  /*2cc0*/  SHF.R.U32.HI R32, RZ, 0x8, R37 ;  /* 0x00000008ff207819 */ /* 0x002fe40000011625 */
[----:B------:R-:W-:Y:S02]  /*2cd0*/  LOP3.LUT R14, R14, 0xff, RZ, 0xc0, !PT ;  /* 0x000000ff0e0e7812 */ /* 0x000fe400078ec0ff */
[----:B------:R-:W-:-:S02]  /*2ce0*/  LOP3.LUT R32, R32, 0xff, RZ, 0xc0, !PT ;  /* 0x000000ff20207812 */ /* 0x000fc400078ec0ff */
[----:B------:R-:W-:Y:S01]  /*2cf0*/  LOP3.LUT R35, R35, 0xff, RZ, 0xc0, !PT ;  /* 0x000000ff23237812 */ /* 0x000fe200078ec0ff */
[----:B------:R1:W-:Y:S01]  /*2d00*/  I2F.F16 R63, R34 ;  /* 0x00000022003f7306 */ /* 0x0003e20000200c00 */
[----:B--2---:R-:W-:Y:S02]  /*2d10*/  SHF.R.U32.HI R33, RZ, 0x8, R38 ;  /* 0x00000008ff217819 */ /* 0x004fe40000011626 */
[----:B------:R-:W-:Y:S02]  /*2d20*/  IADD3 R14, PT, PT, R14, -0x80, RZ ;  /* 0xffffff800e0e7810 */ /* 0x000fe40007ffe0ff */
[----:B------:R-:W-:Y:S02]  /*2d30*/  LOP3.LUT R33, R33, 0xff, RZ, 0xc0, !PT ;  /* 0x000000ff21217812 */ /* 0x000fe400078ec0ff */
[----:B------:R-:W-:Y:S01]  /*2d40*/  IADD3 R11, PT, PT, R11, -0x80, RZ ;  /* 0xffffff800b0b7810 */ /* 0x000fe20007ffe0ff */
[----:B------:R-:W2:Y:S01]  /*2d50*/  I2F.F16 R68, R68 ;  /* 0x0000004400447306 */ /* 0x000ea20000200c00 */
[----:B-1----:R-:W-:-:S02]  /*2d60*/  IADD3 R34, PT, PT, R32, -0x80, RZ ;  /* 0xffffff8020227810 */ /* 0x002fc40007ffe0ff */
[----:B------:R-:W-:Y:S02]  /*2d70*/  SHF.R.U32.HI R32, RZ, 0x10, R36 ;  /* 0x00000010ff207819 */ /* 0x000fe40000011624 */
[----:B------:R-:W-:Y:S02]  /*2d80*/  IADD3 R64, PT, PT, R35, -0x80, RZ ;  /* 0xffffff8023407810 */ /* 0x000fe40007ffe0ff */
[----:B------:R-:W-:Y:S01]  /*2d90*/  LEA.HI R15, R36, 0xffffff80, RZ, 0x8 ;  /* 0xffffff80240f7811 */ /* 0x000fe200078f40ff */
[----:B------:R1:W3:Y:S01]  /*2da0*/  I2F.F16 R35, R14 ;  /* 0x0000000e00237306 */ /* 0x0002e20000200c00 */
[----:B0-----:R-:W-:Y:S01]  /*2db0*/  HADD2.F32 R74, -RZ, R12.H1_H1 ;  /* 0x3000000cff4a7230 */ /* 0x001fe20000004100 */
[----:B------:R-:W-:Y:S01]  /*2dc0*/  IADD3 R36, PT, PT, R33, -0x80, RZ ;  /* 0xffffff8021247810 */ /* 0x000fe20007ffe0ff */
[--C-:B------:R-:W-:Y:S01]  /*2dd0*/  HADD2.F32 R71, -RZ, R13.reuse.H0_H0 ;  /* 0x2000000dff477230 */ /* 0x100fe20000004100 */
[----:B------:R-:W-:Y:S01]  /*2de0*/  IADD3 R0, PT, PT, R0, -0x80, RZ ;  /* 0xffffff8000007810 */ /* 0x000fe20007ffe0ff */
[----:B------:R-:W-:Y:S01]  /*2df0*/  HADD2.F32 R69, -RZ, R13.H1_H1 ;  /* 0x3000000dff457230 */ /* 0x000fe20000004100 */
[----:B------:R-:W-:Y:S01]  /*2e00*/  LOP3.LUT R48, R38, 0xff, RZ, 0xc0, !PT ;  /* 0x000000ff26307812 */ /* 0x000fe200078ec0ff */
[----:B------:R-:W-:Y:S01]  /*2e10*/  HADD2.F32 R13, -RZ, R52.H0_H0 ;  /* 0x20000034ff0d7230 */ /* 0x000fe20000004100 */
[----:B------:R-:W0:Y:S01]  /*2e20*/  I2F.F16 R11, R11 ;  /* 0x0000000b000b7306 */ /* 0x000e220000200c00 */
[----:B-1----:R-:W-:Y:S01]  /*2e30*/  HADD2.F32 R14, -RZ, R12.H0_H0 ;  /* 0x2000000cff0e7230 */ /* 0x002fe20000004100 */
[----:B------:R-:W-:Y:S01]  /*2e40*/  LOP3.LUT R12, R32, 0xff, RZ, 0xc0, !PT ;  /* 0x000000ff200c7812 */ /* 0x000fe200078ec0ff */
[----:B--2---:R-:W-:Y:S01]  /*2e50*/  HADD2.F32 R52, -RZ, R68.H0_H0 ;  /* 0x20000044ff347230 */ /* 0x004fe20000004100 */
[----:B------:R-:W1:Y:S01]  /*2e60*/  LDS.64 R32, [UR5+0x18] ;  /* 0x00001805ff207984 */ /* 0x000e620008000a00 */
[----:B------:R-:W-:Y:S01]  /*2e70*/  LEA.HI R46, R37, 0xffffff80, RZ, 0x8 ;  /* 0xffffff80252e7811 */ /* 0x000fe200078f40ff */
[----:B------:R-:W-:Y:S01]  /*2e80*/  FFMA.FTZ R76, R14, R13, RZ ;  /* 0x0000000d0e4c7223 */ /* 0x000fe200000100ff */
[----:B------:R-:W-:Y:S01]  /*2e90*/  IADD3 R49, PT, PT, R48, -0x80, RZ ;  /* 0xffffff8030317810 */ /* 0x000fe20007ffe0ff */
[----:B------:R-:W2:Y:S01]  /*2ea0*/  I2F.F16 R0, R0 ;  /* 0x0000000000007306 */ /* 0x000ea20000200c00 */
[----:B------:R-:W-:Y:S01]  /*2eb0*/  SHF.R.U32.HI R37, RZ, 0x10, R37 ;  /* 0x00000010ff257819 */ /* 0x000fe20000011625 */
[----:B---3--:R-:W-:Y:S01]  /*2ec0*/  HADD2.F32 R35, -RZ, R35.H0_H0 ;  /* 0x20000023ff237230 */ /* 0x008fe20000004100 */
[----:B------:R-:W-:-:S02]  /*2ed0*/  LOP3.LUT R48, R39, 0xff, RZ, 0xc0, !PT ;  /* 0x000000ff27307812 */ /* 0x000fc400078ec0ff */
[--C-:B------:R-:W-:Y:S01]  /*2ee0*/  SHF.R.U32.HI R58, RZ, 0x8, R39.reuse ;  /* 0x00000008ff3a7819 */ /* 0x100fe20000011627 */
[----:B0-----:R-:W-:Y:S02]  /*2ef0*/  HADD2.F32 R11, -RZ, R11.H0_H0 ;  /* 0x2000000bff0b7230 */ /* 0x001fe40000004100 */
[----:B------:R-:W0:Y:S01]  /*2f00*/  I2F.F16 R67, R67 ;  /* 0x0000004300437306 */ /* 0x000e220000200c00 */
[----:B------:R-:W-:Y:S02]  /*2f10*/  SHF.R.U32.HI R72, RZ, 0x10, R38 ;  /* 0x00000010ff487819 */ /* 0x000fe40000011626 */
[----:B------:R-:W-:Y:S02]  /*2f20*/  SHF.R.U32.HI R70, RZ, 0x10, R39 ;  /* 0x00000010ff467819 */ /* 0x000fe40000011627 */
[----:B------:R-:W-:Y:S01]  /*2f30*/  LOP3.LUT R73, R37, 0xff, RZ, 0xc0, !PT ;  /* 0x000000ff25497812 */ /* 0x000fe200078ec0ff */
[----:B------:R-:W-:Y:S01]  /*2f40*/  HADD2.F32 R37, -RZ, R55.H0_H0 ;  /* 0x20000037ff257230 */ /* 0x000fe20000004100 */
[----:B------:R-:W-:Y:S01]  /*2f50*/  IADD3 R65, PT, PT, R12, -0x80, RZ ;  /* 0xffffff800c417810 */ /* 0x000fe20007ffe0ff */
[----:B------:R-:W3:Y:S01]  /*2f60*/  I2F.F16 R64, R64 ;  /* 0x0000004000407306 */ /* 0x000ee20000200c00 */
[----:B------:R-:W-:Y:S01]  /*2f70*/  IADD3 R48, PT, PT, R48, -0x80, RZ ;  /* 0xffffff8030307810 */ /* 0x000fe20007ffe0ff */
[----:B--2---:R-:W-:-:S02]  /*2f80*/  HADD2.F32 R0, -RZ, R0.H0_H0 ;  /* 0x20000000ff007230 */ /* 0x004fc40000004100 */
[----:B------:R-:W-:Y:S01]  /*2f90*/  FFMA.FTZ R55, R14, R11, RZ ;  /* 0x0000000b0e377223 */ /* 0x000fe200000100ff */
[----:B------:R-:W-:Y:S01]  /*2fa0*/  HADD2.F32 R12, -RZ, R53.H0_H0 ;  /* 0x20000035ff0c7230 */ /* 0x000fe20000004100 */
[----:B------:R-:W-:Y:S01]  /*2fb0*/  LEA.HI R47, R38, 0xffffff80, RZ, 0x8 ;  /* 0xffffff80262f7811 */ /* 0x000fe200078f40ff */
[----:B------:R-:W-:Y:S01]  /*2fc0*/  HADD2.F32 R38, -RZ, R66.H0_H0 ;  /* 0x20000042ff267230 */ /* 0x000fe20000004100 */
[----:B------:R-:W-:Y:S01]  /*2fd0*/  LOP3.LUT R58, R58, 0xff, RZ, 0xc0, !PT ;  /* 0x000000ff3a3a7812 */ /* 0x000fe200078ec0ff */
[----:B------:R-:W2:Y:S01]  /*2fe0*/  I2F.F16 R62, R62 ;  /* 0x0000003e003e7306 */ /* 0x000ea20000200c00 */
[----:B------:R-:W-:Y:S01]  /*2ff0*/  LOP3.LUT R72, R72, 0xff, RZ, 0xc0, !PT ;  /* 0x000000ff48487812 */ /* 0x000fe200078ec0ff */
[----:B------:R-:W-:Y:S01]  /*3000*/  FFMA.FTZ R66, R12, R14, RZ ;  /* 0x0000000e0c427223 */ /* 0x000fe200000100ff */
[----:B------:R-:W-:Y:S01]  /*3010*/  LOP3.LUT R70, R70, 0xff, RZ, 0xc0, !PT ;  /* 0x000000ff46467812 */ /* 0x000fe200078ec0ff */
[----:B------:R-:W-:Y:S01]  /*3020*/  FFMA.FTZ R53, R14, R0, RZ ;  /* 0x000000000e357223 */ /* 0x000fe200000100ff */
[----:B------:R-:W-:Y:S01]  /*3030*/  FFMA.FTZ R75, R74, R52, R55 ;  /* 0x000000344a4b7223 */ /* 0x000fe20000010037 */
[----:B------:R-:W-:Y:S01]  /*3040*/  IADD3 R14, PT, PT, R73, -0x80, RZ ;  /* 0xffffff80490e7810 */ /* 0x000fe20007ffe0ff */
[----:B------:R-:W-:Y:S01]  /*3050*/  HADD2.F32 R55, -RZ, R63.H0_H0 ;  /* 0x2000003fff377230 */ /* 0x000fe20000004100 */
[----:B------:R-:W4:Y:S01]  /*3060*/  I2F.F16 R57, R57 ;  /* 0x0000003900397306 */ /* 0x000f220000200c00 */
[----:B------:R-:W-:Y:S01]  /*3070*/  LEA.HI R59, R39, 0xffffff80, RZ, 0x8 ;  /* 0xffffff80273b7811 */ /* 0x000fe200078f40ff */
[----:B0-----:R-:W-:Y:S01]  /*3080*/  HADD2.F32 R39, -RZ, R67.H0_H0 ;  /* 0x20000043ff277230 */ /* 0x001fe20000004100 */
[----:B------:R-:W-:Y:S01]  /*3090*/  IADD3 R58, PT, PT, R58, -0x80, RZ ;  /* 0xffffff803a3a7810 */ /* 0x000fe20007ffe0ff */
[----:B------:R-:W-:Y:S01]  /*30a0*/  FFMA.FTZ R68, R74, R38, R53 ;  /* 0x000000264a447223 */ /* 0x000fe20000010035 */
[----:B------:R-:W-:Y:S01]  /*30b0*/  IADD3 R63, PT, PT, R72, -0x80, RZ ;  /* 0xffffff80483f7810 */ /* 0x000fe20007ffe0ff */
[----:B------:R-:W-:Y:S01]  /*30c0*/  HADD2.F32 R53, -RZ, R54.H0_H0 ;  /* 0x20000036ff357230 */ /* 0x000fe20000004100 */
[----:B------:R-:W-:Y:S01]  /*30d0*/  IADD3 R70, PT, PT, R70, -0x80, RZ ;  /* 0xffffff8046467810 */ /* 0x000fe20007ffe0ff */
[----:B------:R-:W0:Y:S01]  /*30e0*/  I2F.F16 R61, R61 ;  /* 0x0000003d003d7306 */ /* 0x000e220000200c00 */
[----:B------:R-:W-:-:S02]  /*30f0*/  HADD2.F32 R54, -RZ, R56.H0_H0 ;  /* 0x20000038ff367230 */ /* 0x000fc40000004100 */
[----:B------:R-:W-:Y:S01]  /*3100*/  FFMA.FTZ R76, R74, R39, R76 ;  /* 0x000000274a4c7223 */ /* 0x000fe2000001004c */
[----:B---3--:R-:W-:Y:S02]  /*3110*/  HADD2.F32 R56, -RZ, R64.H0_H0 ;  /* 0x20000040ff387230 */ /* 0x008fe40000004100 */
[----:B------:R-:W-:Y:S01]  /*3120*/  FFMA.FTZ R66, R37, R74, R66 ;  /* 0x0000004a25427223 */ /* 0x000fe20000010042 */
[----:B--2---:R-:W-:Y:S02]  /*3130*/  HADD2.F32 R62, -RZ, R62.H0_H0 ;  /* 0x2000003eff3e7230 */ /* 0x004fe40000004100 */
[C---:B------:R-:W-:Y:S01]  /*3140*/  FFMA.FTZ R68, R71.reuse, R54, R68 ;  /* 0x0000003647447223 */ /* 0x040fe20000010044 */
[----:B------:R-:W-:Y:S01]  /*3150*/  FFMA.FTZ R67, R71, R55, R76 ;  /* 0x0000003747437223 */ /* 0x000fe2000001004c */
[----:B------:R-:W2:Y:S01]  /*3160*/  I2F.F16 R49, R49 ;  /* 0x0000003100317306 */ /* 0x000ea20000200c00 */
[----:B----4-:R-:W-:Y:S02]  /*3170*/  HADD2.F32 R57, -RZ, R57.H0_H0 ;  /* 0x20000039ff397230 */ /* 0x010fe40000004100 */
[----:B------:R-:W-:Y:S01]  /*3180*/  FFMA.FTZ R66, R53, R71, R66 ;  /* 0x0000004735427223 */ /* 0x000fe20000010042 */
[----:B------:R-:W-:Y:S01]  /*3190*/  FFMA.FTZ R75, R71, R56, R75 ;  /* 0x00000038474b7223 */ /* 0x000fe2000001004b */
[C---:B------:R-:W-:Y:S01]  /*31a0*/  FFMA.FTZ R72, R69.reuse, R60, R68 ;  /* 0x0000003c45487223 */ /* 0x040fe20000010044 */
[----:B------:R-:W-:Y:S01]  /*31b0*/  FFMA.FTZ R74, R69, R62, R67 ;  /* 0x0000003e454a7223 */ /* 0x000fe20000010043 */
[----:B------:R-:W-:Y:S01]  /*31c0*/  FFMA.FTZ R66, R57, R69, R66 ;  /* 0x0000004539427223 */ /* 0x000fe20000010042 */
[----:B0-----:R-:W-:Y:S01]  /*31d0*/  HADD2.F32 R64, -RZ, R61.H0_H0 ;  /* 0x2000003dff407230 */ /* 0x001fe20000004100 */
[----:B------:R-:W0:Y:S01]  /*31e0*/  I2F.F16 R48, R48 ;  /* 0x0000003000307306 */ /* 0x000e220000200c00 */
[--C-:B-1----:R-:W-:Y:S01]  /*31f0*/  HADD2.F32 R61, -RZ, R32.reuse.H0_H0 ;  /* 0x20000020ff3d7230 */ /* 0x102fe20000004100 */
[----:B------:R-:W-:Y:S01]  /*3200*/  ISETP.NE.AND P0, PT, R42, 0x1, PT ;  /* 0x000000012a00780c */ /* 0x000fe20003f05270 */
[----:B------:R-:W-:-:S02]  /*3210*/  HADD2.F32 R67, -RZ, R32.H1_H1 ;  /* 0x30000020ff437230 */ /* 0x000fc40000004100 */
[----:B------:R-:W-:Y:S01]  /*3220*/  FFMA.FTZ R75, R69, R64, R75 ;  /* 0x00000040454b7223 */ /* 0x000fe2000001004b */
[----:B------:R-:W-:Y:S02]  /*3230*/  HADD2.F32 R32, -RZ, R33.H0_H0 ;  /* 0x20000021ff207230 */ /* 0x000fe40000004100 */
[----:B------:R-:W-:Y:S01]  /*3240*/  FFMA.FTZ R72, R61, R50, R72 ;  /* 0x000000323d487223 */ /* 0x000fe20000010048 */
[----:B--2---:R-:W-:Y:S01]  /*3250*/  HADD2.F32 R49, -RZ, R49.H0_H0 ;  /* 0x20000031ff317230 */ /* 0x004fe20000004100 */
[----:B------:R-:W1:Y:S01]  /*3260*/  I2F.F16 R34, R34 ;  /* 0x0000002200227306 */ /* 0x000e620000200c00 */
[----:B------:R-:W-:Y:S01]  /*3270*/  FFMA.FTZ R68, R51, R61, R66 ;  /* 0x0000003d33447223 */ /* 0x000fe20000010042 */
[----:B------:R-:W-:Y:S02]  /*3280*/  HADD2.F32 R33, -RZ, R33.H1_H1 ;  /* 0x30000021ff217230 */ /* 0x000fe40000004100 */
[----:B------:R-:W-:Y:S01]  /*3290*/  FFMA.FTZ R69, R61, R49, R74 ;  /* 0x000000313d457223 */ /* 0x000fe2000001004a */
[----:B------:R-:W-:Y:S01]  /*32a0*/  FFMA.FTZ R68, R35, R67, R68 ;  /* 0x0000004323447223 */ /* 0x000fe20000010044 */
[----:B0-----:R-:W-:-:S02]  /*32b0*/  HADD2.F32 R48, -RZ, R48.H0_H0 ;  /* 0x20000030ff307230 */ /* 0x001fc40000004100 */
[----:B------:R-:W0:Y:S03]  /*32c0*/  I2F.F16 R36, R36 ;  /* 0x0000002400247306 */ /* 0x000e260000200c00 */
[----:B------:R-:W-:Y:S01]  /*32d0*/  FFMA.FTZ R75, R61, R48, R75 ;  /* 0x000000303d4b7223 */ /* 0x000fe2000001004b */
[----:B-1----:R-:W-:-:S04]  /*32e0*/  HADD2.F32 R34, -RZ, R34.H0_H0 ;  /* 0x20000022ff227230 */ /* 0x002fc80000004100 */
        /* <DEDUP_REMOVED lines=9> */
[----:B------:R-:W-:Y:S01]  /*3380*/  FFMA.FTZ R75, R67, R58, R75 ;  /* 0x0000003a434b7223 */ /* 0x000fe2000001004b */
[----:B-1----:R-:W-:-:S06]  /*3390*/  HADD2.F32 R63, -RZ, R63.H0_H0 ;  /* 0x2000003fff3f7230 */ /* 0x002fcc0000004100 */
[----:B------:R-:W1:Y:S01]  /*33a0*/  I2F.F16 R65, R65 ;  /* 0x0000004100417306 */ /* 0x000e620000200c00 */
[----:B0-----:R-:W-:-:S07]  /*33b0*/  HADD2.F32 R66, -RZ, R70.H0_H0 ;  /* 0x20000046ff427230 */ /* 0x001fce0000004100 */
[----:B------:R-:W0:Y:S01]  /*33c0*/  I2F.F16 R15, R15 ;  /* 0x0000000f000f7306 */ /* 0x000e220000200c00 */
[----:B------:R-:W-:Y:S01]  /*33d0*/  FFMA.FTZ R70, R67, R36, R69 ;  /* 0x0000002443467223 */ /* 0x000fe20000010045 */
[----:B------:R-:W-:Y:S02]  /*33e0*/  HADD2.F32 R67, -RZ, R8.H0_H0 ;  /* 0x20000008ff437230 */ /* 0x000fe40000004100 */
[C---:B------:R-:W-:Y:S01]  /*33f0*/  FFMA.FTZ R75, R32.reuse, R66, R75 ;  /* 0x00000042204b7223 */ /* 0x040fe2000001004b */
[----:B------:R-:W-:Y:S01]  /*3400*/  FFMA.FTZ R71, R32, R63, R70 ;  /* 0x0000003f20477223 */ /* 0x000fe20000010046 */
[----:B-1----:R-:W-:Y:S02]  /*3410*/  HADD2.F32 R65, -RZ, R65.H0_H0 ;  /* 0x20000041ff417230 */ /* 0x002fe40000004100 */
[----:B------:R-:W1:Y:S03]  /*3420*/  I2F.F16 R46, R46 ;  /* 0x0000002e002e7306 */ /* 0x000e660000200c00 */
[----:B------:R-:W-:Y:S01]  /*3430*/  FFMA.FTZ R69, R65, R32, R68 ;  /* 0x0000002041457223 */ /* 0x000fe20000010044 */
[----:B------:R-:W-:-:S02]  /*3440*/  HADD2.F32 R68, -RZ, R9.H0_H0 ;  /* 0x20000009ff447230 */ /* 0x000fc40000004100 */
[----:B0-----:R-:W-:Y:S02]  /*3450*/  HADD2.F32 R70, -RZ, R15.H0_H0 ;  /* 0x2000000fff467230 */ /* 0x001fe40000004100 */
[----:B------:R-:W0:Y:S03]  /*3460*/  I2F.F16 R47, R47 ;  /* 0x0000002f002f7306 */ /* 0x000e260000200c00 */
[----:B------:R-:W-:Y:S01]  /*3470*/  FFMA.FTZ R69, R70, R33, R69 ;  /* 0x0000002146457223 */ /* 0x000fe20000010045 */
[----:B-1----:R-:W-:-:S04]  /*3480*/  HADD2.F32 R46, -RZ, R46.H0_H0 ;  /* 0x2000002eff2e7230 */ /* 0x002fc80000004100 */
[----:B------:R1:W2:Y:S01]  /*3490*/  I2F.F16 R73, R59 ;  /* 0x0000003b00497306 */ /* 0x0002a20000200c00 */
[----:B------:R-:W-:Y:S01]  /*34a0*/  FMUL.FTZ R69, R68, R69 ;  /* 0x0000004544457220 */ /* 0x000fe20000410000 */
[----:B------:R-:W-:-:S04]  /*34b0*/  FFMA.FTZ R14, R33, R46, R14 ;  /* 0x0000002e210e7223 */ /* 0x000fc8000001000e */
[----:B------:R-:W-:Y:S01]  /*34c0*/  F2FP.F16.F32.PACK_AB R69, RZ, R69 ;  /* 0x00000045ff45723e */ /* 0x000fe200000000ff */
[----:B0-----:R-:W-:Y:S02]  /*34d0*/  HADD2.F32 R74, -RZ, R47.H0_H0 ;  /* 0x2000002fff4a7230 */ /* 0x001fe40000004100 */
[----:B------:R-:W-:Y:S01]  /*34e0*/  FMUL.FTZ R14, R67, R14 ;  /* 0x0000000e430e7220 */ /* 0x000fe20000410000 */
[----:B-1----:R-:W-:Y:S02]  /*34f0*/  HADD2.F32 R59, -RZ, R7.H0_H0 ;  /* 0x20000007ff3b7230 */ /* 0x002fe40000004100 */
        /* <DEDUP_REMOVED lines=68> */
.L_x_3547:
        /* <DEDUP_REMOVED lines=11> */
[----:B------:R-:W-:Y:S01]  /*39f0*/  LEA.HI R35, R26, 0xffffff80, RZ, 0x8 ;  /* 0xffffff801a237811 */ /* 0x000fe200078f40ff */
[----:B------:R0:W1:Y:S01]  /*3a00*/  I2F.F16 R47, R13 ;  /* 0x0000000d002f7306 */ /* 0x0000620000200c00 */
[----:B------:R-:W-:Y:S02]  /*3a10*/  LOP3.LUT R14, R29, 0xff, RZ, 0xc0, !PT ;  /* 0x000000ff1d0e7812 */ /* 0x000fe400078ec0ff */
[----:B------:R-:W-:Y:S02]  /*3a20*/  LOP3.LUT R11, R27, 0xff, RZ, 0xc0, !PT ;  /* 0x000000ff1b0b7812 */ /* 0x000fe400078ec0ff */
[----:B------:R-:W-:-:S02]  /*3a30*/  IADD3 R14, PT, PT, R14, -0x80, RZ ;  /* 0xffffff800e0e7810 */ /* 0x000fc40007ffe0ff */
        /* <DEDUP_REMOVED lines=22> */
[----:B------:R-:W-:Y:S01]  /*3ba0*/  SHF.R.U32.HI R26, RZ, 0x10, R26 ;  /* 0x00000010ff1a7819 */ /* 0x000fe2000001161a */
[----:B------:R0:W2:Y:S01]  /*3bb0*/  I2F.F16 R50, R24 ;  /* 0x0000001800327306 */ /* 0x0000a20000200c00 */
[--C-:B------:R-:W-:Y:S01]  /*3bc0*/  SHF.R.U32.HI R14, RZ, 0x8, R27.reuse ;  /* 0x00000008ff0e7819 */ /* 0x100fe2000001161b */
[----:B-1----:R-:W-:Y:S01]  /*3bd0*/  HADD2.F32 R0, -RZ, R0.H0_H0 ;  /* 0x20000000ff007230 */ /* 0x002fe20000004100 */
[----:B------:R-:W-:Y:S02]  /*3be0*/  LOP3.LUT R26, R26, 0xff, RZ, 0xc0, !PT ;  /* 0x000000ff1a1a7812 */ /* 0x000fe400078ec0ff */
[----:B------:R-:W-:Y:S02]  /*3bf0*/  IADD3 R11, PT, PT, R11, -0x80, RZ ;  /* 0xffffff800b0b7810 */ /* 0x000fe40007ffe0ff */
[----:B------:R-:W-:Y:S01]  /*3c00*/  IADD3 R26, PT, PT, R26, -0x80, RZ ;  /* 0xffffff801a1a7810 */ /* 0x000fe20007ffe0ff */
[----:B------:R1:W-:Y:S01]  /*3c10*/  I2F.F16 R51, R12 ;  /* 0x0000000c00337306 */ /* 0x0003e20000200c00 */
[----:B0-----:R-:W-:-:S02]  /*3c20*/  SHF.R.U32.HI R24, RZ, 0x10, R27 ;  /* 0x00000010ff187819 */ /* 0x001fc4000001161b */
[----:B------:R-:W-:Y:S02]  /*3c30*/  LOP3.LUT R14, R14, 0xff, RZ, 0xc0, !PT ;  /* 0x000000ff0e0e7812 */ /* 0x000fe400078ec0ff */
[----:B------:R-:W-:Y:S02]  /*3c40*/  LOP3.LUT R24, R24, 0xff, RZ, 0xc0, !PT ;  /* 0x000000ff18187812 */ /* 0x000fe400078ec0ff */
[----:B------:R-:W-:Y:S01]  /*3c50*/  LEA.HI R34, R27, 0xffffff80, RZ, 0x8 ;  /* 0xffffff801b227811 */ /* 0x000fe200078f40ff */
[----:B------:R0:W3:Y:S01]  /*3c60*/  I2F.F16 R53, R25 ;  /* 0x0000001900357306 */ /* 0x0000e20000200c00 */
[----:B-1----:R-:W1:Y:S01]  /*3c70*/  LDS.64 R12, [UR5+0x20] ;  /* 0x00002005ff0c7984 */ /* 0x002e620008000a00 */
[----:B------:R-:W-:Y:S01]  /*3c80*/  IADD3 R59, PT, PT, R24, -0x80, RZ ;  /* 0xffffff80183b7810 */ /* 0x000fe20007ffe0ff */
[----:B--2---:R-:W-:Y:S01]  /*3c90*/  HADD2.F32 R50, -RZ, R50.H0_H0 ;  /* 0x20000032ff327230 */ /* 0x004fe20000004100 */
[----:B------:R-:W-:Y:S02]  /*3ca0*/  SHF.R.U32.HI R24, RZ, 0x8, R29 ;  /* 0x00000008ff187819 */ /* 0x000fe4000001161d */
[----:B------:R-:W-:-:S02]  /*3cb0*/  IADD3 R27, PT, PT, R14, -0x80, RZ ;  /* 0xffffff800e1b7810 */ /* 0x000fc40007ffe0ff */
[----:B------:R-:W-:Y:S01]  /*3cc0*/  LOP3.LUT R24, R24, 0xff, RZ, 0xc0, !PT ;  /* 0x000000ff18187812 */ /* 0x000fe200078ec0ff */
[----:B------:R2:W4:Y:S01]  /*3cd0*/  I2F.F16 R56, R26 ;  /* 0x0000001a00387306 */ /* 0x0005220000200c00 */
[----:B0-----:R-:W-:Y:S02]  /*3ce0*/  SHF.R.U32.HI R25, RZ, 0x8, R30 ;  /* 0x00000008ff197819 */ /* 0x001fe4000001161e */
[----:B------:R-:W-:Y:S02]  /*3cf0*/  IADD3 R24, PT, PT, R24, -0x80, RZ ;  /* 0xffffff8018187810 */ /* 0x000fe40007ffe0ff */
[----:B------:R-:W-:Y:S01]  /*3d00*/  LOP3.LUT R25, R25, 0xff, RZ, 0xc0, !PT ;  /* 0x000000ff19197812 */ /* 0x000fe200078ec0ff */
[----:B---3--:R-:W-:Y:S01]  /*3d10*/  HADD2.F32 R53, -RZ, R53.H0_H0 ;  /* 0x20000035ff357230 */ /* 0x008fe20000004100 */
[----:B------:R-:W-:Y:S01]  /*3d20*/  SHF.R.U32.HI R14, RZ, 0x8, R28 ;  /* 0x00000008ff0e7819 */ /* 0x000fe2000001161c */
[----:B------:R0:W3:Y:S01]  /*3d30*/  I2F.F16 R54, R24 ;  /* 0x0000001800367306 */ /* 0x0000e20000200c00 */
[----:B--2---:R-:W-:-:S02]  /*3d40*/  IADD3 R26, PT, PT, R25, -0x80, RZ ;  /* 0xffffff80191a7810 */ /* 0x004fc40007ffe0ff */
[----:B------:R-:W-:Y:S02]  /*3d50*/  LOP3.LUT R14, R14, 0xff, RZ, 0xc0, !PT ;  /* 0x000000ff0e0e7812 */ /* 0x000fe400078ec0ff */
[----:B------:R-:W-:Y:S02]  /*3d60*/  LOP3.LUT R36, R30, 0xff, RZ, 0xc0, !PT ;  /* 0x000000ff1e247812 */ /* 0x000fe400078ec0ff */
[----:B------:R-:W-:Y:S01]  /*3d70*/  IADD3 R14, PT, PT, R14, -0x80, RZ ;  /* 0xffffff800e0e7810 */ /* 0x000fe20007ffe0ff */
[----:B------:R-:W2:Y:S01]  /*3d80*/  I2F.F16 R11, R11 ;  /* 0x0000000b000b7306 */ /* 0x000ea20000200c00 */
[----:B0-----:R-:W0:Y:S01]  /*3d90*/  LDS.64 R24, [UR5+0x28] ;  /* 0x00002805ff187984 */ /* 0x001e220008000a00 */
[----:B------:R-:W-:Y:S01]  /*3da0*/  IADD3 R37, PT, PT, R36, -0x80, RZ ;  /* 0xffffff8024257810 */ /* 0x000fe20007ffe0ff */
[----:B----4-:R-:W-:Y:S01]  /*3db0*/  HADD2.F32 R56, -RZ, R56.H0_H0 ;  /* 0x20000038ff387230 */ /* 0x010fe20000004100 */
[----:B------:R-:W-:Y:S02]  /*3dc0*/  LEA.HI R15, R28, 0xffffff80, RZ, 0x8 ;  /* 0xffffff801c0f7811 */ /* 0x000fe400078f40ff */
[----:B------:R-:W-:Y:S01]  /*3dd0*/  LOP3.LUT R36, R31, 0xff, RZ, 0xc0, !PT ;  /* 0x000000ff1f247812 */ /* 0x000fe200078ec0ff */
[----:B---3--:R-:W-:Y:S01]  /*3de0*/  HADD2.F32 R54, -RZ, R54.H0_H0 ;  /* 0x20000036ff367230 */ /* 0x008fe20000004100 */
[----:B------:R-:W3:Y:S01]  /*3df0*/  I2F.F16 R57, R57 ;  /* 0x0000003900397306 */ /* 0x000ee20000200c00 */
[----:B------:R-:W-:-:S02]  /*3e00*/  LEA.HI R32, R29, 0xffffff80, RZ, 0x8 ;  /* 0xffffff801d207811 */ /* 0x000fc400078f40ff */
[----:B------:R-:W-:Y:S02]  /*3e10*/  SHF.R.U32.HI R28, RZ, 0x10, R28 ;  /* 0x00000010ff1c7819 */ /* 0x000fe4000001161c */
[----:B------:R-:W-:Y:S02]  /*3e20*/  SHF.R.U32.HI R29, RZ, 0x10, R29 ;  /* 0x00000010ff1d7819 */ /* 0x000fe4000001161d */
[----:B------:R-:W-:Y:S01]  /*3e30*/  IADD3 R36, PT, PT, R36, -0x80, RZ ;  /* 0xffffff8024247810 */ /* 0x000fe20007ffe0ff */
[----:B------:R4:W3:Y:S01]  /*3e40*/  I2F.F16 R67, R27 ;  /* 0x0000001b00437306 */ /* 0x0008e20000200c00 */
[----:B-1----:R-:W-:Y:S01]  /*3e50*/  HADD2.F32 R65, -RZ, R12.H1_H1 ;  /* 0x3000000cff417230 */ /* 0x002fe20000004100 */
[----:B------:R-:W-:Y:S01]  /*3e60*/  SHF.R.U32.HI R64, RZ, 0x10, R30 ;  /* 0x00000010ff407819 */ /* 0x000fe2000001161e */
[--C-:B------:R-:W-:Y:S01]  /*3e70*/  HADD2.F32 R66, -RZ, R13.reuse.H0_H0 ;  /* 0x2000000dff427230 */ /* 0x100fe20000004100 */
[--C-:B------:R-:W-:Y:S01]  /*3e80*/  SHF.R.U32.HI R60, RZ, 0x10, R31.reuse ;  /* 0x00000010ff3c7819 */ /* 0x100fe2000001161f */
[----:B------:R-:W-:Y:S01]  /*3e90*/  HADD2.F32 R61, -RZ, R13.H1_H1 ;  /* 0x3000000dff3d7230 */ /* 0x000fe20000004100 */
[----:B------:R-:W-:Y:S01]  /*3ea0*/  LEA.HI R33, R30, 0xffffff80, RZ, 0x8 ;  /* 0xffffff801e217811 */ /* 0x000fe200078f40ff */
[----:B--2---:R-:W-:Y:S01]  /*3eb0*/  HADD2.F32 R11, -RZ, R11.H0_H0 ;  /* 0x2000000bff0b7230 */ /* 0x004fe20000004100 */
[----:B------:R-:W1:Y:S01]  /*3ec0*/  I2F.F16 R59, R59 ;  /* 0x0000003b003b7306 */ /* 0x000e620000200c00 */
[----:B----4-:R-:W-:Y:S01]  /*3ed0*/  SHF.R.U32.HI R27, RZ, 0x8, R31 ;  /* 0x00000008ff1b7819 */ /* 0x010fe2000001161f */
[----:B------:R-:W-:Y:S01]  /*3ee0*/  HADD2.F32 R13, -RZ, R48.H0_H0 ;  /* 0x20000030ff0d7230 */ /* 0x000fe20000004100 */
[----:B------:R-:W-:-:S02]  /*3ef0*/  LEA.HI R58, R31, 0xffffff80, RZ, 0x8 ;  /* 0xffffff801f3a7811 */ /* 0x000fc400078f40ff */
[----:B------:R-:W-:Y:S02]  /*3f00*/  LOP3.LUT R27, R27, 0xff, RZ, 0xc0, !PT ;  /* 0x000000ff1b1b7812 */ /* 0x000fe400078ec0ff */
[----:B------:R-:W-:Y:S01]  /*3f10*/  LOP3.LUT R28, R28, 0xff, RZ, 0xc0, !PT ;  /* 0x000000ff1c1c7812 */ /* 0x000fe200078ec0ff */
[----:B------:R-:W2:Y:S01]  /*3f20*/  I2F.F16 R46, R46 ;  /* 0x0000002e002e7306 */ /* 0x000ea20000200c00 */
[----:B------:R-:W-:Y:S01]  /*3f30*/  IADD3 R31, PT, PT, R27, -0x80, RZ ;  /* 0xffffff801b1f7810 */ /* 0x000fe20007ffe0ff */
[----:B------:R-:W-:Y:S01]  /*3f40*/  HADD2.F32 R27, -RZ, R55.H0_H0 ;  /* 0x20000037ff1b7230 */ /* 0x000fe20000004100 */
[----:B------:R-:W-:Y:S01]  /*3f50*/  LOP3.LUT R63, R29, 0xff, RZ, 0xc0, !PT ;  /* 0x000000ff1d3f7812 */ /* 0x000fe200078ec0ff */
[----:B---3--:R-:W-:Y:S01]  /*3f60*/  HADD2.F32 R29, -RZ, R57.H0_H0 ;  /* 0x20000039ff1d7230 */ /* 0x008fe20000004100 */
[----:B------:R-:W-:Y:S02]  /*3f70*/  LOP3.LUT R64, R64, 0xff, RZ, 0xc0, !PT ;  /* 0x000000ff40407812 */ /* 0x000fe400078ec0ff */
[----:B------:R-:W-:Y:S01]  /*3f80*/  LOP3.LUT R60, R60, 0xff, RZ, 0xc0, !PT ;  /* 0x000000ff3c3c7812 */ /* 0x000fe200078ec0ff */
[----:B------:R-:W3:Y:S01]  /*3f90*/  I2F.F16 R38, R38 ;  /* 0x0000002600267306 */ /* 0x000ee20000200c00 */
[----:B------:R-:W-:Y:S01]  /*3fa0*/  IADD3 R62, PT, PT, R28, -0x80, RZ ;  /* 0xffffff801c3e7810 */ /* 0x000fe20007ffe0ff */
[----:B------:R-:W-:Y:S01]  /*3fb0*/  HADD2.F32 R28, -RZ, R67.H0_H0 ;  /* 0x20000043ff1c7230 */ /* 0x000fe20000004100 */
[----:B------:R-:W-:Y:S01]  /*3fc0*/  IADD3 R64, PT, PT, R64, -0x80, RZ ;  /* 0xffffff8040407810 */ /* 0x000fe20007ffe0ff */
[----:B-1----:R-:W-:Y:S01]  /*3fd0*/  HADD2.F32 R59, -RZ, R59.H0_H0 ;  /* 0x2000003bff3b7230 */ /* 0x002fe20000004100 */
[----:B------:R-:W-:Y:S01]  /*3fe0*/  IADD3 R60, PT, PT, R60, -0x80, RZ ;  /* 0xffffff803c3c7810 */ /* 0x000fe20007ffe0ff */
[----:B--2---:R-:W-:-:S02]  /*3ff0*/  HADD2.F32 R46, -RZ, R46.H0_H0 ;  /* 0x2000002eff2e7230 */ /* 0x004fc40000004100 */
[----:B------:R1:W2:Y:S01]  /*4000*/  I2F.F16 R52, R14 ;  /* 0x0000000e00347306 */ /* 0x0002a20000200c00 */
[----:B------:R-:W-:Y:S01]  /*4010*/  ISETP.NE.AND P0, PT, R42, 0x1, PT ;  /* 0x000000012a00780c */ /* 0x000fe20003f05270 */
[----:B---3--:R-:W-:-:S06]  /*4020*/  HADD2.F32 R38, -RZ, R38.H0_H0 ;  /* 0x20000026ff267230 */ /* 0x008fcc0000004100 */
[----:B------:R-:W3:Y:S01]  /*4030*/  I2F.F16 R35, R35 ;  /* 0x0000002300237306 */ /* 0x000ee20000200c00 */
[----:B-1----:R-:W-:Y:S02]  /*4040*/  HADD2.F32 R14, -RZ, R12.H0_H0 ;  /* 0x2000000cff0e7230 */ /* 0x002fe40000004100 */
[----:B------:R-:W-:-:S03]  /*4050*/  HADD2.F32 R12, -RZ, R49.H0_H0 ;  /* 0x20000031ff0c7230 */ /* 0x000fc60000004100 */
[C---:B------:R-:W-:Y:S01]  /*4060*/  FFMA.FTZ R68, R14.reuse, R0, RZ ;  /* 0x000000000e447223 */ /* 0x040fe200000100ff */
[----:B------:R-:W-:Y:S01]  /*4070*/  FFMA.FTZ R70, R14, R13, RZ ;  /* 0x0000000d0e467223 */ /* 0x000fe200000100ff */
[----:B------:R-:W1:Y:S01]  /*4080*/  I2F.F16 R34, R34 ;  /* 0x0000002200227306 */ /* 0x000e620000200c00 */
[----:B------:R-:W-:Y:S01]  /*4090*/  FFMA.FTZ R49, R12, R14, RZ ;  /* 0x0000000e0c317223 */ /* 0x000fe200000100ff */
[----:B------:R-:W-:Y:S01]  /*40a0*/  FFMA.FTZ R57, R14, R11, RZ ;  /* 0x0000000b0e397223 */ /* 0x000fe200000100ff */
[----:B------:R-:W-:Y:S01]  /*40b0*/  IADD3 R14, PT, PT, R63, -0x80, RZ ;  /* 0xffffff803f0e7810 */ /* 0x000fe20007ffe0ff */
[----:B------:R-:W-:Y:S01]  /*40c0*/  FFMA.FTZ R55, R65, R29, R70 ;  /* 0x0000001d41377223 */ /* 0x000fe20000010046 */
[----:B--2---:R-:W-:Y:S02]  /*40d0*/  HADD2.F32 R52, -RZ, R52.H0_H0 ;  /* 0x20000034ff347230 */ /* 0x004fe40000004100 */
[----:B---3--:R-:W-:Y:S01]  /*40e0*/  HADD2.F32 R35, -RZ, R35.H0_H0 ;  /* 0x20000023ff237230 */ /* 0x008fe20000004100 */
[----:B------:R2:W3:Y:S01]  /*40f0*/  I2F.F16 R30, R26 ;  /* 0x0000001a001e7306 */ /* 0x0004e20000200c00 */
[----:B------:R-:W-:-:S04]  /*4100*/  FFMA.FTZ R70, R66, R56, R55 ;  /* 0x0000003842467223 */ /* 0x000fc80000010037 */
[----:B------:R-:W-:Y:S01]  /*4110*/  FFMA.FTZ R70, R61, R35, R70 ;  /* 0x000000233d467223 */ /* 0x000fe20000010046 */
[----:B-1----:R-:W-:Y:S02]  /*4120*/  HADD2.F32 R34, -RZ, R34.H0_H0 ;  /* 0x20000022ff227230 */ /* 0x002fe40000004100 */
[----:B------:R-:W1:Y:S01]  /*4130*/  I2F.F16 R37, R37 ;  /* 0x0000002500257306 */ /* 0x000e620000200c00 */
[----:B--2---:R-:W-:Y:S02]  /*4140*/  HADD2.F32 R26, -RZ, R51.H0_H0 ;  /* 0x20000033ff1a7230 */ /* 0x004fe40000004100 */
[----:B------:R-:W-:-:S03]  /*4150*/  FFMA.FTZ R51, R65, R27, R68 ;  /* 0x0000001b41337223 */ /* 0x000fc60000010044 */
[----:B------:R-:W-:Y:S01]  /*4160*/  FFMA.FTZ R49, R26, R65, R49 ;  /* 0x000000411a317223 */ /* 0x000fe20000010031 */
[----:B------:R-:W-:Y:S01]  /*4170*/  FFMA.FTZ R68, R66, R53, R51 ;  /* 0x0000003542447223 */ /* 0x000fe20000010033 */
[----:B------:R-:W2:Y:S01]  /*4180*/  I2F.F16 R36, R36 ;  /* 0x0000002400247306 */ /* 0x000ea20000200c00 */
[----:B---3--:R-:W-:Y:S02]  /*4190*/  HADD2.F32 R30, -RZ, R30.H0_H0 ;  /* 0x2000001eff1e7230 */ /* 0x008fe40000004100 */
[----:B------:R-:W-:Y:S01]  /*41a0*/  FFMA.FTZ R49, R50, R66, R49 ;  /* 0x0000004232317223 */ /* 0x000fe20000010031 */
[----:B-1----:R-:W-:-:S04]  /*41b0*/  HADD2.F32 R37, -RZ, R37.H0_H0 ;  /* 0x20000025ff257230 */ /* 0x002fc80000004100 */
[----:B------:R-:W1:Y:S01]  /*41c0*/  I2F.F16 R31, R31 ;  /* 0x0000001f001f7306 */ /* 0x000e620000200c00 */
[----:B--2---:R-:W-:-:S07]  /*41d0*/  HADD2.F32 R36, -RZ, R36.H0_H0 ;  /* 0x20000024ff247230 */ /* 0x004fce0000004100 */
[----:B------:R2:W3:Y:S01]  /*41e0*/  I2F.F16 R48, R62 ;  /* 0x0000003e00307306 */ /* 0x0004e20000200c00 */
[----:B-1----:R-:W-:-:S07]  /*41f0*/  HADD2.F32 R31, -RZ, R31.H0_H0 ;  /* 0x2000001fff1f7230 */ /* 0x002fce0000004100 */
[----:B------:R-:W1:Y:S01]  /*4200*/  I2F.F16 R14, R14 ;  /* 0x0000000e000e7306 */ /* 0x000e620000200c00 */
[----:B--2---:R-:W-:Y:S01]  /*4210*/  FFMA.FTZ R62, R65, R28, R57 ;  /* 0x0000001c413e7223 */ /* 0x004fe20000010039 */
[----:B0-----:R-:W-:-:S03]  /*4220*/  HADD2.F32 R57, -RZ, R24.H1_H1 ;  /* 0x30000018ff397230 */ /* 0x001fc60000004100 */
[----:B------:R-:W-:Y:S01]  /*4230*/  FFMA.FTZ R51, R66, R59, R62 ;  /* 0x0000003b42337223 */ /* 0x000fe2000001003e */
[----:B------:R-:W-:Y:S01]  /*4240*/  FFMA.FTZ R62, R46, R61, R49 ;  /* 0x0000003d2e3e7223 */ /* 0x000fe20000010031 */
[C---:B------:R-:W-:Y:S01]  /*4250*/  FFMA.FTZ R49, R61.reuse, R38, R68 ;  /* 0x000000263d317223 */ /* 0x040fe20000010044 */
[----:B------:R-:W0:Y:S01]  /*4260*/  I2F.F16 R64, R64 ;  /* 0x0000004000407306 */ /* 0x000e220000200c00 */
[----:B------:R-:W-:Y:S02]  /*4270*/  HADD2.F32 R66, -RZ, R24.H0_H0 ;  /* 0x20000018ff427230 */ /* 0x000fe40000004100 */
[----:B------:R-:W-:Y:S01]  /*4280*/  FFMA.FTZ R51, R61, R34, R51 ;  /* 0x000000223d337223 */ /* 0x000fe20000010033 */
[----:B------:R-:W-:Y:S02]  /*4290*/  HADD2.F32 R24, -RZ, R25.H0_H0 ;  /* 0x20000019ff187230 */ /* 0x000fe40000004100 */
[----:B---3--:R-:W-:Y:S02]  /*42a0*/  HADD2.F32 R48, -RZ, R48.H0_H0 ;  /* 0x20000030ff307230 */ /* 0x008fe40000004100 */
[----:B------:R-:W-:Y:S01]  /*42b0*/  FFMA.FTZ R61, R47, R66, R62 ;  /* 0x000000422f3d7223 */ /* 0x000fe2000001003e */
[C---:B------:R-:W-:Y:S01]  /*42c0*/  FFMA.FTZ R62, R66.reuse, R39, R49 ;  /* 0x00000027423e7223 */ /* 0x040fe20000010031 */
[----:B------:R-:W2:Y:S01]  /*42d0*/  I2F.F16 R60, R60 ;  /* 0x0000003c003c7306 */ /* 0x000ea20000200c00 */
[C---:B------:R-:W-:Y:S01]  /*42e0*/  FFMA.FTZ R65, R66.reuse, R37, R70 ;  /* 0x0000002542417223 */ /* 0x040fe20000010046 */
[----:B------:R-:W-:Y:S01]  /*42f0*/  FFMA.FTZ R66, R66, R36, R51 ;  /* 0x0000002442427223 */ /* 0x000fe20000010033 */
[----:B------:R-:W-:Y:S01]  /*4300*/  FFMA.FTZ R61, R52, R57, R61 ;  /* 0x00000039343d7223 */ /* 0x000fe2000001003d */
[----:B-1----:R-:W-:-:S02]  /*4310*/  HADD2.F32 R55, -RZ, R14.H0_H0 ;  /* 0x2000000eff377230 */ /* 0x002fc40000004100 */
[----:B------:R-:W-:Y:S01]  /*4320*/  FFMA.FTZ R63, R57, R54, R62 ;  /* 0x00000036393f7223 */ /* 0x000fe2000001003e */
[----:B------:R-:W-:Y:S02]  /*4330*/  HADD2.F32 R25, -RZ, R25.H1_H1 ;  /* 0x30000019ff197230 */ /* 0x000fe40000004100 */
[----:B------:R-:W-:Y:S01]  /*4340*/  FFMA.FTZ R14, R48, R24, R61 ;  /* 0x00000018300e7223 */ /* 0x000fe2000001003d */
[----:B------:R-:W1:Y:S01]  /*4350*/  I2F.F16 R15, R15 ;  /* 0x0000000f000f7306 */ /* 0x000e620000200c00 */
[----:B0-----:R-:W-:Y:S02]  /*4360*/  HADD2.F32 R51, -RZ, R64.H0_H0 ;  /* 0x20000040ff337230 */ /* 0x001fe40000004100 */
[----:B------:R-:W-:Y:S01]  /*4370*/  FFMA.FTZ R64, R24, R55, R63 ;  /* 0x0000003718407223 */ /* 0x000fe2000001003f */
[----:B--2---:R-:W-:-:S04]  /*4380*/  HADD2.F32 R49, -RZ, R60.H0_H0 ;  /* 0x2000003cff317230 */ /* 0x004fc80000004100 */
[----:B------:R-:W0:Y:S01]  /*4390*/  I2F.F16 R32, R32 ;  /* 0x0000002000207306 */ /* 0x000e220000200c00 */
[----:B------:R-:W-:-:S04]  /*43a0*/  FFMA.FTZ R60, R57, R31, R66 ;  /* 0x0000001f393c7223 */ /* 0x000fc80000010042 */
[----:B------:R-:W-:Y:S01]  /*43b0*/  FFMA.FTZ R67, R24, R49, R60 ;  /* 0x0000003118437223 */ /* 0x000fe2000001003c */
[----:B------:R-:W-:Y:S02]  /*43c0*/  HADD2.F32 R60, -RZ, R9.H0_H0 ;  /* 0x20000009ff3c7230 */ /* 0x000fe40000004100 */
[----:B------:R-:W2:Y:S01]  /*43d0*/  I2F.F16 R33, R33 ;  /* 0x0000002100217306 */ /* 0x000ea20000200c00 */
[----:B-1----:R-:W-:-:S05]  /*43e0*/  HADD2.F32 R61, -RZ, R15.H0_H0 ;  /* 0x2000000fff3d7230 */ /* 0x002fca0000004100 */
[----:B------:R-:W-:Y:S01]  /*43f0*/  FFMA.FTZ R15, R61, R25, R14 ;  /* 0x000000193d0f7223 */ /* 0x000fe2000001000e */
[----:B0-----:R-:W-:Y:S01]  /*4400*/  HADD2.F32 R32, -RZ, R32.H0_H0 ;  /* 0x20000020ff207230 */ /* 0x001fe20000004100 */
[----:B------:R0:W1:Y:S02]  /*4410*/  I2F.F16 R68, R58 ;  /* 0x0000003a00447306 */ /* 0x0000640000200c00 */
[----:B------:R-:W-:Y:S01]  /*4420*/  FMUL.FTZ R15, R60, R15 ;  /* 0x0000000f3c0f7220 */ /* 0x000fe20000410000 */
[----:B--2---:R-:W-:-:S04]  /*4430*/  HADD2.F32 R63, -RZ, R33.H0_H0 ;  /* 0x20000021ff3f7230 */ /* 0x004fc80000004100 */
[----:B------:R-:W-:Y:S01]  /*4440*/  F2FP.F16.F32.PACK_AB R15, RZ, R15 ;  /* 0x0000000fff0f723e */ /* 0x000fe200000000ff */
[----:B0-----:R-:W-:Y:S01]  /*4450*/  FFMA.FTZ R58, R57, R30, R65 ;  /* 0x0000001e393a7223 */ /* 0x001fe20000010041 */
[C---:B------:R-:W-:Y:S01]  /*4460*/  FFMA.FTZ R65, R25.reuse, R32, R64 ;  /* 0x0000002019417223 */ /* 0x040fe20000010040 */
[----:B------:R-:W-:Y:S02]  /*4470*/  HADD2.F32 R57, -RZ, R7.H0_H0 ;  /* 0x20000007ff397230 */ /* 0x000fe40000004100 */
[----:B------:R-:W-:Y:S01]  /*4480*/  FFMA.FTZ R66, R24, R51, R58 ;  /* 0x0000003318427223 */ /* 0x000fe2000001003a */
[----:B------:R-:W-:Y:S02]  /*4490*/  HADD2.F32 R58, -RZ, R8.H0_H0 ;  /* 0x20000008ff3a7230 */ /* 0x000fe40000004100 */
[----:B-1----:R-:W-:Y:S02]  /*44a0*/  HADD2.F32 R62, -RZ, R68.H0_H0 ;  /* 0x20000044ff3e7230 */ /* 0x002fe40000004100 */
[----:B------:R-:W-:Y:S01]  /*44b0*/  FFMA.FTZ R66, R25, R63, R66 ;  /* 0x0000003f19427223 */ /* 0x000fe20000010042 */
[----:B------:R-:W-:-:S02]  /*44c0*/  HADD2.F32 R33, -RZ, R6.H0_H0 ;  /* 0x20000006ff217230 */ /* 0x000fc40000004100 */
[----:B------:R-:W-:Y:S01]  /*44d0*/  FMUL.FTZ R65, R58, R65 ;  /* 0x000000413a417220 */ /* 0x000fe20000410000 */
[----:B------:R-:W-:Y:S01]  /*44e0*/  FFMA.FTZ R14, R25, R62, R67 ;  /* 0x0000003e190e7223 */ /* 0x000fe20000010043 */
[----:B------:R-:W-:-:S03]  /*44f0*/  FMUL.FTZ R66, R57, R66 ;  /* 0x0000004239427220 */ /* 0x000fc60000410000 */
[----:B------:R-:W-:Y:S01]  /*4500*/  F2FP.F16.F32.PACK_AB R65, RZ, R65 ;  /* 0x00000041ff41723e */ /* 0x000fe200000000ff */
[----:B------:R-:W-:Y:S01]  /*4510*/  FMUL.FTZ R14, R33, R14 ;  /* 0x0000000e210e7220 */ /* 0x000fe20000410000 */
[----:B------:R-:W-:Y:S02]  /*4520*/  F2FP.F16.F32.PACK_AB R66, RZ, R66 ;  /* 0x00000042ff42723e */ /* 0x000fe400000000ff */
[----:B------:R-:W-:Y:S02]  /*4530*/  PRMT R15, R15, 0x5410, R65 ;  /* 0x000054100f0f7816 */ /* 0x000fe40000000041 */
        /* <DEDUP_REMOVED lines=59> */
.L_x_3548:
[----:B------:R-:W-:Y:S01]  /*48f0*/  UIADD3 UR4, UPT, UPT, UR5, 0x40, URZ ;  /* 0x0000004005047890 */ /* 0x000fe2000fffe0ff */
[----:B------:R-:W-:Y:S01]  /*4900*/  MOV R11, R44 ;  /* 0x0000002c000b7202 */ /* 0x000fe20000000f00 */
[----:B------:R-:W-:Y:S01]  /*4910*/  IMAD.WIDE R46, R45, 0x4, R40 ;  /* 0x000000042d2e7825 */ /* 0x000fe200078e0228 */
[----:B------:R-:W-:Y:S02]  /*4920*/  LEA.HI R29, R20, 0xffffff80, RZ, 0x8 ;  /* 0xffffff80141d7811 */ /* 0x000fe400078f40ff */
[----:B------:R-:W-:Y:S02]  /*4930*/  LEA.HI R30, R21, 0xffffff80, RZ, 0x8 ;  /* 0xffffff80151e7811 */ /* 0x000fe400078f40ff */
[----:B------:R-:W-:Y:S02]  /*4940*/  LEA.HI R28, R22, 0xffffff80, RZ, 0x8 ;  /* 0xffffff80161c7811 */ /* 0x000fe400078f40ff */
[----:B------:R-:W-:Y:S02]  /*4950*/  LEA.HI R27, R23, 0xffffff80, RZ, 0x8 ;  /* 0xffffff80171b7811 */ /* 0x000fe400078f40ff */
[----:B-----5:R-:W-:-:S02]  /*4960*/  LEA.HI R25, R16, 0xffffff80, RZ, 0x8 ;  /* 0xffffff8010197811 */ /* 0x020fc400078f40ff */
        /* <DEDUP_REMOVED lines=15> */
[----:B------:R2:W3:Y:S01]  /*4a60*/  I2F.F16 R32, R12 ;  /* 0x0000000c00207306 */ /* 0x0004e20000200c00 */
[--C-:B------:R-:W-:Y:S01]  /*4a70*/  SHF.R.U32.HI R39, RZ, 0x8, R23.reuse ;  /* 0x00000008ff277819 */ /* 0x100fe20000011617 */
[----:B0-----:R-:W-:Y:S01]  /*4a80*/  HADD2.F32 R29, -RZ, R29.H0_H0 ;  /* 0x2000001dff1d7230 */ /* 0x001fe20000004100 */
[----:B------:R-:W-:Y:S02]  /*4a90*/  IADD3 R13, PT, PT, R13, -0x80, RZ ;  /* 0xffffff800d0d7810 */ /* 0x000fe40007ffe0ff */
[----:B------:R-:W-:-:S02]  /*4aa0*/  SHF.R.U32.HI R23, RZ, 0x10, R23 ;  /* 0x00000010ff177819 */ /* 0x000fc40000011617 */
[----:B------:R-:W-:Y:S01]  /*4ab0*/  LOP3.LUT R39, R39, 0xff, RZ, 0xc0, !PT ;  /* 0x000000ff27277812 */ /* 0x000fe200078ec0ff */
[----:B------:R0:W-:Y:S01]  /*4ac0*/  I2F.F16 R35, R11 ;  /* 0x0000000b00237306 */ /* 0x0001e20000200c00 */
[----:B--2---:R-:W-:Y:S01]  /*4ad0*/  SHF.R.U32.HI R12, RZ, 0x8, R21 ;  /* 0x00000008ff0c7819 */ /* 0x004fe20000011615 */
[----:B-1----:R-:W-:Y:S01]  /*4ae0*/  HADD2.F32 R28, -RZ, R28.H0_H0 ;  /* 0x2000001cff1c7230 */ /* 0x002fe20000004100 */
[----:B------:R-:W-:Y:S02]  /*4af0*/  LOP3.LUT R23, R23, 0xff, RZ, 0xc0, !PT ;  /* 0x000000ff17177812 */ /* 0x000fe400078ec0ff */
[----:B------:R-:W-:Y:S02]  /*4b00*/  LOP3.LUT R12, R12, 0xff, RZ, 0xc0, !PT ;  /* 0x000000ff0c0c7812 */ /* 0x000fe400078ec0ff */
[----:B------:R-:W-:Y:S01]  /*4b10*/  IADD3 R48, PT, PT, R23, -0x80, RZ ;  /* 0xffffff8017307810 */ /* 0x000fe20007ffe0ff */
[----:B------:R-:W1:Y:S01]  /*4b20*/  I2F.F16 R34, R13 ;  /* 0x0000000d00227306 */ /* 0x000e620000200c00 */
[----:B0-----:R-:W-:Y:S01]  /*4b30*/  SHF.R.U32.HI R11, RZ, 0x8, R20 ;  /* 0x00000008ff0b7819 */ /* 0x001fe20000011614 */
[----:B---3--:R-:W-:Y:S01]  /*4b40*/  HADD2.F32 R32, -RZ, R32.H0_H0 ;  /* 0x20000020ff207230 */ /* 0x008fe20000004100 */
[----:B------:R-:W-:-:S02]  /*4b50*/  IADD3 R38, PT, PT, R12, -0x80, RZ ;  /* 0xffffff800c267810 */ /* 0x000fc40007ffe0ff */
[----:B------:R-:W-:Y:S02]  /*4b60*/  LOP3.LUT R11, R11, 0xff, RZ, 0xc0, !PT ;  /* 0x000000ff0b0b7812 */ /* 0x000fe400078ec0ff */
[----:B------:R-:W-:Y:S01]  /*4b70*/  SHF.R.U32.HI R12, RZ, 0x8, R22 ;  /* 0x00000008ff0c7819 */ /* 0x000fe20000011616 */
[----:B------:R-:W-:Y:S01]  /*4b80*/  I2F.F16 R14, R14 ;  /* 0x0000000e000e7306 */ /* 0x000fe20000200c00 */
[----:B------:R-:W-:Y:S02]  /*4b90*/  IADD3 R11, PT, PT, R11, -0x80, RZ ;  /* 0xffffff800b0b7810 */ /* 0x000fe40007ffe0ff */
[----:B------:R-:W-:Y:S02]  /*4ba0*/  LOP3.LUT R12, R12, 0xff, RZ, 0xc0, !PT ;  /* 0x000000ff0c0c7812 */ /* 0x000fe400078ec0ff */
[--C-:B------:R-:W-:Y:S02]  /*4bb0*/  SHF.R.U32.HI R23, RZ, 0x8, R17.reuse ;  /* 0x00000008ff177819 */ /* 0x100fe40000011611 */
[----:B------:R-:W-:Y:S01]  /*4bc0*/  SHF.R.U32.HI R17, RZ, 0x10, R17 ;  /* 0x00000010ff117819 */ /* 0x000fe20000011611 */
[----:B------:R0:W2:Y:S01]  /*4bd0*/  I2F.F16 R37, R11 ;  /* 0x0000000b00257306 */ /* 0x0000a20000200c00 */
[----:B------:R-:W-:Y:S01]  /*4be0*/  LOP3.LUT R31, R18, 0xff, RZ, 0xc0, !PT ;  /* 0x000000ff121f7812 */ /* 0x000fe200078ec0ff */
[----:B-1----:R-:W-:Y:S01]  /*4bf0*/  HADD2.F32 R34, -RZ, R34.H0_H0 ;  /* 0x20000022ff227230 */ /* 0x002fe20000004100 */
[----:B------:R-:W-:-:S02]  /*4c00*/  IADD3 R39, PT, PT, R39, -0x80, RZ ;  /* 0xffffff8027277810 */ /* 0x000fc40007ffe0ff */
[----:B------:R-:W-:Y:S02]  /*4c10*/  LOP3.LUT R17, R17, 0xff, RZ, 0xc0, !PT ;  /* 0x000000ff11117812 */ /* 0x000fe400078ec0ff */
[----:B------:R-:W-:Y:S01]  /*4c20*/  IADD3 R33, PT, PT, R31, -0x80, RZ ;  /* 0xffffff801f217810 */ /* 0x000fe20007ffe0ff */
[----:B------:R-:W-:Y:S01]  /*4c30*/  I2F.F16 R56, R39 ;  /* 0x0000002700387306 */ /* 0x000fe20000200c00 */
[----:B0-----:R-:W-:Y:S02]  /*4c40*/  SHF.R.U32.HI R11, RZ, 0x10, R22 ;  /* 0x00000010ff0b7819 */ /* 0x001fe40000011616 */
[----:B------:R-:W-:Y:S02]  /*4c50*/  IADD3 R22, PT, PT, R12, -0x80, RZ ;  /* 0xffffff800c167810 */ /* 0x000fe40007ffe0ff */
[----:B------:R-:W-:Y:S01]  /*4c60*/  LOP3.LUT R11, R11, 0xff, RZ, 0xc0, !PT ;  /* 0x000000ff0b0b7812 */ /* 0x000fe200078ec0ff */
[----:B------:R-:W0:Y:S01]  /*4c70*/  LDS.64 R12, [UR5+0x30] ;  /* 0x00003005ff0c7984 */ /* 0x000e220008000a00 */
[----:B------:R-:W-:Y:S01]  /*4c80*/  LOP3.LUT R31, R19, 0xff, RZ, 0xc0, !PT ;  /* 0x000000ff131f7812 */ /* 0x000fe200078ec0ff */
[----:B------:R-:W-:Y:S01]  /*4c90*/  I2F.F16 R36, R36 ;  /* 0x0000002400247306 */ /* 0x000fe20000200c00 */
[----:B------:R-:W-:Y:S01]  /*4ca0*/  IADD3 R40, PT, PT, R11, -0x80, RZ ;  /* 0xffffff800b287810 */ /* 0x000fe20007ffe0ff */
[----:B--2---:R-:W-:Y:S01]  /*4cb0*/  HADD2.F32 R37, -RZ, R37.H0_H0 ;  /* 0x20000025ff257230 */ /* 0x004fe20000004100 */
[----:B------:R-:W-:-:S02]  /*4cc0*/  SHF.R.U32.HI R11, RZ, 0x8, R16 ;  /* 0x00000008ff0b7819 */ /* 0x000fc40000011610 */
[----:B------:R-:W-:Y:S02]  /*4cd0*/  SHF.R.U32.HI R16, RZ, 0x10, R16 ;  /* 0x00000010ff107819 */ /* 0x000fe40000011610 */
[--C-:B------:R-:W-:Y:S01]  /*4ce0*/  SHF.R.U32.HI R51, RZ, 0x8, R19.reuse ;  /* 0x00000008ff337819 */ /* 0x100fe20000011613 */
[----:B------:R-:W1:Y:S01]  /*4cf0*/  I2F.F16 R38, R38 ;  /* 0x0000002600267306 */ /* 0x000e620000200c00 */
[----:B------:R-:W-:Y:S02]  /*4d00*/  LOP3.LUT R16, R16, 0xff, RZ, 0xc0, !PT ;  /* 0x000000ff10107812 */ /* 0x000fe400078ec0ff */
[----:B------:R-:W-:Y:S02]  /*4d10*/  SHF.R.U32.HI R52, RZ, 0x10, R19 ;  /* 0x00000010ff347819 */ /* 0x000fe40000011613 */
[----:B------:R-:W-:Y:S02]  /*4d20*/  IADD3 R16, PT, PT, R16, -0x80, RZ ;  /* 0xffffff8010107810 */ /* 0x000fe40007ffe0ff */
[----:B------:R-:W-:Y:S01]  /*4d30*/  IADD3 R19, PT, PT, R17, -0x80, RZ ;  /* 0xffffff8011137810 */ /* 0x000fe20007ffe0ff */
[----:B------:R-:W-:Y:S01]  /*4d40*/  I2F.F16 R55, R22 ;  /* 0x0000001600377306 */ /* 0x000fe20000200c00 */
[----:B------:R-:W-:-:S02]  /*4d50*/  LOP3.LUT R0, R21, 0xff, RZ, 0xc0, !PT ;  /* 0x000000ff15007812 */ /* 0x000fc400078ec0ff */
[----:B------:R-:W-:Y:S02]  /*4d60*/  SHF.R.U32.HI R20, RZ, 0x10, R20 ;  /* 0x00000010ff147819 */ /* 0x000fe40000011614 */
[----:B------:R-:W-:Y:S02]  /*4d70*/  IADD3 R0, PT, PT, R0, -0x80, RZ ;  /* 0xffffff8000007810 */ /* 0x000fe40007ffe0ff */
[----:B------:R-:W-:Y:S01]  /*4d80*/  LOP3.LUT R20, R20, 0xff, RZ, 0xc0, !PT ;  /* 0x000000ff14147812 */ /* 0x000fe200078ec0ff */
[----:B------:R2:W-:Y:S01]  /*4d90*/  I2F.F16 R39, R16 ;  /* 0x0000001000277306 */ /* 0x0005e20000200c00 */
[----:B------:R-:W-:Y:S01]  /*4da0*/  SHF.R.U32.HI R21, RZ, 0x10, R21 ;  /* 0x00000010ff157819 */ /* 0x000fe20000011615 */
[----:B-1----:R-:W-:Y:S01]  /*4db0*/  HADD2.F32 R38, -RZ, R38.H0_H0 ;  /* 0x20000026ff267230 */ /* 0x002fe20000004100 */
[----:B------:R-:W-:Y:S02]  /*4dc0*/  IADD3 R20, PT, PT, R20, -0x80, RZ ;  /* 0xffffff8014147810 */ /* 0x000fe40007ffe0ff */
[----:B------:R-:W-:-:S02]  /*4dd0*/  LOP3.LUT R21, R21, 0xff, RZ, 0xc0, !PT ;  /* 0x000000ff15157812 */ /* 0x000fc400078ec0ff */
[----:B------:R-:W-:Y:S01]  /*4de0*/  LOP3.LUT R11, R11, 0xff, RZ, 0xc0, !PT ;  /* 0x000000ff0b0b7812 */ /* 0x000fe200078ec0ff */
[----:B------:R-:W1:Y:S01]  /*4df0*/  I2F.F16 R0, R0 ;  /* 0x0000000000007306 */ /* 0x000e620000200c00 */
[----:B--2---:R-:W2:Y:S01]  /*4e00*/  LDS.64 R16, [UR5+0x38] ;  /* 0x00003805ff107984 */ /* 0x004ea20008000a00 */
[----:B------:R-:W-:Y:S02]  /*4e10*/  IADD3 R21, PT, PT, R21, -0x80, RZ ;  /* 0xffffff8015157810 */ /* 0x000fe40007ffe0ff */
[----:B------:R-:W-:Y:S02]  /*4e20*/  IADD3 R11, PT, PT, R11, -0x80, RZ ;  /* 0xffffff800b0b7810 */ /* 0x000fe40007ffe0ff */
[----:B------:R-:W-:Y:S01]  /*4e30*/  LOP3.LUT R23, R23, 0xff, RZ, 0xc0, !PT ;  /* 0x000000ff17177812 */ /* 0x000fe200078ec0ff */
[--C-:B0-----:R-:W-:Y:S01]  /*4e40*/  HADD2.F32 R53, -RZ, R13.reuse.H0_H0 ;  /* 0x2000000dff357230 */ /* 0x101fe20000004100 */
[----:B------:R-:W0:Y:S01]  /*4e50*/  I2F.F16 R20, R20 ;  /* 0x0000001400147306 */ /* 0x000e220000200c00 */
[----:B------:R-:W-:Y:S01]  /*4e60*/  HADD2.F32 R49, -RZ, R13.H1_H1 ;  /* 0x3000000dff317230 */ /* 0x000fe20000004100 */
[--C-:B------:R-:W-:Y:S01]  /*4e70*/  SHF.R.U32.HI R41, RZ, 0x8, R18.reuse ;  /* 0x00000008ff297819 */ /* 0x100fe20000011612 */
[----:B------:R-:W-:Y:S01]  /*4e80*/  HADD2.F32 R13, -RZ, R35.H0_H0 ;  /* 0x20000023ff0d7230 */ /* 0x000fe20000004100 */
[----:B------:R-:W-:Y:S01]  /*4e90*/  IADD3 R23, PT, PT, R23, -0x80, RZ ;  /* 0xffffff8017177810 */ /* 0x000fe20007ffe0ff */
[----:B------:R-:W-:Y:S01]  /*4ea0*/  HADD2.F32 R54, -RZ, R12.H1_H1 ;  /* 0x3000000cff367230 */ /* 0x000fe20000004100 */
[----:B------:R-:W-:Y:S01]  /*4eb0*/  SHF.R.U32.HI R50, RZ, 0x10, R18 ;  /* 0x00000010ff327819 */ /* 0x000fe20000011612 */
[----:B-1----:R-:W-:Y:S01]  /*4ec0*/  HADD2.F32 R0, -RZ, R0.H0_H0 ;  /* 0x20000000ff007230 */ /* 0x002fe20000004100 */
[----:B------:R-:W-:Y:S01]  /*4ed0*/  I2F.F16 R40, R40 ;  /* 0x0000002800287306 */ /* 0x000fe20000200c00 */
[----:B------:R-:W-:Y:S01]  /*4ee0*/  LOP3.LUT R41, R41, 0xff, RZ, 0xc0, !PT ;  /* 0x000000ff29297812 */ /* 0x000fe200078ec0ff */
[----:B------:R-:W-:Y:S01]  /*4ef0*/  HADD2.F32 R35, -RZ, R56.H0_H0 ;  /* 0x20000038ff237230 */ /* 0x000fe20000004100 */
[----:B------:R-:W-:Y:S01]  /*4f00*/  IADD3 R31, PT, PT, R31, -0x80, RZ ;  /* 0xffffff801f1f7810 */ /* 0x000fe20007ffe0ff */
[----:B------:R-:W-:Y:S01]  /*4f10*/  HADD2.F32 R39, -RZ, R39.H0_H0 ;  /* 0x20000027ff277230 */ /* 0x000fe20000004100 */
[----:B------:R-:W-:Y:S01]  /*4f20*/  LOP3.LUT R51, R51, 0xff, RZ, 0xc0, !PT ;  /* 0x000000ff33337812 */ /* 0x000fe200078ec0ff */
[----:B0-----:R-:W-:-:S02]  /*4f30*/  HADD2.F32 R20, -RZ, R20.H0_H0 ;  /* 0x20000014ff147230 */ /* 0x001fc40000004100 */
[----:B------:R-:W0:Y:S01]  /*4f40*/  I2F.F16 R21, R21 ;  /* 0x0000001500157306 */ /* 0x000e220000200c00 */
[----:B------:R-:W-:Y:S02]  /*4f50*/  IADD3 R41, PT, PT, R41, -0x80, RZ ;  /* 0xffffff8029297810 */ /* 0x000fe40007ffe0ff */
[----:B------:R-:W-:Y:S02]  /*4f60*/  LOP3.LUT R50, R50, 0xff, RZ, 0xc0, !PT ;  /* 0x000000ff32327812 */ /* 0x000fe400078ec0ff */
[----:B------:R-:W-:Y:S02]  /*4f70*/  IADD3 R51, PT, PT, R51, -0x80, RZ ;  /* 0xffffff8033337810 */ /* 0x000fe40007ffe0ff */
[----:B------:R-:W-:Y:S01]  /*4f80*/  LOP3.LUT R52, R52, 0xff, RZ, 0xc0, !PT ;  /* 0x000000ff34347812 */ /* 0x000fe200078ec0ff */
[----:B------:R-:W-:Y:S01]  /*4f90*/  I2F.F16 R48, R48 ;  /* 0x0000003000307306 */ /* 0x000fe20000200c00 */
[----:B------:R-:W-:Y:S02]  /*4fa0*/  IADD3 R50, PT, PT, R50, -0x80, RZ ;  /* 0xffffff8032327810 */ /* 0x000fe40007ffe0ff */
[----:B------:R-:W-:-:S02]  /*4fb0*/  IADD3 R52, PT, PT, R52, -0x80, RZ ;  /* 0xffffff8034347810 */ /* 0x000fc40007ffe0ff */
[----:B------:R-:W-:Y:S01]  /*4fc0*/  ISETP.NE.AND P0, PT, R42, 0x1, PT ;  /* 0x000000012a00780c */ /* 0x000fe20003f05270 */
[----:B0-----:R-:W-:Y:S02]  /*4fd0*/  HADD2.F32 R21, -RZ, R21.H0_H0 ;  /* 0x20000015ff157230 */ /* 0x001fe40000004100 */
[----:B------:R0:W1:Y:S08]  /*4fe0*/  I2F.F16 R22, R11 ;  /* 0x0000000b00167306 */ /* 0x0000700000200c00 */
[----:B------:R-:W3:Y:S01]  /*4ff0*/  I2F.F16 R30, R30 ;  /* 0x0000001e001e7306 */ /* 0x000ee20000200c00 */
[----:B0-----:R-:W-:-:S02]  /*5000*/  HADD2.F32 R11, -RZ, R12.H0_H0 ;  /* 0x2000000cff0b7230 */ /* 0x001fc40000004100 */
[----:B------:R-:W-:Y:S02]  /*5010*/  HADD2.F32 R12, -RZ, R14.H0_H0 ;  /* 0x2000000eff0c7230 */ /* 0x000fe40000004100 */
[----:B------:R-:W-:Y:S02]  /*5020*/  HADD2.F32 R14, -RZ, R36.H0_H0 ;  /* 0x20000024ff0e7230 */ /* 0x000fe40000004100 */
[----:B------:R-:W-:Y:S01]  /*5030*/  FFMA.FTZ R36, R13, R11, RZ ;  /* 0x0000000b0d247223 */ /* 0x000fe200000100ff */
[----:B-1----:R-:W-:Y:S01]  /*5040*/  HADD2.F32 R22, -RZ, R22.H0_H0 ;  /* 0x20000016ff167230 */ /* 0x002fe20000004100 */
[----:B------:R0:W-:Y:S01]  /*5050*/  I2F.F16 R18, R23 ;  /* 0x0000001700127306 */ /* 0x0001e20000200c00 */
[C---:B------:R-:W-:Y:S01]  /*5060*/  FFMA.FTZ R60, R11.reuse, R12, RZ ;  /* 0x0000000c0b3c7223 */ /* 0x040fe200000100ff */
[----:B------:R-:W-:-:S03]  /*5070*/  FFMA.FTZ R58, R11, R14, RZ ;  /* 0x0000000e0b3a7223 */ /* 0x000fc600000100ff */
[C---:B------:R-:W-:Y:S01]  /*5080*/  FFMA.FTZ R59, R54.reuse, R35, R60 ;  /* 0x00000023363b7223 */ /* 0x040fe2000001003c */
[----:B---3--:R-:W-:Y:S02]  /*5090*/  HADD2.F32 R30, -RZ, R30.H0_H0 ;  /* 0x2000001eff1e7230 */ /* 0x008fe40000004100 */
[----:B------:R-:W1:Y:S01]  /*50a0*/  I2F.F16 R27, R27 ;  /* 0x0000001b001b7306 */ /* 0x000e620000200c00 */
[----:B0-----:R-:W-:Y:S02]  /*50b0*/  HADD2.F32 R23, -RZ, R55.H0_H0 ;  /* 0x20000037ff177230 */ /* 0x001fe40000004100 */
[----:B------:R-:W-:Y:S01]  /*50c0*/  FFMA.FTZ R55, R11, R0, RZ ;  /* 0x000000000b377223 */ /* 0x000fe200000100ff */
[----:B------:R-:W-:Y:S01]  /*50d0*/  FFMA.FTZ R11, R37, R54, R36 ;  /* 0x00000036250b7223 */ /* 0x000fe20000010024 */
[----:B------:R-:W-:Y:S02]  /*50e0*/  HADD2.F32 R36, -RZ, R40.H0_H0 ;  /* 0x20000028ff247230 */ /* 0x000fe40000004100 */
[C---:B------:R-:W-:Y:S01]  /*50f0*/  FFMA.FTZ R56, R54.reuse, R38, R55 ;  /* 0x0000002636387223 */ /* 0x040fe20000010037 */
[----:B------:R-:W-:Y:S01]  /*5100*/  HADD2.F32 R40, -RZ, R48.H0_H0 ;  /* 0x20000030ff287230 */ /* 0x000fe20000004100 */
[----:B------:R-:W0:Y:S01]  /*5110*/  I2F.F16 R33, R33 ;  /* 0x0000002100217306 */ /* 0x000e220000200c00 */
[----:B------:R-:W-:Y:S01]  /*5120*/  FFMA.FTZ R55, R54, R23, R58 ;  /* 0x0000001736377223 */ /* 0x000fe2000001003a */
[----:B------:R-:W-:Y:S01]  /*5130*/  FFMA.FTZ R48, R20, R53, R11 ;  /* 0x0000003514307223 */ /* 0x000fe2000001000b */
[C---:B------:R-:W-:Y:S01]  /*5140*/  FFMA.FTZ R56, R53.reuse, R21, R56 ;  /* 0x0000001535387223 */ /* 0x040fe20000010038 */
[C---:B------:R-:W-:Y:S01]  /*5150*/  FFMA.FTZ R54, R53.reuse, R40, R59 ;  /* 0x0000002835367223 */ /* 0x040fe2000001003b */
[----:B------:R-:W-:Y:S01]  /*5160*/  FFMA.FTZ R57, R53, R36, R55 ;  /* 0x0000002435397223 */ /* 0x000fe20000010037 */
[----:B------:R-:W-:Y:S01]  /*5170*/  FFMA.FTZ R11, R29, R49, R48 ;  /* 0x000000311d0b7223 */ /* 0x000fe20000010030 */
[--C-:B--2---:R-:W-:Y:S01]  /*5180*/  HADD2.F32 R48, -RZ, R16.reuse.H0_H0 ;  /* 0x20000010ff307230 */ /* 0x104fe20000004100 */
[----:B------:R-:W2:Y:S01]  /*5190*/  I2F.F16 R31, R31 ;  /* 0x0000001f001f7306 */ /* 0x000ea20000200c00 */
[----:B------:R-:W-:-:S02]  /*51a0*/  HADD2.F32 R53, -RZ, R16.H1_H1 ;  /* 0x30000010ff357230 */ /* 0x000fc40000004100 */
[C---:B------:R-:W-:Y:S01]  /*51b0*/  FFMA.FTZ R55, R49.reuse, R30, R56 ;  /* 0x0000001e31377223 */ /* 0x040fe20000010038 */
[----:B-1----:R-:W-:Y:S02]  /*51c0*/  HADD2.F32 R27, -RZ, R27.H0_H0 ;  /* 0x2000001bff1b7230 */ /* 0x002fe40000004100 */
[----:B------:R-:W-:Y:S01]  /*51d0*/  FFMA.FTZ R11, R32, R48, R11 ;  /* 0x00000030200b7223 */ /* 0x000fe2000001000b */
[----:B------:R-:W-:Y:S01]  /*51e0*/  FFMA.FTZ R56, R48, R34, R55 ;  /* 0x0000002230387223 */ /* 0x000fe20000010037 */
[----:B0-----:R-:W-:Y:S01]  /*51f0*/  HADD2.F32 R33, -RZ, R33.H0_H0 ;  /* 0x20000021ff217230 */ /* 0x001fe20000004100 */
[----:B------:R-:W-:Y:S01]  /*5200*/  I2F.F16 R41, R41 ;  /* 0x0000002900297306 */ /* 0x000fe20000200c00 */
[----:B------:R-:W-:Y:S01]  /*5210*/  FFMA.FTZ R58, R49, R27, R54 ;  /* 0x0000001b313a7223 */ /* 0x000fe20000010036 */
[--C-:B------:R-:W-:Y:S02]  /*5220*/  HADD2.F32 R54, -RZ, R17.reuse.H0_H0 ;  /* 0x20000011ff367230 */ /* 0x100fe40000004100 */
[----:B------:R-:W-:-:S02]  /*5230*/  HADD2.F32 R17, -RZ, R17.H1_H1 ;  /* 0x30000011ff117230 */ /* 0x000fc40000004100 */
[----:B--2---:R-:W-:Y:S02]  /*5240*/  HADD2.F32 R31, -RZ, R31.H0_H0 ;  /* 0x2000001fff1f7230 */ /* 0x004fe40000004100 */
[----:B------:R-:W0:Y:S03]  /*5250*/  I2F.F16 R51, R51 ;  /* 0x0000003300337306 */ /* 0x000e260000200c00 */
[----:B------:R-:W-:-:S05]  /*5260*/  FFMA.FTZ R58, R48, R31, R58 ;  /* 0x0000001f303a7223 */ /* 0x000fca000001003a */
[----:B------:R1:W2:Y:S01]  /*5270*/  I2F.F16 R60, R50 ;  /* 0x00000032003c7306 */ /* 0x0002a20000200c00 */
[----:B0-----:R-:W-:-:S07]  /*5280*/  HADD2.F32 R51, -RZ, R51.H0_H0 ;  /* 0x20000033ff337230 */ /* 0x001fce0000004100 */
[----:B------:R0:W3:Y:S01]  /*5290*/  I2F.F16 R16, R52 ;  /* 0x0000003400107306 */ /* 0x0000e20000200c00 */
[----:B-1----:R-:W-:Y:S01]  /*52a0*/  FFMA.FTZ R50, R49, R28, R57 ;  /* 0x0000001c31327223 */ /* 0x002fe20000010039 */
[----:B------:R-:W-:-:S03]  /*52b0*/  FFMA.FTZ R58, R53, R51, R58 ;  /* 0x00000033353a7223 */ /* 0x000fc6000001003a */
[----:B------:R-:W-:Y:S01]  /*52c0*/  FFMA.FTZ R55, R48, R33, R50 ;  /* 0x0000002130377223 */ /* 0x000fe20000010032 */
[----:B------:R-:W-:Y:S02]  /*52d0*/  HADD2.F32 R50, -RZ, R18.H0_H0 ;  /* 0x20000012ff327230 */ /* 0x000fe40000004100 */
[----:B------:R-:W1:Y:S01]  /*52e0*/  I2F.F16 R19, R19 ;  /* 0x0000001300137306 */ /* 0x000e620000200c00 */
[----:B0-----:R-:W-:Y:S02]  /*52f0*/  HADD2.F32 R52, -RZ, R41.H0_H0 ;  /* 0x20000029ff347230 */ /* 0x001fe40000004100 */
[----:B--2---:R-:W-:-:S03]  /*5300*/  HADD2.F32 R48, -RZ, R60.H0_H0 ;  /* 0x2000003cff307230 */ /* 0x004fc60000004100 */
[C---:B------:R-:W-:Y:S01]  /*5310*/  FFMA.FTZ R55, R53.reuse, R52, R55 ;  /* 0x0000003435377223 */ /* 0x040fe20000010037 */
[----:B---3--:R-:W-:Y:S01]  /*5320*/  HADD2.F32 R41, -RZ, R16.H0_H0 ;  /* 0x20000010ff297230 */ /* 0x008fe20000004100 */
[----:B------:R-:W0:Y:S01]  /*5330*/  I2F.F16 R25, R25 ;  /* 0x0000001900197306 */ /* 0x000e220000200c00 */
[----:B------:R-:W-:Y:S01]  /*5340*/  FFMA.FTZ R16, R22, R53, R11 ;  /* 0x0000003516107223 */ /* 0x000fe2000001000b */
[----:B------:R-:W-:Y:S01]  /*5350*/  FFMA.FTZ R11, R53, R50, R56 ;  /* 0x00000032350b7223 */ /* 0x000fe20000010038 */
[----:B------:R-:W-:Y:S02]  /*5360*/  HADD2.F32 R53, -RZ, R8.H0_H0 ;  /* 0x20000008ff357230 */ /* 0x000fe40000004100 */
[C---:B------:R-:W-:Y:S01]  /*5370*/  FFMA.FTZ R58, R54.reuse, R41, R58 ;  /* 0x00000029363a7223 */ /* 0x040fe2000001003a */
[----:B------:R-:W-:Y:S01]  /*5380*/  FFMA.FTZ R16, R39, R54, R16 ;  /* 0x0000003627107223 */ /* 0x000fe20000010010 */
[----:B-1----:R-:W-:Y:S01]  /*5390*/  HADD2.F32 R49, -RZ, R19.H0_H0 ;  /* 0x20000013ff317230 */ /* 0x002fe20000004100 */
[----:B------:R-:W1:Y:S01]  /*53a0*/  I2F.F16 R24, R24 ;  /* 0x0000001800187306 */ /* 0x000e620000200c00 */
[----:B------:R-:W-:-:S03]  /*53b0*/  FFMA.FTZ R19, R54, R48, R55 ;  /* 0x0000003036137223 */ /* 0x000fc60000010037 */
[----:B------:R-:W-:Y:S01]  /*53c0*/  FFMA.FTZ R18, R54, R49, R11 ;  /* 0x0000003136127223 */ /* 0x000fe2000001000b */
[----:B------:R-:W-:Y:S02]  /*53d0*/  HADD2.F32 R54, -RZ, R9.H0_H0 ;  /* 0x20000009ff367230 */ /* 0x000fe40000004100 */
        /* <DEDUP_REMOVED lines=81> */
.L_x_3545:
[----:B------:R-:W-:-:S04]  /*58f0*/  VIMNMX R0, PT, PT, R43, UR12, PT ;  /* 0x0000000c2b007c48 */ /* 0x000fc8000bfe0100 */
[----:B------:R-:W-:-:S13]  /*5900*/  ISETP.GT.AND P0, PT, R0, R11, PT ;  /* 0x0000000b0000720c */ /* 0x000fda0003f04270 */
[----:B------:R-:W-:Y:S05]  /*5910*/  @!P0 BRA `(.L_x_3549) ;  /* 0x0000001c00408947 */ /* 0x000fea0003800000 */
[----:B------:R-:W-:-:S07]  /*5920*/  VIMNMX.U32 R0, PT, PT, R43, UR12, PT ;  /* 0x0000000c2b007c48 */ /* 0x000fce000bfe0000 */
.L_x_3552:
[----:B------:R-:W0:Y:S01]  /*5930*/  LDC R45, c[0x0][0x3ac] ;  /* 0x0000eb00ff2d7b82 */ /* 0x000e220000000800 */
[----:B-----5:R1:W5:Y:S01]  /*5940*/  LDG.E.128.CONSTANT R32, desc[UR8][R46.64] ;  /* 0x000000082e207981 */ /* 0x020362000c1e9d00 */
[----:B0-----:R-:W-:-:S04]  /*5950*/  IMAD.WIDE R20, R45, 0x4, R46 ;  /* 0x000000042d147825 */ /* 0x001fc800078e022e */
[C---:B------:R-:W-:Y:S02]  /*5960*/  IMAD.WIDE R24, R45.reuse, 0x4, R20 ;  /* 0x000000042d187825 */ /* 0x040fe400078e0214 */
[----:B------:R-:W5:Y:S02]  /*5970*/  LDG.E.128.CONSTANT R20, desc[UR8][R20.64] ;  /* 0x0000000814147981 */ /* 0x000f64000c1e9d00 */
[----:B------:R-:W-:-:S04]  /*5980*/  IMAD.WIDE R12, R45, 0x4, R24 ;  /* 0x000000042d0c7825 */ /* 0x000fc800078e0218 */
[----:B------:R-:W-:Y:S02]  /*5990*/  IMAD.WIDE R28, R45, 0x4, R12 ;  /* 0x000000042d1c7825 */ /* 0x000fe400078e020c */
[----:B------:R-:W5:Y:S04]  /*59a0*/  LDG.E.128.CONSTANT R12, desc[UR8][R12.64] ;  /* 0x000000080c0c7981 */ /* 0x000f68000c1e9d00 */
[----:B------:R1:W5:Y:S01]  /*59b0*/  LDG.E.128.CONSTANT R16, desc[UR8][R28.64] ;  /* 0x000000081c107981 */ /* 0x000362000c1e9d00 */
[----:B------:R-:W-:-:S13]  /*59c0*/  ISETP.GE.AND P0, PT, R42, 0x1, PT ;  /* 0x000000012a00780c */ /* 0x000fda0003f06270 */
        /* <DEDUP_REMOVED lines=16> */
[----:B------:R-:W-:Y:S02]  /*5ad0*/  SHF.R.U32.HI R40, RZ, 0xc, R33 ;  /* 0x0000000cff287819 */ /* 0x000fe40000011621 */
[----:B------:R-:W-:Y:S02]  /*5ae0*/  LOP3.LUT R37, R32, 0x3f003f, RZ, 0xc0, !PT ;  /* 0x003f003f20257812 */ /* 0x000fe400078ec0ff */
[----:B------:R-:W-:Y:S02]  /*5af0*/  SHF.R.U32.HI R36, RZ, 0x6, R32 ;  /* 0x00000006ff247819 */ /* 0x000fe40000011620 */
[----:B------:R-:W-:Y:S02]  /*5b00*/  SHF.R.U32.HI R67, RZ, 0xc, R34 ;  /* 0x0000000cff437819 */ /* 0x000fe40000011622 */
[----:B------:R-:W-:-:S02]  /*5b10*/  LOP3.LUT R31, R34, 0x3f003f, RZ, 0xc0, !PT ;  /* 0x003f003f221f7812 */ /* 0x000fc400078ec0ff */
[----:B------:R-:W-:Y:S02]  /*5b20*/  LOP3.LUT R30, R35, 0x3f003f, RZ, 0xc0, !PT ;  /* 0x003f003f231e7812 */ /* 0x000fe400078ec0ff */
[--C-:B------:R-:W-:Y:S02]  /*5b30*/  SHF.R.U32.HI R71, RZ, 0xc, R35.reuse ;  /* 0x0000000cff477819 */ /* 0x100fe40000011623 */
[----:B------:R-:W-:Y:S02]  /*5b40*/  LOP3.LUT R32, R33, 0x3f003f, RZ, 0xc0, !PT ;  /* 0x003f003f21207812 */ /* 0x000fe400078ec0ff */
[----:B------:R-:W-:Y:S02]  /*5b50*/  SHF.R.U32.HI R34, RZ, 0x6, R34 ;  /* 0x00000006ff227819 */ /* 0x000fe40000011622 */
[----:B------:R-:W-:Y:S02]  /*5b60*/  SHF.R.U32.HI R35, RZ, 0x6, R35 ;  /* 0x00000006ff237819 */ /* 0x000fe40000011623 */
[----:B------:R-:W-:-:S02]  /*5b70*/  SHF.R.U32.HI R33, RZ, 0x6, R33 ;  /* 0x00000006ff217819 */ /* 0x000fc40000011621 */
        /* <DEDUP_REMOVED lines=28> */
[--C-:B------:R-:W-:Y:S02]  /*5d40*/  SHF.R.U32.HI R70, RZ, 0xa, R26.reuse ;  /* 0x0000000aff467819 */ /* 0x100fe4000001161a */
[----:B------:R-:W-:Y:S02]  /*5d50*/  LOP3.LUT R24, R39, 0xf000f, RZ, 0xc0, !PT ;  /* 0x000f000f27187812 */ /* 0x000fe400078ec0ff */
[----:B------:R-:W-:Y:S02]  /*5d60*/  LOP3.LUT R25, R68, 0xf000f, RZ, 0xc0, !PT ;  /* 0x000f000f44197812 */ /* 0x000fe400078ec0ff */
[----:B------:R-:W-:-:S02]  /*5d70*/  SHF.R.U32.HI R69, RZ, 0x8, R26 ;  /* 0x00000008ff457819 */ /* 0x000fc4000001161a */
[----:B------:R-:W-:Y:S02]  /*5d80*/  LOP3.LUT R54, R26, 0x3f003f, RZ, 0xc0, !PT ;  /* 0x003f003f1a367812 */ /* 0x000fe400078ec0ff */
[----:B------:R-:W-:Y:S02]  /*5d90*/  SHF.R.U32.HI R56, RZ, 0x6, R26 ;  /* 0x00000006ff387819 */ /* 0x000fe4000001161a */
[----:B------:R-:W-:Y:S02]  /*5da0*/  LOP3.LUT R58, R27, 0x3f003f, RZ, 0xc0, !PT ;  /* 0x003f003f1b3a7812 */ /* 0x000fe400078ec0ff */
[--C-:B------:R-:W-:Y:S02]  /*5db0*/  SHF.R.U32.HI R26, RZ, 0x8, R27.reuse ;  /* 0x00000008ff1a7819 */ /* 0x100fe4000001161b */
[--C-:B------:R-:W-:Y:S02]  /*5dc0*/  SHF.R.U32.HI R73, RZ, 0xa, R27.reuse ;  /* 0x0000000aff497819 */ /* 0x100fe4000001161b */
[----:B------:R-:W-:-:S02]  /*5dd0*/  SHF.R.U32.HI R60, RZ, 0x6, R27 ;  /* 0x00000006ff3c7819 */ /* 0x000fc4000001161b */
[----:B------:R-:W-:Y:S02]  /*5de0*/  LOP3.LUT R27, R40, 0xf000f, RZ, 0xc0, !PT ;  /* 0x000f000f281b7812 */ /* 0x000fe400078ec0ff */
[----:B------:R-:W-:Y:S02]  /*5df0*/  LOP3.LUT R49, R24, 0x300030, R49, 0xf8, !PT ;  /* 0x0030003018317812 */ /* 0x000fe400078ef831 */
[----:B------:R-:W-:Y:S02]  /*5e00*/  LOP3.LUT R40, R25, 0x300030, R70, 0xf8, !PT ;  /* 0x0030003019287812 */ /* 0x000fe400078ef846 */
        /* <DEDUP_REMOVED lines=8> */
[----:B------:R-:W-:Y:S01]  /*5e90*/  LOP3.LUT R39, R39, 0x300030, R48, 0xf8, !PT ;  /* 0x0030003027277812 */ /* 0x000fe200078ef830 */
[----:B------:R-:W-:Y:S01]  /*5ea0*/  HADD2 R31, R30, -1056, -1056 ;  /* 0xe420e4201e1f7430 */ /* 0x000fe20000000000 */
[----:B------:R-:W-:Y:S01]  /*5eb0*/  LOP3.LUT R48, R71, 0x300030, R26, 0xf8, !PT ;  /* 0x0030003047307812 */ /* 0x000fe200078ef81a */
[----:B------:R-:W-:Y:S02]  /*5ec0*/  HADD2 R32, R24, -1056, -1056 ;  /* 0xe420e42018207430 */ /* 0x000fe40000000000 */
[----:B0-----:R-:W-:-:S02]  /*5ed0*/  HFMA2 R24, R37, R20, RZ ;  /* 0x0000001425187231 */ /* 0x001fc400000000ff */
[----:B------:R-:W-:Y:S02]  /*5ee0*/  HADD2 R30, R25, -1056, -1056 ;  /* 0xe420e420191e7430 */ /* 0x000fe40000000000 */
[-C--:B------:R-:W-:Y:S02]  /*5ef0*/  HFMA2 R26, R33, R20.reuse, RZ ;  /* 0x00000014211a7231 */ /* 0x080fe400000000ff */
[-C--:B------:R-:W-:Y:S01]  /*5f00*/  HFMA2 R25, R35, R20.reuse, RZ.H0_H0 ;  /* 0x0000001423197231 */ /* 0x080fe200000400ff */
[----:B------:R-:W-:Y:S01]  /*5f10*/  LOP3.LUT R41, R72, 0x300030, R73, 0xf8, !PT ;  /* 0x0030003048297812 */ /* 0x000fe200078ef849 */
[----:B------:R-:W-:Y:S01]  /*5f20*/  HADD2 R34, R34, -1056, -1056 ;  /* 0xe420e42022227430 */ /* 0x000fe20000000000 */
[----:B------:R-:W-:Y:S01]  /*5f30*/  LOP3.LUT R38, R27, 0x300030, R44, 0xf8, !PT ;  /* 0x003000301b267812 */ /* 0x000fe200078ef82c */
[----:B------:R-:W-:Y:S02]  /*5f40*/  HFMA2 R70, R36, R21, R24 ;  /* 0x0000001524467231 */ /* 0x000fe40000000018 */
[----:B------:R-:W-:-:S02]  /*5f50*/  HFMA2 R20, R31, R20, RZ.H0_H0 ;  /* 0x000000141f147231 */ /* 0x000fc400000400ff */
[-C--:B------:R-:W-:Y:S02]  /*5f60*/  HFMA2 R72, R32, R21.reuse, R26 ;  /* 0x0000001520487231 */ /* 0x080fe4000000001a */
[-C--:B------:R-:W-:Y:S01]  /*5f70*/  HFMA2 R71, R34, R21.reuse, R25 ;  /* 0x0000001522477231 */ /* 0x080fe20000000019 */
[----:B------:R-:W-:Y:S01]  /*5f80*/  LOP3.LUT R44, R67, 0xf000f, RZ, 0xc0, !PT ;  /* 0x000f000f432c7812 */ /* 0x000fe200078ec0ff */
[----:B------:R-:W0:Y:S01]  /*5f90*/  LDS.128 R24, [UR4+0x10] ;  /* 0x00001004ff187984 */ /* 0x000e220008000c00 */
[----:B------:R-:W-:Y:S01]  /*5fa0*/  HFMA2 R73, R30, R21, R20 ;  /* 0x000000151e497231 */ /* 0x000fe20000000014 */
[----:B------:R-:W-:Y:S01]  /*5fb0*/  LOP3.LUT R21, R57, 0x64006400, RZ, 0xfc, !PT ;  /* 0x6400640039157812 */ /* 0x000fe200078efcff */
[----:B------:R-:W-:Y:S01]  /*5fc0*/  HADD2 R57, R62, -1056, -1056 ;  /* 0xe420e4203e397430 */ /* 0x000fe20000000000 */
[----:B------:R-:W-:Y:S02]  /*5fd0*/  LOP3.LUT R44, R44, 0x300030, R69, 0xf8, !PT ;  /* 0x003000302c2c7812 */ /* 0x000fe400078ef845 */
        /* <DEDUP_REMOVED lines=40> */
[----:B0-----:R-:W-:-:S02]  /*6260*/  HFMA2 R70, R51, R24, R70 ;  /* 0x0000001833467231 */ /* 0x001fc40000000046 */
        /* <DEDUP_REMOVED lines=84> */
.L_x_3550:
[----:B-----5:R-:W-:Y:S01]  /*67b0*/  MOV R20, R46 ;  /* 0x0000002e00147202 */ /* 0x020fe20000000f00 */
[----:B------:R-:W-:Y:S01]  /*67c0*/  IMAD.WIDE R28, R45, 0x4, R28 ;  /* 0x000000042d1c7825 */ /* 0x000fe200078e021c */
[----:B------:R-:W-:Y:S01]  /*67d0*/  MOV R21, R47 ;  /* 0x0000002f00157202 */ /* 0x000fe20000000f00 */
        /* <DEDUP_REMOVED lines=49> */
[----:B------:R-:W-:Y:S01]  /*6af0*/  ISETP.NE.AND P0, PT, R42, 0x1, PT ;  /* 0x000000012a00780c */ /* 0x000fe20003f05270 */
[----:B------:R-:W-:Y:S01]  /*6b00*/  HADD2 R54, R54, -1056, -1056 ;  /* 0xe420e42036367430 */ /* 0x000fe20000000000 */
[----:B------:R-:W-:Y:S01]  /*6b10*/  PRMT R9, R9, 0x5410, R8 ;  /* 0x0000541009097816 */ /* 0x000fe20000000008 */
[----:B------:R-:W-:Y:S01]  /*6b20*/  HADD2 R58, R58, -1056, -1056 ;  /* 0xe420e4203a3a7430 */ /* 0x000fe20000000000 */
[----:B------:R-:W-:Y:S02]  /*6b30*/  PRMT R7, R7, 0x5410, R6 ;  /* 0x0000541007077816 */ /* 0x000fe40000000006 */
[----:B--2---:R-:W-:-:S02]  /*6b40*/  SHF.R.U32.HI R33, RZ, 0xa, R25 ;  /* 0x0000000aff217819 */ /* 0x004fc40000011619 */
[--C-:B------:R-:W-:Y:S02]  /*6b50*/  SHF.R.U32.HI R18, RZ, 0x8, R25.reuse ;  /* 0x00000008ff127819 */ /* 0x100fe40000011619 */
[----:B------:R-:W-:Y:S02]  /*6b60*/  LOP3.LUT R39, R25, 0x3f003f, RZ, 0xc0, !PT ;  /* 0x003f003f19277812 */ /* 0x000fe400078ec0ff */
[----:B------:R-:W-:Y:S02]  /*6b70*/  SHF.R.U32.HI R46, RZ, 0x6, R25 ;  /* 0x00000006ff2e7819 */ /* 0x000fe40000011619 */
[----:B------:R-:W-:Y:S02]  /*6b80*/  LOP3.LUT R33, R16, 0x300030, R33, 0xf8, !PT ;  /* 0x0030003010217812 */ /* 0x000fe400078ef821 */
[----:B------:R-:W-:Y:S02]  /*6b90*/  SHF.R.U32.HI R25, RZ, 0x8, R27 ;  /* 0x00000008ff197819 */ /* 0x000fe4000001161b */
[----:B------:R-:W-:-:S02]  /*6ba0*/  LOP3.LUT R16, R37, 0xf000f, RZ, 0xc0, !PT ;  /* 0x000f000f25107812 */ /* 0x000fc400078ec0ff */
[--C-:B------:R-:W-:Y:S02]  /*6bb0*/  SHF.R.U32.HI R38, RZ, 0x8, R24.reuse ;  /* 0x00000008ff267819 */ /* 0x100fe40000011618 */
        /* <DEDUP_REMOVED lines=10> */
[----:B------:R-:W-:-:S02]  /*6c60*/  LOP3.LUT R37, R16, 0x300030, R25, 0xf8, !PT ;  /* 0x0030003010257812 */ /* 0x000fc400078ef819 */
[----:B------:R-:W-:Y:S02]  /*6c70*/  LOP3.LUT R25, R59, 0x64006400, RZ, 0xfc, !PT ;  /* 0x640064003b197812 */ /* 0x000fe400078efcff */
[----:B------:R-:W-:Y:S02]  /*6c80*/  LOP3.LUT R27, R61, 0x64006400, RZ, 0xfc, !PT ;  /* 0x640064003d1b7812 */ /* 0x000fe400078efcff */
[----:B------:R-:W-:Y:S01]  /*6c90*/  LOP3.LUT R38, R17, 0x300030, R38, 0xf8, !PT ;  /* 0x0030003011267812 */ /* 0x000fe200078ef826 */
[----:B------:R-:W-:Y:S01]  /*6ca0*/  HADD2 R25, R25, -1056, -1056 ;  /* 0xe420e42019197430 */ /* 0x000fe20000000000 */
[----:B------:R-:W-:Y:S01]  /*6cb0*/  LOP3.LUT R17, R34, 0xf000f, RZ, 0xc0, !PT ;  /* 0x000f000f22117812 */ /* 0x000fe200078ec0ff */
[----:B------:R-:W-:Y:S01]  /*6cc0*/  HADD2 R27, R27, -1056, -1056 ;  /* 0xe420e4201b1b7430 */ /* 0x000fe20000000000 */
[----:B------:R-:W-:Y:S02]  /*6cd0*/  LOP3.LUT R34, R35, 0x300030, R24, 0xf8, !PT ;  /* 0x0030003023227812 */ /* 0x000fe400078ef818 */
[----:B------:R-:W-:Y:S01]  /*6ce0*/  LOP3.LUT R16, R23, 0x64006400, RZ, 0xfc, !PT ;  /* 0x6400640017107812 */ /* 0x000fe200078efcff */
[----:B------:R-:W-:Y:S01]  /*6cf0*/  HADD2 R23, R22, -1056, -1056 ;  /* 0xe420e42016177430 */ /* 0x000fe20000000000 */
[----:B------:R-:W-:-:S02]  /*6d00*/  LOP3.LUT R35, R65, 0x300030, R26, 0xf8, !PT ;  /* 0x0030003041237812 */ /* 0x000fc400078ef81a */
[----:B------:R-:W-:Y:S01]  /*6d10*/  LOP3.LUT R24, R60, 0x64006400, RZ, 0xfc, !PT ;  /* 0x640064003c187812 */ /* 0x000fe200078efcff */
[----:B------:R-:W-:Y:S01]  /*6d20*/  HADD2 R22, R16, -1056, -1056 ;  /* 0xe420e42010167430 */ /* 0x000fe20000000000 */
[----:B------:R-:W-:Y:S01]  /*6d30*/  LOP3.LUT R26, R62, 0x64006400, RZ, 0xfc, !PT ;  /* 0x640064003e1a7812 */ /* 0x000fe200078efcff */
[-C--:B0-----:R-:W-:Y:S01]  /*6d40*/  HFMA2 R16, R23, R12.reuse, RZ ;  /* 0x0000000c17107231 */ /* 0x081fe200000000ff */
[----:B------:R-:W-:Y:S01]  /*6d50*/  LOP3.LUT R32, R19, 0x300030, R18, 0xf8, !PT ;  /* 0x0030003013207812 */ /* 0x000fe200078ef812 */
[-C--:B------:R-:W-:Y:S01]  /*6d60*/  HFMA2 R18, R27, R12.reuse, RZ ;  /* 0x0000000c1b127231 */ /* 0x080fe200000000ff */
[----:B------:R-:W-:Y:S01]  /*6d70*/  LOP3.LUT R36, R17, 0x300030, R36, 0xf8, !PT ;  /* 0x0030003011247812 */ /* 0x000fe200078ef824 */
[----:B------:R-:W-:Y:S02]  /*6d80*/  HFMA2 R17, R25, R12, RZ.H0_H0 ;  /* 0x0000000c19117231 */ /* 0x000fe400000400ff */
[-C--:B------:R-:W-:Y:S02]  /*6d90*/  HFMA2 R59, R22, R13.reuse, R16 ;  /* 0x0000000d163b7231 */ /* 0x080fe40000000010 */
        /* <DEDUP_REMOVED lines=8> */
[----:B------:R-:W0:Y:S01]  /*6e20*/  LDS.128 R16, [UR4+0x30] ;  /* 0x00003004ff107984 */ /* 0x000e220008000c00 */
[----:B------:R-:W-:Y:S01]  /*6e30*/  HADD2 R31, R31, -1056, -1056 ;  /* 0xe420e4201f1f7430 */ /* 0x000fe20000000000 */
[----:B------:R-:W-:Y:S01]  /*6e40*/  LOP3.LUT R46, R46, 0x3f003f, RZ, 0xc0, !PT ;  /* 0x003f003f2e2e7812 */ /* 0x000fe200078ec0ff */
[----:B------:R-:W-:Y:S01]  /*6e50*/  HFMA2 R60, R53, R14, R60 ;  /* 0x0000000e353c7231 */ /* 0x000fe2000000003c */
[----:B------:R-:W-:Y:S01]  /*6e60*/  LOP3.LUT R44, R44, 0x64006400, RZ, 0xfc, !PT ;  /* 0x640064002c2c7812 */ /* 0x000fe200078efcff */
[----:B------:R-:W-:Y:S01]  /*6e70*/  HFMA2 R12, R31, R12, RZ.H0_H0 ;  /* 0x0000000c1f0c7231 */ /* 0x000fe200000400ff */
[----:B------:R-:W-:Y:S01]  /*6e80*/  LOP3.LUT R47, R47, 0x64006400, RZ, 0xfc, !PT ;  /* 0x640064002f2f7812 */ /* 0x000fe200078efcff */
[----:B------:R-:W-:Y:S01]  /*6e90*/  HFMA2 R60, R54, R15, R60 ;  /* 0x0000000f363c7231 */ /* 0x000fe2000000003c */
        /* <DEDUP_REMOVED lines=17> */
[-C--:B------:R-:W-:Y:S02]  /*6fb0*/  HFMA2 R62, R57, R14.reuse, R62 ;  /* 0x0000000e393e7231 */ /* 0x080fe4000000003e */
[----:B------:R-:W-:-:S02]  /*6fc0*/  HFMA2 R61, R55, R14, R61 ;  /* 0x0000000e373d7231 */ /* 0x000fc4000000003d */
        /* <DEDUP_REMOVED lines=95> */
.L_x_3551:
[----:B------:R-:W-:Y:S01]  /*75c0*/  IADD3 R11, PT, PT, R11, 0x20, RZ ;  /* 0x000000200b0b7810 */ /* 0x000fe20007ffe0ff */
[----:B------:R-:W-:Y:S01]  /*75d0*/  UIADD3 UR4, UPT, UPT, UR4, 0x40, URZ ;  /* 0x0000004004047890 */ /* 0x000fe2000fffe0ff */
[----:B------:R-:W-:Y:S02]  /*75e0*/  IMAD.WIDE R46, R45, 0x4, R28 ;  /* 0x000000042d2e7825 */ /* 0x000fe400078e021c */
[----:B------:R-:W-:-:S13]  /*75f0*/  ISETP.GE.AND P0, PT, R11, R0, PT ;  /* 0x000000000b00720c */ /* 0x000fda0003f06270 */
[----:B------:R-:W-:Y:S05]  /*7600*/  @!P0 BRA `(.L_x_3552) ;  /* 0xffffffe000c88947 */ /* 0x000fea000383ffff */
[----:B------:R-:W-:-:S07]  /*7610*/  IMAD.WIDE R46, R45, 0x18, R20 ;  /* 0x000000182d2e7825 */ /* 0x000fce00078e0214 */
.L_x_3549:
[----:B------:R-:W0:Y:S02]  /*7620*/  LDCU UR5, c[0x0][0x3d4] ;  /* 0x00007a80ff0577ac */ /* 0x000e240008000800 */
[----:B0-----:R-:W-:-:S04]  /*7630*/  VIMNMX R20, PT, PT, R43, UR5, PT ;  /* 0x000000052b147c48 */ /* 0x001fc8000bfe0100 */
[----:B------:R-:W-:-:S13]  /*7640*/  ISETP.GT.AND P0, PT, R20, R11, PT ;  /* 0x0000000b1400720c */ /* 0x000fda0003f04270 */
[----:B------:R-:W-:Y:S05]  /*7650*/  @!P0 BRA `(.L_x_3553) ;  /* 0x0000003000bc8947 */ /* 0x000fea0003800000 */
.L_x_3558:
[----:B------:R-:W0:Y:S01]  /*7660*/  LDC R45, c[0x0][0x3ac] ;  /* 0x0000eb00ff2d7b82 */ /* 0x000e220000000800 */
[----:B------:R-:W-:Y:S02]  /*7670*/  ISETP.GE.AND P0, PT, R42, 0x1, PT ;  /* 0x000000012a00780c */ /* 0x000fe40003f06270 */
[----:B------:R-:W-:-:S04]  /*7680*/  MOV R0, 0x2c00 ;  /* 0x00002c0000007802 */ /* 0x000fc80000000f00 */
[----:B------:R-:W-:Y:S01]  /*7690*/  PRMT R6, R6, 0x5410, R0 ;  /* 0x0000541006067816 */ /* 0x000fe20000000000 */
[----:B0-----:R-:W-:-:S04]  /*76a0*/  IMAD.WIDE R18, R45, 0x4, R46 ;  /* 0x000000042d127825 */ /* 0x001fc800078e022e */
[----:B-----5:R-:W-:Y:S02]  /*76b0*/  IMAD.WIDE R16, R45, 0x4, R18 ;  /* 0x000000042d107825 */ /* 0x020fe400078e0212 */
[----:B------:R-:W-:Y:S05]  /*76c0*/  @!P0 BRA `(.L_x_3554) ;  /* 0x0000000c001c8947 */ /* 0x000fea0003800000 */
        /* <DEDUP_REMOVED lines=29> */
[--C-:B------:R-:W-:Y:S01]  /*78a0*/  HADD2.F32 R13, -RZ, R12.reuse.H0_H0 ;  /* 0x2000000cff0d7230 */ /* 0x100fe20000004100 */
[----:B------:R-:W-:Y:S01]  /*78b0*/  LOP3.LUT R33, R32, 0x64006400, RZ, 0xfc, !PT ;  /* 0x6400640020217812 */ /* 0x000fe200078efcff */
[----:B------:R-:W-:Y:S02]  /*78c0*/  HADD2.F32 R27, -RZ, R12.H1_H1 ;  /* 0x3000000cff1b7230 */ /* 0x000fe40000004100 */
[----:B------:R-:W-:Y:S02]  /*78d0*/  HFMA2 R41, R29, R6.H1_H1, -72, -72 ;  /* 0xd480d4801d297431 */ /* 0x000fe40000060006 */
[----:B------:R-:W-:Y:S02]  /*78e0*/  HADD2.F32 R0, -RZ, R21.H0_H0 ;  /* 0x20000015ff007230 */ /* 0x000fe40000004100 */
[----:B------:R-:W-:Y:S01]  /*78f0*/  FFMA.FTZ R32, R15, R13, RZ ;  /* 0x0000000d0f207223 */ /* 0x000fe200000100ff */
[----:B------:R-:W-:-:S02]  /*7900*/  HADD2.F32 R12, -RZ, R26.H0_H0 ;  /* 0x2000001aff0c7230 */ /* 0x000fc40000004100 */
[----:B------:R-:W-:Y:S02]  /*7910*/  HFMA2 R33, R33, R6.H1_H1, -72, -72 ;  /* 0xd480d48021217431 */ /* 0x000fe40000060006 */
[--C-:B------:R-:W-:Y:S02]  /*7920*/  HADD2.F32 R14, -RZ, R31.reuse.H0_H0 ;  /* 0x2000001fff0e7230 */ /* 0x100fe40000004100 */
[----:B------:R-:W-:Y:S01]  /*7930*/  FFMA.FTZ R44, R35, R27, R32 ;  /* 0x0000001b232c7223 */ /* 0x000fe20000010020 */
[----:B------:R-:W-:Y:S01]  /*7940*/  HADD2.F32 R28, -RZ, R31.H1_H1 ;  /* 0x3000001fff1c7230 */ /* 0x000fe20000004100 */
[----:B------:R-:W-:Y:S01]  /*7950*/  LOP3.LUT R31, R30, 0x64006400, RZ, 0xfc, !PT ;  /* 0x640064001e1f7812 */ /* 0x000fe200078efcff */
[----:B------:R-:W-:Y:S02]  /*7960*/  HADD2.F32 R21, -RZ, R21.H1_H1 ;  /* 0x30000015ff157230 */ /* 0x000fe40000004100 */
[----:B------:R-:W-:Y:S01]  /*7970*/  FFMA.FTZ R30, R0, R15, RZ ;  /* 0x0000000f001e7223 */ /* 0x000fe200000100ff */
[----:B------:R-:W-:-:S02]  /*7980*/  HADD2.F32 R26, -RZ, R26.H1_H1 ;  /* 0x3000001aff1a7230 */ /* 0x000fc40000004100 */
[C---:B------:R-:W-:Y:S01]  /*7990*/  FFMA.FTZ R29, R15.reuse, R12, RZ ;  /* 0x0000000c0f1d7223 */ /* 0x040fe200000100ff */
[----:B------:R-:W-:Y:S01]  /*79a0*/  FFMA.FTZ R15, R15, R14, RZ ;  /* 0x0000000e0f0f7223 */ /* 0x000fe200000100ff */
[----:B------:R-:W-:Y:S01]  /*79b0*/  FFMA.FTZ R38, R21, R35, R30 ;  /* 0x0000002315267223 */ /* 0x000fe2000001001e */
[----:B------:R-:W-:Y:S02]  /*79c0*/  HFMA2 R31, R31, R6.H1_H1, -72, -72 ;  /* 0xd480d4801f1f7431 */ /* 0x000fe40000060006 */
[C---:B------:R-:W-:Y:S01]  /*79d0*/  FFMA.FTZ R49, R35.reuse, R26, R29 ;  /* 0x0000001a23317223 */ /* 0x040fe2000001001d */
[----:B------:R-:W-:Y:S01]  /*79e0*/  FFMA.FTZ R51, R35, R28, R15 ;  /* 0x0000001c23337223 */ /* 0x000fe2000001000f */
[----:B------:R-:W-:Y:S01]  /*79f0*/  LOP3.LUT R35, R34, 0x64006400, RZ, 0xfc, !PT ;  /* 0x6400640022237812 */ /* 0x000fe200078efcff */
[----:B------:R-:W-:Y:S02]  /*7a00*/  HADD2.F32 R15, -RZ, R41.H0_H0 ;  /* 0x20000029ff0f7230 */ /* 0x000fe40000004100 */
[----:B------:R-:W-:-:S02]  /*7a10*/  HADD2.F32 R30, -RZ, R31.H0_H0 ;  /* 0x2000001fff1e7230 */ /* 0x000fc40000004100 */
[----:B------:R-:W-:Y:S02]  /*7a20*/  HFMA2 R35, R35, R6.H1_H1, -72, -72 ;  /* 0xd480d48023237431 */ /* 0x000fe40000060006 */
[----:B------:R-:W-:Y:S02]  /*7a30*/  HADD2.F32 R32, -RZ, R33.H0_H0 ;  /* 0x20000021ff207230 */ /* 0x000fe40000004100 */
[----:B------:R-:W-:Y:S01]  /*7a40*/  FFMA.FTZ R38, R15, R39, R38 ;  /* 0x000000270f267223 */ /* 0x000fe20000010026 */
[----:B------:R-:W-:Y:S02]  /*7a50*/  HADD2.F32 R29, -RZ, R41.H1_H1 ;  /* 0x30000029ff1d7230 */ /* 0x000fe40000004100 */
[C---:B------:R-:W-:Y:S01]  /*7a60*/  FFMA.FTZ R41, R39.reuse, R30, R44 ;  /* 0x0000001e27297223 */ /* 0x040fe2000001002c */
[----:B------:R-:W-:Y:S02]  /*7a70*/  HADD2.F32 R34, -RZ, R35.H0_H0 ;  /* 0x20000023ff227230 */ /* 0x000fe40000004100 */
[----:B------:R-:W-:Y:S01]  /*7a80*/  FFMA.FTZ R44, R39, R32, R49 ;  /* 0x00000020272c7223 */ /* 0x000fe20000010031 */
[----:B------:R-:W-:-:S02]  /*7a90*/  HADD2.F32 R31, -RZ, R31.H1_H1 ;  /* 0x3000001fff1f7230 */ /* 0x000fc40000004100 */
[----:B------:R-:W-:Y:S01]  /*7aa0*/  FFMA.FTZ R49, R29, R40, R38 ;  /* 0x000000281d317223 */ /* 0x000fe20000010026 */
        /* <DEDUP_REMOVED lines=40> */
[----:B------:R-:W-:Y:S01]  /*7d30*/  FFMA.FTZ R22, R44, R53, R55 ;  /* 0x000000352c167223 */ /* 0x000fe20000010037 */
[----:B------:R-:W-:Y:S01]  /*7d40*/  LOP3.LUT R51, R36, 0x64006400, RZ, 0xfc, !PT ;  /* 0x6400640024337812 */ /* 0x000fe200078efcff */
        /* <DEDUP_REMOVED lines=95> */
.L_x_3554:
        /* <DEDUP_REMOVED lines=21> */
[----:B------:R-:W-:Y:S02]  /*8490*/  LOP3.LUT R14, R14, 0x64006400, RZ, 0xfc, !PT ;  /* 0x640064000e0e7812 */ /* 0x000fe400078efcff */
[----:B------:R-:W-:Y:S01]  /*84a0*/  LOP3.LUT R32, R15, 0xf000f0, RZ, 0xc0, !PT ;  /* 0x00f000f00f207812 */ /* 0x000fe200078ec0ff */
[----:B------:R-:W-:Y:S01]  /*84b0*/  HADD2 R25, R13, -1032, -1032 ;  /* 0xe408e4080d197430 */ /* 0x000fe20000000000 */
[----:B------:R-:W-:Y:S01]  /*84c0*/  SHF.R.U32.HI R34, RZ, 0x8, R15 ;  /* 0x00000008ff227819 */ /* 0x000fe2000001160f */
[----:B------:R-:W-:-:S02]  /*84d0*/  HADD2.F32 R15, -RZ, R24.H0_H0 ;  /* 0x20000018ff0f7230 */ /* 0x000fc40000004100 */
[----:B------:R-:W-:Y:S02]  /*84e0*/  HADD2 R24, R12, -1032, -1032 ;  /* 0xe408e4080c187430 */ /* 0x000fe40000000000 */
[--C-:B------:R-:W-:Y:S02]  /*84f0*/  HADD2.F32 R0, -RZ, R18.reuse.H0_H0 ;  /* 0x20000012ff007230 */ /* 0x100fe40000004100 */
[----:B------:R-:W-:Y:S02]  /*8500*/  HADD2 R29, R14, -1032, -1032 ;  /* 0xe408e4080e1d7430 */ /* 0x000fe40000000000 */
[----:B------:R-:W-:Y:S01]  /*8510*/  HADD2.F32 R21, -RZ, R18.H1_H1 ;  /* 0x30000012ff157230 */ /* 0x000fe20000004100 */
[----:B------:R-:W-:Y:S01]  /*8520*/  LOP3.LUT R27, R26, 0x64006400, RZ, 0xfc, !PT ;  /* 0x640064001a1b7812 */ /* 0x000fe200078efcff */
[----:B------:R-:W0:Y:S01]  /*8530*/  LDS.64 R18, [UR4+0x18] ;  /* 0x00001804ff127984 */ /* 0x000e220008000a00 */
[----:B------:R-:W-:Y:S01]  /*8540*/  HADD2.F32 R12, -RZ, R24.H0_H0 ;  /* 0x20000018ff0c7230 */ /* 0x000fe20000004100 */
[----:B------:R-:W-:Y:S01]  /*8550*/  LOP3.LUT R31, R30, 0x64006400, RZ, 0xfc, !PT ;  /* 0x640064001e1f7812 */ /* 0x000fe200078efcff */
        /* <DEDUP_REMOVED lines=12> */
[C---:B------:R-:W-:Y:S01]  /*8620*/  FFMA.FTZ R40, R33.reuse, R24, R30 ;  /* 0x0000001821287223 */ /* 0x040fe2000001001e */
[C---:B------:R-:W-:Y:S01]  /*8630*/  FFMA.FTZ R41, R33.reuse, R25, R44 ;  /* 0x0000001921297223 */ /* 0x040fe2000001002c */
[----:B------:R-:W-:Y:S01]  /*8640*/  FFMA.FTZ R49, R33, R26, R15 ;  /* 0x0000001a21317223 */ /* 0x000fe2000001000f */
[----:B------:R-:W-:Y:S01]  /*8650*/  LOP3.LUT R33, R32, 0x64006400, RZ, 0xfc, !PT ;  /* 0x6400640020217812 */ /* 0x000fe200078efcff */
[-C--:B------:R-:W-:Y:S02]  /*8660*/  HFMA2 R29, R29, R6.reuse.H1_H1, -72, -72 ;  /* 0xd480d4801d1d7431 */ /* 0x080fe40000060006 */
[----:B------:R-:W-:Y:S02]  /*8670*/  HADD2.F32 R15, -RZ, R27.H0_H0 ;  /* 0x2000001bff0f7230 */ /* 0x000fe40000004100 */
[----:B------:R-:W-:-:S02]  /*8680*/  HFMA2 R31, R31, R6.H1_H1, -72, -72 ;  /* 0xd480d4801f1f7431 */ /* 0x000fc40000060006 */
[----:B------:R-:W-:Y:S02]  /*8690*/  HADD2.F32 R27, -RZ, R27.H1_H1 ;  /* 0x3000001bff1b7230 */ /* 0x000fe40000004100 */
[----:B------:R-:W-:Y:S02]  /*86a0*/  HFMA2 R33, R33, R6.H1_H1, -72, -72 ;  /* 0xd480d48021217431 */ /* 0x000fe40000060006 */
[----:B------:R-:W-:Y:S02]  /*86b0*/  HADD2.F32 R28, -RZ, R29.H0_H0 ;  /* 0x2000001dff1c7230 */ /* 0x000fe40000004100 */
[----:B------:R-:W-:Y:S01]  /*86c0*/  FFMA.FTZ R36, R15, R37, R36 ;  /* 0x000000250f247223 */ /* 0x000fe20000010024 */
[----:B------:R-:W-:Y:S02]  /*86d0*/  HADD2.F32 R30, -RZ, R31.H0_H0 ;  /* 0x2000001fff1e7230 */ /* 0x000fe40000004100 */
        /* <DEDUP_REMOVED lines=142> */
.L_x_3555:
        /* <DEDUP_REMOVED lines=22> */
[----:B------:R-:W-:Y:S01]  /*9120*/  SHF.R.U32.HI R34, RZ, 0x8, R15 ;  /* 0x00000008ff227819 */ /* 0x000fe2000001160f */
[----:B------:R-:W-:Y:S01]  /*9130*/  HADD2.F32 R15, -RZ, R18.H0_H0 ;  /* 0x20000012ff0f7230 */ /* 0x000fe20000004100 */
[----:B------:R-:W-:Y:S01]  /*9140*/  LOP3.LUT R14, R14, 0x64006400, RZ, 0xfc, !PT ;  /* 0x640064000e0e7812 */ /* 0x000fe200078efcff */
[----:B------:R-:W-:-:S02]  /*9150*/  HADD2 R18, R0, -1032, -1032 ;  /* 0xe408e40800127430 */ /* 0x000fc40000000000 */
[----:B------:R-:W-:Y:S02]  /*9160*/  HADD2.F32 R12, -RZ, R24.H0_H0 ;  /* 0x20000018ff0c7230 */ /* 0x000fe40000004100 */
[----:B------:R-:W-:Y:S01]  /*9170*/  HADD2 R25, R13, -1032, -1032 ;  /* 0xe408e4080d197430 */ /* 0x000fe20000000000 */
[----:B------:R-:W-:Y:S01]  /*9180*/  LOP3.LUT R27, R26, 0x64006400, RZ, 0xfc, !PT ;  /* 0x640064001a1b7812 */ /* 0x000fe200078efcff */
[----:B------:R-:W-:Y:S02]  /*9190*/  HADD2 R29, R14, -1032, -1032 ;  /* 0xe408e4080e1d7430 */ /* 0x000fe40000000000 */
[--C-:B------:R-:W-:Y:S01]  /*91a0*/  HADD2.F32 R0, -RZ, R18.reuse.H0_H0 ;  /* 0x20000012ff007230 */ /* 0x100fe20000004100 */
[----:B------:R-:W-:Y:S01]  /*91b0*/  LOP3.LUT R31, R30, 0x64006400, RZ, 0xfc, !PT ;  /* 0x640064001e1f7812 */ /* 0x000fe200078efcff */
[----:B------:R-:W-:Y:S02]  /*91c0*/  HADD2.F32 R21, -RZ, R18.H1_H1 ;  /* 0x30000012ff157230 */ /* 0x000fe40000004100 */
[----:B------:R-:W-:Y:S01]  /*91d0*/  FFMA.FTZ R30, R15, R12, RZ ;  /* 0x0000000c0f1e7223 */ /* 0x000fe200000100ff */
[----:B------:R-:W0:Y:S01]  /*91e0*/  LDS.64 R18, [UR4+0x28] ;  /* 0x00002804ff127984 */ /* 0x000e220008000a00 */
[----:B------:R-:W-:-:S02]  /*91f0*/  HADD2.F32 R13, -RZ, R25.H0_H0 ;  /* 0x20000019ff0d7230 */ /* 0x000fc40000004100 */
[-C--:B------:R-:W-:Y:S02]  /*9200*/  HFMA2 R27, R27, R6.reuse.H1_H1, -72, -72 ;  /* 0xd480d4801b1b7431 */ /* 0x080fe40000060006 */
[--C-:B------:R-:W-:Y:S02]  /*9210*/  HADD2.F32 R14, -RZ, R29.reuse.H0_H0 ;  /* 0x2000001dff0e7230 */ /* 0x100fe40000004100 */
[----:B------:R-:W-:Y:S02]  /*9220*/  HFMA2 R31, R31, R6.H1_H1, -72, -72 ;  /* 0xd480d4801f1f7431 */ /* 0x000fe40000060006 */
        /* <DEDUP_REMOVED lines=12> */
[----:B------:R-:W-:Y:S02]  /*92f0*/  HFMA2 R29, R29, R6.H1_H1, -72, -72 ;  /* 0xd480d4801d1d7431 */ /* 0x000fe40000060006 */
[----:B------:R-:W-:Y:S02]  /*9300*/  HADD2.F32 R15, -RZ, R27.H0_H0 ;  /* 0x2000001bff0f7230 */ /* 0x000fe40000004100 */
[----:B------:R-:W-:-:S02]  /*9310*/  HADD2.F32 R30, -RZ, R31.H0_H0 ;  /* 0x2000001fff1e7230 */ /* 0x000fc40000004100 */
[----:B------:R-:W-:Y:S02]  /*9320*/  HFMA2 R33, R33, R6.H1_H1, -72, -72 ;  /* 0xd480d48021217431 */ /* 0x000fe40000060006 */
[----:B------:R-:W-:Y:S02]  /*9330*/  HADD2.F32 R28, -RZ, R29.H0_H0 ;  /* 0x2000001dff1c7230 */ /* 0x000fe40000004100 */
[----:B------:R-:W-:Y:S01]  /*9340*/  FFMA.FTZ R36, R15, R37, R36 ;  /* 0x000000250f247223 */ /* 0x000fe20000010024 */
[----:B------:R-:W-:Y:S02]  /*9350*/  HADD2.F32 R27, -RZ, R27.H1_H1 ;  /* 0x3000001bff1b7230 */ /* 0x000fe40000004100 */
        /* <DEDUP_REMOVED lines=142> */
.L_x_3556:
[----:B------:R-:W-:Y:S01]  /*9c40*/  MOV R18, R46 ;  /* 0x0000002e00127202 */ /* 0x000fe20000000f00 */
[----:B------:R-:W-:Y:S01]  /*9c50*/  IMAD.WIDE R16, R45, 0x4, R16 ;  /* 0x000000042d107825 */ /* 0x000fe200078e0210 */
[----:B------:R-:W-:Y:S01]  /*9c60*/  MOV R19, R47 ;  /* 0x0000002f00137202 */ /* 0x000fe20000000f00 */
        /* <DEDUP_REMOVED lines=38> */
[----:B------:R-:W-:Y:S02]  /*9ed0*/  HADD2.F32 R27, -RZ, R14.H1_H1 ;  /* 0x3000000eff1b7230 */ /* 0x000fe40000004100 */
[----:B------:R-:W-:Y:S01]  /*9ee0*/  FFMA.FTZ R44, R35, R26, R32 ;  /* 0x0000001a232c7223 */ /* 0x000fe20000010020 */
[--C-:B------:R-:W-:Y:S02]  /*9ef0*/  HADD2.F32 R14, -RZ, R31.reuse.H0_H0 ;  /* 0x2000001fff0e7230 */ /* 0x100fe40000004100 */
[----:B------:R-:W-:Y:S01]  /*9f00*/  FFMA.FTZ R46, R15, R13, RZ ;  /* 0x0000000d0f2e7223 */ /* 0x000fe200000100ff */
[----:B------:R-:W-:Y:S01]  /*9f10*/  HADD2.F32 R28, -RZ, R31.H1_H1 ;  /* 0x3000001fff1c7230 */ /* 0x000fe20000004100 */
[----:B------:R-:W-:Y:S01]  /*9f20*/  LOP3.LUT R31, R30, 0x64006400, RZ, 0xfc, !PT ;  /* 0x640064001e1f7812 */ /* 0x000fe200078efcff */
[----:B------:R-:W-:-:S02]  /*9f30*/  HADD2.F32 R21, -RZ, R21.H1_H1 ;  /* 0x30000015ff157230 */ /* 0x000fc40000004100 */
[----:B------:R-:W-:Y:S01]  /*9f40*/  FFMA.FTZ R30, R0, R15, RZ ;  /* 0x0000000f001e7223 */ /* 0x000fe200000100ff */
[----:B------:R-:W-:Y:S01]  /*9f50*/  FFMA.FTZ R15, R15, R14, RZ ;  /* 0x0000000e0f0f7223 */ /* 0x000fe200000100ff */
[----:B------:R-:W-:Y:S01]  /*9f60*/  FFMA.FTZ R47, R35, R27, R46 ;  /* 0x0000001b232f7223 */ /* 0x000fe2000001002e */
[----:B------:R-:W-:Y:S02]  /*9f70*/  HFMA2 R31, R31, R6.H1_H1, -72, -72 ;  /* 0xd480d4801f1f7431 */ /* 0x000fe40000060006 */
[----:B------:R-:W-:Y:S01]  /*9f80*/  FFMA.FTZ R38, R21, R35, R30 ;  /* 0x0000002315267223 */ /* 0x000fe2000001001e */
        /* <DEDUP_REMOVED lines=150> */
.L_x_3557:
[----:B------:R-:W-:Y:S01]  /*a8f0*/  IADD3 R11, PT, PT, R11, 0x20, RZ ;  /* 0x000000200b0b7810 */ /* 0x000fe20007ffe0ff */
[----:B------:R-:W-:Y:S01]  /*a900*/  UIADD3 UR4, UPT, UPT, UR4, 0x40, URZ ;  /* 0x0000004004047890 */ /* 0x000fe2000fffe0ff */
[----:B------:R-:W-:Y:S02]  /*a910*/  IMAD.WIDE R46, R45, 0x4, R16 ;  /* 0x000000042d2e7825 */ /* 0x000fe400078e0210 */
[----:B------:R-:W-:-:S13]  /*a920*/  ISETP.GE.AND P0, PT, R11, R20, PT ;  /* 0x000000140b00720c */ /* 0x000fda0003f06270 */
[----:B------:R-:W-:Y:S05]  /*a930*/  @!P0 BRA `(.L_x_3558) ;  /* 0xffffffcc00488947 */ /* 0x000fea000383ffff */
[----:B------:R-:W-:-:S07]  /*a940*/  IMAD.WIDE R46, R45, 0x10, R18 ;  /* 0x000000102d2e7825 */ /* 0x000fce00078e0212 */
.L_x_3553:
[----:B------:R-:W0:Y:S02]  /*a950*/  LDCU UR5, c[0x0][0x3d8] ;  /* 0x00007b00ff0577ac */ /* 0x000e240008000800 */
[----:B0-----:R-:W-:-:S04]  /*a960*/  VIMNMX R0, PT, PT, R43, UR5, PT ;  /* 0x000000052b007c48 */ /* 0x001fc8000bfe0100 */
[----:B------:R-:W-:-:S13]  /*a970*/  ISETP.GT.AND P0, PT, R0, R11, PT ;  /* 0x0000000b0000720c */ /* 0x000fda0003f04270 */
[----:B------:R-:W-:Y:S05]  /*a980*/  @!P0 BRA `(.L_x_3559) ;  /* 0x0000001800388947 */ /* 0x000fea0003800000 */
[----:B------:R-:W-:-:S12]  /*a990*/  UIADD3 UR4, UPT, UPT, UR4, 0x40, URZ ;  /* 0x0000004004047890 */ /* 0x000fd8000fffe0ff */
.L_x_3561:
[----:B------:R-:W0:Y:S01]  /*a9a0*/  LDC.64 R44, c[0x0][0x3a8] ;  /* 0x0000ea00ff2c7b82 */ /* 0x000e220000000a00 */
[----:B-----5:R1:W5:Y:S01]  /*a9b0*/  LDG.E.128.CONSTANT R20, desc[UR8][R46.64] ;  /* 0x000000082e147981 */ /* 0x020362000c1e9d00 */
[----:B0-----:R-:W-:-:S05]  /*a9c0*/  IMAD.WIDE R12, R45, 0x4, R46 ;  /* 0x000000042d0c7825 */ /* 0x001fca00078e022e */
        /* <DEDUP_REMOVED lines=8> */
[----:B-----5:R-:W-:Y:S01]  /*aa50*/  SHF.R.U32.HI R32, RZ, 0xf, R21 ;  /* 0x0000000fff207819 */ /* 0x020fe20000011615 */
[----:B------:R-:W-:Y:S01]  /*aa60*/  HFMA2 R38, -RZ, RZ, 0, 0.015625 ;  /* 0x00002400ff267431 */ /* 0x000fe200000001ff */
        /* <DEDUP_REMOVED lines=10> */
[----:B------:R-:W-:-:S02]  /*ab10*/  LOP3.LUT R32, R32, 0x10001, RZ, 0xc0, !PT ;  /* 0x0001000120207812 */ /* 0x000fc400078ec0ff */
[----:B------:R-:W-:Y:S02]  /*ab20*/  LOP3.LUT R35, R35, 0x10001, RZ, 0xc0, !PT ;  /* 0x0001000123237812 */ /* 0x000fe400078ec0ff */
[----:B------:R-:W-:Y:S02]  /*ab30*/  SHF.R.U32.HI R25, RZ, 0xf, R20 ;  /* 0x0000000fff197819 */ /* 0x000fe40000011614 */
[C---:B------:R-:W-:Y:S02]  /*ab40*/  LOP3.LUT R27, R21.reuse, 0x380038, RZ, 0xc0, !PT ;  /* 0x00380038151b7812 */ /* 0x040fe400078ec0ff */
[----:B------:R-:W-:Y:S02]  /*ab50*/  SHF.R.U32.HI R30, RZ, 0x6, R21 ;  /* 0x00000006ff1e7819 */ /* 0x000fe40000011615 */
[----:B------:R-:W-:Y:S02]  /*ab60*/  LOP3.LUT R31, R21, 0x70007, RZ, 0xc0, !PT ;  /* 0x00070007151f7812 */ /* 0x000fe400078ec0ff */
[----:B------:R-:W-:-:S02]  /*ab70*/  SHF.R.U32.HI R36, RZ, 0xf, R23 ;  /* 0x0000000fff247819 */ /* 0x000fc40000011617 */
[C---:B------:R-:W-:Y:S02]  /*ab80*/  LOP3.LUT R21, R23.reuse, 0x380038, RZ, 0xc0, !PT ;  /* 0x0038003817157812 */ /* 0x040fe400078ec0ff */
[----:B------:R-:W-:Y:S02]  /*ab90*/  SHF.R.U32.HI R39, RZ, 0x6, R23 ;  /* 0x00000006ff277819 */ /* 0x000fe40000011617 */
[----:B------:R-:W-:Y:S02]  /*aba0*/  LOP3.LUT R65, R23, 0x70007, RZ, 0xc0, !PT ;  /* 0x0007000717417812 */ /* 0x000fe400078ec0ff */
[C---:B------:R-:W-:Y:S02]  /*abb0*/  LOP3.LUT R23, R17.reuse, 0x380038, RZ, 0xc0, !PT ;  /* 0x0038003811177812 */ /* 0x040fe400078ec0ff */
[----:B------:R-:W-:Y:S02]  /*abc0*/  SHF.R.U32.HI R76, RZ, 0x6, R17 ;  /* 0x00000006ff4c7819 */ /* 0x000fe40000011611 */
[----:B------:R-:W-:-:S02]  /*abd0*/  LOP3.LUT R66, R17, 0x70007, RZ, 0xc0, !PT ;  /* 0x0007000711427812 */ /* 0x000fc400078ec0ff */
[----:B------:R-:W-:Y:S02]  /*abe0*/  LOP3.LUT R33, R32, 0x20002, R33, 0xf8, !PT ;  /* 0x0002000220217812 */ /* 0x000fe400078ef821 */
[----:B------:R-:W-:Y:S02]  /*abf0*/  LOP3.LUT R35, R35, 0x20002, R16, 0xf8, !PT ;  /* 0x0002000223237812 */ /* 0x000fe400078ef810 */
[----:B------:R-:W-:Y:S02]  /*ac00*/  LOP3.LUT R24, R20, 0x380038, RZ, 0xc0, !PT ;  /* 0x0038003814187812 */ /* 0x000fe400078ec0ff */
[----:B------:R-:W-:Y:S02]  /*ac10*/  LOP3.LUT R17, R18, 0x380038, RZ, 0xc0, !PT ;  /* 0x0038003812117812 */ /* 0x000fe400078ec0ff */
[----:B------:R-:W-:Y:S02]  /*ac20*/  SHF.R.U32.HI R28, RZ, 0x6, R20 ;  /* 0x00000006ff1c7819 */ /* 0x000fe40000011614 */
[----:B------:R-:W-:-:S02]  /*ac30*/  LOP3.LUT R25, R25, 0x10001, RZ, 0xc0, !PT ;  /* 0x0001000119197812 */ /* 0x000fc400078ec0ff */
[----:B------:R-:W-:Y:S02]  /*ac40*/  LOP3.LUT R29, R20, 0x70007, RZ, 0xc0, !PT ;  /* 0x00070007141d7812 */ /* 0x000fe400078ec0ff */
[----:B------:R-:W-:Y:S02]  /*ac50*/  SHF.R.U32.HI R41, RZ, 0xe, R19 ;  /* 0x0000000eff297819 */ /* 0x000fe40000011613 */
[----:B------:R-:W-:Y:S02]  /*ac60*/  MOV R20, 0x3000 ;  /* 0x0000300000147802 */ /* 0x000fe40000000f00 */
[----:B------:R-:W-:Y:S02]  /*ac70*/  LOP3.LUT R36, R36, 0x10001, RZ, 0xc0, !PT ;  /* 0x0001000124247812 */ /* 0x000fe400078ec0ff */
[----:B------:R-:W-:Y:S02]  /*ac80*/  LOP3.LUT R23, R23, 0x64006400, RZ, 0xfc, !PT ;  /* 0x6400640017177812 */ /* 0x000fe400078efcff */
[----:B------:R-:W-:-:S02]  /*ac90*/  LOP3.LUT R57, R17, 0x64006400, RZ, 0xfc, !PT ;  /* 0x6400640011397812 */ /* 0x000fc400078efcff */
[----:B------:R-:W-:Y:S01]  /*aca0*/  SHF.R.U32.HI R74, RZ, 0x6, R18 ;  /* 0x00000006ff4a7819 */ /* 0x000fe20000011612 */
[-C--:B------:R-:W-:Y:S01]  /*acb0*/  HFMA2 R59, R23, R20.reuse.H0_H0, -132, -132 ;  /* 0xd820d820173b7431 */ /* 0x080fe20000040014 */
[----:B------:R-:W-:Y:S01]  /*acc0*/  LOP3.LUT R68, R18, 0x70007, RZ, 0xc0, !PT ;  /* 0x0007000712447812 */ /* 0x000fe200078ec0ff */
[----:B------:R-:W-:Y:S01]  /*acd0*/  HFMA2 R57, R57, R20.H0_H0, -132, -132 ;  /* 0xd820d82039397431 */ /* 0x000fe20000040014 */
[----:B------:R-:W-:Y:S02]  /*ace0*/  LOP3.LUT R25, R25, 0x20002, R26, 0xf8, !PT ;  /* 0x0002000219197812 */ /* 0x000fe400078ef81a */
[----:B------:R-:W-:Y:S02]  /*acf0*/  LOP3.LUT R17, R28, 0x380038, RZ, 0xc0, !PT ;  /* 0x003800381c117812 */ /* 0x000fe400078ec0ff */
[----:B------:R-:W-:Y:S02]  /*ad00*/  LOP3.LUT R18, R19, 0x380038, RZ, 0xc0, !PT ;  /* 0x0038003813127812 */ /* 0x000fe400078ec0ff */
[----:B------:R-:W-:-:S02]  /*ad10*/  SHF.R.U32.HI R72, RZ, 0x6, R19 ;  /* 0x00000006ff487819 */ /* 0x000fc40000011613 */
        /* <DEDUP_REMOVED lines=12> */
[----:B------:R-:W-:Y:S02]  /*ade0*/  LOP3.LUT R61, R22, 0x64006400, RZ, 0xfc, !PT ;  /* 0x64006400163d7812 */ /* 0x000fe400078efcff */
[----:B------:R-:W-:Y:S02]  /*adf0*/  LOP3.LUT R22, R37, 0x380038, RZ, 0xc0, !PT ;  /* 0x0038003825167812 */ /* 0x000fe400078ec0ff */
[----:B------:R-:W-:Y:S01]  /*ae00*/  LOP3.LUT R19, R19, 0x64006400, RZ, 0xfc, !PT ;  /* 0x6400640013137812 */ /* 0x000fe200078efcff */
[----:B------:R-:W-:Y:S01]  /*ae10*/  HFMA2 R61, R61, R20.H0_H0, -132, -132 ;  /* 0xd820d8203d3d7431 */ /* 0x000fe20000040014 */
[----:B------:R-:W-:-:S02]  /*ae20*/  PRMT R6, R6, 0x5410, R38 ;  /* 0x0000541006067816 */ /* 0x000fc40000000026 */
[----:B------:R-:W-:Y:S01]  /*ae30*/  LOP3.LUT R53, R18, 0x64006400, RZ, 0xfc, !PT ;  /* 0x6400640012357812 */ /* 0x000fe200078efcff */
[-C--:B------:R-:W-:Y:S01]  /*ae40*/  HFMA2 R56, R19, R20.reuse.H0_H0, -132, -132 ;  /* 0xd820d82013387431 */ /* 0x080fe20000040014 */
[----:B------:R-:W-:Y:S02]  /*ae50*/  LOP3.LUT R47, R32, 0x64006400, RZ, 0xfc, !PT ;  /* 0x64006400202f7812 */ /* 0x000fe400078efcff */
        /* <DEDUP_REMOVED lines=8> */
[----:B------:R-:W-:Y:S01]  /*aee0*/  HADD2 R71, R71, -1028, -1028 ;  /* 0xe404e40447477430 */ /* 0x000fe20000000000 */
[----:B------:R-:W-:Y:S02]  /*aef0*/  LOP3.LUT R29, R37, 0x70007, RZ, 0xc0, !PT ;  /* 0x00070007251d7812 */ /* 0x000fe400078ec0ff */
[----:B------:R-:W-:Y:S02]  /*af00*/  ISETP.NE.AND P1, PT, R80, 0x1, PT ;  /* 0x000000015000780c */ /* 0x000fe40003f25270 */
[----:B------:R-:W-:Y:S02]  /*af10*/  LOP3.LUT R29, R29, 0x64006400, RZ, 0xfc, !PT ;  /* 0x640064001d1d7812 */ /* 0x000fe400078efcff */
[----:B------:R-:W-:Y:S02]  /*af20*/  PRMT R9, R9, 0x5410, R8 ;  /* 0x0000541009097816 */ /* 0x000fe40000000008 */
[----:B------:R-:W-:-:S02]  /*af30*/  PRMT R7, R7, 0x5410, R6 ;  /* 0x0000541007077816 */ /* 0x000fc40000000006 */
[----:B--2---:R-:W-:Y:S02]  /*af40*/  SHF.R.U32.HI R84, RZ, 0xd, R13 ;  /* 0x0000000dff547819 */ /* 0x004fe4000001160d */
[--C-:B------:R-:W-:Y:S02]  /*af50*/  SHF.R.U32.HI R82, RZ, 0xd, R12.reuse ;  /* 0x0000000dff527819 */ /* 0x100fe4000001160c */
        /* <DEDUP_REMOVED lines=17> */
[----:B------:R-:W-:Y:S01]  /*b070*/  LOP3.LUT R86, R35, 0x40004, R86, 0xf8, !PT ;  /* 0x0004000423567812 */ /* 0x000fe200078ef856 */
[-C--:B------:R-:W-:Y:S01]  /*b080*/  HFMA2 R62, R15, R20.reuse.H0_H0, -132, -132 ;  /* 0xd820d8200f3e7431 */ /* 0x080fe20000040014 */
[----:B------:R-:W-:Y:S01]  /*b090*/  LOP3.LUT R82, R25, 0x40004, R82, 0xf8, !PT ;  /* 0x0004000419527812 */ /* 0x000fe200078ef852 */
        /* <DEDUP_REMOVED lines=15> */
[----:B------:R-:W-:-:S02]  /*b190*/  LOP3.LUT R21, R76, 0x380038, RZ, 0xc0, !PT ;  /* 0x003800384c157812 */ /* 0x000fc400078ec0ff */
[----:B------:R-:W-:Y:S01]  /*b1a0*/  LOP3.LUT R14, R87, 0x380038, RZ, 0xc0, !PT ;  /* 0x00380038570e7812 */ /* 0x000fe200078ec0ff */
[-C--:B------:R-:W-:Y:S01]  /*b1b0*/  HFMA2 R46, R27, R20.reuse.H0_H0, -132, -132 ;  /* 0xd820d8201b2e7431 */ /* 0x080fe20000040014 */
        /* <DEDUP_REMOVED lines=27> */
[-C--:B0-----:R-:W-:Y:S01]  /*b370*/  HFMA2 R65, R39, R32.reuse, RZ ;  /* 0x0000002027417231 */ /* 0x081fe200000000ff */
[----:B------:R-:W-:Y:S01]  /*b380*/  LOP3.LUT R23, R17, 0x64006400, RZ, 0xfc, !PT ;  /* 0x6400640011177812 */ /* 0x000fe200078efcff */
[----:B------:R-:W-:Y:S01]  /*b390*/  HFMA2 R31, R71, R32, RZ ;  /* 0x00000020471f7231 */ /* 0x000fe200000000ff */
[----:B------:R-:W-:Y:S01]  /*b3a0*/  LOP3.LUT R21, R18, 0x64006400, RZ, 0xfc, !PT ;  /* 0x6400640012157812 */ /* 0x000fe200078efcff */
[----:B------:R-:W-:Y:S01]  /*b3b0*/  HFMA2 R18, R15, R6.H1_H1, -20, -20 ;  /* 0xcd00cd000f127431 */ /* 0x000fe20000060006 */
[----:B------:R-:W-:Y:S01]  /*b3c0*/  LOP3.LUT R27, R24, 0x64006400, RZ, 0xfc, !PT ;  /* 0x64006400181b7812 */ /* 0x000fe200078efcff */
[----:B------:R-:W-:Y:S01]  /*b3d0*/  HFMA2 R92, R37, R32, RZ.H0_H0 ;  /* 0x00000020255c7231 */ /* 0x000fe200000400ff */
[----:B------:R-:W-:Y:S01]  /*b3e0*/  LOP3.LUT R17, R89, 0x1c001c0, RZ, 0xc0, !PT ;  /* 0x01c001c059117812 */ /* 0x000fe200078ec0ff */
[-C--:B------:R-:W-:Y:S01]  /*b3f0*/  HFMA2 R93, R62, R33.reuse, R31 ;  /* 0x000000213e5d7231 */ /* 0x080fe2000000001f */
[----:B------:R-:W-:Y:S01]  /*b400*/  LOP3.LUT R43, R12, 0x64006400, RZ, 0xfc, !PT ;  /* 0x640064000c2b7812 */ /* 0x000fe200078efcff */
[----:B------:R-:W-:Y:S01]  /*b410*/  HFMA2 R92, R36, R33, R92 ;  /* 0x00000021245c7231 */ /* 0x000fe2000000005c */
[----:B------:R-:W-:Y:S01]  /*b420*/  LOP3.LUT R13, R25, 0x64006400, RZ, 0xfc, !PT ;  /* 0x64006400190d7812 */ /* 0x000fe200078efcff */
[-C--:B------:R-:W-:Y:S01]  /*b430*/  HFMA2 R23, R23, R6.reuse.H1_H1, -20, -20 ;  /* 0xcd00cd0017177431 */ /* 0x080fe20000060006 */
[----:B------:R-:W-:Y:S01]  /*b440*/  LOP3.LUT R24, R87, 0x1c001c0, RZ, 0xc0, !PT ;  /* 0x01c001c057187812 */ /* 0x000fe200078ec0ff */
[----:B------:R-:W-:Y:S01]  /*b450*/  HFMA2 R43, R43, R6.H1_H1, -20, -20 ;  /* 0xcd00cd002b2b7431 */ /* 0x000fe20000060006 */
[----:B------:R-:W-:-:S02]  /*b460*/  LOP3.LUT R88, R41, 0x40004, R88, 0xf8, !PT ;  /* 0x0004000429587812 */ /* 0x000fc400078ef858 */
        /* <DEDUP_REMOVED lines=22> */
[----:B------:R-:W-:Y:S01]  /*b5d0*/  HFMA2 R28, R69, R32, RZ.H0_H0 ;  /* 0x00000020451c7231 */ /* 0x000fe200000400ff */
[----:B------:R-:W-:Y:S01]  /*b5e0*/  LOP3.LUT R63, R67, 0x64006400, RZ, 0xfc, !PT ;  /* 0x64006400433f7812 */ /* 0x000fe200078efcff */
[----:B------:R-:W-:Y:S01]  /*b5f0*/  HADD2 R73, R73, -1028, -1028 ;  /* 0xe404e40449497430 */ /* 0x000fe20000000000 */
[----:B------:R-:W-:Y:S01]  /*b600*/  LOP3.LUT R78, R78, 0x70007, RZ, 0xc0, !PT ;  /* 0x000700074e4e7812 */ /* 0x000fe200078ec0ff */
[----:B------:R-:W-:-:S02]  /*b610*/  HFMA2 R32, R60, R33, R28 ;  /* 0x000000213c207231 */ /* 0x000fc4000000001c */
[----:B------:R-:W-:Y:S02]  /*b620*/  HFMA2 R28, R38, R33, R65 ;  /* 0x00000021261c7231 */ /* 0x000fe40000000041 */
[----:B------:R-:W-:Y:S02]  /*b630*/  HADD2 R67, R30, -1028, -1028 ;  /* 0xe404e4041e437430 */ /* 0x000fe40000000000 */
        /* <DEDUP_REMOVED lines=11> */
[----:B------:R-:W-:Y:S01]  /*b6f0*/  HFMA2 R35, R52, R35, R92 ;  /* 0x0000002334237231 */ /* 0x000fe2000000005c */
[----:B------:R-:W1:Y:S01]  /*b700*/  LDS.128 R28, [UR4+-0x20] ;  /* 0xffffe004ff1c7984 */ /* 0x000e620008000c00 */
        /* <DEDUP_REMOVED lines=29> */
[----:B------:R-:W0:Y:S01]  /*b8e0*/  LDS.128 R32, [UR4+-0x10] ;  /* 0xfffff004ff207984 */ /* 0x000e220008000c00 */
        /* <DEDUP_REMOVED lines=8> */
[-C--:B-1----:R-:W-:Y:S02]  /*b970*/  HFMA2 R92, R53, R28.reuse, R92 ;  /* 0x0000001c355c7231 */ /* 0x082fe4000000005c */
[-C--:B------:R-:W-:Y:S02]  /*b980*/  HFMA2 R24, R51, R28.reuse, R24 ;  /* 0x0000001c33187231 */ /* 0x080fe40000000018 */
[-C--:B------:R-:W-:Y:S02]  /*b990*/  HFMA2 R25, R49, R28.reuse, R25 ;  /* 0x0000001c31197231 */ /* 0x080fe40000000019 */
[----:B------:R-:W-:Y:S01]  /*b9a0*/  HFMA2 R26, R47, R28, R26 ;  /* 0x0000001c2f1a7231 */ /* 0x000fe2000000001a */
        /* <DEDUP_REMOVED lines=15> */
[----:B------:R-:W-:-:S02]  /*baa0*/  HFMA2 R92, R81, R30, R92 ;  /* 0x0000001e515c7231 */ /* 0x000fc4000000005c */
        /* <DEDUP_REMOVED lines=11> */
[----:B------:R-:W-:Y:S02]  /*bb60*/  HADD2 R85, R85, -1028, -1028 ;  /* 0xe404e40455557430 */ /* 0x000fe40000000000 */
[----:B0-----:R-:W-:Y:S02]  /*bb70*/  HFMA2 R92, R89, R32, R92 ;  /* 0x00000020595c7231 */ /* 0x001fe4000000005c */
[----:B------:R-:W-:Y:S02]  /*bb80*/  HFMA2 R26, R44, R31, R26 ;  /* 0x0000001f2c1a7231 */ /* 0x000fe4000000001a */
        /* <DEDUP_REMOVED lines=107> */
.L_x_3560:
[----:B------:R-:W-:Y:S01]  /*c240*/  UIADD3 UR4, UPT, UPT, UR4, 0x40, URZ ;  /* 0x0000004004047890 */ /* 0x000fe2000fffe0ff */
[----:B------:R-:W-:Y:S01]  /*c250*/  IMAD.WIDE R46, R45, 0x4, R90 ;  /* 0x000000042d2e7825 */ /* 0x000fe200078e025a */
[----:B------:R-:W-:Y:S10]  /*c260*/  @!P0 BRA `(.L_x_3561) ;  /* 0xffffffe400cc8947 */ /* 0x000ff4000383ffff */
.L_x_3559:
        /* <DEDUP_REMOVED lines=20> */
.L_x_3565:
[----:B------:R-:W0:Y:S02]  /*c3b0*/  LDS R6, [R0] ;  /* 0x0000000000067984 */ /* 0x000e240000000800 */
[----:B0-----:R-:W-:-:S05]  /*c3c0*/  HADD2 R7, R6, R5 ;  /* 0x0000000506077230 */ /* 0x001fca0000000000 */
[----:B------:R-:W0:Y:S02]  /*c3d0*/  ATOMS.CAST.SPIN P0, [R0], R6, R7 ;  /* 0x000000060000758d */ /* 0x000e240001800007 */
[----:B0-----:R-:W-:Y:S05]  /*c3e0*/  @!P0 BRA `(.L_x_3565) ;  /* 0xfffffffc00f08947 */ /* 0x001fea000383ffff */
[----:B------:R-:W-:Y:S05]  /*c3f0*/  BRA `(.L_x_3563) ;  /* 0x00000000000c7947 */ /* 0x000fea0003800000 */
.L_x_3564:
[----:B------:R-:W2:Y:S02]  /*c400*/  LD.E R0, desc[UR8][R8.64] ;  /* 0x0000000808007980 */ /* 0x000ea4000c101900 */
[----:B--2---:R-:W-:-:S05]  /*c410*/  IADD3 R5, PT, PT, R5, R0, RZ ;  /* 0x0000000005057210 */ /* 0x004fca0007ffe0ff */
[----:B------:R0:W-:Y:S02]  /*c420*/  ST.E desc[UR8][R8.64], R5 ;  /* 0x0000000508007985 */ /* 0x0001e4000c101908 */
.L_x_3563:
[----:B------:R-:W-:Y:S05]  /*c430*/  BSYNC.RECONVERGENT B0 ;  /* 0x0000000000007941 */ /* 0x000fea0003800200 */
.L_x_3562:
        /* <DEDUP_REMOVED lines=8> */
.L_x_3569:
[----:B------:R-:W0:Y:S02]  /*c4c0*/  LDS R4, [R6+0x4] ;  /* 0x0000040006047984 */ /* 0x000e240000000800 */
[----:B0-----:R-:W-:-:S05]  /*c4d0*/  HFMA2 R5, R4, 1, 1, R7 ;  /* 0x3c003c0004057831 */ /* 0x001fca0000000007 */
[----:B------:R-:W0:Y:S02]  /*c4e0*/  ATOMS.CAST.SPIN P0, [R6+0x4], R4, R5 ;  /* 0x000004040600758d */ /* 0x000e240001800005 */
[----:B0-----:R-:W-:Y:S05]  /*c4f0*/  @!P0 BRA `(.L_x_3569) ;  /* 0xfffffffc00f08947 */ /* 0x001fea000383ffff */
[----:B------:R-:W-:Y:S05]  /*c500*/  BRA `(.L_x_3567) ;  /* 0x00000000000c7947 */ /* 0x000fea0003800000 */
.L_x_3568:
[----:B------:R-:W0:Y:S02]  /*c510*/  LD.E R0, desc[UR8][R8.64+0x4] ;  /* 0x0000040808007980 */ /* 0x000e24000c101900 */
[----:B0-----:R-:W-:-:S05]  /*c520*/  IADD3 R5, PT, PT, R4, R0, RZ ;  /* 0x0000000004057210 */ /* 0x001fca0007ffe0ff */
[----:B------:R1:W-:Y:S02]  /*c530*/  ST.E desc[UR8][R8.64+0x4], R5 ;  /* 0x0000040508007985 */ /* 0x0003e4000c101908 */
.L_x_3567:
[----:B------:R-:W-:Y:S05]  /*c540*/  BSYNC.RECONVERGENT B0 ;  /* 0x0000000000007941 */ /* 0x000fea0003800200 */
.L_x_3566:
        /* <DEDUP_REMOVED lines=10> */
.L_x_3573:
[----:B------:R-:W0:Y:S02]  /*c5f0*/  LDS R4, [R0] ;  /* 0x0000000000047984 */ /* 0x000e240000000800 */
[----:B0-----:R-:W-:-:S05]  /*c600*/  HADD2 R5, R4, R3 ;  /* 0x0000000304057230 */ /* 0x001fca0000000000 */
[----:B------:R-:W0:Y:S02]  /*c610*/  ATOMS.CAST.SPIN P0, [R0], R4, R5 ;  /* 0x000000040000758d */ /* 0x000e240001800005 */
[----:B0-----:R-:W-:Y:S05]  /*c620*/  @!P0 BRA `(.L_x_3573) ;  /* 0xfffffffc00f08947 */ /* 0x001fea000383ffff */
[----:B------:R-:W-:Y:S05]  /*c630*/  BRA `(.L_x_3571) ;  /* 0x00000000000c7947 */ /* 0x000fea0003800000 */
.L_x_3572:
[----:B------:R-:W2:Y:S02]  /*c640*/  LD.E R0, desc[UR8][R8.64] ;  /* 0x0000000808007980 */ /* 0x000ea4000c101900 */
[----:B--2---:R-:W-:-:S05]  /*c650*/  IADD3 R3, PT, PT, R3, R0, RZ ;  /* 0x0000000003037210 */ /* 0x004fca0007ffe0ff */
[----:B------:R0:W-:Y:S02]  /*c660*/  ST.E desc[UR8][R8.64], R3 ;  /* 0x0000000308007985 */ /* 0x0001e4000c101908 */
.L_x_3571:
[----:B------:R-:W-:Y:S05]  /*c670*/  BSYNC.RECONVERGENT B0 ;  /* 0x0000000000007941 */ /* 0x000fea0003800200 */
.L_x_3570:
[----:B------:R1:W-:Y:S02]  /*c680*/  ATOM.E.ADD.F16x2.RN.STRONG.GPU P0, RZ, desc[UR8][R8.64+0x4], R2 ;  /* 0x8000040208ff79a2 */ /* 0x0003e4000c10e108 */
[----:B-1----:R-:W-:Y:S05]  /*c690*/  @P0 EXIT ;  /* 0x000000000000094d */ /* 0x002fea0003800000 */
[----:B------:R-:W1:Y:S02]  /*c6a0*/  QSPC.E.S P0, RZ, [R8+0x4] ;  /* 0x0000040008ff73aa */ /* 0x000e640000000500 */
[----:B-1----:R-:W-:Y:S05]  /*c6b0*/  @!P0 BRA `(.L_x_3574) ;  /* 0x0000000000208947 */ /* 0x002fea0003800000 */
[----:B------:R-:W-:-:S04]  /*c6c0*/  MOV R4, R8 ;  /* 0x0000000800047202 */ /* 0x000fc80000000f00 */
[----:B------:R-:W-:Y:S02]  /*c6d0*/  MOV R4, R4 ;  /* 0x0000000400047202 */ /* 0x000fe40000000f00 */
[----:B------:R-:W-:-:S07]  /*c6e0*/  MOV R5, R2 ;  /* 0x0000000200057202 */ /* 0x000fce0000000f00 */
.L_x_3575:
[----:B------:R-:W0:Y:S02]  /*c6f0*/  LDS R2, [R4+0x4] ;  /* 0x0000040004027984 */ /* 0x000e240000000800 */
[----:B0-----:R-:W-:-:S05]  /*c700*/  HFMA2 R3, R2, 1, 1, R5 ;  /* 0x3c003c0002037831 */ /* 0x001fca0000000005 */
[----:B------:R-:W0:Y:S02]  /*c710*/  ATOMS.CAST.SPIN P0, [R4+0x4], R2, R3 ;  /* 0x000004020400758d */ /* 0x000e240001800003 */
[----:B0-----:R-:W-:Y:S05]  /*c720*/  @!P0 BRA `(.L_x_3575) ;  /* 0xfffffffc00f08947 */ /* 0x001fea000383ffff */
[----:B------:R-:W-:Y:S05]  /*c730*/  EXIT ;  /* 0x000000000000794d */ /* 0x000fea0003800000 */
.L_x_3574:
[----:B------:R-:W0:Y:S02]  /*c740*/  LD.E R0, desc[UR8][R8.64+0x4] ;  /* 0x0000040808007980 */ /* 0x000e24000c101900 */
[----:B0-----:R-:W-:-:S05]  /*c750*/  IADD3 R3, PT, PT, R2, R0, RZ ;  /* 0x0000000002037210 */ /* 0x001fca0007ffe0ff */
[----:B------:R-:W-:Y:S01]  /*c760*/  ST.E desc[UR8][R8.64+0x4], R3 ;  /* 0x0000040308007985 */ /* 0x000fe2000c101908 */
[----:B------:R-:W-:Y:S05]  /*c770*/  EXIT ;  /* 0x000000000000794d */ /* 0x000fea0003800000 */
.L_x_3576:
        /* <DEDUP_REMOVED lines=16> */
.L_x_4529:


//--------------------- .text._Z23gemm_half_q_half_kernelILi2ELi176ELb0ELb0ELi32EEvPK6__halfPKjS4_S2_PS0_iiiiPKtS7_iiiiiibS2_i --------------------------
	.section	.text._Z23gemm_half_q_half_kernelILi2ELi176ELb0ELb0ELi32EEvPK6__halfPKjS4_S2_PS0_iiiiPKtS7_iiiiiibS2_i,"ax",@progbits
	.align	128
        .global         _Z23gemm_half_q_half_kernelILi2ELi176ELb0ELb0ELi32EEvPK6__halfPKjS4_S2_PS0_iiiiPKtS7_iiiiiibS2_i
        .type           _Z23gemm_half_q_half_kernelILi2ELi176ELb0ELb0ELi32EEvPK6__halfPKjS4_S2_PS0_iiiiPKtS7_iiiiiibS2_i,@function
        .size           _Z23gemm_half_q_half_kernelILi2ELi176ELb0ELb0ELi32EEvPK6__halfPKjS4_S2_PS0_iiiiPKtS7_iiiiiibS2_i,(.L_x_4530 - _Z23gemm_half_q_half_kernelILi2ELi176ELb0ELb0ELi32EEvPK6__halfPKjS4_S2_PS0_iiiiPKtS7_iiiiiibS2_i)
        .other          _Z23gemm_half_q_half_kernelILi2ELi176ELb0ELb0ELi32EEvPK6__halfPKjS4_S2_PS0_iiiiPKtS7_iiiiiibS2_i,@"STO_CUDA_ENTRY STV_DEFAULT"
_Z23gemm_half_q_half_kernelILi2ELi176ELb0ELb0ELi32EEvPK6__halfPKjS4_S2_PS0_iiiiPKtS7_iiiiiibS2_i:
.text._Z23gemm_half_q_half_kernelILi2ELi176ELb0ELb0ELi32EEvPK6__halfPKjS4_S2_PS0_iiiiPKtS7_iiiiiibS2_i:
        /* <DEDUP_REMOVED lines=50> */
.L_x_3582:
        /* <DEDUP_REMOVED lines=23> */
[----:B------:R-:W-:-:S05]  /*0490*/  VIADD R18, R18, 0x4 ;  /* 0x0000000412127836 */ /* 0x000fca0000000000 */
        /* <DEDUP_REMOVED lines=8> */
.L_x_3581:
        /* <DEDUP_REMOVED lines=20> */
.L_x_3583:
[----:B------:R-:W-:-:S13]  /*0660*/  ISETP.EQ.AND P2, PT, R18, RZ, PT ;  /* 0x000000ff1200720c */ /* 0x000fda0003f42270 */
[----:B------:R-:W-:Y:S05]  /*0670*/  @!P0 BRA P2, `(.L_x_3578) ;  /* 0x00000004007c8947 */ /* 0x000fea0001000000 */
.L_x_3580:
        /* <DEDUP_REMOVED lines=9> */
[----:B0-----:R-:W-:-:S10]  /*0710*/  VIADD R19, R19, 0x40 ;  /* 0x0000004013137836 */ /* 0x001fd40000000000 */
[----:B------:R-:W-:Y:S05]  /*0720*/  @P0 BRA `(.L_x_3580) ;  /* 0xfffffffc00d40947 */ /* 0x000fea000383ffff */
[----:B------:R-:W-:Y:S05]  /*0730*/  BRA `(.L_x_3578) ;  /* 0x00000004004c7947 */ /* 0x000fea0003800000 */
.L_x_3579:
        /* <DEDUP_REMOVED lines=17> */
.L_x_3586:
        /* <DEDUP_REMOVED lines=32> */
.L_x_3585:
[----:B------:R-:W-:-:S05]  /*0a50*/  IMAD.MOV R6, RZ, RZ, -R18 ;  /* 0x000000ffff067224 */ /* 0x000fca00078e0a12 */
        /* <DEDUP_REMOVED lines=20> */
.L_x_3587:
[----:B------:R-:W-:-:S13]  /*0ba0*/  ISETP.NE.OR P0, PT, R18, RZ, P0 ;  /* 0x000000ff1200720c */ /* 0x000fda0000705670 */
[----:B------:R-:W-:Y:S05]  /*0bb0*/  @!P0 BRA `(.L_x_3578) ;  /* 0x00000000002c8947 */ /* 0x000fea0003800000 */
.L_x_3584:
        /* <DEDUP_REMOVED lines=11> */
.L_x_3578:
[----:B------:R-:W-:Y:S05]  /*0c70*/  BSYNC.RECONVERGENT B0 ;  /* 0x0000000000007941 */ /* 0x000fea0003800200 */
.L_x_3577:
        /* <DEDUP_REMOVED lines=23> */
.L_x_3591:
        /* <DEDUP_REMOVED lines=15> */
.L_x_3590:
[----:B-1----:R-:W-:-:S04]  /*0ee0*/  IADD3 R2, PT, PT, RZ, -R14, RZ ;  /* 0x8000000eff027210 */ /* 0x002fc80007ffe0ff */
[----:B------:R-:W-:-:S13]  /*0ef0*/  ISETP.GT.AND P2, PT, R2, 0x1, PT ;  /* 0x000000010200780c */ /* 0x000fda0003f44270 */
[----:B------:R-:W-:Y:S05]  /*0f00*/  @!P2 BRA `(.L_x_3592) ;  /* 0x000000000024a947 */ /* 0x000fea0003800000 */
[----:B------:R-:W0:Y:S01]  /*0f10*/  LDC.64 R6, c[0x0][0x3a0] ;  /* 0x0000e800ff067b82 */ /* 0x000e220000000a00 */
[----:B------:R-:W-:Y:S02]  /*0f20*/  IADD3 R8, PT, PT, R18, R41, RZ ;  /* 0x0000002912087210 */ /* 0x000fe40007ffe0ff */
[----:B------:R-:W-:Y:S02]  /*0f30*/  PLOP3.LUT P0, PT, PT, PT, PT, 0x8, 0x80 ;  /* 0x000000000080781c */ /* 0x000fe40003f0e170 */
[----:B------:R-:W-:Y:S01]  /*0f40*/  IADD3 R14, PT, PT, R14, 0x2, RZ ;  /* 0x000000020e0e7810 */ /* 0x000fe20007ffe0ff */
[----:B0-----:R-:W-:-:S04]  /*0f50*/  IMAD.WIDE R2, R18, 0x2, R6 ;  /* 0x0000000212027825 */ /* 0x001fc800078e0206 */
[C---:B------:R-:W-:Y:S01]  /*0f60*/  IMAD.WIDE R6, R8.reuse, 0x2, R6 ;  /* 0x0000000208067825 */ /* 0x040fe200078e0206 */
[----:B------:R0:W-:Y:S03]  /*0f70*/  STG.E.64 desc[UR8][R2.64], RZ ;  /* 0x000000ff02007986 */ /* 0x0001e6000c101b08 */
[----:B------:R-:W-:Y:S01]  /*0f80*/  IMAD.IADD R18, R8, 0x1, R41 ;  /* 0x0000000108127824 */ /* 0x000fe200078e0229 */
[----:B------:R0:W-:Y:S06]  /*0f90*/  STG.E.64 desc[UR8][R6.64], RZ ;  /* 0x000000ff06007986 */ /* 0x0001ec000c101b08 */
.L_x_3592:
[----:B------:R-:W-:-:S13]  /*0fa0*/  ISETP.NE.OR P0, PT, R14, RZ, P0 ;  /* 0x000000ff0e00720c */ /* 0x000fda0000705670 */
[----:B------:R-:W-:Y:S05]  /*0fb0*/  @!P0 BRA `(.L_x_3588) ;  /* 0x00000000001c8947 */ /* 0x000fea0003800000 */
.L_x_3589:
[----:B0-----:R-:W0:Y:S02]  /*0fc0*/  LDC.64 R2, c[0x0][0x3a0] ;  /* 0x0000e800ff027b82 */ /* 0x001e240000000a00 */
.L_x_3593:
[----:B0-----:R-:W-:Y:S01]  /*0fd0*/  IMAD.WIDE R6, R18, 0x2, R2 ;  /* 0x0000000212067825 */ /* 0x001fe200078e0202 */
[----:B------:R-:W-:Y:S02]  /*0fe0*/  IADD3 R14, PT, PT, R14, 0x1, RZ ;  /* 0x000000010e0e7810 */ /* 0x000fe40007ffe0ff */
[----:B------:R-:W-:Y:S02]  /*0ff0*/  IADD3 R18, PT, PT, R18, R41, RZ ;  /* 0x0000002912127210 */ /* 0x000fe40007ffe0ff */
[----:B------:R1:W-:Y:S01]  /*1000*/  STG.E.64 desc[UR8][R6.64], RZ ;  /* 0x000000ff06007986 */ /* 0x0003e2000c101b08 */
[----:B------:R-:W-:-:S13]  /*1010*/  ISETP.NE.AND P0, PT, R14, RZ, PT ;  /* 0x000000ff0e00720c */ /* 0x000fda0003f05270 */
[----:B-1----:R-:W-:Y:S05]  /*1020*/  @P0 BRA `(.L_x_3593) ;  /* 0xfffffffc00e80947 */ /* 0x002fea000383ffff */
.L_x_3588:
        /* <DEDUP_REMOVED lines=20> */
.L_x_3595:
        /* <DEDUP_REMOVED lines=29> */
[----:B---3--:R-:W-:Y:S01]  /*1340*/  IADD3 R17, PT, PT, R8, R17, RZ ;  /* 0x0000001108117210 */ /* 0x008fe20007ffe0ff */
[----:B------:R-:W4:Y:S01]  /*1350*/  I2F.F16 R9, R21 ;  /* 0x0000001500097306 */ /* 0x000f220000200c00 */
[----:B------:R-:W-:Y:S02]  /*1360*/  IADD3 R18, PT, PT, R19, 0x1, R18 ;  /* 0x0000000113127810 */ /* 0x000fe40007ffe012 */
[----:B------:R-:W-:-:S02]  /*1370*/  IADD3 R5, PT, PT, R16, 0x1, R5 ;  /* 0x0000000110057810 */ /* 0x000fc40007ffe005 */
[----:B------:R-:W-:-:S03]  /*1380*/  ISETP.GE.AND P0, PT, R17, R34, PT ;  /* 0x000000221100720c */ /* 0x000fc60003f06270 */
        /* <DEDUP_REMOVED lines=8> */
.L_x_3594:
[C---:B------:R-:W-:Y:S01]  /*1410*/  ISETP.GT.AND P0, PT, R11.reuse, UR5, PT ;  /* 0x000000050b007c0c */ /* 0x040fe2000bf04270 */
[----:B------:R-:W-:Y:S01]  /*1420*/  HFMA2 R13, -RZ, RZ, 0, 0 ;  /* 0x00000000ff0d7431 */ /* 0x000fe200000001ff */
[----:B0-----:R-:W-:Y:S02]  /*1430*/  SHF.R.S32.HI R3, RZ, 0x1f, R20 ;  /* 0x0000001fff037819 */ /* 0x001fe40000011414 */
[----:B------:R-:W-:Y:S02]  /*1440*/  CS2R R4, SRZ ;  /* 0x0000000000047805 */ /* 0x000fe4000001ff00 */
[----:B--2---:R-:W-:Y:S01]  /*1450*/  ISETP.GT.AND P2, PT, R11, UR12, PT ;  /* 0x0000000c0b007c0c */ /* 0x004fe2000bf44270 */
[----:B------:R-:W-:Y:S01]  /*1460*/  IMAD.MOV.U32 R14, RZ, RZ, RZ ;  /* 0x000000ffff0e7224 */ /* 0x000fe200078e00ff */
[----:B------:R-:W-:Y:S02]  /*1470*/  LEA.HI R3, R3, R20, RZ, 0x5 ;  /* 0x0000001403037211 */ /* 0x000fe400078f28ff */
[----:B---3--:R-:W-:-:S02]  /*1480*/  ISETP.GT.AND P3, PT, R11, UR6, PT ;  /* 0x000000060b007c0c */ /* 0x008fc4000bf64270 */
[C---:B----4-:R-:W-:Y:S02]  /*1490*/  ISETP.GT.AND P4, PT, R11.reuse, UR10, PT ;  /* 0x0000000a0b007c0c */ /* 0x050fe4000bf84270 */
[----:B-1----:R-:W-:Y:S02]  /*14a0*/  ISETP.GT.AND P5, PT, R11, UR11, PT ;  /* 0x0000000b0b007c0c */ /* 0x002fe4000bfa4270 */
[----:B------:R-:W-:Y:S02]  /*14b0*/  SHF.R.S32.HI R17, RZ, 0x5, R3 ;  /* 0x00000005ff117819 */ /* 0x000fe40000011403 */
        /* <DEDUP_REMOVED lines=9> */
.L_x_3596:
        /* <DEDUP_REMOVED lines=8> */
.L_x_3597:
        /* <DEDUP_REMOVED lines=8> */
.L_x_3598:
        /* <DEDUP_REMOVED lines=8> */
.L_x_3599:
        /* <DEDUP_REMOVED lines=8> */
.L_x_3600:
        /* <DEDUP_REMOVED lines=22> */
[C---:B------:R-:W-:Y:S02]  /*18b0*/  IMAD.WIDE R44, R41.reuse, 0x4, R36 ;  /* 0x00000004292c7825 */ /* 0x040fe400078e0224 */
[----:B------:R-:W2:Y:S02]  /*18c0*/  LDG.E.128.CONSTANT R36, desc[UR8][R36.64] ;  /* 0x0000000824247981 */ /* 0x000ea4000c1e9d00 */
[C---:B------:R-:W-:Y:S02]  /*18d0*/  IMAD.WIDE R48, R41.reuse, 0x4, R44 ;  /* 0x0000000429307825 */ /* 0x040fe400078e022c */
[----:B------:R-:W3:Y:S02]  /*18e0*/  LDG.E.128.CONSTANT R44, desc[UR8][R44.64] ;  /* 0x000000082c2c7981 */ /* 0x000ee4000c1e9d00 */
[----:B------:R-:W-:-:S04]  /*18f0*/  IMAD.WIDE R42, R41, 0x4, R48 ;  /* 0x00000004292a7825 */ /* 0x000fc800078e0230 */
[----:B------:R-:W-:-:S04]  /*1900*/  IMAD.WIDE R24, R41, 0x4, R42 ;  /* 0x0000000429187825 */ /* 0x000fc800078e022a */
[C---:B------:R-:W-:Y:S02]  /*1910*/  IMAD.WIDE R28, R41.reuse, 0x4, R24 ;  /* 0x00000004291c7825 */ /* 0x040fe400078e0218 */
[----:B------:R-:W5:Y:S02]  /*1920*/  LDG.E.128.CONSTANT R24, desc[UR8][R24.64] ;  /* 0x0000000818187981 */ /* 0x000f64000c1e9d00 */
[C---:B------:R-:W-:Y:S02]  /*1930*/  IMAD.WIDE R20, R41.reuse, 0x4, R28 ;  /* 0x0000000429147825 */ /* 0x040fe400078e021c */
[----:B------:R-:W5:Y:S02]  /*1940*/  LDG.E.128.CONSTANT R28, desc[UR8][R28.64] ;  /* 0x000000081c1c7981 */ /* 0x000f64000c1e9d00 */
[----:B------:R-:W-:Y:S02]  /*1950*/  IMAD.WIDE R32, R41, 0x4, R20 ;  /* 0x0000000429207825 */ /* 0x000fe400078e0214 */
[----:B------:R-:W5:Y:S04]  /*1960*/  LDG.E.128.CONSTANT R20, desc[UR8][R20.64] ;  /* 0x0000000814147981 */ /* 0x000f68000c1e9d00 */
[----:B------:R0:W5:Y:S01]  /*1970*/  LDG.E.128.CONSTANT R16, desc[UR8][R32.64] ;  /* 0x0000000820107981 */ /* 0x000162000c1e9d00 */
[----:B------:R-:W-:-:S02]  /*1980*/  ISETP.GT.AND P0, PT, R15, RZ, PT ;  /* 0x000000ff0f00720c */ /* 0x000fc40003f04270 */
[----:B------:R-:W-:Y:S02]  /*1990*/  PRMT R5, RZ, 0x7610, R5 ;  /* 0x00007610ff057816 */ /* 0x000fe40000000005 */
[----:B--2---:R-:W-:Y:S02]  /*19a0*/  LEA.HI R58, R36, 0xffffff80, RZ, 0x8 ;  /* 0xffffff80243a7811 */ /* 0x004fe400078f40ff */
[----:B------:R-:W-:Y:S02]  /*19b0*/  LEA.HI R59, R37, 0xffffff80, RZ, 0x8 ;  /* 0xffffff80253b7811 */ /* 0x000fe400078f40ff */
[----:B------:R-:W-:Y:S02]  /*19c0*/  LEA.HI R60, R38, 0xffffff80, RZ, 0x8 ;  /* 0xffffff80263c7811 */ /* 0x000fe400078f40ff */
[----:B------:R-:W-:Y:S02]  /*19d0*/  LEA.HI R61, R39, 0xffffff80, RZ, 0x8 ;  /* 0xffffff80273d7811 */ /* 0x000fe400078f40ff */
[----:B---3--:R-:W-:-:S02]  /*19e0*/  LEA.HI R11, R44, 0xffffff80, RZ, 0x8 ;  /* 0xffffff802c0b7811 */ /* 0x008fc400078f40ff */
[----:B------:R-:W-:Y:S02]  /*19f0*/  LEA.HI R40, R45, 0xffffff80, RZ, 0x8 ;  /* 0xffffff802d287811 */ /* 0x000fe400078f40ff */
[----:B------:R-:W-:Y:S02]  /*1a00*/  LEA.HI R50, R46, 0xffffff80, RZ, 0x8 ;  /* 0xffffff802e327811 */ /* 0x000fe400078f40ff */
[----:B------:R-:W-:Y:S01]  /*1a10*/  LEA.HI R14, R47, 0xffffff80, RZ, 0x8 ;  /* 0xffffff802f0e7811 */ /* 0x000fe200078f40ff */
[----:B0-----:R-:W-:Y:S06]  /*1a20*/  @!P0 BRA `(.L_x_3602) ;  /* 0x0000000c00d08947 */ /* 0x001fec0003800000 */
[----:B------:R-:W-:Y:S01]  /*1a30*/  LOP3.LUT R4, R38, 0xff, RZ, 0xc0, !PT ;  /* 0x000000ff26047812 */ /* 0x000fe200078ec0ff */
[----:B------:R-:W-:Y:S01]  /*1a40*/  I2F.F16 R3, R11 ;  /* 0x0000000b00037306 */ /* 0x000fe20000200c00 */
[----:B------:R-:W-:Y:S02]  /*1a50*/  LOP3.LUT R5, R45, 0xff, RZ, 0xc0, !PT ;  /* 0x000000ff2d057812 */ /* 0x000fe400078ec0ff */
[----:B------:R-:W-:Y:S02]  /*1a60*/  IADD3 R13, PT, PT, R4, -0x80, RZ ;  /* 0xffffff80040d7810 */ /* 0x000fe40007ffe0ff */
[----:B------:R-:W-:Y:S02]  /*1a70*/  LOP3.LUT R4, R44, 0xff, RZ, 0xc0, !PT ;  /* 0x000000ff2c047812 */ /* 0x000fe400078ec0ff */
[----:B------:R-:W-:Y:S01]  /*1a80*/  LOP3.LUT R2, R39, 0xff, RZ, 0xc0, !PT ;  /* 0x000000ff27027812 */ /* 0x000fe200078ec0ff */
[----:B------:R-:W0:Y:S01]  /*1a90*/  I2F.F16 R59, R59 ;  /* 0x0000003b003b7306 */ /* 0x000e220000200c00 */
[----:B------:R-:W-:-:S02]  /*1aa0*/  IADD3 R4, PT, PT, R4, -0x80, RZ ;  /* 0xffffff8004047810 */ /* 0x000fc40007ffe0ff */
[----:B------:R-:W-:Y:S02]  /*1ab0*/  IADD3 R5, PT, PT, R5, -0x80, RZ ;  /* 0xffffff8005057810 */ /* 0x000fe40007ffe0ff */
[----:B------:R-:W-:Y:S02]  /*1ac0*/  IADD3 R51, PT, PT, R2, -0x80, RZ ;  /* 0xffffff8002337810 */ /* 0x000fe40007ffe0ff */
[----:B------:R-:W-:Y:S01]  /*1ad0*/  LOP3.LUT R2, R36, 0xff, RZ, 0xc0, !PT ;  /* 0x000000ff24027812 */ /* 0x000fe200078ec0ff */
[----:B------:R1:W2:Y:S01]  /*1ae0*/  I2F.F16 R54, R4 ;  /* 0x0000000400367306 */ /* 0x0002a20000200c00 */
[----:B------:R-:W-:Y:S02]  /*1af0*/  LOP3.LUT R0, R37, 0xff, RZ, 0xc0, !PT ;  /* 0x000000ff25007812 */ /* 0x000fe400078ec0ff */
[----:B------:R-:W-:Y:S02]  /*1b00*/  IADD3 R2, PT, PT, R2, -0x80, RZ ;  /* 0xffffff8002027810 */ /* 0x000fe40007ffe0ff */
[----:B------:R-:W-:Y:S01]  /*1b10*/  SHF.R.U32.HI R70, RZ, 0x10, R47 ;  /* 0x00000010ff467819 */ /* 0x000fe2000001162f */
[----:B------:R-:W-:Y:S01]  /*1b20*/  VIADD R0, R0, 0xffffff80 ;  /* 0xffffff8000007836 */ /* 0x000fe20000000000 */
[----:B------:R-:W-:Y:S01]  /*1b30*/  ISETP.NE.AND P0, PT, R15, 0x1, PT ;  /* 0x000000010f00780c */ /* 0x000fe20003f05270 */
[----:B------:R-:W3:Y:S01]  /*1b40*/  I2F.F16 R53, R5 ;  /* 0x0000000500357306 */ /* 0x000ee20000200c00 */
[--C-:B-1----:R-:W-:Y:S01]  /*1b50*/  SHF.R.U32.HI R4, RZ, 0x8, R37.reuse ;  /* 0x00000008ff047819 */ /* 0x102fe20000011625 */
[----:B0-----:R-:W-:Y:S01]  /*1b60*/  HADD2.F32 R59, -RZ, R59.H0_H0 ;  /* 0x2000003bff3b7230 */ /* 0x001fe20000004100 */
[----:B------:R-:W-:-:S02]  /*1b70*/  SHF.R.U32.HI R37, RZ, 0x10, R37 ;  /* 0x00000010ff257819 */ /* 0x000fc40000011625 */
[----:B------:R-:W-:Y:S02]  /*1b80*/  LOP3.LUT R4, R4, 0xff, RZ, 0xc0, !PT ;  /* 0x000000ff04047812 */ /* 0x000fe400078ec0ff */
[----:B------:R-:W-:Y:S01]  /*1b90*/  LOP3.LUT R37, R37, 0xff, RZ, 0xc0, !PT ;  /* 0x000000ff25257812 */ /* 0x000fe200078ec0ff */
[----:B------:R0:W1:Y:S01]  /*1ba0*/  I2F.F16 R12, R2 ;  /* 0x00000002000c7306 */ /* 0x0000620000200c00 */
[----:B------:R-:W-:Y:S01]  /*1bb0*/  LOP3.LUT R70, R70, 0xff, RZ, 0xc0, !PT ;  /* 0x000000ff46467812 */ /* 0x000fe200078ec0ff */
[----:B------:R-:W-:Y:S01]  /*1bc0*/  VIADD R65, R4, 0xffffff80 ;  /* 0xffffff8004417836 */ /* 0x000fe20000000000 */
[--C-:B------:R-:W-:Y:S01]  /*1bd0*/  SHF.R.U32.HI R4, RZ, 0x8, R38.reuse ;  /* 0x00000008ff047819 */ /* 0x100fe20000011626 */
[----:B--2---:R-:W-:Y:S01]  /*1be0*/  HADD2.F32 R54, -RZ, R54.H0_H0 ;  /* 0x20000036ff367230 */ /* 0x004fe20000004100 */
[----:B------:R-:W-:Y:S02]  /*1bf0*/  SHF.R.U32.HI R38, RZ, 0x10, R38 ;  /* 0x00000010ff267819 */ /* 0x000fe40000011626 */
[----:B------:R-:W-:Y:S01]  /*1c00*/  LOP3.LUT R4, R4, 0xff, RZ, 0xc0, !PT ;  /* 0x000000ff04047812 */ /* 0x000fe200078ec0ff */
[----:B------:R-:W2:Y:S01]  /*1c10*/  I2F.F16 R0, R0 ;  /* 0x0000000000007306 */ /* 0x000ea20000200c00 */
[----:B0-----:R-:W-:Y:S01]  /*1c20*/  SHF.R.U32.HI R2, RZ, 0x8, R36 ;  /* 0x00000008ff027819 */ /* 0x001fe20000011624 */
[----:B---3--:R-:W-:Y:S01]  /*1c30*/  HADD2.F32 R53, -RZ, R53.H0_H0 ;  /* 0x20000035ff357230 */ /* 0x008fe20000004100 */
[----:B------:R-:W-:-:S02]  /*1c40*/  IADD3 R66, PT, PT, R4, -0x80, RZ ;  /* 0xffffff8004427810 */ /* 0x000fc40007ffe0ff */
[----:B------:R-:W0:Y:S01]  /*1c50*/  LDS.64 R4, [UR5] ;  /* 0x00000005ff047984 */ /* 0x000e220008000a00 */
[----:B------:R-:W-:Y:S01]  /*1c60*/  LOP3.LUT R2, R2, 0xff, RZ, 0xc0, !PT ;  /* 0x000000ff02027812 */ /* 0x000fe200078ec0ff */
[----:B-1----:R-:W-:Y:S01]  /*1c70*/  HADD2.F32 R12, -RZ, R12.H0_H0 ;  /* 0x2000000cff0c7230 */ /* 0x002fe20000004100 */
[----:B------:R-:W-:Y:S01]  /*1c80*/  SHF.R.U32.HI R36, RZ, 0x10, R36 ;  /* 0x00000010ff247819 */ /* 0x000fe20000011624 */
[----:B------:R-:W1:Y:S01]  /*1c90*/  I2F.F16 R13, R13 ;  /* 0x0000000d000d7306 */ /* 0x000e620000200c00 */
[----:B------:R-:W-:Y:S02]  /*1ca0*/  IADD3 R2, PT, PT, R2, -0x80, RZ ;  /* 0xffffff8002027810 */ /* 0x000fe40007ffe0ff */
[----:B------:R-:W-:Y:S02]  /*1cb0*/  LOP3.LUT R36, R36, 0xff, RZ, 0xc0, !PT ;  /* 0x000000ff24247812 */ /* 0x000fe400078ec0ff */
[----:B------:R-:W-:Y:S01]  /*1cc0*/  LOP3.LUT R38, R38, 0xff, RZ, 0xc0, !PT ;  /* 0x000000ff26267812 */ /* 0x000fe200078ec0ff */
[----:B--2---:R-:W-:Y:S01]  /*1cd0*/  HADD2.F32 R0, -RZ, R0.H0_H0 ;  /* 0x20000000ff007230 */ /* 0x004fe20000004100 */
[----:B------:R-:W-:Y:S01]  /*1ce0*/  IADD3 R36, PT, PT, R36, -0x80, RZ ;  /* 0xffffff8024247810 */ /* 0x000fe20007ffe0ff */
[----:B------:R2:W-:Y:S01]  /*1cf0*/  I2F.F16 R57, R2 ;  /* 0x0000000200397306 */ /* 0x0005e20000200c00 */
[----:B------:R-:W-:-:S02]  /*1d00*/  IADD3 R37, PT, PT, R37, -0x80, RZ ;  /* 0xffffff8025257810 */ /* 0x000fc40007ffe0ff */
[----:B------:R-:W-:Y:S02]  /*1d10*/  IADD3 R38, PT, PT, R38, -0x80, RZ ;  /* 0xffffff8026267810 */ /* 0x000fe40007ffe0ff */
[----:B------:R-:W-:Y:S01]  /*1d20*/  IADD3 R70, PT, PT, R70, -0x80, RZ ;  /* 0xffffff8046467810 */ /* 0x000fe20007ffe0ff */
[----:B-1----:R-:W-:Y:S02]  /*1d30*/  HADD2.F32 R13, -RZ, R13.H0_H0 ;  /* 0x2000000dff0d7230 */ /* 0x002fe40000004100 */
[----:B------:R-:W-:Y:S01]  /*1d40*/  I2F.F16 R56, R36 ;  /* 0x0000002400387306 */ /* 0x000fe20000200c00 */
[--C-:B--2---:R-:W-:Y:S02]  /*1d50*/  SHF.R.U32.HI R2, RZ, 0x8, R39.reuse ;  /* 0x00000008ff027819 */ /* 0x104fe40000011627 */
[----:B------:R-:W-:Y:S02]  /*1d60*/  SHF.R.U32.HI R39, RZ, 0x10, R39 ;  /* 0x00000010ff277819 */ /* 0x000fe40000011627 */
[----:B------:R-:W-:-:S02]  /*1d70*/  LOP3.LUT R2, R2, 0xff, RZ, 0xc0, !PT ;  /* 0x000000ff02027812 */ /* 0x000fc400078ec0ff */
[----:B------:R-:W-:Y:S01]  /*1d80*/  LOP3.LUT R39, R39, 0xff, RZ, 0xc0, !PT ;  /* 0x000000ff27277812 */ /* 0x000fe200078ec0ff */
[----:B------:R1:W2:Y:S01]  /*1d90*/  I2F.F16 R11, R51 ;  /* 0x00000033000b7306 */ /* 0x0002a20000200c00 */
[----:B------:R-:W-:Y:S02]  /*1da0*/  IADD3 R67, PT, PT, R2, -0x80, RZ ;  /* 0xffffff8002437810 */ /* 0x000fe40007ffe0ff */
[--C-:B------:R-:W-:Y:S02]  /*1db0*/  SHF.R.U32.HI R2, RZ, 0x8, R44.reuse ;  /* 0x00000008ff027819 */ /* 0x100fe4000001162c */
[----:B------:R-:W-:Y:S02]  /*1dc0*/  SHF.R.U32.HI R44, RZ, 0x10, R44 ;  /* 0x00000010ff2c7819 */ /* 0x000fe4000001162c */
[----:B------:R-:W-:Y:S01]  /*1dd0*/  LOP3.LUT R2, R2, 0xff, RZ, 0xc0, !PT ;  /* 0x000000ff02027812 */ /* 0x000fe200078ec0ff */
[----:B------:R-:W3:Y:S01]  /*1de0*/  I2F.F16 R65, R65 ;  /* 0x0000004100417306 */ /* 0x000ee20000200c00 */
[----:B------:R-:W-:-:S02]  /*1df0*/  IADD3 R39, PT, PT, R39, -0x80, RZ ;  /* 0xffffff8027277810 */ /* 0x000fc40007ffe0ff */
[----:B------:R-:W-:Y:S01]  /*1e00*/  IADD3 R2, PT, PT, R2, -0x80, RZ ;  /* 0xffffff8002027810 */ /* 0x000fe20007ffe0ff */
[----:B0-----:R-:W-:Y:S01]  /*1e10*/  HADD2.F32 R73, -RZ, R4.H1_H1 ;  /* 0x30000004ff497230 */ /* 0x001fe20000004100 */
[----:B------:R-:W-:Y:S01]  /*1e20*/  LOP3.LUT R44, R44, 0xff, RZ, 0xc0, !PT ;  /* 0x000000ff2c2c7812 */ /* 0x000fe200078ec0ff */
[--C-:B------:R-:W-:Y:S01]  /*1e30*/  HADD2.F32 R72, -RZ, R5.reuse.H0_H0 ;  /* 0x20000005ff487230 */ /* 0x100fe20000004100 */
[----:B-1----:R-:W-:Y:S01]  /*1e40*/  LOP3.LUT R51, R46, 0xff, RZ, 0xc0, !PT ;  /* 0x000000ff2e337812 */ /* 0x002fe200078ec0ff */
[----:B------:R0:W-:Y:S01]  /*1e50*/  I2F.F16 R36, R2 ;  /* 0x0000000200247306 */ /* 0x0001e20000200c00 */
[----:B------:R-:W-:Y:S01]  /*1e60*/  HADD2.F32 R71, -RZ, R5.H1_H1 ;  /* 0x30000005ff477230 */ /* 0x000fe20000004100 */
[----:B------:R-:W-:Y:S01]  /*1e70*/  IADD3 R44, PT, PT, R44, -0x80, RZ ;  /* 0xffffff802c2c7810 */ /* 0x000fe20007ffe0ff */
[----:B--2---:R-:W-:Y:S01]  /*1e80*/  HADD2.F32 R11, -RZ, R11.H0_H0 ;  /* 0x2000000bff0b7230 */ /* 0x004fe20000004100 */
[----:B------:R-:W-:Y:S02]  /*1e90*/  IADD3 R52, PT, PT, R51, -0x80, RZ ;  /* 0xffffff8033347810 */ /* 0x000fe40007ffe0ff */
[----:B------:R-:W-:-:S02]  /*1ea0*/  LOP3.LUT R51, R47, 0xff, RZ, 0xc0, !PT ;  /* 0x000000ff2f337812 */ /* 0x000fc400078ec0ff */
[----:B------:R-:W1:Y:S01]  /*1eb0*/  I2F.F16 R66, R66 ;  /* 0x0000004200427306 */ /* 0x000e620000200c00 */
[----:B0-----:R-:W-:Y:S01]  /*1ec0*/  HADD2.F32 R2, -RZ, R4.H0_H0 ;  /* 0x20000004ff027230 */ /* 0x001fe20000004100 */
[----:B------:R-:W-:Y:S01]  /*1ed0*/  IADD3 R51, PT, PT, R51, -0x80, RZ ;  /* 0xffffff8033337810 */ /* 0x000fe20007ffe0ff */
[----:B------:R-:W0:Y:S05]  /*1ee0*/  LDS.64 R4, [UR5+0x8] ;  /* 0x00000805ff047984 */ /* 0x000e2a0008000a00 */
[----:B------:R2:W-:Y:S08]  /*1ef0*/  I2F.F16 R62, R37 ;  /* 0x00000025003e7306 */ /* 0x0005f00000200c00 */
[----:B------:R-:W-:Y:S01]  /*1f00*/  I2F.F16 R67, R67 ;  /* 0x0000004300437306 */ /* 0x000fe20000200c00 */
[----:B--2---:R-:W-:-:S02]  /*1f10*/  SHF.R.U32.HI R37, RZ, 0x8, R45 ;  /* 0x00000008ff257819 */ /* 0x004fc4000001162d */
[----:B------:R-:W-:Y:S02]  /*1f20*/  SHF.R.U32.HI R45, RZ, 0x10, R45 ;  /* 0x00000010ff2d7819 */ /* 0x000fe4000001162d */
[----:B------:R-:W-:Y:S02]  /*1f30*/  LOP3.LUT R37, R37, 0xff, RZ, 0xc0, !PT ;  /* 0x000000ff25257812 */ /* 0x000fe400078ec0ff */
[----:B------:R-:W-:Y:S01]  /*1f40*/  LOP3.LUT R45, R45, 0xff, RZ, 0xc0, !PT ;  /* 0x000000ff2d2d7812 */ /* 0x000fe200078ec0ff */
[----:B------:R2:W4:Y:S01]  /*1f50*/  I2F.F16 R63, R38 ;  /* 0x00000026003f7306 */ /* 0x0005220000200c00 */
[----:B------:R-:W-:Y:S02]  /*1f60*/  IADD3 R37, PT, PT, R37, -0x80, RZ ;  /* 0xffffff8025257810 */ /* 0x000fe40007ffe0ff */
[----:B------:R-:W-:-:S05]  /*1f70*/  IADD3 R45, PT, PT, R45, -0x80, RZ ;  /* 0xffffff802d2d7810 */ /* 0x000fca0007ffe0ff */
[----:B------:R3:W-:Y:S01]  /*1f80*/  I2F.F16 R64, R39 ;  /* 0x0000002700407306 */ /* 0x0007e20000200c00 */
[----:B--2---:R-:W-:-:S04]  /*1f90*/  SHF.R.U32.HI R38, RZ, 0x8, R46 ;  /* 0x00000008ff267819 */ /* 0x004fc8000001162e */
[----:B------:R-:W-:-:S03]  /*1fa0*/  LOP3.LUT R38, R38, 0xff, RZ, 0xc0, !PT ;  /* 0x000000ff26267812 */ /* 0x000fc600078ec0ff */
[----:B------:R1:W2:Y:S01]  /*1fb0*/  I2F.F16 R55, R44 ;  /* 0x0000002c00377306 */ /* 0x0002a20000200c00 */
[----:B---3--:R-:W-:Y:S01]  /*1fc0*/  SHF.R.U32.HI R39, RZ, 0x10, R46 ;  /* 0x00000010ff277819 */ /* 0x008fe2000001162e */
[----:B------:R-:W-:Y:S01]  /*1fd0*/  VIADD R69, R38, 0xffffff80 ;  /* 0xffffff8026457836 */ /* 0x000fe20000000000 */
[----:B------:R-:W-:Y:S01]  /*1fe0*/  SHF.R.U32.HI R46, RZ, 0x8, R47 ;  /* 0x00000008ff2e7819 */ /* 0x000fe2000001162f */
[----:B------:R-:W-:Y:S01]  /*1ff0*/  HADD2.F32 R38, -RZ, R57.H0_H0 ;  /* 0x20000039ff267230 */ /* 0x000fe20000004100 */
[----:B------:R-:W-:Y:S01]  /*2000*/  LOP3.LUT R47, R39, 0xff, RZ, 0xc0, !PT ;  /* 0x000000ff272f7812 */ /* 0x000fe200078ec0ff */
[----:B------:R-:W-:Y:S02]  /*2010*/  HADD2.F32 R39, -RZ, R65.H0_H0 ;  /* 0x20000041ff277230 */ /* 0x000fe40000004100 */
[----:B------:R-:W-:Y:S01]  /*2020*/  FFMA.FTZ R57, R12, R2, RZ ;  /* 0x000000020c397223 */ /* 0x000fe200000100ff */
[----:B------:R-:W3:Y:S01]  /*2030*/  I2F.F16 R58, R58 ;  /* 0x0000003a003a7306 */ /* 0x000ee20000200c00 */
[----:B-1----:R-:W-:-:S02]  /*2040*/  HADD2.F32 R44, -RZ, R66.H0_H0 ;  /* 0x20000042ff2c7230 */ /* 0x002fc40000004100 */
[C---:B------:R-:W-:Y:S01]  /*2050*/  FFMA.FTZ R66, R2.reuse, R0, RZ ;  /* 0x0000000002427223 */ /* 0x040fe200000100ff */
[C---:B------:R-:W-:Y:S01]  /*2060*/  FFMA.FTZ R65, R2.reuse, R13, RZ ;  /* 0x0000000d02417223 */ /* 0x040fe200000100ff */
[----:B------:R-:W-:Y:S02]  /*2070*/  FFMA.FTZ R2, R2, R11, RZ ;  /* 0x0000000b02027223 */ /* 0x000fe400000100ff */
[C---:B------:R-:W-:Y:S01]  /*2080*/  FFMA.FTZ R75, R73.reuse, R39, R66 ;  /* 0x00000027494b7223 */ /* 0x040fe20000010042 */
[----:B------:R-:W-:Y:S01]  /*2090*/  FFMA.FTZ R77, R73, R44, R65 ;  /* 0x0000002c494d7223 */ /* 0x000fe20000010041 */
[----:B------:R1:W0:Y:S01]  /*20a0*/  I2F.F16 R68, R45 ;  /* 0x0000002d00447306 */ /* 0x0002220000200c00 */
[----:B------:R-:W-:Y:S01]  /*20b0*/  LOP3.LUT R65, R46, 0xff, RZ, 0xc0, !PT ;  /* 0x000000ff2e417812 */ /* 0x000fe200078ec0ff */
[----:B------:R-:W-:Y:S02]  /*20c0*/  HADD2.F32 R46, -RZ, R56.H0_H0 ;  /* 0x20000038ff2e7230 */ /* 0x000fe40000004100 */
[----:B----4-:R-:W-:Y:S01]  /*20d0*/  HADD2.F32 R56, -RZ, R63.H0_H0 ;  /* 0x2000003fff387230 */ /* 0x010fe20000004100 */
[----:B------:R-:W-:Y:S01]  /*20e0*/  IADD3 R65, PT, PT, R65, -0x80, RZ ;  /* 0xffffff8041417810 */ /* 0x000fe20007ffe0ff */
[----:B--2---:R-:W-:-:S02]  /*20f0*/  HADD2.F32 R55, -RZ, R55.H0_H0 ;  /* 0x20000037ff377230 */ /* 0x004fc40000004100 */
[----:B------:R-:W2:Y:S01]  /*2100*/  I2F.F16 R60, R60 ;  /* 0x0000003c003c7306 */ /* 0x000ea20000200c00 */
[----:B-1----:R-:W-:Y:S02]  /*2110*/  HADD2.F32 R45, -RZ, R67.H0_H0 ;  /* 0x20000043ff2d7230 */ /* 0x002fe40000004100 */
[----:B------:R-:W-:Y:S01]  /*2120*/  FFMA.FTZ R67, R38, R73, R57 ;  /* 0x0000004926437223 */ /* 0x000fe20000010039 */
[----:B------:R-:W-:Y:S02]  /*2130*/  HADD2.F32 R57, -RZ, R64.H0_H0 ;  /* 0x20000040ff397230 */ /* 0x000fe40000004100 */
[----:B------:R-:W-:Y:S01]  /*2140*/  FFMA.FTZ R77, R72, R56, R77 ;  /* 0x00000038484d7223 */ /* 0x000fe2000001004d */
[----:B---3--:R-:W-:Y:S02]  /*2150*/  HADD2.F32 R58, -RZ, R58.H0_H0 ;  /* 0x2000003aff3a7230 */ /* 0x008fe40000004100 */
[----:B------:R-:W-:Y:S01]  /*2160*/  FFMA.FTZ R66, R73, R45, R2 ;  /* 0x0000002d49427223 */ /* 0x000fe20000010002 */
[----:B------:R-:W-:Y:S01]  /*2170*/  IADD3 R2, PT, PT, R47, -0x80, RZ ;  /* 0xffffff802f027810 */ /* 0x000fe20007ffe0ff */
[----:B------:R-:W1:Y:S01]  /*2180*/  I2F.F16 R61, R61 ;  /* 0x0000003d003d7306 */ /* 0x000e620000200c00 */
[----:B------:R-:W-:-:S02]  /*2190*/  HADD2.F32 R47, -RZ, R62.H0_H0 ;  /* 0x2000003eff2f7230 */ /* 0x000fc40000004100 */
[----:B------:R-:W-:Y:S01]  /*21a0*/  FFMA.FTZ R67, R46, R72, R67 ;  /* 0x000000482e437223 */ /* 0x000fe20000010043 */
[----:B0-----:R-:W-:Y:S02]  /*21b0*/  HADD2.F32 R68, -RZ, R68.H0_H0 ;  /* 0x20000044ff447230 */ /* 0x001fe40000004100 */
[C---:B------:R-:W-:Y:S01]  /*21c0*/  FFMA.FTZ R64, R72.reuse, R47, R75 ;  /* 0x0000002f48407223 */ /* 0x040fe2000001004b */
[----:B------:R-:W-:Y:S01]  /*21d0*/  FFMA.FTZ R72, R72, R57, R66 ;  /* 0x0000003948487223 */ /* 0x000fe20000010042 */
[----:B------:R-:W0:Y:S01]  /*21e0*/  I2F.F16 R52, R52 ;  /* 0x0000003400347306 */ /* 0x000e220000200c00 */
[----:B--2---:R-:W-:Y:S02]  /*21f0*/  HADD2.F32 R60, -RZ, R60.H0_H0 ;  /* 0x2000003cff3c7230 */ /* 0x004fe40000004100 */
[----:B------:R-:W-:Y:S01]  /*2200*/  FFMA.FTZ R63, R71, R59, R64 ;  /* 0x0000003b473f7223 */ /* 0x000fe20000010040 */
[--C-:B------:R-:W-:Y:S02]  /*2210*/  HADD2.F32 R64, -RZ, R4.reuse.H0_H0 ;  /* 0x20000004ff407230 */ /* 0x100fe40000004100 */
[----:B------:R-:W-:Y:S01]  /*2220*/  FFMA.FTZ R67, R58, R71, R67 ;  /* 0x000000473a437223 */ /* 0x000fe20000010043 */
[----:B------:R-:W-:-:S02]  /*2230*/  HADD2.F32 R4, -RZ, R4.H1_H1 ;  /* 0x30000004ff047230 */ /* 0x000fc40000004100 */
[C---:B------:R-:W-:Y:S01]  /*2240*/  FFMA.FTZ R77, R71.reuse, R60, R77 ;  /* 0x0000003c474d7223 */ /* 0x040fe2000001004d */
[----:B-1----:R-:W-:Y:S01]  /*2250*/  HADD2.F32 R61, -RZ, R61.H0_H0 ;  /* 0x2000003dff3d7230 */ /* 0x002fe20000004100 */
[----:B------:R-:W1:Y:S04]  /*2260*/  I2F.F16 R51, R51 ;  /* 0x0000003300337306 */ /* 0x000e680000200c00 */
[----:B------:R-:W-:Y:S01]  /*2270*/  FFMA.FTZ R76, R71, R61, R72 ;  /* 0x0000003d474c7223 */ /* 0x000fe20000010048 */
[----:B------:R-:W-:Y:S01]  /*2280*/  FFMA.FTZ R72, R54, R64, R67 ;  /* 0x0000004036487223 */ /* 0x000fe20000010043 */
[----:B------:R-:W-:Y:S01]  /*2290*/  FFMA.FTZ R67, R64, R53, R63 ;  /* 0x0000003540437223 */ /* 0x000fe2000001003f */
[----:B0-----:R-:W-:Y:S01]  /*22a0*/  HADD2.F32 R52, -RZ, R52.H0_H0 ;  /* 0x20000034ff347230 */ /* 0x001fe20000004100 */
[----:B------:R-:W0:Y:S01]  /*22b0*/  I2F.F16 R37, R37 ;  /* 0x0000002500257306 */ /* 0x000e220000200c00 */
[----:B------:R-:W-:-:S03]  /*22c0*/  HADD2.F32 R63, -RZ, R36.H0_H0 ;  /* 0x20000024ff3f7230 */ /* 0x000fc60000004100 */
[C---:B------:R-:W-:Y:S02]  /*22d0*/  FFMA.FTZ R74, R64.reuse, R52, R77 ;  /* 0x00000034404a7223 */ /* 0x040fe4000001004d */
[----:B------:R-:W-:Y:S01]  /*22e0*/  FFMA.FTZ R72, R63, R4, R72 ;  /* 0x000000043f487223 */ /* 0x000fe20000010048 */
[----:B-1----:R-:W-:Y:S01]  /*22f0*/  HADD2.F32 R51, -RZ, R51.H0_H0 ;  /* 0x20000033ff337230 */ /* 0x002fe20000004100 */
[----:B------:R-:W1:Y:S04]  /*2300*/  I2F.F16 R69, R69 ;  /* 0x0000004500457306 */ /* 0x000e680000200c00 */
[----:B------:R-:W-:Y:S01]  /*2310*/  FFMA.FTZ R71, R64, R51, R76 ;  /* 0x0000003340477223 */ /* 0x000fe2000001004c */
[----:B0-----:R-:W-:-:S03]  /*2320*/  HADD2.F32 R64, -RZ, R37.H0_H0 ;  /* 0x20000025ff407230 */ /* 0x001fc60000004100 */
[----:B------:R-:W0:Y:S02]  /*2330*/  I2F.F16 R66, R65 ;  /* 0x0000004100427306 */ /* 0x000e240000200c00 */
[----:B------:R-:W-:Y:S01]  /*2340*/  FFMA.FTZ R67, R4, R64, R67 ;  /* 0x0000004004437223 */ /* 0x000fe20000010043 */
[----:B-1----:R-:W-:-:S05]  /*2350*/  HADD2.F32 R69, -RZ, R69.H0_H0 ;  /* 0x20000045ff457230 */ /* 0x002fca0000004100 */
[----:B------:R1:W2:Y:S01]  /*2360*/  I2F.F16 R62, R2 ;  /* 0x00000002003e7306 */ /* 0x0002a20000200c00 */
[----:B------:R-:W-:Y:S01]  /*2370*/  FFMA.FTZ R73, R4, R69, R74 ;  /* 0x0000004504497223 */ /* 0x000fe2000001004a */
[----:B0-----:R-:W-:-:S06]  /*2380*/  HADD2.F32 R66, -RZ, R66.H0_H0 ;  /* 0x20000042ff427230 */ /* 0x001fcc0000004100 */
[----:B------:R0:W3:Y:S01]  /*2390*/  I2F.F16 R65, R70 ;  /* 0x0000004600417306 */ /* 0x0000e20000200c00 */
[--C-:B-1----:R-:W-:Y:S02]  /*23a0*/  HADD2.F32 R2, -RZ, R5.reuse.H0_H0 ;  /* 0x20000005ff027230 */ /* 0x102fe40000004100 */
[----:B------:R-:W-:-:S03]  /*23b0*/  HADD2.F32 R5, -RZ, R5.H1_H1 ;  /* 0x30000005ff057230 */ /* 0x000fc60000004100 */
[----:B------:R-:W-:Y:S01]  /*23c0*/  FFMA.FTZ R37, R55, R2, R72 ;  /* 0x0000000237257223 */ /* 0x000fe20000010048 */
[----:B--2---:R-:W-:Y:S01]  /*23d0*/  HADD2.F32 R62, -RZ, R62.H0_H0 ;  /* 0x2000003eff3e7230 */ /* 0x004fe20000004100 */
[----:B------:R-:W1:Y:S01]  /*23e0*/  I2F.F16 R40, R40 ;  /* 0x0000002800287306 */ /* 0x000e620000200c00 */
[----:B------:R-:W-:Y:S01]  /*23f0*/  HADD2.F32 R72, -RZ, R3.H0_H0 ;  /* 0x20000003ff487230 */ /* 0x000fe20000004100 */
[----:B------:R-:W-:Y:S01]  /*2400*/  PRMT R3, RZ, 0x5410, RZ ;  /* 0x00005410ff037816 */ /* 0x000fe200000000ff */
[----:B0-----:R-:W-:-:S03]  /*2410*/  HADD2.F32 R70, -RZ, R8.H0_H0 ;  /* 0x20000008ff467230 */ /* 0x001fc60000004100 */
[----:B------:R-:W-:Y:S01]  /*2420*/  FFMA.FTZ R37, R72, R5, R37 ;  /* 0x0000000548257223 */ /* 0x000fe20000010025 */
[----:B---3--:R-:W-:Y:S01]  /*2430*/  HADD2.F32 R65, -RZ, R65.H0_H0 ;  /* 0x20000041ff417230 */ /* 0x008fe20000004100 */
[----:B------:R-:W0:Y:S01]  /*2440*/  I2F.F16 R50, R50 ;  /* 0x0000003200327306 */ /* 0x000e220000200c00 */
[----:B-1----:R-:W-:-:S07]  /*2450*/  HADD2.F32 R76, -RZ, R40.H0_H0 ;  /* 0x20000028ff4c7230 */ /* 0x002fce0000004100 */
[----:B------:R1:W2:Y:S01]  /*2460*/  I2F.F16 R75, R14 ;  /* 0x0000000e004b7306 */ /* 0x0002a20000200c00 */
[----:B------:R-:W-:Y:S02]  /*2470*/  HADD2.F32 R40, -RZ, R6.H0_H0 ;  /* 0x20000006ff287230 */ /* 0x000fe40000004100 */
[----:B0-----:R-:W-:Y:S02]  /*2480*/  HADD2.F32 R50, -RZ, R50.H0_H0 ;  /* 0x20000032ff327230 */ /* 0x001fe40000004100 */
[----:B-1----:R-:W-:Y:S01]  /*2490*/  FFMA.FTZ R14, R4, R66, R71 ;  /* 0x00000042040e7223 */ /* 0x002fe20000010047 */
[C---:B------:R-:W-:Y:S01]  /*24a0*/  FFMA.FTZ R71, R2.reuse, R68, R67 ;  /* 0x0000004402477223 */ /* 0x040fe20000010043 */
[C---:B------:R-:W-:Y:S01]  /*24b0*/  FFMA.FTZ R4, R2.reuse, R62, R73 ;  /* 0x0000003e02047223 */ /* 0x040fe20000010049 */
[----:B------:R-:W-:Y:S02]  /*24c0*/  HADD2.F32 R67, -RZ, R7.H0_H0 ;  /* 0x20000007ff437230 */ /* 0x000fe40000004100 */
[----:B------:R-:W-:Y:S01]  /*24d0*/  FFMA.FTZ R73, R2, R65, R14 ;  /* 0x0000004102497223 */ /* 0x000fe2000001000e */
[----:B------:R-:W-:-:S02]  /*24e0*/  HADD2.F32 R14, -RZ, R9.H0_H0 ;  /* 0x20000009ff0e7230 */ /* 0x000fc40000004100 */
[C---:B------:R-:W-:Y:S01]  /*24f0*/  FFMA.FTZ R71, R5.reuse, R76, R71 ;  /* 0x0000004c05477223 */ /* 0x040fe20000010047 */
[----:B--2---:R-:W-:Y:S02]  /*2500*/  HADD2.F32 R74, -RZ, R75.H0_H0 ;  /* 0x2000004bff4a7230 */ /* 0x004fe40000004100 */
[C---:B------:R-:W-:Y:S01]  /*2510*/  FFMA.FTZ R4, R5.reuse, R50, R4 ;  /* 0x0000003205047223 */ /* 0x040fe20000010004 */
[----:B------:R-:W-:Y:S01]  /*2520*/  PRMT R2, RZ, 0x5410, RZ ;  /* 0x00005410ff027816 */ /* 0x000fe200000000ff */
[----:B------:R-:W-:Y:S01]  /*2530*/  FMUL.FTZ R37, R14, R37 ;  /* 0x000000250e257220 */ /* 0x000fe20000410000 */
[----:B------:R-:W-:Y:S01]  /*2540*/  FMUL.FTZ R71, R70, R71 ;  /* 0x0000004746477220 */ /* 0x000fe20000410000 */
[----:B------:R-:W-:Y:S01]  /*2550*/  FFMA.FTZ R73, R5, R74, R73 ;  /* 0x0000004a05497223 */ /* 0x000fe20000010049 */
[----:B------:R-:W-:Y:S02]  /*2560*/  FMUL.FTZ R4, R67, R4 ;  /* 0x0000000443047220 */ /* 0x000fe40000410000 */
[----:B------:R-:W-:Y:S01]  /*2570*/  F2FP.F16.F32.PACK_AB R37, RZ, R37 ;  /* 0x00000025ff25723e */ /* 0x000fe200000000ff */
[----:B------:R-:W-:Y:S01]  /*2580*/  FMUL.FTZ R73, R40, R73 ;  /* 0x0000004928497220 */ /* 0x000fe20000410000 */
[----:B------:R-:W-:-:S02]  /*2590*/  F2FP.F16.F32.PACK_AB R71, RZ, R71 ;  /* 0x00000047ff47723e */ /* 0x000fc400000000ff */
        /* <DEDUP_REMOVED lines=61> */
.L_x_3602:
[----:B------:R-:W5:Y:S04]  /*2970*/  LDG.E.128.CONSTANT R48, desc[UR8][R48.64] ;  /* 0x0000000830307981 */ /* 0x000f68000c1e9d00 */
[----:B------:R0:W5:Y:S01]  /*2980*/  LDG.E.128.CONSTANT R36, desc[UR8][R42.64] ;  /* 0x000000082a247981 */ /* 0x000162000c1e9d00 */
[----:B------:R-:W-:Y:S05]  /*2990*/  @!P1 BRA `(.L_x_3603) ;  /* 0x0000000c00e89947 */ /* 0x000fea0003800000 */
[----:B-----5:R-:W-:Y:S02]  /*29a0*/  LOP3.LUT R13, R50, 0xff, RZ, 0xc0, !PT ;  /* 0x000000ff320d7812 */ /* 0x020fe400078ec0ff */
[----:B------:R-:W-:Y:S02]  /*29b0*/  LOP3.LUT R12, R48, 0xff, RZ, 0xc0, !PT ;  /* 0x000000ff300c7812 */ /* 0x000fe400078ec0ff */
[----:B------:R-:W-:Y:S02]  /*29c0*/  IADD3 R53, PT, PT, R13, -0x80, RZ ;  /* 0xffffff800d357810 */ /* 0x000fe40007ffe0ff */
[----:B------:R-:W-:Y:S02]  /*29d0*/  LOP3.LUT R13, R36, 0xff, RZ, 0xc0, !PT ;  /* 0x000000ff240d7812 */ /* 0x000fe400078ec0ff */
[----:B------:R-:W-:Y:S02]  /*29e0*/  IADD3 R12, PT, PT, R12, -0x80, RZ ;  /* 0xffffff800c0c7810 */ /* 0x000fe40007ffe0ff */
[----:B------:R-:W-:Y:S01]  /*29f0*/  IADD3 R13, PT, PT, R13, -0x80, RZ ;  /* 0xffffff800d0d7810 */ /* 0x000fe20007ffe0ff */
[----:B------:R-:W-:Y:S01]  /*2a00*/  I2F.F16 R53, R53 ;  /* 0x0000003500357306 */ /* 0x000fe20000200c00 */
[----:B------:R-:W-:-:S02]  /*2a10*/  LOP3.LUT R14, R37, 0xff, RZ, 0xc0, !PT ;  /* 0x000000ff250e7812 */ /* 0x000fc400078ec0ff */
[C---:B------:R-:W-:Y:S02]  /*2a20*/  LEA.HI R59, R49.reuse, 0xffffff80, RZ, 0x8 ;  /* 0xffffff80313b7811 */ /* 0x040fe400078f40ff */
[----:B------:R-:W-:Y:S02]  /*2a30*/  LOP3.LUT R0, R49, 0xff, RZ, 0xc0, !PT ;  /* 0x000000ff31007812 */ /* 0x000fe400078ec0ff */
[----:B------:R-:W-:Y:S01]  /*2a40*/  IADD3 R14, PT, PT, R14, -0x80, RZ ;  /* 0xffffff800e0e7810 */ /* 0x000fe20007ffe0ff */
[----:B------:R1:W2:Y:S01]  /*2a50*/  I2F.F16 R52, R13 ;  /* 0x0000000d00347306 */ /* 0x0002a20000200c00 */
[----:B------:R-:W-:Y:S02]  /*2a60*/  LEA.HI R61, R50, 0xffffff80, RZ, 0x8 ;  /* 0xffffff80323d7811 */ /* 0x000fe400078f40ff */
[----:B------:R-:W-:Y:S02]  /*2a70*/  LEA.HI R57, R48, 0xffffff80, RZ, 0x8 ;  /* 0xffffff8030397811 */ /* 0x000fe400078f40ff */
[----:B0-----:R-:W-:-:S02]  /*2a80*/  LEA.HI R42, R37, 0xffffff80, RZ, 0x8 ;  /* 0xffffff80252a7811 */ /* 0x001fc400078f40ff */
[----:B------:R-:W-:Y:S01]  /*2a90*/  SHF.R.U32.HI R47, RZ, 0x8, R37 ;  /* 0x00000008ff2f7819 */ /* 0x000fe20000011625 */
[----:B------:R0:W-:Y:S01]  /*2aa0*/  I2F.F16 R54, R12 ;  /* 0x0000000c00367306 */ /* 0x0001e20000200c00 */
[--C-:B-1----:R-:W-:Y:S02]  /*2ab0*/  SHF.R.U32.HI R13, RZ, 0x8, R49.reuse ;  /* 0x00000008ff0d7819 */ /* 0x102fe40000011631 */
[----:B------:R-:W-:Y:S02]  /*2ac0*/  SHF.R.U32.HI R49, RZ, 0x10, R49 ;  /* 0x00000010ff317819 */ /* 0x000fe40000011631 */
[----:B------:R-:W-:Y:S02]  /*2ad0*/  LOP3.LUT R13, R13, 0xff, RZ, 0xc0, !PT ;  /* 0x000000ff0d0d7812 */ /* 0x000fe400078ec0ff */
[----:B------:R-:W-:Y:S01]  /*2ae0*/  LOP3.LUT R49, R49, 0xff, RZ, 0xc0, !PT ;  /* 0x000000ff31317812 */ /* 0x000fe200078ec0ff */
[----:B------:R1:W3:Y:S01]  /*2af0*/  I2F.F16 R46, R14 ;  /* 0x0000000e002e7306 */ /* 0x0002e20000200c00 */
[----:B0-----:R-:W-:Y:S01]  /*2b00*/  SHF.R.U32.HI R12, RZ, 0x8, R48 ;  /* 0x00000008ff0c7819 */ /* 0x001fe20000011630 */
[----:B--2---:R-:W-:Y:S01]  /*2b10*/  HADD2.F32 R52, -RZ, R52.H0_H0 ;  /* 0x20000034ff347230 */ /* 0x004fe20000004100 */
[----:B------:R-:W-:-:S02]  /*2b20*/  IADD3 R66, PT, PT, R13, -0x80, RZ ;  /* 0xffffff800d427810 */ /* 0x000fc40007ffe0ff */
[----:B------:R-:W-:Y:S02]  /*2b30*/  LOP3.LUT R12, R12, 0xff, RZ, 0xc0, !PT ;  /* 0x000000ff0c0c7812 */ /* 0x000fe400078ec0ff */
[--C-:B------:R-:W-:Y:S01]  /*2b40*/  SHF.R.U32.HI R13, RZ, 0x8, R50.reuse ;  /* 0x00000008ff0d7819 */ /* 0x100fe20000011632 */
[----:B------:R-:W0:Y:S01]  /*2b50*/  I2F.F16 R57, R57 ;  /* 0x0000003900397306 */ /* 0x000e220000200c00 */
[----:B------:R-:W-:Y:S02]  /*2b60*/  IADD3 R12, PT, PT, R12, -0x80, RZ ;  /* 0xffffff800c0c7810 */ /* 0x000fe40007ffe0ff */
[----:B------:R-:W-:Y:S02]  /*2b70*/  LOP3.LUT R13, R13, 0xff, RZ, 0xc0, !PT ;  /* 0x000000ff0d0d7812 */ /* 0x000fe400078ec0ff */
[----:B------:R-:W-:Y:S02]  /*2b80*/  SHF.R.U32.HI R50, RZ, 0x10, R50 ;  /* 0x00000010ff327819 */ /* 0x000fe40000011632 */
[----:B------:R-:W-:Y:S01]  /*2b90*/  IADD3 R67, PT, PT, R13, -0x80, RZ ;  /* 0xffffff800d437810 */ /* 0x000fe20007ffe0ff */
[----:B------:R2:W-:Y:S01]  /*2ba0*/  I2F.F16 R56, R12 ;  /* 0x0000000c00387306 */ /* 0x0005e20000200c00 */
[----:B-1----:R-:W-:Y:S01]  /*2bb0*/  SHF.R.U32.HI R14, RZ, 0x8, R51 ;  /* 0x00000008ff0e7819 */ /* 0x002fe20000011633 */
[----:B---3--:R-:W-:Y:S01]  /*2bc0*/  HADD2.F32 R46, -RZ, R46.H0_H0 ;  /* 0x2000002eff2e7230 */ /* 0x008fe20000004100 */
[----:B------:R-:W-:-:S02]  /*2bd0*/  IADD3 R49, PT, PT, R49, -0x80, RZ ;  /* 0xffffff8031317810 */ /* 0x000fc40007ffe0ff */
[----:B------:R-:W-:Y:S02]  /*2be0*/  LOP3.LUT R50, R50, 0xff, RZ, 0xc0, !PT ;  /* 0x000000ff32327812 */ /* 0x000fe400078ec0ff */
[----:B------:R-:W-:Y:S01]  /*2bf0*/  LOP3.LUT R14, R14, 0xff, RZ, 0xc0, !PT ;  /* 0x000000ff0e0e7812 */ /* 0x000fe200078ec0ff */
[----:B------:R1:W-:Y:S01]  /*2c00*/  I2F.F16 R62, R49 ;  /* 0x00000031003e7306 */ /* 0x0003e20000200c00 */
[----:B--2---:R-:W2:Y:S01]  /*2c10*/  LDS.64 R12, [UR5+0x10] ;  /* 0x00001005ff0c7984 */ /* 0x004ea20008000a00 */
[----:B------:R-:W-:Y:S01]  /*2c20*/  SHF.R.U32.HI R48, RZ, 0x10, R48 ;  /* 0x00000010ff307819 */ /* 0x000fe20000011630 */
[----:B0-----:R-:W-:Y:S01]  /*2c30*/  HADD2.F32 R57, -RZ, R57.H0_H0 ;  /* 0x20000039ff397230 */ /* 0x001fe20000004100 */
[----:B------:R-:W-:Y:S02]  /*2c40*/  IADD3 R50, PT, PT, R50, -0x80, RZ ;  /* 0xffffff8032327810 */ /* 0x000fe40007ffe0ff */
[----:B------:R-:W-:Y:S02]  /*2c50*/  IADD3 R68, PT, PT, R14, -0x80, RZ ;  /* 0xffffff800e447810 */ /* 0x000fe40007ffe0ff */
[----:B------:R-:W-:Y:S01]  /*2c60*/  SHF.R.U32.HI R14, RZ, 0x8, R36 ;  /* 0x00000008ff0e7819 */ /* 0x000fe20000011624 */
[----:B------:R0:W-:Y:S01]  /*2c70*/  I2F.F16 R63, R50 ;  /* 0x00000032003f7306 */ /* 0x0001e20000200c00 */
[----:B-1----:R-:W-:-:S02]  /*2c80*/  SHF.R.U32.HI R49, RZ, 0x8, R38 ;  /* 0x00000008ff317819 */ /* 0x002fc40000011626 */
[----:B------:R-:W-:Y:S02]  /*2c90*/  LOP3.LUT R48, R48, 0xff, RZ, 0xc0, !PT ;  /* 0x000000ff30307812 */ /* 0x000fe400078ec0ff */
[----:B------:R-:W-:Y:S02]  /*2ca0*/  LOP3.LUT R14, R14, 0xff, RZ, 0xc0, !PT ;  /* 0x000000ff0e0e7812 */ /* 0x000fe400078ec0ff */
[----:B------:R-:W-:Y:S01]  /*2cb0*/  LOP3.LUT R11, R51, 0xff, RZ, 0xc0, !PT ;  /* 0x000000ff330b7812 */ /* 0x000fe200078ec0ff */
[----:B------:R-:W1:Y:S01]  /*2cc0*/  I2F.F16 R68, R68 ;  /* 0x0000004400447306 */ /* 0x000e620000200c00 */
[----:B0-----:R-:W-:Y:S01]  /*2cd0*/  LOP3.LUT R50, R49, 0xff, RZ, 0xc0, !PT ;  /* 0x000000ff31327812 */ /* 0x001fe200078ec0ff */
[----:B------:R-:W-:Y:S01]  /*2ce0*/  VIADD R14, R14, 0xffffff80 ;  /* 0xffffff800e0e7836 */ /* 0x000fe20000000000 */
[----:B------:R-:W-:Y:S02]  /*2cf0*/  SHF.R.U32.HI R49, RZ, 0x10, R37 ;  /* 0x00000010ff317819 */ /* 0x000fe40000011625 */
[----:B------:R-:W-:-:S02]  /*2d00*/  SHF.R.U32.HI R37, RZ, 0x8, R39 ;  /* 0x00000008ff257819 */ /* 0x000fc40000011627 */
[----:B------:R-:W-:Y:S01]  /*2d10*/  IADD3 R48, PT, PT, R48, -0x80, RZ ;  /* 0xffffff8030307810 */ /* 0x000fe20007ffe0ff */
[----:B------:R-:W-:Y:S01]  /*2d20*/  I2F.F16 R66, R66 ;  /* 0x0000004200427306 */ /* 0x000fe20000200c00 */
[----:B------:R-:W-:Y:S02]  /*2d30*/  LOP3.LUT R44, R38, 0xff, RZ, 0xc0, !PT ;  /* 0x000000ff262c7812 */ /* 0x000fe400078ec0ff */
[----:B------:R-:W-:Y:S02]  /*2d40*/  LEA.HI R40, R36, 0xffffff80, RZ, 0x8 ;  /* 0xffffff8024287811 */ /* 0x000fe400078f40ff */
[----:B------:R-:W-:Y:S01]  /*2d50*/  IADD3 R0, PT, PT, R0, -0x80, RZ ;  /* 0xffffff8000007810 */ /* 0x000fe20007ffe0ff */
[----:B------:R-:W-:Y:S01]  /*2d60*/  VIADD R45, R44, 0xffffff80 ;  /* 0xffffff802c2d7836 */ /* 0x000fe20000000000 */
[----:B------:R-:W-:Y:S01]  /*2d70*/  IADD3 R11, PT, PT, R11, -0x80, RZ ;  /* 0xffffff800b0b7810 */ /* 0x000fe20007ffe0ff */
[----:B------:R-:W-:Y:S01]  /*2d80*/  I2F.F16 R55, R48 ;  /* 0x0000003000377306 */ /* 0x000fe20000200c00 */
[----:B------:R-:W-:-:S02]  /*2d90*/  SHF.R.U32.HI R36, RZ, 0x10, R36 ;  /* 0x00000010ff247819 */ /* 0x000fc40000011624 */
[----:B------:R-:W-:Y:S02]  /*2da0*/  LOP3.LUT R37, R37, 0xff, RZ, 0xc0, !PT ;  /* 0x000000ff25257812 */ /* 0x000fe400078ec0ff */
[----:B------:R-:W-:Y:S02]  /*2db0*/  LEA.HI R60, R51, 0xffffff80, RZ, 0x8 ;  /* 0xffffff80333c7811 */ /* 0x000fe400078f40ff */
[C---:B------:R-:W-:Y:S01]  /*2dc0*/  LOP3.LUT R44, R39.reuse, 0xff, RZ, 0xc0, !PT ;  /* 0x000000ff272c7812 */ /* 0x040fe200078ec0ff */
[----:B------:R0:W3:Y:S01]  /*2dd0*/  I2F.F16 R48, R14 ;  /* 0x0000000e00307306 */ /* 0x0000e20000200c00 */
[----:B------:R-:W-:Y:S01]  /*2de0*/  LEA.HI R58, R39, 0xffffff80, RZ, 0x8 ;  /* 0xffffff80273a7811 */ /* 0x000fe200078f40ff */
[--C-:B--2---:R-:W-:Y:S01]  /*2df0*/  HADD2.F32 R74, -RZ, R12.reuse.H1_H1 ;  /* 0x3000000cff4a7230 */ /* 0x104fe20000004100 */
[----:B------:R-:W-:Y:S01]  /*2e00*/  SHF.R.U32.HI R69, RZ, 0x10, R39 ;  /* 0x00000010ff457819 */ /* 0x000fe20000011627 */
[--C-:B------:R-:W-:Y:S01]  /*2e10*/  HADD2.F32 R71, -RZ, R13.reuse.H0_H0 ;  /* 0x2000000dff477230 */ /* 0x100fe20000004100 */
[----:B------:R-:W-:Y:S01]  /*2e20*/  SHF.R.U32.HI R51, RZ, 0x10, R51 ;  /* 0x00000010ff337819 */ /* 0x000fe20000011633 */
[----:B------:R-:W-:Y:S01]  /*2e30*/  HADD2.F32 R70, -RZ, R13.H1_H1 ;  /* 0x3000000dff467230 */ /* 0x000fe20000004100 */
[----:B------:R-:W-:Y:S01]  /*2e40*/  IADD3 R39, PT, PT, R37, -0x80, RZ ;  /* 0xffffff8025277810 */ /* 0x000fe20007ffe0ff */
[----:B------:R-:W2:Y:S01]  /*2e50*/  I2F.F16 R0, R0 ;  /* 0x0000000000007306 */ /* 0x000ea20000200c00 */
[----:B0-----:R-:W-:Y:S01]  /*2e60*/  HADD2.F32 R14, -RZ, R12.H0_H0 ;  /* 0x2000000cff0e7230 */ /* 0x001fe20000004100 */
[----:B------:R-:W-:Y:S01]  /*2e70*/  LOP3.LUT R12, R36, 0xff, RZ, 0xc0, !PT ;  /* 0x000000ff240c7812 */ /* 0x000fe200078ec0ff */
[----:B------:R-:W-:Y:S01]  /*2e80*/  HADD2.F32 R13, -RZ, R53.H0_H0 ;  /* 0x20000035ff0d7230 */ /* 0x000fe20000004100 */
[----:B------:R-:W0:Y:S01]  /*2e90*/  LDS.64 R36, [UR5+0x18] ;  /* 0x00001805ff247984 */ /* 0x000e220008000a00 */
[----:B------:R-:W-:Y:S01]  /*2ea0*/  LOP3.LUT R51, R51, 0xff, RZ, 0xc0, !PT ;  /* 0x000000ff33337812 */ /* 0x000fe200078ec0ff */
[----:B-1----:R-:W-:Y:S01]  /*2eb0*/  HADD2.F32 R53, -RZ, R68.H0_H0 ;  /* 0x20000044ff357230 */ /* 0x002fe20000004100 */
[----:B------:R-:W-:Y:S01]  /*2ec0*/  IADD3 R65, PT, PT, R12, -0x80, RZ ;  /* 0xffffff800c417810 */ /* 0x000fe20007ffe0ff */
[----:B------:R-:W1:Y:S01]  /*2ed0*/  I2F.F16 R11, R11 ;  /* 0x0000000b000b7306 */ /* 0x000e620000200c00 */
[----:B------:R-:W-:Y:S01]  /*2ee0*/  IADD3 R51, PT, PT, R51, -0x80, RZ ;  /* 0xffffff8033337810 */ /* 0x000fe20007ffe0ff */
[----:B------:R-:W-:Y:S01]  /*2ef0*/  HADD2.F32 R12, -RZ, R54.H0_H0 ;  /* 0x20000036ff0c7230 */ /* 0x000fe20000004100 */
[----:B------:R-:W-:Y:S01]  /*2f00*/  IADD3 R50, PT, PT, R50, -0x80, RZ ;  /* 0xffffff8032327810 */ /* 0x000fe20007ffe0ff */
[----:B---3--:R-:W-:Y:S01]  /*2f10*/  HADD2.F32 R48, -RZ, R48.H0_H0 ;  /* 0x20000030ff307230 */ /* 0x008fe20000004100 */
[----:B------:R-:W-:Y:S01]  /*2f20*/  LOP3.LUT R73, R49, 0xff, RZ, 0xc0, !PT ;  /* 0x000000ff31497812 */ /* 0x000fe200078ec0ff */
[----:B------:R-:W-:Y:S01]  /*2f30*/  HADD2.F32 R49, -RZ, R56.H0_H0 ;  /* 0x20000038ff317230 */ /* 0x000fe20000004100 */
[----:B------:R-:W-:Y:S01]  /*2f40*/  LEA.HI R43, R38, 0xffffff80, RZ, 0x8 ;  /* 0xffffff80262b7811 */ /* 0x000fe200078f40ff */
[----:B------:R-:W3:Y:S01]  /*2f50*/  I2F.F16 R67, R67 ;  /* 0x0000004300437306 */ /* 0x000ee20000200c00 */
[----:B--2---:R-:W-:Y:S01]  /*2f60*/  HADD2.F32 R0, -RZ, R0.H0_H0 ;  /* 0x20000000ff007230 */ /* 0x004fe20000004100 */
[----:B------:R-:W-:Y:S01]  /*2f70*/  SHF.R.U32.HI R72, RZ, 0x10, R38 ;  /* 0x00000010ff487819 */ /* 0x000fe20000011626 */
[----:B------:R-:W-:Y:S01]  /*2f80*/  FFMA.FTZ R54, R12, R14, RZ ;  /* 0x0000000e0c367223 */ /* 0x000fe200000100ff */
[C---:B------:R-:W-:Y:S01]  /*2f90*/  FFMA.FTZ R56, R14.reuse, R13, RZ ;  /* 0x0000000d0e387223 */ /* 0x040fe200000100ff */
[----:B------:R-:W-:Y:S01]  /*2fa0*/  LOP3.LUT R47, R47, 0xff, RZ, 0xc0, !PT ;  /* 0x000000ff2f2f7812 */ /* 0x000fe200078ec0ff */
[----:B------:R-:W-:Y:S01]  /*2fb0*/  FFMA.FTZ R75, R14, R0, RZ ;  /* 0x000000000e4b7223 */ /* 0x000fe200000100ff */
[----:B-1----:R-:W-:Y:S01]  /*2fc0*/  HADD2.F32 R11, -RZ, R11.H0_H0 ;  /* 0x2000000bff0b7230 */ /* 0x002fe20000004100 */
[----:B------:R3:W1:Y:S01]  /*2fd0*/  I2F.F16 R64, R51 ;  /* 0x0000003300407306 */ /* 0x0006620000200c00 */
[----:B------:R-:W-:-:S02]  /*2fe0*/  IADD3 R44, PT, PT, R44, -0x80, RZ ;  /* 0xffffff802c2c7810 */ /* 0x000fc40007ffe0ff */
[----:B------:R-:W-:Y:S01]  /*2ff0*/  IADD3 R47, PT, PT, R47, -0x80, RZ ;  /* 0xffffff802f2f7810 */ /* 0x000fe20007ffe0ff */
[----:B------:R-:W-:Y:S01]  /*3000*/  FFMA.FTZ R14, R14, R11, RZ ;  /* 0x0000000b0e0e7223 */ /* 0x000fe200000100ff */
[----:B------:R-:W-:Y:S02]  /*3010*/  LOP3.LUT R72, R72, 0xff, RZ, 0xc0, !PT ;  /* 0x000000ff48487812 */ /* 0x000fe400078ec0ff */
[----:B------:R-:W-:Y:S01]  /*3020*/  IADD3 R73, PT, PT, R73, -0x80, RZ ;  /* 0xffffff8049497810 */ /* 0x000fe20007ffe0ff */
[----:B------:R-:W2:Y:S01]  /*3030*/  I2F.F16 R59, R59 ;  /* 0x0000003b003b7306 */ /* 0x000ea20000200c00 */
[----:B---3--:R-:W-:Y:S02]  /*3040*/  HADD2.F32 R51, -RZ, R67.H0_H0 ;  /* 0x20000043ff337230 */ /* 0x008fe40000004100 */
[----:B------:R-:W-:Y:S01]  /*3050*/  FFMA.FTZ R67, R49, R74, R54 ;  /* 0x0000004a31437223 */ /* 0x000fe20000010036 */
[C---:B------:R-:W-:Y:S01]  /*3060*/  FFMA.FTZ R77, R74.reuse, R53, R14 ;  /* 0x000000354a4d7223 */ /* 0x040fe2000001000e */
[----:B------:R-:W-:Y:S01]  /*3070*/  HADD2.F32 R54, -RZ, R62.H0_H0 ;  /* 0x2000003eff367230 */ /* 0x000fe20000004100 */
[----:B------:R-:W-:Y:S01]  /*3080*/  ISETP.NE.AND P0, PT, R15, 0x1, PT ;  /* 0x000000010f00780c */ /* 0x000fe20003f05270 */
[----:B------:R-:W-:Y:S01]  /*3090*/  FFMA.FTZ R76, R74, R51, R56 ;  /* 0x000000334a4c7223 */ /* 0x000fe20000010038 */
[----:B------:R-:W-:Y:S01]  /*30a0*/  HADD2.F32 R14, -RZ, R55.H0_H0 ;  /* 0x20000037ff0e7230 */ /* 0x000fe20000004100 */
[----:B------:R-:W3:Y:S01]  /*30b0*/  I2F.F16 R61, R61 ;  /* 0x0000003d003d7306 */ /* 0x000ee20000200c00 */
[----:B------:R-:W-:-:S02]  /*30c0*/  HADD2.F32 R55, -RZ, R63.H0_H0 ;  /* 0x2000003fff377230 */ /* 0x000fc40000004100 */
[----:B-1----:R-:W-:Y:S01]  /*30d0*/  HADD2.F32 R56, -RZ, R64.H0_H0 ;  /* 0x20000040ff387230 */ /* 0x002fe20000004100 */
[----:B------:R-:W-:Y:S01]  /*30e0*/  LOP3.LUT R64, R69, 0xff, RZ, 0xc0, !PT ;  /* 0x000000ff45407812 */ /* 0x000fe200078ec0ff */
[----:B------:R-:W-:Y:S01]  /*30f0*/  FFMA.FTZ R68, R14, R71, R67 ;  /* 0x000000470e447223 */ /* 0x000fe20000010043 */
[----:B------:R-:W-:Y:S01]  /*3100*/  FFMA.FTZ R76, R71, R55, R76 ;  /* 0x00000037474c7223 */ /* 0x000fe2000001004c */
[----:B--2---:R-:W-:Y:S01]  /*3110*/  HADD2.F32 R59, -RZ, R59.H0_H0 ;  /* 0x2000003bff3b7230 */ /* 0x004fe20000004100 */
[----:B------:R-:W1:Y:S01]  /*3120*/  I2F.F16 R60, R60 ;  /* 0x0000003c003c7306 */ /* 0x000e620000200c00 */
[----:B------:R-:W-:Y:S01]  /*3130*/  IADD3 R64, PT, PT, R64, -0x80, RZ ;  /* 0xffffff8040407810 */ /* 0x000fe20007ffe0ff */
[----:B------:R-:W-:Y:S01]  /*3140*/  FFMA.FTZ R67, R57, R70, R68 ;  /* 0x0000004639437223 */ /* 0x000fe20000010044 */
[----:B0-----:R-:W-:Y:S02]  /*3150*/  HADD2.F32 R69, -RZ, R36.H1_H1 ;  /* 0x30000024ff457230 */ /* 0x001fe40000004100 */
[----:B---3--:R-:W-:-:S03]  /*3160*/  HADD2.F32 R61, -RZ, R61.H0_H0 ;  /* 0x2000003dff3d7230 */ /* 0x008fc60000004100 */
[----:B------:R0:W-:Y:S02]  /*3170*/  I2F.F16 R38, R50 ;  /* 0x0000003200267306 */ /* 0x0001e40000200c00 */
[----:B------:R-:W-:Y:S01]  /*3180*/  FFMA.FTZ R76, R70, R61, R76 ;  /* 0x0000003d464c7223 */ /* 0x000fe2000001004c */
[----:B-1----:R-:W-:-:S05]  /*3190*/  HADD2.F32 R63, -RZ, R60.H0_H0 ;  /* 0x2000003cff3f7230 */ /* 0x002fca0000004100 */
[----:B------:R-:W1:Y:S01]  /*31a0*/  I2F.F16 R45, R45 ;  /* 0x0000002d002d7306 */ /* 0x000e620000200c00 */
[----:B0-----:R-:W-:-:S05]  /*31b0*/  HADD2.F32 R50, -RZ, R66.H0_H0 ;  /* 0x20000042ff327230 */ /* 0x001fca0000004100 */
[----:B------:R-:W-:Y:S01]  /*31c0*/  FFMA.FTZ R66, R74, R50, R75 ;  /* 0x000000324a427223 */ /* 0x000fe2000001004b */
[C---:B------:R-:W-:Y:S01]  /*31d0*/  FFMA.FTZ R74, R71.reuse, R56, R77 ;  /* 0x00000038474a7223 */ /* 0x040fe2000001004d */
[----:B------:R-:W0:Y:S02]  /*31e0*/  I2F.F16 R44, R44 ;  /* 0x0000002c002c7306 */ /* 0x000e240000200c00 */
[----:B------:R-:W-:Y:S01]  /*31f0*/  FFMA.FTZ R75, R71, R54, R66 ;  /* 0x00000036474b7223 */ /* 0x000fe20000010042 */
[----:B------:R-:W-:Y:S01]  /*3200*/  IADD3 R66, PT, PT, R72, -0x80, RZ ;  /* 0xffffff8048427810 */ /* 0x000fe20007ffe0ff */
[C---:B------:R-:W-:Y:S01]  /*3210*/  FFMA.FTZ R77, R70.reuse, R63, R74 ;  /* 0x0000003f464d7223 */ /* 0x040fe2000001004a */
[----:B------:R-:W-:Y:S02]  /*3220*/  HADD2.F32 R71, -RZ, R36.H0_H0 ;  /* 0x20000024ff477230 */ /* 0x000fe40000004100 */
[----:B------:R-:W-:Y:S01]  /*3230*/  FFMA.FTZ R60, R70, R59, R75 ;  /* 0x0000003b463c7223 */ /* 0x000fe2000001004b */
[----:B-1----:R-:W-:Y:S01]  /*3240*/  HADD2.F32 R45, -RZ, R45.H0_H0 ;  /* 0x2000002dff2d7230 */ /* 0x002fe20000004100 */
[----:B------:R-:W1:Y:S01]  /*3250*/  I2F.F16 R47, R47 ;  /* 0x0000002f002f7306 */ /* 0x000e620000200c00 */
[----:B------:R-:W-:-:S02]  /*3260*/  HADD2.F32 R36, -RZ, R37.H0_H0 ;  /* 0x20000025ff247230 */ /* 0x000fc40000004100 */
[C---:B------:R-:W-:Y:S01]  /*3270*/  FFMA.FTZ R68, R71.reuse, R46, R60 ;  /* 0x0000002e47447223 */ /* 0x040fe2000001003c */
[----:B------:R-:W-:Y:S02]  /*3280*/  HADD2.F32 R60, -RZ, R38.H0_H0 ;  /* 0x20000026ff3c7230 */ /* 0x000fe40000004100 */
[----:B------:R-:W-:Y:S01]  /*3290*/  FFMA.FTZ R75, R71, R45, R76 ;  /* 0x0000002d474b7223 */ /* 0x000fe2000001004c */
[----:B------:R-:W-:Y:S02]  /*32a0*/  HADD2.F32 R37, -RZ, R37.H1_H1 ;  /* 0x30000025ff257230 */ /* 0x000fe40000004100 */
[----:B0-----:R-:W-:Y:S01]  /*32b0*/  HADD2.F32 R44, -RZ, R44.H0_H0 ;  /* 0x2000002cff2c7230 */ /* 0x001fe20000004100 */
[----:B------:R-:W-:Y:S01]  /*32c0*/  I2F.F16 R39, R39 ;  /* 0x0000002700277306 */ /* 0x000fe20000200c00 */
[----:B------:R-:W-:-:S03]  /*32d0*/  FFMA.FTZ R75, R69, R60, R75 ;  /* 0x0000003c454b7223 */ /* 0x000fc6000001004b */
[----:B------:R-:W-:Y:S01]  /*32e0*/  FFMA.FTZ R77, R71, R44, R77 ;  /* 0x0000002c474d7223 */ /* 0x000fe2000001004d */
[----:B-1----:R-:W-:-:S03]  /*32f0*/  HADD2.F32 R47, -RZ, R47.H0_H0 ;  /* 0x2000002fff2f7230 */ /* 0x002fc60000004100 */
[----:B------:R-:W0:Y:S08]  /*3300*/  I2F.F16 R65, R65 ;  /* 0x0000004100417306 */ /* 0x000e300000200c00 */
[----:B------:R1:W2:Y:S01]  /*3310*/  I2F.F16 R62, R73 ;  /* 0x00000049003e7306 */ /* 0x0002a20000200c00 */
[----:B0-----:R-:W-:-:S07]  /*3320*/  HADD2.F32 R65, -RZ, R65.H0_H0 ;  /* 0x20000041ff417230 */ /* 0x001fce0000004100 */
[----:B------:R-:W0:Y:S01]  /*3330*/  I2F.F16 R66, R66 ;  /* 0x0000004200427306 */ /* 0x000e220000200c00 */
[----:B-1----:R-:W-:Y:S01]  /*3340*/  FFMA.FTZ R73, R52, R71, R67 ;  /* 0x0000004734497223 */ /* 0x002fe20000010043 */
[----:B------:R-:W-:Y:S01]  /*3350*/  FFMA.FTZ R71, R69, R47, R68 ;  /* 0x0000002f45477223 */ /* 0x000fe20000010044 */
[----:B------:R-:W-:Y:S02]  /*3360*/  HADD2.F32 R68, -RZ, R8.H0_H0 ;  /* 0x20000008ff447230 */ /* 0x000fe40000004100 */
[----:B------:R-:W-:Y:S01]  /*3370*/  FFMA.FTZ R38, R48, R69, R73 ;  /* 0x0000004530267223 */ /* 0x000fe20000010049 */
[----:B--2---:R-:W-:Y:S02]  /*3380*/  HADD2.F32 R62, -RZ, R62.H0_H0 ;  /* 0x2000003eff3e7230 */ /* 0x004fe40000004100 */
[----:B------:R1:W2:Y:S01]  /*3390*/  I2F.F16 R70, R64 ;  /* 0x0000004000467306 */ /* 0x0002a20000200c00 */
[----:B0-----:R-:W-:-:S07]  /*33a0*/  HADD2.F32 R66, -RZ, R66.H0_H0 ;  /* 0x20000042ff427230 */ /* 0x001fce0000004100 */
[----:B------:R-:W0:Y:S01]  /*33b0*/  I2F.F16 R40, R40 ;  /* 0x0000002800287306 */ /* 0x000e220000200c00 */
[----:B-1----:R-:W-:Y:S02]  /*33c0*/  HADD2.F32 R64, -RZ, R39.H0_H0 ;  /* 0x20000027ff407230 */ /* 0x002fe40000004100 */
[----:B------:R-:W-:Y:S01]  /*33d0*/  FFMA.FTZ R39, R65, R36, R38 ;  /* 0x0000002441277223 */ /* 0x000fe20000010026 */
[C---:B------:R-:W-:Y:S01]  /*33e0*/  FFMA.FTZ R38, R36.reuse, R62, R71 ;  /* 0x0000003e24267223 */ /* 0x040fe20000010047 */
[----:B------:R-:W-:Y:S01]  /*33f0*/  FFMA.FTZ R75, R36, R66, R75 ;  /* 0x00000042244b7223 */ /* 0x000fe2000001004b */
[----:B--2---:R-:W-:Y:S02]  /*3400*/  HADD2.F32 R67, -RZ, R70.H0_H0 ;  /* 0x20000046ff437230 */ /* 0x004fe40000004100 */
[----:B------:R-:W1:Y:S01]  /*3410*/  I2F.F16 R42, R42 ;  /* 0x0000002a002a7306 */ /* 0x000e620000200c00 */
[----:B0-----:R-:W-:-:S07]  /*3420*/  HADD2.F32 R40, -RZ, R40.H0_H0 ;  /* 0x20000028ff287230 */ /* 0x001fce0000004100 */
[----:B------:R-:W0:Y:S01]  /*3430*/  I2F.F16 R43, R43 ;  /* 0x0000002b002b7306 */ /* 0x000e220000200c00 */
[----:B-1----:R-:W-:-:S07]  /*3440*/  HADD2.F32 R42, -RZ, R42.H0_H0 ;  /* 0x2000002aff2a7230 */ /* 0x002fce0000004100 */
[----:B------:R1:W2:Y:S01]  /*3450*/  I2F.F16 R74, R58 ;  /* 0x0000003a004a7306 */ /* 0x0002a20000200c00 */
[----:B0-----:R-:W-:Y:S02]  /*3460*/  HADD2.F32 R72, -RZ, R43.H0_H0 ;  /* 0x2000002bff487230 */ /* 0x001fe40000004100 */
[----:B-1----:R-:W-:Y:S01]  /*3470*/  FFMA.FTZ R58, R69, R64, R77 ;  /* 0x00000040453a7223 */ /* 0x002fe2000001004d */
[----:B------:R-:W-:Y:S02]  /*3480*/  HADD2.F32 R69, -RZ, R9.H0_H0 ;  /* 0x20000009ff457230 */ /* 0x000fe40000004100 */
[----:B------:R-:W-:Y:S02]  /*3490*/  HADD2.F32 R43, -RZ, R6.H0_H0 ;  /* 0x20000006ff2b7230 */ /* 0x000fe40000004100 */
[----:B------:R-:W-:Y:S01]  /*34a0*/  FFMA.FTZ R71, R36, R67, R58 ;  /* 0x0000004324477223 */ /* 0x000fe2000001003a */
        /* <DEDUP_REMOVED lines=73> */
.L_x_3603:
[----:B------:R-:W-:Y:S05]  /*3940*/  @!P1 BRA `(.L_x_3604) ;  /* 0x0000000c00e89947 */ /* 0x000fea0003800000 */
[----:B-----5:R-:W-:Y:S02]  /*3950*/  LOP3.LUT R13, R26, 0xff, RZ, 0xc0, !PT ;  /* 0x000000ff1a0d7812 */ /* 0x020fe400078ec0ff */
[C---:B------:R-:W-:Y:S02]  /*3960*/  LOP3.LUT R12, R24.reuse, 0xff, RZ, 0xc0, !PT ;  /* 0x000000ff180c7812 */ /* 0x040fe400078ec0ff */
[----:B------:R-:W-:Y:S01]  /*3970*/  LEA.HI R46, R24, 0xffffff80, RZ, 0x8 ;  /* 0xffffff80182e7811 */ /* 0x000fe200078f40ff */
[----:B------:R-:W-:Y:S01]  /*3980*/  VIADD R48, R13, 0xffffff80 ;  /* 0xffffff800d307836 */ /* 0x000fe20000000000 */
        /* <DEDUP_REMOVED lines=9> */
[C---:B------:R-:W-:Y:S02]  /*3a20*/  LEA.HI R39, R27.reuse, 0xffffff80, RZ, 0x8 ;  /* 0xffffff801b277811 */ /* 0x040fe400078f40ff */
[----:B------:R-:W-:Y:S02]  /*3a30*/  LOP3.LUT R11, R27, 0xff, RZ, 0xc0, !PT ;  /* 0x000000ff1b0b7812 */ /* 0x000fe400078ec0ff */
[----:B------:R-:W-:-:S02]  /*3a40*/  IADD3 R0, PT, PT, R0, -0x80, RZ ;  /* 0xffffff8000007810 */ /* 0x000fc40007ffe0ff */
[----:B------:R-:W-:Y:S01]  /*3a50*/  IADD3 R11, PT, PT, R11, -0x80, RZ ;  /* 0xffffff800b0b7810 */ /* 0x000fe20007ffe0ff */
[----:B------:R3:W-:Y:S01]  /*3a60*/  I2F.F16 R49, R12 ;  /* 0x0000000c00317306 */ /* 0x0007e20000200c00 */
[--C-:B-1----:R-:W-:Y:S02]  /*3a70*/  SHF.R.U32.HI R13, RZ, 0x8, R25.reuse ;  /* 0x00000008ff0d7819 */ /* 0x102fe40000011619 */
[----:B------:R-:W-:Y:S02]  /*3a80*/  SHF.R.U32.HI R25, RZ, 0x10, R25 ;  /* 0x00000010ff197819 */ /* 0x000fe40000011619 */
[----:B------:R-:W-:Y:S02]  /*3a90*/  LOP3.LUT R13, R13, 0xff, RZ, 0xc0, !PT ;  /* 0x000000ff0d0d7812 */ /* 0x000fe400078ec0ff */
[----:B------:R-:W-:Y:S01]  /*3aa0*/  LOP3.LUT R25, R25, 0xff, RZ, 0xc0, !PT ;  /* 0x000000ff19197812 */ /* 0x000fe200078ec0ff */
[----:B------:R-:W1:Y:S01]  /*3ab0*/  I2F.F16 R45, R14 ;  /* 0x0000000e002d7306 */ /* 0x000e620000200c00 */
[--C-:B---3--:R-:W-:Y:S01]  /*3ac0*/  SHF.R.U32.HI R12, RZ, 0x8, R24.reuse ;  /* 0x00000008ff0c7819 */ /* 0x108fe20000011618 */
[----:B--2---:R-:W-:Y:S01]  /*3ad0*/  HADD2.F32 R47, -RZ, R47.H0_H0 ;  /* 0x2000002fff2f7230 */ /* 0x004fe20000004100 */
[----:B------:R-:W-:-:S02]  /*3ae0*/  SHF.R.U32.HI R24, RZ, 0x10, R24 ;  /* 0x00000010ff187819 */ /* 0x000fc40000011618 */
[----:B------:R-:W-:Y:S02]  /*3af0*/  IADD3 R53, PT, PT, R13, -0x80, RZ ;  /* 0xffffff800d357810 */ /* 0x000fe40007ffe0ff */
[----:B------:R-:W-:Y:S01]  /*3b00*/  LOP3.LUT R24, R24, 0xff, RZ, 0xc0, !PT ;  /* 0x000000ff18187812 */ /* 0x000fe200078ec0ff */
[----:B------:R-:W2:Y:S01]  /*3b10*/  I2F.F16 R0, R0 ;  /* 0x0000000000007306 */ /* 0x000ea20000200c00 */
[----:B------:R-:W-:Y:S02]  /*3b20*/  LOP3.LUT R12, R12, 0xff, RZ, 0xc0, !PT ;  /* 0x000000ff0c0c7812 */ /* 0x000fe400078ec0ff */
[----:B------:R-:W-:Y:S02]  /*3b30*/  SHF.R.U32.HI R13, RZ, 0x8, R26 ;  /* 0x00000008ff0d7819 */ /* 0x000fe4000001161a */
[----:B------:R-:W-:Y:S02]  /*3b40*/  IADD3 R24, PT, PT, R24, -0x80, RZ ;  /* 0xffffff8018187810 */ /* 0x000fe40007ffe0ff */
[----:B------:R-:W-:Y:S01]  /*3b50*/  IADD3 R12, PT, PT, R12, -0x80, RZ ;  /* 0xffffff800c0c7810 */ /* 0x000fe20007ffe0ff */
[----:B------:R-:W3:Y:S01]  /*3b60*/  I2F.F16 R11, R11 ;  /* 0x0000000b000b7306 */ /* 0x000ee20000200c00 */
[----:B------:R-:W-:Y:S01]  /*3b70*/  LOP3.LUT R13, R13, 0xff, RZ, 0xc0, !PT ;  /* 0x000000ff0d0d7812 */ /* 0x000fe200078ec0ff */
[----:B-1----:R-:W-:Y:S01]  /*3b80*/  HADD2.F32 R45, -RZ, R45.H0_H0 ;  /* 0x2000002dff2d7230 */ /* 0x002fe20000004100 */
[----:B------:R-:W-:-:S02]  /*3b90*/  SHF.R.U32.HI R14, RZ, 0x8, R27 ;  /* 0x00000008ff0e7819 */ /* 0x000fc4000001161b */
[----:B------:R-:W-:Y:S02]  /*3ba0*/  IADD3 R55, PT, PT, R13, -0x80, RZ ;  /* 0xffffff800d377810 */ /* 0x000fe40007ffe0ff */
[----:B------:R-:W-:Y:S01]  /*3bb0*/  IADD3 R25, PT, PT, R25, -0x80, RZ ;  /* 0xffffff8019197810 */ /* 0x000fe20007ffe0ff */
[----:B------:R1:W4:Y:S01]  /*3bc0*/  I2F.F16 R50, R24 ;  /* 0x0000001800327306 */ /* 0x0003220000200c00 */
[----:B------:R-:W-:Y:S01]  /*3bd0*/  LOP3.LUT R14, R14, 0xff, RZ, 0xc0, !PT ;  /* 0x000000ff0e0e7812 */ /* 0x000fe200078ec0ff */
[----:B--2---:R-:W-:Y:S01]  /*3be0*/  HADD2.F32 R0, -RZ, R0.H0_H0 ;  /* 0x20000000ff007230 */ /* 0x004fe20000004100 */
[----:B------:R-:W-:Y:S02]  /*3bf0*/  LEA.HI R40, R26, 0xffffff80, RZ, 0x8 ;  /* 0xffffff801a287811 */ /* 0x000fe400078f40ff */
[----:B------:R-:W-:Y:S02]  /*3c00*/  SHF.R.U32.HI R26, RZ, 0x10, R26 ;  /* 0x00000010ff1a7819 */ /* 0x000fe4000001161a */
[----:B0-----:R-:W-:Y:S01]  /*3c10*/  LOP3.LUT R42, R30, 0xff, RZ, 0xc0, !PT ;  /* 0x000000ff1e2a7812 */ /* 0x001fe200078ec0ff */
[----:B------:R0:W-:Y:S01]  /*3c20*/  I2F.F16 R51, R12 ;  /* 0x0000000c00337306 */ /* 0x0001e20000200c00 */
[----:B-1----:R-:W-:Y:S01]  /*3c30*/  SHF.R.U32.HI R24, RZ, 0x10, R27 ;  /* 0x00000010ff187819 */ /* 0x002fe2000001161b */
[----:B------:R-:W-:Y:S01]  /*3c40*/  VIADD R27, R14, 0xffffff80 ;  /* 0xffffff800e1b7836 */ /* 0x000fe20000000000 */
[----:B------:R-:W-:Y:S01]  /*3c50*/  SHF.R.U32.HI R14, RZ, 0x8, R28 ;  /* 0x00000008ff0e7819 */ /* 0x000fe2000001161c */
[----:B---3--:R-:W-:Y:S01]  /*3c60*/  HADD2.F32 R11, -RZ, R11.H0_H0 ;  /* 0x2000000bff0b7230 */ /* 0x008fe20000004100 */
[----:B------:R-:W-:-:S02]  /*3c70*/  LOP3.LUT R24, R24, 0xff, RZ, 0xc0, !PT ;  /* 0x000000ff18187812 */ /* 0x000fc400078ec0ff */
[----:B------:R-:W-:Y:S01]  /*3c80*/  LOP3.LUT R26, R26, 0xff, RZ, 0xc0, !PT ;  /* 0x000000ff1a1a7812 */ /* 0x000fe200078ec0ff */
[----:B------:R1:W2:Y:S01]  /*3c90*/  I2F.F16 R52, R25 ;  /* 0x0000001900347306 */ /* 0x0002a20000200c00 */
[----:B0-----:R-:W0:Y:S01]  /*3ca0*/  LDS.64 R12, [UR5+0x20] ;  /* 0x00002005ff0c7984 */ /* 0x001e220008000a00 */
[----:B------:R-:W-:Y:S01]  /*3cb0*/  IADD3 R58, PT, PT, R24, -0x80, RZ ;  /* 0xffffff80183a7810 */ /* 0x000fe20007ffe0ff */
[----:B----4-:R-:W-:Y:S01]  /*3cc0*/  HADD2.F32 R50, -RZ, R50.H0_H0 ;  /* 0x20000032ff327230 */ /* 0x010fe20000004100 */
[----:B------:R-:W-:Y:S02]  /*3cd0*/  SHF.R.U32.HI R24, RZ, 0x8, R29 ;  /* 0x00000008ff187819 */ /* 0x000fe4000001161d */
[----:B------:R-:W-:Y:S02]  /*3ce0*/  LOP3.LUT R14, R14, 0xff, RZ, 0xc0, !PT ;  /* 0x000000ff0e0e7812 */ /* 0x000fe400078ec0ff */
[----:B------:R-:W-:Y:S01]  /*3cf0*/  LOP3.LUT R24, R24, 0xff, RZ, 0xc0, !PT ;  /* 0x000000ff18187812 */ /* 0x000fe200078ec0ff */
[----:B------:R-:W3:Y:S01]  /*3d00*/  I2F.F16 R66, R27 ;  /* 0x0000001b00427306 */ /* 0x000ee20000200c00 */
[----:B-1----:R-:W-:-:S02]  /*3d10*/  SHF.R.U32.HI R25, RZ, 0x8, R30 ;  /* 0x00000008ff197819 */ /* 0x002fc4000001161e */
[----:B------:R-:W-:Y:S02]  /*3d20*/  IADD3 R24, PT, PT, R24, -0x80, RZ ;  /* 0xffffff8018187810 */ /* 0x000fe40007ffe0ff */
[----:B------:R-:W-:Y:S01]  /*3d30*/  LOP3.LUT R25, R25, 0xff, RZ, 0xc0, !PT ;  /* 0x000000ff19197812 */ /* 0x000fe200078ec0ff */
[----:B--2---:R-:W-:Y:S01]  /*3d40*/  HADD2.F32 R52, -RZ, R52.H0_H0 ;  /* 0x20000034ff347230 */ /* 0x004fe20000004100 */
[----:B------:R-:W-:Y:S01]  /*3d50*/  IADD3 R26, PT, PT, R26, -0x80, RZ ;  /* 0xffffff801a1a7810 */ /* 0x000fe20007ffe0ff */
[----:B------:R1:W-:Y:S01]  /*3d60*/  I2F.F16 R27, R24 ;  /* 0x00000018001b7306 */ /* 0x0003e20000200c00 */
[----:B------:R-:W-:Y:S02]  /*3d70*/  IADD3 R56, PT, PT, R25, -0x80, RZ ;  /* 0xffffff8019387810 */ /* 0x000fe40007ffe0ff */
[----:B------:R-:W-:Y:S02]  /*3d80*/  LEA.HI R36, R28, 0xffffff80, RZ, 0x8 ;  /* 0xffffff801c247811 */ /* 0x000fe400078f40ff */
[----:B------:R-:W-:-:S02]  /*3d90*/  IADD3 R43, PT, PT, R42, -0x80, RZ ;  /* 0xffffff802a2b7810 */ /* 0x000fc40007ffe0ff */
[----:B------:R-:W-:Y:S01]  /*3da0*/  IADD3 R14, PT, PT, R14, -0x80, RZ ;  /* 0xffffff800e0e7810 */ /* 0x000fe20007ffe0ff */
[----:B------:R-:W2:Y:S01]  /*3db0*/  I2F.F16 R53, R53 ;  /* 0x0000003500357306 */ /* 0x000ea20000200c00 */
[----:B-1----:R-:W1:Y:S01]  /*3dc0*/  LDS.64 R24, [UR5+0x28] ;  /* 0x00002805ff187984 */ /* 0x002e620008000a00 */
[----:B------:R-:W-:Y:S02]  /*3dd0*/  LOP3.LUT R42, R31, 0xff, RZ, 0xc0, !PT ;  /* 0x000000ff1f2a7812 */ /* 0x000fe400078ec0ff */
[----:B------:R-:W-:Y:S02]  /*3de0*/  SHF.R.U32.HI R28, RZ, 0x10, R28 ;  /* 0x00000010ff1c7819 */ /* 0x000fe4000001161c */
[----:B------:R-:W-:Y:S02]  /*3df0*/  LEA.HI R37, R29, 0xffffff80, RZ, 0x8 ;  /* 0xffffff801d257811 */ /* 0x000fe400078f40ff */
[----:B------:R-:W4:Y:S01]  /*3e00*/  I2F.F16 R55, R55 ;  /* 0x0000003700377306 */ /* 0x000f220000200c00 */
[----:B------:R-:W-:-:S02]  /*3e10*/  IADD3 R42, PT, PT, R42, -0x80, RZ ;  /* 0xffffff802a2a7810 */ /* 0x000fc40007ffe0ff */
[----:B------:R-:W-:Y:S02]  /*3e20*/  SHF.R.U32.HI R59, RZ, 0x8, R31 ;  /* 0x00000008ff3b7819 */ /* 0x000fe4000001161f */
[----:B------:R-:W-:Y:S02]  /*3e30*/  LOP3.LUT R28, R28, 0xff, RZ, 0xc0, !PT ;  /* 0x000000ff1c1c7812 */ /* 0x000fe400078ec0ff */
[----:B------:R-:W-:Y:S01]  /*3e40*/  SHF.R.U32.HI R29, RZ, 0x10, R29 ;  /* 0x00000010ff1d7819 */ /* 0x000fe2000001161d */
[----:B------:R-:W4:Y:S01]  /*3e50*/  I2F.F16 R54, R26 ;  /* 0x0000001a00367306 */ /* 0x000f220000200c00 */
[----:B0-----:R-:W-:Y:S01]  /*3e60*/  HADD2.F32 R65, -RZ, R12.H1_H1 ;  /* 0x3000000cff417230 */ /* 0x001fe20000004100 */
[----:B------:R-:W-:Y:S01]  /*3e70*/  LOP3.LUT R59, R59, 0xff, RZ, 0xc0, !PT ;  /* 0x000000ff3b3b7812 */ /* 0x000fe200078ec0ff */
[--C-:B------:R-:W-:Y:S01]  /*3e80*/  HADD2.F32 R67, -RZ, R13.reuse.H0_H0 ;  /* 0x2000000dff437230 */ /* 0x100fe20000004100 */
[----:B------:R-:W-:Y:S01]  /*3e90*/  SHF.R.U32.HI R60, RZ, 0x10, R31 ;  /* 0x00000010ff3c7819 */ /* 0x000fe2000001161f */
[----:B------:R-:W-:Y:S01]  /*3ea0*/  HADD2.F32 R61, -RZ, R13.H1_H1 ;  /* 0x3000000dff3d7230 */ /* 0x000fe20000004100 */
[----:B------:R-:W-:Y:S01]  /*3eb0*/  IADD3 R62, PT, PT, R28, -0x80, RZ ;  /* 0xffffff801c3e7810 */ /* 0x000fe20007ffe0ff */
[----:B------:R-:W-:Y:S01]  /*3ec0*/  HADD2.F32 R13, -RZ, R48.H0_H0 ;  /* 0x20000030ff0d7230 */ /* 0x000fe20000004100 */
[----:B------:R-:W0:Y:S01]  /*3ed0*/  I2F.F16 R58, R58 ;  /* 0x0000003a003a7306 */ /* 0x000e220000200c00 */
[----:B------:R-:W-:Y:S01]  /*3ee0*/  LEA.HI R38, R30, 0xffffff80, RZ, 0x8 ;  /* 0xffffff801e267811 */ /* 0x000fe200078f40ff */
[----:B------:R-:W-:Y:S01]  /*3ef0*/  HADD2.F32 R28, -RZ, R51.H0_H0 ;  /* 0x20000033ff1c7230 */ /* 0x000fe20000004100 */
[----:B------:R-:W-:Y:S01]  /*3f00*/  SHF.R.U32.HI R64, RZ, 0x10, R30 ;  /* 0x00000010ff407819 */ /* 0x000fe2000001161e */
[----:B---3--:R-:W-:Y:S01]  /*3f10*/  HADD2.F32 R30, -RZ, R66.H0_H0 ;  /* 0x20000042ff1e7230 */ /* 0x008fe20000004100 */
[----:B------:R-:W-:Y:S01]  /*3f20*/  LOP3.LUT R63, R29, 0xff, RZ, 0xc0, !PT ;  /* 0x000000ff1d3f7812 */ /* 0x000fe200078ec0ff */
[----:B--2---:R-:W-:Y:S01]  /*3f30*/  HADD2.F32 R29, -RZ, R53.H0_H0 ;  /* 0x20000035ff1d7230 */ /* 0x004fe20000004100 */
[----:B------:R-:W-:Y:S01]  /*3f40*/  LEA.HI R57, R31, 0xffffff80, RZ, 0x8 ;  /* 0xffffff801f397811 */ /* 0x000fe200078f40ff */
[----:B------:R-:W2:Y:S01]  /*3f50*/  I2F.F16 R46, R46 ;  /* 0x0000002e002e7306 */ /* 0x000ea20000200c00 */
[----:B------:R-:W-:Y:S01]  /*3f60*/  IADD3 R59, PT, PT, R59, -0x80, RZ ;  /* 0xffffff803b3b7810 */ /* 0x000fe20007ffe0ff */
[----:B----4-:R-:W-:Y:S01]  /*3f70*/  HADD2.F32 R31, -RZ, R55.H0_H0 ;  /* 0x20000037ff1f7230 */ /* 0x010fe20000004100 */
[----:B------:R-:W-:Y:S01]  /*3f80*/  LOP3.LUT R60, R60, 0xff, RZ, 0xc0, !PT ;  /* 0x000000ff3c3c7812 */ /* 0x000fe200078ec0ff */
[----:B------:R-:W-:Y:S01]  /*3f90*/  HADD2.F32 R54, -RZ, R54.H0_H0 ;  /* 0x20000036ff367230 */ /* 0x000fe20000004100 */
[----:B------:R-:W-:Y:S01]  /*3fa0*/  LOP3.LUT R64, R64, 0xff, RZ, 0xc0, !PT ;  /* 0x000000ff40407812 */ /* 0x000fe200078ec0ff */
[----:B0-----:R-:W-:-:S02]  /*3fb0*/  HADD2.F32 R58, -RZ, R58.H0_H0 ;  /* 0x2000003aff3a7230 */ /* 0x001fc40000004100 */
[----:B------:R-:W0:Y:S01]  /*3fc0*/  I2F.F16 R44, R44 ;  /* 0x0000002c002c7306 */ /* 0x000e220000200c00 */
[----:B------:R-:W-:Y:S02]  /*3fd0*/  IADD3 R60, PT, PT, R60, -0x80, RZ ;  /* 0xffffff803c3c7810 */ /* 0x000fe40007ffe0ff */
[----:B------:R-:W-:Y:S02]  /*3fe0*/  IADD3 R64, PT, PT, R64, -0x80, RZ ;  /* 0xffffff8040407810 */ /* 0x000fe40007ffe0ff */
[----:B------:R-:W-:Y:S01]  /*3ff0*/  ISETP.NE.AND P0, PT, R15, 0x1, PT ;  /* 0x000000010f00780c */ /* 0x000fe20003f05270 */
[----:B--2---:R-:W-:Y:S02]  /*4000*/  HADD2.F32 R46, -RZ, R46.H0_H0 ;  /* 0x2000002eff2e7230 */ /* 0x004fe40000004100 */
[----:B------:R2:W-:Y:S01]  /*4010*/  I2F.F16 R26, R14 ;  /* 0x0000000e001a7306 */ /* 0x0005e20000200c00 */
[----:B0-----:R-:W-:-:S07]  /*4020*/  HADD2.F32 R44, -RZ, R44.H0_H0 ;  /* 0x2000002cff2c7230 */ /* 0x001fce0000004100 */
[----:B------:R-:W0:Y:S01]  /*4030*/  I2F.F16 R40, R40 ;  /* 0x0000002800287306 */ /* 0x000e220000200c00 */
[----:B--2---:R-:W-:Y:S02]  /*4040*/  HADD2.F32 R14, -RZ, R12.H0_H0 ;  /* 0x2000000cff0e7230 */ /* 0x004fe40000004100 */
[----:B------:R-:W-:-:S03]  /*4050*/  HADD2.F32 R12, -RZ, R49.H0_H0 ;  /* 0x20000031ff0c7230 */ /* 0x000fc60000004100 */
[C---:B------:R-:W-:Y:S01]  /*4060*/  FFMA.FTZ R66, R14.reuse, R0, RZ ;  /* 0x000000000e427223 */ /* 0x040fe200000100ff */
[----:B------:R-:W-:Y:S01]  /*4070*/  FFMA.FTZ R53, R14, R11, RZ ;  /* 0x0000000b0e357223 */ /* 0x000fe200000100ff */
[----:B------:R-:W2:Y:S01]  /*4080*/  I2F.F16 R39, R39 ;  /* 0x0000002700277306 */ /* 0x000ea20000200c00 */
[----:B------:R-:W-:Y:S01]  /*4090*/  FFMA.FTZ R49, R12, R14, RZ ;  /* 0x0000000e0c317223 */ /* 0x000fe200000100ff */
[----:B------:R-:W-:Y:S01]  /*40a0*/  FFMA.FTZ R68, R14, R13, RZ ;  /* 0x0000000d0e447223 */ /* 0x000fe200000100ff */
[----:B------:R-:W-:Y:S01]  /*40b0*/  IADD3 R14, PT, PT, R63, -0x80, RZ ;  /* 0xffffff803f0e7810 */ /* 0x000fe20007ffe0ff */
[C---:B------:R-:W-:Y:S01]  /*40c0*/  FFMA.FTZ R66, R65.reuse, R29, R66 ;  /* 0x0000001d41427223 */ /* 0x040fe20000010042 */
[----:B------:R-:W-:Y:S01]  /*40d0*/  FFMA.FTZ R49, R28, R65, R49 ;  /* 0x000000411c317223 */ /* 0x000fe20000010031 */
[C---:B------:R-:W-:Y:S01]  /*40e0*/  FFMA.FTZ R53, R65.reuse, R30, R53 ;  /* 0x0000001e41357223 */ /* 0x040fe20000010035 */
[----:B------:R-:W-:Y:S01]  /*40f0*/  FFMA.FTZ R51, R65, R31, R68 ;  /* 0x0000001f41337223 */ /* 0x000fe20000010044 */
[----:B------:R-:W3:Y:S01]  /*4100*/  I2F.F16 R43, R43 ;  /* 0x0000002b002b7306 */ /* 0x000ee20000200c00 */
[----:B------:R-:W-:Y:S01]  /*4110*/  FFMA.FTZ R49, R50, R67, R49 ;  /* 0x0000004332317223 */ /* 0x000fe20000010031 */
[----:B------:R-:W-:Y:S01]  /*4120*/  FFMA.FTZ R66, R67, R52, R66 ;  /* 0x0000003443427223 */ /* 0x000fe20000010042 */
[----:B0-----:R-:W-:-:S02]  /*4130*/  HADD2.F32 R40, -RZ, R40.H0_H0 ;  /* 0x20000028ff287230 */ /* 0x001fc40000004100 */
[C---:B------:R-:W-:Y:S01]  /*4140*/  FFMA.FTZ R51, R67.reuse, R54, R51 ;  /* 0x0000003643337223 */ /* 0x040fe20000010033 */
[----:B------:R-:W-:Y:S01]  /*4150*/  FFMA.FTZ R68, R67, R58, R53 ;  /* 0x0000003a43447223 */ /* 0x000fe20000010035 */
[----:B--2---:R-:W-:Y:S01]  /*4160*/  HADD2.F32 R39, -RZ, R39.H0_H0 ;  /* 0x20000027ff277230 */ /* 0x004fe20000004100 */
[----:B------:R-:W0:Y:S01]  /*4170*/  I2F.F16 R42, R42 ;  /* 0x0000002a002a7306 */ /* 0x000e220000200c00 */
[----:B------:R-:W-:-:S03]  /*4180*/  FFMA.FTZ R70, R61, R40, R51 ;  /* 0x000000283d467223 */ /* 0x000fc60000010033 */
[----:B------:R-:W-:Y:S01]  /*4190*/  FFMA.FTZ R51, R61, R39, R68 ;  /* 0x000000273d337223 */ /* 0x000fe20000010044 */
[----:B-1----:R-:W-:Y:S02]  /*41a0*/  HADD2.F32 R68, -RZ, R25.H0_H0 ;  /* 0x20000019ff447230 */ /* 0x002fe40000004100 */
[----:B---3--:R-:W-:Y:S01]  /*41b0*/  HADD2.F32 R43, -RZ, R43.H0_H0 ;  /* 0x2000002bff2b7230 */ /* 0x008fe20000004100 */
[----:B------:R-:W1:Y:S01]  /*41c0*/  I2F.F16 R56, R56 ;  /* 0x0000003800387306 */ /* 0x000e620000200c00 */
[----:B------:R-:W-:Y:S02]  /*41d0*/  HADD2.F32 R25, -RZ, R25.H1_H1 ;  /* 0x30000019ff197230 */ /* 0x000fe40000004100 */
[----:B0-----:R-:W-:-:S05]  /*41e0*/  HADD2.F32 R42, -RZ, R42.H0_H0 ;  /* 0x2000002aff2a7230 */ /* 0x001fca0000004100 */
[----:B------:R-:W0:Y:S01]  /*41f0*/  I2F.F16 R59, R59 ;  /* 0x0000003b003b7306 */ /* 0x000e220000200c00 */
[----:B-1----:R-:W-:-:S07]  /*4200*/  HADD2.F32 R56, -RZ, R56.H0_H0 ;  /* 0x20000038ff387230 */ /* 0x002fce0000004100 */
[----:B------:R1:W2:Y:S01]  /*4210*/  I2F.F16 R48, R62 ;  /* 0x0000003e00307306 */ /* 0x0002a20000200c00 */
[----:B0-----:R-:W-:-:S07]  /*4220*/  HADD2.F32 R59, -RZ, R59.H0_H0 ;  /* 0x2000003bff3b7230 */ /* 0x001fce0000004100 */
[----:B------:R-:W0:Y:S01]  /*4230*/  I2F.F16 R14, R14 ;  /* 0x0000000e000e7306 */ /* 0x000e220000200c00 */
[----:B-1----:R-:W-:Y:S01]  /*4240*/  FFMA.FTZ R62, R46, R61, R49 ;  /* 0x0000003d2e3e7223 */ /* 0x002fe20000010031 */
[----:B------:R-:W-:Y:S01]  /*4250*/  FFMA.FTZ R49, R61, R44, R66 ;  /* 0x0000002c3d317223 */ /* 0x000fe20000010042 */
[--C-:B------:R-:W-:Y:S02]  /*4260*/  HADD2.F32 R66, -RZ, R24.reuse.H0_H0 ;  /* 0x20000018ff427230 */ /* 0x100fe40000004100 */
[----:B------:R-:W-:Y:S02]  /*4270*/  HADD2.F32 R24, -RZ, R24.H1_H1 ;  /* 0x30000018ff187230 */ /* 0x000fe40000004100 */
[----:B--2---:R-:W-:Y:S01]  /*4280*/  HADD2.F32 R48, -RZ, R48.H0_H0 ;  /* 0x20000030ff307230 */ /* 0x004fe20000004100 */
[----:B------:R-:W1:Y:S01]  /*4290*/  I2F.F16 R53, R64 ;  /* 0x0000004000357306 */ /* 0x000e620000200c00 */
[----:B------:R-:W-:Y:S01]  /*42a0*/  FFMA.FTZ R62, R47, R66, R62 ;  /* 0x000000422f3e7223 */ /* 0x000fe2000001003e */
[C---:B------:R-:W-:Y:S01]  /*42b0*/  FFMA.FTZ R61, R66.reuse, R45, R49 ;  /* 0x0000002d423d7223 */ /* 0x040fe20000010031 */
[C---:B------:R-:W-:Y:S01]  /*42c0*/  FFMA.FTZ R63, R66.reuse, R43, R70 ;  /* 0x0000002b423f7223 */ /* 0x040fe20000010046 */
[----:B------:R-:W-:Y:S01]  /*42d0*/  FFMA.FTZ R66, R66, R42, R51 ;  /* 0x0000002a42427223 */ /* 0x000fe20000010033 */
[----:B------:R-:W-:-:S02]  /*42e0*/  HADD2.F32 R49, -RZ, R26.H0_H0 ;  /* 0x2000001aff317230 */ /* 0x000fc40000004100 */
[----:B------:R-:W-:Y:S01]  /*42f0*/  HADD2.F32 R51, -RZ, R27.H0_H0 ;  /* 0x2000001bff337230 */ /* 0x000fe20000004100 */
[----:B------:R-:W2:Y:S01]  /*4300*/  I2F.F16 R60, R60 ;  /* 0x0000003c003c7306 */ /* 0x000ea20000200c00 */
[----:B0-----:R-:W-:Y:S02]  /*4310*/  HADD2.F32 R55, -RZ, R14.H0_H0 ;  /* 0x2000000eff377230 */ /* 0x001fe40000004100 */
[----:B------:R-:W-:Y:S01]  /*4320*/  FFMA.FTZ R27, R49, R24, R62 ;  /* 0x00000018311b7223 */ /* 0x000fe2000001003e */
[----:B------:R-:W-:-:S03]  /*4330*/  FFMA.FTZ R61, R24, R51, R61 ;  /* 0x00000033183d7223 */ /* 0x000fc6000001003d */
[----:B------:R-:W-:Y:S01]  /*4340*/  FFMA.FTZ R27, R48, R68, R27 ;  /* 0x00000044301b7223 */ /* 0x000fe2000001001b */
[----:B-1----:R-:W-:Y:S01]  /*4350*/  HADD2.F32 R53, -RZ, R53.H0_H0 ;  /* 0x20000035ff357230 */ /* 0x002fe20000004100 */
[----:B------:R-:W0:Y:S01]  /*4360*/  I2F.F16 R36, R36 ;  /* 0x0000002400247306 */ /* 0x000e220000200c00 */
[----:B------:R-:W-:Y:S01]  /*4370*/  FFMA.FTZ R26, R68, R55, R61 ;  /* 0x00000037441a7223 */ /* 0x000fe2000001003d */
[----:B------:R-:W-:Y:S02]  /*4380*/  HADD2.F32 R61, -RZ, R9.H0_H0 ;  /* 0x20000009ff3d7230 */ /* 0x000fe40000004100 */
[----:B--2---:R-:W-:-:S04]  /*4390*/  HADD2.F32 R14, -RZ, R60.H0_H0 ;  /* 0x2000003cff0e7230 */ /* 0x004fc80000004100 */
[----:B------:R-:W1:Y:S01]  /*43a0*/  I2F.F16 R37, R37 ;  /* 0x0000002500257306 */ /* 0x000e620000200c00 */
[----:B------:R-:W-:-:S04]  /*43b0*/  FFMA.FTZ R60, R24, R56, R63 ;  /* 0x00000038183c7223 */ /* 0x000fc8000001003f */
[----:B------:R-:W-:Y:S01]  /*43c0*/  FFMA.FTZ R64, R68, R53, R60 ;  /* 0x0000003544407223 */ /* 0x000fe2000001003c */
[----:B------:R-:W-:Y:S02]  /*43d0*/  HADD2.F32 R60, -RZ, R8.H0_H0 ;  /* 0x20000008ff3c7230 */ /* 0x000fe40000004100 */
[----:B------:R-:W2:Y:S01]  /*43e0*/  I2F.F16 R38, R38 ;  /* 0x0000002600267306 */ /* 0x000ea20000200c00 */
[----:B0-----:R-:W-:Y:S02]  /*43f0*/  HADD2.F32 R36, -RZ, R36.H0_H0 ;  /* 0x20000024ff247230 */ /* 0x001fe40000004100 */
[----:B-1----:R-:W-:-:S05]  /*4400*/  HADD2.F32 R37, -RZ, R37.H0_H0 ;  /* 0x20000025ff257230 */ /* 0x002fca0000004100 */
[----:B------:R0:W1:Y:S01]  /*4410*/  I2F.F16 R67, R57 ;  /* 0x0000003900437306 */ /* 0x0000620000200c00 */
[----:B--2---:R-:W-:Y:S02]  /*4420*/  HADD2.F32 R63, -RZ, R38.H0_H0 ;  /* 0x20000026ff3f7230 */ /* 0x004fe40000004100 */
[----:B0-----:R-:W-:Y:S01]  /*4430*/  FFMA.FTZ R57, R24, R59, R66 ;  /* 0x0000003b18397223 */ /* 0x001fe20000010042 */
[----:B------:R-:W-:Y:S01]  /*4440*/  FFMA.FTZ R24, R36, R25, R27 ;  /* 0x0000001924187223 */ /* 0x000fe2000001001b */
[C---:B------:R-:W-:Y:S01]  /*4450*/  FFMA.FTZ R27, R25.reuse, R37, R26 ;  /* 0x00000025191b7223 */ /* 0x040fe2000001001a */
[----:B------:R-:W-:Y:S02]  /*4460*/  HADD2.F32 R38, -RZ, R6.H0_H0 ;  /* 0x20000006ff267230 */ /* 0x000fe40000004100 */
[----:B------:R-:W-:Y:S01]  /*4470*/  FFMA.FTZ R65, R68, R14, R57 ;  /* 0x0000000e44417223 */ /* 0x000fe20000010039 */
[----:B------:R-:W-:Y:S02]  /*4480*/  HADD2.F32 R57, -RZ, R7.H0_H0 ;  /* 0x20000007ff397230 */ /* 0x000fe40000004100 */
        /* <DEDUP_REMOVED lines=70> */
.L_x_3604:
[----:B------:R-:W-:Y:S01]  /*48f0*/  UIADD3 UR4, UPT, UPT, UR5, 0x40, URZ ;  /* 0x0000004005047890 */ /* 0x000fe2000fffe0ff */
[----:B------:R-:W-:Y:S01]  /*4900*/  MOV R11, R35 ;  /* 0x00000023000b7202 */ /* 0x000fe20000000f00 */
[----:B-----5:R-:W-:Y:S01]  /*4910*/  IMAD.WIDE R36, R41, 0x4, R32 ;  /* 0x0000000429247825 */ /* 0x020fe200078e0220 */
[----:B------:R-:W-:Y:S02]  /*4920*/  LEA.HI R30, R20, 0xffffff80, RZ, 0x8 ;  /* 0xffffff80141e7811 */ /* 0x000fe400078f40ff */
        /* <DEDUP_REMOVED lines=9> */
[----:B------:R-:W1:Y:S01]  /*49c0*/  I2F.F16 R30, R30 ;  /* 0x0000001e001e7306 */ /* 0x000e620000200c00 */
[----:B------:R-:W-:Y:S02]  /*49d0*/  LOP3.LUT R11, R23, 0xff, RZ, 0xc0, !PT ;  /* 0x000000ff170b7812 */ /* 0x000fe400078ec0ff */
[----:B0-----:R-:W-:Y:S02]  /*49e0*/  IADD3 R42, PT, PT, R12, -0x80, RZ ;  /* 0xffffff800c2a7810 */ /* 0x001fe40007ffe0ff */
[----:B------:R-:W-:Y:S02]  /*49f0*/  IADD3 R14, PT, PT, R11, -0x80, RZ ;  /* 0xffffff800b0e7810 */ /* 0x000fe40007ffe0ff */
[----:B------:R-:W-:Y:S01]  /*4a00*/  LOP3.LUT R12, R16, 0xff, RZ, 0xc0, !PT ;  /* 0x000000ff100c7812 */ /* 0x000fe200078ec0ff */
[----:B------:R-:W0:Y:S01]  /*4a10*/  I2F.F16 R28, R28 ;  /* 0x0000001c001c7306 */ /* 0x000e220000200c00 */
[----:B------:R-:W-:-:S02]  /*4a20*/  LOP3.LUT R11, R20, 0xff, RZ, 0xc0, !PT ;  /* 0x000000ff140b7812 */ /* 0x000fc400078ec0ff */
[----:B------:R-:W-:Y:S02]  /*4a30*/  IADD3 R12, PT, PT, R12, -0x80, RZ ;  /* 0xffffff800c0c7810 */ /* 0x000fe40007ffe0ff */
[----:B------:R-:W-:Y:S02]  /*4a40*/  IADD3 R11, PT, PT, R11, -0x80, RZ ;  /* 0xffffff800b0b7810 */ /* 0x000fe40007ffe0ff */
[----:B------:R-:W-:Y:S01]  /*4a50*/  LOP3.LUT R13, R17, 0xff, RZ, 0xc0, !PT ;  /* 0x000000ff110d7812 */ /* 0x000fe200078ec0ff */
[----:B------:R2:W3:Y:S01]  /*4a60*/  I2F.F16 R33, R12 ;  /* 0x0000000c00217306 */ /* 0x0004e20000200c00 */
[--C-:B------:R-:W-:Y:S01]  /*4a70*/  SHF.R.U32.HI R45, RZ, 0x8, R23.reuse ;  /* 0x00000008ff2d7819 */ /* 0x100fe20000011617 */
[----:B-1----:R-:W-:Y:S01]  /*4a80*/  HADD2.F32 R30, -RZ, R30.H0_H0 ;  /* 0x2000001eff1e7230 */ /* 0x002fe20000004100 */
[----:B------:R-:W-:Y:S02]  /*4a90*/  IADD3 R13, PT, PT, R13, -0x80, RZ ;  /* 0xffffff800d0d7810 */ /* 0x000fe40007ffe0ff */
[----:B------:R-:W-:-:S02]  /*4aa0*/  SHF.R.U32.HI R23, RZ, 0x10, R23 ;  /* 0x00000010ff177819 */ /* 0x000fc40000011617 */
[----:B------:R-:W-:Y:S01]  /*4ab0*/  LOP3.LUT R45, R45, 0xff, RZ, 0xc0, !PT ;  /* 0x000000ff2d2d7812 */ /* 0x000fe200078ec0ff */
[----:B------:R1:W-:Y:S01]  /*4ac0*/  I2F.F16 R40, R11 ;  /* 0x0000000b00287306 */ /* 0x0003e20000200c00 */
[----:B--2---:R-:W-:Y:S01]  /*4ad0*/  SHF.R.U32.HI R12, RZ, 0x8, R21 ;  /* 0x00000008ff0c7819 */ /* 0x004fe20000011615 */
[----:B0-----:R-:W-:Y:S01]  /*4ae0*/  HADD2.F32 R28, -RZ, R28.H0_H0 ;  /* 0x2000001cff1c7230 */ /* 0x001fe20000004100 */
[----:B------:R-:W-:Y:S02]  /*4af0*/  LOP3.LUT R23, R23, 0xff, RZ, 0xc0, !PT ;  /* 0x000000ff17177812 */ /* 0x000fe400078ec0ff */
[----:B------:R-:W-:Y:S02]  /*4b00*/  LOP3.LUT R12, R12, 0xff, RZ, 0xc0, !PT ;  /* 0x000000ff0c0c7812 */ /* 0x000fe400078ec0ff */
[----:B------:R-:W-:Y:S01]  /*4b10*/  IADD3 R48, PT, PT, R23, -0x80, RZ ;  /* 0xffffff8017307810 */ /* 0x000fe20007ffe0ff */
[----:B------:R-:W0:Y:S01]  /*4b20*/  I2F.F16 R39, R13 ;  /* 0x0000000d00277306 */ /* 0x000e220000200c00 */
[----:B-1----:R-:W-:Y:S01]  /*4b30*/  SHF.R.U32.HI R11, RZ, 0x8, R20 ;  /* 0x00000008ff0b7819 */ /* 0x002fe20000011614 */
        /* <DEDUP_REMOVED lines=11> */
[----:B0-----:R-:W-:Y:S01]  /*4bf0*/  HADD2.F32 R39, -RZ, R39.H0_H0 ;  /* 0x20000027ff277230 */ /* 0x001fe20000004100 */
[----:B------:R-:W-:-:S02]  /*4c00*/  IADD3 R45, PT, PT, R45, -0x80, RZ ;  /* 0xffffff802d2d7810 */ /* 0x000fc40007ffe0ff */
[----:B------:R-:W-:Y:S02]  /*4c10*/  LOP3.LUT R17, R17, 0xff, RZ, 0xc0, !PT ;  /* 0x000000ff11117812 */ /* 0x000fe400078ec0ff */
[----:B------:R-:W-:Y:S01]  /*4c20*/  IADD3 R38, PT, PT, R32, -0x80, RZ ;  /* 0xffffff8020267810 */ /* 0x000fe20007ffe0ff */
[----:B------:R-:W-:Y:S01]  /*4c30*/  I2F.F16 R56, R45 ;  /* 0x0000002d00387306 */ /* 0x000fe20000200c00 */
[----:B-1----:R-:W-:Y:S02]  /*4c40*/  SHF.R.U32.HI R11, RZ, 0x10, R22 ;  /* 0x00000010ff0b7819 */ /* 0x002fe40000011616 */
        /* <DEDUP_REMOVED lines=10> */
[----:B------:R-:W-:Y:S01]  /*4cf0*/  I2F.F16 R54, R22 ;  /* 0x0000001600367306 */ /* 0x000fe20000200c00 */
[----:B------:R-:W-:Y:S02]  /*4d00*/  LOP3.LUT R16, R16, 0xff, RZ, 0xc0, !PT ;  /* 0x000000ff10107812 */ /* 0x000fe400078ec0ff */
[----:B------:R-:W-:Y:S02]  /*4d10*/  SHF.R.U32.HI R52, RZ, 0x10, R19 ;  /* 0x00000010ff347819 */ /* 0x000fe40000011613 */
[----:B------:R-:W-:Y:S02]  /*4d20*/  IADD3 R16, PT, PT, R16, -0x80, RZ ;  /* 0xffffff8010107810 */ /* 0x000fe40007ffe0ff */
[----:B------:R-:W-:Y:S01]  /*4d30*/  LOP3.LUT R0, R21, 0xff, RZ, 0xc0, !PT ;  /* 0x000000ff15007812 */ /* 0x000fe200078ec0ff */
[----:B------:R-:W-:Y:S01]  /*4d40*/  I2F.F16 R46, R46 ;  /* 0x0000002e002e7306 */ /* 0x000fe20000200c00 */
[----:B------:R-:W-:-:S02]  /*4d50*/  IADD3 R19, PT, PT, R17, -0x80, RZ ;  /* 0xffffff8011137810 */ /* 0x000fc40007ffe0ff */
[----:B------:R-:W-:Y:S01]  /*4d60*/  SHF.R.U32.HI R20, RZ, 0x10, R20 ;  /* 0x00000010ff147819 */ /* 0x000fe20000011614 */
[----:B------:R-:W-:Y:S01]  /*4d70*/  VIADD R0, R0, 0xffffff80 ;  /* 0xffffff8000007836 */ /* 0x000fe20000000000 */
[----:B------:R-:W-:Y:S02]  /*4d80*/  SHF.R.U32.HI R21, RZ, 0x10, R21 ;  /* 0x00000010ff157819 */ /* 0x000fe40000011615 */
[----:B------:R-:W-:Y:S01]  /*4d90*/  LOP3.LUT R20, R20, 0xff, RZ, 0xc0, !PT ;  /* 0x000000ff14147812 */ /* 0x000fe200078ec0ff */
[----:B------:R1:W-:Y:S01]  /*4da0*/  I2F.F16 R45, R16 ;  /* 0x00000010002d7306 */ /* 0x0003e20000200c00 */
[----:B------:R-:W-:Y:S02]  /*4db0*/  LOP3.LUT R21, R21, 0xff, RZ, 0xc0, !PT ;  /* 0x000000ff15157812 */ /* 0x000fe400078ec0ff */
[----:B------:R-:W-:Y:S02]  /*4dc0*/  IADD3 R20, PT, PT, R20, -0x80, RZ ;  /* 0xffffff8014147810 */ /* 0x000fe40007ffe0ff */
[----:B------:R-:W-:Y:S01]  /*4dd0*/  LOP3.LUT R11, R11, 0xff, RZ, 0xc0, !PT ;  /* 0x000000ff0b0b7812 */ /* 0x000fe200078ec0ff */
[----:B------:R-:W-:Y:S01]  /*4de0*/  VIADD R21, R21, 0xffffff80 ;  /* 0xffffff8015157836 */ /* 0x000fe20000000000 */
[----:B------:R-:W-:Y:S01]  /*4df0*/  LOP3.LUT R23, R23, 0xff, RZ, 0xc0, !PT ;  /* 0x000000ff17177812 */ /* 0x000fe200078ec0ff */
[----:B------:R-:W2:Y:S01]  /*4e00*/  I2F.F16 R0, R0 ;  /* 0x0000000000007306 */ /* 0x000ea20000200c00 */
[----:B-1----:R-:W1:Y:S01]  /*4e10*/  LDS.64 R16, [UR5+0x38] ;  /* 0x00003805ff107984 */ /* 0x002e620008000a00 */
[----:B------:R-:W-:-:S02]  /*4e20*/  IADD3 R11, PT, PT, R11, -0x80, RZ ;  /* 0xffffff800b0b7810 */ /* 0x000fc40007ffe0ff */
[----:B------:R-:W-:Y:S01]  /*4e30*/  IADD3 R32, PT, PT, R32, -0x80, RZ ;  /* 0xffffff8020207810 */ /* 0x000fe20007ffe0ff */
[--C-:B0-----:R-:W-:Y:S01]  /*4e40*/  HADD2.F32 R55, -RZ, R13.reuse.H0_H0 ;  /* 0x2000000dff377230 */ /* 0x101fe20000004100 */
[----:B------:R-:W-:Y:S02]  /*4e50*/  IADD3 R23, PT, PT, R23, -0x80, RZ ;  /* 0xffffff8017177810 */ /* 0x000fe40007ffe0ff */
[----:B------:R-:W0:Y:S01]  /*4e60*/  I2F.F16 R20, R20 ;  /* 0x0000001400147306 */ /* 0x000e220000200c00 */
[----:B------:R-:W-:Y:S01]  /*4e70*/  HADD2.F32 R49, -RZ, R13.H1_H1 ;  /* 0x3000000dff317230 */ /* 0x000fe20000004100 */
[--C-:B------:R-:W-:Y:S01]  /*4e80*/  SHF.R.U32.HI R47, RZ, 0x8, R18.reuse ;  /* 0x00000008ff2f7819 */ /* 0x100fe20000011612 */
[----:B------:R-:W-:Y:S01]  /*4e90*/  HADD2.F32 R13, -RZ, R40.H0_H0 ;  /* 0x20000028ff0d7230 */ /* 0x000fe20000004100 */
[----:B------:R-:W-:Y:S01]  /*4ea0*/  SHF.R.U32.HI R50, RZ, 0x10, R18 ;  /* 0x00000010ff327819 */ /* 0x000fe20000011612 */
[----:B------:R-:W-:Y:S01]  /*4eb0*/  HADD2.F32 R53, -RZ, R12.H1_H1 ;  /* 0x3000000cff357230 */ /* 0x000fe20000004100 */
[----:B------:R-:W-:Y:S01]  /*4ec0*/  LOP3.LUT R47, R47, 0xff, RZ, 0xc0, !PT ;  /* 0x000000ff2f2f7812 */ /* 0x000fe200078ec0ff */
[----:B--2---:R-:W-:Y:S01]  /*4ed0*/  HADD2.F32 R0, -RZ, R0.H0_H0 ;  /* 0x20000000ff007230 */ /* 0x004fe20000004100 */
[----:B------:R-:W2:Y:S01]  /*4ee0*/  I2F.F16 R44, R44 ;  /* 0x0000002c002c7306 */ /* 0x000ea20000200c00 */
[----:B------:R-:W-:Y:S01]  /*4ef0*/  HADD2.F32 R40, -RZ, R56.H0_H0 ;  /* 0x20000038ff287230 */ /* 0x000fe20000004100 */
[----:B------:R-:W-:Y:S01]  /*4f00*/  LOP3.LUT R51, R51, 0xff, RZ, 0xc0, !PT ;  /* 0x000000ff33337812 */ /* 0x000fe200078ec0ff */
[----:B------:R-:W-:Y:S01]  /*4f10*/  HADD2.F32 R45, -RZ, R45.H0_H0 ;  /* 0x2000002dff2d7230 */ /* 0x000fe20000004100 */
[----:B------:R-:W-:-:S02]  /*4f20*/  IADD3 R47, PT, PT, R47, -0x80, RZ ;  /* 0xffffff802f2f7810 */ /* 0x000fc40007ffe0ff */
[----:B------:R-:W-:Y:S01]  /*4f30*/  LOP3.LUT R52, R52, 0xff, RZ, 0xc0, !PT ;  /* 0x000000ff34347812 */ /* 0x000fe200078ec0ff */
[----:B0-----:R-:W-:Y:S01]  /*4f40*/  HADD2.F32 R20, -RZ, R20.H0_H0 ;  /* 0x20000014ff147230 */ /* 0x001fe20000004100 */
[----:B------:R-:W-:Y:S01]  /*4f50*/  I2F.F16 R48, R48 ;  /* 0x0000003000307306 */ /* 0x000fe20000200c00 */
[----:B------:R-:W-:Y:S01]  /*4f60*/  LOP3.LUT R50, R50, 0xff, RZ, 0xc0, !PT ;  /* 0x000000ff32327812 */ /* 0x000fe200078ec0ff */
[----:B------:R-:W-:Y:S01]  /*4f70*/  VIADD R51, R51, 0xffffff80 ;  /* 0xffffff8033337836 */ /* 0x000fe20000000000 */
[----:B------:R-:W-:Y:S02]  /*4f80*/  IADD3 R52, PT, PT, R52, -0x80, RZ ;  /* 0xffffff8034347810 */ /* 0x000fe40007ffe0ff */
[----:B------:R-:W-:Y:S01]  /*4f90*/  IADD3 R50, PT, PT, R50, -0x80, RZ ;  /* 0xffffff8032327810 */ /* 0x000fe20007ffe0ff */
[----:B--2---:R-:W-:Y:S02]  /*4fa0*/  HADD2.F32 R44, -RZ, R44.H0_H0 ;  /* 0x2000002cff2c7230 */ /* 0x004fe40000004100 */
[----:B------:R0:W2:Y:S01]  /*4fb0*/  I2F.F16 R22, R11 ;  /* 0x0000000b00167306 */ /* 0x0000a20000200c00 */
[----:B------:R-:W-:-:S07]  /*4fc0*/  ISETP.NE.AND P0, PT, R15, 0x1, PT ;  /* 0x000000010f00780c */ /* 0x000fce0003f05270 */
[----:B------:R-:W3:Y:S01]  /*4fd0*/  I2F.F16 R21, R21 ;  /* 0x0000001500157306 */ /* 0x000ee20000200c00 */
[----:B0-----:R-:W-:Y:S02]  /*4fe0*/  HADD2.F32 R11, -RZ, R12.H0_H0 ;  /* 0x2000000cff0b7230 */ /* 0x001fe40000004100 */
[----:B------:R-:W-:Y:S02]  /*4ff0*/  HADD2.F32 R12, -RZ, R14.H0_H0 ;  /* 0x2000000eff0c7230 */ /* 0x000fe40000004100 */
[----:B------:R-:W-:Y:S02]  /*5000*/  HADD2.F32 R14, -RZ, R42.H0_H0 ;  /* 0x2000002aff0e7230 */ /* 0x000fe40000004100 */
[----:B------:R-:W-:Y:S01]  /*5010*/  FFMA.FTZ R42, R13, R11, RZ ;  /* 0x0000000b0d2a7223 */ /* 0x000fe200000100ff */
[----:B--2---:R-:W-:Y:S01]  /*5020*/  HADD2.F32 R22, -RZ, R22.H0_H0 ;  /* 0x20000016ff167230 */ /* 0x004fe20000004100 */
[----:B------:R-:W0:Y:S01]  /*5030*/  I2F.F16 R31, R31 ;  /* 0x0000001f001f7306 */ /* 0x000e220000200c00 */
[C---:B------:R-:W-:Y:S01]  /*5040*/  FFMA.FTZ R59, R11.reuse, R12, RZ ;  /* 0x0000000c0b3b7223 */ /* 0x040fe200000100ff */
[----:B------:R-:W-:-:S03]  /*5050*/  FFMA.FTZ R56, R11, R14, RZ ;  /* 0x0000000e0b387223 */ /* 0x000fc600000100ff */
[----:B------:R-:W-:Y:S01]  /*5060*/  FFMA.FTZ R59, R53, R40, R59 ;  /* 0x00000028353b7223 */ /* 0x000fe2000001003b */
[----:B---3--:R-:W-:Y:S02]  /*5070*/  HADD2.F32 R21, -RZ, R21.H0_H0 ;  /* 0x20000015ff157230 */ /* 0x008fe40000004100 */
[----:B------:R-:W2:Y:S01]  /*5080*/  I2F.F16 R32, R32 ;  /* 0x0000002000207306 */ /* 0x000ea20000200c00 */
[----:B0-----:R-:W-:-:S07]  /*5090*/  HADD2.F32 R31, -RZ, R31.H0_H0 ;  /* 0x2000001fff1f7230 */ /* 0x001fce0000004100 */
[----:B------:R0:W-:Y:S01]  /*50a0*/  I2F.F16 R18, R23 ;  /* 0x0000001700127306 */ /* 0x0001e20000200c00 */
[----:B--2---:R-:W-:-:S07]  /*50b0*/  HADD2.F32 R32, -RZ, R32.H0_H0 ;  /* 0x20000020ff207230 */ /* 0x004fce0000004100 */
[----:B------:R-:W2:Y:S01]  /*50c0*/  I2F.F16 R29, R29 ;  /* 0x0000001d001d7306 */ /* 0x000ea20000200c00 */
[----:B0-----:R-:W-:Y:S02]  /*50d0*/  HADD2.F32 R23, -RZ, R54.H0_H0 ;  /* 0x20000036ff177230 */ /* 0x001fe40000004100 */
[----:B------:R-:W-:Y:S01]  /*50e0*/  FFMA.FTZ R54, R11, R0, RZ ;  /* 0x000000000b367223 */ /* 0x000fe200000100ff */
[----:B------:R-:W-:Y:S01]  /*50f0*/  FFMA.FTZ R11, R43, R53, R42 ;  /* 0x000000352b0b7223 */ /* 0x000fe2000001002a */
[----:B------:R-:W-:Y:S02]  /*5100*/  HADD2.F32 R42, -RZ, R46.H0_H0 ;  /* 0x2000002eff2a7230 */ /* 0x000fe40000004100 */
[----:B------:R-:W-:Y:S02]  /*5110*/  HADD2.F32 R46, -RZ, R48.H0_H0 ;  /* 0x20000030ff2e7230 */ /* 0x000fe40000004100 */
[----:B------:R-:W-:Y:S01]  /*5120*/  FFMA.FTZ R11, R20, R55, R11 ;  /* 0x00000037140b7223 */ /* 0x000fe2000001000b */
[----:B------:R-:W0:Y:S01]  /*5130*/  I2F.F16 R38, R38 ;  /* 0x0000002600267306 */ /* 0x000e220000200c00 */
[C---:B------:R-:W-:Y:S01]  /*5140*/  FFMA.FTZ R54, R53.reuse, R44, R54 ;  /* 0x0000002c35367223 */ /* 0x040fe20000010036 */
[----:B------:R-:W-:Y:S01]  /*5150*/  FFMA.FTZ R57, R53, R23, R56 ;  /* 0x0000001735397223 */ /* 0x000fe20000010038 */
[----:B------:R-:W-:Y:S01]  /*5160*/  FFMA.FTZ R59, R55, R46, R59 ;  /* 0x0000002e373b7223 */ /* 0x000fe2000001003b */
[----:B------:R-:W-:Y:S01]  /*5170*/  FFMA.FTZ R48, R30, R49, R11 ;  /* 0x000000311e307223 */ /* 0x000fe2000001000b */
[----:B-1----:R-:W-:-:S02]  /*5180*/  HADD2.F32 R11, -RZ, R16.H0_H0 ;  /* 0x20000010ff0b7230 */ /* 0x002fc40000004100 */
[----:B------:R-:W-:Y:S01]  /*5190*/  FFMA.FTZ R54, R55, R21, R54 ;  /* 0x0000001537367223 */ /* 0x000fe20000010036 */
[----:B------:R-:W-:Y:S01]  /*51a0*/  HADD2.F32 R53, -RZ, R16.H1_H1 ;  /* 0x30000010ff357230 */ /* 0x000fe20000004100 */
[----:B------:R-:W-:Y:S01]  /*51b0*/  I2F.F16 R47, R47 ;  /* 0x0000002f002f7306 */ /* 0x000fe20000200c00 */
[----:B------:R-:W-:Y:S01]  /*51c0*/  FFMA.FTZ R59, R49, R28, R59 ;  /* 0x0000001c313b7223 */ /* 0x000fe2000001003b */
[----:B--2---:R-:W-:Y:S02]  /*51d0*/  HADD2.F32 R29, -RZ, R29.H0_H0 ;  /* 0x2000001dff1d7230 */ /* 0x004fe40000004100 */
[----:B------:R-:W-:Y:S01]  /*51e0*/  FFMA.FTZ R56, R55, R42, R57 ;  /* 0x0000002a37387223 */ /* 0x000fe20000010039 */
[----:B------:R-:W-:Y:S02]  /*51f0*/  HADD2.F32 R57, -RZ, R17.H1_H1 ;  /* 0x30000011ff397230 */ /* 0x000fe40000004100 */
[----:B------:R-:W-:Y:S01]  /*5200*/  FFMA.FTZ R58, R11, R32, R59 ;  /* 0x000000200b3a7223 */ /* 0x000fe2000001003b */
[----:B0-----:R-:W-:Y:S01]  /*5210*/  HADD2.F32 R38, -RZ, R38.H0_H0 ;  /* 0x20000026ff267230 */ /* 0x001fe20000004100 */
[----:B------:R-:W0:Y:S01]  /*5220*/  I2F.F16 R51, R51 ;  /* 0x0000003300337306 */ /* 0x000e220000200c00 */
[----:B------:R-:W-:-:S04]  /*5230*/  FFMA.FTZ R55, R49, R29, R56 ;  /* 0x0000001d31377223 */ /* 0x000fc80000010038 */
[----:B------:R-:W-:-:S03]  /*5240*/  FFMA.FTZ R55, R11, R38, R55 ;  /* 0x000000260b377223 */ /* 0x000fc60000010037 */
[----:B------:R1:W2:Y:S01]  /*5250*/  I2F.F16 R16, R52 ;  /* 0x0000003400107306 */ /* 0x0002a20000200c00 */
[----:B0-----:R-:W-:-:S07]  /*5260*/  HADD2.F32 R51, -RZ, R51.H0_H0 ;  /* 0x20000033ff337230 */ /* 0x001fce0000004100 */
[----:B------:R-:W0:Y:S01]  /*5270*/  I2F.F16 R19, R19 ;  /* 0x0000001300137306 */ /* 0x000e220000200c00 */
[----:B-1----:R-:W-:Y:S02]  /*5280*/  HADD2.F32 R52, -RZ, R47.H0_H0 ;  /* 0x2000002fff347230 */ /* 0x002fe40000004100 */
[----:B------:R-:W-:-:S03]  /*5290*/  FFMA.FTZ R58, R53, R51, R58 ;  /* 0x00000033353a7223 */ /* 0x000fc6000001003a */
[----:B------:R-:W-:Y:S01]  /*52a0*/  FFMA.FTZ R55, R53, R52, R55 ;  /* 0x0000003435377223 */ /* 0x000fe20000010037 */
[----:B--2---:R-:W-:Y:S01]  /*52b0*/  HADD2.F32 R47, -RZ, R16.H0_H0 ;  /* 0x20000010ff2f7230 */ /* 0x004fe20000004100 */
[----:B------:R1:W2:Y:S08]  /*52c0*/  I2F.F16 R60, R50 ;  /* 0x00000032003c7306 */ /* 0x0002b00000200c00 */
[----:B------:R-:W3:Y:S01]  /*52d0*/  I2F.F16 R26, R26 ;  /* 0x0000001a001a7306 */ /* 0x000ee20000200c00 */
[----:B-1----:R-:W-:Y:S01]  /*52e0*/  FFMA.FTZ R50, R49, R31, R54 ;  /* 0x0000001f31327223 */ /* 0x002fe20000010036 */
[----:B------:R-:W-:-:S02]  /*52f0*/  HADD2.F32 R54, -RZ, R17.H0_H0 ;  /* 0x20000011ff367230 */ /* 0x000fc40000004100 */
[----:B------:R-:W-:Y:S01]  /*5300*/  FFMA.FTZ R17, R33, R11, R48 ;  /* 0x0000000b21117223 */ /* 0x000fe20000010030 */
[----:B0-----:R-:W-:Y:S02]  /*5310*/  HADD2.F32 R49, -RZ, R19.H0_H0 ;  /* 0x20000013ff317230 */ /* 0x001fe40000004100 */
[----:B------:R-:W-:Y:S01]  /*5320*/  FFMA.FTZ R56, R11, R39, R50 ;  /* 0x000000270b387223 */ /* 0x000fe20000010032 */
[----:B------:R-:W-:Y:S02]  /*5330*/  HADD2.F32 R50, -RZ, R18.H0_H0 ;  /* 0x20000012ff327230 */ /* 0x000fe40000004100 */
[----:B------:R-:W-:Y:S01]  /*5340*/  FFMA.FTZ R16, R22, R53, R17 ;  /* 0x0000003516107223 */ /* 0x000fe20000010011 */
[----:B------:R-:W0:Y:S01]  /*5350*/  I2F.F16 R25, R25 ;  /* 0x0000001900197306 */ /* 0x000e220000200c00 */
[----:B--2---:R-:W-:Y:S02]  /*5360*/  HADD2.F32 R48, -RZ, R60.H0_H0 ;  /* 0x2000003cff307230 */ /* 0x004fe40000004100 */
[----:B------:R-:W-:Y:S01]  /*5370*/  FFMA.FTZ R58, R54, R47, R58 ;  /* 0x0000002f363a7223 */ /* 0x000fe2000001003a */
[----:B------:R-:W-:Y:S01]  /*5380*/  FFMA.FTZ R17, R53, R50, R56 ;  /* 0x0000003235117223 */ /* 0x000fe20000010038 */
[----:B------:R-:W-:Y:S01]  /*5390*/  FFMA.FTZ R11, R45, R54, R16 ;  /* 0x000000362d0b7223 */ /* 0x000fe20000010010 */
[----:B------:R-:W-:-:S02]  /*53a0*/  HADD2.F32 R53, -RZ, R8.H0_H0 ;  /* 0x20000008ff357230 */ /* 0x000fc40000004100 */
[C---:B------:R-:W-:Y:S01]  /*53b0*/  FFMA.FTZ R16, R54.reuse, R49, R17 ;  /* 0x0000003136107223 */ /* 0x040fe20000010011 */
[----:B------:R-:W1:Y:S01]  /*53c0*/  I2F.F16 R24, R24 ;  /* 0x0000001800187306 */ /* 0x000e620000200c00 */
[----:B------:R-:W-:Y:S01]  /*53d0*/  FFMA.FTZ R17, R54, R48, R55 ;  /* 0x0000003036117223 */ /* 0x000fe20000010037 */
[----:B---3--:R-:W-:Y:S02]  /*53e0*/  HADD2.F32 R26, -RZ, R26.H0_H0 ;  /* 0x2000001aff1a7230 */ /* 0x008fe40000004100 */
[----:B------:R-:W-:Y:S02]  /*53f0*/  HADD2.F32 R54, -RZ, R9.H0_H0 ;  /* 0x20000009ff367230 */ /* 0x000fe40000004100 */
[----:B0-----:R-:W-:Y:S02]  /*5400*/  HADD2.F32 R25, -RZ, R25.H0_H0 ;  /* 0x20000019ff197230 */ /* 0x001fe40000004100 */
[----:B------:R0:W2:Y:S01]  /*5410*/  I2F.F16 R59, R27 ;  /* 0x0000001b003b7306 */ /* 0x0000a20000200c00 */
[----:B------:R-:W-:-:S02]  /*5420*/  FFMA.FTZ R11, R26, R57, R11 ;  /* 0x000000391a0b7223 */ /* 0x000fc4000001000b */
[----:B------:R-:W-:Y:S02]  /*5430*/  FFMA.FTZ R16, R57, R25, R16 ;  /* 0x0000001939107223 */ /* 0x000fe40000010010 */
[----:B------:R-:W-:Y:S01]  /*5440*/  FMUL.FTZ R11, R54, R11 ;  /* 0x0000000b360b7220 */ /* 0x000fe20000410000 */
[----:B-1----:R-:W-:Y:S02]  /*5450*/  HADD2.F32 R56, -RZ, R24.H0_H0 ;  /* 0x20000018ff387230 */ /* 0x002fe40000004100 */
[----:B------:R-:W-:Y:S01]  /*5460*/  FMUL.FTZ R16, R53, R16 ;  /* 0x0000001035107220 */ /* 0x000fe20000410000 */
[----:B0-----:R-:W-:Y:S01]  /*5470*/  HADD2.F32 R27, -RZ, R7.H0_H0 ;  /* 0x20000007ff1b7230 */ /* 0x001fe20000004100 */
[----:B------:R-:W-:Y:S01]  /*5480*/  F2FP.F16.F32.PACK_AB R11, RZ, R11 ;  /* 0x0000000bff0b723e */ /* 0x000fe200000000ff */
        /* <DEDUP_REMOVED lines=70> */
.L_x_3601:
[----:B------:R-:W-:-:S04]  /*58f0*/  VIMNMX R0, PT, PT, R34, UR12, PT ;  /* 0x0000000c22007c48 */ /* 0x000fc8000bfe0100 */
[----:B------:R-:W-:-:S13]  /*5900*/  ISETP.GT.AND P0, PT, R0, R11, PT ;  /* 0x0000000b0000720c */ /* 0x000fda0003f04270 */
[----:B------:R-:W-:Y:S05]  /*5910*/  @!P0 BRA `(.L_x_3605) ;  /* 0x0000001c00408947 */ /* 0x000fea0003800000 */
[----:B------:R-:W-:-:S07]  /*5920*/  VIMNMX.U32 R0, PT, PT, R34, UR12, PT ;  /* 0x0000000c22007c48 */ /* 0x000fce000bfe0000 */
.L_x_3608:
[----:B------:R-:W1:Y:S01]  /*5930*/  LDC R41, c[0x0][0x3ac] ;  /* 0x0000eb00ff297b82 */ /* 0x000e620000000800 */
[----:B------:R2:W5:Y:S01]  /*5940*/  LDG.E.128.CONSTANT R44, desc[UR8][R36.64] ;  /* 0x00000008242c7981 */ /* 0x000562000c1e9d00 */
[----:B-1----:R-:W-:-:S04]  /*5950*/  IMAD.WIDE R24, R41, 0x4, R36 ;  /* 0x0000000429187825 */ /* 0x002fc800078e0224 */
[C---:B------:R-:W-:Y:S02]  /*5960*/  IMAD.WIDE R28, R41.reuse, 0x4, R24 ;  /* 0x00000004291c7825 */ /* 0x040fe400078e0218 */
[----:B------:R-:W5:Y:S02]  /*5970*/  LDG.E.128.CONSTANT R24, desc[UR8][R24.64] ;  /* 0x0000000818187981 */ /* 0x000f64000c1e9d00 */
[----:B------:R-:W-:-:S04]  /*5980*/  IMAD.WIDE R16, R41, 0x4, R28 ;  /* 0x0000000429107825 */ /* 0x000fc800078e021c */
[----:B------:R-:W-:Y:S02]  /*5990*/  IMAD.WIDE R12, R41, 0x4, R16 ;  /* 0x00000004290c7825 */ /* 0x000fe400078e0210 */
[----:B------:R-:W5:Y:S04]  /*59a0*/  LDG.E.128.CONSTANT R16, desc[UR8][R16.64] ;  /* 0x0000000810107981 */ /* 0x000f68000c1e9d00 */
[----:B------:R2:W5:Y:S01]  /*59b0*/  LDG.E.128.CONSTANT R20, desc[UR8][R12.64] ;  /* 0x000000080c147981 */ /* 0x000562000c1e9d00 */
[----:B------:R-:W-:-:S13]  /*59c0*/  ISETP.GE.AND P0, PT, R15, 0x1, PT ;  /* 0x000000010f00780c */ /* 0x000fda0003f06270 */
[----:B--2---:R-:W-:Y:S05]  /*59d0*/  @!P0 BRA `(.L_x_3606) ;  /* 0x0000000c00748947 */ /* 0x004fea0003800000 */
[----:B------:R-:W2:Y:S01]  /*59e0*/  LDG.E.128.CONSTANT R28, desc[UR8][R28.64] ;  /* 0x000000081c1c7981 */ /* 0x000ea2000c1e9d00 */
[--C-:B0----5:R-:W-:Y:S02]  /*59f0*/  SHF.R.U32.HI R42, RZ, 0xc, R44.reuse ;  /* 0x0000000cff2a7819 */ /* 0x121fe4000001162c */
        /* <DEDUP_REMOVED lines=55> */
[----:B------:R-:W-:Y:S02]  /*5d70*/  LOP3.LUT R54, R30, 0x3f003f, RZ, 0xc0, !PT ;  /* 0x003f003f1e367812 */ /* 0x000fe400078ec0ff */
[----:B------:R-:W-:-:S02]  /*5d80*/  SHF.R.U32.HI R56, RZ, 0x6, R30 ;  /* 0x00000006ff387819 */ /* 0x000fc4000001161e */
[----:B------:R-:W-:Y:S02]  /*5d90*/  LOP3.LUT R58, R31, 0x3f003f, RZ, 0xc0, !PT ;  /* 0x003f003f1f3a7812 */ /* 0x000fe400078ec0ff */
[--C-:B------:R-:W-:Y:S02]  /*5da0*/  SHF.R.U32.HI R30, RZ, 0x8, R31.reuse ;  /* 0x00000008ff1e7819 */ /* 0x100fe4000001161f */
[--C-:B------:R-:W-:Y:S02]  /*5db0*/  SHF.R.U32.HI R72, RZ, 0xa, R31.reuse ;  /* 0x0000000aff487819 */ /* 0x100fe4000001161f */
[----:B------:R-:W-:Y:S02]  /*5dc0*/  SHF.R.U32.HI R60, RZ, 0x6, R31 ;  /* 0x00000006ff3c7819 */ /* 0x000fe4000001161f */
[----:B------:R-:W-:Y:S02]  /*5dd0*/  LOP3.LUT R31, R48, 0xf000f, RZ, 0xc0, !PT ;  /* 0x000f000f301f7812 */ /* 0x000fe400078ec0ff */
[----:B------:R-:W-:-:S02]  /*5de0*/  LOP3.LUT R50, R29, 0x300030, R50, 0xf8, !PT ;  /* 0x003000301d327812 */ /* 0x000fc400078ef832 */
[----:B------:R-:W-:Y:S02]  /*5df0*/  LOP3.LUT R29, R70, 0xf000f, RZ, 0xc0, !PT ;  /* 0x000f000f461d7812 */ /* 0x000fe400078ec0ff */
[----:B------:R-:W-:Y:S02]  /*5e00*/  LOP3.LUT R42, R31, 0x300030, R28, 0xf8, !PT ;  /* 0x003000301f2a7812 */ /* 0x000fe400078ef81c */
[----:B------:R-:W-:Y:S02]  /*5e10*/  LOP3.LUT R28, R47, 0xf000f, RZ, 0xc0, !PT ;  /* 0x000f000f2f1c7812 */ /* 0x000fe400078ec0ff */
[----:B------:R-:W-:Y:S02]  /*5e20*/  LOP3.LUT R48, R29, 0x300030, R30, 0xf8, !PT ;  /* 0x003000301d307812 */ /* 0x000fe400078ef81e */
[----:B------:R-:W-:Y:S01]  /*5e30*/  LOP3.LUT R30, R35, 0x3f003f, RZ, 0xc0, !PT ;  /* 0x003f003f231e7812 */ /* 0x000fe200078ec0ff */
[----:B------:R-:W-:Y:S01]  /*5e40*/  HADD2 R35, R32, -1056, -1056 ;  /* 0xe420e42020237430 */ /* 0x000fe20000000000 */
[----:B------:R-:W-:-:S02]  /*5e50*/  LOP3.LUT R49, R44, 0x300030, R49, 0xf8, !PT ;  /* 0x003000302c317812 */ /* 0x000fc400078ef831 */
[----:B------:R-:W-:Y:S02]  /*5e60*/  LOP3.LUT R44, R45, 0x300030, R46, 0xf8, !PT ;  /* 0x003000302d2c7812 */ /* 0x000fe400078ef82e */
[----:B------:R-:W-:Y:S02]  /*5e70*/  LOP3.LUT R29, R14, 0x64006400, RZ, 0xfc, !PT ;  /* 0x640064000e1d7812 */ /* 0x000fe400078efcff */
        /* <DEDUP_REMOVED lines=17> */
[----:B------:R-:W-:Y:S01]  /*5f90*/  LOP3.LUT R47, R67, 0x300030, R68, 0xf8, !PT ;  /* 0x00300030432f7812 */ /* 0x000fe200078ef844 */
        /* <DEDUP_REMOVED lines=42> */
[-C--:B0-----:R-:W-:Y:S02]  /*6240*/  HFMA2 R26, R51, R28.reuse, R70 ;  /* 0x0000001c331a7231 */ /* 0x081fe40000000046 */
[----:B------:R-:W-:Y:S01]  /*6250*/  HADD2 R52, R52, -1056, -1056 ;  /* 0xe420e42034347430 */ /* 0x000fe20000000000 */
[----:B------:R-:W-:Y:S01]  /*6260*/  LOP3.LUT R50, R50, 0x64006400, RZ, 0xfc, !PT ;  /* 0x6400640032327812 */ /* 0x000fe200078efcff */
[-C--:B------:R-:W-:Y:S01]  /*6270*/  HFMA2 R27, R53, R28.reuse, R71 ;  /* 0x0000001c351b7231 */ /* 0x080fe20000000047 */
        /* <DEDUP_REMOVED lines=83> */
.L_x_3606:
        /* <DEDUP_REMOVED lines=17> */
[----:B------:R-:W1:Y:S01]  /*68c0*/  LDS.128 R16, [UR4+0x20] ;  /* 0x00002004ff107984 */ /* 0x000e620008000c00 */
[--C-:B------:R-:W-:Y:S02]  /*68d0*/  SHF.R.U32.HI R32, RZ, 0xc, R20.reuse ;  /* 0x0000000cff207819 */ /* 0x100fe40000011614 */
[----:B------:R-:W-:Y:S02]  /*68e0*/  LOP3.LUT R56, R20, 0x3f003f, RZ, 0xc0, !PT ;  /* 0x003f003f14387812 */ /* 0x000fe400078ec0ff */
[----:B------:R-:W-:Y:S02]  /*68f0*/  SHF.R.U32.HI R57, RZ, 0x6, R20 ;  /* 0x00000006ff397819 */ /* 0x000fe40000011614 */
[----:B------:R-:W-:Y:S02]  /*6900*/  SHF.R.U32.HI R20, RZ, 0xc, R21 ;  /* 0x0000000cff147819 */ /* 0x000fe40000011615 */
[----:B------:R-:W-:Y:S02]  /*6910*/  LOP3.LUT R52, R23, 0x3f003f, RZ, 0xc0, !PT ;  /* 0x003f003f17347812 */ /* 0x000fe400078ec0ff */
[----:B------:R-:W-:-:S02]  /*6920*/  SHF.R.U32.HI R64, RZ, 0xc, R23 ;  /* 0x0000000cff407819 */ /* 0x000fc40000011617 */
[----:B------:R-:W-:Y:S02]  /*6930*/  SHF.R.U32.HI R58, RZ, 0x6, R23 ;  /* 0x00000006ff3a7819 */ /* 0x000fe40000011617 */
[----:B------:R-:W-:Y:S02]  /*6940*/  LOP3.LUT R20, R20, 0xf000f, RZ, 0xc0, !PT ;  /* 0x000f000f14147812 */ /* 0x000fe400078ec0ff */
[--C-:B------:R-:W-:Y:S02]  /*6950*/  SHF.R.U32.HI R37, RZ, 0xc, R22.reuse ;  /* 0x0000000cff257819 */ /* 0x100fe40000011616 */
        /* <DEDUP_REMOVED lines=31> */
[----:B0-----:R-:W-:Y:S02]  /*6b50*/  LOP3.LUT R42, R29, 0x3f003f, RZ, 0xc0, !PT ;  /* 0x003f003f1d2a7812 */ /* 0x001fe400078ec0ff */
        /* <DEDUP_REMOVED lines=22> */
[----:B------:R-:W-:Y:S02]  /*6cc0*/  LOP3.LUT R21, R36, 0xf000f, RZ, 0xc0, !PT ;  /* 0x000f000f24157812 */ /* 0x000fe400078ec0ff */
[----:B------:R-:W-:Y:S01]  /*6cd0*/  LOP3.LUT R40, R27, 0x300030, R40, 0xf8, !PT ;  /* 0x003000301b287812 */ /* 0x000fe200078ef828 */
[----:B------:R-:W-:Y:S01]  /*6ce0*/  HADD2 R27, R14, -1056, -1056 ;  /* 0xe420e4200e1b7430 */ /* 0x000fe20000000000 */
[----:B------:R-:W-:Y:S01]  /*6cf0*/  LOP3.LUT R36, R37, 0x300030, R28, 0xf8, !PT ;  /* 0x0030003025247812 */ /* 0x000fe200078ef81c */
[----:B------:R-:W-:Y:S01]  /*6d00*/  HADD2 R14, R26, -1056, -1056 ;  /* 0xe420e4201a0e7430 */ /* 0x000fe20000000000 */
[----:B------:R-:W-:Y:S01]  /*6d10*/  LOP3.LUT R28, R61, 0x64006400, RZ, 0xfc, !PT ;  /* 0x640064003d1c7812 */ /* 0x000fe200078efcff */
[-C--:B-1----:R-:W-:Y:S01]  /*6d20*/  HFMA2 R20, R27, R16.reuse, RZ ;  /* 0x000000101b147231 */ /* 0x082fe200000000ff */
[----:B------:R-:W-:Y:S01]  /*6d30*/  LOP3.LUT R38, R21, 0x300030, R38, 0xf8, !PT ;  /* 0x0030003015267812 */ /* 0x000fe200078ef826 */
[-C--:B------:R-:W-:Y:S01]  /*6d40*/  HFMA2 R21, R29, R16.reuse, RZ.H0_H0 ;  /* 0x000000101d157231 */ /* 0x080fe200000400ff */
[----:B------:R-:W-:Y:S01]  /*6d50*/  LOP3.LUT R23, R64, 0xf000f, RZ, 0xc0, !PT ;  /* 0x000f000f40177812 */ /* 0x000fe200078ec0ff */
[----:B------:R-:W-:-:S02]  /*6d60*/  HFMA2 R22, R31, R16, RZ ;  /* 0x000000101f167231 */ /* 0x000fc400000000ff */
[----:B------:R-:W-:Y:S02]  /*6d70*/  HADD2 R26, R59, -1056, -1056 ;  /* 0xe420e4203b1a7430 */ /* 0x000fe40000000000 */
[-C--:B------:R-:W-:Y:S02]  /*6d80*/  HFMA2 R59, R14, R17.reuse, R20 ;  /* 0x000000110e3b7231 */ /* 0x080fe40000000014 */
[----:B------:R-:W-:Y:S01]  /*6d90*/  HADD2 R28, R28, -1056, -1056 ;  /* 0xe420e4201c1c7430 */ /* 0x000fe20000000000 */
[----:B------:R-:W-:Y:S01]  /*6da0*/  LOP3.LUT R37, R23, 0x300030, R30, 0xf8, !PT ;  /* 0x0030003017257812 */ /* 0x000fe200078ef81e */
[-C--:B------:R-:W-:Y:S01]  /*6db0*/  HFMA2 R60, R26, R17.reuse, R21 ;  /* 0x000000111a3c7231 */ /* 0x080fe20000000015 */
[----:B------:R-:W-:Y:S01]  /*6dc0*/  LOP3.LUT R33, R62, 0x64006400, RZ, 0xfc, !PT ;  /* 0x640064003e217812 */ /* 0x000fe200078efcff */
[-C--:B------:R-:W-:Y:S01]  /*6dd0*/  HFMA2 R61, R28, R17.reuse, R22 ;  /* 0x000000111c3d7231 */ /* 0x080fe20000000016 */
[----:B------:R-:W-:Y:S01]  /*6de0*/  LOP3.LUT R30, R63, 0x64006400, RZ, 0xfc, !PT ;  /* 0x640064003f1e7812 */ /* 0x000fe200078efcff */
[----:B------:R-:W0:Y:S01]  /*6df0*/  LDS.128 R20, [UR4+0x30] ;  /* 0x00003004ff147984 */ /* 0x000e220008000c00 */
[----:B------:R-:W-:Y:S01]  /*6e00*/  LOP3.LUT R44, R44, 0x64006400, RZ, 0xfc, !PT ;  /* 0x640064002c2c7812 */ /* 0x000fe200078efcff */
[----:B------:R-:W-:Y:S01]  /*6e10*/  HADD2 R33, R33, -1056, -1056 ;  /* 0xe420e42021217430 */ /* 0x000fe20000000000 */
[----:B------:R-:W-:Y:S01]  /*6e20*/  LOP3.LUT R45, R45, 0x3f003f, RZ, 0xc0, !PT ;  /* 0x003f003f2d2d7812 */ /* 0x000fe200078ec0ff */
[----:B------:R-:W-:Y:S01]  /*6e30*/  HADD2 R30, R30, -1056, -1056 ;  /* 0xe420e4201e1e7430 */ /* 0x000fe20000000000 */
        /* <DEDUP_REMOVED lines=34> */
[----:B------:R-:W-:Y:S02]  /*7060*/  HADD2 R49, R17, -1056, -1056 ;  /* 0xe420e42011317430 */ /* 0x000fe40000000000 */
[-C--:B0-----:R-:W-:Y:S02]  /*7070*/  HFMA2 R18, R45, R20.reuse, R18 ;  /* 0x000000142d127231 */ /* 0x081fe40000000012 */
[-C--:B------:R-:W-:Y:S01]  /*7080*/  HFMA2 R60, R47, R20.reuse, R60 ;  /* 0x000000142f3c7231 */ /* 0x080fe2000000003c */
        /* <DEDUP_REMOVED lines=83> */
.L_x_3607:
[----:B------:R-:W-:Y:S01]  /*75c0*/  IADD3 R11, PT, PT, R11, 0x20, RZ ;  /* 0x000000200b0b7810 */ /* 0x000fe20007ffe0ff */
[----:B------:R-:W-:Y:S01]  /*75d0*/  UIADD3 UR4, UPT, UPT, UR4, 0x40, URZ ;  /* 0x0000004004047890 */ /* 0x000fe2000fffe0ff */
[----:B------:R-:W-:Y:S02]  /*75e0*/  IMAD.WIDE R36, R41, 0x4, R12 ;  /* 0x0000000429247825 */ /* 0x000fe400078e020c */
[----:B------:R-:W-:-:S13]  /*75f0*/  ISETP.GE.AND P0, PT, R11, R0, PT ;  /* 0x000000000b00720c */ /* 0x000fda0003f06270 */
[----:B------:R-:W-:Y:S05]  /*7600*/  @!P0 BRA `(.L_x_3608) ;  /* 0xffffffe000c88947 */ /* 0x000fea000383ffff */
[----:B------:R-:W-:-:S07]  /*7610*/  IMAD.WIDE R36, R41, 0x18, R24 ;  /* 0x0000001829247825 */ /* 0x000fce00078e0218 */
.L_x_3605:
[----:B------:R-:W1:Y:S02]  /*7620*/  LDCU UR5, c[0x0][0x3d0] ;  /* 0x00007a00ff0577ac */ /* 0x000e640008000800 */
[----:B-1----:R-:W-:-:S04]  /*7630*/  VIMNMX R0, PT, PT, R34, UR5, PT ;  /* 0x0000000522007c48 */ /* 0x002fc8000bfe0100 */
[----:B------:R-:W-:-:S13]  /*7640*/  ISETP.GT.AND P0, PT, R0, R11, PT ;  /* 0x0000000b0000720c */ /* 0x000fda0003f04270 */
[----:B------:R-:W-:Y:S05]  /*7650*/  @!P0 BRA `(.L_x_3609) ;  /* 0x0000001800a08947 */ /* 0x000fea0003800000 */
[----:B------:R-:W-:-:S12]  /*7660*/  UIADD3 UR4, UPT, UPT, UR4, 0x40, URZ ;  /* 0x0000004004047890 */ /* 0x000fd8000fffe0ff */
.L_x_3611:
[----:B------:R-:W1:Y:S01]  /*7670*/  LDC.64 R40, c[0x0][0x3a8] ;  /* 0x0000ea00ff287b82 */ /* 0x000e620000000a00 */
[----:B-----5:R2:W5:Y:S01]  /*7680*/  LDG.E.128.CONSTANT R28, desc[UR8][R36.64] ;  /* 0x00000008241c7981 */ /* 0x020562000c1e9d00 */
[----:B-1----:R-:W-:-:S04]  /*7690*/  IMAD.WIDE R16, R41, 0x4, R36 ;  /* 0x0000000429107825 */ /* 0x002fc800078e0224 */
        /* <DEDUP_REMOVED lines=10> */
[----:B--2---:R-:W-:Y:S06]  /*7740*/  @!P1 BRA `(.L_x_3610) ;  /* 0x0000001800589947 */ /* 0x004fec0003800000 */
[----:B------:R-:W2:Y:S01]  /*7750*/  LDG.E.128.CONSTANT R24, desc[UR8][R90.64] ;  /* 0x000000085a187981 */ /* 0x000ea2000c1e9d00 */
[----:B-----5:R-:W-:Y:S02]  /*7760*/  SHF.R.U32.HI R32, RZ, 0xf, R28 ;  /* 0x0000000fff207819 */ /* 0x020fe4000001161c */
[----:B------:R-:W-:Y:S02]  /*7770*/  SHF.R.U32.HI R33, RZ, 0xe, R16 ;  /* 0x0000000eff217819 */ /* 0x000fe40000011610 */
[----:B------:R-:W-:Y:S02]  /*7780*/  LOP3.LUT R32, R32, 0x10001, RZ, 0xc0, !PT ;  /* 0x0001000120207812 */ /* 0x000fe400078ec0ff */
[----:B------:R-:W-:Y:S02]  /*7790*/  SHF.R.U32.HI R35, RZ, 0xf, R29 ;  /* 0x0000000fff237819 */ /* 0x000fe4000001161d */
[----:B------:R-:W-:Y:S02]  /*77a0*/  SHF.R.U32.HI R34, RZ, 0xd, R12 ;  /* 0x0000000dff227819 */ /* 0x000fe4000001160c */
[----:B------:R-:W-:-:S02]  /*77b0*/  LOP3.LUT R33, R32, 0x20002, R33, 0xf8, !PT ;  /* 0x0002000220217812 */ /* 0x000fc400078ef821 */
[----:B------:R-:W-:Y:S02]  /*77c0*/  SHF.R.U32.HI R45, RZ, 0xf, R30 ;  /* 0x0000000fff2d7819 */ /* 0x000fe4000001161e */
[----:B------:R-:W-:Y:S02]  /*77d0*/  LOP3.LUT R35, R35, 0x10001, RZ, 0xc0, !PT ;  /* 0x0001000123237812 */ /* 0x000fe400078ec0ff */
[----:B------:R-:W-:Y:S02]  /*77e0*/  LOP3.LUT R33, R33, 0x40004, R34, 0xf8, !PT ;  /* 0x0004000421217812 */ /* 0x000fe400078ef822 */
[----:B0-----:R-:W-:Y:S02]  /*77f0*/  SHF.R.U32.HI R42, RZ, 0xe, R17 ;  /* 0x0000000eff2a7819 */ /* 0x001fe40000011611 */
[----:B------:R-:W-:Y:S02]  /*7800*/  SHF.R.U32.HI R88, RZ, 0xc, R20 ;  /* 0x0000000cff587819 */ /* 0x000fe40000011614 */
[----:B------:R-:W-:-:S02]  /*7810*/  SHF.R.U32.HI R50, RZ, 0xe, R18 ;  /* 0x0000000eff327819 */ /* 0x000fc40000011612 */
[----:B------:R-:W-:Y:S02]  /*7820*/  LOP3.LUT R45, R45, 0x10001, RZ, 0xc0, !PT ;  /* 0x000100012d2d7812 */ /* 0x000fe400078ec0ff */
[----:B------:R-:W-:Y:S02]  /*7830*/  LOP3.LUT R42, R35, 0x20002, R42, 0xf8, !PT ;  /* 0x00020002232a7812 */ /* 0x000fe400078ef82a */
[----:B------:R-:W-:Y:S02]  /*7840*/  LOP3.LUT R88, R33, 0x80008, R88, 0xf8, !PT ;  /* 0x0008000821587812 */ /* 0x000fe400078ef858 */
[C---:B------:R-:W-:Y:S01]  /*7850*/  LOP3.LUT R69, R28.reuse, 0x1f001f, RZ, 0xc0, !PT ;  /* 0x001f001f1c457812 */ /* 0x040fe200078ec0ff */
[----:B------:R-:W0:Y:S01]  /*7860*/  LDS.128 R32, [UR4+-0x40] ;  /* 0xffffc004ff207984 */ /* 0x000e220008000c00 */
[----:B------:R-:W-:Y:S02]  /*7870*/  LOP3.LUT R38, R28, 0x3e003e0, RZ, 0xc0, !PT ;  /* 0x03e003e01c267812 */ /* 0x000fe400078ec0ff */
[----:B------:R-:W-:-:S02]  /*7880*/  SHF.R.U32.HI R44, RZ, 0xa, R28 ;  /* 0x0000000aff2c7819 */ /* 0x000fc4000001161c */
[----:B------:R-:W-:Y:S02]  /*7890*/  SHF.R.U32.HI R43, RZ, 0xd, R13 ;  /* 0x0000000dff2b7819 */ /* 0x000fe4000001160d */
[C---:B------:R-:W-:Y:S02]  /*78a0*/  LOP3.LUT R28, R29.reuse, 0x1f001f, RZ, 0xc0, !PT ;  /* 0x001f001f1d1c7812 */ /* 0x040fe400078ec0ff */
[----:B------:R-:W-:Y:S02]  /*78b0*/  LOP3.LUT R37, R29, 0x3e003e0, RZ, 0xc0, !PT ;  /* 0x03e003e01d257812 */ /* 0x000fe400078ec0ff */
[----:B------:R-:W-:Y:S02]  /*78c0*/  SHF.R.U32.HI R46, RZ, 0xa, R29 ;  /* 0x0000000aff2e7819 */ /* 0x000fe4000001161d */
        /* <DEDUP_REMOVED lines=13> */
[----:B------:R-:W-:-:S02]  /*79a0*/  SHF.R.U32.HI R87, RZ, 0xc, R21 ;  /* 0x0000000cff577819 */ /* 0x000fc40000011615 */
[C---:B------:R-:W-:Y:S02]  /*79b0*/  LOP3.LUT R59, R17.reuse, 0x1f001f, RZ, 0xc0, !PT ;  /* 0x001f001f113b7812 */ /* 0x040fe400078ec0ff */
[----:B------:R-:W-:Y:S02]  /*79c0*/  LOP3.LUT R16, R17, 0x3e003e0, RZ, 0xc0, !PT ;  /* 0x03e003e011107812 */ /* 0x000fe400078ec0ff */
[----:B------:R-:W-:Y:S02]  /*79d0*/  SHF.R.U32.HI R51, RZ, 0xa, R17 ;  /* 0x0000000aff337819 */ /* 0x000fe40000011611 */
[----:B------:R-:W-:Y:S02]  /*79e0*/  SHF.R.U32.HI R71, RZ, 0xe, R19 ;  /* 0x0000000eff477819 */ /* 0x000fe40000011613 */
[----:B------:R-:W-:Y:S02]  /*79f0*/  LOP3.LUT R64, R64, 0x10001, RZ, 0xc0, !PT ;  /* 0x0001000140407812 */ /* 0x000fe400078ec0ff */
[----:B------:R-:W-:-:S02]  /*7a00*/  LOP3.LUT R45, R45, 0x40004, R52, 0xf8, !PT ;  /* 0x000400042d2d7812 */ /* 0x000fc400078ef834 */
        /* <DEDUP_REMOVED lines=8> */
[----:B------:R-:W-:Y:S02]  /*7a90*/  LOP3.LUT R87, R42, 0x80008, R87, 0xf8, !PT ;  /* 0x000800082a577812 */ /* 0x000fe400078ef857 */
[----:B------:R-:W-:Y:S02]  /*7aa0*/  SHF.R.U32.HI R76, RZ, 0xd, R15 ;  /* 0x0000000dff4c7819 */ /* 0x000fe4000001160f */
[----:B------:R-:W-:Y:S02]  /*7ab0*/  LOP3.LUT R71, R64, 0x20002, R71, 0xf8, !PT ;  /* 0x0002000240477812 */ /* 0x000fe400078ef847 */
[----:B------:R-:W-:-:S02]  /*7ac0*/  LOP3.LUT R86, R45, 0x80008, R86, 0xf8, !PT ;  /* 0x000800082d567812 */ /* 0x000fc400078ef856 */
[----:B------:R-:W-:Y:S02]  /*7ad0*/  LOP3.LUT R42, R20, 0x3e003e0, RZ, 0xc0, !PT ;  /* 0x03e003e0142a7812 */ /* 0x000fe400078ec0ff */
[C---:B------:R-:W-:Y:S02]  /*7ae0*/  LOP3.LUT R56, R13.reuse, 0x1f001f, RZ, 0xc0, !PT ;  /* 0x001f001f0d387812 */ /* 0x040fe400078ec0ff */
[----:B------:R-:W-:Y:S02]  /*7af0*/  LOP3.LUT R40, R13, 0x3e003e0, RZ, 0xc0, !PT ;  /* 0x03e003e00d287812 */ /* 0x000fe400078ec0ff */
[----:B------:R-:W-:Y:S02]  /*7b00*/  SHF.R.U32.HI R65, RZ, 0xa, R13 ;  /* 0x0000000aff417819 */ /* 0x000fe4000001160d */
[----:B------:R-:W-:Y:S02]  /*7b10*/  LOP3.LUT R45, R21, 0x3e003e0, RZ, 0xc0, !PT ;  /* 0x03e003e0152d7812 */ /* 0x000fe400078ec0ff */
[----:B------:R-:W-:-:S02]  /*7b20*/  LOP3.LUT R55, R12, 0x1f001f, RZ, 0xc0, !PT ;  /* 0x001f001f0c377812 */ /* 0x000fc400078ec0ff */
[----:B------:R-:W-:Y:S02]  /*7b30*/  SHF.R.U32.HI R63, RZ, 0xa, R12 ;  /* 0x0000000aff3f7819 */ /* 0x000fe4000001160c */
[C---:B------:R-:W-:Y:S02]  /*7b40*/  LOP3.LUT R58, R14.reuse, 0x1f001f, RZ, 0xc0, !PT ;  /* 0x001f001f0e3a7812 */ /* 0x040fe400078ec0ff */
[----:B------:R-:W-:Y:S02]  /*7b50*/  LOP3.LUT R13, R14, 0x3e003e0, RZ, 0xc0, !PT ;  /* 0x03e003e00e0d7812 */ /* 0x000fe400078ec0ff */
[----:B------:R-:W-:Y:S02]  /*7b60*/  SHF.R.U32.HI R67, RZ, 0xa, R14 ;  /* 0x0000000aff437819 */ /* 0x000fe4000001160e */
[----:B------:R-:W-:Y:S02]  /*7b70*/  LOP3.LUT R81, R39, 0x64006400, RZ, 0xfc, !PT ;  /* 0x6400640027517812 */ /* 0x000fe400078efcff */
[----:B------:R-:W-:-:S02]  /*7b80*/  MOV R12, 0x2800 ;  /* 0x00002800000c7802 */ /* 0x000fc40000000f00 */
[----:B------:R-:W-:Y:S02]  /*7b90*/  LOP3.LUT R14, R15, 0x3e003e0, RZ, 0xc0, !PT ;  /* 0x03e003e00f0e7812 */ /* 0x000fe400078ec0ff */
[----:B------:R-:W-:Y:S02]  /*7ba0*/  LOP3.LUT R39, R17, 0x64006400, RZ, 0xfc, !PT ;  /* 0x6400640011277812 */ /* 0x000fe400078efcff */
[----:B------:R-:W-:Y:S02]  /*7bb0*/  LOP3.LUT R19, R19, 0x64006400, RZ, 0xfc, !PT ;  /* 0x6400640013137812 */ /* 0x000fe400078efcff */
[----:B------:R-:W-:Y:S01]  /*7bc0*/  LOP3.LUT R76, R71, 0x40004, R76, 0xf8, !PT ;  /* 0x00040004474c7812 */ /* 0x000fe200078ef84c */
        /* <DEDUP_REMOVED lines=16> */
[----:B------:R-:W-:Y:S02]  /*7cd0*/  LOP3.LUT R85, R14, 0x64006400, RZ, 0xfc, !PT ;  /* 0x640064000e557812 */ /* 0x000fe400078efcff */
[----:B------:R-:W-:Y:S02]  /*7ce0*/  LOP3.LUT R60, R15, 0x1f001f, RZ, 0xc0, !PT ;  /* 0x001f001f0f3c7812 */ /* 0x000fe400078ec0ff */
[----:B------:R-:W-:Y:S01]  /*7cf0*/  SHF.R.U32.HI R68, RZ, 0xa, R15 ;  /* 0x0000000aff447819 */ /* 0x000fe2000001160f */
        /* <DEDUP_REMOVED lines=36> */
[----:B------:R-:W-:Y:S02]  /*7f40*/  SHF.R.U32.HI R79, RZ, 0xc, R23 ;  /* 0x0000000cff4f7819 */ /* 0x000fe40000011617 */
[----:B------:R-:W-:-:S02]  /*7f50*/  SHF.R.U32.HI R82, RZ, 0xa, R22 ;  /* 0x0000000aff527819 */ /* 0x000fc40000011616 */
[----:B------:R-:W-:Y:S02]  /*7f60*/  ISETP.NE.AND P1, PT, R84, 0x1, PT ;  /* 0x000000015400780c */ /* 0x000fe40003f25270 */
[----:B------:R-:W-:Y:S02]  /*7f70*/  LOP3.LUT R82, R82, 0x1f001f, RZ, 0xc0, !PT ;  /* 0x001f001f52527812 */ /* 0x000fe400078ec0ff */
        /* <DEDUP_REMOVED lines=18> */
[----:B------:R-:W1:Y:S01]  /*80a0*/  LDS.128 R28, [UR4+-0x30] ;  /* 0xffffd004ff1c7984 */ /* 0x000e620008000c00 */
[----:B------:R-:W-:-:S02]  /*80b0*/  HADD2 R73, R73, -1040, -1040 ;  /* 0xe410e41049497430 */ /* 0x000fc40000000000 */
[-C--:B0-----:R-:W-:Y:S02]  /*80c0*/  HFMA2 R70, R77, R32.reuse, RZ ;  /* 0x000000204d467231 */ /* 0x081fe400000000ff */
[----:B------:R-:W-:Y:S02]  /*80d0*/  HADD2 R75, R75, -1040, -1040 ;  /* 0xe410e4104b4b7430 */ /* 0x000fe40000000000 */
[-C--:B------:R-:W-:Y:S02]  /*80e0*/  HFMA2 R72, R73, R32.reuse, RZ ;  /* 0x0000002049487231 */ /* 0x080fe400000000ff */
[-C--:B------:R-:W-:Y:S02]  /*80f0*/  HFMA2 R74, R71, R32.reuse, RZ.H0_H0 ;  /* 0x00000020474a7231 */ /* 0x080fe400000400ff */
[----:B------:R-:W-:Y:S02]  /*8100*/  HFMA2 R70, R66, R33, R70 ;  /* 0x0000002142467231 */ /* 0x000fe40000000046 */
[----:B------:R-:W-:-:S04]  /*8110*/  HFMA2 R69, R75, R32, RZ.H0_H0 ;  /* 0x000000204b457231 */ /* 0x000fc800000400ff */
        /* <DEDUP_REMOVED lines=20> */
[----:B------:R-:W-:Y:S01]  /*8260*/  HADD2 R62, R44, -1040, -1040 ;  /* 0xe410e4102c3e7430 */ /* 0x000fe20000000000 */
[----:B------:R-:W-:Y:S01]  /*8270*/  LOP3.LUT R53, R56, 0x64006400, RZ, 0xfc, !PT ;  /* 0x6400640038357812 */ /* 0x000fe200078efcff */
[----:B------:R-:W-:Y:S02]  /*8280*/  HFMA2 R34, R47, R34, R33 ;  /* 0x000000222f227231 */ /* 0x000fe40000000021 */
[-C--:B------:R-:W-:Y:S02]  /*8290*/  HFMA2 R33, R46, R35.reuse, R69 ;  /* 0x000000232e217231 */ /* 0x080fe40000000045 */
[----:B------:R-:W-:Y:S02]  /*82a0*/  HADD2 R44, R72, -1040, -1040 ;  /* 0xe410e410482c7430 */ /* 0x000fe40000000000 */
[----:B------:R-:W-:-:S02]  /*82b0*/  HFMA2 R70, R62, R35, R70 ;  /* 0x000000233e467231 */ /* 0x000fc40000000046 */
[-C--:B------:R-:W-:Y:S01]  /*82c0*/  HFMA2 R32, R48, R35.reuse, R32 ;  /* 0x0000002330207231 */ /* 0x080fe20000000020 */
[----:B------:R-:W-:Y:S01]  /*82d0*/  LOP3.LUT R51, R58, 0x64006400, RZ, 0xfc, !PT ;  /* 0x640064003a337812 */ /* 0x000fe200078efcff */
[----:B------:R-:W-:Y:S02]  /*82e0*/  HFMA2 R34, R44, R35, R34 ;  /* 0x000000232c227231 */ /* 0x000fe40000000022 */
[-C--:B-1----:R-:W-:Y:S02]  /*82f0*/  HFMA2 R72, R45, R28.reuse, R70 ;  /* 0x0000001c2d487231 */ /* 0x082fe40000000046 */
        /* <DEDUP_REMOVED lines=22> */
[----:B------:R-:W-:Y:S01]  /*8460*/  HFMA2 R30, R49, R30, R28 ;  /* 0x0000001e311e7231 */ /* 0x000fe2000000001c */
[----:B------:R-:W-:Y:S01]  /*8470*/  LOP3.LUT R28, R67, 0x64006400, RZ, 0xfc, !PT ;  /* 0x64006400431c7812 */ /* 0x000fe200078efcff */
[-C--:B------:R-:W-:Y:S02]  /*8480*/  HFMA2 R78, R40, R31.reuse, R69 ;  /* 0x0000001f284e7231 */ /* 0x080fe40000000045 */
[-C--:B------:R-:W-:Y:S02]  /*8490*/  HFMA2 R70, R38, R31.reuse, R70 ;  /* 0x0000001f26467231 */ /* 0x080fe40000000046 */
[----:B------:R-:W-:Y:S01]  /*84a0*/  HADD2 R67, R65, -1040, -1040 ;  /* 0xe410e41041437430 */ /* 0x000fe20000000000 */
[----:B------:R-:W-:Y:S01]  /*84b0*/  LOP3.LUT R29, R29, 0x64006400, RZ, 0xfc, !PT ;  /* 0x640064001d1d7812 */ /* 0x000fe200078efcff */
[----:B------:R-:W-:Y:S02]  /*84c0*/  HADD2 R69, R63, -1040, -1040 ;  /* 0xe410e4103f457430 */ /* 0x000fe40000000000 */
[----:B------:R-:W-:Y:S01]  /*84d0*/  HADD2 R65, R28, -1040, -1040 ;  /* 0xe410e4101c417430 */ /* 0x000fe20000000000 */
[----:B------:R-:W-:Y:S01]  /*84e0*/  LOP3.LUT R28, R20, 0x1f001f, RZ, 0xc0, !PT ;  /* 0x001f001f141c7812 */ /* 0x000fe200078ec0ff */
[----:B------:R-:W-:Y:S01]  /*84f0*/  HFMA2 R30, R36, R31, R30 ;  /* 0x0000001f241e7231 */ /* 0x000fe2000000001e */
[----:B------:R-:W-:Y:S01]  /*8500*/  LOP3.LUT R31, R23, 0x1f001f, RZ, 0xc0, !PT ;  /* 0x001f001f171f7812 */ /* 0x000fe200078ec0ff */
[----:B------:R-:W-:Y:S01]  /*8510*/  HADD2 R63, R68, -1040, -1040 ;  /* 0xe410e410443f7430 */ /* 0x000fe20000000000 */
[----:B------:R-:W-:-:S02]  /*8520*/  LOP3.LUT R28, R28, 0x64006400, RZ, 0xfc, !PT ;  /* 0x640064001c1c7812 */ /* 0x000fc400078efcff */
[----:B------:R-:W-:Y:S02]  /*8530*/  LOP3.LUT R31, R31, 0x64006400, RZ, 0xfc, !PT ;  /* 0x640064001f1f7812 */ /* 0x000fe400078efcff */
[----:B------:R-:W-:Y:S01]  /*8540*/  SHF.R.U32.HI R23, RZ, 0xa, R23 ;  /* 0x0000000aff177819 */ /* 0x000fe20000011617 */
[----:B------:R-:W-:Y:S02]  /*8550*/  HADD2 R74, R28, -1040, -1040 ;  /* 0xe410e4101c4a7430 */ /* 0x000fe40000000000 */
[-C--:B0-----:R-:W-:Y:S02]  /*8560*/  HFMA2 R81, R69, R32.reuse, R72 ;  /* 0x0000002045517231 */ /* 0x081fe40000000048 */
[-C--:B------:R-:W-:Y:S02]  /*8570*/  HFMA2 R78, R67, R32.reuse, R78 ;  /* 0x00000020434e7231 */ /* 0x080fe4000000004e */
        /* <DEDUP_REMOVED lines=8> */
[----:B------:R-:W-:-:S03]  /*8600*/  LOP3.LUT R23, R23, 0x1f001f, RZ, 0xc0, !PT ;  /* 0x001f001f17177812 */ /* 0x000fc600078ec0ff */
[----:B------:R-:W-:Y:S02]  /*8610*/  HADD2 R70, R30, -1040, -1040 ;  /* 0xe410e4101e467430 */ /* 0x000fe40000000000 */
[----:B------:R-:W0:Y:S02]  /*8620*/  LDS.128 R28, [UR4+-0x10] ;  /* 0xfffff004ff1c7984 */ /* 0x000e240008000c00 */
[-C--:B------:R-:W-:Y:S02]  /*8630*/  HFMA2 R80, R70, R33.reuse, R80 ;  /* 0x0000002146507231 */ /* 0x080fe40000000050 */
[----:B------:R-:W-:Y:S01]  /*8640*/  HFMA2 R33, R68, R33, R32 ;  /* 0x0000002144217231 */ /* 0x000fe20000000020 */
[----:B------:R-:W-:Y:S02]  /*8650*/  LOP3.LUT R32, R76, 0x80008, R79, 0xf8, !PT ;  /* 0x000800084c207812 */ /* 0x000fe400078ef84f */
[----:B------:R-:W-:Y:S01]  /*8660*/  SHF.R.U32.HI R76, RZ, 0xa, R20 ;  /* 0x0000000aff4c7819 */ /* 0x000fe20000011614 */
[-C--:B------:R-:W-:Y:S01]  /*8670*/  HFMA2 R22, R15, R34.reuse, R80 ;  /* 0x000000220f167231 */ /* 0x080fe20000000050 */
[----:B------:R-:W-:Y:S01]  /*8680*/  SHF.R.U32.HI R79, RZ, 0xa, R21 ;  /* 0x0000000aff4f7819 */ /* 0x000fe20000011615 */
[-C--:B------:R-:W-:Y:S01]  /*8690*/  HFMA2 R21, R17, R34.reuse, R78 ;  /* 0x0000002211157231 */ /* 0x080fe2000000004e */
[----:B------:R-:W-:Y:S01]  /*86a0*/  LOP3.LUT R76, R76, 0x1f001f, RZ, 0xc0, !PT ;  /* 0x001f001f4c4c7812 */ /* 0x000fe200078ec0ff */
        /* <DEDUP_REMOVED lines=20> */
[----:B------:R-:W-:Y:S02]  /*87f0*/  LOP3.LUT R79, R27, 0x1f001f, RZ, 0xc0, !PT ;  /* 0x001f001f1b4f7812 */ /* 0x000fe400078ec0ff */
[----:B------:R-:W-:-:S02]  /*8800*/  LOP3.LUT R35, R35, 0x64006400, RZ, 0xfc, !PT ;  /* 0x6400640023237812 */ /* 0x000fc400078efcff */
[----:B------:R-:W-:Y:S02]  /*8810*/  LOP3.LUT R33, R33, 0x64006400, RZ, 0xfc, !PT ;  /* 0x6400640021217812 */ /* 0x000fe400078efcff */
[----:B------:R-:W-:Y:S01]  /*8820*/  LOP3.LUT R79, R79, 0x64006400, RZ, 0xfc, !PT ;  /* 0x640064004f4f7812 */ /* 0x000fe200078efcff */
[----:B------:R-:W-:Y:S02]  /*8830*/  HADD2 R81, R35, -1040, -1040 ;  /* 0xe410e41023517430 */ /* 0x000fe40000000000 */
[-C--:B0-----:R-:W-:Y:S02]  /*8840*/  HFMA2 R20, R85, R28.reuse, R20 ;  /* 0x0000001c55147231 */ /* 0x081fe40000000014 */
[----:B------:R-:W-:Y:S01]  /*8850*/  HADD2 R83, R33, -1040, -1040 ;  /* 0xe410e41021537430 */ /* 0x000fe20000000000 */
[----:B------:R-:W-:Y:S01]  /*8860*/  SHF.R.U32.HI R33, RZ, 0xb, R26 ;  /* 0x0000000bff217819 */ /* 0x000fe2000001161a */
[----:B------:R-:W-:Y:S02]  /*8870*/  HADD2 R79, R79, -1040, -1040 ;  /* 0xe410e4104f4f7430 */ /* 0x000fe40000000000 */
[----:B------:R-:W-:-:S02]  /*8880*/  HFMA2 R23, R81, R28, R22 ;  /* 0x0000001c51177231 */ /* 0x000fc40000000016 */
[-C--:B------:R-:W-:Y:S02]  /*8890*/  HFMA2 R21, R83, R28.reuse, R21 ;  /* 0x0000001c53157231 */ /* 0x080fe40000000015 */
[-C--:B------:R-:W-:Y:S02]  /*88a0*/  HFMA2 R22, R18, R29.reuse, R20 ;  /* 0x0000001d12167231 */ /* 0x080fe40000000014 */
[----:B------:R-:W-:Y:S02]  /*88b0*/  HFMA2 R34, R79, R28, R34 ;  /* 0x0000001c4f227231 */ /* 0x000fe40000000022 */
[-C--:B------:R-:W-:Y:S01]  /*88c0*/  HFMA2 R20, R14, R29.reuse, R23 ;  /* 0x0000001d0e147231 */ /* 0x080fe20000000017 */
[--C-:B------:R-:W-:Y:S01]  /*88d0*/  SHF.R.U32.HI R23, RZ, 0xb, R24.reuse ;  /* 0x0000000bff177819 */ /* 0x100fe20000011618 */
[-C--:B------:R-:W-:Y:S01]  /*88e0*/  HFMA2 R21, R16, R29.reuse, R21 ;  /* 0x0000001d10157231 */ /* 0x080fe20000000015 */
[----:B------:R-:W-:Y:S01]  /*88f0*/  SHF.R.U32.HI R28, RZ, 0xb, R25 ;  /* 0x0000000bff1c7819 */ /* 0x000fe20000011619 */
[----:B------:R-:W-:Y:S01]  /*8900*/  HFMA2 R29, R12, R29, R34 ;  /* 0x0000001d0c1d7231 */ /* 0x000fe20000000022 */
[----:B------:R-:W-:-:S02]  /*8910*/  SHF.R.U32.HI R24, RZ, 0xa, R24 ;  /* 0x0000000aff187819 */ /* 0x000fc40000011618 */
[----:B------:R-:W-:Y:S02]  /*8920*/  SHF.R.U32.HI R25, RZ, 0xa, R25 ;  /* 0x0000000aff197819 */ /* 0x000fe40000011619 */
[--C-:B------:R-:W-:Y:S02]  /*8930*/  SHF.R.U32.HI R35, RZ, 0xb, R27.reuse ;  /* 0x0000000bff237819 */ /* 0x100fe4000001161b */
[----:B------:R-:W-:Y:S02]  /*8940*/  SHF.R.U32.HI R26, RZ, 0xa, R26 ;  /* 0x0000000aff1a7819 */ /* 0x000fe4000001161a */
[----:B------:R-:W-:Y:S02]  /*8950*/  SHF.R.U32.HI R27, RZ, 0xa, R27 ;  /* 0x0000000aff1b7819 */ /* 0x000fe4000001161b */
[----:B------:R-:W-:Y:S02]  /*8960*/  LOP3.LUT R24, R24, 0x1f001f, RZ, 0xc0, !PT ;  /* 0x001f001f18187812 */ /* 0x000fe400078ec0ff */
[----:B------:R-:W-:-:S02]  /*8970*/  LOP3.LUT R25, R25, 0x1f001f, RZ, 0xc0, !PT ;  /* 0x001f001f19197812 */ /* 0x000fc400078ec0ff */
[----:B------:R-:W-:Y:S02]  /*8980*/  LOP3.LUT R26, R26, 0x1f001f, RZ, 0xc0, !PT ;  /* 0x001f001f1a1a7812 */ /* 0x000fe400078ec0ff */
[----:B------:R-:W-:Y:S02]  /*8990*/  LOP3.LUT R27, R27, 0x1f001f, RZ, 0xc0, !PT ;  /* 0x001f001f1b1b7812 */ /* 0x000fe400078ec0ff */
[----:B------:R-:W-:Y:S02]  /*89a0*/  LOP3.LUT R88, R88, 0x100010, R23, 0xf8, !PT ;  /* 0x0010001058587812 */ /* 0x000fe400078ef817 */
        /* <DEDUP_REMOVED lines=50> */
[-C--:B------:R-:W-:Y:S02]  /*8cd0*/  HFMA2 R62, R62, R23.reuse, R33 ;  /* 0x000000173e3e7231 */ /* 0x080fe40000000021 */
[----:B------:R-:W-:Y:S01]  /*8ce0*/  HFMA2 R22, R47, R22, R20 ;  /* 0x000000162f167231 */ /* 0x000fe20000000014 */
        /* <DEDUP_REMOVED lines=60> */
.L_x_3610:
[----:B------:R-:W-:Y:S01]  /*90b0*/  UIADD3 UR4, UPT, UPT, UR4, 0x40, URZ ;  /* 0x0000004004047890 */ /* 0x000fe2000fffe0ff */
[----:B------:R-:W-:Y:S01]  /*90c0*/  IMAD.WIDE R36, R41, 0x4, R90 ;  /* 0x0000000429247825 */ /* 0x000fe200078e025a */
[----:B------:R-:W-:Y:S10]  /*90d0*/  @!P0 BRA `(.L_x_3611) ;  /* 0xffffffe400648947 */ /* 0x000ff4000383ffff */
.L_x_3609:
[----:B------:R-:W1:Y:S01]  /*90e0*/  S2R R0, SR_CTAID.Y ;  /* 0x0000000000007919 */ /* 0x000e620000002600 */
[----:B------:R-:W1:Y:S02]  /*90f0*/  LDC R7, c[0x0][0x3a8] ;  /* 0x0000ea00ff077b82 */ /* 0x000e640000000800 */
[----:B-1----:R-:W-:-:S05]  /*9100*/  IMAD R10, R0, -0x2, R7 ;  /* 0xfffffffe000a7824 */ /* 0x002fca00078e0207 */
[----:B------:R-:W-:-:S13]  /*9110*/  ISETP.GT.AND P0, PT, R10, RZ, PT ;  /* 0x000000ff0a00720c */ /* 0x000fda0003f04270 */
[----:B------:R-:W-:Y:S05]  /*9120*/  @!P0 EXIT ;  /* 0x000000000000894d */ /* 0x000fea0003800000 */
[----:B------:R-:W1:Y:S01]  /*9130*/  S2R R6, SR_CTAID.X ;  /* 0x0000000000067919 */ /* 0x000e620000002500 */
[----:B------:R-:W2:Y:S01]  /*9140*/  LDC.64 R8, c[0x0][0x3a0] ;  /* 0x0000e800ff087b82 */ /* 0x000ea20000000a00 */
[----:B------:R-:W-:Y:S01]  /*9150*/  IMAD R7, R0, R41, RZ ;  /* 0x0000002900077224 */ /* 0x000fe200078e02ff */
[----:B------:R-:W1:Y:S02]  /*9160*/  S2R R11, SR_TID.X ;  /* 0x00000000000b7919 */ /* 0x000e640000002100 */
[----:B-1----:R-:W-:-:S04]  /*9170*/  LEA R0, R6, R11, 0x5 ;  /* 0x0000000b06007211 */ /* 0x002fc800078e28ff */
[----:B------:R-:W-:-:S05]  /*9180*/  LEA R0, R0, R7, 0x1 ;  /* 0x0000000700007211 */ /* 0x000fca00078e08ff */
[----:B------:R-:W-:-:S04]  /*9190*/  IMAD.SHL.U32 R7, R0, 0x2, RZ ;  /* 0x0000000200077824 */ /* 0x000fc800078e00ff */
        /* <DEDUP_REMOVED lines=8> */
.L_x_3615:
[----:B------:R-:W1:Y:S02]  /*9220*/  LDS R6, [R0] ;  /* 0x0000000000067984 */ /* 0x000e640000000800 */
[----:B-1----:R-:W-:-:S05]  /*9230*/  HADD2 R7, R6, R5 ;  /* 0x0000000506077230 */ /* 0x002fca0000000000 */
[----:B------:R-:W1:Y:S02]  /*9240*/  ATOMS.CAST.SPIN P0, [R0], R6, R7 ;  /* 0x000000060000758d */ /* 0x000e640001800007 */
[----:B-1----:R-:W-:Y:S05]  /*9250*/  @!P0 BRA `(.L_x_3615) ;  /* 0xfffffffc00f08947 */ /* 0x002fea000383ffff */
[----:B------:R-:W-:Y:S05]  /*9260*/  BRA `(.L_x_3613) ;  /* 0x00000000000c7947 */ /* 0x000fea0003800000 */
.L_x_3614:
[----:B------:R-:W2:Y:S02]  /*9270*/  LD.E R0, desc[UR8][R8.64] ;  /* 0x0000000808007980 */ /* 0x000ea4000c101900 */
[----:B--2---:R-:W-:-:S05]  /*9280*/  IADD3 R5, PT, PT, R5, R0, RZ ;  /* 0x0000000005057210 */ /* 0x004fca0007ffe0ff */
[----:B------:R1:W-:Y:S02]  /*9290*/  ST.E desc[UR8][R8.64], R5 ;  /* 0x0000000508007985 */ /* 0x0003e4000c101908 */
.L_x_3613:
[----:B------:R-:W-:Y:S05]  /*92a0*/  BSYNC.RECONVERGENT B0 ;  /* 0x0000000000007941 */ /* 0x000fea0003800200 */
.L_x_3612:
[----:B------:R2:W-:Y:S01]  /*92b0*/  ATOM.E.ADD.F16x2.RN.STRONG.GPU P0, RZ, desc[UR8][R8.64+0x4], R4 ;  /* 0x8000040408ff79a2 */ /* 0x0005e2000c10e108 */
[----:B------:R-:W-:Y:S04]  /*92c0*/  BSSY.RECONVERGENT B0, `(.L_x_3616) ;  /* 0x000000f000007945 */ /* 0x000fe80003800200 */
[----:B--2---:R-:W-:Y:S05]  /*92d0*/  @P0 BRA `(.L_x_3617) ;  /* 0x0000000000340947 */ /* 0x004fea0003800000 */
[----:B------:R-:W2:Y:S02]  /*92e0*/  QSPC.E.S P0, RZ, [R8+0x4] ;  /* 0x0000040008ff73aa */ /* 0x000ea40000000500 */
[----:B--2---:R-:W-:Y:S05]  /*92f0*/  @!P0 BRA `(.L_x_3618) ;  /* 0x0000000000208947 */ /* 0x004fea0003800000 */
[----:B------:R-:W-:-:S04]  /*9300*/  MOV R6, R8 ;  /* 0x0000000800067202 */ /* 0x000fc80000000f00 */
[----:B------:R-:W-:Y:S02]  /*9310*/  MOV R6, R6 ;  /* 0x0000000600067202 */ /* 0x000fe40000000f00 */
[----:B------:R-:W-:-:S07]  /*9320*/  MOV R7, R4 ;  /* 0x0000000400077202 */ /* 0x000fce0000000f00 */
.L_x_3619:
[----:B------:R-:W1:Y:S02]  /*9330*/  LDS R4, [R6+0x4] ;  /* 0x0000040006047984 */ /* 0x000e640000000800 */
[----:B-1----:R-:W-:-:S05]  /*9340*/  HFMA2 R5, R4, 1, 1, R7 ;  /* 0x3c003c0004057831 */ /* 0x002fca0000000007 */
[----:B------:R-:W1:Y:S02]  /*9350*/  ATOMS.CAST.SPIN P0, [R6+0x4], R4, R5 ;  /* 0x000004040600758d */ /* 0x000e640001800005 */
[----:B-1----:R-:W-:Y:S05]  /*9360*/  @!P0 BRA `(.L_x_3619) ;  /* 0xfffffffc00f08947 */ /* 0x002fea000383ffff */
[----:B------:R-:W-:Y:S05]  /*9370*/  BRA `(.L_x_3617) ;  /* 0x00000000000c7947 */ /* 0x000fea0003800000 */
.L_x_3618:
[----:B------:R-:W1:Y:S02]  /*9380*/  LD.E R0, desc[UR8][R8.64+0x4] ;  /* 0x0000040808007980 */ /* 0x000e64000c101900 */
[----:B-1----:R-:W-:-:S05]  /*9390*/  IADD3 R5, PT, PT, R4, R0, RZ ;  /* 0x0000000004057210 */ /* 0x002fca0007ffe0ff */
[----:B------:R2:W-:Y:S02]  /*93a0*/  ST.E desc[UR8][R8.64+0x4], R5 ;  /* 0x0000040508007985 */ /* 0x0005e4000c101908 */
.L_x_3617:
[----:B------:R-:W-:Y:S05]  /*93b0*/  BSYNC.RECONVERGENT B0 ;  /* 0x0000000000007941 */ /* 0x000fea0003800200 */
.L_x_3616:
        /* <DEDUP_REMOVED lines=10> */
.L_x_3623:
[----:B------:R-:W1:Y:S02]  /*9460*/  LDS R4, [R0] ;  /* 0x0000000000047984 */ /* 0x000e640000000800 */
[----:B-1----:R-:W-:-:S05]  /*9470*/  HADD2 R5, R4, R3 ;  /* 0x0000000304057230 */ /* 0x002fca0000000000 */
[----:B------:R-:W1:Y:S02]  /*9480*/  ATOMS.CAST.SPIN P0, [R0], R4, R5 ;  /* 0x000000040000758d */ /* 0x000e640001800005 */
[----:B-1----:R-:W-:Y:S05]  /*9490*/  @!P0 BRA `(.L_x_3623) ;  /* 0xfffffffc00f08947 */ /* 0x002fea000383ffff */
[----:B------:R-:W-:Y:S05]  /*94a0*/  BRA `(.L_x_3621) ;  /* 0x00000000000c7947 */ /* 0x000fea0003800000 */
.L_x_3622:
[----:B------:R-:W2:Y:S02]  /*94b0*/  LD.E R0, desc[UR8][R8.64] ;  /* 0x0000000808007980 */ /* 0x000ea4000c101900 */
[----:B--2---:R-:W-:-:S05]  /*94c0*/  IADD3 R3, PT, PT, R3, R0, RZ ;  /* 0x0000000003037210 */ /* 0x004fca0007ffe0ff */
[----:B------:R1:W-:Y:S02]  /*94d0*/  ST.E desc[UR8][R8.64], R3 ;  /* 0x0000000308007985 */ /* 0x0003e4000c101908 */
.L_x_3621:
[----:B------:R-:W-:Y:S05]  /*94e0*/  BSYNC.RECONVERGENT B0 ;  /* 0x0000000000007941 */ /* 0x000fea0003800200 */
.L_x_3620:
[----:B------:R2:W-:Y:S02]  /*94f0*/  ATOM.E.ADD.F16x2.RN.STRONG.GPU P0, RZ, desc[UR8][R8.64+0x4], R2 ;  /* 0x8000040208ff79a2 */ /* 0x0005e4000c10e108 */
[----:B--2---:R-:W-:Y:S05]  /*9500*/  @P0 EXIT ;  /* 0x000000000000094d */ /* 0x004fea0003800000 */
[----:B------:R-:W2:Y:S02]  /*9510*/  QSPC.E.S P0, RZ, [R8+0x4] ;  /* 0x0000040008ff73aa */ /* 0x000ea40000000500 */
[----:B--2---:R-:W-:Y:S05]  /*9520*/  @!P0 BRA `(.L_x_3624) ;  /* 0x0000000000208947 */ /* 0x004fea0003800000 */
[----:B------:R-:W-:-:S04]  /*9530*/  MOV R4, R8 ;  /* 0x0000000800047202 */ /* 0x000fc80000000f00 */
[----:B------:R-:W-:Y:S02]  /*9540*/  MOV R4, R4 ;  /* 0x0000000400047202 */ /* 0x000fe40000000f00 */
[----:B------:R-:W-:-:S07]  /*9550*/  MOV R5, R2 ;  /* 0x0000000200057202 */ /* 0x000fce0000000f00 */
.L_x_3625:
[----:B------:R-:W1:Y:S02]  /*9560*/  LDS R2, [R4+0x4] ;  /* 0x0000040004027984 */ /* 0x000e640000000800 */
[----:B-1----:R-:W-:-:S05]  /*9570*/  HFMA2 R3, R2, 1, 1, R5 ;  /* 0x3c003c0002037831 */ /* 0x002fca0000000005 */
[----:B------:R-:W1:Y:S02]  /*9580*/  ATOMS.CAST.SPIN P0, [R4+0x4], R2, R3 ;  /* 0x000004020400758d */ /* 0x000e640001800003 */
[----:B-1----:R-:W-:Y:S05]  /*9590*/  @!P0 BRA `(.L_x_3625) ;  /* 0xfffffffc00f08947 */ /* 0x002fea000383ffff */
[----:B------:R-:W-:Y:S05]  /*95a0*/  EXIT ;  /* 0x000000000000794d */ /* 0x000fea0003800000 */
.L_x_3624:
[----:B------:R-:W1:Y:S02]  /*95b0*/  LD.E R0, desc[UR8][R8.64+0x4] ;  /* 0x0000040808007980 */ /* 0x000e64000c101900 */
[----:B-1----:R-:W-:-:S05]  /*95c0*/  IADD3 R3, PT, PT, R2, R0, RZ ;  /* 0x0000000002037210 */ /* 0x002fca0007ffe0ff */
[----:B------:R-:W-:Y:S01]  /*95d0*/  ST.E desc[UR8][R8.64+0x4], R3 ;  /* 0x0000040308007985 */ /* 0x000fe2000c101908 */
[----:B------:R-:W-:Y:S05]  /*95e0*/  EXIT ;  /* 0x000000000000794d */ /* 0x000fea0003800000 */
.L_x_3626:
        /* <DEDUP_REMOVED lines=9> */
.L_x_4530:


//--------------------- .text._Z23gemm_half_q_half_kernelILi2ELi152ELb0ELb0ELi32EEvPK6__halfPKjS4_S2_PS0_iiiiPKtS7_iiiiiibS2_i --------------------------
	.section	.text._Z23gemm_half_q_half_kernelILi2ELi152ELb0ELb0ELi32EEvPK6__halfPKjS4_S2_PS0_iiiiPKtS7_iiiiiibS2_i,"ax",@progbits
	.align	128
        .global         _Z23gemm_half_q_half_kernelILi2ELi152ELb0ELb0ELi32EEvPK6__halfPKjS4_S2_PS0_iiiiPKtS7_iiiiiibS2_i
        .type           _Z23gemm_half_q_half_kernelILi2ELi152ELb0ELb0ELi32EEvPK6__halfPKjS4_S2_PS0_iiiiPKtS7_iiiiiibS2_i,@function
        .size           _Z23gemm_half_q_half_kernelILi2ELi152ELb0ELb0ELi32EEvPK6__halfPKjS4_S2_PS0_iiiiPKtS7_iiiiiibS2_i,(.L_x_4531 - _Z23gemm_half_q_half_kernelILi2ELi152ELb0ELb0ELi32EEvPK6__halfPKjS4_S2_PS0_iiiiPKtS7_iiiiiibS2_i)
        .other          _Z23gemm_half_q_half_kernelILi2ELi152ELb0ELb0ELi32EEvPK6__halfPKjS4_S2_PS0_iiiiPKtS7_iiiiiibS2_i,@"STO_CUDA_ENTRY STV_DEFAULT"
_Z23gemm_half_q_half_kernelILi2ELi152ELb0ELb0ELi32EEvPK6__halfPKjS4_S2_PS0_iiiiPKtS7_iiiiiibS2_i:
.text._Z23gemm_half_q_half_kernelILi2ELi152ELb0ELb0ELi32EEvPK6__halfPKjS4_S2_PS0_iiiiPKtS7_iiiiiibS2_i:
        /* <DEDUP_REMOVED lines=51> */
.L_x_3632:
        /* <DEDUP_REMOVED lines=32> */
.L_x_3631:
        /* <DEDUP_REMOVED lines=20> */
.L_x_3633:
[----:B------:R-:W-:-:S13]  /*0670*/  ISETP.EQ.AND P2, PT, R7, RZ, PT ;  /* 0x000000ff0700720c */ /* 0x000fda0003f42270 */
[----:B------:R-:W-:Y:S05]  /*0680*/  @!P0 BRA P2, `(.L_x_3628) ;  /* 0x00000004007c8947 */ /* 0x000fea0001000000 */
.L_x_3630:
        /* <DEDUP_REMOVED lines=12> */
.L_x_3629:
        /* <DEDUP_REMOVED lines=17> */
.L_x_3636:
        /* <DEDUP_REMOVED lines=32> */
.L_x_3635:
        /* <DEDUP_REMOVED lines=21> */
.L_x_3637:
[----:B------:R-:W-:-:S13]  /*0bb0*/  ISETP.NE.OR P0, PT, R10, RZ, P0 ;  /* 0x000000ff0a00720c */ /* 0x000fda0000705670 */
[----:B------:R-:W-:Y:S05]  /*0bc0*/  @!P0 BRA `(.L_x_3628) ;  /* 0x00000000002c8947 */ /* 0x000fea0003800000 */
.L_x_3634:
        /* <DEDUP_REMOVED lines=11> */
.L_x_3628:
[----:B------:R-:W-:Y:S05]  /*0c80*/  BSYNC.RECONVERGENT B0 ;  /* 0x0000000000007941 */ /* 0x000fea0003800200 */
.L_x_3627:
        /* <DEDUP_REMOVED lines=23> */
.L_x_3641:
        /* <DEDUP_REMOVED lines=15> */
.L_x_3640:
        /* <DEDUP_REMOVED lines=12> */
.L_x_3642:
[----:B------:R-:W-:-:S13]  /*0fb0*/  ISETP.NE.OR P0, PT, R7, RZ, P0 ;  /* 0x000000ff0700720c */ /* 0x000fda0000705670 */
[----:B------:R-:W-:Y:S05]  /*0fc0*/  @!P0 BRA `(.L_x_3638) ;  /* 0x00000000001c8947 */ /* 0x000fea0003800000 */
.L_x_3639:
[----:B0-----:R-:W0:Y:S02]  /*0fd0*/  LDC.64 R4, c[0x0][0x3a0] ;  /* 0x0000e800ff047b82 */ /* 0x001e240000000a00 */
.L_x_3643:
[----:B0-----:R-:W-:Y:S01]  /*0fe0*/  IMAD.WIDE R8, R21, 0x2, R4 ;  /* 0x0000000215087825 */ /* 0x001fe200078e0204 */
[----:B------:R-:W-:Y:S02]  /*0ff0*/  IADD3 R7, PT, PT, R7, 0x1, RZ ;  /* 0x0000000107077810 */ /* 0x000fe40007ffe0ff */
[----:B------:R-:W-:Y:S02]  /*1000*/  IADD3 R21, PT, PT, R21, R10, RZ ;  /* 0x0000000a15157210 */ /* 0x000fe40007ffe0ff */
[----:B------:R1:W-:Y:S01]  /*1010*/  STG.E.64 desc[UR8][R8.64], RZ ;  /* 0x000000ff08007986 */ /* 0x0003e2000c101b08 */
[----:B------:R-:W-:-:S13]  /*1020*/  ISETP.NE.AND P0, PT, R7, RZ, PT ;  /* 0x000000ff0700720c */ /* 0x000fda0003f05270 */
[----:B-1----:R-:W-:Y:S05]  /*1030*/  @P0 BRA `(.L_x_3643) ;  /* 0xfffffffc00e80947 */ /* 0x002fea000383ffff */
.L_x_3638:
        /* <DEDUP_REMOVED lines=10> */
[----:B-----5:R-:W-:-:S05]  /*10e0*/  SHF.L.U32 R7, R6, 0x6, RZ ;  /* 0x0000000606077819 */ /* 0x020fca00000006ff */
        /* <DEDUP_REMOVED lines=9> */
.L_x_3645:
        /* <DEDUP_REMOVED lines=12> */
[----:B0-----:R-:W-:-:S05]  /*1240*/  IMAD.WIDE.U32 R8, R19, 0x2, R8 ;  /* 0x0000000213087825 */ /* 0x001fca00078e0008 */
[----:B------:R-:W4:Y:S01]  /*1250*/  LDG.E.U16.CONSTANT R22, desc[UR8][R8.64] ;  /* 0x0000000808167981 */ /* 0x000f22000c1e9500 */
[----:B------:R-:W-:Y:S01]  /*1260*/  UIADD3 UR4, UPT, UPT, UR4, 0x1, URZ ;  /* 0x0000000104047890 */ /* 0x000fe2000fffe0ff */
        /* <DEDUP_REMOVED lines=10> */
[----:B-1----:R-:W-:Y:S02]  /*1310*/  IADD3 R14, PT, PT, R6, 0x1, R7 ;  /* 0x00000001060e7810 */ /* 0x002fe40007ffe007 */
        /* <DEDUP_REMOVED lines=16> */
.L_x_3644:
        /* <DEDUP_REMOVED lines=20> */
.L_x_3646:
        /* <DEDUP_REMOVED lines=8> */
.L_x_3647:
        /* <DEDUP_REMOVED lines=8> */
.L_x_3648:
        /* <DEDUP_REMOVED lines=8> */
.L_x_3649:
        /* <DEDUP_REMOVED lines=8> */
.L_x_3650:
        /* <DEDUP_REMOVED lines=8> */
[----:B------:R-:W-:-:S03]  /*17e0*/  PRMT R4, RZ, 0x5410, RZ ;  /* 0x00005410ff047816 */ /* 0x000fc600000000ff */
[----:B------:R-:W-:-:S05]  /*17f0*/  IMAD R2, R17, R10, RZ ;  /* 0x0000000a11027224 */ /* 0x000fca00078e02ff */
        /* <DEDUP_REMOVED lines=42> */
[----:B------:R-:W-:Y:S01]  /*1aa0*/  IADD3 R13, PT, PT, R2, -0x80, RZ ;  /* 0xffffff80020d7810 */ /* 0x000fe20007ffe0ff */
[----:B------:R-:W0:Y:S01]  /*1ab0*/  I2F.F16 R66, R66 ;  /* 0x0000004200427306 */ /* 0x000e220000200c00 */
[----:B------:R-:W-:-:S02]  /*1ac0*/  LOP3.LUT R2, R48, 0xff, RZ, 0xc0, !PT ;  /* 0x000000ff30027812 */ /* 0x000fc400078ec0ff */
[----:B------:R-:W-:Y:S02]  /*1ad0*/  IADD3 R4, PT, PT, R4, -0x80, RZ ;  /* 0xffffff8004047810 */ /* 0x000fe40007ffe0ff */
[----:B------:R-:W-:Y:S02]  /*1ae0*/  LOP3.LUT R5, R45, 0xff, RZ, 0xc0, !PT ;  /* 0x000000ff2d057812 */ /* 0x000fe400078ec0ff */
[----:B------:R-:W-:Y:S01]  /*1af0*/  IADD3 R2, PT, PT, R2, -0x80, RZ ;  /* 0xffffff8002027810 */ /* 0x000fe20007ffe0ff */
[----:B------:R1:W2:Y:S01]  /*1b00*/  I2F.F16 R57, R4 ;  /* 0x0000000400397306 */ /* 0x0002a20000200c00 */
[----:B------:R-:W-:Y:S02]  /*1b10*/  IADD3 R5, PT, PT, R5, -0x80, RZ ;  /* 0xffffff8005057810 */ /* 0x000fe40007ffe0ff */
[----:B------:R-:W-:Y:S02]  /*1b20*/  LOP3.LUT R0, R49, 0xff, RZ, 0xc0, !PT ;  /* 0x000000ff31007812 */ /* 0x000fe400078ec0ff */
[----:B------:R-:W-:-:S02]  /*1b30*/  LOP3.LUT R54, R46, 0xff, RZ, 0xc0, !PT ;  /* 0x000000ff2e367812 */ /* 0x000fc400078ec0ff */
[----:B------:R-:W-:Y:S01]  /*1b40*/  IADD3 R0, PT, PT, R0, -0x80, RZ ;  /* 0xffffff8000007810 */ /* 0x000fe20007ffe0ff */
[----:B------:R3:W4:Y:S01]  /*1b50*/  I2F.F16 R14, R2 ;  /* 0x00000002000e7306 */ /* 0x0007220000200c00 */
[----:B-1----:R-:W-:Y:S01]  /*1b60*/  SHF.R.U32.HI R4, RZ, 0x8, R49 ;  /* 0x00000008ff047819 */ /* 0x002fe20000011631 */
[----:B0-----:R-:W-:Y:S01]  /*1b70*/  HADD2.F32 R66, -RZ, R66.H0_H0 ;  /* 0x20000042ff427230 */ /* 0x001fe20000004100 */
[--C-:B------:R-:W-:Y:S02]  /*1b80*/  SHF.R.U32.HI R64, RZ, 0x8, R45.reuse ;  /* 0x00000008ff407819 */ /* 0x100fe4000001162d */
[----:B------:R-:W-:Y:S02]  /*1b90*/  LOP3.LUT R4, R4, 0xff, RZ, 0xc0, !PT ;  /* 0x000000ff04047812 */ /* 0x000fe400078ec0ff */
[----:B------:R-:W-:Y:S01]  /*1ba0*/  SHF.R.U32.HI R65, RZ, 0x10, R45 ;  /* 0x00000010ff417819 */ /* 0x000fe2000001162d */
[----:B------:R0:W1:Y:S01]  /*1bb0*/  I2F.F16 R56, R5 ;  /* 0x0000000500387306 */ /* 0x0000620000200c00 */
[--C-:B---3--:R-:W-:Y:S01]  /*1bc0*/  SHF.R.U32.HI R2, RZ, 0x8, R48.reuse ;  /* 0x00000008ff027819 */ /* 0x108fe20000011630 */
[----:B--2---:R-:W-:Y:S01]  /*1bd0*/  HADD2.F32 R57, -RZ, R57.H0_H0 ;  /* 0x20000039ff397230 */ /* 0x004fe20000004100 */
[----:B------:R-:W-:-:S02]  /*1be0*/  SHF.R.U32.HI R48, RZ, 0x10, R48 ;  /* 0x00000010ff307819 */ /* 0x000fc40000011630 */
[----:B------:R-:W-:Y:S02]  /*1bf0*/  LOP3.LUT R2, R2, 0xff, RZ, 0xc0, !PT ;  /* 0x000000ff02027812 */ /* 0x000fe400078ec0ff */
[----:B------:R-:W-:Y:S01]  /*1c00*/  LOP3.LUT R48, R48, 0xff, RZ, 0xc0, !PT ;  /* 0x000000ff30307812 */ /* 0x000fe200078ec0ff */
[----:B------:R-:W2:Y:S01]  /*1c10*/  I2F.F16 R0, R0 ;  /* 0x0000000000007306 */ /* 0x000ea20000200c00 */
[----:B0-----:R-:W-:Y:S01]  /*1c20*/  SHF.R.U32.HI R5, RZ, 0x10, R49 ;  /* 0x00000010ff057819 */ /* 0x001fe20000011631 */
[----:B----4-:R-:W-:Y:S01]  /*1c30*/  HADD2.F32 R14, -RZ, R14.H0_H0 ;  /* 0x2000000eff0e7230 */ /* 0x010fe20000004100 */
[----:B------:R-:W-:Y:S02]  /*1c40*/  IADD3 R49, PT, PT, R4, -0x80, RZ ;  /* 0xffffff8004317810 */ /* 0x000fe40007ffe0ff */
[----:B------:R-:W-:Y:S02]  /*1c50*/  SHF.R.U32.HI R4, RZ, 0x8, R50 ;  /* 0x00000008ff047819 */ /* 0x000fe40000011632 */
[----:B------:R-:W-:Y:S01]  /*1c60*/  IADD3 R2, PT, PT, R2, -0x80, RZ ;  /* 0xffffff8002027810 */ /* 0x000fe20007ffe0ff */
[----:B------:R-:W0:Y:S01]  /*1c70*/  I2F.F16 R13, R13 ;  /* 0x0000000d000d7306 */ /* 0x000e220000200c00 */
[----:B------:R-:W-:Y:S01]  /*1c80*/  LOP3.LUT R5, R5, 0xff, RZ, 0xc0, !PT ;  /* 0x000000ff05057812 */ /* 0x000fe200078ec0ff */
[----:B-1----:R-:W-:Y:S01]  /*1c90*/  HADD2.F32 R56, -RZ, R56.H0_H0 ;  /* 0x20000038ff387230 */ /* 0x002fe20000004100 */
[----:B------:R-:W-:-:S02]  /*1ca0*/  LOP3.LUT R4, R4, 0xff, RZ, 0xc0, !PT ;  /* 0x000000ff04047812 */ /* 0x000fc400078ec0ff */
[----:B------:R-:W-:Y:S02]  /*1cb0*/  IADD3 R61, PT, PT, R5, -0x80, RZ ;  /* 0xffffff80053d7810 */ /* 0x000fe40007ffe0ff */
[----:B------:R-:W-:Y:S01]  /*1cc0*/  IADD3 R48, PT, PT, R48, -0x80, RZ ;  /* 0xffffff8030307810 */ /* 0x000fe20007ffe0ff */
[----:B------:R1:W-:Y:S01]  /*1cd0*/  I2F.F16 R67, R2 ;  /* 0x0000000200437306 */ /* 0x0003e20000200c00 */
[--C-:B------:R-:W-:Y:S01]  /*1ce0*/  SHF.R.U32.HI R74, RZ, 0x8, R46.reuse ;  /* 0x00000008ff4a7819 */ /* 0x100fe2000001162e */
[----:B--2---:R-:W-:Y:S01]  /*1cf0*/  HADD2.F32 R0, -RZ, R0.H0_H0 ;  /* 0x20000000ff007230 */ /* 0x004fe20000004100 */
[----:B------:R-:W-:Y:S02]  /*1d00*/  SHF.R.U32.HI R46, RZ, 0x10, R46 ;  /* 0x00000010ff2e7819 */ /* 0x000fe4000001162e */
[----:B------:R-:W-:Y:S02]  /*1d10*/  IADD3 R55, PT, PT, R54, -0x80, RZ ;  /* 0xffffff8036377810 */ /* 0x000fe40007ffe0ff */
[----:B------:R-:W-:Y:S01]  /*1d20*/  LOP3.LUT R64, R64, 0xff, RZ, 0xc0, !PT ;  /* 0x000000ff40407812 */ /* 0x000fe200078ec0ff */
[----:B------:R2:W-:Y:S01]  /*1d30*/  I2F.F16 R63, R48 ;  /* 0x00000030003f7306 */ /* 0x0005e20000200c00 */
[----:B-1----:R-:W-:Y:S01]  /*1d40*/  SHF.R.U32.HI R2, RZ, 0x10, R50 ;  /* 0x00000010ff027819 */ /* 0x002fe20000011632 */
[----:B0-----:R-:W-:Y:S01]  /*1d50*/  HADD2.F32 R13, -RZ, R13.H0_H0 ;  /* 0x2000000dff0d7230 */ /* 0x001fe20000004100 */
[----:B------:R-:W-:-:S02]  /*1d60*/  IADD3 R50, PT, PT, R4, -0x80, RZ ;  /* 0xffffff8004327810 */ /* 0x000fc40007ffe0ff */
[----:B------:R-:W0:Y:S01]  /*1d70*/  LDS.64 R4, [UR5] ;  /* 0x00000005ff047984 */ /* 0x000e220008000a00 */
[----:B------:R-:W-:Y:S02]  /*1d80*/  LOP3.LUT R2, R2, 0xff, RZ, 0xc0, !PT ;  /* 0x000000ff02027812 */ /* 0x000fe400078ec0ff */
[----:B------:R-:W-:Y:S01]  /*1d90*/  I2F.F16 R49, R49 ;  /* 0x0000003100317306 */ /* 0x000fe20000200c00 */
[--C-:B--2---:R-:W-:Y:S02]  /*1da0*/  SHF.R.U32.HI R48, RZ, 0x8, R51.reuse ;  /* 0x00000008ff307819 */ /* 0x104fe40000011633 */
        /* <DEDUP_REMOVED lines=8> */
[----:B------:R-:W2:Y:S01]  /*1e30*/  I2F.F16 R50, R50 ;  /* 0x0000003200327306 */ /* 0x000ea20000200c00 */
[----:B------:R-:W-:Y:S02]  /*1e40*/  LOP3.LUT R2, R2, 0xff, RZ, 0xc0, !PT ;  /* 0x000000ff02027812 */ /* 0x000fe400078ec0ff */
[----:B------:R-:W-:Y:S02]  /*1e50*/  LOP3.LUT R54, R47, 0xff, RZ, 0xc0, !PT ;  /* 0x000000ff2f367812 */ /* 0x000fe400078ec0ff */
[----:B------:R-:W-:-:S02]  /*1e60*/  IADD3 R2, PT, PT, R2, -0x80, RZ ;  /* 0xffffff8002027810 */ /* 0x000fc40007ffe0ff */
[--C-:B------:R-:W-:Y:S01]  /*1e70*/  SHF.R.U32.HI R72, RZ, 0x8, R47.reuse ;  /* 0x00000008ff487819 */ /* 0x100fe2000001162f */
[----:B------:R-:W3:Y:S01]  /*1e80*/  I2F.F16 R51, R51 ;  /* 0x0000003300337306 */ /* 0x000ee20000200c00 */
[----:B------:R-:W-:Y:S01]  /*1e90*/  LOP3.LUT R65, R65, 0xff, RZ, 0xc0, !PT ;  /* 0x000000ff41417812 */ /* 0x000fe200078ec0ff */
[----:B-1----:R-:W-:Y:S01]  /*1ea0*/  HADD2.F32 R15, -RZ, R15.H0_H0 ;  /* 0x2000000fff0f7230 */ /* 0x002fe20000004100 */
[----:B------:R-:W-:Y:S01]  /*1eb0*/  SHF.R.U32.HI R69, RZ, 0x10, R47 ;  /* 0x00000010ff457819 */ /* 0x000fe2000001162f */
[----:B------:R-:W-:Y:S01]  /*1ec0*/  HADD2.F32 R47, -RZ, R49.H0_H0 ;  /* 0x20000031ff2f7230 */ /* 0x000fe20000004100 */
[----:B------:R-:W-:Y:S02]  /*1ed0*/  LOP3.LUT R74, R74, 0xff, RZ, 0xc0, !PT ;  /* 0x000000ff4a4a7812 */ /* 0x000fe400078ec0ff */
[----:B------:R-:W-:Y:S01]  /*1ee0*/  LOP3.LUT R75, R46, 0xff, RZ, 0xc0, !PT ;  /* 0x000000ff2e4b7812 */ /* 0x000fe200078ec0ff */
[----:B------:R1:W-:Y:S01]  /*1ef0*/  I2F.F16 R48, R2 ;  /* 0x0000000200307306 */ /* 0x0003e20000200c00 */
[----:B--2---:R-:W-:Y:S01]  /*1f00*/  HADD2.F32 R49, -RZ, R50.H0_H0 ;  /* 0x20000032ff317230 */ /* 0x004fe20000004100 */
[----:B------:R-:W-:Y:S01]  /*1f10*/  IADD3 R45, PT, PT, R64, -0x80, RZ ;  /* 0xffffff80402d7810 */ /* 0x000fe20007ffe0ff */
[----:B------:R-:W-:Y:S01]  /*1f20*/  HADD2.F32 R46, -RZ, R67.H0_H0 ;  /* 0x20000043ff2e7230 */ /* 0x000fe20000004100 */
[----:B------:R-:W-:Y:S01]  /*1f30*/  IADD3 R64, PT, PT, R65, -0x80, RZ ;  /* 0xffffff8041407810 */ /* 0x000fe20007ffe0ff */
[--C-:B0-----:R-:W-:Y:S01]  /*1f40*/  HADD2.F32 R73, -RZ, R4.reuse.H1_H1 ;  /* 0x30000004ff497230 */ /* 0x101fe20000004100 */
[----:B------:R-:W-:Y:S01]  /*1f50*/  IADD3 R65, PT, PT, R74, -0x80, RZ ;  /* 0xffffff804a417810 */ /* 0x000fe20007ffe0ff */
[--C-:B------:R-:W-:Y:S01]  /*1f60*/  HADD2.F32 R70, -RZ, R5.reuse.H0_H0 ;  /* 0x20000005ff467230 */ /* 0x100fe20000004100 */
[----:B------:R-:W0:Y:S01]  /*1f70*/  I2F.F16 R61, R61 ;  /* 0x0000003d003d7306 */ /* 0x000e220000200c00 */
[----:B-1----:R-:W-:Y:S01]  /*1f80*/  HADD2.F32 R2, -RZ, R4.H0_H0 ;  /* 0x20000004ff027230 */ /* 0x002fe20000004100 */
[----:B------:R-:W-:Y:S01]  /*1f90*/  SHF.R.U32.HI R44, RZ, 0x10, R44 ;  /* 0x00000010ff2c7819 */ /* 0x000fe2000001162c */
[----:B------:R-:W-:Y:S01]  /*1fa0*/  HADD2.F32 R71, -RZ, R5.H1_H1 ;  /* 0x30000005ff477230 */ /* 0x000fe20000004100 */
[----:B------:R-:W-:Y:S01]  /*1fb0*/  IADD3 R54, PT, PT, R54, -0x80, RZ ;  /* 0xffffff8036367810 */ /* 0x000fe20007ffe0ff */
[----:B------:R-:W1:Y:S01]  /*1fc0*/  LDS.64 R4, [UR5+0x8] ;  /* 0x00000805ff047984 */ /* 0x000e620008000a00 */
[----:B---3--:R-:W-:-:S02]  /*1fd0*/  HADD2.F32 R50, -RZ, R51.H0_H0 ;  /* 0x20000033ff327230 */ /* 0x008fc40000004100 */
[----:B------:R-:W-:Y:S01]  /*1fe0*/  FFMA.FTZ R51, R14, R2, RZ ;  /* 0x000000020e337223 */ /* 0x000fe200000100ff */
[----:B------:R-:W2:Y:S01]  /*1ff0*/  I2F.F16 R62, R62 ;  /* 0x0000003e003e7306 */ /* 0x000ea20000200c00 */
[C---:B------:R-:W-:Y:S01]  /*2000*/  FFMA.FTZ R74, R2.reuse, R0, RZ ;  /* 0x00000000024a7223 */ /* 0x040fe200000100ff */
[C---:B------:R-:W-:Y:S01]  /*2010*/  FFMA.FTZ R76, R2.reuse, R15, RZ ;  /* 0x0000000f024c7223 */ /* 0x040fe200000100ff */
[----:B------:R-:W-:Y:S01]  /*2020*/  FFMA.FTZ R67, R2, R13, RZ ;  /* 0x0000000d02437223 */ /* 0x000fe200000100ff */
[----:B------:R-:W-:Y:S01]  /*2030*/  FFMA.FTZ R2, R46, R73, R51 ;  /* 0x000000492e027223 */ /* 0x000fe20000010033 */
[----:B------:R-:W-:Y:S02]  /*2040*/  HADD2.F32 R51, -RZ, R63.H0_H0 ;  /* 0x2000003fff337230 */ /* 0x000fe40000004100 */
[C---:B------:R-:W-:Y:S01]  /*2050*/  FFMA.FTZ R77, R73.reuse, R47, R74 ;  /* 0x0000002f494d7223 */ /* 0x040fe2000001004a */
[----:B0-----:R-:W-:Y:S01]  /*2060*/  HADD2.F32 R61, -RZ, R61.H0_H0 ;  /* 0x2000003dff3d7230 */ /* 0x001fe20000004100 */
[----:B------:R-:W0:Y:S01]  /*2070*/  I2F.F16 R68, R68 ;  /* 0x0000004400447306 */ /* 0x000e220000200c00 */
[C---:B------:R-:W-:Y:S01]  /*2080*/  FFMA.FTZ R79, R73.reuse, R49, R76 ;  /* 0x00000031494f7223 */ /* 0x040fe2000001004c */
[----:B------:R-:W-:Y:S01]  /*2090*/  FFMA.FTZ R74, R73, R50, R67 ;  /* 0x00000032494a7223 */ /* 0x000fe20000010043 */
[----:B------:R-:W-:Y:S01]  /*20a0*/  LOP3.LUT R72, R72, 0xff, RZ, 0xc0, !PT ;  /* 0x000000ff48487812 */ /* 0x000fe200078ec0ff */
[----:B------:R-:W-:Y:S01]  /*20b0*/  FFMA.FTZ R67, R51, R70, R2 ;  /* 0x0000004633437223 */ /* 0x000fe20000010002 */
[----:B------:R-:W-:Y:S01]  /*20c0*/  LOP3.LUT R44, R44, 0xff, RZ, 0xc0, !PT ;  /* 0x000000ff2c2c7812 */ /* 0x000fe200078ec0ff */
[----:B------:R-:W-:Y:S01]  /*20d0*/  FFMA.FTZ R2, R70, R61, R77 ;  /* 0x0000003d46027223 */ /* 0x000fe2000001004d */
[----:B--2---:R-:W-:Y:S01]  /*20e0*/  HADD2.F32 R62, -RZ, R62.H0_H0 ;  /* 0x2000003eff3e7230 */ /* 0x004fe20000004100 */
[----:B------:R-:W2:Y:S01]  /*20f0*/  I2F.F16 R59, R59 ;  /* 0x0000003b003b7306 */ /* 0x000ea20000200c00 */
[----:B------:R-:W-:Y:S01]  /*2100*/  IADD3 R44, PT, PT, R44, -0x80, RZ ;  /* 0xffffff802c2c7810 */ /* 0x000fe20007ffe0ff */
[----:B------:R-:W-:Y:S01]  /*2110*/  HADD2.F32 R48, -RZ, R48.H0_H0 ;  /* 0x20000030ff307230 */ /* 0x000fe20000004100 */
[----:B------:R-:W-:Y:S01]  /*2120*/  LOP3.LUT R69, R69, 0xff, RZ, 0xc0, !PT ;  /* 0x000000ff45457812 */ /* 0x000fe200078ec0ff */
[----:B------:R-:W-:Y:S01]  /*2130*/  FFMA.FTZ R76, R70, R62, R79 ;  /* 0x0000003e464c7223 */ /* 0x000fe2000001004f */
[----:B------:R-:W-:Y:S01]  /*2140*/  IADD3 R75, PT, PT, R75, -0x80, RZ ;  /* 0xffffff804b4b7810 */ /* 0x000fe20007ffe0ff */
[----:B0-----:R-:W-:-:S02]  /*2150*/  HADD2.F32 R63, -RZ, R68.H0_H0 ;  /* 0x20000044ff3f7230 */ /* 0x001fc40000004100 */
[----:B------:R-:W0:Y:S01]  /*2160*/  I2F.F16 R60, R60 ;  /* 0x0000003c003c7306 */ /* 0x000e220000200c00 */
[----:B------:R-:W-:Y:S02]  /*2170*/  IADD3 R69, PT, PT, R69, -0x80, RZ ;  /* 0xffffff8045457810 */ /* 0x000fe40007ffe0ff */
[----:B------:R-:W-:Y:S01]  /*2180*/  ISETP.NE.AND P0, PT, R12, 0x1, PT ;  /* 0x000000010c00780c */ /* 0x000fe20003f05270 */
[----:B------:R-:W-:Y:S01]  /*2190*/  FFMA.FTZ R73, R70, R63, R74 ;  /* 0x0000003f46497223 */ /* 0x000fe2000001004a */
[----:B------:R-:W-:Y:S01]  /*21a0*/  IADD3 R70, PT, PT, R72, -0x80, RZ ;  /* 0xffffff8048467810 */ /* 0x000fe20007ffe0ff */
[----:B------:R-:W-:Y:S01]  /*21b0*/  FFMA.FTZ R72, R66, R71, R67 ;  /* 0x0000004742487223 */ /* 0x000fe20000010043 */
[----:B--2---:R-:W-:Y:S01]  /*21c0*/  HADD2.F32 R59, -RZ, R59.H0_H0 ;  /* 0x2000003bff3b7230 */ /* 0x004fe20000004100 */
[----:B------:R-:W2:Y:S04]  /*21d0*/  I2F.F16 R58, R58 ;  /* 0x0000003a003a7306 */ /* 0x000ea80000200c00 */
[----:B------:R-:W-:Y:S01]  /*21e0*/  FFMA.FTZ R76, R71, R59, R76 ;  /* 0x0000003b474c7223 */ /* 0x000fe2000001004c */
[----:B-1----:R-:W-:-:S02]  /*21f0*/  HADD2.F32 R67, -RZ, R4.H0_H0 ;  /* 0x20000004ff437230 */ /* 0x002fc40000004100 */
[----:B0-----:R-:W-:Y:S01]  /*2200*/  HADD2.F32 R60, -RZ, R60.H0_H0 ;  /* 0x2000003cff3c7230 */ /* 0x001fe20000004100 */
[----:B------:R-:W0:Y:S01]  /*2210*/  I2F.F16 R55, R55 ;  /* 0x0000003700377306 */ /* 0x000e220000200c00 */
[----:B------:R-:W-:-:S03]  /*2220*/  HADD2.F32 R4, -RZ, R4.H1_H1 ;  /* 0x30000004ff047230 */ /* 0x000fc60000004100 */
[----:B------:R-:W-:Y:S01]  /*2230*/  FFMA.FTZ R74, R71, R60, R2 ;  /* 0x0000003c474a7223 */ /* 0x000fe20000010002 */
[--C-:B------:R-:W-:Y:S02]  /*2240*/  HADD2.F32 R2, -RZ, R5.reuse.H0_H0 ;  /* 0x20000005ff027230 */ /* 0x100fe40000004100 */
        /* <DEDUP_REMOVED lines=10> */
[----:B------:R-:W-:Y:S01]  /*22f0*/  I2F.F16 R45, R45 ;  /* 0x0000002d002d7306 */ /* 0x000fe20000200c00 */
[----:B------:R-:W-:Y:S01]  /*2300*/  FFMA.FTZ R79, R67, R54, R71 ;  /* 0x00000036434f7223 */ /* 0x000fe20000010047 */
[----:B0-----:R-:W-:-:S06]  /*2310*/  HADD2.F32 R65, -RZ, R65.H0_H0 ;  /* 0x20000041ff417230 */ /* 0x001fcc0000004100 */
[----:B------:R-:W0:Y:S08]  /*2320*/  I2F.F16 R70, R70 ;  /* 0x0000004600467306 */ /* 0x000e300000200c00 */
[----:B------:R-:W1:Y:S01]  /*2330*/  I2F.F16 R68, R75 ;  /* 0x0000004b00447306 */ /* 0x000e620000200c00 */
[----:B0-----:R-:W-:-:S07]  /*2340*/  HADD2.F32 R70, -RZ, R70.H0_H0 ;  /* 0x20000046ff467230 */ /* 0x001fce0000004100 */
[----:B------:R-:W0:Y:S01]  /*2350*/  I2F.F16 R44, R44 ;  /* 0x0000002c002c7306 */ /* 0x000e220000200c00 */
[----:B------:R-:W-:Y:S01]  /*2360*/  FFMA.FTZ R72, R4, R70, R79 ;  /* 0x0000004604487223 */ /* 0x000fe2000001004f */
[----:B-1----:R-:W-:-:S06]  /*2370*/  HADD2.F32 R68, -RZ, R68.H0_H0 ;  /* 0x20000044ff447230 */ /* 0x002fcc0000004100 */
[----:B------:R-:W1:Y:S01]  /*2380*/  I2F.F16 R64, R64 ;  /* 0x0000004000407306 */ /* 0x000e620000200c00 */
[----:B0-----:R-:W-:-:S07]  /*2390*/  HADD2.F32 R67, -RZ, R44.H0_H0 ;  /* 0x2000002cff437230 */ /* 0x001fce0000004100 */
[----:B------:R0:W2:Y:S01]  /*23a0*/  I2F.F16 R78, R69 ;  /* 0x00000045004e7306 */ /* 0x0000a20000200c00 */
[----:B------:R-:W-:Y:S01]  /*23b0*/  FFMA.FTZ R44, R48, R4, R73 ;  /* 0x00000004302c7223 */ /* 0x000fe20000010049 */
[----:B------:R-:W-:Y:S02]  /*23c0*/  HADD2.F32 R73, -RZ, R8.H0_H0 ;  /* 0x20000008ff497230 */ /* 0x000fe40000004100 */
[----:B-1----:R-:W-:-:S04]  /*23d0*/  HADD2.F32 R64, -RZ, R64.H0_H0 ;  /* 0x20000040ff407230 */ /* 0x002fc80000004100 */
[----:B------:R-:W1:Y:S01]  /*23e0*/  I2F.F16 R53, R53 ;  /* 0x0000003500357306 */ /* 0x000e620000200c00 */
[----:B0-----:R-:W-:Y:S02]  /*23f0*/  HADD2.F32 R69, -RZ, R45.H0_H0 ;  /* 0x2000002dff457230 */ /* 0x001fe40000004100 */
[----:B------:R-:W-:-:S03]  /*2400*/  FFMA.FTZ R45, R67, R2, R44 ;  /* 0x00000002432d7223 */ /* 0x000fc6000001002c */
[----:B------:R-:W-:Y:S01]  /*2410*/  FFMA.FTZ R77, R4, R69, R77 ;  /* 0x00000045044d7223 */ /* 0x000fe2000001004d */
[----:B--2---:R-:W-:Y:S01]  /*2420*/  HADD2.F32 R71, -RZ, R78.H0_H0 ;  /* 0x2000004eff477230 */ /* 0x004fe20000004100 */
[----:B------:R-:W0:Y:S02]  /*2430*/  I2F.F16 R52, R52 ;  /* 0x0000003400347306 */ /* 0x000e240000200c00 */
[C---:B------:R-:W-:Y:S02]  /*2440*/  FFMA.FTZ R77, R2.reuse, R64, R77 ;  /* 0x00000040024d7223 */ /* 0x040fe4000001004d */
[----:B------:R-:W-:Y:S01]  /*2450*/  FFMA.FTZ R79, R2, R71, R72 ;  /* 0x00000047024f7223 */ /* 0x000fe20000010048 */
[----:B-----5:R-:W-:Y:S02]  /*2460*/  HADD2.F32 R72, -RZ, R7.H0_H0 ;  /* 0x20000007ff487230 */ /* 0x020fe40000004100 */
[----:B-1----:R-:W-:Y:S01]  /*2470*/  HADD2.F32 R74, -RZ, R53.H0_H0 ;  /* 0x20000035ff4a7230 */ /* 0x002fe20000004100 */
[----:B------:R1:W2:Y:S01]  /*2480*/  I2F.F16 R75, R43 ;  /* 0x0000002b004b7306 */ /* 0x0002a20000200c00 */
[----:B------:R-:W-:-:S02]  /*2490*/  HADD2.F32 R53, -RZ, R6.H0_H0 ;  /* 0x20000006ff357230 */ /* 0x000fc40000004100 */
[----:B0-----:R-:W-:Y:S02]  /*24a0*/  HADD2.F32 R52, -RZ, R52.H0_H0 ;  /* 0x20000034ff347230 */ /* 0x001fe40000004100 */
[----:B-1----:R-:W-:Y:S01]  /*24b0*/  FFMA.FTZ R43, R4, R65, R76 ;  /* 0x00000041042b7223 */ /* 0x002fe2000001004c */
[----:B------:R-:W-:-:S03]  /*24c0*/  HADD2.F32 R76, -RZ, R3.H0_H0 ;  /* 0x20000003ff4c7230 */ /* 0x000fc60000004100 */
[----:B------:R-:W-:Y:S01]  /*24d0*/  FFMA.FTZ R4, R2, R68, R43 ;  /* 0x0000004402047223 */ /* 0x000fe2000001002b */
[----:B------:R-:W-:Y:S02]  /*24e0*/  HADD2.F32 R43, -RZ, R9.H0_H0 ;  /* 0x20000009ff2b7230 */ /* 0x000fe40000004100 */
[----:B------:R-:W-:Y:S01]  /*24f0*/  FFMA.FTZ R2, R52, R5, R45 ;  /* 0x0000000534027223 */ /* 0x000fe2000001002d */
[----:B--2---:R-:W-:Y:S02]  /*2500*/  HADD2.F32 R78, -RZ, R75.H0_H0 ;  /* 0x2000004bff4e7230 */ /* 0x004fe40000004100 */
[C---:B------:R-:W-:Y:S01]  /*2510*/  FFMA.FTZ R3, R5.reuse, R74, R4 ;  /* 0x0000004a05037223 */ /* 0x040fe20000010004 */
[----:B------:R-:W-:Y:S01]  /*2520*/  FFMA.FTZ R4, R5, R76, R77 ;  /* 0x0000004c05047223 */ /* 0x000fe2000001004d */
[----:B------:R-:W-:Y:S01]  /*2530*/  FMUL.FTZ R2, R43, R2 ;  /* 0x000000022b027220 */ /* 0x000fe20000410000 */
[----:B------:R-:W-:Y:S02]  /*2540*/  FFMA.FTZ R44, R5, R78, R79 ;  /* 0x0000004e052c7223 */ /* 0x000fe4000001004f */
        /* <DEDUP_REMOVED lines=68> */
.L_x_3652:
        /* <DEDUP_REMOVED lines=8> */
[----:B------:R-:W-:-:S02]  /*2a10*/  LEA.HI R59, R32, 0xffffff80, RZ, 0x8 ;  /* 0xffffff80203b7811 */ /* 0x000fc400078f40ff */
[----:B------:R-:W-:Y:S02]  /*2a20*/  LEA.HI R57, R34, 0xffffff80, RZ, 0x8 ;  /* 0xffffff8022397811 */ /* 0x000fe400078f40ff */
[C---:B------:R-:W-:Y:S02]  /*2a30*/  LEA.HI R56, R35.reuse, 0xffffff80, RZ, 0x8 ;  /* 0xffffff8023387811 */ /* 0x040fe400078f40ff */
[----:B------:R-:W-:Y:S01]  /*2a40*/  LOP3.LUT R13, R35, 0xff, RZ, 0xc0, !PT ;  /* 0x000000ff230d7812 */ /* 0x000fe200078ec0ff */
[----:B------:R0:W1:Y:S01]  /*2a50*/  I2F.F16 R51, R15 ;  /* 0x0000000f00337306 */ /* 0x0000620000200c00 */
[C---:B------:R-:W-:Y:S02]  /*2a60*/  LOP3.LUT R0, R33.reuse, 0xff, RZ, 0xc0, !PT ;  /* 0x000000ff21007812 */ /* 0x040fe400078ec0ff */
[----:B------:R-:W-:Y:S02]  /*2a70*/  LEA.HI R58, R33, 0xffffff80, RZ, 0x8 ;  /* 0xffffff80213a7811 */ /* 0x000fe400078f40ff */
        /* <DEDUP_REMOVED lines=15> */
[--C-:B------:R-:W-:Y:S02]  /*2b70*/  SHF.R.U32.HI R15, RZ, 0x8, R34.reuse ;  /* 0x00000008ff0f7819 */ /* 0x100fe40000011622 */
[----:B------:R-:W-:Y:S02]  /*2b80*/  IADD3 R32, PT, PT, R32, -0x80, RZ ;  /* 0xffffff8020207810 */ /* 0x000fe40007ffe0ff */
[----:B------:R-:W-:Y:S01]  /*2b90*/  IADD3 R14, PT, PT, R14, -0x80, RZ ;  /* 0xffffff800e0e7810 */ /* 0x000fe20007ffe0ff */
[----:B------:R-:W-:Y:S01]  /*2ba0*/  I2F.F16 R65, R65 ;  /* 0x0000004100417306 */ /* 0x000fe20000200c00 */
[----:B------:R-:W-:Y:S01]  /*2bb0*/  LOP3.LUT R15, R15, 0xff, RZ, 0xc0, !PT ;  /* 0x000000ff0f0f7812 */ /* 0x000fe200078ec0ff */
[----:B0-----:R-:W-:Y:S01]  /*2bc0*/  HADD2.F32 R0, -RZ, R0.H0_H0 ;  /* 0x20000000ff007230 */ /* 0x001fe20000004100 */
[----:B------:R-:W-:-:S02]  /*2bd0*/  SHF.R.U32.HI R34, RZ, 0x10, R34 ;  /* 0x00000010ff227819 */ /* 0x000fc40000011622 */
[----:B------:R-:W-:Y:S02]  /*2be0*/  IADD3 R66, PT, PT, R15, -0x80, RZ ;  /* 0xffffff800f427810 */ /* 0x000fe40007ffe0ff */
[----:B------:R-:W-:Y:S01]  /*2bf0*/  LOP3.LUT R34, R34, 0xff, RZ, 0xc0, !PT ;  /* 0x000000ff22227812 */ /* 0x000fe200078ec0ff */
[----:B------:R0:W-:Y:S01]  /*2c00*/  I2F.F16 R54, R32 ;  /* 0x0000002000367306 */ /* 0x0001e20000200c00 */
[----:B------:R-:W-:Y:S01]  /*2c10*/  LOP3.LUT R43, R37, 0xff, RZ, 0xc0, !PT ;  /* 0x000000ff252b7812 */ /* 0x000fe200078ec0ff */
[----:B-1----:R-:W-:Y:S01]  /*2c20*/  HADD2.F32 R13, -RZ, R13.H0_H0 ;  /* 0x2000000dff0d7230 */ /* 0x002fe20000004100 */
[----:B------:R-:W-:Y:S02]  /*2c30*/  IADD3 R34, PT, PT, R34, -0x80, RZ ;  /* 0xffffff8022227810 */ /* 0x000fe40007ffe0ff */
[----:B------:R-:W-:Y:S02]  /*2c40*/  IADD3 R33, PT, PT, R33, -0x80, RZ ;  /* 0xffffff8021217810 */ /* 0x000fe40007ffe0ff */
[----:B------:R-:W-:Y:S01]  /*2c50*/  LEA.HI R44, R36, 0xffffff80, RZ, 0x8 ;  /* 0xffffff80242c7811 */ /* 0x000fe200078f40ff */
[----:B------:R1:W2:Y:S01]  /*2c60*/  I2F.F16 R55, R14 ;  /* 0x0000000e00377306 */ /* 0x0002a20000200c00 */
[----:B0-----:R-:W-:-:S02]  /*2c70*/  SHF.R.U32.HI R32, RZ, 0x8, R35 ;  /* 0x00000008ff207819 */ /* 0x001fc40000011623 */
[----:B------:R-:W-:Y:S02]  /*2c80*/  SHF.R.U32.HI R35, RZ, 0x10, R35 ;  /* 0x00000010ff237819 */ /* 0x000fe40000011623 */
[----:B------:R-:W-:Y:S02]  /*2c90*/  LOP3.LUT R32, R32, 0xff, RZ, 0xc0, !PT ;  /* 0x000000ff20207812 */ /* 0x000fe400078ec0ff */
[----:B------:R-:W-:Y:S01]  /*2ca0*/  LOP3.LUT R35, R35, 0xff, RZ, 0xc0, !PT ;  /* 0x000000ff23237812 */ /* 0x000fe200078ec0ff */
[----:B------:R0:W-:Y:S01]  /*2cb0*/  I2F.F16 R63, R34 ;  /* 0x00000022003f7306 */ /* 0x0001e20000200c00 */
[----:B-1----:R-:W1:Y:S01]  /*2cc0*/  LDS.64 R14, [UR5+0x10] ;  /* 0x00001005ff0e7984 */ /* 0x002e620008000a00 */
[----:B------:R-:W-:Y:S02]  /*2cd0*/  IADD3 R68, PT, PT, R32, -0x80, RZ ;  /* 0xffffff8020447810 */ /* 0x000fe40007ffe0ff */
[----:B------:R-:W-:Y:S02]  /*2ce0*/  IADD3 R35, PT, PT, R35, -0x80, RZ ;  /* 0xffffff8023237810 */ /* 0x000fe40007ffe0ff */
[----:B------:R-:W-:-:S02]  /*2cf0*/  SHF.R.U32.HI R32, RZ, 0x8, R36 ;  /* 0x00000008ff207819 */ /* 0x000fc40000011624 */
[----:B------:R3:W-:Y:S01]  /*2d00*/  I2F.F16 R64, R35 ;  /* 0x0000002300407306 */ /* 0x0007e20000200c00 */
[----:B0-----:R-:W-:Y:S02]  /*2d10*/  SHF.R.U32.HI R34, RZ, 0x8, R38 ;  /* 0x00000008ff227819 */ /* 0x001fe40000011626 */
[----:B------:R-:W-:Y:S02]  /*2d20*/  LOP3.LUT R32, R32, 0xff, RZ, 0xc0, !PT ;  /* 0x000000ff20207812 */ /* 0x000fe400078ec0ff */
[----:B------:R-:W-:Y:S02]  /*2d30*/  LOP3.LUT R34, R34, 0xff, RZ, 0xc0, !PT ;  /* 0x000000ff22227812 */ /* 0x000fe400078ec0ff */
[----:B------:R-:W-:Y:S01]  /*2d40*/  IADD3 R48, PT, PT, R43, -0x80, RZ ;  /* 0xffffff802b307810 */ /* 0x000fe20007ffe0ff */
[----:B------:R-:W0:Y:S01]  /*2d50*/  I2F.F16 R66, R66 ;  /* 0x0000004200427306 */ /* 0x000e220000200c00 */
[----:B---3--:R-:W-:Y:S02]  /*2d60*/  SHF.R.U32.HI R35, RZ, 0x8, R39 ;  /* 0x00000008ff237819 */ /* 0x008fe40000011627 */
[----:B------:R-:W-:-:S02]  /*2d70*/  IADD3 R50, PT, PT, R34, -0x80, RZ ;  /* 0xffffff8022327810 */ /* 0x000fc40007ffe0ff */
[----:B------:R-:W-:Y:S02]  /*2d80*/  LOP3.LUT R35, R35, 0xff, RZ, 0xc0, !PT ;  /* 0x000000ff23237812 */ /* 0x000fe400078ec0ff */
[----:B------:R-:W-:Y:S01]  /*2d90*/  IADD3 R32, PT, PT, R32, -0x80, RZ ;  /* 0xffffff8020207810 */ /* 0x000fe20007ffe0ff */
[----:B------:R-:W3:Y:S01]  /*2da0*/  I2F.F16 R68, R68 ;  /* 0x0000004400447306 */ /* 0x000ee20000200c00 */
[----:B------:R-:W-:Y:S02]  /*2db0*/  IADD3 R61, PT, PT, R35, -0x80, RZ ;  /* 0xffffff80233d7810 */ /* 0x000fe40007ffe0ff */
[----:B------:R-:W4:Y:S01]  /*2dc0*/  LDS.64 R34, [UR5+0x18] ;  /* 0x00001805ff227984 */ /* 0x000f220008000a00 */
[----:B------:R-:W-:Y:S02]  /*2dd0*/  LOP3.LUT R43, R38, 0xff, RZ, 0xc0, !PT ;  /* 0x000000ff262b7812 */ /* 0x000fe400078ec0ff */
[----:B------:R-:W-:Y:S02]  /*2de0*/  SHF.R.U32.HI R36, RZ, 0x10, R36 ;  /* 0x00000010ff247819 */ /* 0x000fe40000011624 */
[----:B------:R2:W3:Y:S01]  /*2df0*/  I2F.F16 R62, R33 ;  /* 0x00000021003e7306 */ /* 0x0004e20000200c00 */
[----:B------:R-:W-:-:S02]  /*2e00*/  IADD3 R47, PT, PT, R43, -0x80, RZ ;  /* 0xffffff802b2f7810 */ /* 0x000fc40007ffe0ff */
[----:B------:R-:W-:Y:S02]  /*2e10*/  LOP3.LUT R36, R36, 0xff, RZ, 0xc0, !PT ;  /* 0x000000ff24247812 */ /* 0x000fe400078ec0ff */
[----:B------:R-:W-:Y:S02]  /*2e20*/  LEA.HI R45, R37, 0xffffff80, RZ, 0x8 ;  /* 0xffffff80252d7811 */ /* 0x000fe400078f40ff */
[----:B------:R-:W-:Y:S01]  /*2e30*/  IADD3 R67, PT, PT, R36, -0x80, RZ ;  /* 0xffffff8024437810 */ /* 0x000fe20007ffe0ff */
[----:B------:R0:W-:Y:S01]  /*2e40*/  I2F.F16 R49, R32 ;  /* 0x0000002000317306 */ /* 0x0001e20000200c00 */
[----:B-1----:R-:W-:Y:S01]  /*2e50*/  HADD2.F32 R74, -RZ, R14.H1_H1 ;  /* 0x3000000eff4a7230 */ /* 0x002fe20000004100 */
[--C-:B--2---:R-:W-:Y:S01]  /*2e60*/  SHF.R.U32.HI R33, RZ, 0x8, R37.reuse ;  /* 0x00000008ff217819 */ /* 0x104fe20000011625 */
[--C-:B------:R-:W-:Y:S01]  /*2e70*/  HADD2.F32 R71, -RZ, R15.reuse.H0_H0 ;  /* 0x2000000fff477230 */ /* 0x100fe20000004100 */
[----:B------:R-:W-:Y:S01]  /*2e80*/  SHF.R.U32.HI R37, RZ, 0x10, R37 ;  /* 0x00000010ff257819 */ /* 0x000fe20000011625 */
[----:B------:R-:W-:Y:S01]  /*2e90*/  HADD2.F32 R69, -RZ, R15.H1_H1 ;  /* 0x3000000fff457230 */ /* 0x000fe20000004100 */
[----:B------:R-:W-:Y:S01]  /*2ea0*/  LOP3.LUT R43, R39, 0xff, RZ, 0xc0, !PT ;  /* 0x000000ff272b7812 */ /* 0x000fe200078ec0ff */
[----:B------:R-:W-:Y:S01]  /*2eb0*/  HADD2.F32 R15, -RZ, R52.H0_H0 ;  /* 0x20000034ff0f7230 */ /* 0x000fe20000004100 */
[----:B------:R-:W1:Y:S01]  /*2ec0*/  I2F.F16 R58, R58 ;  /* 0x0000003a003a7306 */ /* 0x000e620000200c00 */
[----:B0-----:R-:W-:Y:S01]  /*2ed0*/  HADD2.F32 R32, -RZ, R14.H0_H0 ;  /* 0x2000000eff207230 */ /* 0x001fe20000004100 */
[----:B------:R-:W-:Y:S01]  /*2ee0*/  LOP3.LUT R73, R37, 0xff, RZ, 0xc0, !PT ;  /* 0x000000ff25497812 */ /* 0x000fe200078ec0ff */
[----:B------:R-:W-:Y:S01]  /*2ef0*/  HADD2.F32 R14, -RZ, R53.H0_H0 ;  /* 0x20000035ff0e7230 */ /* 0x000fe20000004100 */
[----:B------:R-:W-:Y:S01]  /*2f00*/  LEA.HI R46, R38, 0xffffff80, RZ, 0x8 ;  /* 0xffffff80262e7811 */ /* 0x000fe200078f40ff */
[----:B------:R-:W-:Y:S01]  /*2f10*/  HADD2.F32 R36, -RZ, R55.H0_H0 ;  /* 0x20000037ff247230 */ /* 0x000fe20000004100 */
[----:B------:R-:W-:Y:S01]  /*2f20*/  LOP3.LUT R33, R33, 0xff, RZ, 0xc0, !PT ;  /* 0x000000ff21217812 */ /* 0x000fe200078ec0ff */
[----:B------:R-:W-:Y:S01]  /*2f30*/  HADD2.F32 R37, -RZ, R65.H0_H0 ;  /* 0x20000041ff257230 */ /* 0x000fe20000004100 */
[----:B------:R-:W0:Y:S01]  /*2f40*/  I2F.F16 R57, R57 ;  /* 0x0000003900397306 */ /* 0x000e220000200c00 */
[----:B------:R-:W-:Y:S01]  /*2f50*/  FFMA.FTZ R53, R14, R32, RZ ;  /* 0x000000200e357223 */ /* 0x000fe200000100ff */
[----:B------:R-:W-:Y:S01]  /*2f60*/  SHF.R.U32.HI R72, RZ, 0x10, R38 ;  /* 0x00000010ff487819 */ /* 0x000fe20000011626 */
[----:B------:R-:W-:Y:S01]  /*2f70*/  HADD2.F32 R38, -RZ, R66.H0_H0 ;  /* 0x20000042ff267230 */ /* 0x000fe20000004100 */
[----:B------:R-:W-:Y:S01]  /*2f80*/  LEA.HI R60, R39, 0xffffff80, RZ, 0x8 ;  /* 0xffffff80273c7811 */ /* 0x000fe200078f40ff */
[C---:B------:R-:W-:Y:S01]  /*2f90*/  FFMA.FTZ R55, R32.reuse, R0, RZ ;  /* 0x0000000020377223 */ /* 0x040fe200000100ff */
[----:B------:R-:W-:Y:S01]  /*2fa0*/  SHF.R.U32.HI R70, RZ, 0x10, R39 ;  /* 0x00000010ff467819 */ /* 0x000fe20000011627 */
[----:B---3--:R-:W-:Y:S01]  /*2fb0*/  HADD2.F32 R39, -RZ, R68.H0_H0 ;  /* 0x20000044ff277230 */ /* 0x008fe20000004100 */
[----:B------:R-:W2:Y:S01]  /*2fc0*/  I2F.F16 R56, R56 ;  /* 0x0000003800387306 */ /* 0x000ea20000200c00 */
[----:B------:R-:W-:Y:S01]  /*2fd0*/  IADD3 R43, PT, PT, R43, -0x80, RZ ;  /* 0xffffff802b2b7810 */ /* 0x000fe20007ffe0ff */
[C---:B------:R-:W-:Y:S01]  /*2fe0*/  FFMA.FTZ R75, R32.reuse, R15, RZ ;  /* 0x0000000f204b7223 */ /* 0x040fe200000100ff */
[----:B------:R-:W-:Y:S01]  /*2ff0*/  FFMA.FTZ R32, R32, R13, RZ ;  /* 0x0000000d20207223 */ /* 0x000fe200000100ff */
[----:B------:R-:W-:Y:S01]  /*3000*/  FFMA.FTZ R65, R36, R74, R53 ;  /* 0x0000004a24417223 */ /* 0x000fe20000010035 */
[----:B------:R-:W-:Y:S01]  /*3010*/  IADD3 R33, PT, PT, R33, -0x80, RZ ;  /* 0xffffff8021217810 */ /* 0x000fe20007ffe0ff */
[----:B------:R-:W-:-:S02]  /*3020*/  HADD2.F32 R52, -RZ, R54.H0_H0 ;  /* 0x20000036ff347230 */ /* 0x000fc40000004100 */
[C---:B------:R-:W-:Y:S01]  /*3030*/  FFMA.FTZ R68, R74.reuse, R37, R55 ;  /* 0x000000254a447223 */ /* 0x040fe20000010037 */
[----:B------:R-:W3:Y:S01]  /*3040*/  I2F.F16 R47, R47 ;  /* 0x0000002f002f7306 */ /* 0x000ee20000200c00 */
[----:B------:R-:W-:Y:S02]  /*3050*/  HADD2.F32 R53, -RZ, R62.H0_H0 ;  /* 0x2000003eff357230 */ /* 0x000fe40000004100 */
[----:B------:R-:W-:Y:S01]  /*3060*/  FFMA.FTZ R75, R74, R38, R75 ;  /* 0x000000264a4b7223 */ /* 0x000fe2000001004b */
[----:B------:R-:W-:Y:S01]  /*3070*/  HADD2.F32 R54, -RZ, R63.H0_H0 ;  /* 0x2000003fff367230 */ /* 0x000fe20000004100 */
[----:B------:R-:W-:Y:S01]  /*3080*/  LOP3.LUT R72, R72, 0xff, RZ, 0xc0, !PT ;  /* 0x000000ff48487812 */ /* 0x000fe200078ec0ff */
[----:B------:R-:W-:Y:S01]  /*3090*/  FFMA.FTZ R74, R74, R39, R32 ;  /* 0x000000274a4a7223 */ /* 0x000fe20000010020 */
[----:B------:R-:W-:Y:S01]  /*30a0*/  IADD3 R32, PT, PT, R73, -0x80, RZ ;  /* 0xffffff8049207810 */ /* 0x000fe20007ffe0ff */
[----:B------:R-:W-:Y:S01]  /*30b0*/  HADD2.F32 R55, -RZ, R64.H0_H0 ;  /* 0x20000040ff377230 */ /* 0x000fe20000004100 */
[----:B------:R-:W3:Y:S01]  /*30c0*/  I2F.F16 R59, R59 ;  /* 0x0000003b003b7306 */ /* 0x000ee20000200c00 */
[----:B------:R-:W-:Y:S01]  /*30d0*/  LOP3.LUT R70, R70, 0xff, RZ, 0xc0, !PT ;  /* 0x000000ff46467812 */ /* 0x000fe200078ec0ff */
[----:B-1----:R-:W-:-:S02]  /*30e0*/  HADD2.F32 R58, -RZ, R58.H0_H0 ;  /* 0x2000003aff3a7230 */ /* 0x002fc40000004100 */
[C---:B------:R-:W-:Y:S01]  /*30f0*/  FFMA.FTZ R68, R71.reuse, R53, R68 ;  /* 0x0000003547447223 */ /* 0x040fe20000010044 */
[----:B0-----:R-:W-:Y:S02]  /*3100*/  HADD2.F32 R62, -RZ, R57.H0_H0 ;  /* 0x20000039ff3e7230 */ /* 0x001fe40000004100 */
[C---:B------:R-:W-:Y:S01]  /*3110*/  FFMA.FTZ R75, R71.reuse, R54, R75 ;  /* 0x00000036474b7223 */ /* 0x040fe2000001004b */
[----:B------:R-:W-:Y:S01]  /*3120*/  IADD3 R64, PT, PT, R72, -0x80, RZ ;  /* 0xffffff8048407810 */ /* 0x000fe20007ffe0ff */
[----:B------:R-:W-:Y:S01]  /*3130*/  FFMA.FTZ R66, R52, R71, R65 ;  /* 0x0000004734427223 */ /* 0x000fe20000010041 */
[----:B------:R-:W0:Y:S01]  /*3140*/  I2F.F16 R48, R48 ;  /* 0x0000003000307306 */ /* 0x000e220000200c00 */
[----:B------:R-:W-:Y:S01]  /*3150*/  IADD3 R70, PT, PT, R70, -0x80, RZ ;  /* 0xffffff8046467810 */ /* 0x000fe20007ffe0ff */
[----:B------:R-:W-:Y:S01]  /*3160*/  FFMA.FTZ R71, R71, R55, R74 ;  /* 0x0000003747477223 */ /* 0x000fe2000001004a */
[----:B--2---:R-:W-:Y:S02]  /*3170*/  HADD2.F32 R56, -RZ, R56.H0_H0 ;  /* 0x20000038ff387230 */ /* 0x004fe40000004100 */
[C---:B------:R-:W-:Y:S01]  /*3180*/  FFMA.FTZ R57, R69.reuse, R58, R68 ;  /* 0x0000003a45397223 */ /* 0x040fe20000010044 */
[----:B------:R-:W-:Y:S01]  /*3190*/  FFMA.FTZ R74, R69, R62, R75 ;  /* 0x0000003e454a7223 */ /* 0x000fe2000001004b */
[----:B----4-:R-:W-:Y:S01]  /*31a0*/  HADD2.F32 R68, -RZ, R34.H0_H0 ;  /* 0x20000022ff447230 */ /* 0x010fe20000004100 */
[----:B------:R-:W-:Y:S01]  /*31b0*/  ISETP.NE.AND P0, PT, R12, 0x1, PT ;  /* 0x000000010c00780c */ /* 0x000fe20003f05270 */
[----:B------:R-:W1:Y:S01]  /*31c0*/  I2F.F16 R43, R43 ;  /* 0x0000002b002b7306 */ /* 0x000e620000200c00 */
[----:B---3--:R-:W-:-:S02]  /*31d0*/  HADD2.F32 R47, -RZ, R47.H0_H0 ;  /* 0x2000002fff2f7230 */ /* 0x008fc40000004100 */
[----:B------:R-:W-:Y:S01]  /*31e0*/  FFMA.FTZ R76, R69, R56, R71 ;  /* 0x00000038454c7223 */ /* 0x000fe20000010047 */
[----:B------:R-:W-:Y:S02]  /*31f0*/  HADD2.F32 R59, -RZ, R59.H0_H0 ;  /* 0x2000003bff3b7230 */ /* 0x000fe40000004100 */
[----:B------:R-:W-:Y:S02]  /*3200*/  HADD2.F32 R72, -RZ, R34.H1_H1 ;  /* 0x30000022ff487230 */ /* 0x000fe40000004100 */
[C---:B------:R-:W-:Y:S01]  /*3210*/  FFMA.FTZ R71, R68.reuse, R47, R74 ;  /* 0x0000002f44477223 */ /* 0x040fe2000001004a */
[----:B0-----:R-:W-:Y:S01]  /*3220*/  HADD2.F32 R48, -RZ, R48.H0_H0 ;  /* 0x20000030ff307230 */ /* 0x001fe20000004100 */
[----:B------:R-:W0:Y:S01]  /*3230*/  I2F.F16 R33, R33 ;  /* 0x0000002100217306 */ /* 0x000e220000200c00 */
[----:B------:R-:W-:Y:S01]  /*3240*/  FFMA.FTZ R66, R59, R69, R66 ;  /* 0x000000453b427223 */ /* 0x000fe20000010042 */
[----:B------:R-:W-:Y:S02]  /*3250*/  HADD2.F32 R49, -RZ, R49.H0_H0 ;  /* 0x20000031ff317230 */ /* 0x000fe40000004100 */
[----:B------:R-:W-:Y:S01]  /*3260*/  FFMA.FTZ R69, R68, R48, R57 ;  /* 0x0000003044457223 */ /* 0x000fe20000010039 */
[----:B------:R-:W-:Y:S01]  /*3270*/  FFMA.FTZ R66, R51, R68, R66 ;  /* 0x0000004433427223 */ /* 0x000fe20000010042 */
[----:B------:R-:W-:-:S02]  /*3280*/  HADD2.F32 R34, -RZ, R35.H0_H0 ;  /* 0x20000023ff227230 */ /* 0x000fc40000004100 */
[----:B------:R-:W2:Y:S01]  /*3290*/  I2F.F16 R50, R50 ;  /* 0x0000003200327306 */ /* 0x000ea20000200c00 */
[----:B-1----:R-:W-:Y:S02]  /*32a0*/  HADD2.F32 R43, -RZ, R43.H0_H0 ;  /* 0x2000002bff2b7230 */ /* 0x002fe40000004100 */
[----:B------:R-:W-:Y:S01]  /*32b0*/  FFMA.FTZ R66, R49, R72, R66 ;  /* 0x0000004831427223 */ /* 0x000fe20000010042 */
[----:B------:R-:W-:Y:S02]  /*32c0*/  HADD2.F32 R35, -RZ, R35.H1_H1 ;  /* 0x30000023ff237230 */ /* 0x000fe40000004100 */
[----:B------:R-:W-:Y:S01]  /*32d0*/  FFMA.FTZ R76, R68, R43, R76 ;  /* 0x0000002b444c7223 */ /* 0x000fe2000001004c */
[----:B0-----:R-:W-:Y:S01]  /*32e0*/  HADD2.F32 R57, -RZ, R33.H0_H0 ;  /* 0x20000021ff397230 */ /* 0x001fe20000004100 */
[----:B------:R-:W0:Y:S01]  /*32f0*/  I2F.F16 R61, R61 ;  /* 0x0000003d003d7306 */ /* 0x000e220000200c00 */
[----:B------:R-:W-:-:S03]  /*3300*/  HADD2.F32 R68, -RZ, R9.H0_H0 ;  /* 0x20000009ff447230 */ /* 0x000fc60000004100 */
        /* <DEDUP_REMOVED lines=99> */
.L_x_3653:
[----:B------:R-:W-:Y:S05]  /*3940*/  @!P1 BRA `(.L_x_3654) ;  /* 0x0000000c00e89947 */ /* 0x000fea0003800000 */
[----:B-----5:R-:W-:Y:S02]  /*3950*/  LOP3.LUT R14, R28, 0xff, RZ, 0xc0, !PT ;  /* 0x000000ff1c0e7812 */ /* 0x020fe400078ec0ff */
[----:B------:R-:W-:Y:S02]  /*3960*/  LOP3.LUT R15, R30, 0xff, RZ, 0xc0, !PT ;  /* 0x000000ff1e0f7812 */ /* 0x000fe400078ec0ff */
[----:B------:R-:W-:Y:S02]  /*3970*/  IADD3 R14, PT, PT, R14, -0x80, RZ ;  /* 0xffffff800e0e7810 */ /* 0x000fe40007ffe0ff */
[----:B------:R-:W-:Y:S02]  /*3980*/  IADD3 R46, PT, PT, R15, -0x80, RZ ;  /* 0xffffff800f2e7810 */ /* 0x000fe40007ffe0ff */
[----:B------:R0:W-:Y:S01]  /*3990*/  I2F.F16 R47, R14 ;  /* 0x0000000e002f7306 */ /* 0x0001e20000200c00 */
[----:B------:R-:W-:Y:S02]  /*39a0*/  SHF.R.U32.HI R48, RZ, 0x8, R29 ;  /* 0x00000008ff307819 */ /* 0x000fe4000001161d */
[----:B------:R-:W-:-:S02]  /*39b0*/  LOP3.LUT R15, R24, 0xff, RZ, 0xc0, !PT ;  /* 0x000000ff180f7812 */ /* 0x000fc400078ec0ff */
[----:B------:R-:W-:Y:S02]  /*39c0*/  LOP3.LUT R49, R48, 0xff, RZ, 0xc0, !PT ;  /* 0x000000ff30317812 */ /* 0x000fe400078ec0ff */
[----:B------:R-:W-:Y:S01]  /*39d0*/  LEA.HI R45, R28, 0xffffff80, RZ, 0x8 ;  /* 0xffffff801c2d7811 */ /* 0x000fe200078f40ff */
[----:B------:R-:W-:Y:S01]  /*39e0*/  I2F.F16 R46, R46 ;  /* 0x0000002e002e7306 */ /* 0x000fe20000200c00 */
[--C-:B0-----:R-:W-:Y:S02]  /*39f0*/  SHF.R.U32.HI R14, RZ, 0x8, R28.reuse ;  /* 0x00000008ff0e7819 */ /* 0x101fe4000001161c */
[----:B------:R-:W-:Y:S02]  /*3a00*/  IADD3 R15, PT, PT, R15, -0x80, RZ ;  /* 0xffffff800f0f7810 */ /* 0x000fe40007ffe0ff */
[----:B------:R-:W-:Y:S02]  /*3a10*/  LOP3.LUT R14, R14, 0xff, RZ, 0xc0, !PT ;  /* 0x000000ff0e0e7812 */ /* 0x000fe400078ec0ff */
[----:B------:R-:W-:Y:S01]  /*3a20*/  SHF.R.U32.HI R28, RZ, 0x10, R28 ;  /* 0x00000010ff1c7819 */ /* 0x000fe2000001161c */
[----:B------:R0:W1:Y:S01]  /*3a30*/  I2F.F16 R44, R15 ;  /* 0x0000000f002c7306 */ /* 0x0000620000200c00 */
[----:B------:R-:W-:-:S02]  /*3a40*/  IADD3 R51, PT, PT, R49, -0x80, RZ ;  /* 0xffffff8031337810 */ /* 0x000fc40007ffe0ff */
[----:B------:R-:W-:Y:S02]  /*3a50*/  LEA.HI R36, R30, 0xffffff80, RZ, 0x8 ;  /* 0xffffff801e247811 */ /* 0x000fe400078f40ff */
[----:B------:R-:W-:Y:S02]  /*3a60*/  IADD3 R14, PT, PT, R14, -0x80, RZ ;  /* 0xffffff800e0e7810 */ /* 0x000fe40007ffe0ff */
[--C-:B------:R-:W-:Y:S01]  /*3a70*/  SHF.R.U32.HI R49, RZ, 0x8, R30.reuse ;  /* 0x00000008ff317819 */ /* 0x100fe2000001161e */
[----:B------:R-:W-:Y:S01]  /*3a80*/  I2F.F16 R51, R51 ;  /* 0x0000003300337306 */ /* 0x000fe20000200c00 */
[----:B0-----:R-:W-:Y:S02]  /*3a90*/  LOP3.LUT R15, R28, 0xff, RZ, 0xc0, !PT ;  /* 0x000000ff1c0f7812 */ /* 0x001fe400078ec0ff */
[----:B------:R-:W-:Y:S02]  /*3aa0*/  SHF.R.U32.HI R30, RZ, 0x10, R30 ;  /* 0x00000010ff1e7819 */ /* 0x000fe4000001161e */
[----:B------:R-:W-:-:S02]  /*3ab0*/  LEA.HI R39, R29, 0xffffff80, RZ, 0x8 ;  /* 0xffffff801d277811 */ /* 0x000fc400078f40ff */
[----:B------:R-:W-:Y:S01]  /*3ac0*/  LOP3.LUT R0, R29, 0xff, RZ, 0xc0, !PT ;  /* 0x000000ff1d007812 */ /* 0x000fe200078ec0ff */
[----:B------:R0:W2:Y:S01]  /*3ad0*/  I2F.F16 R28, R14 ;  /* 0x0000000e001c7306 */ /* 0x0000a20000200c00 */
[----:B------:R-:W-:Y:S01]  /*3ae0*/  IADD3 R15, PT, PT, R15, -0x80, RZ ;  /* 0xffffff800f0f7810 */ /* 0x000fe20007ffe0ff */
[----:B-1----:R-:W-:Y:S01]  /*3af0*/  HADD2.F32 R44, -RZ, R44.H0_H0 ;  /* 0x2000002cff2c7230 */ /* 0x002fe20000004100 */
[----:B------:R-:W-:Y:S02]  /*3b00*/  LOP3.LUT R30, R30, 0xff, RZ, 0xc0, !PT ;  /* 0x000000ff1e1e7812 */ /* 0x000fe400078ec0ff */
[----:B------:R-:W-:Y:S02]  /*3b10*/  SHF.R.U32.HI R29, RZ, 0x10, R29 ;  /* 0x00000010ff1d7819 */ /* 0x000fe4000001161d */
[----:B------:R-:W-:Y:S01]  /*3b20*/  SHF.R.U32.HI R50, RZ, 0x8, R31 ;  /* 0x00000008ff327819 */ /* 0x000fe2000001161f */
[----:B------:R1:W3:Y:S01]  /*3b30*/  I2F.F16 R48, R15 ;  /* 0x0000000f00307306 */ /* 0x0002e20000200c00 */
[----:B0-----:R-:W-:-:S02]  /*3b40*/  LOP3.LUT R14, R49, 0xff, RZ, 0xc0, !PT ;  /* 0x000000ff310e7812 */ /* 0x001fc400078ec0ff */
[----:B------:R-:W-:Y:S02]  /*3b50*/  IADD3 R52, PT, PT, R30, -0x80, RZ ;  /* 0xffffff801e347810 */ /* 0x000fe40007ffe0ff */
[C---:B------:R-:W-:Y:S02]  /*3b60*/  LEA.HI R35, R31.reuse, 0xffffff80, RZ, 0x8 ;  /* 0xffffff801f237811 */ /* 0x040fe400078f40ff */
[----:B------:R-:W-:Y:S01]  /*3b70*/  LOP3.LUT R13, R31, 0xff, RZ, 0xc0, !PT ;  /* 0x000000ff1f0d7812 */ /* 0x000fe200078ec0ff */
[----:B------:R-:W0:Y:S01]  /*3b80*/  I2F.F16 R45, R45 ;  /* 0x0000002d002d7306 */ /* 0x000e220000200c00 */
[----:B------:R-:W-:Y:S01]  /*3b90*/  LOP3.LUT R29, R29, 0xff, RZ, 0xc0, !PT ;  /* 0x000000ff1d1d7812 */ /* 0x000fe200078ec0ff */
[----:B--2---:R-:W-:Y:S01]  /*3ba0*/  HADD2.F32 R28, -RZ, R28.H0_H0 ;  /* 0x2000001cff1c7230 */ /* 0x004fe20000004100 */
[----:B------:R-:W-:Y:S02]  /*3bb0*/  IADD3 R53, PT, PT, R14, -0x80, RZ ;  /* 0xffffff800e357810 */ /* 0x000fe40007ffe0ff */
[----:B------:R-:W-:Y:S01]  /*3bc0*/  SHF.R.U32.HI R30, RZ, 0x8, R25 ;  /* 0x00000008ff1e7819 */ /* 0x000fe20000011619 */
[----:B-1----:R-:W1:Y:S01]  /*3bd0*/  LDS.64 R14, [UR5+0x20] ;  /* 0x00002005ff0e7984 */ /* 0x002e620008000a00 */
[----:B------:R-:W-:Y:S01]  /*3be0*/  SHF.R.U32.HI R31, RZ, 0x10, R31 ;  /* 0x00000010ff1f7819 */ /* 0x000fe2000001161f */
[----:B------:R-:W2:Y:S01]  /*3bf0*/  I2F.F16 R52, R52 ;  /* 0x0000003400347306 */ /* 0x000ea20000200c00 */
[----:B------:R-:W-:Y:S01]  /*3c00*/  LOP3.LUT R50, R50, 0xff, RZ, 0xc0, !PT ;  /* 0x000000ff32327812 */ /* 0x000fe200078ec0ff */
[----:B---3--:R-:W-:Y:S01]  /*3c10*/  HADD2.F32 R48, -RZ, R48.H0_H0 ;  /* 0x20000030ff307230 */ /* 0x008fe20000004100 */
[----:B------:R-:W-:-:S02]  /*3c20*/  IADD3 R29, PT, PT, R29, -0x80, RZ ;  /* 0xffffff801d1d7810 */ /* 0x000fc40007ffe0ff */
[----:B------:R-:W-:Y:S02]  /*3c30*/  LOP3.LUT R30, R30, 0xff, RZ, 0xc0, !PT ;  /* 0x000000ff1e1e7812 */ /* 0x000fe400078ec0ff */
[----:B------:R-:W-:Y:S01]  /*3c40*/  LOP3.LUT R31, R31, 0xff, RZ, 0xc0, !PT ;  /* 0x000000ff1f1f7812 */ /* 0x000fe200078ec0ff */
[----:B------:R3:W4:Y:S01]  /*3c50*/  I2F.F16 R49, R29 ;  /* 0x0000001d00317306 */ /* 0x0007220000200c00 */
[----:B------:R-:W-:Y:S01]  /*3c60*/  IADD3 R54, PT, PT, R50, -0x80, RZ ;  /* 0xffffff8032367810 */ /* 0x000fe20007ffe0ff */
[----:B0-----:R-:W-:Y:S01]  /*3c70*/  HADD2.F32 R45, -RZ, R45.H0_H0 ;  /* 0x2000002dff2d7230 */ /* 0x001fe20000004100 */
[----:B------:R-:W-:Y:S02]  /*3c80*/  LOP3.LUT R37, R25, 0xff, RZ, 0xc0, !PT ;  /* 0x000000ff19257812 */ /* 0x000fe400078ec0ff */
[----:B------:R-:W-:Y:S02]  /*3c90*/  IADD3 R50, PT, PT, R30, -0x80, RZ ;  /* 0xffffff801e327810 */ /* 0x000fe40007ffe0ff */
[----:B------:R-:W-:Y:S01]  /*3ca0*/  LEA.HI R32, R24, 0xffffff80, RZ, 0x8 ;  /* 0xffffff8018207811 */ /* 0x000fe200078f40ff */
[----:B------:R0:W1:Y:S01]  /*3cb0*/  I2F.F16 R64, R54 ;  /* 0x0000003600407306 */ /* 0x0000620000200c00 */
[----:B---3--:R-:W-:Y:S01]  /*3cc0*/  SHF.R.U32.HI R29, RZ, 0x8, R24 ;  /* 0x00000008ff1d7819 */ /* 0x008fe20000011618 */
[----:B--2---:R-:W-:Y:S01]  /*3cd0*/  HADD2.F32 R52, -RZ, R52.H0_H0 ;  /* 0x20000034ff347230 */ /* 0x004fe20000004100 */
[----:B------:R-:W-:-:S02]  /*3ce0*/  IADD3 R55, PT, PT, R31, -0x80, RZ ;  /* 0xffffff801f377810 */ /* 0x000fc40007ffe0ff */
[----:B------:R-:W-:Y:S02]  /*3cf0*/  SHF.R.U32.HI R30, RZ, 0x10, R24 ;  /* 0x00000010ff1e7819 */ /* 0x000fe40000011618 */
[--C-:B------:R-:W-:Y:S01]  /*3d00*/  SHF.R.U32.HI R31, RZ, 0x8, R26.reuse ;  /* 0x00000008ff1f7819 */ /* 0x100fe2000001161a */
[----:B------:R-:W-:Y:S01]  /*3d10*/  I2F.F16 R53, R53 ;  /* 0x0000003500357306 */ /* 0x000fe20000200c00 */
[----:B------:R-:W-:Y:S01]  /*3d20*/  SHF.R.U32.HI R24, RZ, 0x8, R27 ;  /* 0x00000008ff187819 */ /* 0x000fe2000001161b */
[----:B----4-:R-:W-:Y:S01]  /*3d30*/  HADD2.F32 R49, -RZ, R49.H0_H0 ;  /* 0x20000031ff317230 */ /* 0x010fe20000004100 */
[----:B------:R-:W-:Y:S02]  /*3d40*/  IADD3 R43, PT, PT, R37, -0x80, RZ ;  /* 0xffffff80252b7810 */ /* 0x000fe40007ffe0ff */
[C---:B------:R-:W-:Y:S02]  /*3d50*/  LEA.HI R34, R26.reuse, 0xffffff80, RZ, 0x8 ;  /* 0xffffff801a227811 */ /* 0x040fe400078f40ff */
[----:B------:R-:W-:Y:S01]  /*3d60*/  LOP3.LUT R37, R26, 0xff, RZ, 0xc0, !PT ;  /* 0x000000ff1a257812 */ /* 0x000fe200078ec0ff */
[----:B------:R-:W2:Y:S01]  /*3d70*/  I2F.F16 R55, R55 ;  /* 0x0000003700377306 */ /* 0x000ea20000200c00 */
[----:B------:R-:W-:-:S02]  /*3d80*/  SHF.R.U32.HI R61, RZ, 0x10, R26 ;  /* 0x00000010ff3d7819 */ /* 0x000fc4000001161a */
[----:B0-----:R-:W-:Y:S02]  /*3d90*/  LOP3.LUT R54, R31, 0xff, RZ, 0xc0, !PT ;  /* 0x000000ff1f367812 */ /* 0x001fe400078ec0ff */
[----:B------:R-:W-:Y:S01]  /*3da0*/  LOP3.LUT R26, R24, 0xff, RZ, 0xc0, !PT ;  /* 0x000000ff181a7812 */ /* 0x000fe200078ec0ff */
[--C-:B-1----:R-:W-:Y:S01]  /*3db0*/  HADD2.F32 R24, -RZ, R14.reuse.H0_H0 ;  /* 0x2000000eff187230 */ /* 0x102fe20000004100 */
[----:B------:R-:W-:Y:S01]  /*3dc0*/  LEA.HI R33, R25, 0xffffff80, RZ, 0x8 ;  /* 0xffffff8019217811 */ /* 0x000fe200078f40ff */
[----:B------:R-:W0:Y:S01]  /*3dd0*/  I2F.F16 R39, R39 ;  /* 0x0000002700277306 */ /* 0x000e220000200c00 */
[----:B------:R-:W-:Y:S01]  /*3de0*/  SHF.R.U32.HI R31, RZ, 0x10, R25 ;  /* 0x00000010ff1f7819 */ /* 0x000fe20000011619 */
[----:B------:R-:W-:Y:S01]  /*3df0*/  HADD2.F32 R63, -RZ, R14.H1_H1 ;  /* 0x3000000eff3f7230 */ /* 0x000fe20000004100 */
[----:B------:R-:W-:Y:S01]  /*3e00*/  IADD3 R38, PT, PT, R37, -0x80, RZ ;  /* 0xffffff8025267810 */ /* 0x000fe20007ffe0ff */
[--C-:B------:R-:W-:Y:S01]  /*3e10*/  HADD2.F32 R62, -RZ, R15.reuse.H0_H0 ;  /* 0x2000000fff3e7230 */ /* 0x100fe20000004100 */
[----:B------:R-:W-:Y:S01]  /*3e20*/  IADD3 R25, PT, PT, R54, -0x80, RZ ;  /* 0xffffff8036197810 */ /* 0x000fe20007ffe0ff */
[----:B------:R-:W-:Y:S01]  /*3e30*/  HADD2.F32 R58, -RZ, R15.H1_H1 ;  /* 0x3000000fff3a7230 */ /* 0x000fe20000004100 */
[C---:B------:R-:W-:Y:S01]  /*3e40*/  LOP3.LUT R37, R27.reuse, 0xff, RZ, 0xc0, !PT ;  /* 0x000000ff1b257812 */ /* 0x040fe200078ec0ff */
[----:B------:R-:W1:Y:S01]  /*3e50*/  I2F.F16 R36, R36 ;  /* 0x0000002400247306 */ /* 0x000e620000200c00 */
[----:B------:R-:W-:Y:S01]  /*3e60*/  LEA.HI R54, R27, 0xffffff80, RZ, 0x8 ;  /* 0xffffff801b367811 */ /* 0x000fe200078f40ff */
[----:B------:R-:W-:Y:S01]  /*3e70*/  HADD2.F32 R14, -RZ, R47.H0_H0 ;  /* 0x2000002fff0e7230 */ /* 0x000fe20000004100 */
[----:B------:R-:W-:Y:S01]  /*3e80*/  SHF.R.U32.HI R57, RZ, 0x10, R27 ;  /* 0x00000010ff397819 */ /* 0x000fe2000001161b */
[----:B------:R-:W-:Y:S01]  /*3e90*/  HADD2.F32 R15, -RZ, R46.H0_H0 ;  /* 0x2000002eff0f7230 */ /* 0x000fe20000004100 */
[----:B------:R-:W-:Y:S01]  /*3ea0*/  IADD3 R56, PT, PT, R26, -0x80, RZ ;  /* 0xffffff801a387810 */ /* 0x000fe20007ffe0ff */
[----:B------:R-:W-:Y:S01]  /*3eb0*/  HADD2.F32 R46, -RZ, R64.H0_H0 ;  /* 0x20000040ff2e7230 */ /* 0x000fe20000004100 */
[----:B------:R-:W-:Y:S01]  /*3ec0*/  IADD3 R0, PT, PT, R0, -0x80, RZ ;  /* 0xffffff8000007810 */ /* 0x000fe20007ffe0ff */
[----:B------:R-:W3:Y:S01]  /*3ed0*/  LDS.64 R26, [UR5+0x28] ;  /* 0x00002805ff1a7984 */ /* 0x000ee20008000a00 */
[----:B------:R-:W-:Y:S01]  /*3ee0*/  IADD3 R13, PT, PT, R13, -0x80, RZ ;  /* 0xffffff800d0d7810 */ /* 0x000fe20007ffe0ff */
[----:B------:R-:W4:Y:S01]  /*3ef0*/  I2F.F16 R35, R35 ;  /* 0x0000002300237306 */ /* 0x000f220000200c00 */
[----:B------:R-:W-:Y:S01]  /*3f00*/  IADD3 R37, PT, PT, R37, -0x80, RZ ;  /* 0xffffff8025257810 */ /* 0x000fe20007ffe0ff */
[----:B------:R-:W-:Y:S01]  /*3f10*/  FFMA.FTZ R66, R24, R15, RZ ;  /* 0x0000000f18427223 */ /* 0x000fe200000100ff */
[----:B------:R-:W-:Y:S01]  /*3f20*/  LOP3.LUT R30, R30, 0xff, RZ, 0xc0, !PT ;  /* 0x000000ff1e1e7812 */ /* 0x000fe200078ec0ff */
[----:B--2---:R-:W-:Y:S01]  /*3f30*/  HADD2.F32 R55, -RZ, R55.H0_H0 ;  /* 0x20000037ff377230 */ /* 0x004fe20000004100 */
[----:B------:R-:W-:Y:S01]  /*3f40*/  LOP3.LUT R29, R29, 0xff, RZ, 0xc0, !PT ;  /* 0x000000ff1d1d7812 */ /* 0x000fe200078ec0ff */
[----:B0-----:R-:W-:Y:S01]  /*3f50*/  HADD2.F32 R39, -RZ, R39.H0_H0 ;  /* 0x20000027ff277230 */ /* 0x001fe20000004100 */
[----:B------:R-:W-:Y:S01]  /*3f60*/  IADD3 R59, PT, PT, R30, -0x80, RZ ;  /* 0xffffff801e3b7810 */ /* 0x000fe20007ffe0ff */
[----:B------:R-:W0:Y:S01]  /*3f70*/  I2F.F16 R0, R0 ;  /* 0x0000000000007306 */ /* 0x000e220000200c00 */
[----:B------:R-:W-:Y:S01]  /*3f80*/  LOP3.LUT R60, R31, 0xff, RZ, 0xc0, !PT ;  /* 0x000000ff1f3c7812 */ /* 0x000fe200078ec0ff */
[----:B------:R-:W-:-:S02]  /*3f90*/  HADD2.F32 R30, -RZ, R51.H0_H0 ;  /* 0x20000033ff1e7230 */ /* 0x000fc40000004100 */
[----:B------:R-:W-:Y:S01]  /*3fa0*/  FFMA.FTZ R51, R14, R24, RZ ;  /* 0x000000180e337223 */ /* 0x000fe200000100ff */
[----:B------:R-:W-:Y:S01]  /*3fb0*/  HADD2.F32 R31, -RZ, R53.H0_H0 ;  /* 0x20000035ff1f7230 */ /* 0x000fe20000004100 */
[----:B------:R-:W-:Y:S01]  /*3fc0*/  IADD3 R29, PT, PT, R29, -0x80, RZ ;  /* 0xffffff801d1d7810 */ /* 0x000fe20007ffe0ff */
[----:B-1----:R-:W-:Y:S02]  /*3fd0*/  HADD2.F32 R36, -RZ, R36.H0_H0 ;  /* 0x20000024ff247230 */ /* 0x002fe40000004100 */
[----:B------:R-:W-:Y:S01]  /*3fe0*/  FFMA.FTZ R51, R28, R63, R51 ;  /* 0x0000003f1c337223 */ /* 0x000fe20000010033 */
[----:B------:R-:W1:Y:S01]  /*3ff0*/  I2F.F16 R13, R13 ;  /* 0x0000000d000d7306 */ /* 0x000e620000200c00 */
[----:B------:R-:W-:Y:S01]  /*4000*/  LOP3.LUT R61, R61, 0xff, RZ, 0xc0, !PT ;  /* 0x000000ff3d3d7812 */ /* 0x000fe200078ec0ff */
[----:B----4-:R-:W-:Y:S01]  /*4010*/  HADD2.F32 R35, -RZ, R35.H0_H0 ;  /* 0x20000023ff237230 */ /* 0x010fe20000004100 */
[----:B------:R-:W-:Y:S02]  /*4020*/  LOP3.LUT R57, R57, 0xff, RZ, 0xc0, !PT ;  /* 0x000000ff39397812 */ /* 0x000fe400078ec0ff */
[----:B------:R-:W-:Y:S01]  /*4030*/  IADD3 R61, PT, PT, R61, -0x80, RZ ;  /* 0xffffff803d3d7810 */ /* 0x000fe20007ffe0ff */
[----:B0-----:R-:W-:-:S02]  /*4040*/  HADD2.F32 R0, -RZ, R0.H0_H0 ;  /* 0x20000000ff007230 */ /* 0x001fc40000004100 */
[----:B------:R-:W0:Y:S01]  /*4050*/  I2F.F16 R37, R37 ;  /* 0x0000002500257306 */ /* 0x000e220000200c00 */
[----:B------:R-:W-:Y:S02]  /*4060*/  IADD3 R57, PT, PT, R57, -0x80, RZ ;  /* 0xffffff8039397810 */ /* 0x000fe40007ffe0ff */
[----:B------:R-:W-:Y:S01]  /*4070*/  ISETP.NE.AND P0, PT, R12, 0x1, PT ;  /* 0x000000010c00780c */ /* 0x000fe20003f05270 */
[----:B------:R-:W-:Y:S01]  /*4080*/  FFMA.FTZ R64, R24, R0, RZ ;  /* 0x0000000018407223 */ /* 0x000fe200000100ff */
[----:B-1----:R-:W-:-:S03]  /*4090*/  HADD2.F32 R13, -RZ, R13.H0_H0 ;  /* 0x2000000dff0d7230 */ /* 0x002fc60000004100 */
[----:B------:R-:W1:Y:S01]  /*40a0*/  I2F.F16 R43, R43 ;  /* 0x0000002b002b7306 */ /* 0x000e620000200c00 */
[----:B------:R-:W-:Y:S01]  /*40b0*/  FFMA.FTZ R53, R63, R30, R64 ;  /* 0x0000001e3f357223 */ /* 0x000fe20000010040 */
[----:B------:R-:W-:Y:S01]  /*40c0*/  FFMA.FTZ R65, R24, R13, RZ ;  /* 0x0000000d18417223 */ /* 0x000fe200000100ff */
[----:B------:R-:W-:Y:S01]  /*40d0*/  IADD3 R24, PT, PT, R60, -0x80, RZ ;  /* 0xffffff803c187810 */ /* 0x000fe20007ffe0ff */
[----:B------:R-:W-:Y:S01]  /*40e0*/  FFMA.FTZ R60, R48, R62, R51 ;  /* 0x0000003e303c7223 */ /* 0x000fe20000010033 */
[----:B------:R-:W-:-:S03]  /*40f0*/  FFMA.FTZ R53, R62, R49, R53 ;  /* 0x000000313e357223 */ /* 0x000fc60000010035 */
[----:B------:R-:W2:Y:S01]  /*4100*/  I2F.F16 R38, R38 ;  /* 0x0000002600267306 */ /* 0x000ea20000200c00 */
[----:B------:R-:W-:Y:S01]  /*4110*/  FFMA.FTZ R64, R63, R46, R65 ;  /* 0x0000002e3f407223 */ /* 0x000fe20000010041 */
[----:B------:R-:W-:Y:S01]  /*4120*/  FFMA.FTZ R51, R45, R58, R60 ;  /* 0x0000003a2d337223 */ /* 0x000fe2000001003c */
[----:B------:R-:W-:Y:S01]  /*4130*/  FFMA.FTZ R53, R58, R39, R53 ;  /* 0x000000273a357223 */ /* 0x000fe20000010035 */
[----:B0-----:R-:W-:Y:S02]  /*4140*/  HADD2.F32 R37, -RZ, R37.H0_H0 ;  /* 0x20000025ff257230 */ /* 0x001fe40000004100 */
[----:B------:R-:W-:Y:S01]  /*4150*/  FFMA.FTZ R64, R62, R55, R64 ;  /* 0x000000373e407223 */ /* 0x000fe20000010040 */
[----:B-1----:R-:W-:Y:S01]  /*4160*/  HADD2.F32 R43, -RZ, R43.H0_H0 ;  /* 0x2000002bff2b7230 */ /* 0x002fe20000004100 */
[----:B------:R0:W1:Y:S01]  /*4170*/  I2F.F16 R47, R59 ;  /* 0x0000003b002f7306 */ /* 0x0000620000200c00 */
[----:B--2---:R-:W-:-:S07]  /*4180*/  HADD2.F32 R38, -RZ, R38.H0_H0 ;  /* 0x20000026ff267230 */ /* 0x004fce0000004100 */
[----:B------:R-:W2:Y:S01]  /*4190*/  I2F.F16 R29, R29 ;  /* 0x0000001d001d7306 */ /* 0x000ea20000200c00 */
[----:B0-----:R-:W-:Y:S01]  /*41a0*/  FFMA.FTZ R59, R63, R31, R66 ;  /* 0x0000001f3f3b7223 */ /* 0x001fe20000010042 */
[----:B------:R-:W-:-:S03]  /*41b0*/  FFMA.FTZ R66, R58, R35, R64 ;  /* 0x000000233a427223 */ /* 0x000fc60000010040 */
[----:B------:R-:W-:Y:S01]  /*41c0*/  FFMA.FTZ R59, R62, R52, R59 ;  /* 0x000000343e3b7223 */ /* 0x000fe2000001003b */
[----:B---3--:R-:W-:Y:S02]  /*41d0*/  HADD2.F32 R62, -RZ, R27.H0_H0 ;  /* 0x2000001bff3e7230 */ /* 0x008fe40000004100 */
[----:B------:R-:W0:Y:S01]  /*41e0*/  I2F.F16 R50, R50 ;  /* 0x0000003200327306 */ /* 0x000e220000200c00 */
[----:B------:R-:W-:Y:S01]  /*41f0*/  FFMA.FTZ R63, R58, R36, R59 ;  /* 0x000000243a3f7223 */ /* 0x000fe2000001003b */
[--C-:B------:R-:W-:Y:S02]  /*4200*/  HADD2.F32 R58, -RZ, R26.reuse.H0_H0 ;  /* 0x2000001aff3a7230 */ /* 0x100fe40000004100 */
[----:B------:R-:W-:Y:S02]  /*4210*/  HADD2.F32 R26, -RZ, R26.H1_H1 ;  /* 0x3000001aff1a7230 */ /* 0x000fe40000004100 */
[----:B-1----:R-:W-:Y:S02]  /*4220*/  HADD2.F32 R47, -RZ, R47.H0_H0 ;  /* 0x2000002fff2f7230 */ /* 0x002fe40000004100 */
[----:B------:R-:W-:Y:S01]  /*4230*/  FFMA.FTZ R60, R44, R58, R51 ;  /* 0x0000003a2c3c7223 */ /* 0x000fe20000010033 */
[----:B------:R-:W1:Y:S01]  /*4240*/  I2F.F16 R25, R25 ;  /* 0x0000001900197306 */ /* 0x000e620000200c00 */
[----:B--2---:R-:W-:-:S02]  /*4250*/  HADD2.F32 R29, -RZ, R29.H0_H0 ;  /* 0x2000001dff1d7230 */ /* 0x004fc40000004100 */
[C---:B------:R-:W-:Y:S01]  /*4260*/  FFMA.FTZ R59, R58.reuse, R43, R53 ;  /* 0x0000002b3a3b7223 */ /* 0x040fe20000010035 */
[----:B------:R-:W-:Y:S01]  /*4270*/  FFMA.FTZ R64, R58, R38, R63 ;  /* 0x000000263a407223 */ /* 0x000fe2000001003f */
[----:B------:R-:W-:Y:S02]  /*4280*/  HADD2.F32 R27, -RZ, R27.H1_H1 ;  /* 0x3000001bff1b7230 */ /* 0x000fe40000004100 */
[----:B------:R-:W-:Y:S01]  /*4290*/  FFMA.FTZ R60, R29, R26, R60 ;  /* 0x0000001a1d3c7223 */ /* 0x000fe2000001003c */
[----:B0-----:R-:W-:Y:S01]  /*42a0*/  HADD2.F32 R50, -RZ, R50.H0_H0 ;  /* 0x20000032ff327230 */ /* 0x001fe20000004100 */
[----:B------:R-:W0:Y:S04]  /*42b0*/  I2F.F16 R56, R56 ;  /* 0x0000003800387306 */ /* 0x000e280000200c00 */
[----:B------:R-:W-:Y:S01]  /*42c0*/  FFMA.FTZ R59, R26, R50, R59 ;  /* 0x000000321a3b7223 */ /* 0x000fe2000001003b */
[----:B-1----:R-:W-:-:S03]  /*42d0*/  HADD2.F32 R51, -RZ, R25.H0_H0 ;  /* 0x20000019ff337230 */ /* 0x002fc60000004100 */
[----:B------:R-:W1:Y:S01]  /*42e0*/  I2F.F16 R24, R24 ;  /* 0x0000001800187306 */ /* 0x000e620000200c00 */
[----:B------:R-:W-:Y:S01]  /*42f0*/  FFMA.FTZ R25, R47, R62, R60 ;  /* 0x0000003e2f197223 */ /* 0x000fe2000001003c */
[----:B------:R-:W-:Y:S02]  /*4300*/  HADD2.F32 R60, -RZ, R9.H0_H0 ;  /* 0x20000009ff3c7230 */ /* 0x000fe40000004100 */
[----:B------:R-:W-:Y:S01]  /*4310*/  FFMA.FTZ R64, R26, R51, R64 ;  /* 0x000000331a407223 */ /* 0x000fe20000010040 */
[----:B0-----:R-:W-:-:S03]  /*4320*/  HADD2.F32 R56, -RZ, R56.H0_H0 ;  /* 0x20000038ff387230 */ /* 0x001fc60000004100 */
[----:B------:R0:W2:Y:S08]  /*4330*/  I2F.F16 R65, R61 ;  /* 0x0000003d00417306 */ /* 0x0000b00000200c00 */
[----:B------:R2:W3:Y:S01]  /*4340*/  I2F.F16 R67, R57 ;  /* 0x0000003900437306 */ /* 0x0004e20000200c00 */
[----:B0-----:R-:W-:Y:S01]  /*4350*/  FFMA.FTZ R61, R58, R37, R66 ;  /* 0x000000253a3d7223 */ /* 0x001fe20000010042 */
[----:B-1----:R-:W-:-:S03]  /*4360*/  HADD2.F32 R58, -RZ, R24.H0_H0 ;  /* 0x20000018ff3a7230 */ /* 0x002fc60000004100 */
[----:B------:R-:W-:Y:S02]  /*4370*/  FFMA.FTZ R26, R26, R56, R61 ;  /* 0x000000381a1a7223 */ /* 0x000fe4000001003d */
[----:B------:R-:W-:Y:S01]  /*4380*/  FFMA.FTZ R24, R62, R58, R59 ;  /* 0x0000003a3e187223 */ /* 0x000fe2000001003b */
[----:B------:R-:W0:Y:S01]  /*4390*/  I2F.F16 R32, R32 ;  /* 0x0000002000207306 */ /* 0x000e220000200c00 */
[----:B--2---:R-:W-:Y:S02]  /*43a0*/  HADD2.F32 R57, -RZ, R65.H0_H0 ;  /* 0x20000041ff397230 */ /* 0x004fe40000004100 */
[----:B------:R-:W-:-:S03]  /*43b0*/  HADD2.F32 R59, -RZ, R8.H0_H0 ;  /* 0x20000008ff3b7230 */ /* 0x000fc60000004100 */
[C---:B------:R-:W-:Y:S01]  /*43c0*/  FFMA.FTZ R63, R62.reuse, R57, R64 ;  /* 0x000000393e3f7223 */ /* 0x040fe20000010040 */
[----:B---3--:R-:W-:Y:S01]  /*43d0*/  HADD2.F32 R53, -RZ, R67.H0_H0 ;  /* 0x20000043ff357230 */ /* 0x008fe20000004100 */
[----:B------:R-:W1:Y:S04]  /*43e0*/  I2F.F16 R33, R33 ;  /* 0x0000002100217306 */ /* 0x000e680000200c00 */
        /* <DEDUP_REMOVED lines=80> */
.L_x_3654:
        /* <DEDUP_REMOVED lines=21> */
[----:B------:R-:W-:Y:S02]  /*4a40*/  IADD3 R14, PT, PT, R14, -0x80, RZ ;  /* 0xffffff800e0e7810 */ /* 0x000fe40007ffe0ff */
[----:B------:R-:W-:Y:S01]  /*4a50*/  LOP3.LUT R15, R21, 0xff, RZ, 0xc0, !PT ;  /* 0x000000ff150f7812 */ /* 0x000fe200078ec0ff */
[----:B------:R2:W-:Y:S01]  /*4a60*/  I2F.F16 R37, R13 ;  /* 0x0000000d00257306 */ /* 0x0005e20000200c00 */
[----:B------:R-:W-:Y:S01]  /*4a70*/  LOP3.LUT R0, R17, 0xff, RZ, 0xc0, !PT ;  /* 0x000000ff11007812 */ /* 0x000fe200078ec0ff */
[----:B0-----:R-:W-:Y:S01]  /*4a80*/  HADD2.F32 R31, -RZ, R31.H0_H0 ;  /* 0x2000001fff1f7230 */ /* 0x001fe20000004100 */
[----:B------:R-:W-:Y:S02]  /*4a90*/  IADD3 R15, PT, PT, R15, -0x80, RZ ;  /* 0xffffff800f0f7810 */ /* 0x000fe40007ffe0ff */
[----:B------:R-:W-:-:S02]  /*4aa0*/  IADD3 R0, PT, PT, R0, -0x80, RZ ;  /* 0xffffff8000007810 */ /* 0x000fc40007ffe0ff */
[----:B------:R-:W-:Y:S01]  /*4ab0*/  LOP3.LUT R32, R22, 0xff, RZ, 0xc0, !PT ;  /* 0x000000ff16207812 */ /* 0x000fe200078ec0ff */
[----:B------:R0:W3:Y:S01]  /*4ac0*/  I2F.F16 R33, R14 ;  /* 0x0000000e00217306 */ /* 0x0000e20000200c00 */
[--C-:B--2---:R-:W-:Y:S01]  /*4ad0*/  SHF.R.U32.HI R13, RZ, 0x8, R16.reuse ;  /* 0x00000008ff0d7819 */ /* 0x104fe20000011610 */
[----:B-1----:R-:W-:Y:S01]  /*4ae0*/  HADD2.F32 R30, -RZ, R30.H0_H0 ;  /* 0x2000001eff1e7230 */ /* 0x002fe20000004100 */
[----:B------:R-:W-:Y:S02]  /*4af0*/  SHF.R.U32.HI R16, RZ, 0x10, R16 ;  /* 0x00000010ff107819 */ /* 0x000fe40000011610 */
[----:B------:R-:W-:Y:S02]  /*4b00*/  LOP3.LUT R13, R13, 0xff, RZ, 0xc0, !PT ;  /* 0x000000ff0d0d7812 */ /* 0x000fe400078ec0ff */
[----:B------:R-:W-:Y:S01]  /*4b10*/  LOP3.LUT R16, R16, 0xff, RZ, 0xc0, !PT ;  /* 0x000000ff10107812 */ /* 0x000fe200078ec0ff */
[----:B------:R-:W1:Y:S01]  /*4b20*/  I2F.F16 R35, R15 ;  /* 0x0000000f00237306 */ /* 0x000e620000200c00 */
[----:B0-----:R-:W-:-:S02]  /*4b30*/  SHF.R.U32.HI R14, RZ, 0x8, R17 ;  /* 0x00000008ff0e7819 */ /* 0x001fc40000011611 */
[----:B------:R-:W-:Y:S02]  /*4b40*/  IADD3 R13, PT, PT, R13, -0x80, RZ ;  /* 0xffffff800d0d7810 */ /* 0x000fe40007ffe0ff */
[----:B------:R-:W-:Y:S02]  /*4b50*/  LOP3.LUT R14, R14, 0xff, RZ, 0xc0, !PT ;  /* 0x000000ff0e0e7812 */ /* 0x000fe400078ec0ff */
[----:B------:R-:W-:Y:S01]  /*4b60*/  IADD3 R16, PT, PT, R16, -0x80, RZ ;  /* 0xffffff8010107810 */ /* 0x000fe20007ffe0ff */
[----:B------:R0:W2:Y:S01]  /*4b70*/  I2F.F16 R40, R13 ;  /* 0x0000000d00287306 */ /* 0x0000a20000200c00 */
[----:B------:R-:W-:Y:S01]  /*4b80*/  IADD3 R46, PT, PT, R14, -0x80, RZ ;  /* 0xffffff800e2e7810 */ /* 0x000fe20007ffe0ff */
[----:B---3--:R-:W-:Y:S01]  /*4b90*/  HADD2.F32 R33, -RZ, R33.H0_H0 ;  /* 0x20000021ff217230 */ /* 0x008fe20000004100 */
[----:B------:R-:W-:Y:S02]  /*4ba0*/  SHF.R.U32.HI R14, RZ, 0x8, R18 ;  /* 0x00000008ff0e7819 */ /* 0x000fe40000011612 */
[----:B------:R-:W-:-:S02]  /*4bb0*/  SHF.R.U32.HI R17, RZ, 0x10, R17 ;  /* 0x00000010ff117819 */ /* 0x000fc40000011611 */
[----:B------:R-:W-:Y:S01]  /*4bc0*/  LOP3.LUT R14, R14, 0xff, RZ, 0xc0, !PT ;  /* 0x000000ff0e0e7812 */ /* 0x000fe200078ec0ff */
[----:B------:R3:W4:Y:S01]  /*4bd0*/  I2F.F16 R39, R16 ;  /* 0x0000001000277306 */ /* 0x0007220000200c00 */
[----:B0-----:R-:W-:Y:S01]  /*4be0*/  SHF.R.U32.HI R13, RZ, 0x10, R18 ;  /* 0x00000010ff0d7819 */ /* 0x001fe20000011612 */
[----:B-1----:R-:W-:Y:S01]  /*4bf0*/  HADD2.F32 R35, -RZ, R35.H0_H0 ;  /* 0x20000023ff237230 */ /* 0x002fe20000004100 */
[----:B------:R-:W-:Y:S02]  /*4c00*/  IADD3 R18, PT, PT, R14, -0x80, RZ ;  /* 0xffffff800e127810 */ /* 0x000fe40007ffe0ff */
[----:B------:R-:W-:Y:S01]  /*4c10*/  LOP3.LUT R13, R13, 0xff, RZ, 0xc0, !PT ;  /* 0x000000ff0d0d7812 */ /* 0x000fe200078ec0ff */
[----:B------:R-:W0:Y:S01]  /*4c20*/  LDS.64 R14, [UR5+0x30] ;  /* 0x00003005ff0e7984 */ /* 0x000e220008000a00 */
[----:B------:R-:W-:Y:S01]  /*4c30*/  LOP3.LUT R17, R17, 0xff, RZ, 0xc0, !PT ;  /* 0x000000ff11117812 */ /* 0x000fe200078ec0ff */
[----:B------:R1:W-:Y:S01]  /*4c40*/  I2F.F16 R54, R18 ;  /* 0x0000001200367306 */ /* 0x0003e20000200c00 */
[----:B---3--:R-:W-:Y:S01]  /*4c50*/  SHF.R.U32.HI R16, RZ, 0x8, R19 ;  /* 0x00000008ff107819 */ /* 0x008fe20000011613 */
[----:B--2---:R-:W-:Y:S01]  /*4c60*/  HADD2.F32 R40, -RZ, R40.H0_H0 ;  /* 0x20000028ff287230 */ /* 0x004fe20000004100 */
[----:B------:R-:W-:-:S02]  /*4c70*/  IADD3 R43, PT, PT, R13, -0x80, RZ ;  /* 0xffffff800d2b7810 */ /* 0x000fc40007ffe0ff */
[----:B------:R-:W-:Y:S02]  /*4c80*/  LOP3.LUT R16, R16, 0xff, RZ, 0xc0, !PT ;  /* 0x000000ff10107812 */ /* 0x000fe400078ec0ff */
[----:B------:R-:W-:Y:S01]  /*4c90*/  SHF.R.U32.HI R13, RZ, 0x10, R19 ;  /* 0x00000010ff0d7819 */ /* 0x000fe20000011613 */
[----:B------:R-:W2:Y:S01]  /*4ca0*/  I2F.F16 R0, R0 ;  /* 0x0000000000007306 */ /* 0x000ea20000200c00 */
[----:B------:R-:W-:Y:S01]  /*4cb0*/  IADD3 R19, PT, PT, R16, -0x80, RZ ;  /* 0xffffff8010137810 */ /* 0x000fe20007ffe0ff */
[----:B----4-:R-:W-:Y:S01]  /*4cc0*/  HADD2.F32 R39, -RZ, R39.H0_H0 ;  /* 0x20000027ff277230 */ /* 0x010fe20000004100 */
[----:B-1----:R-:W-:Y:S02]  /*4cd0*/  SHF.R.U32.HI R18, RZ, 0x8, R21 ;  /* 0x00000008ff127819 */ /* 0x002fe40000011615 */
[----:B------:R-:W-:Y:S02]  /*4ce0*/  LOP3.LUT R16, R13, 0xff, RZ, 0xc0, !PT ;  /* 0x000000ff0d107812 */ /* 0x000fe400078ec0ff */
[----:B------:R-:W-:Y:S01]  /*4cf0*/  LOP3.LUT R18, R18, 0xff, RZ, 0xc0, !PT ;  /* 0x000000ff12127812 */ /* 0x000fe200078ec0ff */
[----:B------:R1:W-:Y:S01]  /*4d00*/  I2F.F16 R55, R19 ;  /* 0x0000001300377306 */ /* 0x0003e20000200c00 */
[----:B------:R-:W-:-:S02]  /*4d10*/  IADD3 R17, PT, PT, R17, -0x80, RZ ;  /* 0xffffff8011117810 */ /* 0x000fc40007ffe0ff */
[--C-:B------:R-:W-:Y:S02]  /*4d20*/  SHF.R.U32.HI R13, RZ, 0x8, R20.reuse ;  /* 0x00000008ff0d7819 */ /* 0x100fe40000011614 */
[----:B------:R-:W-:Y:S02]  /*4d30*/  SHF.R.U32.HI R20, RZ, 0x10, R20 ;  /* 0x00000010ff147819 */ /* 0x000fe40000011614 */
[----:B------:R-:W-:Y:S01]  /*4d40*/  LOP3.LUT R13, R13, 0xff, RZ, 0xc0, !PT ;  /* 0x000000ff0d0d7812 */ /* 0x000fe200078ec0ff */
[----:B------:R-:W-:Y:S01]  /*4d50*/  I2F.F16 R36, R36 ;  /* 0x0000002400247306 */ /* 0x000fe20000200c00 */
[----:B-1----:R-:W-:Y:S01]  /*4d60*/  SHF.R.U32.HI R19, RZ, 0x10, R21 ;  /* 0x00000010ff137819 */ /* 0x002fe20000011615 */
[----:B--2---:R-:W-:Y:S01]  /*4d70*/  HADD2.F32 R0, -RZ, R0.H0_H0 ;  /* 0x20000000ff007230 */ /* 0x004fe20000004100 */
[----:B------:R-:W-:Y:S02]  /*4d80*/  IADD3 R21, PT, PT, R18, -0x80, RZ ;  /* 0xffffff8012157810 */ /* 0x000fe40007ffe0ff */
[----:B------:R-:W-:-:S02]  /*4d90*/  LOP3.LUT R19, R19, 0xff, RZ, 0xc0, !PT ;  /* 0x000000ff13137812 */ /* 0x000fc400078ec0ff */
[----:B------:R-:W-:Y:S01]  /*4da0*/  IADD3 R47, PT, PT, R16, -0x80, RZ ;  /* 0xffffff80102f7810 */ /* 0x000fe20007ffe0ff */
[----:B------:R-:W-:Y:S01]  /*4db0*/  I2F.F16 R38, R38 ;  /* 0x0000002600267306 */ /* 0x000fe20000200c00 */
[----:B------:R-:W-:Y:S02]  /*4dc0*/  IADD3 R44, PT, PT, R19, -0x80, RZ ;  /* 0xffffff80132c7810 */ /* 0x000fe40007ffe0ff */
[----:B------:R-:W1:Y:S01]  /*4dd0*/  LDS.64 R18, [UR5+0x38] ;  /* 0x00003805ff127984 */ /* 0x000e620008000a00 */
[----:B------:R-:W-:Y:S02]  /*4de0*/  LOP3.LUT R16, R20, 0xff, RZ, 0xc0, !PT ;  /* 0x000000ff14107812 */ /* 0x000fe400078ec0ff */
[----:B------:R-:W-:Y:S01]  /*4df0*/  IADD3 R13, PT, PT, R13, -0x80, RZ ;  /* 0xffffff800d0d7810 */ /* 0x000fe20007ffe0ff */
[----:B0-----:R-:W-:Y:S01]  /*4e00*/  HADD2.F32 R53, -RZ, R14.H1_H1 ;  /* 0x3000000eff357230 */ /* 0x001fe20000004100 */
[----:B------:R-:W0:Y:S01]  /*4e10*/  I2F.F16 R46, R46 ;  /* 0x0000002e002e7306 */ /* 0x000e220000200c00 */
[--C-:B------:R-:W-:Y:S01]  /*4e20*/  SHF.R.U32.HI R45, RZ, 0x8, R22.reuse ;  /* 0x00000008ff2d7819 */ /* 0x100fe20000011616 */
[--C-:B------:R-:W-:Y:S01]  /*4e30*/  HADD2.F32 R52, -RZ, R15.reuse.H0_H0 ;  /* 0x2000000fff347230 */ /* 0x100fe20000004100 */
[----:B------:R-:W-:Y:S01]  /*4e40*/  IADD3 R16, PT, PT, R16, -0x80, RZ ;  /* 0xffffff8010107810 */ /* 0x000fe20007ffe0ff */
[----:B------:R-:W-:Y:S01]  /*4e50*/  HADD2.F32 R48, -RZ, R15.H1_H1 ;  /* 0x3000000fff307230 */ /* 0x000fe20000004100 */
[----:B------:R-:W-:Y:S01]  /*4e60*/  SHF.R.U32.HI R22, RZ, 0x10, R22 ;  /* 0x00000010ff167819 */ /* 0x000fe20000011616 */
[----:B------:R-:W-:Y:S01]  /*4e70*/  HADD2.F32 R15, -RZ, R37.H0_H0 ;  /* 0x20000025ff0f7230 */ /* 0x000fe20000004100 */
[----:B------:R-:W-:Y:S01]  /*4e80*/  IADD3 R34, PT, PT, R32, -0x80, RZ ;  /* 0xffffff8020227810 */ /* 0x000fe20007ffe0ff */
[----:B------:R-:W2:Y:S01]  /*4e90*/  I2F.F16 R17, R17 ;  /* 0x0000001100117306 */ /* 0x000ea20000200c00 */
[----:B------:R-:W-:-:S02]  /*4ea0*/  LOP3.LUT R32, R23, 0xff, RZ, 0xc0, !PT ;  /* 0x000000ff17207812 */ /* 0x000fc400078ec0ff */
[--C-:B------:R-:W-:Y:S02]  /*4eb0*/  SHF.R.U32.HI R50, RZ, 0x8, R23.reuse ;  /* 0x00000008ff327819 */ /* 0x100fe40000011617 */
[----:B------:R-:W-:Y:S02]  /*4ec0*/  LOP3.LUT R49, R22, 0xff, RZ, 0xc0, !PT ;  /* 0x000000ff16317812 */ /* 0x000fe400078ec0ff */
[----:B------:R-:W-:Y:S01]  /*4ed0*/  LOP3.LUT R45, R45, 0xff, RZ, 0xc0, !PT ;  /* 0x000000ff2d2d7812 */ /* 0x000fe200078ec0ff */
[----:B------:R-:W3:Y:S01]  /*4ee0*/  I2F.F16 R43, R43 ;  /* 0x0000002b002b7306 */ /* 0x000ee20000200c00 */
[----:B------:R-:W-:Y:S01]  /*4ef0*/  IADD3 R32, PT, PT, R32, -0x80, RZ ;  /* 0xffffff8020207810 */ /* 0x000fe20007ffe0ff */
[----:B0-----:R-:W-:Y:S01]  /*4f00*/  HADD2.F32 R22, -RZ, R46.H0_H0 ;  /* 0x2000002eff167230 */ /* 0x001fe20000004100 */
[----:B------:R-:W-:Y:S01]  /*4f10*/  SHF.R.U32.HI R51, RZ, 0x10, R23 ;  /* 0x00000010ff337819 */ /* 0x000fe20000011617 */
[----:B------:R-:W-:Y:S01]  /*4f20*/  HADD2.F32 R23, -RZ, R54.H0_H0 ;  /* 0x20000036ff177230 */ /* 0x000fe20000004100 */
[----:B------:R-:W-:-:S02]  /*4f30*/  LOP3.LUT R50, R50, 0xff, RZ, 0xc0, !PT ;  /* 0x000000ff32327812 */ /* 0x000fc400078ec0ff */
[----:B------:R-:W-:Y:S01]  /*4f40*/  IADD3 R49, PT, PT, R49, -0x80, RZ ;  /* 0xffffff8031317810 */ /* 0x000fe20007ffe0ff */
[----:B------:R0:W-:Y:S01]  /*4f50*/  I2F.F16 R20, R13 ;  /* 0x0000000d00147306 */ /* 0x0001e20000200c00 */
[----:B------:R-:W-:Y:S01]  /*4f60*/  IADD3 R45, PT, PT, R45, -0x80, RZ ;  /* 0xffffff802d2d7810 */ /* 0x000fe20007ffe0ff */
[----:B--2---:R-:W-:Y:S01]  /*4f70*/  HADD2.F32 R17, -RZ, R17.H0_H0 ;  /* 0x20000011ff117230 */ /* 0x004fe20000004100 */
[----:B------:R-:W-:Y:S02]  /*4f80*/  LOP3.LUT R51, R51, 0xff, RZ, 0xc0, !PT ;  /* 0x000000ff33337812 */ /* 0x000fe400078ec0ff */
[----:B------:R-:W-:Y:S02]  /*4f90*/  IADD3 R50, PT, PT, R50, -0x80, RZ ;  /* 0xffffff8032327810 */ /* 0x000fe40007ffe0ff */
[----:B------:R-:W-:Y:S01]  /*4fa0*/  IADD3 R51, PT, PT, R51, -0x80, RZ ;  /* 0xffffff8033337810 */ /* 0x000fe20007ffe0ff */
[----:B------:R-:W2:Y:S01]  /*4fb0*/  I2F.F16 R47, R47 ;  /* 0x0000002f002f7306 */ /* 0x000ea20000200c00 */
[----:B0-----:R-:W-:Y:S01]  /*4fc0*/  HADD2.F32 R13, -RZ, R14.H0_H0 ;  /* 0x2000000eff0d7230 */ /* 0x001fe20000004100 */
[----:B------:R-:W-:Y:S01]  /*4fd0*/  ISETP.NE.AND P0, PT, R12, 0x1, PT ;  /* 0x000000010c00780c */ /* 0x000fe20003f05270 */
[----:B------:R-:W-:-:S02]  /*4fe0*/  HADD2.F32 R14, -RZ, R36.H0_H0 ;  /* 0x20000024ff0e7230 */ /* 0x000fc40000004100 */
[----:B------:R-:W-:Y:S02]  /*4ff0*/  HADD2.F32 R36, -RZ, R55.H0_H0 ;  /* 0x20000037ff247230 */ /* 0x000fe40000004100 */
[----:B------:R-:W-:Y:S01]  /*5000*/  FFMA.FTZ R37, R15, R13, RZ ;  /* 0x0000000d0f257223 */ /* 0x000fe200000100ff */
[----:B------:R0:W4:Y:S01]  /*5010*/  I2F.F16 R41, R16 ;  /* 0x0000001000297306 */ /* 0x0001220000200c00 */
[----:B------:R-:W-:Y:S02]  /*5020*/  FFMA.FTZ R55, R13, R14, RZ ;  /* 0x0000000e0d377223 */ /* 0x000fe400000100ff */
[----:B------:R-:W-:Y:S01]  /*5030*/  FFMA.FTZ R46, R40, R53, R37 ;  /* 0x00000035282e7223 */ /* 0x000fe20000010025 */
[----:B---3--:R-:W-:Y:S02]  /*5040*/  HADD2.F32 R37, -RZ, R43.H0_H0 ;  /* 0x2000002bff257230 */ /* 0x008fe40000004100 */
[----:B------:R-:W-:Y:S01]  /*5050*/  FFMA.FTZ R55, R53, R36, R55 ;  /* 0x0000002435377223 */ /* 0x000fe20000010037 */
[----:B------:R-:W-:Y:S01]  /*5060*/  FFMA.FTZ R46, R39, R52, R46 ;  /* 0x00000034272e7223 */ /* 0x000fe2000001002e */
[----:B------:R-:W3:Y:S01]  /*5070*/  I2F.F16 R29, R29 ;  /* 0x0000001d001d7306 */ /* 0x000ee20000200c00 */
[----:B0-----:R-:W-:-:S02]  /*5080*/  HADD2.F32 R16, -RZ, R38.H0_H0 ;  /* 0x20000026ff107230 */ /* 0x001fc40000004100 */
[----:B------:R-:W-:-:S03]  /*5090*/  FFMA.FTZ R38, R13, R0, RZ ;  /* 0x000000000d267223 */ /* 0x000fc600000100ff */
[----:B------:R-:W-:Y:S01]  /*50a0*/  FFMA.FTZ R54, R13, R16, RZ ;  /* 0x000000100d367223 */ /* 0x000fe200000100ff */
[C---:B------:R-:W-:Y:S01]  /*50b0*/  FFMA.FTZ R13, R53.reuse, R22, R38 ;  /* 0x00000016350d7223 */ /* 0x040fe20000010026 */
[----:B------:R-:W0:Y:S01]  /*50c0*/  I2F.F16 R28, R28 ;  /* 0x0000001c001c7306 */ /* 0x000e220000200c00 */
[----:B--2---:R-:W-:Y:S02]  /*50d0*/  HADD2.F32 R38, -RZ, R47.H0_H0 ;  /* 0x2000002fff267230 */ /* 0x004fe40000004100 */
[----:B------:R-:W-:Y:S01]  /*50e0*/  FFMA.FTZ R54, R53, R23, R54 ;  /* 0x0000001735367223 */ /* 0x000fe20000010036 */
[C---:B------:R-:W-:Y:S01]  /*50f0*/  FFMA.FTZ R13, R52.reuse, R17, R13 ;  /* 0x00000011340d7223 */ /* 0x040fe2000001000d */
[----:B----4-:R-:W-:Y:S02]  /*5100*/  HADD2.F32 R41, -RZ, R41.H0_H0 ;  /* 0x20000029ff297230 */ /* 0x010fe40000004100 */
[----:B------:R-:W-:Y:S01]  /*5110*/  FFMA.FTZ R43, R52, R37, R54 ;  /* 0x00000025342b7223 */ /* 0x000fe20000010036 */
[----:B------:R-:W-:Y:S01]  /*5120*/  FFMA.FTZ R56, R48, R31, R13 ;  /* 0x0000001f30387223 */ /* 0x000fe2000001000d */
[----:B------:R-:W2:Y:S01]  /*5130*/  I2F.F16 R34, R34 ;  /* 0x0000002200227306 */ /* 0x000ea20000200c00 */
[----:B---3--:R-:W-:-:S02]  /*5140*/  HADD2.F32 R29, -RZ, R29.H0_H0 ;  /* 0x2000001dff1d7230 */ /* 0x008fc40000004100 */
[----:B------:R-:W-:Y:S01]  /*5150*/  FFMA.FTZ R55, R52, R38, R55 ;  /* 0x0000002634377223 */ /* 0x000fe20000010037 */
[----:B-1----:R-:W-:Y:S02]  /*5160*/  HADD2.F32 R13, -RZ, R18.H0_H0 ;  /* 0x20000012ff0d7230 */ /* 0x002fe40000004100 */
[----:B------:R-:W-:Y:S01]  /*5170*/  FFMA.FTZ R43, R48, R30, R43 ;  /* 0x0000001e302b7223 */ /* 0x000fe2000001002b */
[--C-:B------:R-:W-:Y:S02]  /*5180*/  HADD2.F32 R52, -RZ, R19.reuse.H0_H0 ;  /* 0x20000013ff347230 */ /* 0x100fe40000004100 */
[----:B------:R-:W-:Y:S01]  /*5190*/  FFMA.FTZ R46, R29, R48, R46 ;  /* 0x000000301d2e7223 */ /* 0x000fe2000001002e */
[----:B0-----:R-:W-:Y:S01]  /*51a0*/  HADD2.F32 R28, -RZ, R28.H0_H0 ;  /* 0x2000001cff1c7230 */ /* 0x001fe20000004100 */
[----:B------:R-:W0:Y:S01]  /*51b0*/  I2F.F16 R32, R32 ;  /* 0x0000002000207306 */ /* 0x000e220000200c00 */
[----:B------:R-:W-:Y:S01]  /*51c0*/  FFMA.FTZ R53, R13, R35, R56 ;  /* 0x000000230d357223 */ /* 0x000fe20000010038 */
[----:B------:R-:W-:-:S02]  /*51d0*/  HADD2.F32 R54, -RZ, R19.H1_H1 ;  /* 0x30000013ff367230 */ /* 0x000fc40000004100 */
[----:B------:R-:W-:Y:S01]  /*51e0*/  FFMA.FTZ R19, R33, R13, R46 ;  /* 0x0000000d21137223 */ /* 0x000fe2000001002e */
[----:B------:R-:W-:Y:S01]  /*51f0*/  FFMA.FTZ R55, R48, R28, R55 ;  /* 0x0000001c30377223 */ /* 0x000fe20000010037 */
[----:B------:R-:W-:Y:S02]  /*5200*/  HADD2.F32 R18, -RZ, R18.H1_H1 ;  /* 0x30000012ff127230 */ /* 0x000fe40000004100 */
[----:B--2---:R-:W-:Y:S01]  /*5210*/  HADD2.F32 R34, -RZ, R34.H0_H0 ;  /* 0x20000022ff227230 */ /* 0x004fe20000004100 */
[----:B------:R-:W-:Y:S01]  /*5220*/  I2F.F16 R49, R49 ;  /* 0x0000003100317306 */ /* 0x000fe20000200c00 */
[----:B------:R-:W-:-:S05]  /*5230*/  HADD2.F32 R46, -RZ, R20.H0_H0 ;  /* 0x20000014ff2e7230 */ /* 0x000fca0000004100 */
[----:B------:R-:W-:Y:S01]  /*5240*/  FFMA.FTZ R20, R46, R18, R19 ;  /* 0x000000122e147223 */ /* 0x000fe20000010013 */
[----:B0-----:R-:W-:Y:S01]  /*5250*/  HADD2.F32 R32, -RZ, R32.H0_H0 ;  /* 0x20000020ff207230 */ /* 0x001fe20000004100 */
[----:B------:R-:W0:Y:S04]  /*5260*/  I2F.F16 R21, R21 ;  /* 0x0000001500157306 */ /* 0x000e280000200c00 */
[----:B------:R-:W-:-:S04]  /*5270*/  FFMA.FTZ R55, R13, R32, R55 ;  /* 0x000000200d377223 */ /* 0x000fc80000010037 */
[----:B------:R-:W1:Y:S01]  /*5280*/  I2F.F16 R45, R45 ;  /* 0x0000002d002d7306 */ /* 0x000e620000200c00 */
[----:B0-----:R-:W-:-:S07]  /*5290*/  HADD2.F32 R47, -RZ, R21.H0_H0 ;  /* 0x20000015ff2f7230 */ /* 0x001fce0000004100 */
[----:B------:R0:W2:Y:S01]  /*52a0*/  I2F.F16 R57, R50 ;  /* 0x0000003200397306 */ /* 0x0000a20000200c00 */
[----:B------:R-:W-:-:S07]  /*52b0*/  FFMA.FTZ R53, R18, R47, R53 ;  /* 0x0000002f12357223 */ /* 0x000fce0000010035 */
[----:B------:R-:W3:Y:S01]  /*52c0*/  I2F.F16 R44, R44 ;  /* 0x0000002c002c7306 */ /* 0x000ee20000200c00 */
[----:B0-----:R-:W-:Y:S01]  /*52d0*/  FFMA.FTZ R50, R13, R34, R43 ;  /* 0x000000220d327223 */ /* 0x001fe2000001002b */
[----:B------:R-:W-:Y:S02]  /*52e0*/  HADD2.F32 R43, -RZ, R49.H0_H0 ;  /* 0x20000031ff2b7230 */ /* 0x000fe40000004100 */
[----:B------:R-:W-:Y:S01]  /*52f0*/  FFMA.FTZ R13, R41, R52, R20 ;  /* 0x00000034290d7223 */ /* 0x000fe20000010014 */
[----:B-1----:R-:W-:Y:S02]  /*5300*/  HADD2.F32 R49, -RZ, R45.H0_H0 ;  /* 0x2000002dff317230 */ /* 0x002fe40000004100 */
[----:B--2---:R-:W-:Y:S01]  /*5310*/  HADD2.F32 R48, -RZ, R57.H0_H0 ;  /* 0x20000039ff307230 */ /* 0x004fe20000004100 */
[----:B------:R-:W0:Y:S02]  /*5320*/  I2F.F16 R51, R51 ;  /* 0x0000003300337306 */ /* 0x000e240000200c00 */
[----:B------:R-:W-:-:S02]  /*5330*/  FFMA.FTZ R50, R18, R49, R50 ;  /* 0x0000003112327223 */ /* 0x000fc40000010032 */
[----:B------:R-:W-:Y:S02]  /*5340*/  FFMA.FTZ R18, R18, R48, R55 ;  /* 0x0000003012127223 */ /* 0x000fe40000010037 */
[----:B------:R-:W-:Y:S01]  /*5350*/  FFMA.FTZ R20, R52, R43, R50 ;  /* 0x0000002b34147223 */ /* 0x000fe20000010032 */
[----:B------:R-:W-:Y:S01]  /*5360*/  HADD2.F32 R50, -RZ, R8.H0_H0 ;  /* 0x20000008ff327230 */ /* 0x000fe20000004100 */
[----:B------:R-:W1:Y:S01]  /*5370*/  I2F.F16 R26, R26 ;  /* 0x0000001a001a7306 */ /* 0x000e620000200c00 */
[----:B---3--:R-:W-:-:S05]  /*5380*/  HADD2.F32 R44, -RZ, R44.H0_H0 ;  /* 0x2000002cff2c7230 */ /* 0x008fca0000004100 */
[----:B------:R-:W-:Y:S01]  /*5390*/  FFMA.FTZ R19, R52, R44, R53 ;  /* 0x0000002c34137223 */ /* 0x000fe20000010035 */
[----:B0-----:R-:W-:Y:S01]  /*53a0*/  HADD2.F32 R45, -RZ, R51.H0_H0 ;  /* 0x20000033ff2d7230 */ /* 0x001fe20000004100 */
[----:B------:R-:W0:Y:S01]  /*53b0*/  I2F.F16 R25, R25 ;  /* 0x0000001900197306 */ /* 0x000e220000200c00 */
[----:B------:R-:W-:-:S03]  /*53c0*/  HADD2.F32 R51, -RZ, R9.H0_H0 ;  /* 0x20000009ff337230 */ /* 0x000fc60000004100 */
[----:B------:R-:W-:Y:S01]  /*53d0*/  FFMA.FTZ R21, R52, R45, R18 ;  /* 0x0000002d34157223 */ /* 0x000fe20000010012 */
[----:B-1----:R-:W-:-:S03]  /*53e0*/  HADD2.F32 R26, -RZ, R26.H0_H0 ;  /* 0x2000001aff1a7230 */ /* 0x002fc60000004100 */
[----:B------:R-:W1:Y:S02]  /*53f0*/  I2F.F16 R24, R24 ;  /* 0x0000001800187306 */ /* 0x000e640000200c00 */
[----:B------:R-:W-:Y:S01]  /*5400*/  FFMA.FTZ R18, R26, R54, R13 ;  /* 0x000000361a127223 */ /* 0x000fe2000001000d */
[----:B------:R-:W-:Y:S01]  /*5410*/  MOV R13, R42 ;  /* 0x0000002a000d7202 */ /* 0x000fe20000000f00 */
        /* <DEDUP_REMOVED lines=77> */
.L_x_3651:
[----:B------:R-:W-:-:S04]  /*58f0*/  VIMNMX R0, PT, PT, R11, UR12, PT ;  /* 0x0000000c0b007c48 */ /* 0x000fc8000bfe0100 */
[----:B------:R-:W-:-:S13]  /*5900*/  ISETP.GT.AND P0, PT, R0, R13, PT ;  /* 0x0000000d0000720c */ /* 0x000fda0003f04270 */
[----:B------:R-:W-:Y:S05]  /*5910*/  @!P0 BRA `(.L_x_3655) ;  /* 0x0000001800b48947 */ /* 0x000fea0003800000 */
[----:B------:R-:W-:Y:S01]  /*5920*/  VIMNMX.U32 R0, PT, PT, R11, UR12, PT ;  /* 0x0000000c0b007c48 */ /* 0x000fe2000bfe0000 */
[----:B------:R-:W0:Y:S06]  /*5930*/  LDCU.64 UR10, c[0x0][0x3a8] ;  /* 0x00007500ff0a77ac */ /* 0x000e2c0008000a00 */
.L_x_3657:
        /* <DEDUP_REMOVED lines=10> */
[----:B------:R-:W-:Y:S02]  /*59e0*/  ISETP.GE.AND P1, PT, R12, 0x1, PT ;  /* 0x000000010c00780c */ /* 0x000fe40003f26270 */
[----:B------:R-:W-:Y:S01]  /*59f0*/  IADD3 R13, PT, PT, R13, 0x20, RZ ;  /* 0x000000200d0d7810 */ /* 0x000fe20007ffe0ff */
[----:B------:R-:W-:-:S03]  /*5a00*/  IMAD.WIDE R90, R10, 0x4, R14 ;  /* 0x000000040a5a7825 */ /* 0x000fc600078e020e */
[----:B------:R-:W-:-:S07]  /*5a10*/  ISETP.GE.AND P0, PT, R13, R0, PT ;  /* 0x000000000d00720c */ /* 0x000fce0003f06270 */
[----:B0-----:R-:W-:Y:S06]  /*5a20*/  @!P1 BRA `(.L_x_3656) ;  /* 0x0000001800589947 */ /* 0x001fec0003800000 */
        /* <DEDUP_REMOVED lines=31> */
[----:B------:R-:W0:Y:S01]  /*5c20*/  LDS.128 R32, [UR4] ;  /* 0x00000004ff207984 */ /* 0x000e220008000c00 */
        /* <DEDUP_REMOVED lines=19> */
[----:B------:R-:W-:Y:S02]  /*5d60*/  LOP3.LUT R47, R47, 0x40004, R64, 0xf8, !PT ;  /* 0x000400042f2f7812 */ /* 0x000fe400078ef840 */
[----:B------:R-:W-:Y:S02]  /*5d70*/  SHF.R.U32.HI R86, RZ, 0xc, R27 ;  /* 0x0000000cff567819 */ /* 0x000fe4000001161b */
[----:B------:R-:W-:Y:S02]  /*5d80*/  SHF.R.U32.HI R45, RZ, 0xd, R18 ;  /* 0x0000000dff2d7819 */ /* 0x000fe40000011612 */
[----:B------:R-:W-:Y:S02]  /*5d90*/  LOP3.LUT R42, R41, 0x20002, R42, 0xf8, !PT ;  /* 0x00020002292a7812 */ /* 0x000fe400078ef82a */
[----:B------:R-:W-:-:S02]  /*5da0*/  LOP3.LUT R55, R16, 0x1f001f, RZ, 0xc0, !PT ;  /* 0x001f001f10377812 */ /* 0x000fc400078ec0ff */
[----:B------:R-:W-:Y:S02]  /*5db0*/  SHF.R.U32.HI R59, RZ, 0xa, R16 ;  /* 0x0000000aff3b7819 */ /* 0x000fe40000011610 */
[----:B------:R-:W-:Y:S02]  /*5dc0*/  LOP3.LUT R16, R17, 0x3e003e0, RZ, 0xc0, !PT ;  /* 0x03e003e011107812 */ /* 0x000fe400078ec0ff */
[----:B------:R-:W-:Y:S02]  /*5dd0*/  MOV R44, 0x2800 ;  /* 0x00002800002c7802 */ /* 0x000fe40000000f00 */
[----:B------:R-:W-:Y:S02]  /*5de0*/  LOP3.LUT R86, R47, 0x80008, R86, 0xf8, !PT ;  /* 0x000800082f567812 */ /* 0x000fe400078ef856 */
[----:B------:R-:W-:Y:S02]  /*5df0*/  LOP3.LUT R31, R31, 0x64006400, RZ, 0xfc, !PT ;  /* 0x640064001f1f7812 */ /* 0x000fe400078efcff */
[----:B------:R-:W-:-:S02]  /*5e00*/  LOP3.LUT R42, R42, 0x40004, R45, 0xf8, !PT ;  /* 0x000400042a2a7812 */ /* 0x000fc400078ef82d */
        /* <DEDUP_REMOVED lines=20> */
[----:B------:R-:W-:Y:S01]  /*5f50*/  HFMA2 R37, R75, R44.H0_H0, -48, -48 ;  /* 0xd200d2004b257431 */ /* 0x000fe2000004002c */
[----:B------:R-:W-:Y:S02]  /*5f60*/  LOP3.LUT R41, R42, 0x64006400, RZ, 0xfc, !PT ;  /* 0x640064002a297812 */ /* 0x000fe400078efcff */
[----:B------:R-:W-:-:S02]  /*5f70*/  LOP3.LUT R56, R17, 0x1f001f, RZ, 0xc0, !PT ;  /* 0x001f001f11387812 */ /* 0x000fc400078ec0ff */
[----:B------:R-:W-:Y:S01]  /*5f80*/  SHF.R.U32.HI R61, RZ, 0xa, R17 ;  /* 0x0000000aff3d7819 */ /* 0x000fe20000011611 */
[----:B------:R-:W-:Y:S01]  /*5f90*/  HFMA2 R41, R41, R44.H0_H0, -48, -48 ;  /* 0xd200d20029297431 */ /* 0x000fe2000004002c */
        /* <DEDUP_REMOVED lines=31> */
[----:B0-----:R-:W-:Y:S01]  /*6190*/  HFMA2 R74, R71, R32, RZ.H0_H0 ;  /* 0x00000020474a7231 */ /* 0x001fe200000400ff */
        /* <DEDUP_REMOVED lines=25> */
[-C--:B------:R-:W-:Y:S02]  /*6330*/  HFMA2 R42, R29, R44.reuse.H0_H0, -48, -48 ;  /* 0xd200d2001d2a7431 */ /* 0x080fe4000004002c */
[----:B------:R-:W0:Y:S01]  /*6340*/  LDS.128 R28, [UR4+0x10] ;  /* 0x00001004ff1c7984 */ /* 0x000e220008000c00 */
[----:B------:R-:W-:Y:S01]  /*6350*/  HFMA2 R40, R75, R44.H0_H0, -48, -48 ;  /* 0xd200d2004b287431 */ /* 0x000fe2000004002c */
[----:B------:R-:W-:Y:S01]  /*6360*/  LOP3.LUT R75, R73, 0x64006400, RZ, 0xfc, !PT ;  /* 0x64006400494b7812 */ /* 0x000fe200078efcff */
[----:B------:R-:W-:-:S02]  /*6370*/  HADD2 R73, R67, -1040, -1040 ;  /* 0xe410e41043497430 */ /* 0x000fc40000000000 */
[----:B------:R-:W-:Y:S02]  /*6380*/  HFMA2 R44, R77, R44.H0_H0, -48, -48 ;  /* 0xd200d2004d2c7431 */ /* 0x000fe4000004002c */
[----:B------:R-:W-:Y:S02]  /*6390*/  HADD2 R67, R75, -1040, -1040 ;  /* 0xe410e4104b437430 */ /* 0x000fe40000000000 */
[-C--:B------:R-:W-:Y:S02]  /*63a0*/  HFMA2 R76, R73, R32.reuse, RZ ;  /* 0x00000020494c7231 */ /* 0x080fe400000000ff */
[-C--:B------:R-:W-:Y:S02]  /*63b0*/  HFMA2 R75, R69, R32.reuse, RZ ;  /* 0x00000020454b7231 */ /* 0x080fe400000000ff */
[----:B------:R-:W-:Y:S02]  /*63c0*/  HFMA2 R77, R67, R32, RZ.H0_H0 ;  /* 0x00000020434d7231 */ /* 0x000fe400000400ff */
[----:B------:R-:W-:-:S02]  /*63d0*/  HFMA2 R76, R68, R33, R76 ;  /* 0x00000021444c7231 */ /* 0x000fc4000000004c */
[-C--:B------:R-:W-:Y:S02]  /*63e0*/  HFMA2 R32, R66, R33.reuse, R74 ;  /* 0x0000002142207231 */ /* 0x080fe4000000004a */
        /* <DEDUP_REMOVED lines=17> */
[----:B------:R-:W-:Y:S01]  /*6500*/  HADD2 R48, R48, -1040, -1040 ;  /* 0xe410e41030307430 */ /* 0x000fe20000000000 */
[----:B------:R-:W-:Y:S01]  /*6510*/  LOP3.LUT R76, R51, 0x1f001f, RZ, 0xc0, !PT ;  /* 0x001f001f334c7812 */ /* 0x000fe200078ec0ff */
        /* <DEDUP_REMOVED lines=10> */
[----:B------:R-:W0:Y:S01]  /*65c0*/  LDS.128 R32, [UR4+0x20] ;  /* 0x00002004ff207984 */ /* 0x000e220008000c00 */
[----:B------:R-:W-:Y:S01]  /*65d0*/  LOP3.LUT R51, R55, 0x64006400, RZ, 0xfc, !PT ;  /* 0x6400640037337812 */ /* 0x000fe200078efcff */
[----:B------:R-:W-:Y:S01]  /*65e0*/  HADD2 R54, R54, -1040, -1040 ;  /* 0xe410e41036367430 */ /* 0x000fe20000000000 */
[----:B------:R-:W-:Y:S02]  /*65f0*/  LOP3.LUT R55, R57, 0x64006400, RZ, 0xfc, !PT ;  /* 0x6400640039377812 */ /* 0x000fe400078efcff */
        /* <DEDUP_REMOVED lines=10> */
[----:B------:R-:W-:Y:S02]  /*66a0*/  HADD2 R51, R51, -1040, -1040 ;  /* 0xe410e41033337430 */ /* 0x000fe40000000000 */
[----:B------:R-:W-:-:S02]  /*66b0*/  HADD2 R53, R53, -1040, -1040 ;  /* 0xe410e41035357430 */ /* 0x000fc40000000000 */
[----:B------:R-:W-:Y:S02]  /*66c0*/  HADD2 R55, R55, -1040, -1040 ;  /* 0xe410e41037377430 */ /* 0x000fe40000000000 */
[----:B------:R-:W-:Y:S02]  /*66d0*/  HFMA2 R76, R52, R29, R28 ;  /* 0x0000001d344c7231 */ /* 0x000fe4000000001c */
[-C--:B------:R-:W-:Y:S02]  /*66e0*/  HFMA2 R28, R51, R30.reuse, R74 ;  /* 0x0000001e331c7231 */ /* 0x080fe4000000004a */
        /* <DEDUP_REMOVED lines=24> */
[----:B------:R-:W-:Y:S01]  /*6870*/  SHF.R.U32.HI R24, RZ, 0xa, R24 ;  /* 0x0000000aff187819 */ /* 0x000fe20000011618 */
        /* <DEDUP_REMOVED lines=42> */
[----:B------:R-:W-:Y:S02]  /*6b20*/  HADD2 R81, R27, -1040, -1040 ;  /* 0xe410e4101b517430 */ /* 0x000fe40000000000 */
[----:B------:R-:W-:-:S02]  /*6b30*/  HADD2 R79, R35, -1040, -1040 ;  /* 0xe410e410234f7430 */ /* 0x000fc40000000000 */
[-C--:B0-----:R-:W-:Y:S02]  /*6b40*/  HFMA2 R24, R85, R28.reuse, R24 ;  /* 0x0000001c55187231 */ /* 0x081fe40000000018 */
[-C--:B------:R-:W-:Y:S02]  /*6b50*/  HFMA2 R25, R83, R28.reuse, R33 ;  /* 0x0000001c53197231 */ /* 0x080fe40000000021 */
[-C--:B------:R-:W-:Y:S02]  /*6b60*/  HFMA2 R32, R81, R28.reuse, R32 ;  /* 0x0000001c51207231 */ /* 0x080fe40000000020 */
[----:B------:R-:W-:Y:S01]  /*6b70*/  HFMA2 R34, R79, R28, R34 ;  /* 0x0000001c4f227231 */ /* 0x000fe20000000022 */
[----:B------:R-:W-:Y:S01]  /*6b80*/  SHF.R.U32.HI R28, RZ, 0xb, R20 ;  /* 0x0000000bff1c7819 */ /* 0x000fe20000011614 */
[-C--:B------:R-:W-:Y:S01]  /*6b90*/  HFMA2 R26, R38, R29.reuse, R24 ;  /* 0x0000001d261a7231 */ /* 0x080fe20000000018 */
[----:B------:R-:W-:Y:S01]  /*6ba0*/  SHF.R.U32.HI R33, RZ, 0xb, R21 ;  /* 0x0000000bff217819 */ /* 0x000fe20000011615 */
[-C--:B------:R-:W-:Y:S01]  /*6bb0*/  HFMA2 R24, R42, R29.reuse, R32 ;  /* 0x0000001d2a187231 */ /* 0x080fe20000000020 */
[----:B------:R-:W-:Y:S01]  /*6bc0*/  LOP3.LUT R27, R89, 0x100010, R28, 0xf8, !PT ;  /* 0x00100010591b7812 */ /* 0x000fe200078ef81c */
[-C--:B------:R-:W-:Y:S01]  /*6bd0*/  HFMA2 R25, R40, R29.reuse, R25 ;  /* 0x0000001d28197231 */ /* 0x080fe20000000019 */
[----:B------:R-:W-:Y:S01]  /*6be0*/  LOP3.LUT R28, R88, 0x100010, R33, 0xf8, !PT ;  /* 0x00100010581c7812 */ /* 0x000fe200078ef821 */
[----:B------:R-:W-:Y:S01]  /*6bf0*/  HFMA2 R29, R44, R29, R34 ;  /* 0x0000001d2c1d7231 */ /* 0x000fe20000000022 */
[----:B------:R-:W-:-:S02]  /*6c00*/  SHF.R.U32.HI R20, RZ, 0xa, R20 ;  /* 0x0000000aff147819 */ /* 0x000fc40000011614 */
[----:B------:R-:W-:Y:S02]  /*6c10*/  SHF.R.U32.HI R21, RZ, 0xa, R21 ;  /* 0x0000000aff157819 */ /* 0x000fe40000011615 */
[--C-:B------:R-:W-:Y:S02]  /*6c20*/  SHF.R.U32.HI R32, RZ, 0xb, R22.reuse ;  /* 0x0000000bff207819 */ /* 0x100fe40000011616 */
        /* <DEDUP_REMOVED lines=118> */
.L_x_3656:
[----:B------:R-:W-:Y:S01]  /*7390*/  UIADD3 UR4, UPT, UPT, UR4, 0x40, URZ ;  /* 0x0000004004047890 */ /* 0x000fe2000fffe0ff */
[----:B------:R-:W-:Y:S02]  /*73a0*/  MOV R14, R92 ;  /* 0x0000005c000e7202 */ /* 0x000fe40000000f00 */
[----:B------:R-:W-:Y:S01]  /*73b0*/  MOV R15, R93 ;  /* 0x0000005d000f7202 */ /* 0x000fe20000000f00 */
[----:B------:R-:W-:Y:S01]  /*73c0*/  IMAD.WIDE R92, R10, 0x4, R90 ;  /* 0x000000040a5c7825 */ /* 0x000fe200078e025a */
[----:B------:R-:W-:Y:S07]  /*73d0*/  @!P0 BRA `(.L_x_3657) ;  /* 0xffffffe400588947 */ /* 0x000fee000383ffff */
[----:B------:R-:W-:-:S07]  /*73e0*/  IMAD.WIDE R92, R10, 0x14, R14 ;  /* 0x000000140a5c7825 */ /* 0x000fce00078e020e */
.L_x_3655:
[----:B------:R-:W0:Y:S01]  /*73f0*/  LDCU UR6, c[0x0][0x3d4] ;  /* 0x00007a80ff0677ac */ /* 0x000e220008000800 */
[----:B------:R-:W1:Y:S01]  /*7400*/  S2UR UR5, SR_CTAID.Y ;  /* 0x00000000000579c3 */ /* 0x000e620000002600 */
[----:B0----5:R-:W-:-:S04]  /*7410*/  VIMNMX R24, PT, PT, R11, UR6, PT ;  /* 0x000000060b187c48 */ /* 0x021fc8000bfe0100 */
[----:B------:R-:W-:-:S13]  /*7420*/  ISETP.GT.AND P0, PT, R24, R13, PT ;  /* 0x0000000d1800720c */ /* 0x000fda0003f04270 */
[----:B-1----:R-:W-:Y:S05]  /*7430*/  @!P0 BRA `(.L_x_3658) ;  /* 0x0000003000b48947 */ /* 0x002fea0003800000 */
[----:B------:R-:W-:-:S12]  /*7440*/  UIADD3 UR4, UPT, UPT, UR4, 0x40, URZ ;  /* 0x0000004004047890 */ /* 0x000fd8000fffe0ff */
.L_x_3663:
[----:B------:R-:W0:Y:S01]  /*7450*/  LDC R10, c[0x0][0x3ac] ;  /* 0x0000eb00ff0a7b82 */ /* 0x000e220000000800 */
[----:B------:R-:W-:Y:S02]  /*7460*/  ISETP.GE.AND P0, PT, R12, 0x1, PT ;  /* 0x000000010c00780c */ /* 0x000fe40003f06270 */
[----:B------:R-:W-:-:S04]  /*7470*/  MOV R0, 0x2c00 ;  /* 0x00002c0000007802 */ /* 0x000fc80000000f00 */
[----:B------:R-:W-:Y:S01]  /*7480*/  PRMT R6, R6, 0x5410, R0 ;  /* 0x0000541006067816 */ /* 0x000fe20000000000 */
[----:B0-----:R-:W-:-:S04]  /*7490*/  IMAD.WIDE R20, R10, 0x4, R92 ;  /* 0x000000040a147825 */ /* 0x001fc800078e025c */
[----:B------:R-:W-:Y:S02]  /*74a0*/  IMAD.WIDE R18, R10, 0x4, R20 ;  /* 0x000000040a127825 */ /* 0x000fe400078e0214 */
        /* <DEDUP_REMOVED lines=24> */
[----:B------:R-:W-:Y:S01]  /*7630*/  HADD2.F32 R0, -RZ, R23.H0_H0 ;  /* 0x20000017ff007230 */ /* 0x000fe20000004100 */
[----:B------:R-:W-:Y:S01]  /*7640*/  LOP3.LUT R30, R93, 0xf000f0, RZ, 0xc0, !PT ;  /* 0x00f000f05d1e7812 */ /* 0x000fe200078ec0ff */
[----:B------:R-:W-:Y:S01]  /*7650*/  HADD2.F32 R11, -RZ, R28.H0_H0 ;  /* 0x2000001cff0b7230 */ /* 0x000fe20000004100 */
[----:B------:R-:W-:Y:S01]  /*7660*/  LOP3.LUT R32, R94, 0xf000f0, RZ, 0xc0, !PT ;  /* 0x00f000f05e207812 */ /* 0x000fe200078ec0ff */
[----:B------:R-:W-:-:S02]  /*7670*/  HADD2.F32 R15, -RZ, R31.H0_H0 ;  /* 0x2000001fff0f7230 */ /* 0x000fc40000004100 */
[----:B------:R-:W-:Y:S02]  /*7680*/  HFMA2 R36, R29, R6.H1_H1, -72, -72 ;  /* 0xd480d4801d247431 */ /* 0x000fe40000060006 */
[----:B------:R-:W-:Y:S01]  /*7690*/  HADD2.F32 R25, -RZ, R23.H1_H1 ;  /* 0x30000017ff197230 */ /* 0x000fe20000004100 */
[----:B------:R-:W-:Y:S01]  /*76a0*/  LOP3.LUT R33, R32, 0x64006400, RZ, 0xfc, !PT ;  /* 0x6400640020217812 */ /* 0x000fe200078efcff */
[----:B------:R-:W0:Y:S01]  /*76b0*/  LDS.64 R22, [UR4+-0x38] ;  /* 0xffffc804ff167984 */ /* 0x000e220008000a00 */
[----:B------:R-:W-:Y:S02]  /*76c0*/  HADD2.F32 R26, -RZ, R28.H1_H1 ;  /* 0x3000001cff1a7230 */ /* 0x000fe40000004100 */
[----:B------:R-:W-:Y:S01]  /*76d0*/  FFMA.FTZ R32, R16, R14, RZ ;  /* 0x0000000e10207223 */ /* 0x000fe200000100ff */
[----:B------:R-:W-:Y:S01]  /*76e0*/  HADD2.F32 R28, -RZ, R31.H1_H1 ;  /* 0x3000001fff1c7230 */ /* 0x000fe20000004100 */
[----:B------:R-:W-:Y:S01]  /*76f0*/  LOP3.LUT R31, R30, 0x64006400, RZ, 0xfc, !PT ;  /* 0x640064001e1f7812 */ /* 0x000fe200078efcff */
[----:B------:R-:W-:Y:S01]  /*7700*/  FFMA.FTZ R30, R0, R16, RZ ;  /* 0x00000010001e7223 */ /* 0x000fe200000100ff */
        /* <DEDUP_REMOVED lines=8> */
[----:B------:R-:W-:-:S02]  /*7790*/  HADD2.F32 R29, -RZ, R36.H0_H0 ;  /* 0x20000024ff1d7230 */ /* 0x000fc40000004100 */
[-C--:B------:R-:W-:Y:S02]  /*77a0*/  HFMA2 R32, R31, R6.reuse.H1_H1, -72, -72 ;  /* 0xd480d4801f207431 */ /* 0x080fe40000060006 */
[----:B------:R-:W-:Y:S02]  /*77b0*/  HADD2.F32 R30, -RZ, R36.H1_H1 ;  /* 0x30000024ff1e7230 */ /* 0x000fe40000004100 */
[-C--:B------:R-:W-:Y:S01]  /*77c0*/  HFMA2 R34, R33, R6.reuse.H1_H1, -72, -72 ;  /* 0xd480d48021227431 */ /* 0x080fe20000060006 */
[----:B------:R-:W-:Y:S01]  /*77d0*/  SHF.R.U32.HI R37, RZ, 0x8, R93 ;  /* 0x00000008ff257819 */ /* 0x000fe2000001165d */
        /* <DEDUP_REMOVED lines=14> */
[----:B------:R-:W-:Y:S01]  /*78c0*/  SHF.R.U32.HI R17, RZ, 0x8, R92 ;  /* 0x00000008ff117819 */ /* 0x000fe2000001165c */
[C---:B------:R-:W-:Y:S01]  /*78d0*/  FFMA.FTZ R45, R39.reuse, R32, R16 ;  /* 0x00000020272d7223 */ /* 0x040fe20000010010 */
[----:B------:R-:W-:Y:S01]  /*78e0*/  SHF.R.U32.HI R95, RZ, 0x8, R95 ;  /* 0x00000008ff5f7819 */ /* 0x000fe2000001165f */
[C---:B------:R-:W-:Y:S01]  /*78f0*/  FFMA.FTZ R47, R39.reuse, R34, R47 ;  /* 0x00000022272f7223 */ /* 0x040fe2000001002f */
[----:B------:R-:W-:Y:S01]  /*7900*/  FFMA.FTZ R44, R39, R36, R49 ;  /* 0x00000024272c7223 */ /* 0x000fe20000010031 */
[----:B------:R-:W-:-:S02]  /*7910*/  LOP3.LUT R39, R94, 0xf000f, RZ, 0xc0, !PT ;  /* 0x000f000f5e277812 */ /* 0x000fc400078ec0ff */
[----:B------:R-:W-:Y:S01]  /*7920*/  LOP3.LUT R38, R38, 0x64006400, RZ, 0xfc, !PT ;  /* 0x6400640026267812 */ /* 0x000fe200078efcff */
[--C-:B0-----:R-:W-:Y:S01]  /*7930*/  HADD2.F32 R42, -RZ, R22.reuse.H0_H0 ;  /* 0x20000016ff2a7230 */ /* 0x101fe20000004100 */
[----:B------:R-:W-:Y:S01]  /*7940*/  LOP3.LUT R16, R17, 0xf000f, RZ, 0xc0, !PT ;  /* 0x000f000f11107812 */ /* 0x000fe200078ec0ff */
[----:B------:R-:W-:Y:S01]  /*7950*/  HADD2.F32 R22, -RZ, R22.H1_H1 ;  /* 0x30000016ff167230 */ /* 0x000fe20000004100 */
        /* <DEDUP_REMOVED lines=23> */
[----:B------:R-:W-:Y:S01]  /*7ad0*/  HADD2.F32 R37, -RZ, R48.H1_H1 ;  /* 0x30000030ff257230 */ /* 0x000fe20000004100 */
[----:B------:R-:W-:Y:S01]  /*7ae0*/  LOP3.LUT R47, R94, 0x64006400, RZ, 0xfc, !PT ;  /* 0x640064005e2f7812 */ /* 0x000fe200078efcff */
[----:B------:R-:W-:-:S02]  /*7af0*/  HFMA2 R95, R95, R6.H1_H1, -72, -72 ;  /* 0xd480d4805f5f7431 */ /* 0x000fc40000060006 */
[----:B------:R-:W-:Y:S01]  /*7b00*/  FFMA.FTZ R49, R38, R42, R43 ;  /* 0x0000002a26317223 */ /* 0x000fe2000001002b */
[----:B------:R-:W-:Y:S01]  /*7b10*/  FFMA.FTZ R55, R42, R41, R44 ;  /* 0x000000292a377223 */ /* 0x000fe2000001002c */
[-C--:B------:R-:W-:Y:S02]  /*7b20*/  HFMA2 R54, R17, R6.reuse.H1_H1, -72, -72 ;  /* 0xd480d48011367431 */ /* 0x080fe40000060006 */
[----:B------:R-:W-:Y:S02]  /*7b30*/  HADD2.F32 R48, -RZ, R50.H1_H1 ;  /* 0x30000032ff307230 */ /* 0x000fe40000004100 */
[-C--:B------:R-:W-:Y:S02]  /*7b40*/  HFMA2 R58, R45, R6.reuse.H1_H1, -72, -72 ;  /* 0xd480d4802d3a7431 */ /* 0x080fe40000060006 */
[----:B------:R-:W-:Y:S02]  /*7b50*/  HADD2.F32 R42, -RZ, R16.H1_H1 ;  /* 0x30000010ff2a7230 */ /* 0x000fe40000004100 */
[----:B------:R-:W-:-:S02]  /*7b60*/  HFMA2 R59, R47, R6.H1_H1, -72, -72 ;  /* 0xd480d4802f3b7431 */ /* 0x000fc40000060006 */
[----:B------:R-:W-:Y:S02]  /*7b70*/  HADD2.F32 R43, -RZ, R46.H1_H1 ;  /* 0x3000002eff2b7230 */ /* 0x000fe40000004100 */
        /* <DEDUP_REMOVED lines=24> */
[----:B------:R-:W-:-:S02]  /*7d00*/  HADD2.F32 R49, -RZ, R6.H0_H0 ;  /* 0x20000006ff317230 */ /* 0x000fc40000004100 */
        /* <DEDUP_REMOVED lines=66> */
.L_x_3659:
        /* <DEDUP_REMOVED lines=32> */
[----:B------:R-:W-:-:S02]  /*8330*/  HADD2.F32 R22, -RZ, R21.H1_H1 ;  /* 0x30000015ff167230 */ /* 0x000fc40000004100 */
[--C-:B------:R-:W-:Y:S01]  /*8340*/  HADD2.F32 R14, -RZ, R26.reuse.H0_H0 ;  /* 0x2000001aff0e7230 */ /* 0x100fe20000004100 */
[----:B------:R-:W0:Y:S01]  /*8350*/  LDS.64 R20, [UR4+-0x28] ;  /* 0xffffd804ff147984 */ /* 0x000e220008000a00 */
[----:B------:R-:W-:Y:S02]  /*8360*/  HADD2.F32 R15, -RZ, R29.H0_H0 ;  /* 0x2000001dff0f7230 */ /* 0x000fe40000004100 */
[-C--:B------:R-:W-:Y:S02]  /*8370*/  HFMA2 R34, R27, R6.reuse.H1_H1, -72, -72 ;  /* 0xd480d4801b227431 */ /* 0x080fe40000060006 */
[----:B------:R-:W-:Y:S02]  /*8380*/  HADD2.F32 R23, -RZ, R25.H1_H1 ;  /* 0x30000019ff177230 */ /* 0x000fe40000004100 */
[----:B------:R-:W-:Y:S01]  /*8390*/  FFMA.FTZ R27, R0, R16, RZ ;  /* 0x00000010001b7223 */ /* 0x000fe200000100ff */
[----:B------:R-:W-:Y:S02]  /*83a0*/  HADD2.F32 R25, -RZ, R26.H1_H1 ;  /* 0x3000001aff197230 */ /* 0x000fe40000004100 */
[----:B------:R-:W-:Y:S01]  /*83b0*/  FFMA.FTZ R30, R16, R14, RZ ;  /* 0x0000000e101e7223 */ /* 0x000fe200000100ff */
        /* <DEDUP_REMOVED lines=15> */
[----:B------:R-:W-:-:S02]  /*84b0*/  HADD2.F32 R31, -RZ, R32.H0_H0 ;  /* 0x20000020ff1f7230 */ /* 0x000fc40000004100 */
[----:B------:R-:W-:Y:S02]  /*84c0*/  HADD2.F32 R30, -RZ, R16.H1_H1 ;  /* 0x30000010ff1e7230 */ /* 0x000fe40000004100 */
[----:B------:R-:W-:Y:S01]  /*84d0*/  FFMA.FTZ R16, R28, R38, R39 ;  /* 0x000000261c107223 */ /* 0x000fe20000010027 */
[----:B------:R-:W-:Y:S02]  /*84e0*/  HADD2.F32 R33, -RZ, R34.H0_H0 ;  /* 0x20000022ff217230 */ /* 0x000fe40000004100 */
[C---:B------:R-:W-:Y:S01]  /*84f0*/  FFMA.FTZ R40, R38.reuse, R29, R43 ;  /* 0x0000001d26287223 */ /* 0x040fe2000001002b */
[----:B------:R-:W-:Y:S02]  /*8500*/  HADD2.F32 R32, -RZ, R32.H1_H1 ;  /* 0x30000020ff207230 */ /* 0x000fe40000004100 */
[C---:B------:R-:W-:Y:S01]  /*8510*/  FFMA.FTZ R39, R38.reuse, R31, R42 ;  /* 0x0000001f26277223 */ /* 0x040fe2000001002a */
[----:B------:R-:W-:Y:S01]  /*8520*/  FFMA.FTZ R42, R27, R41, R16 ;  /* 0x000000291b2a7223 */ /* 0x000fe20000010010 */
[----:B------:R-:W-:Y:S01]  /*8530*/  FFMA.FTZ R43, R38, R33, R44 ;  /* 0x00000021262b7223 */ /* 0x000fe2000001002c */
[C---:B------:R-:W-:Y:S01]  /*8540*/  FFMA.FTZ R44, R41.reuse, R30, R40 ;  /* 0x0000001e292c7223 */ /* 0x040fe20000010028 */
[----:B------:R-:W-:Y:S01]  /*8550*/  FFMA.FTZ R46, R41, R32, R39 ;  /* 0x00000020292e7223 */ /* 0x000fe20000010027 */
[----:B------:R-:W-:Y:S01]  /*8560*/  LOP3.LUT R16, R17, 0xf000f, RZ, 0xc0, !PT ;  /* 0x000f000f11107812 */ /* 0x000fe200078ec0ff */
[----:B------:R-:W-:Y:S01]  /*8570*/  HADD2.F32 R34, -RZ, R34.H1_H1 ;  /* 0x30000022ff227230 */ /* 0x000fe20000004100 */
[----:B------:R-:W-:-:S02]  /*8580*/  LOP3.LUT R38, R37, 0xf000f, RZ, 0xc0, !PT ;  /* 0x000f000f25267812 */ /* 0x000fc400078ec0ff */
[----:B------:R-:W-:Y:S01]  /*8590*/  LOP3.LUT R39, R35, 0xf000f, RZ, 0xc0, !PT ;  /* 0x000f000f23277812 */ /* 0x000fe200078ec0ff */
[----:B0-----:R-:W-:Y:S01]  /*85a0*/  HADD2.F32 R51, -RZ, R21.H0_H0 ;  /* 0x20000015ff337230 */ /* 0x001fe20000004100 */
[----:B------:R-:W-:Y:S01]  /*85b0*/  LOP3.LUT R40, R36, 0xf000f, RZ, 0xc0, !PT ;  /* 0x000f000f24287812 */ /* 0x000fe200078ec0ff */
[----:B------:R-:W-:Y:S01]  /*85c0*/  FFMA.FTZ R45, R41, R34, R43 ;  /* 0x00000022292d7223 */ /* 0x000fe2000001002b */
        /* <DEDUP_REMOVED lines=40> */
[C---:B------:R-:W-:Y:S01]  /*8850*/  FFMA.FTZ R50, R20.reuse, R35, R50 ;  /* 0x0000002314327223 */ /* 0x040fe20000010032 */
[----:B------:R-:W-:Y:S01]  /*8860*/  FFMA.FTZ R47, R20, R46, R55 ;  /* 0x0000002e142f7223 */ /* 0x000fe20000010037 */
[----:B------:R-:W-:Y:S02]  /*8870*/  HADD2.F32 R21, -RZ, R21.H1_H1 ;  /* 0x30000015ff157230 */ /* 0x000fe40000004100 */
        /* <DEDUP_REMOVED lines=83> */
.L_x_3660:
        /* <DEDUP_REMOVED lines=200> */
.L_x_3661:
        /* <DEDUP_REMOVED lines=33> */
[--C-:B------:R-:W-:Y:S01]  /*9c40*/  HADD2.F32 R0, -RZ, R20.reuse.H0_H0 ;  /* 0x20000014ff007230 */ /* 0x100fe20000004100 */
[----:B------:R-:W-:Y:S01]  /*9c50*/  LOP3.LUT R31, R30, 0x64006400, RZ, 0xfc, !PT ;  /* 0x640064001e1f7812 */ /* 0x000fe200078efcff */
[----:B------:R-:W-:-:S02]  /*9c60*/  HADD2.F32 R22, -RZ, R20.H1_H1 ;  /* 0x30000014ff167230 */ /* 0x000fc40000004100 */
[----:B------:R-:W-:Y:S02]  /*9c70*/  HFMA2 R34, R27, R6.H1_H1, -72, -72 ;  /* 0xd480d4801b227431 */ /* 0x000fe40000060006 */
[--C-:B------:R-:W-:Y:S01]  /*9c80*/  HADD2.F32 R14, -RZ, R25.reuse.H0_H0 ;  /* 0x20000019ff0e7230 */ /* 0x100fe20000004100 */
[----:B------:R-:W0:Y:S01]  /*9c90*/  LDS.64 R20, [UR4+-0x8] ;  /* 0xfffff804ff147984 */ /* 0x000e220008000a00 */
[--C-:B------:R-:W-:Y:S02]  /*9ca0*/  HADD2.F32 R15, -RZ, R26.reuse.H0_H0 ;  /* 0x2000001aff0f7230 */ /* 0x100fe40000004100 */
[----:B------:R-:W-:Y:S01]  /*9cb0*/  FFMA.FTZ R27, R0, R16, RZ ;  /* 0x00000010001b7223 */ /* 0x000fe200000100ff */
        /* <DEDUP_REMOVED lines=16> */
[----:B------:R-:W-:Y:S02]  /*9dc0*/  HADD2.F32 R31, -RZ, R32.H0_H0 ;  /* 0x20000020ff1f7230 */ /* 0x000fe40000004100 */
[----:B------:R-:W-:Y:S02]  /*9dd0*/  HADD2.F32 R30, -RZ, R16.H1_H1 ;  /* 0x30000010ff1e7230 */ /* 0x000fe40000004100 */
[----:B------:R-:W-:Y:S01]  /*9de0*/  FFMA.FTZ R16, R28, R38, R39 ;  /* 0x000000261c107223 */ /* 0x000fe20000010027 */
[----:B------:R-:W-:-:S02]  /*9df0*/  HADD2.F32 R33, -RZ, R34.H0_H0 ;  /* 0x20000022ff217230 */ /* 0x000fc40000004100 */
        /* <DEDUP_REMOVED lines=10> */
[----:B------:R-:W-:Y:S02]  /*9ea0*/  LOP3.LUT R39, R35, 0xf000f, RZ, 0xc0, !PT ;  /* 0x000f000f23277812 */ /* 0x000fe400078ec0ff */
        /* <DEDUP_REMOVED lines=49> */
[----:B------:R-:W-:Y:S02]  /*a1c0*/  HADD2.F32 R53, -RZ, R56.H1_H1 ;  /* 0x30000038ff357230 */ /* 0x000fe40000004100 */
[C---:B------:R-:W-:Y:S01]  /*a1d0*/  FFMA.FTZ R55, R51.reuse, R37, R50 ;  /* 0x0000002533377223 */ /* 0x040fe20000010032 */
        /* <DEDUP_REMOVED lines=78> */
.L_x_3662:
[----:B------:R-:W-:Y:S01]  /*a6c0*/  IADD3 R13, PT, PT, R13, 0x20, RZ ;  /* 0x000000200d0d7810 */ /* 0x000fe20007ffe0ff */
[----:B------:R-:W-:Y:S01]  /*a6d0*/  UIADD3 UR4, UPT, UPT, UR4, 0x40, URZ ;  /* 0x0000004004047890 */ /* 0x000fe2000fffe0ff */
[----:B------:R-:W-:Y:S02]  /*a6e0*/  IMAD.WIDE R92, R10, 0x4, R18 ;  /* 0x000000040a5c7825 */ /* 0x000fe400078e0212 */
[----:B------:R-:W-:-:S13]  /*a6f0*/  ISETP.GE.AND P0, PT, R13, R24, PT ;  /* 0x000000180d00720c */ /* 0x000fda0003f06270 */
[----:B------:R-:W-:Y:S05]  /*a700*/  @!P0 BRA `(.L_x_3663) ;  /* 0xffffffcc00508947 */ /* 0x000fea000383ffff */
.L_x_3658:
[----:B------:R-:W-:-:S13]  /*a710*/  ISETP.GT.AND P0, PT, R12, RZ, PT ;  /* 0x000000ff0c00720c */ /* 0x000fda0003f04270 */
[----:B------:R-:W-:Y:S05]  /*a720*/  @!P0 EXIT ;  /* 0x000000000000894d */ /* 0x000fea0003800000 */
[----:B------:R-:W0:Y:S01]  /*a730*/  S2R R0, SR_CTAID.X ;  /* 0x0000000000007919 */ /* 0x000e220000002500 */
[----:B------:R-:W1:Y:S01]  /*a740*/  LDC.64 R8, c[0x0][0x3a0] ;  /* 0x0000e800ff087b82 */ /* 0x000e620000000a00 */
[----:B------:R-:W-:Y:S01]  /*a750*/  IMAD R7, R10, UR5, RZ ;  /* 0x000000050a077c24 */ /* 0x000fe2000f8e02ff */
        /* <DEDUP_REMOVED lines=12> */
.L_x_3667:
[----:B------:R-:W0:Y:S02]  /*a820*/  LDS R6, [R0] ;  /* 0x0000000000067984 */ /* 0x000e240000000800 */
[----:B0-----:R-:W-:-:S05]  /*a830*/  HFMA2 R7, R6, 1, 1, R5 ;  /* 0x3c003c0006077831 */ /* 0x001fca0000000005 */
[----:B------:R-:W0:Y:S02]  /*a840*/  ATOMS.CAST.SPIN P0, [R0], R6, R7 ;  /* 0x000000060000758d */ /* 0x000e240001800007 */
[----:B0-----:R-:W-:Y:S05]  /*a850*/  @!P0 BRA `(.L_x_3667) ;  /* 0xfffffffc00f08947 */ /* 0x001fea000383ffff */
[----:B------:R-:W-:Y:S05]  /*a860*/  BRA `(.L_x_3665) ;  /* 0x00000000000c7947 */ /* 0x000fea0003800000 */
.L_x_3666:
[----:B------:R-:W2:Y:S02]  /*a870*/  LD.E R0, desc[UR8][R8.64] ;  /* 0x0000000808007980 */ /* 0x000ea4000c101900 */
[----:B--2---:R-:W-:-:S05]  /*a880*/  IADD3 R5, PT, PT, R5, R0, RZ ;  /* 0x0000000005057210 */ /* 0x004fca0007ffe0ff */
[----:B------:R0:W-:Y:S02]  /*a890*/  ST.E desc[UR8][R8.64], R5 ;  /* 0x0000000508007985 */ /* 0x0001e4000c101908 */
.L_x_3665:
[----:B------:R-:W-:Y:S05]  /*a8a0*/  BSYNC.RECONVERGENT B0 ;  /* 0x0000000000007941 */ /* 0x000fea0003800200 */
.L_x_3664:
        /* <DEDUP_REMOVED lines=8> */
.L_x_3671:
[----:B------:R-:W0:Y:S02]  /*a930*/  LDS R4, [R6+0x4] ;  /* 0x0000040006047984 */ /* 0x000e240000000800 */
[----:B0-----:R-:W-:-:S05]  /*a940*/  HADD2 R5, R4, R7 ;  /* 0x0000000704057230 */ /* 0x001fca0000000000 */
[----:B------:R-:W0:Y:S02]  /*a950*/  ATOMS.CAST.SPIN P0, [R6+0x4], R4, R5 ;  /* 0x000004040600758d */ /* 0x000e240001800005 */
[----:B0-----:R-:W-:Y:S05]  /*a960*/  @!P0 BRA `(.L_x_3671) ;  /* 0xfffffffc00f08947 */ /* 0x001fea000383ffff */
[----:B------:R-:W-:Y:S05]  /*a970*/  BRA `(.L_x_3669) ;  /* 0x00000000000c7947 */ /* 0x000fea0003800000 */
.L_x_3670:
[----:B------:R-:W0:Y:S02]  /*a980*/  LD.E R0, desc[UR8][R8.64+0x4] ;  /* 0x0000040808007980 */ /* 0x000e24000c101900 */
[----:B0-----:R-:W-:-:S05]  /*a990*/  IADD3 R5, PT, PT, R4, R0, RZ ;  /* 0x0000000004057210 */ /* 0x001fca0007ffe0ff */
[----:B------:R1:W-:Y:S02]  /*a9a0*/  ST.E desc[UR8][R8.64+0x4], R5 ;  /* 0x0000040508007985 */ /* 0x0003e4000c101908 */
.L_x_3669:
[----:B------:R-:W-:Y:S05]  /*a9b0*/  BSYNC.RECONVERGENT B0 ;  /* 0x0000000000007941 */ /* 0x000fea0003800200 */
.L_x_3668:
        /* <DEDUP_REMOVED lines=10> */
.L_x_3675:
[----:B------:R-:W0:Y:S02]  /*aa60*/  LDS R4, [R0] ;  /* 0x0000000000047984 */ /* 0x000e240000000800 */
[----:B0-----:R-:W-:-:S05]  /*aa70*/  HFMA2 R5, R4, 1, 1, R3 ;  /* 0x3c003c0004057831 */ /* 0x001fca0000000003 */
[----:B------:R-:W0:Y:S02]  /*aa80*/  ATOMS.CAST.SPIN P0, [R0], R4, R5 ;  /* 0x000000040000758d */ /* 0x000e240001800005 */
[----:B0-----:R-:W-:Y:S05]  /*aa90*/  @!P0 BRA `(.L_x_3675) ;  /* 0xfffffffc00f08947 */ /* 0x001fea000383ffff */
[----:B------:R-:W-:Y:S05]  /*aaa0*/  BRA `(.L_x_3673) ;  /* 0x00000000000c7947 */ /* 0x000fea0003800000 */
.L_x_3674:
[----:B------:R-:W2:Y:S02]  /*aab0*/  LD.E R0, desc[UR8][R8.64] ;  /* 0x0000000808007980 */ /* 0x000ea4000c101900 */
[----:B--2---:R-:W-:-:S05]  /*aac0*/  IADD3 R3, PT, PT, R3, R0, RZ ;  /* 0x0000000003037210 */ /* 0x004fca0007ffe0ff */
[----:B------:R0:W-:Y:S02]  /*aad0*/  ST.E desc[UR8][R8.64], R3 ;  /* 0x0000000308007985 */ /* 0x0001e4000c101908 */
.L_x_3673:
[----:B------:R-:W-:Y:S05]  /*aae0*/  BSYNC.RECONVERGENT B0 ;  /* 0x0000000000007941 */ /* 0x000fea0003800200 */
.L_x_3672:
[----:B------:R1:W-:Y:S02]  /*aaf0*/  ATOM.E.ADD.F16x2.RN.STRONG.GPU P0, RZ, desc[UR8][R8.64+0x4], R2 ;  /* 0x8000040208ff79a2 */ /* 0x0003e4000c10e108 */
[----:B-1----:R-:W-:Y:S05]  /*ab00*/  @P0 EXIT ;  /* 0x000000000000094d */ /* 0x002fea0003800000 */
[----:B------:R-:W1:Y:S02]  /*ab10*/  QSPC.E.S P0, RZ, [R8+0x4] ;  /* 0x0000040008ff73aa */ /* 0x000e640000000500 */
[----:B-1----:R-:W-:Y:S05]  /*ab20*/  @!P0 BRA `(.L_x_3676) ;  /* 0x0000000000208947 */ /* 0x002fea0003800000 */
[----:B------:R-:W-:-:S04]  /*ab30*/  MOV R4, R8 ;  /* 0x0000000800047202 */ /* 0x000fc80000000f00 */
[----:B------:R-:W-:Y:S02]  /*ab40*/  MOV R4, R4 ;  /* 0x0000000400047202 */ /* 0x000fe40000000f00 */
[----:B------:R-:W-:-:S07]  /*ab50*/  MOV R5, R2 ;  /* 0x0000000200057202 */ /* 0x000fce0000000f00 */
.L_x_3677:
[----:B------:R-:W0:Y:S02]  /*ab60*/  LDS R2, [R4+0x4] ;  /* 0x0000040004027984 */ /* 0x000e240000000800 */
[----:B0-----:R-:W-:-:S05]  /*ab70*/  HADD2 R3, R2, R5 ;  /* 0x0000000502037230 */ /* 0x001fca0000000000 */
[----:B------:R-:W0:Y:S02]  /*ab80*/  ATOMS.CAST.SPIN P0, [R4+0x4], R2, R3 ;  /* 0x000004020400758d */ /* 0x000e240001800003 */
[----:B0-----:R-:W-:Y:S05]  /*ab90*/  @!P0 BRA `(.L_x_3677) ;  /* 0xfffffffc00f08947 */ /* 0x001fea000383ffff */
[----:B------:R-:W-:Y:S05]  /*aba0*/  EXIT ;  /* 0x000000000000794d */ /* 0x000fea0003800000 */
.L_x_3676:
[----:B------:R-:W0:Y:S02]  /*abb0*/  LD.E R0, desc[UR8][R8.64+0x4] ;  /* 0x0000040808007980 */ /* 0x000e24000c101900 */
[----:B0-----:R-:W-:-:S05]  /*abc0*/  IADD3 R3, PT, PT, R2, R0, RZ ;  /* 0x0000000002037210 */ /* 0x001fca0007ffe0ff */
[----:B------:R-:W-:Y:S01]  /*abd0*/  ST.E desc[UR8][R8.64+0x4], R3 ;  /* 0x0000040308007985 */ /* 0x000fe2000c101908 */
[----:B------:R-:W-:Y:S05]  /*abe0*/  EXIT ;  /* 0x000000000000794d */ /* 0x000fea0003800000 */
.L_x_3678:
        /* <DEDUP_REMOVED lines=9> */
.L_x_4531:


//--------------------- .text._Z23gemm_half_q_half_kernelILi2ELi140ELb0ELb0ELi32EEvPK6__halfPKjS4_S2_PS0_iiiiPKtS7_iiiiiibS2_i --------------------------
	.section	.text._Z23gemm_half_q_half_kernelILi2ELi140ELb0ELb0ELi32EEvPK6__halfPKjS4_S2_PS0_iiiiPKtS7_iiiiiibS2_i,"ax",@progbits
	.align	128
        .global         _Z23gemm_half_q_half_kernelILi2ELi140ELb0ELb0ELi32EEvPK6__halfPKjS4_S2_PS0_iiiiPKtS7_iiiiiibS2_i
        .type           _Z23gemm_half_q_half_kernelILi2ELi140ELb0ELb0ELi32EEvPK6__halfPKjS4_S2_PS0_iiiiPKtS7_iiiiiibS2_i,@function
        .size           _Z23gemm_half_q_half_kernelILi2ELi140ELb0ELb0ELi32EEvPK6__halfPKjS4_S2_PS0_iiiiPKtS7_iiiiiibS2_i,(.L_x_4532 - _Z23gemm_half_q_half_kernelILi2ELi140ELb0ELb0ELi32EEvPK6__halfPKjS4_S2_PS0_iiiiPKtS7_iiiiiibS2_i)
        .other          _Z23gemm_half_q_half_kernelILi2ELi140ELb0ELb0ELi32EEvPK6__halfPKjS4_S2_PS0_iiiiPKtS7_iiiiiibS2_i,@"STO_CUDA_ENTRY STV_DEFAULT"
_Z23gemm_half_q_half_kernelILi2ELi140ELb0ELb0ELi32EEvPK6__halfPKjS4_S2_PS0_iiiiPKtS7_iiiiiibS2_i:
.text._Z23gemm_half_q_half_kernelILi2ELi140ELb0ELb0ELi32EEvPK6__halfPKjS4_S2_PS0_iiiiPKtS7_iiiiiibS2_i:
        /* <DEDUP_REMOVED lines=50> */
.L_x_3684:
        /* <DEDUP_REMOVED lines=32> */
.L_x_3683:
        /* <DEDUP_REMOVED lines=20> */
.L_x_3685:
[----:B------:R-:W-:-:S13]  /*0660*/  ISETP.EQ.AND P2, PT, R17, RZ, PT ;  /* 0x000000ff1100720c */ /* 0x000fda0003f42270 */
[----:B------:R-:W-:Y:S05]  /*0670*/  @!P0 BRA P2, `(.L_x_3680) ;  /* 0x00000004007c8947 */ /* 0x000fea0001000000 */
.L_x_3682:
        /* <DEDUP_REMOVED lines=12> */
.L_x_3681:
        /* <DEDUP_REMOVED lines=17> */
.L_x_3688:
        /* <DEDUP_REMOVED lines=32> */
.L_x_3687:
        /* <DEDUP_REMOVED lines=21> */
.L_x_3689:
[----:B------:R-:W-:-:S13]  /*0ba0*/  ISETP.NE.OR P0, PT, R17, RZ, P0 ;  /* 0x000000ff1100720c */ /* 0x000fda0000705670 */
[----:B------:R-:W-:Y:S05]  /*0bb0*/  @!P0 BRA `(.L_x_3680) ;  /* 0x00000000002c8947 */ /* 0x000fea0003800000 */
.L_x_3686:
        /* <DEDUP_REMOVED lines=11> */
.L_x_3680:
[----:B------:R-:W-:Y:S05]  /*0c70*/  BSYNC.RECONVERGENT B0 ;  /* 0x0000000000007941 */ /* 0x000fea0003800200 */
.L_x_3679:
        /* <DEDUP_REMOVED lines=23> */
.L_x_3693:
        /* <DEDUP_REMOVED lines=15> */
.L_x_3692:
        /* <DEDUP_REMOVED lines=12> */
.L_x_3694:
[----:B------:R-:W-:-:S13]  /*0fa0*/  ISETP.NE.OR P0, PT, R16, RZ, P0 ;  /* 0x000000ff1000720c */ /* 0x000fda0000705670 */
[----:B------:R-:W-:Y:S05]  /*0fb0*/  @!P0 BRA `(.L_x_3690) ;  /* 0x00000000001c8947 */ /* 0x000fea0003800000 */
.L_x_3691:
[----:B0-----:R-:W0:Y:S02]  /*0fc0*/  LDC.64 R2, c[0x0][0x3a0] ;  /* 0x0000e800ff027b82 */ /* 0x001e240000000a00 */
.L_x_3695:
[C---:B0-----:R-:W-:Y:S01]  /*0fd0*/  IMAD.WIDE R6, R17.reuse, 0x2, R2 ;  /* 0x0000000211067825 */ /* 0x041fe200078e0202 */
[----:B------:R-:W-:Y:S02]  /*0fe0*/  IADD3 R16, PT, PT, R16, 0x1, RZ ;  /* 0x0000000110107810 */ /* 0x000fe40007ffe0ff */
[----:B------:R-:W-:Y:S02]  /*0ff0*/  IADD3 R17, PT, PT, R17, R45, RZ ;  /* 0x0000002d11117210 */ /* 0x000fe40007ffe0ff */
[----:B------:R1:W-:Y:S01]  /*1000*/  STG.E.64 desc[UR8][R6.64], RZ ;  /* 0x000000ff06007986 */ /* 0x0003e2000c101b08 */
[----:B------:R-:W-:-:S13]  /*1010*/  ISETP.NE.AND P0, PT, R16, RZ, PT ;  /* 0x000000ff1000720c */ /* 0x000fda0003f05270 */
[----:B-1----:R-:W-:Y:S05]  /*1020*/  @P0 BRA `(.L_x_3695) ;  /* 0xfffffffc00e80947 */ /* 0x002fea000383ffff */
.L_x_3690:
        /* <DEDUP_REMOVED lines=20> */
.L_x_3697:
        /* <DEDUP_REMOVED lines=42> */
.L_x_3696:
        /* <DEDUP_REMOVED lines=20> */
.L_x_3698:
        /* <DEDUP_REMOVED lines=8> */
.L_x_3699:
        /* <DEDUP_REMOVED lines=8> */
.L_x_3700:
        /* <DEDUP_REMOVED lines=8> */
.L_x_3701:
        /* <DEDUP_REMOVED lines=8> */
.L_x_3702:
        /* <DEDUP_REMOVED lines=292> */
.L_x_3704:
        /* <DEDUP_REMOVED lines=251> */
.L_x_3705:
        /* <DEDUP_REMOVED lines=251> */
.L_x_3706:
        /* <DEDUP_REMOVED lines=256> */
.L_x_3703:
[----:B------:R-:W-:-:S04]  /*58f0*/  VIMNMX R0, PT, PT, R43, UR12, PT ;  /* 0x0000000c2b007c48 */ /* 0x000fc8000bfe0100 */
[----:B------:R-:W-:-:S13]  /*5900*/  ISETP.GT.AND P0, PT, R0, R11, PT ;  /* 0x0000000b0000720c */ /* 0x000fda0003f04270 */
[----:B------:R-:W-:Y:S05]  /*5910*/  @!P0 BRA `(.L_x_3707) ;  /* 0x0000003000c08947 */ /* 0x000fea0003800000 */
[----:B------:R-:W-:-:S07]  /*5920*/  VIMNMX.U32 R24, PT, PT, R43, UR12, PT ;  /* 0x0000000c2b187c48 */ /* 0x000fce000bfe0000 */
.L_x_3712:
        /* <DEDUP_REMOVED lines=32> */
[--C-:B------:R-:W-:Y:S02]  /*5b30*/  HADD2.F32 R27, -RZ, R12.reuse.H1_H1 ;  /* 0x3000000cff1b7230 */ /* 0x100fe40000004100 */
[----:B------:R-:W-:Y:S02]  /*5b40*/  HADD2 R26, R13, -1032, -1032 ;  /* 0xe408e4080d1a7430 */ /* 0x000fe40000000000 */
[----:B------:R-:W-:Y:S02]  /*5b50*/  HADD2.F32 R13, -RZ, R12.H0_H0 ;  /* 0x2000000cff0d7230 */ /* 0x000fe40000004100 */
[----:B------:R-:W-:Y:S02]  /*5b60*/  HADD2 R31, R14, -1032, -1032 ;  /* 0xe408e4080e1f7430 */ /* 0x000fe40000000000 */
[--C-:B------:R-:W-:Y:S01]  /*5b70*/  HADD2.F32 R0, -RZ, R20.reuse.H0_H0 ;  /* 0x20000014ff007230 */ /* 0x100fe20000004100 */
[----:B------:R-:W-:Y:S01]  /*5b80*/  LOP3.LUT R29, R28, 0x64006400, RZ, 0xfc, !PT ;  /* 0x640064001c1d7812 */ /* 0x000fe200078efcff */
[----:B------:R-:W-:Y:S01]  /*5b90*/  HADD2.F32 R25, -RZ, R20.H1_H1 ;  /* 0x30000014ff197230 */ /* 0x000fe20000004100 */
[----:B------:R-:W-:Y:S01]  /*5ba0*/  LOP3.LUT R33, R32, 0x64006400, RZ, 0xfc, !PT ;  /* 0x6400640020217812 */ /* 0x000fe200078efcff */
[----:B------:R-:W0:Y:S01]  /*5bb0*/  LDS.64 R20, [UR4+0x8] ;  /* 0x00000804ff147984 */ /* 0x000e220008000a00 */
[----:B------:R-:W-:-:S02]  /*5bc0*/  HADD2.F32 R12, -RZ, R26.H0_H0 ;  /* 0x2000001aff0c7230 */ /* 0x000fc40000004100 */
[-C--:B------:R-:W-:Y:S02]  /*5bd0*/  HFMA2 R41, R29, R6.reuse.H1_H1, -72, -72 ;  /* 0xd480d4801d297431 */ /* 0x080fe40000060006 */
[--C-:B------:R-:W-:Y:S02]  /*5be0*/  HADD2.F32 R14, -RZ, R31.reuse.H0_H0 ;  /* 0x2000001fff0e7230 */ /* 0x100fe40000004100 */
[C---:B------:R-:W-:Y:S01]  /*5bf0*/  FFMA.FTZ R32, R15.reuse, R13, RZ ;  /* 0x0000000d0f207223 */ /* 0x040fe200000100ff */
[----:B------:R-:W-:Y:S01]  /*5c00*/  HADD2.F32 R28, -RZ, R31.H1_H1 ;  /* 0x3000001fff1c7230 */ /* 0x000fe20000004100 */
[----:B------:R-:W-:Y:S01]  /*5c10*/  LOP3.LUT R31, R30, 0x64006400, RZ, 0xfc, !PT ;  /* 0x640064001e1f7812 */ /* 0x000fe200078efcff */
[----:B------:R-:W-:Y:S02]  /*5c20*/  HADD2.F32 R26, -RZ, R26.H1_H1 ;  /* 0x3000001aff1a7230 */ /* 0x000fe40000004100 */
[----:B------:R-:W-:Y:S01]  /*5c30*/  FFMA.FTZ R30, R0, R15, RZ ;  /* 0x0000000f001e7223 */ /* 0x000fe200000100ff */
[C---:B------:R-:W-:Y:S01]  /*5c40*/  FFMA.FTZ R29, R15.reuse, R12, RZ ;  /* 0x0000000c0f1d7223 */ /* 0x040fe200000100ff */
[----:B------:R-:W-:Y:S01]  /*5c50*/  FFMA.FTZ R15, R15, R14, RZ ;  /* 0x0000000e0f0f7223 */ /* 0x000fe200000100ff */
[----:B------:R-:W-:Y:S01]  /*5c60*/  FFMA.FTZ R44, R35, R27, R32 ;  /* 0x0000001b232c7223 */ /* 0x000fe20000010020 */
[----:B------:R-:W-:Y:S01]  /*5c70*/  FFMA.FTZ R38, R25, R35, R30 ;  /* 0x0000002319267223 */ /* 0x000fe2000001001e */
        /* <DEDUP_REMOVED lines=153> */
.L_x_3708:
[----:B------:R-:W-:Y:S05]  /*6610*/  @!P0 BRA `(.L_x_3709) ;  /* 0x0000000c001c8947 */ /* 0x000fea0003800000 */
[----:B------:R-:W2:Y:S01]  /*6620*/  LDG.E.128.CONSTANT R12, desc[UR8][R18.64] ;  /* 0x00000008120c7981 */ /* 0x000ea2000c1e9d00 */
[----:B------:R-:W-:-:S03]  /*6630*/  ISETP.NE.AND P1, PT, R42, 0x1, PT ;  /* 0x000000012a00780c */ /* 0x000fc60003f25270 */
[----:B------:R-:W0:Y:S02]  /*6640*/  LDS.64 R22, [UR4+0x10] ;  /* 0x00001004ff167984 */ /* 0x000e240008000a00 */
[--C-:B0-----:R-:W-:Y:S02]  /*6650*/  HADD2.F32 R37, -RZ, R23.reuse.H0_H0 ;  /* 0x20000017ff257230 */ /* 0x101fe40000004100 */
[----:B------:R-:W-:Y:S02]  /*6660*/  HADD2.F32 R38, -RZ, R23.H1_H1 ;  /* 0x30000017ff267230 */ /* 0x000fe40000004100 */
        /* <DEDUP_REMOVED lines=25> */
[----:B------:R-:W-:Y:S02]  /*6800*/  HADD2.F32 R22, -RZ, R18.H1_H1 ;  /* 0x30000012ff167230 */ /* 0x000fe40000004100 */
[----:B------:R-:W0:Y:S01]  /*6810*/  LDS.64 R18, [UR4+0x18] ;  /* 0x00001804ff127984 */ /* 0x000e220008000a00 */
[----:B------:R-:W-:Y:S02]  /*6820*/  HADD2.F32 R12, -RZ, R23.H0_H0 ;  /* 0x20000017ff0c7230 */ /* 0x000fe40000004100 */
[----:B------:R-:W-:Y:S02]  /*6830*/  HFMA2 R39, R27, R6.H1_H1, -72, -72 ;  /* 0xd480d4801b277431 */ /* 0x000fe40000060006 */
[----:B------:R-:W-:-:S02]  /*6840*/  HADD2.F32 R13, -RZ, R25.H0_H0 ;  /* 0x20000019ff0d7230 */ /* 0x000fc40000004100 */
[----:B------:R-:W-:Y:S01]  /*6850*/  FFMA.FTZ R27, R0, R15, RZ ;  /* 0x0000000f001b7223 */ /* 0x000fe200000100ff */
        /* <DEDUP_REMOVED lines=163> */
.L_x_3709:
        /* <DEDUP_REMOVED lines=32> */
[----:B------:R-:W-:Y:S02]  /*7490*/  HADD2.F32 R22, -RZ, R18.H1_H1 ;  /* 0x30000012ff167230 */ /* 0x000fe40000004100 */
[----:B------:R-:W-:Y:S01]  /*74a0*/  HFMA2 R39, R27, R6.H1_H1, -72, -72 ;  /* 0xd480d4801b277431 */ /* 0x000fe20000060006 */
[----:B------:R-:W0:Y:S01]  /*74b0*/  LDS.64 R18, [UR4+0x28] ;  /* 0x00002804ff127984 */ /* 0x000e220008000a00 */
        /* <DEDUP_REMOVED lines=165> */
.L_x_3710:
        /* <DEDUP_REMOVED lines=32> */
[----:B------:R-:W-:Y:S01]  /*8110*/  HADD2 R31, R12, -1032, -1032 ;  /* 0xe408e4080c1f7430 */ /* 0x000fe20000000000 */
[----:B------:R-:W0:Y:S01]  /*8120*/  LDS.64 R20, [UR4+0x38] ;  /* 0x00003804ff147984 */ /* 0x000e220008000a00 */
[--C-:B------:R-:W-:Y:S01]  /*8130*/  HADD2.F32 R12, -RZ, R13.reuse.H0_H0 ;  /* 0x2000000dff0c7230 */ /* 0x100fe20000004100 */
[----:B------:R-:W-:Y:S01]  /*8140*/  LOP3.LUT R29, R28, 0x64006400, RZ, 0xfc, !PT ;  /* 0x640064001c1d7812 */ /* 0x000fe200078efcff */
[----:B------:R-:W-:Y:S01]  /*8150*/  HADD2.F32 R26, -RZ, R13.H1_H1 ;  /* 0x3000000dff1a7230 */ /* 0x000fe20000004100 */
[----:B------:R-:W-:Y:S01]  /*8160*/  LOP3.LUT R33, R32, 0x64006400, RZ, 0xfc, !PT ;  /* 0x6400640020217812 */ /* 0x000fe200078efcff */
[----:B------:R-:W-:-:S02]  /*8170*/  HADD2.F32 R13, -RZ, R14.H0_H0 ;  /* 0x2000000eff0d7230 */ /* 0x000fc40000004100 */
[C---:B------:R-:W-:Y:S01]  /*8180*/  FFMA.FTZ R32, R15.reuse, R12, RZ ;  /* 0x0000000c0f207223 */ /* 0x040fe200000100ff */
[----:B------:R-:W-:Y:S02]  /*8190*/  HADD2.F32 R27, -RZ, R14.H1_H1 ;  /* 0x3000000eff1b7230 */ /* 0x000fe40000004100 */
[-C--:B------:R-:W-:Y:S02]  /*81a0*/  HFMA2 R29, R29, R6.reuse.H1_H1, -72, -72 ;  /* 0xd480d4801d1d7431 */ /* 0x080fe40000060006 */
[--C-:B------:R-:W-:Y:S02]  /*81b0*/  HADD2.F32 R14, -RZ, R31.reuse.H0_H0 ;  /* 0x2000001fff0e7230 */ /* 0x100fe40000004100 */
        /* <DEDUP_REMOVED lines=160> */
.L_x_3711:
[----:B------:R-:W-:Y:S01]  /*8bc0*/  IADD3 R11, PT, PT, R11, 0x20, RZ ;  /* 0x000000200b0b7810 */ /* 0x000fe20007ffe0ff */
[----:B------:R-:W-:Y:S01]  /*8bd0*/  UIADD3 UR4, UPT, UPT, UR4, 0x40, URZ ;  /* 0x0000004004047890 */ /* 0x000fe2000fffe0ff */
[----:B------:R-:W-:Y:S02]  /*8be0*/  IMAD.WIDE R46, R45, 0x4, R16 ;  /* 0x000000042d2e7825 */ /* 0x000fe400078e0210 */
[----:B------:R-:W-:-:S13]  /*8bf0*/  ISETP.GE.AND P0, PT, R11, R24, PT ;  /* 0x000000180b00720c */ /* 0x000fda0003f06270 */
[----:B------:R-:W-:Y:S05]  /*8c00*/  @!P0 BRA `(.L_x_3712) ;  /* 0xffffffcc00488947 */ /* 0x000fea000383ffff */
[----:B------:R-:W-:-:S07]  /*8c10*/  IMAD.WIDE R46, R45, 0x10, R18 ;  /* 0x000000102d2e7825 */ /* 0x000fce00078e0212 */
.L_x_3707:
[----:B------:R-:W0:Y:S02]  /*8c20*/  LDCU UR5, c[0x0][0x3d8] ;  /* 0x00007b00ff0577ac */ /* 0x000e240008000800 */
[----:B0-----:R-:W-:-:S04]  /*8c30*/  VIMNMX R0, PT, PT, R43, UR5, PT ;  /* 0x000000052b007c48 */ /* 0x001fc8000bfe0100 */
[----:B------:R-:W-:-:S13]  /*8c40*/  ISETP.GT.AND P0, PT, R0, R11, PT ;  /* 0x0000000b0000720c */ /* 0x000fda0003f04270 */
[----:B------:R-:W-:Y:S05]  /*8c50*/  @!P0 BRA `(.L_x_3713) ;  /* 0x0000001800388947 */ /* 0x000fea0003800000 */
[----:B------:R-:W-:-:S12]  /*8c60*/  UIADD3 UR4, UPT, UPT, UR4, 0x40, URZ ;  /* 0x0000004004047890 */ /* 0x000fd8000fffe0ff */
.L_x_3715:
        /* <DEDUP_REMOVED lines=394> */
.L_x_3714:
[----:B------:R-:W-:Y:S01]  /*a510*/  UIADD3 UR4, UPT, UPT, UR4, 0x40, URZ ;  /* 0x0000004004047890 */ /* 0x000fe2000fffe0ff */
[----:B------:R-:W-:Y:S01]  /*a520*/  IMAD.WIDE R46, R45, 0x4, R90 ;  /* 0x000000042d2e7825 */ /* 0x000fe200078e025a */
[----:B------:R-:W-:Y:S10]  /*a530*/  @!P0 BRA `(.L_x_3715) ;  /* 0xffffffe400cc8947 */ /* 0x000ff4000383ffff */
.L_x_3713:
        /* <DEDUP_REMOVED lines=20> */
.L_x_3719:
[----:B------:R-:W0:Y:S02]  /*a680*/  LDS R6, [R0] ;  /* 0x0000000000067984 */ /* 0x000e240000000800 */
[----:B0-----:R-:W-:-:S05]  /*a690*/  HADD2 R7, R6, R5 ;  /* 0x0000000506077230 */ /* 0x001fca0000000000 */
[----:B------:R-:W0:Y:S02]  /*a6a0*/  ATOMS.CAST.SPIN P0, [R0], R6, R7 ;  /* 0x000000060000758d */ /* 0x000e240001800007 */
[----:B0-----:R-:W-:Y:S05]  /*a6b0*/  @!P0 BRA `(.L_x_3719) ;  /* 0xfffffffc00f08947 */ /* 0x001fea000383ffff */
[----:B------:R-:W-:Y:S05]  /*a6c0*/  BRA `(.L_x_3717) ;  /* 0x00000000000c7947 */ /* 0x000fea0003800000 */
.L_x_3718:
[----:B------:R-:W2:Y:S02]  /*a6d0*/  LD.E R0, desc[UR8][R8.64] ;  /* 0x0000000808007980 */ /* 0x000ea4000c101900 */
[----:B--2---:R-:W-:-:S05]  /*a6e0*/  IADD3 R5, PT, PT, R5, R0, RZ ;  /* 0x0000000005057210 */ /* 0x004fca0007ffe0ff */
[----:B------:R0:W-:Y:S02]  /*a6f0*/  ST.E desc[UR8][R8.64], R5 ;  /* 0x0000000508007985 */ /* 0x0001e4000c101908 */
.L_x_3717:
[----:B------:R-:W-:Y:S05]  /*a700*/  BSYNC.RECONVERGENT B0 ;  /* 0x0000000000007941 */ /* 0x000fea0003800200 */
.L_x_3716:
        /* <DEDUP_REMOVED lines=8> */
.L_x_3723:
[----:B------:R-:W0:Y:S02]  /*a790*/  LDS R4, [R6+0x4] ;  /* 0x0000040006047984 */ /* 0x000e240000000800 */
[----:B0-----:R-:W-:-:S05]  /*a7a0*/  HFMA2 R5, R4, 1, 1, R7 ;  /* 0x3c003c0004057831 */ /* 0x001fca0000000007 */
[----:B------:R-:W0:Y:S02]  /*a7b0*/  ATOMS.CAST.SPIN P0, [R6+0x4], R4, R5 ;  /* 0x000004040600758d */ /* 0x000e240001800005 */
[----:B0-----:R-:W-:Y:S05]  /*a7c0*/  @!P0 BRA `(.L_x_3723) ;  /* 0xfffffffc00f08947 */ /* 0x001fea000383ffff */
[----:B------:R-:W-:Y:S05]  /*a7d0*/  BRA `(.L_x_3721) ;  /* 0x00000000000c7947 */ /* 0x000fea0003800000 */
.L_x_3722:
[----:B------:R-:W0:Y:S02]  /*a7e0*/  LD.E R0, desc[UR8][R8.64+0x4] ;  /* 0x0000040808007980 */ /* 0x000e24000c101900 */
[----:B0-----:R-:W-:-:S05]  /*a7f0*/  IADD3 R5, PT, PT, R4, R0, RZ ;  /* 0x0000000004057210 */ /* 0x001fca0007ffe0ff */
[----:B------:R1:W-:Y:S02]  /*a800*/  ST.E desc[UR8][R8.64+0x4], R5 ;  /* 0x0000040508007985 */ /* 0x0003e4000c101908 */
.L_x_3721:
[----:B------:R-:W-:Y:S05]  /*a810*/  BSYNC.RECONVERGENT B0 ;  /* 0x0000000000007941 */ /* 0x000fea0003800200 */
.L_x_3720:
        /* <DEDUP_REMOVED lines=10> */
.L_x_3727:
[----:B------:R-:W0:Y:S02]  /*a8c0*/  LDS R4, [R0] ;  /* 0x0000000000047984 */ /* 0x000e240000000800 */
[----:B0-----:R-:W-:-:S05]  /*a8d0*/  HADD2 R5, R4, R3 ;  /* 0x0000000304057230 */ /* 0x001fca0000000000 */
[----:B------:R-:W0:Y:S02]  /*a8e0*/  ATOMS.CAST.SPIN P0, [R0], R4, R5 ;  /* 0x000000040000758d */ /* 0x000e240001800005 */
[----:B0-----:R-:W-:Y:S05]  /*a8f0*/  @!P0 BRA `(.L_x_3727) ;  /* 0xfffffffc00f08947 */ /* 0x001fea000383ffff */
[----:B------:R-:W-:Y:S05]  /*a900*/  BRA `(.L_x_3725) ;  /* 0x00000000000c7947 */ /* 0x000fea0003800000 */
.L_x_3726:
[----:B------:R-:W2:Y:S02]  /*a910*/  LD.E R0, desc[UR8][R8.64] ;  /* 0x0000000808007980 */ /* 0x000ea4000c101900 */
[----:B--2---:R-:W-:-:S05]  /*a920*/  IADD3 R3, PT, PT, R3, R0, RZ ;  /* 0x0000000003037210 */ /* 0x004fca0007ffe0ff */
[----:B------:R0:W-:Y:S02]  /*a930*/  ST.E desc[UR8][R8.64], R3 ;  /* 0x0000000308007985 */ /* 0x0001e4000c101908 */
.L_x_3725:
[----:B------:R-:W-:Y:S05]  /*a940*/  BSYNC.RECONVERGENT B0 ;  /* 0x0000000000007941 */ /* 0x000fea0003800200 */
.L_x_3724:
[----:B------:R1:W-:Y:S02]  /*a950*/  ATOM.E.ADD.F16x2.RN.STRONG.GPU P0, RZ, desc[UR8][R8.64+0x4], R2 ;  /* 0x8000040208ff79a2 */ /* 0x0003e4000c10e108 */
[----:B-1----:R-:W-:Y:S05]  /*a960*/  @P0 EXIT ;  /* 0x000000000000094d */ /* 0x002fea0003800000 */
[----:B------:R-:W1:Y:S02]  /*a970*/  QSPC.E.S P0, RZ, [R8+0x4] ;  /* 0x0000040008ff73aa */ /* 0x000e640000000500 */
[----:B-1----:R-:W-:Y:S05]  /*a980*/  @!P0 BRA `(.L_x_3728) ;  /* 0x0000000000208947 */ /* 0x002fea0003800000 */
[----:B------:R-:W-:-:S04]  /*a990*/  MOV R4, R8 ;  /* 0x0000000800047202 */ /* 0x000fc80000000f00 */
[----:B------:R-:W-:Y:S02]  /*a9a0*/  MOV R4, R4 ;  /* 0x0000000400047202 */ /* 0x000fe40000000f00 */
[----:B------:R-:W-:-:S07]  /*a9b0*/  MOV R5, R2 ;  /* 0x0000000200057202 */ /* 0x000fce0000000f00 */
.L_x_3729:
[----:B------:R-:W0:Y:S02]  /*a9c0*/  LDS R2, [R4+0x4] ;  /* 0x0000040004027984 */ /* 0x000e240000000800 */
[----:B0-----:R-:W-:-:S05]  /*a9d0*/  HFMA2 R3, R2, 1, 1, R5 ;  /* 0x3c003c0002037831 */ /* 0x001fca0000000005 */
[----:B------:R-:W0:Y:S02]  /*a9e0*/  ATOMS.CAST.SPIN P0, [R4+0x4], R2, R3 ;  /* 0x000004020400758d */ /* 0x000e240001800003 */
[----:B0-----:R-:W-:Y:S05]  /*a9f0*/  @!P0 BRA `(.L_x_3729) ;  /* 0xfffffffc00f08947 */ /* 0x001fea000383ffff */
[----:B------:R-:W-:Y:S05]  /*aa00*/  EXIT ;  /* 0x000000000000794d */ /* 0x000fea0003800000 */
.L_x_3728:
[----:B------:R-:W0:Y:S02]  /*aa10*/  LD.E R0, desc[UR8][R8.64+0x4] ;  /* 0x0000040808007980 */ /* 0x000e24000c101900 */
[----:B0-----:R-:W-:-:S05]  /*aa20*/  IADD3 R3, PT, PT, R2, R0, RZ ;  /* 0x0000000002037210 */ /* 0x001fca0007ffe0ff */
[----:B------:R-:W-:Y:S01]  /*aa30*/  ST.E desc[UR8][R8.64+0x4], R3 ;  /* 0x0000040308007985 */ /* 0x000fe2000c101908 */
[----:B------:R-:W-:Y:S05]  /*aa40*/  EXIT ;  /* 0x000000000000794d */ /* 0x000fea0003800000 */
.L_x_3730:
        /* <DEDUP_REMOVED lines=11> */
.L_x_4532:


//--------------------- .text._Z23gemm_half_q_half_kernelILi2ELi20ELb0ELb0ELi32EEvPK6__halfPKjS4_S2_PS0_iiiiPKtS7_iiiiiibS2_i --------------------------
	.section	.text._Z23gemm_half_q_half_kernelILi2ELi20ELb0ELb0ELi32EEvPK6__halfPKjS4_S2_PS0_iiiiPKtS7_iiiiiibS2_i,"ax",@progbits
	.align	128
        .global         _Z23gemm_half_q_half_kernelILi2ELi20ELb0ELb0ELi32EEvPK6__halfPKjS4_S2_PS0_iiiiPKtS7_iiiiiibS2_i
        .type           _Z23gemm_half_q_half_kernelILi2ELi20ELb0ELb0ELi32EEvPK6__halfPKjS4_S2_PS0_iiiiPKtS7_iiiiiibS2_i,@function
        .size           _Z23gemm_half_q_half_kernelILi2ELi20ELb0ELb0ELi32EEvPK6__halfPKjS4_S2_PS0_iiiiPKtS7_iiiiiibS2_i,(.L_x_4533 - _Z23gemm_half_q_half_kernelILi2ELi20ELb0ELb0ELi32EEvPK6__halfPKjS4_S2_PS0_iiiiPKtS7_iiiiiibS2_i)
        .other          _Z23gemm_half_q_half_kernelILi2ELi20ELb0ELb0ELi32EEvPK6__halfPKjS4_S2_PS0_iiiiPKtS7_iiiiiibS2_i,@"STO_CUDA_ENTRY STV_DEFAULT"
_Z23gemm_half_q_half_kernelILi2ELi20ELb0ELb0ELi32EEvPK6__halfPKjS4_S2_PS0_iiiiPKtS7_iiiiiibS2_i:
.text._Z23gemm_half_q_half_kernelILi2ELi20ELb0ELb0ELi32EEvPK6__halfPKjS4_S2_PS0_iiiiPKtS7_iiiiiibS2_i:
        /* <DEDUP_REMOVED lines=10> */
[----:B------:R-:W-:Y:S02]  /*00a0*/  IMAD.U32 R7, RZ, RZ, UR5 ;  /* 0x00000005ff077e24 */ /* 0x000fe4000f8e00ff */
[----:B0-----:R-:W-:-:S03]  /*00b0*/  IMAD.SHL.U32 R8, R9, 0x20, RZ ;  /* 0x0000002009087824 */ /* 0x001fc600078e00ff */
[C---:B------:R-:W-:Y:S01]  /*00c0*/  ISETP.GE.AND P0, PT, R7.reuse, 0x1, PT ;  /* 0x000000010700780c */ /* 0x040fe20003f06270 */
[C---:B--2---:R-:W-:Y:S01]  /*00d0*/  IMAD.IADD R19, R8.reuse, 0x1, R3 ;  /* 0x0000000108137824 */ /* 0x044fe200078e0203 */
[----:B----4-:R-:W-:Y:S02]  /*00e0*/  VIADDMNMX R6, R8, 0x20, R11, PT ;  /* 0x0000002008067846 */ /* 0x010fe4000380010b */
[----:B------:R-:W-:Y:S01]  /*00f0*/  VIMNMX R0, PT, PT, R7, 0x2, PT ;  /* 0x0000000207007848 */ /* 0x000fe20003fe0100 */
[----:B-----5:R-:W-:Y:S01]  /*0100*/  USHF.L.U32 UR4, UR4, 0x7, URZ ;  /* 0x0000000704047899 */ /* 0x020fe200080006ff */
[----:B------:R-:W-:-:S05]  /*0110*/  ISETP.GE.OR P0, PT, R19, R6, !P0 ;  /* 0x000000061300720c */ /* 0x000fca0004706670 */
[----:B------:R-:W-:-:S08]  /*0120*/  LEA R10, R3, UR4, 0x2 ;  /* 0x00000004030a7c11 */ /* 0x000fd0000f8e10ff */
        /* <DEDUP_REMOVED lines=31> */
.L_x_3736:
        /* <DEDUP_REMOVED lines=32> */
.L_x_3735:
        /* <DEDUP_REMOVED lines=20> */
.L_x_3737:
[----:B------:R-:W-:-:S13]  /*0660*/  ISETP.EQ.AND P1, PT, R18, RZ, PT ;  /* 0x000000ff1200720c */ /* 0x000fda0003f22270 */
[----:B------:R-:W-:Y:S05]  /*0670*/  @!P0 BRA P1, `(.L_x_3732) ;  /* 0x00000004007c8947 */ /* 0x000fea0000800000 */
.L_x_3734:
        /* <DEDUP_REMOVED lines=12> */
.L_x_3733:
        /* <DEDUP_REMOVED lines=17> */
.L_x_3740:
        /* <DEDUP_REMOVED lines=32> */
.L_x_3739:
        /* <DEDUP_REMOVED lines=21> */
.L_x_3741:
[----:B------:R-:W-:-:S13]  /*0ba0*/  ISETP.NE.OR P0, PT, R19, RZ, P0 ;  /* 0x000000ff1300720c */ /* 0x000fda0000705670 */
[----:B------:R-:W-:Y:S05]  /*0bb0*/  @!P0 BRA `(.L_x_3732) ;  /* 0x00000000002c8947 */ /* 0x000fea0003800000 */
.L_x_3738:
[----:B-----5:R-:W-:-:S04]  /*0bc0*/  IADD3 R5, P0, PT, R18, R20, RZ ;  /* 0x0000001412057210 */ /* 0x020fc80007f1e0ff */
        /* <DEDUP_REMOVED lines=10> */
.L_x_3732:
[----:B------:R-:W-:Y:S05]  /*0c70*/  BSYNC.RECONVERGENT B0 ;  /* 0x0000000000007941 */ /* 0x000fea0003800200 */
.L_x_3731:
[----:B------:R-:W0:Y:S02]  /*0c80*/  LDCU UR5, c[0x0][0x3ac] ;  /* 0x00007580ff0577ac */ /* 0x000e240008000800 */
[----:B0-----:R-:W-:-:S05]  /*0c90*/  IMAD.U32 R5, RZ, RZ, UR5 ;  /* 0x00000005ff057e24 */ /* 0x001fca000f8e00ff */
        /* <DEDUP_REMOVED lines=8> */
[----:B------:R-:W-:-:S05]  /*0d20*/  VIMNMX R0, PT, PT, R0, 0x1, !PT ;  /* 0x0000000100007848 */ /* 0x000fca0007fe0100 */
[----:B------:R-:W-:Y:S02]  /*0d30*/  IMAD.MOV R2, RZ, RZ, -R0 ;  /* 0x000000ffff027224 */ /* 0x000fe400078e0a00 */
[----:B------:R-:W-:-:S03]  /*0d40*/  IMAD R0, R5, UR7, RZ ;  /* 0x0000000705007c24 */ /* 0x000fc6000f8e02ff */
[----:B------:R-:W-:Y:S02]  /*0d50*/  ISETP.GE.AND P0, PT, R2, RZ, PT ;  /* 0x000000ff0200720c */ /* 0x000fe40003f06270 */
[----:B------:R-:W-:-:S05]  /*0d60*/  LEA R0, R0, UR4, 0x1 ;  /* 0x0000000400007c11 */ /* 0x000fca000f8e08ff */
[----:B------:R-:W-:-:S06]  /*0d70*/  IMAD R0, R3, 0x4, R0 ;  /* 0x0000000403007824 */ /* 0x000fcc00078e0200 */
[----:B------:R-:W-:Y:S05]  /*0d80*/  @P0 BRA `(.L_x_3743) ;  /* 0x00000000008c0947 */ /* 0x000fea0003800000 */
[----:B------:R-:W-:Y:S01]  /*0d90*/  IMAD.MOV R4, RZ, RZ, -R2 ;  /* 0x000000ffff047224 */ /* 0x000fe200078e0a02 */
[----:B------:R-:W-:-:S04]  /*0da0*/  PLOP3.LUT P0, PT, PT, PT, PT, 0x80, 0x8 ;  /* 0x000000000008781c */ /* 0x000fc80003f0f070 */
[----:B------:R-:W-:-:S13]  /*0db0*/  ISETP.GT.AND P1, PT, R4, 0x3, PT ;  /* 0x000000030400780c */ /* 0x000fda0003f24270 */
[----:B------:R-:W-:Y:S05]  /*0dc0*/  @!P1 BRA `(.L_x_3744) ;  /* 0x0000000000449947 */ /* 0x000fea0003800000 */
[----:B------:R-:W0:Y:S01]  /*0dd0*/  LDC.64 R20, c[0x0][0x3a0] ;  /* 0x0000e800ff147b82 */ /* 0x000e220000000a00 */
[----:B------:R-:W-:-:S13]  /*0de0*/  PLOP3.LUT P0, PT, PT, PT, PT, 0x8, 0x80 ;  /* 0x000000000080781c */ /* 0x000fda0003f0e170 */
.L_x_3745:
        /* <DEDUP_REMOVED lines=8> */
[----:B-----5:R-:W-:Y:S01]  /*0e70*/  IMAD.WIDE R18, R4, 0x2, R20 ;  /* 0x0000000204127825 */ /* 0x020fe200078e0214 */
[----:B------:R1:W-:Y:S03]  /*0e80*/  STG.E.64 desc[UR8][R16.64], RZ ;  /* 0x000000ff10007986 */ /* 0x0003e6000c101b08 */
[----:B------:R-:W-:Y:S01]  /*0e90*/  VIADD R2, R2, 0x4 ;  /* 0x0000000402027836 */ /* 0x000fe20000000000 */
[----:B------:R1:W-:Y:S01]  /*0ea0*/  STG.E.64 desc[UR8][R18.64], RZ ;  /* 0x000000ff12007986 */ /* 0x0003e2000c101b08 */
[----:B------:R-:W-:-:S03]  /*0eb0*/  IMAD.IADD R0, R4, 0x1, R5 ;  /* 0x0000000104007824 */ /* 0x000fc600078e0205 */
[----:B------:R-:W-:-:S13]  /*0ec0*/  ISETP.GE.AND P1, PT, R2, -0x3, PT ;  /* 0xfffffffd0200780c */ /* 0x000fda0003f26270 */
[----:B-1----:R-:W-:Y:S05]  /*0ed0*/  @!P1 BRA `(.L_x_3745) ;  /* 0xfffffffc00c49947 */ /* 0x002fea000383ffff */
.L_x_3744:
        /* <DEDUP_REMOVED lines=12> */
.L_x_3746:
[----:B------:R-:W-:-:S13]  /*0fa0*/  ISETP.NE.OR P0, PT, R2, RZ, P0 ;  /* 0x000000ff0200720c */ /* 0x000fda0000705670 */
[----:B------:R-:W-:Y:S05]  /*0fb0*/  @!P0 BRA `(.L_x_3742) ;  /* 0x00000000001c8947 */ /* 0x000fea0003800000 */
.L_x_3743:
[----:B0-----:R-:W0:Y:S02]  /*0fc0*/  LDC.64 R12, c[0x0][0x3a0] ;  /* 0x0000e800ff0c7b82 */ /* 0x001e240000000a00 */
.L_x_3747:
[----:B0-----:R-:W-:-:S04]  /*0fd0*/  IMAD.WIDE R14, R0, 0x2, R12 ;  /* 0x00000002000e7825 */ /* 0x001fc800078e020c */
[----:B------:R-:W-:Y:S01]  /*0fe0*/  VIADD R2, R2, 0x1 ;  /* 0x0000000102027836 */ /* 0x000fe20000000000 */
[----:B------:R1:W-:Y:S01]  /*0ff0*/  STG.E.64 desc[UR8][R14.64], RZ ;  /* 0x000000ff0e007986 */ /* 0x0003e2000c101b08 */
[----:B------:R-:W-:-:S03]  /*1000*/  IMAD.IADD R0, R0, 0x1, R5 ;  /* 0x0000000100007824 */ /* 0x000fc600078e0205 */
[----:B------:R-:W-:-:S13]  /*1010*/  ISETP.NE.AND P0, PT, R2, RZ, PT ;  /* 0x000000ff0200720c */ /* 0x000fda0003f05270 */
[----:B-1----:R-:W-:Y:S05]  /*1020*/  @P0 BRA `(.L_x_3747) ;  /* 0xfffffffc00e80947 */ /* 0x002fea000383ffff */
.L_x_3742:
        /* <DEDUP_REMOVED lines=10> */
[----:B------:R-:W-:-:S04]  /*10d0*/  IMAD.SHL.U32 R15, R9, 0x40, RZ ;  /* 0x00000040090f7824 */ /* 0x000fc800078e00ff */
[----:B0-----:R-:W-:-:S05]  /*10e0*/  IMAD.WIDE.U32 R14, R15, 0x2, R12 ;  /* 0x000000020f0e7825 */ /* 0x001fca00078e000c */
[----:B-----5:R0:W5:Y:S01]  /*10f0*/  LDG.E.U16.CONSTANT R18, desc[UR8][R14.64] ;  /* 0x000000080e127981 */ /* 0x020162000c1e9500 */
[----:B------:R-:W-:Y:S01]  /*1100*/  SHF.R.S32.HI R17, RZ, 0x1f, R10 ;  /* 0x0000001fff117819 */ /* 0x000fe2000001140a */
[----:B------:R-:W-:Y:S01]  /*1110*/  IMAD.SHL.U32 R3, R3, 0x10, RZ ;  /* 0x0000001003037824 */ /* 0x000fe200078e00ff */
[----:B------:R-:W-:Y:S01]  /*1120*/  UMOV UR4, URZ ;  /* 0x000000ff00047c82 */ /* 0x000fe20008000000 */
[----:B------:R-:W-:Y:S01]  /*1130*/  IMAD.MOV.U32 R21, RZ, RZ, R8 ;  /* 0x000000ffff157224 */ /* 0x000fe200078e0008 */
[----:B------:R-:W-:Y:S02]  /*1140*/  LEA.HI R17, R17, R10, RZ, 0x3 ;  /* 0x0000000a11117211 */ /* 0x000fe400078f18ff */
[----:B------:R-:W-:Y:S02]  /*1150*/  LOP3.LUT R19, R3, 0x10, RZ, 0xc0, !PT ;  /* 0x0000001003137812 */ /* 0x000fe400078ec0ff */
[----:B------:R-:W-:-:S07]  /*1160*/  SHF.R.S32.HI R20, RZ, 0x3, R17 ;  /* 0x00000003ff147819 */ /* 0x000fce0000011411 */
.L_x_3749:
[----:B------:R-:W1:Y:S01]  /*1170*/  LDC.64 R2, c[0x0][0x390] ;  /* 0x0000e400ff027b82 */ /* 0x000e620000000a00 */
[----:B-----5:R-:W-:-:S04]  /*1180*/  VIADD R0, R18, UR4 ;  /* 0x0000000412007c36 */ /* 0x020fc80008000000 */
[----:B------:R-:W-:-:S05]  /*1190*/  IMAD R4, R0, R5, RZ ;  /* 0x0000000500047224 */ /* 0x000fca00078e02ff */
[----:B0-----:R-:W-:-:S04]  /*11a0*/  SHF.R.S32.HI R15, RZ, 0x1f, R4 ;  /* 0x0000001fff0f7819 */ /* 0x001fc80000011404 */
[----:B------:R-:W-:-:S04]  /*11b0*/  LEA.HI R15, R15, R4, RZ, 0x3 ;  /* 0x000000040f0f7211 */ /* 0x000fc800078f18ff */
[----:B------:R-:W-:-:S05]  /*11c0*/  LEA.HI.SX32 R15, R15, R20, 0x1d ;  /* 0x000000140f0f7211 */ /* 0x000fca00078feaff */
[----:B-1----:R-:W-:Y:S02]  /*11d0*/  IMAD.WIDE R2, R15, 0x4, R2 ;  /* 0x000000040f027825 */ /* 0x002fe400078e0202 */
[----:B------:R-:W0:Y:S04]  /*11e0*/  LDC.64 R14, c[0x0][0x398] ;  /* 0x0000e600ff0e7b82 */ /* 0x000e280000000a00 */
[----:B------:R-:W2:Y:S01]  /*11f0*/  LDG.E.CONSTANT R2, desc[UR8][R2.64] ;  /* 0x0000000802027981 */ /* 0x000ea2000c1e9900 */
[----:B------:R-:W-:-:S04]  /*1200*/  IMAD.SHL.U32 R17, R21, 0x2, RZ ;  /* 0x0000000215117824 */ /* 0x000fc800078e00ff */
[----:B------:R-:W-:-:S05]  /*1210*/  IMAD.WIDE.U32 R16, R17, 0x2, R12 ;  /* 0x0000000211107825 */ /* 0x000fca00078e000c */
        /* <DEDUP_REMOVED lines=8> */
[----:B------:R-:W-:Y:S01]  /*12a0*/  LOP3.LUT R2, R2, 0xf, RZ, 0xc0, !PT ;  /* 0x0000000f02027812 */ /* 0x000fe200078ec0ff */
[----:B---3--:R-:W-:Y:S01]  /*12b0*/  IMAD.IADD R21, R26, 0x1, R21 ;  /* 0x000000011a157824 */ /* 0x008fe200078e0215 */
[----:B------:R-:W-:Y:S01]  /*12c0*/  LOP3.LUT R4, R0, 0xf, RZ, 0xc0, !PT ;  /* 0x0000000f00047812 */ /* 0x000fe200078ec0ff */
[----:B------:R-:W-:Y:S01]  /*12d0*/  IMAD R3, R22, R22, R22 ;  /* 0x0000001616037224 */ /* 0x000fe200078e0216 */
[----:B------:R-:W-:-:S02]  /*12e0*/  SHF.R.U32.HI R0, RZ, 0xc, R0 ;  /* 0x0000000cff007819 */ /* 0x000fc40000011600 */
[----:B------:R-:W-:Y:S01]  /*12f0*/  ISETP.GE.AND P0, PT, R21, R6, PT ;  /* 0x000000061500720c */ /* 0x000fe20003f06270 */
[----:B------:R-:W-:Y:S01]  /*1300*/  IMAD R23, R4, R4, R4 ;  /* 0x0000000404177224 */ /* 0x000fe200078e0204 */
[----:B------:R-:W-:Y:S01]  /*1310*/  IADD3 R22, PT, PT, R22, 0x1, R3 ;  /* 0x0000000116167810 */ /* 0x000fe20007ffe003 */
[----:B------:R-:W-:Y:S01]  /*1320*/  IMAD R3, R2, R2, R2 ;  /* 0x0000000202037224 */ /* 0x000fe200078e0202 */
[----:B------:R-:W-:Y:S02]  /*1330*/  LOP3.LUT R0, R0, 0xf, RZ, 0xc0, !PT ;  /* 0x0000000f00007812 */ /* 0x000fe400078ec0ff */
[----:B------:R-:W-:Y:S01]  /*1340*/  IADD3 R23, PT, PT, R4, 0x1, R23 ;  /* 0x0000000104177810 */ /* 0x000fe20007ffe017 */
[----:B0-----:R-:W4:Y:S01]  /*1350*/  I2F.F16 R15, R22 ;  /* 0x00000016000f7306 */ /* 0x001f220000200c00 */
[----:B------:R-:W-:Y:S01]  /*1360*/  IADD3 R16, PT, PT, R2, 0x1, R3 ;  /* 0x0000000102107810 */ /* 0x000fe20007ffe003 */
[----:B------:R-:W-:-:S05]  /*1370*/  IMAD R3, R0, R0, R0 ;  /* 0x0000000000037224 */ /* 0x000fca00078e0200 */
        /* <DEDUP_REMOVED lines=9> */
.L_x_3748:
[C---:B------:R-:W-:Y:S02]  /*1410*/  ISETP.GT.AND P0, PT, R8.reuse, UR5, PT ;  /* 0x0000000508007c0c */ /* 0x040fe4000bf04270 */
[----:B0-----:R-:W-:Y:S02]  /*1420*/  CS2R R14, SRZ ;  /* 0x00000000000e7805 */ /* 0x001fe4000001ff00 */
[----:B------:R-:W-:Y:S01]  /*1430*/  SHF.R.S32.HI R12, RZ, 0x1f, R27 ;  /* 0x0000001fff0c7819 */ /* 0x000fe2000001141b */
[----:B------:R-:W-:Y:S01]  /*1440*/  IMAD.MOV.U32 R17, RZ, RZ, RZ ;  /* 0x000000ffff117224 */ /* 0x000fe200078e00ff */
[----:B--2---:R-:W-:Y:S01]  /*1450*/  ISETP.GT.AND P1, PT, R8, UR6, PT ;  /* 0x0000000608007c0c */ /* 0x004fe2000bf24270 */
[----:B-----5:R-:W-:Y:S01]  /*1460*/  IMAD.MOV.U32 R18, RZ, RZ, RZ ;  /* 0x000000ffff127224 */ /* 0x020fe200078e00ff */
[----:B------:R-:W-:Y:S02]  /*1470*/  LEA.HI R12, R12, R27, RZ, 0x5 ;  /* 0x0000001b0c0c7211 */ /* 0x000fe400078f28ff */
[----:B---3--:R-:W-:-:S02]  /*1480*/  ISETP.GT.AND P2, PT, R8, UR12, PT ;  /* 0x0000000c08007c0c */ /* 0x008fc4000bf44270 */
[C---:B----4-:R-:W-:Y:S02]  /*1490*/  ISETP.GT.AND P3, PT, R8.reuse, UR10, PT ;  /* 0x0000000a08007c0c */ /* 0x050fe4000bf64270 */
[----:B-1----:R-:W-:Y:S02]  /*14a0*/  ISETP.GT.AND P4, PT, R8, UR13, PT ;  /* 0x0000000d08007c0c */ /* 0x002fe4000bf84270 */
[----:B------:R-:W-:Y:S01]  /*14b0*/  SHF.R.S32.HI R19, RZ, 0x5, R12 ;  /* 0x00000005ff137819 */ /* 0x000fe2000001140c */
[----:B------:R-:W-:Y:S01]  /*14c0*/  IMAD.MOV.U32 R12, RZ, RZ, RZ ;  /* 0x000000ffff0c7224 */ /* 0x000fe200078e00ff */
[----:B------:R-:W-:Y:S09]  /*14d0*/  @!P0 BRA `(.L_x_3750) ;  /* 0x00000000001c8947 */ /* 0x000ff20003800000 */
[----:B------:R-:W0:Y:S02]  /*14e0*/  LDC R13, c[0x0][0x3cc] ;  /* 0x0000f300ff0d7b82 */ /* 0x000e240000000800 */
[----:B0-----:R-:W-:-:S05]  /*14f0*/  VIMNMX R12, PT, PT, R8, R13, PT ;  /* 0x0000000d080c7248 */ /* 0x001fca0003fe0100 */
[----:B------:R-:W-:-:S05]  /*1500*/  VIADD R12, R12, -UR5 ;  /* 0x800000050c0c7c36 */ /* 0x000fca0008000000 */
[----:B------:R-:W-:-:S04]  /*1510*/  SHF.R.S32.HI R13, RZ, 0x1f, R12 ;  /* 0x0000001fff0d7819 */ /* 0x000fc8000001140c */
[----:B------:R-:W-:-:S04]  /*1520*/  LEA.HI R13, R13, R12, RZ, 0x5 ;  /* 0x0000000c0d0d7211 */ /* 0x000fc800078f28ff */
[----:B------:R-:W-:-:S05]  /*1530*/  SHF.R.S32.HI R13, RZ, 0x5, R13 ;  /* 0x00000005ff0d7819 */ /* 0x000fca000001140d */
[----:B------:R-:W-:-:S07]  /*1540*/  IMAD R12, R13, 0x6, RZ ;  /* 0x000000060d0c7824 */ /* 0x000fce00078e02ff */
.L_x_3750:
        /* <DEDUP_REMOVED lines=8> */
.L_x_3751:
        /* <DEDUP_REMOVED lines=8> */
.L_x_3752:
        /* <DEDUP_REMOVED lines=8> */
.L_x_3753:
        /* <DEDUP_REMOVED lines=8> */
.L_x_3754:
[----:B------:R-:W-:Y:S01]  /*1750*/  IMAD R12, R19, 0x8, R12 ;  /* 0x00000008130c7824 */ /* 0x000fe200078e020c */
        /* <DEDUP_REMOVED lines=20> */
[C---:B------:R-:W-:Y:S01]  /*18a0*/  IMAD.WIDE R10, R5.reuse, 0x4, R48 ;  /* 0x00000004050a7825 */ /* 0x040fe200078e0230 */
[----:B------:R-:W2:Y:S04]  /*18b0*/  LDG.E.128.CONSTANT R36, desc[UR8][R48.64] ;  /* 0x0000000830247981 */ /* 0x000ea8000c1e9d00 */
[----:B------:R2:W3:Y:S01]  /*18c0*/  LDG.E.128.CONSTANT R20, desc[UR8][R10.64] ;  /* 0x000000080a147981 */ /* 0x0004e2000c1e9d00 */
[----:B------:R-:W-:-:S05]  /*18d0*/  IMAD.WIDE R12, R5, 0x4, R10 ;  /* 0x00000004050c7825 */ /* 0x000fca00078e020a */
[----:B------:R-:W4:Y:S01]  /*18e0*/  LDG.E.128.CONSTANT R24, desc[UR8][R12.64] ;  /* 0x000000080c187981 */ /* 0x000f22000c1e9d00 */
[----:B------:R-:W-:-:S05]  /*18f0*/  IMAD.WIDE R14, R5, 0x4, R12 ;  /* 0x00000004050e7825 */ /* 0x000fca00078e020c */
[----:B------:R3:W5:Y:S01]  /*1900*/  LDG.E.128.CONSTANT R32, desc[UR8][R14.64] ;  /* 0x000000080e207981 */ /* 0x000762000c1e9d00 */
[----:B------:R-:W-:-:S05]  /*1910*/  IMAD.WIDE R62, R5, 0x4, R14 ;  /* 0x00000004053e7825 */ /* 0x000fca00078e020e */
[----:B------:R-:W5:Y:S01]  /*1920*/  LDG.E.128.CONSTANT R28, desc[UR8][R62.64] ;  /* 0x000000083e1c7981 */ /* 0x000f62000c1e9d00 */
[----:B------:R-:W-:Y:S01]  /*1930*/  IMAD.MOV.U32 R8, RZ, RZ, 0x2800 ;  /* 0x00002800ff087424 */ /* 0x000fe200078e00ff */
[----:B------:R-:W-:Y:S01]  /*1940*/  ISETP.GT.AND P0, PT, R7, RZ, PT ;  /* 0x000000ff0700720c */ /* 0x000fe20003f04270 */
[----:B------:R-:W-:-:S03]  /*1950*/  UIADD3 UR4, UPT, UPT, UR5, 0x40, URZ ;  /* 0x0000004005047890 */ /* 0x000fc6000fffe0ff */
[----:B------:R-:W-:Y:S02]  /*1960*/  PRMT R0, R0, 0x5410, R8 ;  /* 0x0000541000007816 */ /* 0x000fe40000000008 */
[----:B--2---:R-:W-:Y:S02]  /*1970*/  SHF.R.U32.HI R10, RZ, 0xf, R38 ;  /* 0x0000000fff0a7819 */ /* 0x004fe40000011626 */
[----:B------:R-:W-:Y:S02]  /*1980*/  SHF.R.U32.HI R16, RZ, 0xf, R37 ;  /* 0x0000000fff107819 */ /* 0x000fe40000011625 */
[----:B------:R-:W-:Y:S02]  /*1990*/  SHF.R.U32.HI R11, RZ, 0xf, R39 ;  /* 0x0000000fff0b7819 */ /* 0x000fe40000011627 */
[----:B------:R-:W-:Y:S02]  /*19a0*/  SHF.R.U32.HI R8, RZ, 0xf, R36 ;  /* 0x0000000fff087819 */ /* 0x000fe40000011624 */
[----:B------:R-:W-:-:S02]  /*19b0*/  LOP3.LUT R10, R10, 0x10001, RZ, 0xc0, !PT ;  /* 0x000100010a0a7812 */ /* 0x000fc400078ec0ff */
[----:B---3--:R-:W-:Y:S02]  /*19c0*/  SHF.R.U32.HI R15, RZ, 0xe, R22 ;  /* 0x0000000eff0f7819 */ /* 0x008fe40000011616 */
[----:B------:R-:W-:Y:S02]  /*19d0*/  LOP3.LUT R16, R16, 0x10001, RZ, 0xc0, !PT ;  /* 0x0001000110107812 */ /* 0x000fe400078ec0ff */
[----:B------:R-:W-:Y:S02]  /*19e0*/  SHF.R.U32.HI R13, RZ, 0xe, R21 ;  /* 0x0000000eff0d7819 */ /* 0x000fe40000011615 */
[----:B------:R-:W-:Y:S02]  /*19f0*/  LOP3.LUT R12, R11, 0x10001, RZ, 0xc0, !PT ;  /* 0x000100010b0c7812 */ /* 0x000fe400078ec0ff */
[----:B------:R-:W-:Y:S02]  /*1a00*/  LOP3.LUT R8, R8, 0x10001, RZ, 0xc0, !PT ;  /* 0x0001000108087812 */ /* 0x000fe400078ec0ff */
[----:B------:R-:W-:-:S02]  /*1a10*/  SHF.R.U32.HI R11, RZ, 0xe, R20 ;  /* 0x0000000eff0b7819 */ /* 0x000fc40000011614 */
[----:B------:R-:W-:Y:S02]  /*1a20*/  SHF.R.U32.HI R17, RZ, 0xe, R23 ;  /* 0x0000000eff117819 */ /* 0x000fe40000011617 */
[----:B------:R-:W-:Y:S02]  /*1a30*/  LOP3.LUT R15, R10, 0x20002, R15, 0xf8, !PT ;  /* 0x000200020a0f7812 */ /* 0x000fe400078ef80f */
[----:B------:R-:W-:Y:S02]  /*1a40*/  LOP3.LUT R13, R16, 0x20002, R13, 0xf8, !PT ;  /* 0x00020002100d7812 */ /* 0x000fe400078ef80d */
[----:B----4-:R-:W-:Y:S02]  /*1a50*/  SHF.R.U32.HI R10, RZ, 0xd, R25 ;  /* 0x0000000dff0a7819 */ /* 0x010fe40000011619 */
[----:B------:R-:W-:Y:S02]  /*1a60*/  LOP3.LUT R11, R8, 0x20002, R11, 0xf8, !PT ;  /* 0x00020002080b7812 */ /* 0x000fe400078ef80b */
[----:B------:R-:W-:-:S02]  /*1a70*/  LOP3.LUT R17, R12, 0x20002, R17, 0xf8, !PT ;  /* 0x000200020c117812 */ /* 0x000fc400078ef811 */
[----:B------:R-:W-:Y:S02]  /*1a80*/  SHF.R.U32.HI R8, RZ, 0xd, R24 ;  /* 0x0000000dff087819 */ /* 0x000fe40000011618 */
[----:B------:R-:W-:Y:S02]  /*1a90*/  SHF.R.U32.HI R12, RZ, 0xd, R26 ;  /* 0x0000000dff0c7819 */ /* 0x000fe4000001161a */
[----:B------:R-:W-:Y:S02]  /*1aa0*/  LOP3.LUT R13, R13, 0x40004, R10, 0xf8, !PT ;  /* 0x000400040d0d7812 */ /* 0x000fe400078ef80a */
[----:B------:R-:W-:Y:S02]  /*1ab0*/  SHF.R.U32.HI R14, RZ, 0xd, R27 ;  /* 0x0000000dff0e7819 */ /* 0x000fe4000001161b */
[----:B-----5:R-:W-:Y:S02]  /*1ac0*/  SHF.R.U32.HI R10, RZ, 0xc, R33 ;  /* 0x0000000cff0a7819 */ /* 0x020fe40000011621 */
[----:B------:R-:W-:-:S02]  /*1ad0*/  LOP3.LUT R11, R11, 0x40004, R8, 0xf8, !PT ;  /* 0x000400040b0b7812 */ /* 0x000fc400078ef808 */
[----:B------:R-:W-:Y:S02]  /*1ae0*/  LOP3.LUT R15, R15, 0x40004, R12, 0xf8, !PT ;  /* 0x000400040f0f7812 */ /* 0x000fe400078ef80c */
[----:B------:R-:W-:Y:S02]  /*1af0*/  LOP3.LUT R17, R17, 0x40004, R14, 0xf8, !PT ;  /* 0x0004000411117812 */ /* 0x000fe400078ef80e */
[----:B------:R-:W-:Y:S02]  /*1b00*/  SHF.R.U32.HI R8, RZ, 0xc, R32 ;  /* 0x0000000cff087819 */ /* 0x000fe40000011620 */
[----:B------:R-:W-:Y:S02]  /*1b10*/  SHF.R.U32.HI R12, RZ, 0xc, R34 ;  /* 0x0000000cff0c7819 */ /* 0x000fe40000011622 */
[----:B------:R-:W-:Y:S02]  /*1b20*/  LOP3.LUT R10, R13, 0x80008, R10, 0xf8, !PT ;  /* 0x000800080d0a7812 */ /* 0x000fe400078ef80a */
[----:B------:R-:W-:-:S02]  /*1b30*/  SHF.R.U32.HI R19, RZ, 0xb, R29 ;  /* 0x0000000bff137819 */ /* 0x000fc4000001161d */
[----:B------:R-:W-:Y:S02]  /*1b40*/  SHF.R.U32.HI R14, RZ, 0xc, R35 ;  /* 0x0000000cff0e7819 */ /* 0x000fe40000011623 */
[----:B------:R-:W-:Y:S02]  /*1b50*/  LOP3.LUT R11, R11, 0x80008, R8, 0xf8, !PT ;  /* 0x000800080b0b7812 */ /* 0x000fe400078ef808 */
[----:B------:R-:W-:Y:S02]  /*1b60*/  LOP3.LUT R15, R15, 0x80008, R12, 0xf8, !PT ;  /* 0x000800080f0f7812 */ /* 0x000fe400078ef80c */
[----:B------:R-:W-:Y:S02]  /*1b70*/  SHF.R.U32.HI R40, RZ, 0xb, R28 ;  /* 0x0000000bff287819 */ /* 0x000fe4000001161c */
[----:B------:R-:W-:Y:S02]  /*1b80*/  SHF.R.U32.HI R18, RZ, 0xb, R30 ;  /* 0x0000000bff127819 */ /* 0x000fe4000001161e */
[----:B------:R-:W-:-:S02]  /*1b90*/  LOP3.LUT R19, R10, 0x100010, R19, 0xf8, !PT ;  /* 0x001000100a137812 */ /* 0x000fc400078ef813 */
[----:B------:R-:W-:Y:S02]  /*1ba0*/  LOP3.LUT R14, R17, 0x80008, R14, 0xf8, !PT ;  /* 0x00080008110e7812 */ /* 0x000fe400078ef80e */
[----:B------:R-:W-:Y:S02]  /*1bb0*/  LOP3.LUT R10, R37, 0x3e003e0, RZ, 0xc0, !PT ;  /* 0x03e003e0250a7812 */ /* 0x000fe400078ec0ff */
[----:B------:R-:W-:Y:S02]  /*1bc0*/  LOP3.LUT R12, R38, 0x3e003e0, RZ, 0xc0, !PT ;  /* 0x03e003e0260c7812 */ /* 0x000fe400078ec0ff */
[----:B------:R-:W-:Y:S02]  /*1bd0*/  SHF.R.U32.HI R17, RZ, 0xb, R31 ;  /* 0x0000000bff117819 */ /* 0x000fe4000001161f */
[----:B------:R-:W-:Y:S02]  /*1be0*/  LOP3.LUT R40, R11, 0x100010, R40, 0xf8, !PT ;  /* 0x001000100b287812 */ /* 0x000fe400078ef828 */
[----:B------:R-:W-:-:S02]  /*1bf0*/  LOP3.LUT R18, R15, 0x100010, R18, 0xf8, !PT ;  /* 0x001000100f127812 */ /* 0x000fc400078ef812 */
[----:B------:R-:W-:Y:S02]  /*1c00*/  LEA R8, R9, 0x20, 0x5 ;  /* 0x0000002009087811 */ /* 0x000fe400078e28ff */
[----:B------:R-:W-:Y:S02]  /*1c10*/  LOP3.LUT R9, R36, 0x3e003e0, RZ, 0xc0, !PT ;  /* 0x03e003e024097812 */ /* 0x000fe400078ec0ff */
[----:B------:R-:W-:Y:S02]  /*1c20*/  LOP3.LUT R13, R39, 0x3e003e0, RZ, 0xc0, !PT ;  /* 0x03e003e0270d7812 */ /* 0x000fe400078ec0ff */
[----:B------:R-:W-:Y:S02]  /*1c30*/  LOP3.LUT R11, R10, 0x64006400, RZ, 0xfc, !PT ;  /* 0x640064000a0b7812 */ /* 0x000fe400078efcff */
[----:B------:R-:W-:Y:S02]  /*1c40*/  LOP3.LUT R15, R12, 0x64006400, RZ, 0xfc, !PT ;  /* 0x640064000c0f7812 */ /* 0x000fe400078efcff */
[----:B------:R-:W-:Y:S01]  /*1c50*/  LOP3.LUT R17, R14, 0x100010, R17, 0xf8, !PT ;  /* 0x001000100e117812 */ /* 0x000fe200078ef811 */
[-C--:B------:R-:W-:Y:S01]  /*1c60*/  HFMA2 R54, R11, R0.reuse.H1_H1, -48, -48 ;  /* 0xd200d2000b367431 */ /* 0x080fe20000060000 */
[----:B------:R-:W-:Y:S01]  /*1c70*/  LOP3.LUT R10, R20, 0x3e003e0, RZ, 0xc0, !PT ;  /* 0x03e003e0140a7812 */ /* 0x000fe200078ec0ff */
[----:B------:R-:W-:Y:S01]  /*1c80*/  HFMA2 R52, R15, R0.H1_H1, -48, -48 ;  /* 0xd200d2000f347431 */ /* 0x000fe20000060000 */
        /* <DEDUP_REMOVED lines=42> */
[----:B------:R-:W-:Y:S01]  /*1f30*/  LOP3.LUT R51, R14, 0x64006400, RZ, 0xfc, !PT ;  /* 0x640064000e337812 */ /* 0x000fe200078efcff */
[-C--:B------:R-:W-:Y:S01]  /*1f40*/  HFMA2 R14, R13, R0.reuse.H1_H1, -48, -48 ;  /* 0xd200d2000d0e7431 */ /* 0x080fe20000060000 */
[----:B------:R-:W-:Y:S01]  /*1f50*/  LOP3.LUT R55, R16, 0x64006400, RZ, 0xfc, !PT ;  /* 0x6400640010377812 */ /* 0x000fe200078efcff */
[----:B------:R-:W-:-:S02]  /*1f60*/  HFMA2 R16, R11, R0.H1_H1, -48, -48 ;  /* 0xd200d2000b107431 */ /* 0x000fc40000060000 */
[-C--:B------:R-:W-:Y:S02]  /*1f70*/  HFMA2 R12, R9, R0.reuse.H1_H1, -48, -48 ;  /* 0xd200d200090c7431 */ /* 0x080fe40000060000 */
[----:B------:R-:W-:Y:S02]  /*1f80*/  HFMA2 R11, R49, R0.H1_H1, -48, -48 ;  /* 0xd200d200310b7431 */ /* 0x000fe40000060000 */
[----:B------:R-:W-:-:S04]  /*1f90*/  IMAD.WIDE R48, R5, 0x4, R62 ;  /* 0x0000000405307825 */ /* 0x000fc800078e023e */
[-C--:B------:R-:W-:Y:S02]  /*1fa0*/  HFMA2 R13, R53, R0.reuse.H1_H1, -48, -48 ;  /* 0xd200d200350d7431 */ /* 0x080fe40000060000 */
[-C--:B------:R-:W-:Y:S02]  /*1fb0*/  HFMA2 R10, R51, R0.reuse.H1_H1, -48, -48 ;  /* 0xd200d200330a7431 */ /* 0x080fe40000060000 */
[----:B------:R-:W-:Y:S01]  /*1fc0*/  HFMA2 R9, R55, R0.H1_H1, -48, -48 ;  /* 0xd200d20037097431 */ /* 0x000fe20000060000 */
        /* <DEDUP_REMOVED lines=23> */
[----:B------:R-:W-:Y:S02]  /*2140*/  LOP3.LUT R85, R25, 0x1f001f, RZ, 0xc0, !PT ;  /* 0x001f001f19557812 */ /* 0x000fe400078ec0ff */
[----:B------:R-:W-:Y:S02]  /*2150*/  SHF.R.U32.HI R62, RZ, 0xa, R25 ;  /* 0x0000000aff3e7819 */ /* 0x000fe40000011619 */
        /* <DEDUP_REMOVED lines=10> */
[-C--:B0-----:R-:W-:Y:S01]  /*2200*/  HFMA2 R25, R53, R36.reuse, RZ ;  /* 0x0000002435197231 */ /* 0x081fe200000000ff */
[----:B------:R-:W-:Y:S02]  /*2210*/  LOP3.LUT R71, R28, 0x1f001f, RZ, 0xc0, !PT ;  /* 0x001f001f1c477812 */ /* 0x000fe400078ec0ff */
[----:B------:R-:W-:Y:S01]  /*2220*/  SHF.R.U32.HI R74, RZ, 0xa, R28 ;  /* 0x0000000aff4a7819 */ /* 0x000fe2000001161c */
[-C--:B------:R-:W-:Y:S01]  /*2230*/  HFMA2 R28, R57, R36.reuse, RZ ;  /* 0x00000024391c7231 */ /* 0x080fe200000000ff */
[----:B------:R-:W-:Y:S01]  /*2240*/  LOP3.LUT R87, R27, 0x1f001f, RZ, 0xc0, !PT ;  /* 0x001f001f1b577812 */ /* 0x000fe200078ec0ff */
[-C--:B------:R-:W-:Y:S01]  /*2250*/  HFMA2 R25, R52, R37.reuse, R25 ;  /* 0x0000002534197231 */ /* 0x080fe20000000019 */
[----:B------:R-:W-:Y:S01]  /*2260*/  SHF.R.U32.HI R69, RZ, 0xa, R27 ;  /* 0x0000000aff457819 */ /* 0x000fe2000001161b */
[-C--:B------:R-:W-:Y:S01]  /*2270*/  HFMA2 R27, R55, R36.reuse, RZ.H0_H0 ;  /* 0x00000024371b7231 */ /* 0x080fe200000400ff */
[----:B------:R-:W-:Y:S01]  /*2280*/  LOP3.LUT R75, R33, 0x1f001f, RZ, 0xc0, !PT ;  /* 0x001f001f214b7812 */ /* 0x000fe200078ec0ff */
[----:B------:R-:W-:Y:S01]  /*2290*/  HFMA2 R36, R51, R36, RZ.H0_H0 ;  /* 0x0000002433247231 */ /* 0x000fe200000400ff */
[----:B------:R-:W-:Y:S01]  /*22a0*/  SHF.R.U32.HI R64, RZ, 0xa, R33 ;  /* 0x0000000aff407819 */ /* 0x000fe20000011621 */
[----:B------:R-:W-:Y:S01]  /*22b0*/  HFMA2 R24, R54, R37, R27 ;  /* 0x0000002536187231 */ /* 0x000fe2000000001b */
[----:B------:R-:W-:-:S02]  /*22c0*/  LOP3.LUT R73, R29, 0x1f001f, RZ, 0xc0, !PT ;  /* 0x001f001f1d497812 */ /* 0x000fc400078ec0ff */
[----:B------:R-:W-:Y:S02]  /*22d0*/  SHF.R.U32.HI R77, RZ, 0xa, R29 ;  /* 0x0000000aff4d7819 */ /* 0x000fe4000001161d */
[----:B------:R-:W-:Y:S02]  /*22e0*/  LOP3.LUT R79, R31, 0x1f001f, RZ, 0xc0, !PT ;  /* 0x001f001f1f4f7812 */ /* 0x000fe400078ec0ff */
        /* <DEDUP_REMOVED lines=12> */
[----:B------:R-:W-:Y:S01]  /*23b0*/  HFMA2 R37, R50, R37, R36 ;  /* 0x0000002532257231 */ /* 0x000fe20000000024 */
[----:B------:R-:W-:Y:S01]  /*23c0*/  SHF.R.U32.HI R45, RZ, 0xa, R32 ;  /* 0x0000000aff2d7819 */ /* 0x000fe20000011620 */
[----:B------:R-:W-:Y:S01]  /*23d0*/  HADD2 R29, R29, -1040, -1040 ;  /* 0xe410e4101d1d7430 */ /* 0x000fe20000000000 */
[----:B------:R-:W-:Y:S01]  /*23e0*/  LOP3.LUT R76, R34, 0x1f001f, RZ, 0xc0, !PT ;  /* 0x001f001f224c7812 */ /* 0x000fe200078ec0ff */
[-C--:B------:R-:W-:Y:S01]  /*23f0*/  HFMA2 R26, R67, R38.reuse, R26 ;  /* 0x00000026431a7231 */ /* 0x080fe2000000001a */
[----:B------:R-:W-:Y:S01]  /*2400*/  SHF.R.U32.HI R68, RZ, 0xa, R34 ;  /* 0x0000000aff447819 */ /* 0x000fe20000011622 */
[-C--:B------:R-:W-:Y:S01]  /*2410*/  HFMA2 R24, R33, R38.reuse, R24 ;  /* 0x0000002621187231 */ /* 0x080fe20000000018 */
[----:B------:R-:W-:Y:S01]  /*2420*/  LOP3.LUT R78, R30, 0x1f001f, RZ, 0xc0, !PT ;  /* 0x001f001f1e4e7812 */ /* 0x000fe200078ec0ff */
[-C--:B------:R-:W-:Y:S01]  /*2430*/  HFMA2 R25, R31, R38.reuse, R25 ;  /* 0x000000261f197231 */ /* 0x080fe20000000019 */
[----:B------:R-:W-:Y:S01]  /*2440*/  SHF.R.U32.HI R81, RZ, 0xa, R30 ;  /* 0x0000000aff517819 */ /* 0x000fe2000001161e */
[----:B------:R-:W-:Y:S01]  /*2450*/  HFMA2 R37, R29, R38, R37 ;  /* 0x000000261d257231 */ /* 0x000fe20000000025 */
[----:B------:R-:W-:Y:S01]  /*2460*/  LOP3.LUT R34, R91, 0x64006400, RZ, 0xfc, !PT ;  /* 0x640064005b227812 */ /* 0x000fe200078efcff */
[----:B------:R-:W-:Y:S01]  /*2470*/  IMAD.MOV.U32 R91, RZ, RZ, R14 ;  /* 0x000000ffff5b7224 */ /* 0x000fe200078e000e */
[----:B------:R-:W-:-:S02]  /*2480*/  LOP3.LUT R32, R92, 0x64006400, RZ, 0xfc, !PT ;  /* 0x640064005c207812 */ /* 0x000fc400078efcff */
        /* <DEDUP_REMOVED lines=8> */
[----:B------:R-:W-:Y:S01]  /*2510*/  SHF.R.U32.HI R70, RZ, 0xa, R35 ;  /* 0x0000000aff467819 */ /* 0x000fe20000011623 */
[----:B------:R-:W-:-:S02]  /*2520*/  HFMA2 R24, R32, R39, R24 ;  /* 0x0000002720187231 */ /* 0x000fc40000000018 */
[-C--:B------:R-:W-:Y:S02]  /*2530*/  HFMA2 R25, R30, R39.reuse, R25 ;  /* 0x000000271e197231 */ /* 0x080fe40000000019 */
[----:B------:R-:W-:Y:S02]  /*2540*/  HFMA2 R27, R28, R39, R37 ;  /* 0x000000271c1b7231 */ /* 0x000fe40000000025 */
[----:B------:R-:W-:Y:S01]  /*2550*/  IMAD.MOV.U32 R39, RZ, RZ, R60 ;  /* 0x000000ffff277224 */ /* 0x000fe200078e003c */
[----:B------:R-:W-:Y:S01]  /*2560*/  MOV R37, R59 ;  /* 0x0000003b00257202 */ /* 0x000fe20000000f00 */
[----:B------:R-:W-:Y:S02]  /*2570*/  IMAD.MOV.U32 R35, RZ, RZ, R58 ;  /* 0x000000ffff237224 */ /* 0x000fe400078e003a */
[-C--:B-1----:R-:W-:Y:S01]  /*2580*/  HFMA2 R89, R47, R20.reuse, R26 ;  /* 0x000000142f597231 */ /* 0x082fe2000000001a */
[----:B------:R-:W-:Y:S01]  /*2590*/  LOP3.LUT R38, R63, 0x1f001f, RZ, 0xc0, !PT ;  /* 0x001f001f3f267812 */ /* 0x000fe200078ec0ff */
[----:B------:R-:W-:-:S02]  /*25a0*/  HFMA2 R59, R39, R20, R24 ;  /* 0x00000014273b7231 */ /* 0x000fc40000000018 */
[-C--:B------:R-:W-:Y:S02]  /*25b0*/  HFMA2 R88, R37, R20.reuse, R25 ;  /* 0x0000001425587231 */ /* 0x080fe40000000019 */
[----:B------:R-:W-:Y:S01]  /*25c0*/  HFMA2 R20, R35, R20, R27 ;  /* 0x0000001423147231 */ /* 0x000fe2000000001b */
[----:B------:R-:W-:Y:S01]  /*25d0*/  LOP3.LUT R36, R61, 0x1f001f, RZ, 0xc0, !PT ;  /* 0x001f001f3d247812 */ /* 0x000fe200078ec0ff */
[----:B------:R-:W0:Y:S01]  /*25e0*/  LDS.128 R24, [UR5+0x20] ;  /* 0x00002005ff187984 */ /* 0x000e220008000c00 */
[----:B------:R-:W-:Y:S01]  /*25f0*/  LOP3.LUT R58, R65, 0x1f001f, RZ, 0xc0, !PT ;  /* 0x001f001f413a7812 */ /* 0x000fe200078ec0ff */
[----:B------:R-:W-:Y:S01]  /*2600*/  IMAD.MOV.U32 R93, RZ, RZ, R13 ;  /* 0x000000ffff5d7224 */ /* 0x000fe200078e000d */
        /* <DEDUP_REMOVED lines=43> */
[-C--:B0-----:R-:W-:Y:S02]  /*28c0*/  HFMA2 R84, R87, R24.reuse, R84 ;  /* 0x0000001857547231 */ /* 0x081fe40000000054 */
[----:B------:R-:W-:Y:S01]  /*28d0*/  HADD2 R69, R69, -1040, -1040 ;  /* 0xe410e41045457430 */ /* 0x000fe20000000000 */
[----:B------:R-:W-:Y:S01]  /*28e0*/  LOP3.LUT R66, R76, 0x64006400, RZ, 0xfc, !PT ;  /* 0x640064004c427812 */ /* 0x000fe200078efcff */
[----:B------:R-:W-:-:S02]  /*28f0*/  HFMA2 R86, R85, R24, R20 ;  /* 0x0000001855567231 */ /* 0x000fc40000000014 */
[-C--:B------:R-:W-:Y:S02]  /*2900*/  HFMA2 R46, R83, R24.reuse, R21 ;  /* 0x00000018532e7231 */ /* 0x080fe40000000015 */
[----:B------:R-:W-:Y:S01]  /*2910*/  HFMA2 R24, R69, R24, R22 ;  /* 0x0000001845187231 */ /* 0x000fe20000000016 */
[----:B------:R-:W-:Y:S01]  /*2920*/  LOP3.LUT R45, R45, 0x1f001f, RZ, 0xc0, !PT ;  /* 0x001f001f2d2d7812 */ /* 0x000fe200078ec0ff */
[----:B------:R-:W0:Y:S01]  /*2930*/  LDS.128 R20, [UR5+0x30] ;  /* 0x00003005ff147984 */ /* 0x000e220008000c00 */
[----:B------:R-:W-:Y:S01]  /*2940*/  HADD2 R76, R72, -1040, -1040 ;  /* 0xe410e410484c7430 */ /* 0x000fe20000000000 */
[----:B------:R-:W-:Y:S01]  /*2950*/  LOP3.LUT R64, R64, 0x1f001f, RZ, 0xc0, !PT ;  /* 0x001f001f40407812 */ /* 0x000fe200078ec0ff */
[----:B------:R-:W-:Y:S01]  /*2960*/  HADD2 R72, R75, -1040, -1040 ;  /* 0xe410e4104b487430 */ /* 0x000fe20000000000 */
[----:B------:R-:W-:Y:S01]  /*2970*/  LOP3.LUT R68, R68, 0x1f001f, RZ, 0xc0, !PT ;  /* 0x001f001f44447812 */ /* 0x000fe200078ec0ff */
[----:B------:R-:W-:Y:S01]  /*2980*/  HADD2 R66, R66, -1040, -1040 ;  /* 0xe410e41042427430 */ /* 0x000fe20000000000 */
[----:B------:R-:W-:Y:S01]  /*2990*/  LOP3.LUT R70, R70, 0x1f001f, RZ, 0xc0, !PT ;  /* 0x001f001f46467812 */ /* 0x000fe200078ec0ff */
[----:B------:R-:W-:-:S02]  /*29a0*/  HADD2 R62, R62, -1040, -1040 ;  /* 0xe410e4103e3e7430 */ /* 0x000fc40000000000 */
[----:B------:R-:W-:Y:S02]  /*29b0*/  IMAD.MOV.U32 R75, RZ, RZ, R16 ;  /* 0x000000ffff4b7224 */ /* 0x000fe400078e0010 */
[-C--:B------:R-:W-:Y:S02]  /*29c0*/  HFMA2 R84, R76, R25.reuse, R84 ;  /* 0x000000194c547231 */ /* 0x080fe40000000054 */
[----:B------:R-:W-:Y:S02]  /*29d0*/  IMAD.MOV.U32 R89, RZ, RZ, R15 ;  /* 0x000000ffff597224 */ /* 0x000fe400078e000f */
        /* <DEDUP_REMOVED lines=29> */
[----:B------:R-:W-:-:S02]  /*2bb0*/  IMAD.MOV.U32 R86, RZ, RZ, R12 ;  /* 0x000000ffff567224 */ /* 0x000fc400078e000c */
[----:B------:R-:W-:Y:S01]  /*2bc0*/  HFMA2 R26, R70, R27, R26 ;  /* 0x0000001b461a7231 */ /* 0x000fe2000000001a */
[----:B------:R-:W-:Y:S01]  /*2bd0*/  LOP3.LUT R74, R74, 0x64006400, RZ, 0xfc, !PT ;  /* 0x640064004a4a7812 */ /* 0x000fe200078efcff */
[----:B------:R-:W-:Y:S01]  /*2be0*/  HADD2 R71, R24, -1040, -1040 ;  /* 0xe410e41018477430 */ /* 0x000fe20000000000 */
[----:B------:R-:W-:Y:S01]  /*2bf0*/  LOP3.LUT R77, R77, 0x64006400, RZ, 0xfc, !PT ;  /* 0x640064004d4d7812 */ /* 0x000fe200078efcff */
[-C--:B0-----:R-:W-:Y:S02]  /*2c00*/  HFMA2 R14, R95, R20.reuse, R15 ;  /* 0x000000145f0e7231 */ /* 0x081fe4000000000f */
        /* <DEDUP_REMOVED lines=17> */
[----:B------:R-:W-:Y:S01]  /*2d20*/  HADD2 R77, R82, -1040, -1040 ;  /* 0xe410e410524d7430 */ /* 0x000fe20000000000 */
[----:B------:R-:W-:Y:S01]  /*2d30*/  ISETP.NE.AND P0, PT, R7, 0x1, PT ;  /* 0x000000010700780c */ /* 0x000fe20003f05270 */
[----:B------:R-:W-:-:S02]  /*2d40*/  HFMA2 R13, R97, R22, R13 ;  /* 0x00000016610d7231 */ /* 0x000fc4000000000d */
[-C--:B------:R-:W-:Y:S02]  /*2d50*/  HFMA2 R12, R81, R22.reuse, R12 ;  /* 0x00000016510c7231 */ /* 0x080fe4000000000c */
[----:B------:R-:W-:Y:S01]  /*2d60*/  HADD2 R88, R40, -1040, -1040 ;  /* 0xe410e41028587430 */ /* 0x000fe20000000000 */
[----:B------:R-:W-:Y:S01]  /*2d70*/  PRMT R4, R4, 0x5410, R3 ;  /* 0x0000541004047816 */ /* 0x000fe20000000003 */
[----:B------:R-:W-:Y:S01]  /*2d80*/  HADD2 R82, R19, -1040, -1040 ;  /* 0xe410e41013527430 */ /* 0x000fe20000000000 */
[----:B------:R-:W-:Y:S01]  /*2d90*/  PRMT R2, R2, 0x5410, R0 ;  /* 0x0000541002027816 */ /* 0x000fe20000000000 */
[----:B------:R-:W-:Y:S02]  /*2da0*/  HFMA2 R20, R77, R22, R21 ;  /* 0x000000164d147231 */ /* 0x000fe40000000015 */
[-C--:B------:R-:W-:Y:S02]  /*2db0*/  HFMA2 R14, R88, R23.reuse, R14 ;  /* 0x00000017580e7231 */ /* 0x080fe4000000000e */
[----:B------:R-:W-:Y:S01]  /*2dc0*/  HADD2 R74, R18, -1040, -1040 ;  /* 0xe410e410124a7430 */ /* 0x000fe20000000000 */
[----:B------:R-:W-:Y:S01]  /*2dd0*/  PRMT R68, RZ, 0x5410, RZ ;  /* 0x00005410ff447816 */ /* 0x000fe200000000ff */
[----:B------:R-:W-:Y:S01]  /*2de0*/  HADD2 R40, R17, -1040, -1040 ;  /* 0xe410e41011287430 */ /* 0x000fe20000000000 */
[----:B------:R-:W-:Y:S01]  /*2df0*/  PRMT R64, RZ, 0x5410, RZ ;  /* 0x00005410ff407816 */ /* 0x000fe200000000ff */
        /* <DEDUP_REMOVED lines=88> */
.L_x_3755:
[----:B------:R-:W-:-:S04]  /*3380*/  VIMNMX R9, PT, PT, R6, UR13, PT ;  /* 0x0000000d06097c48 */ /* 0x000fc8000bfe0100 */
[----:B------:R-:W-:-:S13]  /*3390*/  ISETP.GT.AND P0, PT, R9, R8, PT ;  /* 0x000000080900720c */ /* 0x000fda0003f04270 */
[----:B------:R-:W-:Y:S05]  /*33a0*/  @!P0 BRA `(.L_x_3756) ;  /* 0x0000001800408947 */ /* 0x000fea0003800000 */
[----:B------:R-:W-:Y:S01]  /*33b0*/  VIMNMX.U32 R9, PT, PT, R6, UR13, PT ;  /* 0x0000000d06097c48 */ /* 0x000fe2000bfe0000 */
[----:B------:R-:W0:Y:S01]  /*33c0*/  LDCU.64 UR10, c[0x0][0x3a8] ;  /* 0x00007500ff0a77ac */ /* 0x000e220008000a00 */
[----:B------:R-:W-:-:S12]  /*33d0*/  UIADD3 UR4, UPT, UPT, UR4, 0x40, URZ ;  /* 0x0000004004047890 */ /* 0x000fd8000fffe0ff */
.L_x_3758:
[----:B0-----:R-:W-:-:S04]  /*33e0*/  IMAD.U32 R5, RZ, RZ, UR11 ;  /* 0x0000000bff057e24 */ /* 0x001fc8000f8e00ff */
[C---:B------:R-:W-:Y:S02]  /*33f0*/  IMAD.WIDE R10, R5.reuse, 0x4, R48 ;  /* 0x00000004050a7825 */ /* 0x040fe400078e0230 */
[----:B------:R-:W5:Y:S04]  /*3400*/  LDG.E.128.CONSTANT R48, desc[UR8][R48.64] ;  /* 0x0000000830307981 */ /* 0x000f68000c1e9d00 */
[----:B------:R0:W5:Y:S01]  /*3410*/  LDG.E.128.CONSTANT R72, desc[UR8][R10.64] ;  /* 0x000000080a487981 */ /* 0x000162000c1e9d00 */
[----:B------:R-:W-:Y:S01]  /*3420*/  UIMAD UR5, UR7, -0x2, UR10 ;  /* 0xfffffffe070578a4 */ /* 0x000fe2000f8e020a */
[----:B------:R-:W-:Y:S02]  /*3430*/  VIADD R8, R8, 0x20 ;  /* 0x0000002008087836 */ /* 0x000fe40000000000 */
[----:B------:R-:W-:-:S03]  /*3440*/  IMAD.WIDE R90, R5, 0x4, R10 ;  /* 0x00000004055a7825 */ /* 0x000fc600078e020a */
[----:B------:R-:W-:Y:S01]  /*3450*/  ISETP.GE.AND P0, PT, R8, R9, PT ;  /* 0x000000090800720c */ /* 0x000fe20003f06270 */
[----:B------:R-:W-:-:S05]  /*3460*/  IMAD.U32 R7, RZ, RZ, UR5 ;  /* 0x00000005ff077e24 */ /* 0x000fca000f8e00ff */
[----:B------:R-:W-:-:S13]  /*3470*/  ISETP.GE.AND P1, PT, R7, 0x1, PT ;  /* 0x000000010700780c */ /* 0x000fda0003f26270 */
[----:B0-----:R-:W-:Y:S05]  /*3480*/  @!P1 BRA `(.L_x_3757) ;  /* 0x0000001400fc9947 */ /* 0x001fea0003800000 */
[----:B------:R-:W2:Y:S01]  /*3490*/  LDG.E.128.CONSTANT R12, desc[UR8][R90.64] ;  /* 0x000000085a0c7981 */ /* 0x000ea2000c1e9d00 */
[----:B-----5:R-:W-:Y:S01]  /*34a0*/  SHF.R.U32.HI R28, RZ, 0xf, R50 ;  /* 0x0000000fff1c7819 */ /* 0x020fe20000011632 */
[----:B------:R-:W-:Y:S01]  /*34b0*/  IMAD.MOV.U32 R16, RZ, RZ, 0x3000 ;  /* 0x00003000ff107424 */ /* 0x000fe200078e00ff */
[----:B------:R-:W-:Y:S01]  /*34c0*/  SHF.R.U32.HI R31, RZ, 0xe, R74 ;  /* 0x0000000eff1f7819 */ /* 0x000fe2000001164a */
[----:B------:R-:W-:Y:S01]  /*34d0*/  IMAD.MOV.U32 R11, RZ, RZ, 0x2400 ;  /* 0x00002400ff0b7424 */ /* 0x000fe200078e00ff */
[----:B------:R-:W-:Y:S02]  /*34e0*/  LOP3.LUT R28, R28, 0x10001, RZ, 0xc0, !PT ;  /* 0x000100011c1c7812 */ /* 0x000fe400078ec0ff */
[----:B------:R-:W-:Y:S02]  /*34f0*/  SHF.R.U32.HI R6, RZ, 0xf, R48 ;  /* 0x0000000fff067819 */ /* 0x000fe40000011630 */
[----:B------:R-:W-:Y:S02]  /*3500*/  SHF.R.U32.HI R10, RZ, 0xf, R49 ;  /* 0x0000000fff0a7819 */ /* 0x000fe40000011631 */
[----:B------:R-:W-:-:S02]  /*3510*/  LOP3.LUT R31, R28, 0x20002, R31, 0xf8, !PT ;  /* 0x000200021c1f7812 */ /* 0x000fc400078ef81f */
[----:B------:R-:W-:Y:S02]  /*3520*/  SHF.R.U32.HI R32, RZ, 0xf, R51 ;  /* 0x0000000fff207819 */ /* 0x000fe40000011633 */
[----:B------:R-:W-:Y:S02]  /*3530*/  LOP3.LUT R30, R51, 0x380038, RZ, 0xc0, !PT ;  /* 0x00380038331e7812 */ /* 0x000fe400078ec0ff */
[----:B------:R-:W-:Y:S02]  /*3540*/  SHF.R.U32.HI R19, RZ, 0xe, R72 ;  /* 0x0000000eff137819 */ /* 0x000fe40000011648 */
[----:B------:R-:W-:Y:S02]  /*3550*/  SHF.R.U32.HI R23, RZ, 0xe, R73 ;  /* 0x0000000eff177819 */ /* 0x000fe40000011649 */
[----:B------:R-:W-:Y:S02]  /*3560*/  LOP3.LUT R29, R74, 0x380038, RZ, 0xc0, !PT ;  /* 0x003800384a1d7812 */ /* 0x000fe400078ec0ff */
[----:B------:R-:W-:-:S02]  /*3570*/  LOP3.LUT R6, R6, 0x10001, RZ, 0xc0, !PT ;  /* 0x0001000106067812 */ /* 0x000fc400078ec0ff */
[----:B------:R-:W-:Y:S02]  /*3580*/  LOP3.LUT R10, R10, 0x10001, RZ, 0xc0, !PT ;  /* 0x000100010a0a7812 */ /* 0x000fe400078ec0ff */
[----:B------:R-:W-:Y:S02]  /*3590*/  SHF.R.U32.HI R35, RZ, 0x6, R51 ;  /* 0x00000006ff237819 */ /* 0x000fe40000011633 */
[----:B------:R-:W-:Y:S02]  /*35a0*/  SHF.R.U32.HI R37, RZ, 0xe, R75 ;  /* 0x0000000eff257819 */ /* 0x000fe4000001164b */
[----:B------:R-:W-:Y:S02]  /*35b0*/  LOP3.LUT R32, R32, 0x10001, RZ, 0xc0, !PT ;  /* 0x0001000120207812 */ /* 0x000fe400078ec0ff */
[----:B------:R-:W-:Y:S02]  /*35c0*/  LOP3.LUT R19, R6, 0x20002, R19, 0xf8, !PT ;  /* 0x0002000206137812 */ /* 0x000fe400078ef813 */
[----:B------:R-:W-:-:S02]  /*35d0*/  LOP3.LUT R23, R10, 0x20002, R23, 0xf8, !PT ;  /* 0x000200020a177812 */ /* 0x000fc400078ef817 */
[----:B------:R-:W-:Y:S02]  /*35e0*/  LOP3.LUT R29, R29, 0x64006400, RZ, 0xfc, !PT ;  /* 0x640064001d1d7812 */ /* 0x000fe400078efcff */
[----:B------:R-:W-:Y:S02]  /*35f0*/  LOP3.LUT R17, R48, 0x380038, RZ, 0xc0, !PT ;  /* 0x0038003830117812 */ /* 0x000fe400078ec0ff */
[----:B------:R-:W-:Y:S01]  /*3600*/  LOP3.LUT R22, R50, 0x380038, RZ, 0xc0, !PT ;  /* 0x0038003832167812 */ /* 0x000fe200078ec0ff */
[----:B------:R-:W-:Y:S01]  /*3610*/  HFMA2 R55, R29, R16.H0_H0, -132, -132 ;  /* 0xd820d8201d377431 */ /* 0x000fe20000040010 */
[----:B------:R-:W-:Y:S02]  /*3620*/  SHF.R.U32.HI R33, RZ, 0x6, R50 ;  /* 0x00000006ff217819 */ /* 0x000fe40000011632 */
[----:B------:R-:W-:Y:S02]  /*3630*/  LOP3.LUT R21, R73, 0x380038, RZ, 0xc0, !PT ;  /* 0x0038003849157812 */ /* 0x000fe400078ec0ff */
[----:B------:R-:W-:-:S02]  /*3640*/  SHF.R.U32.HI R76, RZ, 0x6, R74 ;  /* 0x00000006ff4c7819 */ /* 0x000fc4000001164a */
[----:B------:R-:W-:Y:S02]  /*3650*/  LOP3.LUT R36, R35, 0x380038, RZ, 0xc0, !PT ;  /* 0x0038003823247812 */ /* 0x000fe400078ec0ff */
[----:B------:R-:W-:Y:S02]  /*3660*/  SHF.R.U32.HI R24, RZ, 0x6, R48 ;  /* 0x00000006ff187819 */ /* 0x000fe40000011630 */
[----:B------:R-:W-:Y:S02]  /*3670*/  LOP3.LUT R66, R74, 0x70007, RZ, 0xc0, !PT ;  /* 0x000700074a427812 */ /* 0x000fe400078ec0ff */
[----:B------:R-:W-:Y:S02]  /*3680*/  LOP3.LUT R37, R32, 0x20002, R37, 0xf8, !PT ;  /* 0x0002000220257812 */ /* 0x000fe400078ef825 */
        /* <DEDUP_REMOVED lines=8> */
[----:B------:R-:W-:Y:S01]  /*3710*/  SHF.R.U32.HI R26, RZ, 0x6, R49 ;  /* 0x00000006ff1a7819 */ /* 0x000fe20000011631 */
[----:B------:R-:W-:Y:S01]  /*3720*/  HFMA2 R57, R21, R16.H0_H0, -132, -132 ;  /* 0xd820d82015397431 */ /* 0x000fe20000040010 */
[----:B------:R-:W-:-:S02]  /*3730*/  SHF.R.U32.HI R78, RZ, 0x6, R73 ;  /* 0x00000006ff4e7819 */ /* 0x000fc40000011649 */
[----:B------:R-:W-:Y:S02]  /*3740*/  LOP3.LUT R62, R73, 0x70007, RZ, 0xc0, !PT ;  /* 0x00070007493e7812 */ /* 0x000fe400078ec0ff */
[----:B------:R-:W-:Y:S02]  /*3750*/  LOP3.LUT R53, R34, 0x64006400, RZ, 0xfc, !PT ;  /* 0x6400640022357812 */ /* 0x000fe400078efcff */
[----:B------:R-:W-:Y:S02]  /*3760*/  LOP3.LUT R61, R50, 0x70007, RZ, 0xc0, !PT ;  /* 0x00070007323d7812 */ /* 0x000fe400078ec0ff */
[----:B------:R-:W-:Y:S01]  /*3770*/  LOP3.LUT R18, R72, 0x380038, RZ, 0xc0, !PT ;  /* 0x0038003848127812 */ /* 0x000fe200078ec0ff */
[----:B------:R-:W-:Y:S01]  /*3780*/  HFMA2 R53, R53, R16.H0_H0, -132, -132 ;  /* 0xd820d82035357431 */ /* 0x000fe20000040010 */
[----:B------:R-:W-:Y:S02]  /*3790*/  SHF.R.U32.HI R80, RZ, 0x6, R72 ;  /* 0x00000006ff507819 */ /* 0x000fe40000011648 */
        /* <DEDUP_REMOVED lines=8> */
[----:B------:R-:W-:Y:S01]  /*3820*/  LOP3.LUT R61, R61, 0x64006400, RZ, 0xfc, !PT ;  /* 0x640064003d3d7812 */ /* 0x000fe200078efcff */
[----:B------:R-:W-:Y:S01]  /*3830*/  HFMA2 R51, R51, R16.H0_H0, -132, -132 ;  /* 0xd820d82033337431 */ /* 0x000fe20000040010 */
[----:B------:R-:W-:Y:S01]  /*3840*/  LOP3.LUT R25, R25, 0x64006400, RZ, 0xfc, !PT ;  /* 0x6400640019197812 */ /* 0x000fe200078efcff */
[----:B------:R-:W-:Y:S01]  /*3850*/  HADD2 R67, R27, -1028, -1028 ;  /* 0xe404e4041b437430 */ /* 0x000fe20000000000 */
[----:B------:R-:W-:Y:S02]  /*3860*/  LOP3.LUT R89, R63, 0x64006400, RZ, 0xfc, !PT ;  /* 0x640064003f597812 */ /* 0x000fe400078efcff */
[----:B------:R-:W-:Y:S01]  /*3870*/  LOP3.LUT R71, R24, 0x70007, RZ, 0xc0, !PT ;  /* 0x0007000718477812 */ /* 0x000fe200078ec0ff */
[----:B------:R-:W-:Y:S01]  /*3880*/  HADD2 R69, R25, -1028, -1028 ;  /* 0xe404e40419457430 */ /* 0x000fe20000000000 */
        /* <DEDUP_REMOVED lines=22> */
[C---:B------:R-:W-:Y:S01]  /*39f0*/  LOP3.LUT R6, R12.reuse, 0x380038, RZ, 0xc0, !PT ;  /* 0x003800380c067812 */ /* 0x040fe200078ec0ff */
[----:B------:R-:W-:Y:S01]  /*3a00*/  HFMA2 R32, R31, R16.H0_H0, -132, -132 ;  /* 0xd820d8201f207431 */ /* 0x000fe20000040010 */
[----:B------:R-:W-:Y:S02]  /*3a10*/  SHF.R.U32.HI R87, RZ, 0x6, R12 ;  /* 0x00000006ff577819 */ /* 0x000fe4000001160c */
[----:B------:R-:W-:-:S02]  /*3a20*/  LOP3.LUT R79, R12, 0x70007, RZ, 0xc0, !PT ;  /* 0x000700070c4f7812 */ /* 0x000fc400078ec0ff */
[----:B------:R-:W-:Y:S02]  /*3a30*/  LOP3.LUT R12, R14, 0x380038, RZ, 0xc0, !PT ;  /* 0x003800380e0c7812 */ /* 0x000fe400078ec0ff */
[----:B------:R-:W-:Y:S02]  /*3a40*/  LOP3.LUT R84, R23, 0x40004, R84, 0xf8, !PT ;  /* 0x0004000417547812 */ /* 0x000fe400078ef854 */
[----:B------:R-:W-:Y:S02]  /*3a50*/  LOP3.LUT R23, R22, 0x64006400, RZ, 0xfc, !PT ;  /* 0x6400640016177812 */ /* 0x000fe400078efcff */
[----:B------:R-:W-:Y:S02]  /*3a60*/  SHF.R.U32.HI R83, RZ, 0x6, R14 ;  /* 0x00000006ff537819 */ /* 0x000fe4000001160e */
        /* <DEDUP_REMOVED lines=9> */
[----:B------:R-:W-:Y:S02]  /*3b00*/  LOP3.LUT R82, R19, 0x40004, R82, 0xf8, !PT ;  /* 0x0004000413527812 */ /* 0x000fe400078ef852 */
[----:B------:R-:W-:-:S02]  /*3b10*/  SHF.R.U32.HI R81, RZ, 0x6, R13 ;  /* 0x00000006ff517819 */ /* 0x000fc4000001160d */
        /* <DEDUP_REMOVED lines=9> */
[----:B------:R-:W-:Y:S02]  /*3bb0*/  LOP3.LUT R23, R28, 0x64006400, RZ, 0xfc, !PT ;  /* 0x640064001c177812 */ /* 0x000fe400078efcff */
        /* <DEDUP_REMOVED lines=30> */
[----:B------:R-:W-:Y:S02]  /*3da0*/  LOP3.LUT R88, R37, 0x40004, R88, 0xf8, !PT ;  /* 0x0004000425587812 */ /* 0x000fe400078ef858 */
[----:B------:R-:W-:Y:S02]  /*3db0*/  LOP3.LUT R37, R74, 0x380038, RZ, 0xc0, !PT ;  /* 0x003800384a257812 */ /* 0x000fe400078ec0ff */
[----:B------:R-:W-:-:S02]  /*3dc0*/  LOP3.LUT R49, R22, 0x64006400, RZ, 0xfc, !PT ;  /* 0x6400640016317812 */ /* 0x000fc400078efcff */
[----:B------:R-:W-:Y:S01]  /*3dd0*/  LOP3.LUT R12, R12, 0x64006400, RZ, 0xfc, !PT ;  /* 0x640064000c0c7812 */ /* 0x000fe200078efcff */
[----:B0-----:R-:W-:Y:S01]  /*3de0*/  HFMA2 R89, R33, R28, RZ.H0_H0 ;  /* 0x0000001c21597231 */ /* 0x001fe200000400ff */
[----:B------:R-:W-:Y:S01]  /*3df0*/  LOP3.LUT R6, R24, 0x1c001c0, RZ, 0xc0, !PT ;  /* 0x01c001c018067812 */ /* 0x000fe200078ec0ff */
[----:B------:R-:W-:Y:S01]  /*3e00*/  HFMA2 R49, R49, R16.H0_H0, -132, -132 ;  /* 0xd820d82031317431 */ /* 0x000fe20000040010 */
[----:B------:R-:W-:Y:S01]  /*3e10*/  LOP3.LUT R20, R13, 0x64006400, RZ, 0xfc, !PT ;  /* 0x640064000d147812 */ /* 0x000fe200078efcff */
[----:B------:R-:W-:Y:S01]  /*3e20*/  HFMA2 R89, R32, R29, R89 ;  /* 0x0000001d20597231 */ /* 0x000fe20000000059 */
        /* <DEDUP_REMOVED lines=27> */
[C---:B------:R-:W-:Y:S01]  /*3fe0*/  LOP3.LUT R24, R35.reuse, 0x70007, RZ, 0xc0, !PT ;  /* 0x0007000723187812 */ /* 0x040fe200078ec0ff */
[----:B------:R-:W0:Y:S01]  /*3ff0*/  LDS.128 R20, [UR4+-0x30] ;  /* 0xffffd004ff147984 */ /* 0x000e220008000c00 */
[----:B------:R-:W-:Y:S01]  /*4000*/  LOP3.LUT R19, R35, 0x1c001c0, RZ, 0xc0, !PT ;  /* 0x01c001c023137812 */ /* 0x000fe200078ec0ff */
[----:B------:R-:W-:Y:S01]  /*4010*/  HADD2 R35, R61, -1028, -1028 ;  /* 0xe404e4043d237430 */ /* 0x000fe20000000000 */
[----:B------:R-:W-:Y:S01]  /*4020*/  LOP3.LUT R61, R24, 0x64006400, RZ, 0xfc, !PT ;  /* 0x64006400183d7812 */ /* 0x000fe200078efcff */
[-C--:B------:R-:W-:Y:S01]  /*4030*/  HFMA2 R24, R67, R28.reuse, RZ.H0_H0 ;  /* 0x0000001c43187231 */ /* 0x080fe200000400ff */
[----:B------:R-:W-:Y:S01]  /*4040*/  LOP3.LUT R96, R19, 0x64006400, RZ, 0xfc, !PT ;  /* 0x6400640013607812 */ /* 0x000fe200078efcff */
[----:B------:R-:W-:-:S02]  /*4050*/  HFMA2 R25, R35, R28, RZ ;  /* 0x0000001c23197231 */ /* 0x000fc400000000ff */
[----:B------:R-:W-:Y:S02]  /*4060*/  HFMA2 R13, R92, R11.H0_H0, -20, -20 ;  /* 0xcd00cd005c0d7431 */ /* 0x000fe4000004000b */
[----:B------:R-:W-:Y:S02]  /*4070*/  HFMA2 R92, R69, R28, RZ ;  /* 0x0000001c455c7231 */ /* 0x000fe400000000ff */
[-C--:B------:R-:W-:Y:S02]  /*4080*/  HFMA2 R28, R58, R29.reuse, R24 ;  /* 0x0000001d3a1c7231 */ /* 0x080fe40000000018 */
[-C--:B------:R-:W-:Y:S02]  /*4090*/  HFMA2 R24, R34, R29.reuse, R25 ;  /* 0x0000001d22187231 */ /* 0x080fe40000000019 */
[----:B------:R-:W-:Y:S02]  /*40a0*/  HADD2 R61, R61, -1028, -1028 ;  /* 0xe404e4043d3d7430 */ /* 0x000fe40000000000 */
[----:B------:R-:W-:-:S02]  /*40b0*/  HFMA2 R92, R60, R29, R92 ;  /* 0x0000001d3c5c7231 */ /* 0x000fc4000000005c */
[-C--:B------:R-:W-:Y:S02]  /*40c0*/  HFMA2 R28, R65, R30.reuse, R28 ;  /* 0x0000001e411c7231 */ /* 0x080fe4000000001c */
[-C--:B------:R-:W-:Y:S02]  /*40d0*/  HFMA2 R29, R63, R30.reuse, R24 ;  /* 0x0000001e3f1d7231 */ /* 0x080fe40000000018 */
[-C--:B------:R-:W-:Y:S01]  /*40e0*/  HFMA2 R89, R61, R30.reuse, R89 ;  /* 0x0000001e3d597231 */ /* 0x080fe20000000059 */
[----:B------:R-:W1:Y:S01]  /*40f0*/  LDS.128 R24, [UR4+-0x20] ;  /* 0xffffe004ff187984 */ /* 0x000e620008000c00 */
[----:B------:R-:W-:Y:S02]  /*4100*/  HFMA2 R92, R71, R30, R92 ;  /* 0x0000001e475c7231 */ /* 0x000fe4000000005c */
[-C--:B------:R-:W-:Y:S02]  /*4110*/  HFMA2 R28, R54, R31.reuse, R28 ;  /* 0x0000001f361c7231 */ /* 0x080fe4000000001c */
[----:B------:R-:W-:-:S02]  /*4120*/  HFMA2 R29, R52, R31, R29 ;  /* 0x0000001f341d7231 */ /* 0x000fc4000000001d */
[----:B------:R-:W-:Y:S02]  /*4130*/  HFMA2 R19, R96, R11.H0_H0, -20, -20 ;  /* 0xcd00cd0060137431 */ /* 0x000fe4000004000b */
[-C--:B------:R-:W-:Y:S02]  /*4140*/  HFMA2 R30, R56, R31.reuse, R92 ;  /* 0x0000001f381e7231 */ /* 0x080fe4000000005c */
[----:B------:R-:W-:Y:S01]  /*4150*/  HFMA2 R31, R50, R31, R89 ;  /* 0x0000001f321f7231 */ /* 0x000fe20000000059 */
[----:B------:R-:W-:Y:S01]  /*4160*/  LOP3.LUT R89, R70, 0x64006400, RZ, 0xfc, !PT ;  /* 0x6400640046597812 */ /* 0x000fe200078efcff */
[----:B------:R-:W-:Y:S01]  /*4170*/  HADD2 R70, R62, -1028, -1028 ;  /* 0xe404e4043e467430 */ /* 0x000fe20000000000 */
[----:B------:R-:W-:Y:S01]  /*4180*/  LOP3.LUT R80, R80, 0x70007, RZ, 0xc0, !PT ;  /* 0x0007000750507812 */ /* 0x000fe200078ec0ff */
[----:B------:R-:W-:Y:S01]  /*4190*/  HFMA2 R11, R94, R11.H0_H0, -20, -20 ;  /* 0xcd00cd005e0b7431 */ /* 0x000fe2000004000b */
        /* <DEDUP_REMOVED lines=45> */
[----:B------:R-:W-:Y:S02]  /*4470*/  HADD2 R73, R23, -1028, -1028 ;  /* 0xe404e40417497430 */ /* 0x000fe40000000000 */
[----:B------:R-:W-:-:S02]  /*4480*/  HFMA2 R22, R14, R25, R22 ;  /* 0x000000190e167231 */ /* 0x000fc40000000016 */
[-C--:B------:R-:W-:Y:S02]  /*4490*/  HFMA2 R23, R77, R26.reuse, R21 ;  /* 0x0000001a4d177231 */ /* 0x080fe40000000015 */
[-C--:B------:R-:W-:Y:S02]  /*44a0*/  HFMA2 R21, R75, R26.reuse, R20 ;  /* 0x0000001a4b157231 */ /* 0x080fe40000000014 */
        /* <DEDUP_REMOVED lines=125> */
.L_x_3757:
[----:B------:R-:W-:Y:S01]  /*4c80*/  UIADD3 UR4, UPT, UPT, UR4, 0x40, URZ ;  /* 0x0000004004047890 */ /* 0x000fe2000fffe0ff */
[----:B-----5:R-:W-:Y:S01]  /*4c90*/  IMAD.WIDE R48, R5, 0x4, R90 ;  /* 0x0000000405307825 */ /* 0x020fe200078e025a */
[----:B------:R-:W-:Y:S10]  /*4ca0*/  @!P0 BRA `(.L_x_3758) ;  /* 0xffffffe400cc8947 */ /* 0x000ff4000383ffff */
.L_x_3756:
[----:B------:R-:W-:-:S13]  /*4cb0*/  ISETP.GT.AND P0, PT, R7, RZ, PT ;  /* 0x000000ff0700720c */ /* 0x000fda0003f04270 */
[----:B------:R-:W-:Y:S05]  /*4cc0*/  @!P0 EXIT ;  /* 0x000000000000894d */ /* 0x000fea0003800000 */
[----:B------:R-:W0:Y:S01]  /*4cd0*/  S2R R0, SR_CTAID.X ;  /* 0x0000000000007919 */ /* 0x000e220000002500 */
[----:B------:R-:W1:Y:S01]  /*4ce0*/  S2UR UR4, SR_CTAID.Y ;  /* 0x00000000000479c3 */ /* 0x000e620000002600 */
[----:B------:R-:W0:Y:S07]  /*4cf0*/  S2R R11, SR_TID.X ;  /* 0x00000000000b7919 */ /* 0x000e2e0000002100 */
[----:B------:R-:W2:Y:S01]  /*4d00*/  LDC.64 R8, c[0x0][0x3a0] ;  /* 0x0000e800ff087b82 */ /* 0x000ea20000000a00 */
[----:B-1----:R-:W-:-:S02]  /*4d10*/  IMAD R3, R5, UR4, RZ ;  /* 0x0000000405037c24 */ /* 0x002fc4000f8e02ff */
[----:B0-----:R-:W-:-:S04]  /*4d20*/  IMAD R0, R0, 0x20, R11 ;  /* 0x0000002000007824 */ /* 0x001fc800078e020b */
[----:B------:R-:W-:-:S04]  /*4d30*/  IMAD R0, R0, 0x2, R3 ;  /* 0x0000000200007824 */ /* 0x000fc800078e0203 */
[----:B------:R-:W-:-:S04]  /*4d40*/  IMAD.SHL.U32 R3, R0, 0x2, RZ ;  /* 0x0000000200037824 */ /* 0x000fc800078e00ff */
[----:B--2---:R-:W-:-:S05]  /*4d50*/  IMAD.WIDE R8, R3, 0x2, R8 ;  /* 0x0000000203087825 */ /* 0x004fca00078e0208 */
[----:B------:R0:W-:Y:S01]  /*4d60*/  ATOM.E.ADD.F16x2.RN.STRONG.GPU P0, RZ, desc[UR8][R8.64], R46 ;  /* 0x8000002e08ff79a2 */ /* 0x0001e2000c10e108 */
[----:B------:R-:W-:Y:S04]  /*4d70*/  BSSY.RECONVERGENT B0, `(.L_x_3759) ;  /* 0x000000e000007945 */ /* 0x000fe80003800200 */
[----:B0-----:R-:W-:Y:S05]  /*4d80*/  @P0 BRA `(.L_x_3760) ;  /* 0x0000000000300947 */ /* 0x001fea0003800000 */
[----:B------:R-:W0:Y:S02]  /*4d90*/  QSPC.E.S P0, RZ, [R8] ;  /* 0x0000000008ff73aa */ /* 0x000e240000000500 */
[----:B0-----:R-:W-:Y:S05]  /*4da0*/  @!P0 BRA `(.L_x_3761) ;  /* 0x00000000001c8947 */ /* 0x001fea0003800000 */
[----:B------:R-:W-:-:S05]  /*4db0*/  IMAD.MOV.U32 R2, RZ, RZ, R8 ;  /* 0x000000ffff027224 */ /* 0x000fca00078e0008 */
[----:B------:R-:W-:-:S07]  /*4dc0*/  MOV R0, R2 ;  /* 0x0000000200007202 */ /* 0x000fce0000000f00 */
.L_x_3762:
[----:B------:R-:W0:Y:S02]  /*4dd0*/  LDS R2, [R0] ;  /* 0x0000000000027984 */ /* 0x000e240000000800 */
[----:B0-----:R-:W-:-:S05]  /*4de0*/  HADD2 R3, R2, R46 ;  /* 0x0000002e02037230 */ /* 0x001fca0000000000 */
[----:B------:R-:W0:Y:S02]  /*4df0*/  ATOMS.CAST.SPIN P0, [R0], R2, R3 ;  /* 0x000000020000758d */ /* 0x000e240001800003 */
[----:B0-----:R-:W-:Y:S05]  /*4e00*/  @!P0 BRA `(.L_x_3762) ;  /* 0xfffffffc00f08947 */ /* 0x001fea000383ffff */
[----:B------:R-:W-:Y:S05]  /*4e10*/  BRA `(.L_x_3760) ;  /* 0x00000000000c7947 */ /* 0x000fea0003800000 */
.L_x_3761:
[----:B------:R-:W2:Y:S02]  /*4e20*/  LD.E R0, desc[UR8][R8.64] ;  /* 0x0000000808007980 */ /* 0x000ea4000c101900 */
[----:B--2---:R-:W-:-:S05]  /*4e30*/  IMAD.IADD R3, R46, 0x1, R0 ;  /* 0x000000012e037824 */ /* 0x004fca00078e0200 */
[----:B------:R0:W-:Y:S02]  /*4e40*/  ST.E desc[UR8][R8.64], R3 ;  /* 0x0000000308007985 */ /* 0x0001e4000c101908 */
.L_x_3760:
[----:B------:R-:W-:Y:S05]  /*4e50*/  BSYNC.RECONVERGENT B0 ;  /* 0x0000000000007941 */ /* 0x000fea0003800200 */
.L_x_3759:
[----:B------:R1:W-:Y:S01]  /*4e60*/  ATOM.E.ADD.F16x2.RN.STRONG.GPU P0, RZ, desc[UR8][R8.64+0x4], R45 ;  /* 0x8000042d08ff79a2 */ /* 0x0003e2000c10e108 */
[----:B------:R-:W-:Y:S04]  /*4e70*/  BSSY.RECONVERGENT B0, `(.L_x_3763) ;  /* 0x000000e000007945 */ /* 0x000fe80003800200 */
[----:B-1----:R-:W-:Y:S05]  /*4e80*/  @P0 BRA `(.L_x_3764) ;  /* 0x0000000000300947 */ /* 0x002fea0003800000 */
[----:B------:R-:W1:Y:S02]  /*4e90*/  QSPC.E.S P0, RZ, [R8+0x4] ;  /* 0x0000040008ff73aa */ /* 0x000e640000000500 */
[----:B-1----:R-:W-:Y:S05]  /*4ea0*/  @!P0 BRA `(.L_x_3765) ;  /* 0x00000000001c8947 */ /* 0x002fea0003800000 */
[----:B------:R-:W-:-:S05]  /*4eb0*/  IMAD.MOV.U32 R2, RZ, RZ, R8 ;  /* 0x000000ffff027224 */ /* 0x000fca00078e0008 */
[----:B------:R-:W-:-:S07]  /*4ec0*/  MOV R0, R2 ;  /* 0x0000000200007202 */ /* 0x000fce0000000f00 */
.L_x_3766:
[----:B------:R-:W0:Y:S02]  /*4ed0*/  LDS R2, [R0+0x4] ;  /* 0x0000040000027984 */ /* 0x000e240000000800 */
[----:B0-----:R-:W-:-:S05]  /*4ee0*/  HFMA2 R3, R2, 1, 1, R45 ;  /* 0x3c003c0002037831 */ /* 0x001fca000000002d */
[----:B------:R-:W0:Y:S02]  /*4ef0*/  ATOMS.CAST.SPIN P0, [R0+0x4], R2, R3 ;  /* 0x000004020000758d */ /* 0x000e240001800003 */
[----:B0-----:R-:W-:Y:S05]  /*4f00*/  @!P0 BRA `(.L_x_3766) ;  /* 0xfffffffc00f08947 */ /* 0x001fea000383ffff */
[----:B------:R-:W-:Y:S05]  /*4f10*/  BRA `(.L_x_3764) ;  /* 0x00000000000c7947 */ /* 0x000fea0003800000 */
.L_x_3765:
[----:B------:R-:W0:Y:S02]  /*4f20*/  LD.E R0, desc[UR8][R8.64+0x4] ;  /* 0x0000040808007980 */ /* 0x000e24000c101900 */
[----:B0-----:R-:W-:-:S05]  /*4f30*/  IMAD.IADD R3, R45, 0x1, R0 ;  /* 0x000000012d037824 */ /* 0x001fca00078e0200 */
[----:B------:R1:W-:Y:S02]  /*4f40*/  ST.E desc[UR8][R8.64+0x4], R3 ;  /* 0x0000040308007985 */ /* 0x0003e4000c101908 */
.L_x_3764:
[----:B------:R-:W-:Y:S05]  /*4f50*/  BSYNC.RECONVERGENT B0 ;  /* 0x0000000000007941 */ /* 0x000fea0003800200 */
.L_x_3763:
        /* <DEDUP_REMOVED lines=10> */
.L_x_3770:
[----:B------:R-:W0:Y:S02]  /*5000*/  LDS R2, [R0] ;  /* 0x0000000000027984 */ /* 0x000e240000000800 */
[----:B0-----:R-:W-:-:S05]  /*5010*/  HADD2 R3, R2, R68 ;  /* 0x0000004402037230 */ /* 0x001fca0000000000 */
[----:B------:R-:W0:Y:S02]  /*5020*/  ATOMS.CAST.SPIN P0, [R0], R2, R3 ;  /* 0x000000020000758d */ /* 0x000e240001800003 */
[----:B0-----:R-:W-:Y:S05]  /*5030*/  @!P0 BRA `(.L_x_3770) ;  /* 0xfffffffc00f08947 */ /* 0x001fea000383ffff */
[----:B------:R-:W-:Y:S05]  /*5040*/  BRA `(.L_x_3768) ;  /* 0x00000000000c7947 */ /* 0x000fea0003800000 */
.L_x_3769:
[----:B------:R-:W2:Y:S02]  /*5050*/  LD.E R0, desc[UR8][R8.64] ;  /* 0x0000000808007980 */ /* 0x000ea4000c101900 */
[----:B--2---:R-:W-:-:S05]  /*5060*/  IMAD.IADD R3, R68, 0x1, R0 ;  /* 0x0000000144037824 */ /* 0x004fca00078e0200 */
[----:B------:R0:W-:Y:S02]  /*5070*/  ST.E desc[UR8][R8.64], R3 ;  /* 0x0000000308007985 */ /* 0x0001e4000c101908 */
.L_x_3768:
[----:B------:R-:W-:Y:S05]  /*5080*/  BSYNC.RECONVERGENT B0 ;  /* 0x0000000000007941 */ /* 0x000fea0003800200 */
.L_x_3767:
[----:B------:R1:W-:Y:S02]  /*5090*/  ATOM.E.ADD.F16x2.RN.STRONG.GPU P0, RZ, desc[UR8][R8.64+0x4], R64 ;  /* 0x8000044008ff79a2 */ /* 0x0003e4000c10e108 */
[----:B-1----:R-:W-:Y:S05]  /*50a0*/  @P0 EXIT ;  /* 0x000000000000094d */ /* 0x002fea0003800000 */
[----:B------:R-:W1:Y:S02]  /*50b0*/  QSPC.E.S P0, RZ, [R8+0x4] ;  /* 0x0000040008ff73aa */ /* 0x000e640000000500 */
[----:B-1----:R-:W-:Y:S05]  /*50c0*/  @!P0 BRA `(.L_x_3771) ;  /* 0x00000000001c8947 */ /* 0x002fea0003800000 */
[----:B------:R-:W-:-:S05]  /*50d0*/  IMAD.MOV.U32 R2, RZ, RZ, R8 ;  /* 0x000000ffff027224 */ /* 0x000fca00078e0008 */
[----:B------:R-:W-:-:S07]  /*50e0*/  MOV R0, R2 ;  /* 0x0000000200007202 */ /* 0x000fce0000000f00 */
.L_x_3772:
[----:B------:R-:W0:Y:S02]  /*50f0*/  LDS R2, [R0+0x4] ;  /* 0x0000040000027984 */ /* 0x000e240000000800 */
[----:B0-----:R-:W-:-:S05]  /*5100*/  HFMA2 R3, R2, 1, 1, R64 ;  /* 0x3c003c0002037831 */ /* 0x001fca0000000040 */
[----:B------:R-:W0:Y:S02]  /*5110*/  ATOMS.CAST.SPIN P0, [R0+0x4], R2, R3 ;  /* 0x000004020000758d */ /* 0x000e240001800003 */
[----:B0-----:R-:W-:Y:S05]  /*5120*/  @!P0 BRA `(.L_x_3772) ;  /* 0xfffffffc00f08947 */ /* 0x001fea000383ffff */
[----:B------:R-:W-:Y:S05]  /*5130*/  EXIT ;  /* 0x000000000000794d */ /* 0x000fea0003800000 */
.L_x_3771:
[----:B------:R-:W0:Y:S02]  /*5140*/  LD.E R0, desc[UR8][R8.64+0x4] ;  /* 0x0000040808007980 */ /* 0x000e24000c101900 */
[----:B0-----:R-:W-:-:S05]  /*5150*/  IMAD.IADD R3, R64, 0x1, R0 ;  /* 0x0000000140037824 */ /* 0x001fca00078e0200 */
[----:B------:R-:W-:Y:S01]  /*5160*/  ST.E desc[UR8][R8.64+0x4], R3 ;  /* 0x0000040308007985 */ /* 0x000fe2000c101908 */
[----:B------:R-:W-:Y:S05]  /*5170*/  EXIT ;  /* 0x000000000000794d */ /* 0x000fea0003800000 */
.L_x_3773:
        /* <DEDUP_REMOVED lines=16> */
.L_x_4533:


//--------------------- .text._Z23gemm_half_q_half_kernelILi2ELi38ELb0ELb0ELi32EEvPK6__halfPKjS4_S2_PS0_iiiiPKtS7_iiiiiibS2_i --------------------------
	.section	.text._Z23gemm_half_q_half_kernelILi2ELi38ELb0ELb0ELi32EEvPK6__halfPKjS4_S2_PS0_iiiiPKtS7_iiiiiibS2_i,"ax",@progbits
	.align	128
        .global         _Z23gemm_half_q_half_kernelILi2ELi38ELb0ELb0ELi32EEvPK6__halfPKjS4_S2_PS0_iiiiPKtS7_iiiiiibS2_i
        .type           _Z23gemm_half_q_half_kernelILi2ELi38ELb0ELb0ELi32EEvPK6__halfPKjS4_S2_PS0_iiiiPKtS7_iiiiiibS2_i,@function
        .size           _Z23gemm_half_q_half_kernelILi2ELi38ELb0ELb0ELi32EEvPK6__halfPKjS4_S2_PS0_iiiiPKtS7_iiiiiibS2_i,(.L_x_4534 - _Z23gemm_half_q_half_kernelILi2ELi38ELb0ELb0ELi32EEvPK6__halfPKjS4_S2_PS0_iiiiPKtS7_iiiiiibS2_i)
        .other          _Z23gemm_half_q_half_kernelILi2ELi38ELb0ELb0ELi32EEvPK6__halfPKjS4_S2_PS0_iiiiPKtS7_iiiiiibS2_i,@"STO_CUDA_ENTRY STV_DEFAULT"
_Z23gemm_half_q_half_kernelILi2ELi38ELb0ELb0ELi32EEvPK6__halfPKjS4_S2_PS0_iiiiPKtS7_iiiiiibS2_i:
.text._Z23gemm_half_q_half_kernelILi2ELi38ELb0ELb0ELi32EEvPK6__halfPKjS4_S2_PS0_iiiiPKtS7_iiiiiibS2_i:
        /* <DEDUP_REMOVED lines=13> */
[C---:B------:R-:W-:Y:S01]  /*00d0*/  VIADD R0, R61.reuse, 0x20 ;  /* 0x000000203d007836 */ /* 0x040fe20000000000 */
[----:B------:R-:W-:Y:S01]  /*00e0*/  VIMNMX R4, PT, PT, R60, 0x2, PT ;  /* 0x000000023c047848 */ /* 0x000fe20003fe0100 */
[----:B--2---:R-:W-:Y:S01]  /*00f0*/  IMAD.IADD R16, R61, 0x1, R6 ;  /* 0x000000013d107824 */ /* 0x004fe200078e0206 */
[----:B-----5:R-:W-:Y:S02]  /*0100*/  USHF.L.U32 UR4, UR4, 0x7, URZ ;  /* 0x0000000704047899 */ /* 0x020fe400080006ff */
[----:B----4-:R-:W-:-:S04]  /*0110*/  VIMNMX R59, PT, PT, R0, R2, PT ;  /* 0x00000002003b7248 */ /* 0x010fc80003fe0100 */
[----:B------:R-:W-:Y:S02]  /*0120*/  ISETP.GE.OR P0, PT, R16, R59, !P1 ;  /* 0x0000003b1000720c */ /* 0x000fe40004f06670 */
        /* <DEDUP_REMOVED lines=27> */
[----:B------:R-:W-:Y:S02]  /*02e0*/  IADD3 R8, PT, PT, RZ, -R17, RZ ;  /* 0x80000011ff087210 */ /* 0x000fe40007ffe0ff */
[----:B------:R-:W-:Y:S02]  /*02f0*/  PLOP3.LUT P0, PT, PT, PT, PT, 0x80, 0x8 ;  /* 0x000000000008781c */ /* 0x000fe40003f0f070 */
[----:B------:R-:W-:-:S13]  /*0300*/  ISETP.GT.AND P2, PT, R8, 0x3, PT ;  /* 0x000000030800780c */ /* 0x000fda0003f44270 */
[----:B------:R-:W-:Y:S05]  /*0310*/  @!P2 BRA `(.L_x_3778) ;  /* 0x000000000084a947 */ /* 0x000fea0003800000 */
[----:B------:R-:W-:-:S13]  /*0320*/  PLOP3.LUT P0, PT, PT, PT, PT, 0x8, 0x80 ;  /* 0x000000000080781c */ /* 0x000fda0003f0e170 */
.L_x_3779:
        /* <DEDUP_REMOVED lines=32> */
.L_x_3778:
        /* <DEDUP_REMOVED lines=20> */
.L_x_3780:
[----:B------:R-:W-:-:S13]  /*0670*/  ISETP.EQ.AND P2, PT, R17, RZ, PT ;  /* 0x000000ff1100720c */ /* 0x000fda0003f42270 */
[----:B------:R-:W-:Y:S05]  /*0680*/  @!P0 BRA P2, `(.L_x_3775) ;  /* 0x00000004007c8947 */ /* 0x000fea0001000000 */
.L_x_3777:
        /* <DEDUP_REMOVED lines=9> */
[----:B0-----:R-:W-:-:S10]  /*0720*/  IADD3 R18, PT, PT, R18, 0x40, RZ ;  /* 0x0000004012127810 */ /* 0x001fd40007ffe0ff */
[----:B------:R-:W-:Y:S05]  /*0730*/  @P0 BRA `(.L_x_3777) ;  /* 0xfffffffc00d40947 */ /* 0x000fea000383ffff */
[----:B------:R-:W-:Y:S05]  /*0740*/  BRA `(.L_x_3775) ;  /* 0x00000004004c7947 */ /* 0x000fea0003800000 */
.L_x_3776:
        /* <DEDUP_REMOVED lines=17> */
.L_x_3783:
[----:B------:R-:W-:Y:S01]  /*0860*/  IMAD.IADD R11, R19, 0x1, R2 ;  /* 0x00000001130b7824 */ /* 0x000fe200078e0202 */
[----:B-----5:R-:W-:-:S03]  /*0870*/  IADD3 R9, P2, PT, R16, R19, RZ ;  /* 0x0000001310097210 */ /* 0x020fc60007f5e0ff */
[--C-:B------:R-:W-:Y:S01]  /*0880*/  IMAD.IADD R13, R11, 0x1, R2.reuse ;  /* 0x000000010b0d7824 */ /* 0x100fe200078e0202 */
[----:B------:R-:W-:Y:S02]  /*0890*/  LEA.HI.X.SX32 R10, R19, RZ, 0x1, P2 ;  /* 0x000000ff130a7211 */ /* 0x000fe400010f0eff */
[----:B0-----:R-:W-:Y:S01]  /*08a0*/  LEA R8, P2, R9, UR10, 0x1 ;  /* 0x0000000a09087c11 */ /* 0x001fe2000f8408ff */
[----:B------:R-:W-:Y:S01]  /*08b0*/  IMAD.IADD R19, R13, 0x1, R2 ;  /* 0x000000010d137824 */ /* 0x000fe200078e0202 */
[----:B------:R-:W-:Y:S02]  /*08c0*/  IADD3 R14, P3, PT, R16, R11, RZ ;  /* 0x0000000b100e7210 */ /* 0x000fe40007f7e0ff */
[----:B------:R-:W-:Y:S02]  /*08d0*/  LEA.HI.X R9, R9, UR11, R10, 0x1, P2 ;  /* 0x0000000b09097c11 */ /* 0x000fe400090f0c0a */
[----:B------:R-:W-:Y:S02]  /*08e0*/  LEA.HI.X.SX32 R11, R11, RZ, 0x1, P3 ;  /* 0x000000ff0b0b7211 */ /* 0x000fe400018f0eff */
[----:B------:R-:W-:Y:S01]  /*08f0*/  LEA R10, P2, R14, UR10, 0x1 ;  /* 0x0000000a0e0a7c11 */ /* 0x000fe2000f8408ff */
[----:B------:R-:W2:Y:S01]  /*0900*/  LDG.E.U16.CONSTANT R8, desc[UR8][R8.64] ;  /* 0x0000000808087981 */ /* 0x000ea2000c1e9500 */
[----:B------:R-:W-:-:S02]  /*0910*/  IADD3 R20, P4, PT, R16, R13, RZ ;  /* 0x0000000d10147210 */ /* 0x000fc40007f9e0ff */
[----:B------:R-:W-:Y:S02]  /*0920*/  IADD3 R15, P5, PT, R16, R19, RZ ;  /* 0x00000013100f7210 */ /* 0x000fe40007fbe0ff */
[----:B------:R-:W-:Y:S02]  /*0930*/  LEA.HI.X R11, R14, UR11, R11, 0x1, P2 ;  /* 0x0000000b0e0b7c11 */ /* 0x000fe400090f0c0b */
[----:B------:R-:W-:Y:S02]  /*0940*/  LEA.HI.X.SX32 R13, R13, RZ, 0x1, P4 ;  /* 0x000000ff0d0d7211 */ /* 0x000fe400020f0eff */
[----:B------:R-:W-:Y:S01]  /*0950*/  LEA R12, P3, R20, UR10, 0x1 ;  /* 0x0000000a140c7c11 */ /* 0x000fe2000f8608ff */
[----:B------:R-:W3:Y:S01]  /*0960*/  LDG.E.U16.CONSTANT R10, desc[UR8][R10.64] ;  /* 0x000000080a0a7981 */ /* 0x000ee2000c1e9500 */
[----:B------:R-:W-:Y:S02]  /*0970*/  LEA.HI.X.SX32 R18, R19, RZ, 0x1, P5 ;  /* 0x000000ff13127211 */ /* 0x000fe400028f0eff */
[----:B------:R-:W-:-:S02]  /*0980*/  LEA R14, P2, R15, UR10, 0x1 ;  /* 0x0000000a0f0e7c11 */ /* 0x000fc4000f8408ff */
[----:B------:R-:W-:Y:S02]  /*0990*/  LEA.HI.X R13, R20, UR11, R13, 0x1, P3 ;  /* 0x0000000b140d7c11 */ /* 0x000fe400098f0c0d */
[----:B------:R-:W-:-:S03]  /*09a0*/  LEA.HI.X R15, R15, UR11, R18, 0x1, P2 ;  /* 0x0000000b0f0f7c11 */ /* 0x000fc600090f0c12 */
[----:B------:R-:W4:Y:S04]  /*09b0*/  LDG.E.U16.CONSTANT R12, desc[UR8][R12.64] ;  /* 0x000000080c0c7981 */ /* 0x000f28000c1e9500 */
[----:B------:R-:W4:Y:S01]  /*09c0*/  LDG.E.U16.CONSTANT R14, desc[UR8][R14.64] ;  /* 0x000000080e0e7981 */ /* 0x000f22000c1e9500 */
[----:B------:R-:W-:-:S04]  /*09d0*/  IADD3 R17, PT, PT, R17, 0x4, RZ ;  /* 0x0000000411117810 */ /* 0x000fc80007ffe0ff */
        /* <DEDUP_REMOVED lines=8> */
.L_x_3782:
        /* <DEDUP_REMOVED lines=21> */
.L_x_3784:
[----:B------:R-:W-:-:S13]  /*0bb0*/  ISETP.NE.OR P0, PT, R17, RZ, P0 ;  /* 0x000000ff1100720c */ /* 0x000fda0000705670 */
[----:B------:R-:W-:Y:S05]  /*0bc0*/  @!P0 BRA `(.L_x_3775) ;  /* 0x00000000002c8947 */ /* 0x000fea0003800000 */
.L_x_3781:
[----:B-----5:R-:W-:-:S04]  /*0bd0*/  IADD3 R9, P0, PT, R16, R19, RZ ;  /* 0x0000001310097210 */ /* 0x020fc80007f1e0ff */
[----:B------:R-:W-:Y:S02]  /*0be0*/  LEA.HI.X.SX32 R10, R19, RZ, 0x1, P0 ;  /* 0x000000ff130a7211 */ /* 0x000fe400000f0eff */
[----:B------:R-:W-:-:S04]  /*0bf0*/  LEA R8, P0, R9, UR12, 0x1 ;  /* 0x0000000c09087c11 */ /* 0x000fc8000f8008ff */
[----:B------:R-:W-:-:S05]  /*0c00*/  LEA.HI.X R9, R9, UR13, R10, 0x1, P0 ;  /* 0x0000000d09097c11 */ /* 0x000fca00080f0c0a */
[----:B------:R-:W2:Y:S01]  /*0c10*/  LDG.E.U16.CONSTANT R8, desc[UR8][R8.64] ;  /* 0x0000000808087981 */ /* 0x000ea2000c1e9500 */
[----:B------:R-:W-:Y:S02]  /*0c20*/  VIADD R17, R17, 0x1 ;  /* 0x0000000111117836 */ /* 0x000fe40000000000 */
[----:B------:R-:W-:-:S03]  /*0c30*/  IMAD.IADD R19, R19, 0x1, R2 ;  /* 0x0000000113137824 */ /* 0x000fc600078e0202 */
[----:B------:R-:W-:Y:S01]  /*0c40*/  ISETP.NE.AND P0, PT, R17, RZ, PT ;  /* 0x000000ff1100720c */ /* 0x000fe20003f05270 */
[----:B--2---:R0:W-:Y:S02]  /*0c50*/  STS.U16 [R5], R8 ;  /* 0x0000000805007388 */ /* 0x0041e40000000400 */
[----:B0-----:R-:W-:-:S10]  /*0c60*/  VIADD R5, R5, 0x40 ;  /* 0x0000004005057836 */ /* 0x001fd40000000000 */
[----:B------:R-:W-:Y:S05]  /*0c70*/  @P0 BRA `(.L_x_3781) ;  /* 0xfffffffc00d40947 */ /* 0x000fea000383ffff */
.L_x_3775:
[----:B------:R-:W-:Y:S05]  /*0c80*/  BSYNC.RECONVERGENT B0 ;  /* 0x0000000000007941 */ /* 0x000fea0003800200 */
.L_x_3774:
        /* <DEDUP_REMOVED lines=11> */
[----:B-----5:R-:W-:Y:S02]  /*0d40*/  IMAD.MOV R16, RZ, RZ, -R4 ;  /* 0x000000ffff107224 */ /* 0x020fe400078e0a04 */
        /* <DEDUP_REMOVED lines=11> */
.L_x_3788:
        /* <DEDUP_REMOVED lines=15> */
.L_x_3787:
[----:B------:R-:W-:-:S05]  /*0ef0*/  IMAD.MOV R4, RZ, RZ, -R16 ;  /* 0x000000ffff047224 */ /* 0x000fca00078e0a10 */
[----:B------:R-:W-:-:S13]  /*0f00*/  ISETP.GT.AND P2, PT, R4, 0x1, PT ;  /* 0x000000010400780c */ /* 0x000fda0003f44270 */
[----:B------:R-:W-:Y:S05]  /*0f10*/  @!P2 BRA `(.L_x_3789) ;  /* 0x000000000024a947 */ /* 0x000fea0003800000 */
[----:B------:R-:W0:Y:S01]  /*0f20*/  LDC.64 R8, c[0x0][0x3a0] ;  /* 0x0000e800ff087b82 */ /* 0x000e220000000a00 */
[C---:B------:R-:W-:Y:S01]  /*0f30*/  IADD3 R11, PT, PT, R17.reuse, R58, RZ ;  /* 0x0000003a110b7210 */ /* 0x040fe20007ffe0ff */
[----:B------:R-:W-:Y:S01]  /*0f40*/  VIADD R16, R16, 0x2 ;  /* 0x0000000210107836 */ /* 0x000fe20000000000 */
[----:B------:R-:W-:Y:S01]  /*0f50*/  PLOP3.LUT P0, PT, PT, PT, PT, 0x8, 0x80 ;  /* 0x000000000080781c */ /* 0x000fe20003f0e170 */
[----:B0-----:R-:W-:-:S04]  /*0f60*/  IMAD.WIDE R4, R17, 0x2, R8 ;  /* 0x0000000211047825 */ /* 0x001fc800078e0208 */
[C---:B------:R-:W-:Y:S01]  /*0f70*/  IMAD.WIDE R8, R11.reuse, 0x2, R8 ;  /* 0x000000020b087825 */ /* 0x040fe200078e0208 */
[----:B------:R0:W-:Y:S03]  /*0f80*/  STG.E.64 desc[UR8][R4.64], RZ ;  /* 0x000000ff04007986 */ /* 0x0001e6000c101b08 */
[----:B------:R-:W-:Y:S01]  /*0f90*/  IMAD.IADD R17, R11, 0x1, R58 ;  /* 0x000000010b117824 */ /* 0x000fe200078e023a */
[----:B------:R0:W-:Y:S06]  /*0fa0*/  STG.E.64 desc[UR8][R8.64], RZ ;  /* 0x000000ff08007986 */ /* 0x0001ec000c101b08 */
.L_x_3789:
[----:B------:R-:W-:-:S13]  /*0fb0*/  ISETP.NE.OR P0, PT, R16, RZ, P0 ;  /* 0x000000ff1000720c */ /* 0x000fda0000705670 */
[----:B------:R-:W-:Y:S05]  /*0fc0*/  @!P0 BRA `(.L_x_3785) ;  /* 0x00000000001c8947 */ /* 0x000fea0003800000 */
.L_x_3786:
[----:B0-----:R-:W0:Y:S02]  /*0fd0*/  LDC.64 R4, c[0x0][0x3a0] ;  /* 0x0000e800ff047b82 */ /* 0x001e240000000a00 */
.L_x_3790:
[----:B0-----:R-:W-:-:S04]  /*0fe0*/  IMAD.WIDE R8, R17, 0x2, R4 ;  /* 0x0000000211087825 */ /* 0x001fc800078e0204 */
[----:B------:R-:W-:Y:S01]  /*0ff0*/  VIADD R16, R16, 0x1 ;  /* 0x0000000110107836 */ /* 0x000fe20000000000 */
[----:B------:R1:W-:Y:S01]  /*1000*/  STG.E.64 desc[UR8][R8.64], RZ ;  /* 0x000000ff08007986 */ /* 0x0003e2000c101b08 */
[----:B------:R-:W-:-:S03]  /*1010*/  IMAD.IADD R17, R17, 0x1, R58 ;  /* 0x0000000111117824 */ /* 0x000fc600078e023a */
[----:B------:R-:W-:-:S13]  /*1020*/  ISETP.NE.AND P0, PT, R16, RZ, PT ;  /* 0x000000ff1000720c */ /* 0x000fda0003f05270 */
[----:B-1----:R-:W-:Y:S05]  /*1030*/  @P0 BRA `(.L_x_3790) ;  /* 0xfffffffc00e80947 */ /* 0x002fea000383ffff */
.L_x_3785:
        /* <DEDUP_REMOVED lines=12> */
[----:B------:R0:W5:Y:S01]  /*1100*/  LDG.E.U16.CONSTANT R12, desc[UR8][R8.64] ;  /* 0x00000008080c7981 */ /* 0x000162000c1e9500 */
[----:B------:R-:W-:Y:S01]  /*1110*/  SHF.R.S32.HI R10, RZ, 0x1f, R3 ;  /* 0x0000001fff0a7819 */ /* 0x000fe20000011403 */
[----:B------:R-:W-:Y:S01]  /*1120*/  IMAD.SHL.U32 R6, R6, 0x10, RZ ;  /* 0x0000001006067824 */ /* 0x000fe200078e00ff */
[----:B-----5:R-:W-:Y:S01]  /*1130*/  MOV R16, R61 ;  /* 0x0000003d00107202 */ /* 0x020fe20000000f00 */
[----:B------:R-:W-:Y:S01]  /*1140*/  UMOV UR4, URZ ;  /* 0x000000ff00047c82 */ /* 0x000fe20008000000 */
[----:B------:R-:W-:Y:S02]  /*1150*/  LEA.HI R10, R10, R3, RZ, 0x3 ;  /* 0x000000030a0a7211 */ /* 0x000fe400078f18ff */
[----:B------:R-:W-:Y:S02]  /*1160*/  LOP3.LUT R13, R6, 0x10, RZ, 0xc0, !PT ;  /* 0x00000010060d7812 */ /* 0x000fe400078ec0ff */
[----:B------:R-:W-:-:S07]  /*1170*/  SHF.R.S32.HI R14, RZ, 0x3, R10 ;  /* 0x00000003ff0e7819 */ /* 0x000fce000001140a */
.L_x_3792:
[----:B------:R-:W5:Y:S01]  /*1180*/  LDC.64 R6, c[0x0][0x390] ;  /* 0x0000e400ff067b82 */ /* 0x000f620000000a00 */
[----:B------:R-:W-:-:S04]  /*1190*/  VIADD R15, R12, UR4 ;  /* 0x000000040c0f7c36 */ /* 0x000fc80008000000 */
[----:B0-----:R-:W-:-:S05]  /*11a0*/  IMAD R8, R15, R58, RZ ;  /* 0x0000003a0f087224 */ /* 0x001fca00078e02ff */
[----:B------:R-:W-:-:S04]  /*11b0*/  SHF.R.S32.HI R9, RZ, 0x1f, R8 ;  /* 0x0000001fff097819 */ /* 0x000fc80000011408 */
[----:B------:R-:W-:-:S04]  /*11c0*/  LEA.HI R9, R9, R8, RZ, 0x3 ;  /* 0x0000000809097211 */ /* 0x000fc800078f18ff */
[----:B------:R-:W-:-:S05]  /*11d0*/  LEA.HI.SX32 R9, R9, R14, 0x1d ;  /* 0x0000000e09097211 */ /* 0x000fca00078feaff */
[----:B-----5:R-:W-:Y:S02]  /*11e0*/  IMAD.WIDE R6, R9, 0x4, R6 ;  /* 0x0000000409067825 */ /* 0x020fe400078e0206 */
[----:B------:R-:W0:Y:S04]  /*11f0*/  LDC.64 R8, c[0x0][0x398] ;  /* 0x0000e600ff087b82 */ /* 0x000e280000000a00 */
[----:B------:R-:W5:Y:S01]  /*1200*/  LDG.E.CONSTANT R6, desc[UR8][R6.64] ;  /* 0x0000000806067981 */ /* 0x000f62000c1e9900 */
[----:B------:R-:W-:-:S04]  /*1210*/  IMAD.SHL.U32 R11, R16, 0x2, RZ ;  /* 0x00000002100b7824 */ /* 0x000fc800078e00ff */
        /* <DEDUP_REMOVED lines=9> */
[----:B------:R-:W-:Y:S01]  /*12b0*/  LOP3.LUT R6, R6, 0xf, RZ, 0xc0, !PT ;  /* 0x0000000f06067812 */ /* 0x000fe200078ec0ff */
[----:B--2---:R-:W-:Y:S01]  /*12c0*/  IMAD.IADD R16, R19, 0x1, R16 ;  /* 0x0000000113107824 */ /* 0x004fe200078e0210 */
[----:B------:R-:W-:Y:S01]  /*12d0*/  LOP3.LUT R17, R15, 0xf, RZ, 0xc0, !PT ;  /* 0x0000000f0f117812 */ /* 0x000fe200078ec0ff */
[----:B------:R-:W-:Y:S01]  /*12e0*/  IMAD R7, R18, R18, R18 ;  /* 0x0000001212077224 */ /* 0x000fe200078e0212 */
[----:B------:R-:W-:-:S02]  /*12f0*/  SHF.R.U32.HI R15, RZ, 0xc, R15 ;  /* 0x0000000cff0f7819 */ /* 0x000fc4000001160f */
[----:B------:R-:W-:Y:S01]  /*1300*/  ISETP.GE.AND P0, PT, R16, R59, PT ;  /* 0x0000003b1000720c */ /* 0x000fe20003f06270 */
[----:B------:R-:W-:Y:S01]  /*1310*/  IMAD R20, R17, R17, R17 ;  /* 0x0000001111147224 */ /* 0x000fe200078e0211 */
[----:B------:R-:W-:Y:S01]  /*1320*/  IADD3 R18, PT, PT, R18, 0x1, R7 ;  /* 0x0000000112127810 */ /* 0x000fe20007ffe007 */
[C---:B------:R-:W-:Y:S01]  /*1330*/  IMAD R7, R6.reuse, R6, R6 ;  /* 0x0000000606077224 */ /* 0x040fe200078e0206 */
[----:B------:R-:W-:Y:S02]  /*1340*/  LOP3.LUT R15, R15, 0xf, RZ, 0xc0, !PT ;  /* 0x0000000f0f0f7812 */ /* 0x000fe400078ec0ff */
[----:B------:R-:W-:Y:S01]  /*1350*/  IADD3 R20, PT, PT, R17, 0x1, R20 ;  /* 0x0000000111147810 */ /* 0x000fe20007ffe014 */
[----:B0-----:R-:W3:Y:S01]  /*1360*/  I2F.F16 R9, R18 ;  /* 0x0000001200097306 */ /* 0x001ee20000200c00 */
[----:B------:R-:W-:Y:S01]  /*1370*/  IADD3 R7, PT, PT, R6, 0x1, R7 ;  /* 0x0000000106077810 */ /* 0x000fe20007ffe007 */
[----:B------:R-:W-:-:S05]  /*1380*/  IMAD R6, R15, R15, R15 ;  /* 0x0000000f0f067224 */ /* 0x000fca00078e020f */
        /* <DEDUP_REMOVED lines=9> */
.L_x_3791:
[C---:B------:R-:W-:Y:S02]  /*1420*/  ISETP.GT.AND P0, PT, R61.reuse, UR5, PT ;  /* 0x000000053d007c0c */ /* 0x040fe4000bf04270 */
[----:B------:R-:W-:Y:S02]  /*1430*/  CS2R R6, SRZ ;  /* 0x0000000000067805 */ /* 0x000fe4000001ff00 */
[----:B0-----:R-:W-:Y:S01]  /*1440*/  SHF.R.S32.HI R4, RZ, 0x1f, R21 ;  /* 0x0000001fff047819 */ /* 0x001fe20000011415 */
[----:B------:R-:W-:Y:S01]  /*1450*/  IMAD.MOV.U32 R9, RZ, RZ, RZ ;  /* 0x000000ffff097224 */ /* 0x000fe200078e00ff */
[C---:B--2---:R-:W-:Y:S01]  /*1460*/  ISETP.GT.AND P2, PT, R61.reuse, UR6, PT ;  /* 0x000000063d007c0c */ /* 0x044fe2000bf44270 */
[----:B------:R-:W-:Y:S01]  /*1470*/  IMAD.MOV.U32 R10, RZ, RZ, RZ ;  /* 0x000000ffff0a7224 */ /* 0x000fe200078e00ff */
        /* <DEDUP_REMOVED lines=8> */
[----:B0-----:R-:W-:-:S04]  /*1500*/  VIMNMX R4, PT, PT, R61, R4, PT ;  /* 0x000000043d047248 */ /* 0x001fc80003fe0100 */
[----:B------:R-:W-:-:S04]  /*1510*/  IADD3 R4, PT, PT, R4, -UR5, RZ ;  /* 0x8000000504047c10 */ /* 0x000fc8000fffe0ff */
[----:B------:R-:W-:-:S04]  /*1520*/  SHF.R.S32.HI R5, RZ, 0x1f, R4 ;  /* 0x0000001fff057819 */ /* 0x000fc80000011404 */
[----:B------:R-:W-:-:S04]  /*1530*/  LEA.HI R5, R5, R4, RZ, 0x5 ;  /* 0x0000000405057211 */ /* 0x000fc800078f28ff */
[----:B------:R-:W-:-:S05]  /*1540*/  SHF.R.S32.HI R5, RZ, 0x5, R5 ;  /* 0x00000005ff057819 */ /* 0x000fca0000011405 */
[----:B------:R-:W-:-:S07]  /*1550*/  IMAD R4, R5, 0x6, RZ ;  /* 0x0000000605047824 */ /* 0x000fce00078e02ff */
.L_x_3793:
        /* <DEDUP_REMOVED lines=8> */
.L_x_3794:
        /* <DEDUP_REMOVED lines=8> */
.L_x_3795:
        /* <DEDUP_REMOVED lines=8> */
.L_x_3796:
        /* <DEDUP_REMOVED lines=8> */
.L_x_3797:
        /* <DEDUP_REMOVED lines=21> */
[C---:B-----5:R-:W-:Y:S01]  /*18b0*/  IMAD.WIDE R16, R58.reuse, 0x4, R92 ;  /* 0x000000043a107825 */ /* 0x060fe200078e025c */
[----:B------:R-:W2:Y:S03]  /*18c0*/  LDG.E.128.CONSTANT R24, desc[UR8][R92.64] ;  /* 0x000000085c187981 */ /* 0x000ea6000c1e9d00 */
[C---:B------:R-:W-:Y:S02]  /*18d0*/  IMAD.WIDE R28, R58.reuse, 0x4, R16 ;  /* 0x000000043a1c7825 */ /* 0x040fe400078e0210 */
[----:B------:R-:W3:Y:S04]  /*18e0*/  LDG.E.128.CONSTANT R16, desc[UR8][R16.64] ;  /* 0x0000000810107981 */ /* 0x000ee8000c1e9d00 */
[----:B------:R0:W4:Y:S01]  /*18f0*/  LDG.E.128.CONSTANT R20, desc[UR8][R28.64] ;  /* 0x000000081c147981 */ /* 0x000122000c1e9d00 */
[----:B------:R-:W-:-:S04]  /*1900*/  IMAD.WIDE R4, R58, 0x4, R28 ;  /* 0x000000043a047825 */ /* 0x000fc800078e021c */
[C---:B------:R-:W-:Y:S02]  /*1910*/  IMAD.WIDE R8, R58.reuse, 0x4, R4 ;  /* 0x000000043a087825 */ /* 0x040fe400078e0204 */
[----:B------:R-:W3:Y:S02]  /*1920*/  LDG.E.128.CONSTANT R4, desc[UR8][R4.64] ;  /* 0x0000000804047981 */ /* 0x000ee4000c1e9d00 */
[----:B------:R-:W-:Y:S02]  /*1930*/  IMAD.WIDE R2, R58, 0x4, R8 ;  /* 0x000000043a027825 */ /* 0x000fe400078e0208 */
[----:B------:R-:W5:Y:S04]  /*1940*/  LDG.E.128.CONSTANT R8, desc[UR8][R8.64] ;  /* 0x0000000808087981 */ /* 0x000f68000c1e9d00 */
[----:B------:R1:W5:Y:S01]  /*1950*/  LDG.E.128.CONSTANT R12, desc[UR8][R2.64] ;  /* 0x00000008020c7981 */ /* 0x000362000c1e9d00 */
[----:B------:R-:W-:-:S02]  /*1960*/  ISETP.GT.AND P0, PT, R60, RZ, PT ;  /* 0x000000ff3c00720c */ /* 0x000fc40003f04270 */
[----:B------:R-:W-:Y:S02]  /*1970*/  PRMT R53, RZ, 0x7610, R53 ;  /* 0x00007610ff357816 */ /* 0x000fe40000000035 */
[----:B--2---:R-:W-:Y:S02]  /*1980*/  SHF.R.U32.HI R31, RZ, 0xc, R25 ;  /* 0x0000000cff1f7819 */ /* 0x004fe40000011619 */
[----:B------:R-:W-:Y:S02]  /*1990*/  SHF.R.U32.HI R30, RZ, 0xc, R24 ;  /* 0x0000000cff1e7819 */ /* 0x000fe40000011618 */
[----:B------:R-:W-:Y:S02]  /*19a0*/  SHF.R.U32.HI R32, RZ, 0xc, R26 ;  /* 0x0000000cff207819 */ /* 0x000fe4000001161a */
[----:B0-----:R-:W-:Y:S02]  /*19b0*/  SHF.R.U32.HI R28, RZ, 0xc, R27 ;  /* 0x0000000cff1c7819 */ /* 0x001fe4000001161b */
[----:B------:R-:W-:-:S02]  /*19c0*/  LOP3.LUT R31, R31, 0xf000f, RZ, 0xc0, !PT ;  /* 0x000f000f1f1f7812 */ /* 0x000fc400078ec0ff */
[----:B------:R-:W-:Y:S02]  /*19d0*/  LOP3.LUT R29, R30, 0xf000f, RZ, 0xc0, !PT ;  /* 0x000f000f1e1d7812 */ /* 0x000fe400078ec0ff */
[----:B----4-:R-:W-:Y:S02]  /*19e0*/  SHF.R.U32.HI R38, RZ, 0x8, R21 ;  /* 0x00000008ff267819 */ /* 0x010fe40000011615 */
[----:B------:R-:W-:Y:S02]  /*19f0*/  SHF.R.U32.HI R40, RZ, 0x8, R20 ;  /* 0x00000008ff287819 */ /* 0x000fe40000011614 */
[----:B------:R-:W-:Y:S02]  /*1a00*/  LOP3.LUT R32, R32, 0xf000f, RZ, 0xc0, !PT ;  /* 0x000f000f20207812 */ /* 0x000fe400078ec0ff */
[----:B------:R-:W-:Y:S02]  /*1a10*/  LOP3.LUT R33, R28, 0xf000f, RZ, 0xc0, !PT ;  /* 0x000f000f1c217812 */ /* 0x000fe400078ec0ff */
[----:B------:R-:W-:-:S02]  /*1a20*/  SHF.R.U32.HI R35, RZ, 0x8, R22 ;  /* 0x00000008ff237819 */ /* 0x000fc40000011616 */
[----:B------:R-:W-:Y:S02]  /*1a30*/  SHF.R.U32.HI R36, RZ, 0x8, R23 ;  /* 0x00000008ff247819 */ /* 0x000fe40000011617 */
[----:B------:R-:W-:Y:S02]  /*1a40*/  LOP3.LUT R38, R31, 0x300030, R38, 0xf8, !PT ;  /* 0x003000301f267812 */ /* 0x000fe400078ef826 */
[----:B------:R-:W-:Y:S02]  /*1a50*/  LOP3.LUT R40, R29, 0x300030, R40, 0xf8, !PT ;  /* 0x003000301d287812 */ /* 0x000fe400078ef828 */
[----:B---3--:R-:W-:Y:S02]  /*1a60*/  SHF.R.U32.HI R31, RZ, 0xc, R18 ;  /* 0x0000000cff1f7819 */ /* 0x008fe40000011612 */
        /* <DEDUP_REMOVED lines=8> */
[----:B------:R-:W-:Y:S02]  /*1af0*/  SHF.R.U32.HI R39, RZ, 0xa, R21 ;  /* 0x0000000aff277819 */ /* 0x000fe40000011615 */
[----:B------:R-:W-:Y:S02]  /*1b00*/  SHF.R.U32.HI R41, RZ, 0xa, R23 ;  /* 0x0000000aff297819 */ /* 0x000fe40000011617 */
[----:B------:R-:W-:Y:S02]  /*1b10*/  LOP3.LUT R28, R28, 0xf000f, RZ, 0xc0, !PT ;  /* 0x000f000f1c1c7812 */ /* 0x000fe400078ec0ff */
[----:B------:R-:W-:Y:S02]  /*1b20*/  LOP3.LUT R30, R29, 0xf000f, RZ, 0xc0, !PT ;  /* 0x000f000f1d1e7812 */ /* 0x000fe400078ec0ff */
[----:B------:R-:W-:Y:S02]  /*1b30*/  LOP3.LUT R34, R34, 0xf000f, RZ, 0xc0, !PT ;  /* 0x000f000f22227812 */ /* 0x000fe400078ec0ff */
[----:B------:R-:W-:-:S02]  /*1b40*/  LOP3.LUT R33, R32, 0x300030, R33, 0xf8, !PT ;  /* 0x0030003020217812 */ /* 0x000fc400078ef821 */
[----:B------:R-:W-:Y:S02]  /*1b50*/  LOP3.LUT R37, R28, 0x300030, R37, 0xf8, !PT ;  /* 0x003000301c257812 */ /* 0x000fe400078ef825 */
[----:B------:R-:W-:Y:S02]  /*1b60*/  LOP3.LUT R39, R30, 0x300030, R39, 0xf8, !PT ;  /* 0x003000301e277812 */ /* 0x000fe400078ef827 */
[----:B------:R-:W-:Y:S02]  /*1b70*/  LOP3.LUT R34, R34, 0x300030, R41, 0xf8, !PT ;  /* 0x0030003022227812 */ /* 0x000fe400078ef829 */
[----:B------:R-:W-:Y:S01]  /*1b80*/  SHF.R.U32.HI R32, RZ, 0xc, R4 ;  /* 0x0000000cff207819 */ /* 0x000fe20000011604 */
[----:B-1----:R-:W-:Y:S06]  /*1b90*/  @!P0 BRA `(.L_x_3799) ;  /* 0x0000000800f88947 */ /* 0x002fec0003800000 */
[----:B------:R-:W0:Y:S01]  /*1ba0*/  LDS.128 R28, [UR5] ;  /* 0x00000005ff1c7984 */ /* 0x000e220008000c00 */
[----:B------:R-:W-:Y:S02]  /*1bb0*/  LOP3.LUT R42, R25, 0x3f003f, RZ, 0xc0, !PT ;  /* 0x003f003f192a7812 */ /* 0x000fe400078ec0ff */
[----:B------:R-:W-:Y:S02]  /*1bc0*/  LOP3.LUT R41, R24, 0x3f003f, RZ, 0xc0, !PT ;  /* 0x003f003f18297812 */ /* 0x000fe400078ec0ff */
[----:B------:R-:W-:Y:S02]  /*1bd0*/  SHF.R.U32.HI R25, RZ, 0x6, R25 ;  /* 0x00000006ff197819 */ /* 0x000fe40000011619 */
        /* <DEDUP_REMOVED lines=24> */
[----:B------:R-:W-:Y:S01]  /*1d60*/  SHF.R.U32.HI R61, RZ, 0x6, R17 ;  /* 0x00000006ff3d7819 */ /* 0x000fe20000011611 */
[-C--:B------:R-:W-:Y:S01]  /*1d70*/  HFMA2 R17, R41, R28.reuse, RZ.H0_H0 ;  /* 0x0000001c29117231 */ /* 0x080fe200000400ff */
[----:B------:R-:W-:Y:S01]  /*1d80*/  LOP3.LUT R47, R18, 0x3f003f, RZ, 0xc0, !PT ;  /* 0x003f003f122f7812 */ /* 0x000fe200078ec0ff */
[----:B------:R-:W-:Y:S01]  /*1d90*/  HADD2 R44, R24, -1056, -1056 ;  /* 0xe420e420182c7430 */ /* 0x000fe20000000000 */
[----:B------:R-:W-:Y:S01]  /*1da0*/  SHF.R.U32.HI R48, RZ, 0x6, R18 ;  /* 0x00000006ff307819 */ /* 0x000fe20000011612 */
[----:B------:R-:W-:-:S02]  /*1db0*/  HFMA2 R18, R27, R28, RZ ;  /* 0x0000001c1b127231 */ /* 0x000fc400000000ff */
[----:B------:R-:W-:Y:S01]  /*1dc0*/  HADD2 R26, R26, -1056, -1056 ;  /* 0xe420e4201a1a7430 */ /* 0x000fe20000000000 */
[----:B------:R-:W-:Y:S01]  /*1dd0*/  LOP3.LUT R45, R19, 0x3f003f, RZ, 0xc0, !PT ;  /* 0x003f003f132d7812 */ /* 0x000fe200078ec0ff */
[-C--:B------:R-:W-:Y:S01]  /*1de0*/  HFMA2 R65, R44, R29.reuse, R16 ;  /* 0x0000001d2c417231 */ /* 0x080fe20000000010 */
[----:B------:R-:W-:Y:S01]  /*1df0*/  SHF.R.U32.HI R46, RZ, 0x6, R19 ;  /* 0x00000006ff2e7819 */ /* 0x000fe20000011613 */
[-C--:B------:R-:W-:Y:S02]  /*1e00*/  HFMA2 R66, R42, R29.reuse, R17 ;  /* 0x0000001d2a427231 */ /* 0x080fe40000000011 */
[----:B------:R-:W-:Y:S01]  /*1e10*/  HFMA2 R67, R26, R29, R18 ;  /* 0x0000001d1a437231 */ /* 0x000fe20000000012 */
[----:B------:R-:W-:Y:S01]  /*1e20*/  LOP3.LUT R64, R64, 0x3f003f, RZ, 0xc0, !PT ;  /* 0x003f003f40407812 */ /* 0x000fe200078ec0ff */
[----:B------:R-:W0:Y:S01]  /*1e30*/  LDS.128 R16, [UR5+0x10] ;  /* 0x00001005ff107984 */ /* 0x000e220008000c00 */
[----:B------:R-:W-:Y:S01]  /*1e40*/  HFMA2 R28, R25, R28, RZ.H0_H0 ;  /* 0x0000001c191c7231 */ /* 0x000fe200000400ff */
        /* <DEDUP_REMOVED lines=35> */
[----:B------:R-:W-:Y:S01]  /*2080*/  SHF.R.U32.HI R23, RZ, 0x6, R23 ;  /* 0x00000006ff177819 */ /* 0x000fe20000011617 */
[----:B------:R-:W-:-:S02]  /*2090*/  HFMA2 R67, R46, R31, R67 ;  /* 0x0000001f2e437231 */ /* 0x000fc40000000043 */
[----:B------:R-:W-:Y:S01]  /*20a0*/  HFMA2 R68, R48, R31, R68 ;  /* 0x0000001f30447231 */ /* 0x000fe20000000044 */
        /* <DEDUP_REMOVED lines=40> */
[----:B------:R-:W-:Y:S01]  /*2330*/  ISETP.NE.AND P0, PT, R60, 0x1, PT ;  /* 0x000000013c00780c */ /* 0x000fe20003f05270 */
[----:B------:R-:W-:Y:S02]  /*2340*/  HADD2 R39, R36, -1056, -1056 ;  /* 0xe420e42024277430 */ /* 0x000fe40000000000 */
        /* <DEDUP_REMOVED lines=9> */
[----:B------:R-:W-:Y:S01]  /*23e0*/  HADD2 R38, R20, -1056, -1056 ;  /* 0xe420e42014267430 */ /* 0x000fe20000000000 */
[----:B------:R-:W-:Y:S01]  /*23f0*/  PRMT R51, RZ, 0x5410, RZ ;  /* 0x00005410ff337816 */ /* 0x000fe200000000ff */
        /* <DEDUP_REMOVED lines=56> */
.L_x_3799:
[----:B------:R-:W-:Y:S01]  /*2780*/  SHF.R.U32.HI R16, RZ, 0xc, R5 ;  /* 0x0000000cff107819 */ /* 0x000fe20000011605 */
[----:B------:R-:W-:Y:S01]  /*2790*/  UIADD3 UR4, UPT, UPT, UR5, 0x40, URZ ;  /* 0x0000004005047890 */ /* 0x000fe2000fffe0ff */
[----:B------:R-:W-:Y:S01]  /*27a0*/  SHF.R.U32.HI R18, RZ, 0xc, R6 ;  /* 0x0000000cff127819 */ /* 0x000fe20000011606 */
[----:B------:R-:W-:Y:S01]  /*27b0*/  IMAD.MOV.U32 R61, RZ, RZ, R0 ;  /* 0x000000ffff3d7224 */ /* 0x000fe200078e0000 */
[----:B------:R-:W-:Y:S01]  /*27c0*/  SHF.R.U32.HI R20, RZ, 0xc, R7 ;  /* 0x0000000cff147819 */ /* 0x000fe20000011607 */
[----:B------:R-:W-:Y:S01]  /*27d0*/  IMAD.WIDE R92, R58, 0x4, R2 ;  /* 0x000000043a5c7825 */ /* 0x000fe200078e0202 */
[----:B------:R-:W-:Y:S02]  /*27e0*/  LOP3.LUT R17, R16, 0xf000f, RZ, 0xc0, !PT ;  /* 0x000f000f10117812 */ /* 0x000fe400078ec0ff */
[----:B-----5:R-:W-:Y:S02]  /*27f0*/  SHF.R.U32.HI R16, RZ, 0xc, R8 ;  /* 0x0000000cff107819 */ /* 0x020fe40000011608 */
[----:B------:R-:W-:-:S02]  /*2800*/  LOP3.LUT R19, R18, 0xf000f, RZ, 0xc0, !PT ;  /* 0x000f000f12137812 */ /* 0x000fc400078ec0ff */
[----:B------:R-:W-:Y:S02]  /*2810*/  LOP3.LUT R18, R20, 0xf000f, RZ, 0xc0, !PT ;  /* 0x000f000f14127812 */ /* 0x000fe400078ec0ff */
[----:B------:R-:W-:Y:S02]  /*2820*/  SHF.R.U32.HI R27, RZ, 0xa, R12 ;  /* 0x0000000aff1b7819 */ /* 0x000fe4000001160c */
[----:B------:R-:W-:Y:S02]  /*2830*/  SHF.R.U32.HI R20, RZ, 0x8, R14 ;  /* 0x00000008ff147819 */ /* 0x000fe4000001160e */
[----:B------:R-:W-:Y:S02]  /*2840*/  SHF.R.U32.HI R21, RZ, 0x8, R15 ;  /* 0x00000008ff157819 */ /* 0x000fe4000001160f */
[----:B------:R-:W-:Y:S02]  /*2850*/  LOP3.LUT R16, R16, 0xf000f, RZ, 0xc0, !PT ;  /* 0x000f000f10107812 */ /* 0x000fe400078ec0ff */
[----:B------:R-:W-:-:S02]  /*2860*/  SHF.R.U32.HI R22, RZ, 0x8, R13 ;  /* 0x00000008ff167819 */ /* 0x000fc4000001160d */
[----:B------:R-:W-:Y:S02]  /*2870*/  LOP3.LUT R20, R19, 0x300030, R20, 0xf8, !PT ;  /* 0x0030003013147812 */ /* 0x000fe400078ef814 */
[----:B------:R-:W-:Y:S02]  /*2880*/  LOP3.LUT R21, R18, 0x300030, R21, 0xf8, !PT ;  /* 0x0030003012157812 */ /* 0x000fe400078ef815 */
[----:B------:R-:W-:Y:S02]  /*2890*/  LOP3.LUT R27, R16, 0x300030, R27, 0xf8, !PT ;  /* 0x00300030101b7812 */ /* 0x000fe400078ef81b */
[----:B------:R-:W-:Y:S02]  /*28a0*/  SHF.R.U32.HI R16, RZ, 0xc, R9 ;  /* 0x0000000cff107819 */ /* 0x000fe40000011609 */
[----:B------:R-:W-:Y:S02]  /*28b0*/  SHF.R.U32.HI R18, RZ, 0xc, R10 ;  /* 0x0000000cff127819 */ /* 0x000fe4000001160a */
[----:B------:R-:W-:-:S02]  /*28c0*/  SHF.R.U32.HI R19, RZ, 0xc, R11 ;  /* 0x0000000cff137819 */ /* 0x000fc4000001160b */
[----:B------:R-:W-:Y:S02]  /*28d0*/  LOP3.LUT R22, R17, 0x300030, R22, 0xf8, !PT ;  /* 0x0030003011167812 */ /* 0x000fe400078ef816 */
[----:B------:R-:W-:Y:S02]  /*28e0*/  LOP3.LUT R32, R32, 0xf000f, RZ, 0xc0, !PT ;  /* 0x000f000f20207812 */ /* 0x000fe400078ec0ff */
[----:B------:R-:W-:Y:S02]  /*28f0*/  SHF.R.U32.HI R23, RZ, 0x8, R12 ;  /* 0x00000008ff177819 */ /* 0x000fe4000001160c */
[----:B------:R-:W-:Y:S02]  /*2900*/  SHF.R.U32.HI R24, RZ, 0xa, R13 ;  /* 0x0000000aff187819 */ /* 0x000fe4000001160d */
[----:B------:R-:W-:Y:S02]  /*2910*/  SHF.R.U32.HI R25, RZ, 0xa, R14 ;  /* 0x0000000aff197819 */ /* 0x000fe4000001160e */
[----:B------:R-:W-:-:S02]  /*2920*/  SHF.R.U32.HI R26, RZ, 0xa, R15 ;  /* 0x0000000aff1a7819 */ /* 0x000fc4000001160f */
[----:B------:R-:W-:Y:S02]  /*2930*/  LOP3.LUT R17, R16, 0xf000f, RZ, 0xc0, !PT ;  /* 0x000f000f10117812 */ /* 0x000fe400078ec0ff */
[----:B------:R-:W-:Y:S02]  /*2940*/  LOP3.LUT R18, R18, 0xf000f, RZ, 0xc0, !PT ;  /* 0x000f000f12127812 */ /* 0x000fe400078ec0ff */
[----:B------:R-:W-:Y:S02]  /*2950*/  LOP3.LUT R19, R19, 0xf000f, RZ, 0xc0, !PT ;  /* 0x000f000f13137812 */ /* 0x000fe400078ec0ff */
[----:B------:R-:W-:Y:S02]  /*2960*/  LOP3.LUT R23, R32, 0x300030, R23, 0xf8, !PT ;  /* 0x0030003020177812 */ /* 0x000fe400078ef817 */
[----:B------:R-:W-:Y:S02]  /*2970*/  LOP3.LUT R24, R17, 0x300030, R24, 0xf8, !PT ;  /* 0x0030003011187812 */ /* 0x000fe400078ef818 */
[----:B------:R-:W-:-:S02]  /*2980*/  LOP3.LUT R25, R18, 0x300030, R25, 0xf8, !PT ;  /* 0x0030003012197812 */ /* 0x000fc400078ef819 */
[----:B------:R-:W-:Y:S01]  /*2990*/  LOP3.LUT R26, R19, 0x300030, R26, 0xf8, !PT ;  /* 0x00300030131a7812 */ /* 0x000fe200078ef81a */
[----:B------:R-:W-:Y:S06]  /*29a0*/  @!P1 BRA `(.L_x_3798) ;  /* 0x0000000800f89947 */ /* 0x000fec0003800000 */
[----:B------:R-:W0:Y:S01]  /*29b0*/  LDS.128 R16, [UR5+0x20] ;  /* 0x00002005ff107984 */ /* 0x000e220008000c00 */
[----:B------:R-:W-:Y:S01]  /*29c0*/  LOP3.LUT R2, R4, 0x3f003f, RZ, 0xc0, !PT ;  /* 0x003f003f04027812 */ /* 0x000fe200078ec0ff */
[----:B------:R-:W-:Y:S01]  /*29d0*/  IMAD.MOV.U32 R61, RZ, RZ, R0 ;  /* 0x000000ffff3d7224 */ /* 0x000fe200078e0000 */
[----:B------:R-:W-:Y:S02]  /*29e0*/  LOP3.LUT R3, R5, 0x3f003f, RZ, 0xc0, !PT ;  /* 0x003f003f05037812 */ /* 0x000fe400078ec0ff */
[----:B------:R-:W-:Y:S02]  /*29f0*/  LOP3.LUT R28, R6, 0x3f003f, RZ, 0xc0, !PT ;  /* 0x003f003f061c7812 */ /* 0x000fe400078ec0ff */
[----:B------:R-:W-:Y:S02]  /*2a00*/  LOP3.LUT R40, R7, 0x3f003f, RZ, 0xc0, !PT ;  /* 0x003f003f07287812 */ /* 0x000fe400078ec0ff */
[----:B------:R-:W-:Y:S02]  /*2a10*/  SHF.R.U32.HI R4, RZ, 0x6, R4 ;  /* 0x00000006ff047819 */ /* 0x000fe40000011604 */
[----:B------:R-:W-:-:S02]  /*2a20*/  SHF.R.U32.HI R5, RZ, 0x6, R5 ;  /* 0x00000006ff057819 */ /* 0x000fc40000011605 */
        /* <DEDUP_REMOVED lines=30> */
[----:B------:R-:W-:Y:S01]  /*2c10*/  SHF.R.U32.HI R37, RZ, 0x6, R9 ;  /* 0x00000006ff257819 */ /* 0x000fe20000011609 */
[----:B------:R-:W-:Y:S01]  /*2c20*/  HFMA2 R5, R29, R16, RZ.H0_H0 ;  /* 0x000000101d057231 */ /* 0x000fe200000400ff */
[----:B------:R-:W-:Y:S01]  /*2c30*/  LOP3.LUT R38, R10, 0x3f003f, RZ, 0xc0, !PT ;  /* 0x003f003f0a267812 */ /* 0x000fe200078ec0ff */
[-C--:B------:R-:W-:Y:S01]  /*2c40*/  HFMA2 R43, R2, R17.reuse, R4 ;  /* 0x00000011022b7231 */ /* 0x080fe20000000004 */
[----:B------:R-:W-:Y:S01]  /*2c50*/  SHF.R.U32.HI R39, RZ, 0x6, R10 ;  /* 0x00000006ff277819 */ /* 0x000fe2000001160a */
[----:B------:R-:W-:Y:S01]  /*2c60*/  HFMA2 R44, R28, R17, R5 ;  /* 0x000000111c2c7231 */ /* 0x000fe20000000005 */
[----:B------:R-:W-:-:S02]  /*2c70*/  LOP3.LUT R34, R12, 0x3f003f, RZ, 0xc0, !PT ;  /* 0x003f003f0c227812 */ /* 0x000fc400078ec0ff */
        /* <DEDUP_REMOVED lines=13> */
[----:B------:R-:W0:Y:S01]  /*2d50*/  LDS.128 R4, [UR5+0x30] ;  /* 0x00003005ff047984 */ /* 0x000e220008000c00 */
        /* <DEDUP_REMOVED lines=65> */
[----:B------:R-:W-:Y:S01]  /*3170*/  ISETP.NE.AND P0, PT, R60, 0x1, PT ;  /* 0x000000013c00780c */ /* 0x000fe20003f05270 */
[-C--:B------:R-:W-:Y:S02]  /*3180*/  HFMA2 R11, R21, R6.reuse, R44 ;  /* 0x00000006150b7231 */ /* 0x080fe4000000002c */
        /* <DEDUP_REMOVED lines=22> */
[----:B------:R-:W-:-:S03]  /*32f0*/  IMAD.MOV.U32 R61, RZ, RZ, R0 ;  /* 0x000000ffff3d7224 */ /* 0x000fc600078e0000 */
        /* <DEDUP_REMOVED lines=41> */
.L_x_3798:
[----:B------:R-:W-:-:S04]  /*3590*/  VIMNMX R0, PT, PT, R59, UR12, PT ;  /* 0x0000000c3b007c48 */ /* 0x000fc8000bfe0100 */
[----:B------:R-:W-:-:S13]  /*35a0*/  ISETP.GT.AND P0, PT, R0, R61, PT ;  /* 0x0000003d0000720c */ /* 0x000fda0003f04270 */
[----:B------:R-:W-:Y:S05]  /*35b0*/  @!P0 BRA `(.L_x_3800) ;  /* 0x0000001800488947 */ /* 0x000fea0003800000 */
[----:B------:R-:W-:Y:S01]  /*35c0*/  VIMNMX.U32 R48, PT, PT, R59, UR12, PT ;  /* 0x0000000c3b307c48 */ /* 0x000fe2000bfe0000 */
[----:B------:R-:W0:Y:S06]  /*35d0*/  LDCU.64 UR10, c[0x0][0x3a8] ;  /* 0x00007500ff0a77ac */ /* 0x000e2c0008000a00 */
.L_x_3802:
[----:B0-----:R-:W-:Y:S01]  /*35e0*/  IMAD.U32 R58, RZ, RZ, UR11 ;  /* 0x0000000bff3a7e24 */ /* 0x001fe2000f8e00ff */
[----:B-----5:R0:W5:Y:S03]  /*35f0*/  LDG.E.128.CONSTANT R12, desc[UR8][R92.64] ;  /* 0x000000085c0c7981 */ /* 0x020166000c1e9d00 */
[----:B------:R-:W-:-:S05]  /*3600*/  IMAD.WIDE R2, R58, 0x4, R92 ;  /* 0x000000043a027825 */ /* 0x000fca00078e025c */
[----:B------:R0:W5:Y:S01]  /*3610*/  LDG.E.128.CONSTANT R8, desc[UR8][R2.64] ;  /* 0x0000000802087981 */ /* 0x000162000c1e9d00 */
[----:B------:R-:W-:-:S06]  /*3620*/  UIMAD UR5, UR7, -0x2, UR10 ;  /* 0xfffffffe070578a4 */ /* 0x000fcc000f8e020a */
[----:B------:R-:W-:-:S05]  /*3630*/  IMAD.U32 R60, RZ, RZ, UR5 ;  /* 0x00000005ff3c7e24 */ /* 0x000fca000f8e00ff */
[----:B------:R-:W-:Y:S01]  /*3640*/  ISETP.GE.AND P1, PT, R60, 0x1, PT ;  /* 0x000000013c00780c */ /* 0x000fe20003f26270 */
[----:B------:R-:W-:Y:S02]  /*3650*/  VIADD R61, R61, 0x20 ;  /* 0x000000203d3d7836 */ /* 0x000fe40000000000 */
[----:B------:R-:W-:-:S03]  /*3660*/  IMAD.WIDE R90, R58, 0x4, R2 ;  /* 0x000000043a5a7825 */ /* 0x000fc600078e0202 */
[----:B------:R-:W-:-:S07]  /*3670*/  ISETP.GE.AND P0, PT, R61, R48, PT ;  /* 0x000000303d00720c */ /* 0x000fce0003f06270 */
[----:B0-----:R-:W-:Y:S06]  /*3680*/  @!P1 BRA `(.L_x_3801) ;  /* 0x0000001400fc9947 */ /* 0x001fec0003800000 */
[----:B------:R-:W2:Y:S01]  /*3690*/  LDG.E.128.CONSTANT R4, desc[UR8][R90.64] ;  /* 0x000000085a047981 */ /* 0x000ea2000c1e9d00 */
[--C-:B-----5:R-:W-:Y:S01]  /*36a0*/  SHF.R.U32.HI R0, RZ, 0xf, R12.reuse ;  /* 0x0000000fff007819 */ /* 0x120fe2000001160c */
[----:B------:R-:W-:Y:S01]  /*36b0*/  IMAD.MOV.U32 R3, RZ, RZ, 0x2400 ;  /* 0x00002400ff037424 */ /* 0x000fe200078e00ff */
[C---:B------:R-:W-:Y:S02]  /*36c0*/  LOP3.LUT R17, R12.reuse, 0x380038, RZ, 0xc0, !PT ;  /* 0x003800380c117812 */ /* 0x040fe400078ec0ff */
[----:B------:R-:W-:Y:S02]  /*36d0*/  SHF.R.U32.HI R24, RZ, 0x6, R12 ;  /* 0x00000006ff187819 */ /* 0x000fe4000001160c */
[----:B------:R-:W-:Y:S02]  /*36e0*/  LOP3.LUT R25, R12, 0x70007, RZ, 0xc0, !PT ;  /* 0x000700070c197812 */ /* 0x000fe400078ec0ff */
[----:B------:R-:W-:Y:S02]  /*36f0*/  SHF.R.U32.HI R2, RZ, 0xf, R13 ;  /* 0x0000000fff027819 */ /* 0x000fe4000001160d */
[----:B------:R-:W-:-:S02]  /*3700*/  SHF.R.U32.HI R20, RZ, 0xf, R14 ;  /* 0x0000000fff147819 */ /* 0x000fc4000001160e */
[--C-:B------:R-:W-:Y:S02]  /*3710*/  SHF.R.U32.HI R22, RZ, 0xf, R15.reuse ;  /* 0x0000000fff167819 */ /* 0x100fe4000001160f */
[C---:B------:R-:W-:Y:S02]  /*3720*/  LOP3.LUT R12, R15.reuse, 0x380038, RZ, 0xc0, !PT ;  /* 0x003800380f0c7812 */ /* 0x040fe400078ec0ff */
[----:B------:R-:W-:Y:S02]  /*3730*/  SHF.R.U32.HI R35, RZ, 0x6, R15 ;  /* 0x00000006ff237819 */ /* 0x000fe4000001160f */
[----:B------:R-:W-:Y:S02]  /*3740*/  LOP3.LUT R65, R15, 0x70007, RZ, 0xc0, !PT ;  /* 0x000700070f417812 */ /* 0x000fe400078ec0ff */
[----:B------:R-:W-:Y:S02]  /*3750*/  SHF.R.U32.HI R15, RZ, 0xe, R8 ;  /* 0x0000000eff0f7819 */ /* 0x000fe40000011608 */
        /* <DEDUP_REMOVED lines=9> */
[----:B------:R-:W-:Y:S02]  /*37f0*/  LOP3.LUT R2, R2, 0x10001, RZ, 0xc0, !PT ;  /* 0x0001000102027812 */ /* 0x000fe400078ec0ff */
[C---:B------:R-:W-:Y:S02]  /*3800*/  LOP3.LUT R13, R14.reuse, 0x380038, RZ, 0xc0, !PT ;  /* 0x003800380e0d7812 */ /* 0x040fe400078ec0ff */
[----:B------:R-:W-:Y:S02]  /*3810*/  SHF.R.U32.HI R27, RZ, 0x6, R14 ;  /* 0x00000006ff1b7819 */ /* 0x000fe4000001160e */
[----:B------:R-:W-:-:S02]  /*3820*/  LOP3.LUT R63, R14, 0x70007, RZ, 0xc0, !PT ;  /* 0x000700070e3f7812 */ /* 0x000fc400078ec0ff */
[----:B------:R-:W-:Y:S02]  /*3830*/  SHF.R.U32.HI R80, RZ, 0x6, R8 ;  /* 0x00000006ff507819 */ /* 0x000fe40000011608 */
[--C-:B------:R-:W-:Y:S02]  /*3840*/  SHF.R.U32.HI R21, RZ, 0xe, R10.reuse ;  /* 0x0000000eff157819 */ /* 0x100fe4000001160a */
[----:B------:R-:W-:Y:S02]  /*3850*/  SHF.R.U32.HI R76, RZ, 0x6, R10 ;  /* 0x00000006ff4c7819 */ /* 0x000fe4000001160a */
[----:B------:R-:W-:Y:S02]  /*3860*/  LOP3.LUT R72, R10, 0x70007, RZ, 0xc0, !PT ;  /* 0x000700070a487812 */ /* 0x000fe400078ec0ff */
[----:B------:R-:W-:Y:S02]  /*3870*/  LOP3.LUT R20, R20, 0x10001, RZ, 0xc0, !PT ;  /* 0x0001000114147812 */ /* 0x000fe400078ec0ff */
[----:B------:R-:W-:-:S02]  /*3880*/  LOP3.LUT R14, R8, 0x380038, RZ, 0xc0, !PT ;  /* 0x00380038080e7812 */ /* 0x000fc400078ec0ff */
[----:B------:R-:W-:Y:S02]  /*3890*/  LOP3.LUT R66, R8, 0x70007, RZ, 0xc0, !PT ;  /* 0x0007000708427812 */ /* 0x000fe400078ec0ff */
[--C-:B------:R-:W-:Y:S02]  /*38a0*/  SHF.R.U32.HI R23, RZ, 0xe, R11.reuse ;  /* 0x0000000eff177819 */ /* 0x100fe4000001160b */
[C---:B------:R-:W-:Y:S02]  /*38b0*/  LOP3.LUT R10, R11.reuse, 0x380038, RZ, 0xc0, !PT ;  /* 0x003800380b0a7812 */ /* 0x040fe400078ec0ff */
[----:B------:R-:W-:Y:S02]  /*38c0*/  SHF.R.U32.HI R74, RZ, 0x6, R11 ;  /* 0x00000006ff4a7819 */ /* 0x000fe4000001160b */
[----:B------:R-:W-:Y:S02]  /*38d0*/  LOP3.LUT R95, R11, 0x70007, RZ, 0xc0, !PT ;  /* 0x000700070b5f7812 */ /* 0x000fe400078ec0ff */
[----:B------:R-:W-:-:S02]  /*38e0*/  LOP3.LUT R15, R0, 0x20002, R15, 0xf8, !PT ;  /* 0x00020002000f7812 */ /* 0x000fc400078ef80f */
[----:B------:R-:W-:Y:S02]  /*38f0*/  MOV R8, 0x3000 ;  /* 0x0000300000087802 */ /* 0x000fe40000000f00 */
[----:B------:R-:W-:Y:S02]  /*3900*/  LOP3.LUT R11, R16, 0x64006400, RZ, 0xfc, !PT ;  /* 0x64006400100b7812 */ /* 0x000fe400078efcff */
[----:B------:R-:W-:Y:S02]  /*3910*/  LOP3.LUT R19, R2, 0x20002, R19, 0xf8, !PT ;  /* 0x0002000202137812 */ /* 0x000fe400078ef813 */
[----:B------:R-:W-:Y:S01]  /*3920*/  LOP3.LUT R45, R9, 0x64006400, RZ, 0xfc, !PT ;  /* 0x64006400092d7812 */ /* 0x000fe200078efcff */
[-C--:B------:R-:W-:Y:S01]  /*3930*/  HFMA2 R62, R11, R8.reuse.H0_H0, -132, -132 ;  /* 0xd820d8200b3e7431 */ /* 0x080fe20000040008 */
[----:B------:R-:W-:Y:S02]  /*3940*/  LOP3.LUT R21, R20, 0x20002, R21, 0xf8, !PT ;  /* 0x0002000214157812 */ /* 0x000fe400078ef815 */
        /* <DEDUP_REMOVED lines=17> */
[----:B------:R-:W-:Y:S02]  /*3a60*/  LOP3.LUT R23, R22, 0x20002, R23, 0xf8, !PT ;  /* 0x0002000216177812 */ /* 0x000fe400078ef817 */
[----:B------:R-:W-:Y:S01]  /*3a70*/  LOP3.LUT R20, R74, 0x380038, RZ, 0xc0, !PT ;  /* 0x003800384a147812 */ /* 0x000fe200078ec0ff */
[----:B------:R-:W-:Y:S01]  /*3a80*/  HFMA2 R42, R17, R8.H0_H0, -132, -132 ;  /* 0xd820d820112a7431 */ /* 0x000fe20000040008 */
[----:B------:R-:W-:Y:S02]  /*3a90*/  LOP3.LUT R47, R18, 0x64006400, RZ, 0xfc, !PT ;  /* 0x64006400122f7812 */ /* 0x000fe400078efcff */
[----:B------:R-:W-:-:S02]  /*3aa0*/  LOP3.LUT R18, R35, 0x380038, RZ, 0xc0, !PT ;  /* 0x0038003823127812 */ /* 0x000fc400078ec0ff */
[----:B------:R-:W-:Y:S01]  /*3ab0*/  LOP3.LUT R25, R25, 0x64006400, RZ, 0xfc, !PT ;  /* 0x6400640019197812 */ /* 0x000fe200078efcff */
[----:B------:R-:W-:Y:S01]  /*3ac0*/  HFMA2 R47, R47, R8.H0_H0, -132, -132 ;  /* 0xd820d8202f2f7431 */ /* 0x000fe20000040008 */
[----:B------:R-:W-:Y:S02]  /*3ad0*/  LOP3.LUT R69, R33, 0x64006400, RZ, 0xfc, !PT ;  /* 0x6400640021457812 */ /* 0x000fe400078efcff */
        /* <DEDUP_REMOVED lines=28> */
[----:B------:R-:W-:-:S02]  /*3ca0*/  LOP3.LUT R88, R15, 0x40004, R88, 0xf8, !PT ;  /* 0x000400040f587812 */ /* 0x000fc400078ef858 */
[----:B------:R-:W-:Y:S02]  /*3cb0*/  SHF.R.U32.HI R85, RZ, 0x6, R6 ;  /* 0x00000006ff557819 */ /* 0x000fe40000011606 */
[----:B------:R-:W-:Y:S02]  /*3cc0*/  LOP3.LUT R79, R6, 0x70007, RZ, 0xc0, !PT ;  /* 0x00070007064f7812 */ /* 0x000fe400078ec0ff */
[----:B------:R-:W-:Y:S02]  /*3cd0*/  LOP3.LUT R15, R13, 0x64006400, RZ, 0xfc, !PT ;  /* 0x640064000d0f7812 */ /* 0x000fe400078efcff */
[----:B------:R-:W-:Y:S02]  /*3ce0*/  LOP3.LUT R6, R24, 0x380038, RZ, 0xc0, !PT ;  /* 0x0038003818067812 */ /* 0x000fe400078ec0ff */
[----:B------:R-:W-:Y:S01]  /*3cf0*/  LOP3.LUT R84, R21, 0x40004, R84, 0xf8, !PT ;  /* 0x0004000415547812 */ /* 0x000fe200078ef854 */
[----:B------:R-:W-:Y:S01]  /*3d00*/  HFMA2 R34, R15, R8.H0_H0, -132, -132 ;  /* 0xd820d8200f227431 */ /* 0x000fe20000040008 */
[----:B------:R-:W-:-:S02]  /*3d10*/  LOP3.LUT R11, R0, 0x64006400, RZ, 0xfc, !PT ;  /* 0x64006400000b7812 */ /* 0x000fc400078efcff */
[----:B------:R-:W-:Y:S02]  /*3d20*/  LOP3.LUT R21, R4, 0x64006400, RZ, 0xfc, !PT ;  /* 0x6400640004157812 */ /* 0x000fe400078efcff */
[----:B------:R-:W-:Y:S01]  /*3d30*/  LOP3.LUT R29, R5, 0x64006400, RZ, 0xfc, !PT ;  /* 0x64006400051d7812 */ /* 0x000fe200078efcff */
[-C--:B------:R-:W-:Y:S01]  /*3d40*/  HFMA2 R38, R11, R8.reuse.H0_H0, -132, -132 ;  /* 0xd820d8200b267431 */ /* 0x080fe20000040008 */
[----:B------:R-:W-:Y:S02]  /*3d50*/  LOP3.LUT R0, R89, 0x380038, RZ, 0xc0, !PT ;  /* 0x0038003859007812 */ /* 0x000fe400078ec0ff */
[--C-:B------:R-:W-:Y:S01]  /*3d60*/  SHF.R.U32.HI R82, RZ, 0xd, R7.reuse ;  /* 0x0000000dff527819 */ /* 0x100fe20000011607 */
[----:B------:R-:W-:Y:S01]  /*3d70*/  HFMA2 R16, R29, R8.H0_H0, -132, -132 ;  /* 0xd820d8201d107431 */ /* 0x000fe20000040008 */
[----:B------:R-:W-:Y:S01]  /*3d80*/  SHF.R.U32.HI R83, RZ, 0x6, R7 ;  /* 0x00000006ff537819 */ /* 0x000fe20000011607 */
[----:B------:R-:W0:Y:S01]  /*3d90*/  LDS.128 R28, [UR4] ;  /* 0x00000004ff1c7984 */ /* 0x000e220008000c00 */
        /* <DEDUP_REMOVED lines=9> */
[----:B------:R-:W-:Y:S01]  /*3e30*/  LOP3.LUT R86, R19, 0x40004, R86, 0xf8, !PT ;  /* 0x0004000413567812 */ /* 0x000fe200078ef856 */
        /* <DEDUP_REMOVED lines=12> */
[----:B------:R-:W-:Y:S02]  /*3f00*/  LOP3.LUT R82, R23, 0x40004, R82, 0xf8, !PT ;  /* 0x0004000417527812 */ /* 0x000fe400078ef852 */
[----:B------:R-:W-:Y:S01]  /*3f10*/  LOP3.LUT R7, R27, 0x1c001c0, RZ, 0xc0, !PT ;  /* 0x01c001c01b077812 */ /* 0x000fe200078ec0ff */
[----:B------:R-:W-:Y:S01]  /*3f20*/  HFMA2 R39, R39, R8.H0_H0, -132, -132 ;  /* 0xd820d82027277431 */ /* 0x000fe20000040008 */
[----:B------:R-:W-:Y:S02]  /*3f30*/  LOP3.LUT R22, R5, 0x64006400, RZ, 0xfc, !PT ;  /* 0x6400640005167812 */ /* 0x000fe400078efcff */
[----:B------:R-:W-:-:S02]  /*3f40*/  LOP3.LUT R23, R20, 0x64006400, RZ, 0xfc, !PT ;  /* 0x6400640014177812 */ /* 0x000fc400078efcff */
[----:B------:R-:W-:Y:S01]  /*3f50*/  LOP3.LUT R98, R9, 0x64006400, RZ, 0xfc, !PT ;  /* 0x6400640009627812 */ /* 0x000fe200078efcff */
[----:B------:R-:W-:Y:S01]  /*3f60*/  HFMA2 R15, R22, R3.H0_H0, -20, -20 ;  /* 0xcd00cd00160f7431 */ /* 0x000fe20000040003 */
[----:B------:R-:W-:Y:S01]  /*3f70*/  LOP3.LUT R20, R89, 0x1c001c0, RZ, 0xc0, !PT ;  /* 0x01c001c059147812 */ /* 0x000fe200078ec0ff */
[-C--:B0-----:R-:W-:Y:S01]  /*3f80*/  HFMA2 R81, R71, R28.reuse, RZ ;  /* 0x0000001c47517231 */ /* 0x081fe200000000ff */
[----:B------:R-:W-:Y:S01]  /*3f90*/  LOP3.LUT R9, R87, 0x1c001c0, RZ, 0xc0, !PT ;  /* 0x01c001c057097812 */ /* 0x000fe200078ec0ff */
[----:B------:R-:W-:Y:S01]  /*3fa0*/  HFMA2 R25, R33, R28, RZ.H0_H0 ;  /* 0x0000001c21197231 */ /* 0x000fe200000400ff */
[----:B------:R-:W-:Y:S01]  /*3fb0*/  LOP3.LUT R0, R24, 0x1c001c0, RZ, 0xc0, !PT ;  /* 0x01c001c018007812 */ /* 0x000fe200078ec0ff */
[----:B------:R-:W-:Y:S01]  /*3fc0*/  HFMA2 R81, R64, R29, R81 ;  /* 0x0000001d40517231 */ /* 0x000fe20000000051 */
[----:B------:R-:W-:Y:S02]  /*3fd0*/  LOP3.LUT R13, R74, 0x1c001c0, RZ, 0xc0, !PT ;  /* 0x01c001c04a0d7812 */ /* 0x000fe400078ec0ff */
[----:B------:R-:W-:Y:S01]  /*3fe0*/  LOP3.LUT R96, R7, 0x64006400, RZ, 0xfc, !PT ;  /* 0x6400640007607812 */ /* 0x000fe200078efcff */
[----:B------:R-:W-:Y:S01]  /*3ff0*/  HFMA2 R81, R73, R30, R81 ;  /* 0x0000001e49517231 */ /* 0x000fe20000000051 */
[----:B------:R-:W-:Y:S01]  /*4000*/  LOP3.LUT R19, R18, 0x64006400, RZ, 0xfc, !PT ;  /* 0x6400640012137812 */ /* 0x000fe200078efcff */
[-C--:B------:R-:W-:Y:S01]  /*4010*/  HFMA2 R18, R21, R8.reuse.H0_H0, -132, -132 ;  /* 0xd820d82015127431 */ /* 0x080fe20000040008 */
        /* <DEDUP_REMOVED lines=13> */
[----:B------:R-:W0:Y:S01]  /*40f0*/  LDS.128 R20, [UR4+0x10] ;  /* 0x00001004ff147984 */ /* 0x000e220008000c00 */
        /* <DEDUP_REMOVED lines=15> */
[----:B------:R-:W-:Y:S01]  /*41f0*/  HADD2 R35, R63, -1028, -1028 ;  /* 0xe404e4043f237430 */ /* 0x000fe20000000000 */
[----:B------:R-:W-:Y:S01]  /*4200*/  LOP3.LUT R100, R11, 0x64006400, RZ, 0xfc, !PT ;  /* 0x640064000b647812 */ /* 0x000fe200078efcff */
[----:B------:R-:W-:Y:S01]  /*4210*/  HFMA2 R5, R70, R3.H0_H0, -20, -20 ;  /* 0xcd00cd0046057431 */ /* 0x000fe20000040003 */
[----:B------:R-:W-:Y:S01]  /*4220*/  LOP3.LUT R63, R24, 0x64006400, RZ, 0xfc, !PT ;  /* 0x64006400183f7812 */ /* 0x000fe200078efcff */
[----:B------:R-:W-:-:S02]  /*4230*/  HFMA2 R70, R69, R28, RZ.H0_H0 ;  /* 0x0000001c45467231 */ /* 0x000fc400000400ff */
[----:B------:R-:W-:Y:S02]  /*4240*/  HFMA2 R24, R35, R28, RZ ;  /* 0x0000001c23187231 */ /* 0x000fe400000000ff */
[----:B------:R-:W-:Y:S01]  /*4250*/  HFMA2 R11, R100, R3.H0_H0, -20, -20 ;  /* 0xcd00cd00640b7431 */ /* 0x000fe20000040003 */
[----:B------:R-:W-:Y:S01]  /*4260*/  LOP3.LUT R80, R80, 0x70007, RZ, 0xc0, !PT ;  /* 0x0007000750507812 */ /* 0x000fe200078ec0ff */
[-C--:B------:R-:W-:Y:S02]  /*4270*/  HFMA2 R70, R62, R29.reuse, R70 ;  /* 0x0000001d3e467231 */ /* 0x080fe40000000046 */
[-C--:B------:R-:W-:Y:S02]  /*4280*/  HFMA2 R28, R34, R29.reuse, R24 ;  /* 0x0000001d221c7231 */ /* 0x080fe40000000018 */
[----:B------:R-:W-:Y:S01]  /*4290*/  HFMA2 R29, R32, R29, R25 ;  /* 0x0000001d201d7231 */ /* 0x000fe20000000019 */
[----:B------:R-:W-:Y:S01]  /*42a0*/  LOP3.LUT R78, R78, 0x70007, RZ, 0xc0, !PT ;  /* 0x000700074e4e7812 */ /* 0x000fe200078ec0ff */
[----:B------:R-:W-:-:S02]  /*42b0*/  HADD2 R63, R63, -1028, -1028 ;  /* 0xe404e4043f3f7430 */ /* 0x000fc40000000000 */
[-C--:B------:R-:W-:Y:S02]  /*42c0*/  HFMA2 R28, R65, R30.reuse, R28 ;  /* 0x0000001e411c7231 */ /* 0x080fe4000000001c */
[-C--:B------:R-:W-:Y:S01]  /*42d0*/  HFMA2 R70, R67, R30.reuse, R70 ;  /* 0x0000001e43467231 */ /* 0x080fe20000000046 */
[----:B------:R-:W1:Y:S01]  /*42e0*/  LDS.128 R24, [UR4+0x20] ;  /* 0x00002004ff187984 */ /* 0x000e620008000c00 */
[----:B------:R-:W-:Y:S02]  /*42f0*/  HFMA2 R29, R63, R30, R29 ;  /* 0x0000001e3f1d7231 */ /* 0x000fe4000000001d */
[-C--:B------:R-:W-:Y:S02]  /*4300*/  HFMA2 R28, R42, R31.reuse, R28 ;  /* 0x0000001f2a1c7231 */ /* 0x080fe4000000001c */
[-C--:B------:R-:W-:Y:S01]  /*4310*/  HFMA2 R30, R44, R31.reuse, R70 ;  /* 0x0000001f2c1e7231 */ /* 0x080fe20000000046 */
[----:B------:R-:W-:Y:S01]  /*4320*/  LOP3.LUT R70, R68, 0x64006400, RZ, 0xfc, !PT ;  /* 0x6400640044467812 */ /* 0x000fe200078efcff */
[----:B------:R-:W-:Y:S01]  /*4330*/  HFMA2 R29, R40, R31, R29 ;  /* 0x0000001f281d7231 */ /* 0x000fe2000000001d */
        /* <DEDUP_REMOVED lines=80> */
[----:B------:R-:W-:Y:S02]  /*4840*/  HFMA2 R20, R10, R29, R24 ;  /* 0x0000001d0a147231 */ /* 0x000fe40000000018 */
[----:B------:R-:W-:Y:S02]  /*4850*/  HFMA2 R3, R96, R3.H0_H0, -20, -20 ;  /* 0xcd00cd0060037431 */ /* 0x000fe40000040003 */
[----:B------:R-:W-:Y:S02]  /*4860*/  HFMA2 R21, R9, R30, R21 ;  /* 0x0000001e09157231 */ /* 0x000fe40000000015 */
        /* <DEDUP_REMOVED lines=97> */
.L_x_3801:
[----:B------:R-:W-:Y:S01]  /*4e80*/  UIADD3 UR4, UPT, UPT, UR4, 0x40, URZ ;  /* 0x0000004004047890 */ /* 0x000fe2000fffe0ff */
[----:B------:R-:W-:Y:S02]  /*4e90*/  IMAD.MOV.U32 R2, RZ, RZ, R92 ;  /* 0x000000ffff027224 */ /* 0x000fe400078e005c */
[----:B------:R-:W-:Y:S02]  /*4ea0*/  IMAD.MOV.U32 R3, RZ, RZ, R93 ;  /* 0x000000ffff037224 */ /* 0x000fe400078e005d */
[----:B------:R-:W-:Y:S01]  /*4eb0*/  IMAD.WIDE R92, R58, 0x4, R90 ;  /* 0x000000043a5c7825 */ /* 0x000fe200078e025a */
[----:B------:R-:W-:Y:S06]  /*4ec0*/  @!P0 BRA `(.L_x_3802) ;  /* 0xffffffe400c48947 */ /* 0x000fec000383ffff */
[----:B------:R-:W-:-:S07]  /*4ed0*/  IMAD.WIDE R92, R58, 0xc, R2 ;  /* 0x0000000c3a5c7825 */ /* 0x000fce00078e0202 */
.L_x_3800:
[----:B------:R-:W0:Y:S01]  /*4ee0*/  LDCU UR6, c[0x0][0x3dc] ;  /* 0x00007b80ff0677ac */ /* 0x000e220008000800 */
[----:B------:R-:W1:Y:S01]  /*4ef0*/  S2UR UR5, SR_CTAID.Y ;  /* 0x00000000000579c3 */ /* 0x000e620000002600 */
[----:B0-----:R-:W-:-:S04]  /*4f00*/  VIMNMX R0, PT, PT, R59, UR6, PT ;  /* 0x000000063b007c48 */ /* 0x001fc8000bfe0100 */
[----:B------:R-:W-:-:S13]  /*4f10*/  ISETP.GT.AND P0, PT, R0, R61, PT ;  /* 0x0000003d0000720c */ /* 0x000fda0003f04270 */
[----:B-1----:R-:W-:Y:S05]  /*4f20*/  @!P0 BRA `(.L_x_3803) ;  /* 0x0000000c00288947 */ /* 0x002fea0003800000 */
[----:B------:R-:W-:-:S12]  /*4f30*/  UIADD3 UR4, UPT, UPT, UR4, 0x40, URZ ;  /* 0x0000004004047890 */ /* 0x000fd8000fffe0ff */
.L_x_3805:
[----:B------:R-:W0:Y:S01]  /*4f40*/  LDC R58, c[0x0][0x3ac] ;  /* 0x0000eb00ff3a7b82 */ /* 0x000e220000000800 */
[----:B------:R-:W-:Y:S01]  /*4f50*/  ISETP.GE.AND P1, PT, R60, 0x1, PT ;  /* 0x000000013c00780c */ /* 0x000fe20003f26270 */
[----:B------:R-:W-:-:S05]  /*4f60*/  VIADD R61, R61, 0x10 ;  /* 0x000000103d3d7836 */ /* 0x000fca0000000000 */
[----:B------:R-:W-:-:S07]  /*4f70*/  ISETP.GE.AND P0, PT, R61, R0, PT ;  /* 0x000000003d00720c */ /* 0x000fce0003f06270 */
[----:B------:R-:W-:Y:S06]  /*4f80*/  @!P1 BRA `(.L_x_3804) ;  /* 0x0000000c00049947 */ /* 0x000fec0003800000 */
[----:B------:R-:W2:Y:S01]  /*4f90*/  LDG.E.128.CONSTANT R4, desc[UR8][R92.64] ;  /* 0x000000085c047981 */ /* 0x000ea2000c1e9d00 */
[----:B------:R-:W-:Y:S01]  /*4fa0*/  IMAD.MOV.U32 R20, RZ, RZ, 0x3400 ;  /* 0x00003400ff147424 */ /* 0x000fe200078e00ff */
[----:B------:R-:W-:Y:S01]  /*4fb0*/  MOV R23, 0x2400 ;  /* 0x0000240000177802 */ /* 0x000fe20000000f00 */
[----:B------:R-:W-:Y:S01]  /*4fc0*/  IMAD.MOV.U32 R33, RZ, RZ, 0x2c00 ;  /* 0x00002c00ff217424 */ /* 0x000fe200078e00ff */
[----:B------:R-:W-:Y:S02]  /*4fd0*/  ISETP.NE.AND P1, PT, R60, 0x1, PT ;  /* 0x000000013c00780c */ /* 0x000fe40003f25270 */
        /* <DEDUP_REMOVED lines=9> */
[----:B-----5:R-:W-:Y:S02]  /*5070*/  SHF.R.U32.HI R15, RZ, 0x8, R5 ;  /* 0x00000008ff0f7819 */ /* 0x020fe40000011605 */
        /* <DEDUP_REMOVED lines=8> */
[----:B------:R-:W-:Y:S02]  /*5100*/  LOP3.LUT R6, R7, 0xc000c, RZ, 0xc0, !PT ;  /* 0x000c000c07067812 */ /* 0x000fe400078ec0ff */
[----:B------:R-:W-:Y:S02]  /*5110*/  SHF.R.U32.HI R19, RZ, 0x8, R7 ;  /* 0x00000008ff137819 */ /* 0x000fe40000011607 */
[----:B------:R-:W-:-:S02]  /*5120*/  LOP3.LUT R12, R4, 0x64006400, RZ, 0xfc, !PT ;  /* 0x64006400040c7812 */ /* 0x000fc400078efcff */
[----:B------:R-:W-:Y:S02]  /*5130*/  LOP3.LUT R14, R5, 0x64006400, RZ, 0xfc, !PT ;  /* 0x64006400050e7812 */ /* 0x000fe400078efcff */
[----:B------:R-:W-:Y:S01]  /*5140*/  LOP3.LUT R16, R6, 0x64006400, RZ, 0xfc, !PT ;  /* 0x6400640006107812 */ /* 0x000fe200078efcff */
[-C--:B------:R-:W-:Y:S01]  /*5150*/  HFMA2 R12, R12, R20.reuse.H1_H1, -258, -258 ;  /* 0xdc08dc080c0c7431 */ /* 0x080fe20000060014 */
        /* <DEDUP_REMOVED lines=43> */
[----:B------:R-:W2:Y:S01]  /*5410*/  LDS.128 R8, [UR4+-0x30] ;  /* 0xffffd004ff087984 */ /* 0x000ea20008000c00 */
        /* <DEDUP_REMOVED lines=23> */
[----:B------:R-:W-:Y:S01]  /*5590*/  HFMA2 R40, R40, R23.H0_H0, -18, -18 ;  /* 0xcc80cc8028287431 */ /* 0x000fe20000040017 */
[----:B------:R-:W-:Y:S01]  /*55a0*/  LOP3.LUT R19, R19, 0x64006400, RZ, 0xfc, !PT ;  /* 0x6400640013137812 */ /* 0x000fe200078efcff */
[----:B------:R-:W-:Y:S02]  /*55b0*/  HADD2 R23, R37, -1026, -1026 ;  /* 0xe402e40225177430 */ /* 0x000fe40000000000 */
[----:B------:R-:W-:Y:S02]  /*55c0*/  HADD2 R37, R39, -1026, -1026 ;  /* 0xe402e40227257430 */ /* 0x000fe40000000000 */
[----:B------:R-:W-:Y:S02]  /*55d0*/  HADD2 R39, R41, -1026, -1026 ;  /* 0xe402e40229277430 */ /* 0x000fe40000000000 */
[----:B------:R-:W-:Y:S02]  /*55e0*/  HADD2 R41, R42, -1026, -1026 ;  /* 0xe402e4022a297430 */ /* 0x000fe40000000000 */
[----:B-1----:R-:W-:-:S02]  /*55f0*/  HFMA2 R42, R23, R4, RZ ;  /* 0x00000004172a7231 */ /* 0x002fc400000000ff */
        /* <DEDUP_REMOVED lines=90> */
.L_x_3804:
[----:B------:R-:W-:Y:S01]  /*5ba0*/  UIADD3 UR4, UPT, UPT, UR4, 0x20, URZ ;  /* 0x0000002004047890 */ /* 0x000fe2000fffe0ff */
[----:B0-----:R-:W-:Y:S01]  /*5bb0*/  IMAD.WIDE R92, R58, 0x4, R92 ;  /* 0x000000043a5c7825 */ /* 0x001fe200078e025c */
[----:B------:R-:W-:Y:S10]  /*5bc0*/  @!P0 BRA `(.L_x_3805) ;  /* 0xfffffff000dc8947 */ /* 0x000ff4000383ffff */
.L_x_3803:
        /* <DEDUP_REMOVED lines=17> */
.L_x_3809:
[----:B------:R-:W0:Y:S02]  /*5ce0*/  LDS R2, [R0] ;  /* 0x0000000000027984 */ /* 0x000e240000000800 */
[----:B0-----:R-:W-:-:S05]  /*5cf0*/  HADD2 R3, R2, R53 ;  /* 0x0000003502037230 */ /* 0x001fca0000000000 */
[----:B------:R-:W0:Y:S02]  /*5d00*/  ATOMS.CAST.SPIN P0, [R0], R2, R3 ;  /* 0x000000020000758d */ /* 0x000e240001800003 */
[----:B0-----:R-:W-:Y:S05]  /*5d10*/  @!P0 BRA `(.L_x_3809) ;  /* 0xfffffffc00f08947 */ /* 0x001fea000383ffff */
[----:B------:R-:W-:Y:S05]  /*5d20*/  BRA `(.L_x_3807) ;  /* 0x00000000000c7947 */ /* 0x000fea0003800000 */
.L_x_3808:
[----:B------:R-:W2:Y:S02]  /*5d30*/  LD.E R0, desc[UR8][R4.64] ;  /* 0x0000000804007980 */ /* 0x000ea4000c101900 */
[----:B--2---:R-:W-:-:S05]  /*5d40*/  IMAD.IADD R3, R53, 0x1, R0 ;  /* 0x0000000135037824 */ /* 0x004fca00078e0200 */
[----:B------:R0:W-:Y:S02]  /*5d50*/  ST.E desc[UR8][R4.64], R3 ;  /* 0x0000000304007985 */ /* 0x0001e4000c101908 */
.L_x_3807:
[----:B------:R-:W-:Y:S05]  /*5d60*/  BSYNC.RECONVERGENT B0 ;  /* 0x0000000000007941 */ /* 0x000fea0003800200 */
.L_x_3806:
[----:B------:R1:W-:Y:S01]  /*5d70*/  ATOM.E.ADD.F16x2.RN.STRONG.GPU P0, RZ, desc[UR8][R4.64+0x4], R52 ;  /* 0x8000043404ff79a2 */ /* 0x0003e2000c10e108 */
[----:B------:R-:W-:Y:S04]  /*5d80*/  BSSY.RECONVERGENT B0, `(.L_x_3810) ;  /* 0x000000e000007945 */ /* 0x000fe80003800200 */
[----:B-1----:R-:W-:Y:S05]  /*5d90*/  @P0 BRA `(.L_x_3811) ;  /* 0x0000000000300947 */ /* 0x002fea0003800000 */
[----:B------:R-:W1:Y:S02]  /*5da0*/  QSPC.E.S P0, RZ, [R4+0x4] ;  /* 0x0000040004ff73aa */ /* 0x000e640000000500 */
[----:B-1----:R-:W-:Y:S05]  /*5db0*/  @!P0 BRA `(.L_x_3812) ;  /* 0x00000000001c8947 */ /* 0x002fea0003800000 */
[----:B------:R-:W-:-:S05]  /*5dc0*/  IMAD.MOV.U32 R2, RZ, RZ, R4 ;  /* 0x000000ffff027224 */ /* 0x000fca00078e0004 */
[----:B------:R-:W-:-:S07]  /*5dd0*/  MOV R0, R2 ;  /* 0x0000000200007202 */ /* 0x000fce0000000f00 */
.L_x_3813:
[----:B------:R-:W0:Y:S02]  /*5de0*/  LDS R2, [R0+0x4] ;  /* 0x0000040000027984 */ /* 0x000e240000000800 */
[----:B0-----:R-:W-:-:S05]  /*5df0*/  HFMA2 R3, R2, 1, 1, R52 ;  /* 0x3c003c0002037831 */ /* 0x001fca0000000034 */
[----:B------:R-:W0:Y:S02]  /*5e00*/  ATOMS.CAST.SPIN P0, [R0+0x4], R2, R3 ;  /* 0x000004020000758d */ /* 0x000e240001800003 */
[----:B0-----:R-:W-:Y:S05]  /*5e10*/  @!P0 BRA `(.L_x_3813) ;  /* 0xfffffffc00f08947 */ /* 0x001fea000383ffff */
[----:B------:R-:W-:Y:S05]  /*5e20*/  BRA `(.L_x_3811) ;  /* 0x00000000000c7947 */ /* 0x000fea0003800000 */
.L_x_3812:
[----:B------:R-:W0:Y:S02]  /*5e30*/  LD.E R0, desc[UR8][R4.64+0x4] ;  /* 0x0000040804007980 */ /* 0x000e24000c101900 */
[----:B0-----:R-:W-:-:S05]  /*5e40*/  IADD3 R3, PT, PT, R52, R0, RZ ;  /* 0x0000000034037210 */ /* 0x001fca0007ffe0ff */
[----:B------:R1:W-:Y:S02]  /*5e50*/  ST.E desc[UR8][R4.64+0x4], R3 ;  /* 0x0000040304007985 */ /* 0x0003e4000c101908 */
.L_x_3811:
[----:B------:R-:W-:Y:S05]  /*5e60*/  BSYNC.RECONVERGENT B0 ;  /* 0x0000000000007941 */ /* 0x000fea0003800200 */
.L_x_3810:
        /* <DEDUP_REMOVED lines=10> */
.L_x_3817:
[----:B------:R-:W0:Y:S02]  /*5f10*/  LDS R2, [R0] ;  /* 0x0000000000027984 */ /* 0x000e240000000800 */
[----:B0-----:R-:W-:-:S05]  /*5f20*/  HADD2 R3, R2, R51 ;  /* 0x0000003302037230 */ /* 0x001fca0000000000 */
[----:B------:R-:W0:Y:S02]  /*5f30*/  ATOMS.CAST.SPIN P0, [R0], R2, R3 ;  /* 0x000000020000758d */ /* 0x000e240001800003 */
[----:B0-----:R-:W-:Y:S05]  /*5f40*/  @!P0 BRA `(.L_x_3817) ;  /* 0xfffffffc00f08947 */ /* 0x001fea000383ffff */
[----:B------:R-:W-:Y:S05]  /*5f50*/  BRA `(.L_x_3815) ;  /* 0x00000000000c7947 */ /* 0x000fea0003800000 */
.L_x_3816:
[----:B------:R-:W2:Y:S02]  /*5f60*/  LD.E R0, desc[UR8][R4.64] ;  /* 0x0000000804007980 */ /* 0x000ea4000c101900 */
[----:B--2---:R-:W-:-:S05]  /*5f70*/  IMAD.IADD R3, R51, 0x1, R0 ;  /* 0x0000000133037824 */ /* 0x004fca00078e0200 */
[----:B------:R0:W-:Y:S02]  /*5f80*/  ST.E desc[UR8][R4.64], R3 ;  /* 0x0000000304007985 */ /* 0x0001e4000c101908 */
.L_x_3815:
[----:B------:R-:W-:Y:S05]  /*5f90*/  BSYNC.RECONVERGENT B0 ;  /* 0x0000000000007941 */ /* 0x000fea0003800200 */
.L_x_3814:
[----:B------:R1:W-:Y:S02]  /*5fa0*/  ATOM.E.ADD.F16x2.RN.STRONG.GPU P0, RZ, desc[UR8][R4.64+0x4], R50 ;  /* 0x8000043204ff79a2 */ /* 0x0003e4000c10e108 */
[----:B-1----:R-:W-:Y:S05]  /*5fb0*/  @P0 EXIT ;  /* 0x000000000000094d */ /* 0x002fea0003800000 */
[----:B------:R-:W1:Y:S02]  /*5fc0*/  QSPC.E.S P0, RZ, [R4+0x4] ;  /* 0x0000040004ff73aa */ /* 0x000e640000000500 */
[----:B-1----:R-:W-:Y:S05]  /*5fd0*/  @!P0 BRA `(.L_x_3818) ;  /* 0x00000000001c8947 */ /* 0x002fea0003800000 */
[----:B------:R-:W-:-:S05]  /*5fe0*/  IMAD.MOV.U32 R2, RZ, RZ, R4 ;  /* 0x000000ffff027224 */ /* 0x000fca00078e0004 */
[----:B------:R-:W-:-:S07]  /*5ff0*/  MOV R0, R2 ;  /* 0x0000000200007202 */ /* 0x000fce0000000f00 */
.L_x_3819:
[----:B------:R-:W0:Y:S02]  /*6000*/  LDS R2, [R0+0x4] ;  /* 0x0000040000027984 */ /* 0x000e240000000800 */
[----:B0-----:R-:W-:-:S05]  /*6010*/  HFMA2 R3, R2, 1, 1, R50 ;  /* 0x3c003c0002037831 */ /* 0x001fca0000000032 */
[----:B------:R-:W0:Y:S02]  /*6020*/  ATOMS.CAST.SPIN P0, [R0+0x4], R2, R3 ;  /* 0x000004020000758d */ /* 0x000e240001800003 */
[----:B0-----:R-:W-:Y:S05]  /*6030*/  @!P0 BRA `(.L_x_3819) ;  /* 0xfffffffc00f08947 */ /* 0x001fea000383ffff */
[----:B------:R-:W-:Y:S05]  /*6040*/  EXIT ;  /* 0x000000000000794d */ /* 0x000fea0003800000 */
.L_x_3818:
[----:B------:R-:W0:Y:S02]  /*6050*/  LD.E R0, desc[UR8][R4.64+0x4] ;  /* 0x0000040804007980 */ /* 0x000e24000c101900 */
[----:B0-----:R-:W-:-:S05]  /*6060*/  IMAD.IADD R3, R50, 0x1, R0 ;  /* 0x0000000132037824 */ /* 0x001fca00078e0200 */
[----:B------:R-:W-:Y:S01]  /*6070*/  ST.E desc[UR8][R4.64+0x4], R3 ;  /* 0x0000040304007985 */ /* 0x000fe2000c101908 */
[----:B------:R-:W-:Y:S05]  /*6080*/  EXIT ;  /* 0x000000000000794d */ /* 0x000fea0003800000 */
.L_x_3820:
        /* <DEDUP_REMOVED lines=15> */
.L_x_4534:


//--------------------- .text._Z23gemm_half_q_half_kernelILi2ELi128ELb0ELb0ELi32EEvPK6__halfPKjS4_S2_PS0_iiiiPKtS7_iiiiiibS2_i --------------------------
	.section	.text._Z23gemm_half_q_half_kernelILi2ELi128ELb0ELb0ELi32EEvPK6__halfPKjS4_S2_PS0_iiiiPKtS7_iiiiiibS2_i,"ax",@progbits
	.align	128
        .global         _Z23gemm_half_q_half_kernelILi2ELi128ELb0ELb0ELi32EEvPK6__halfPKjS4_S2_PS0_iiiiPKtS7_iiiiiibS2_i
        .type           _Z23gemm_half_q_half_kernelILi2ELi128ELb0ELb0ELi32EEvPK6__halfPKjS4_S2_PS0_iiiiPKtS7_iiiiiibS2_i,@function
        .size           _Z23gemm_half_q_half_kernelILi2ELi128ELb0ELb0ELi32EEvPK6__halfPKjS4_S2_PS0_iiiiPKtS7_iiiiiibS2_i,(.L_x_4535 - _Z23gemm_half_q_half_kernelILi2ELi128ELb0ELb0ELi32EEvPK6__halfPKjS4_S2_PS0_iiiiPKtS7_iiiiiibS2_i)
        .other          _Z23gemm_half_q_half_kernelILi2ELi128ELb0ELb0ELi32EEvPK6__halfPKjS4_S2_PS0_iiiiPKtS7_iiiiiibS2_i,@"STO_CUDA_ENTRY STV_DEFAULT"
_Z23gemm_half_q_half_kernelILi2ELi128ELb0ELb0ELi32EEvPK6__halfPKjS4_S2_PS0_iiiiPKtS7_iiiiiibS2_i:
.text._Z23gemm_half_q_half_kernelILi2ELi128ELb0ELb0ELi32EEvPK6__halfPKjS4_S2_PS0_iiiiPKtS7_iiiiiibS2_i:
        /* <DEDUP_REMOVED lines=46> */
[----:B------:R-:W-:-:S06]  /*02e0*/  IADD3 R14, PT, PT, R7, R0, RZ ;  /* 0x00000000070e7210 */ /* 0x000fcc0007ffe0ff */
[----:B------:R-:W-:Y:S05]  /*02f0*/  BRA.U UP0, `(.L_x_3824) ;  /* 0x0000000100ec7547 */ /* 0x000fea000b800000 */
[----:B------:R-:W-:Y:S01]  /*0300*/  UIADD3 UR9, UPT, UPT, URZ, -UR7, URZ ;  /* 0x80000007ff097290 */ /* 0x000fe2000fffe0ff */
[----:B------:R-:W-:-:S03]  /*0310*/  PLOP3.LUT P0, PT, PT, PT, PT, 0x80, 0x8 ;  /* 0x000000000008781c */ /* 0x000fc60003f0f070 */
[----:B------:R-:W-:-:S09]  /*0320*/  UISETP.GT.AND UP0, UPT, UR9, 0x3, UPT ;  /* 0x000000030900788c */ /* 0x000fd2000bf04270 */
[----:B------:R-:W-:Y:S05]  /*0330*/  BRA.U !UP0, `(.L_x_3825) ;  /* 0x0000000108847547 */ /* 0x000fea000b800000 */
[----:B------:R-:W-:-:S13]  /*0340*/  PLOP3.LUT P0, PT, PT, PT, PT, 0x8, 0x80 ;  /* 0x000000000080781c */ /* 0x000fda0003f0e170 */
.L_x_3826:
[----:B------:R-:W-:Y:S02]  /*0350*/  IADD3 R7, P1, PT, R5, R14, RZ ;  /* 0x0000000e05077210 */ /* 0x000fe40007f3e0ff */
        /* <DEDUP_REMOVED lines=31> */
.L_x_3825:
[----:B------:R-:W-:-:S04]  /*0550*/  UIADD3 UR9, UPT, UPT, URZ, -UR7, URZ ;  /* 0x80000007ff097290 */ /* 0x000fc8000fffe0ff */
[----:B------:R-:W-:-:S09]  /*0560*/  UISETP.GT.AND UP0, UPT, UR9, 0x1, UPT ;  /* 0x000000010900788c */ /* 0x000fd2000bf04270 */
[----:B------:R-:W-:Y:S05]  /*0570*/  BRA.U !UP0, `(.L_x_3827) ;  /* 0x0000000108447547 */ /* 0x000fea000b800000 */
[C---:B------:R-:W-:Y:S02]  /*0580*/  IADD3 R10, PT, PT, R14.reuse, R0, RZ ;  /* 0x000000000e0a7210 */ /* 0x040fe40007ffe0ff */
[C---:B------:R-:W-:Y:S02]  /*0590*/  IADD3 R7, P0, PT, R5.reuse, R14, RZ ;  /* 0x0000000e05077210 */ /* 0x040fe40007f1e0ff */
[----:B0-----:R-:W-:Y:S02]  /*05a0*/  IADD3 R9, P1, PT, R5, R10, RZ ;  /* 0x0000000a05097210 */ /* 0x001fe40007f3e0ff */
        /* <DEDUP_REMOVED lines=14> */
.L_x_3827:
[----:B------:R-:W-:-:S13]  /*0690*/  ISETP.EQ.AND P1, PT, RZ, UR7, PT ;  /* 0x00000007ff007c0c */ /* 0x000fda000bf22270 */
[----:B------:R-:W-:Y:S05]  /*06a0*/  @!P0 BRA P1, `(.L_x_3822) ;  /* 0x00000004007c8947 */ /* 0x000fea0000800000 */
.L_x_3824:
[----:B------:R-:W-:-:S04]  /*06b0*/  IADD3 R7, P0, PT, R5, R14, RZ ;  /* 0x0000000e05077210 */ /* 0x000fc80007f1e0ff */
[----:B------:R-:W-:Y:S02]  /*06c0*/  LEA.HI.X.SX32 R8, R14, RZ, 0x1, P0 ;  /* 0x000000ff0e087211 */ /* 0x000fe400000f0eff */
[----:B0-----:R-:W-:-:S04]  /*06d0*/  LEA R6, P0, R7, UR16, 0x1 ;  /* 0x0000001007067c11 */ /* 0x001fc8000f8008ff */
        /* <DEDUP_REMOVED lines=9> */
.L_x_3823:
        /* <DEDUP_REMOVED lines=17> */
.L_x_3830:
        /* <DEDUP_REMOVED lines=32> */
.L_x_3829:
        /* <DEDUP_REMOVED lines=21> */
.L_x_3831:
[----:B------:R-:W-:-:S09]  /*0bd0*/  UISETP.NE.OR UP0, UPT, UR7, URZ, UP0 ;  /* 0x000000ff0700728c */ /* 0x000fd20008705670 */
[----:B------:R-:W-:Y:S05]  /*0be0*/  BRA.U !UP0, `(.L_x_3822) ;  /* 0x00000001082c7547 */ /* 0x000fea000b800000 */
.L_x_3828:
        /* <DEDUP_REMOVED lines=11> */
.L_x_3822:
[----:B------:R-:W-:Y:S05]  /*0ca0*/  BSYNC.RECONVERGENT B0 ;  /* 0x0000000000007941 */ /* 0x000fea0003800200 */
.L_x_3821:
        /* <DEDUP_REMOVED lines=21> */
[----:B------:R-:W1:Y:S01]  /*0e00*/  LDC.64 R14, c[0x0][0x3a0] ;  /* 0x0000e800ff0e7b82 */ /* 0x000e620000000a00 */
[----:B------:R-:W-:-:S11]  /*0e10*/  UPLOP3.LUT UP0, UPT, UPT, UPT, UPT, 0x40, 0x4 ;  /* 0x000000000004789c */ /* 0x000fd60003f0e870 */
.L_x_3835:
[C---:B0-2---:R-:W-:Y:S01]  /*0e20*/  IADD3 R9, PT, PT, R5.reuse, UR16, RZ ;  /* 0x0000001005097c10 */ /* 0x045fe2000fffe0ff */
[--C-:B-1----:R-:W-:Y:S01]  /*0e30*/  IMAD.WIDE R6, R5, 0x2, R14.reuse ;  /* 0x0000000205067825 */ /* 0x102fe200078e020e */
        /* <DEDUP_REMOVED lines=13> */
.L_x_3834:
[----:B------:R-:W-:-:S04]  /*0f10*/  UIADD3 UR4, UPT, UPT, URZ, -UR7, URZ ;  /* 0x80000007ff047290 */ /* 0x000fc8000fffe0ff */
[----:B------:R-:W-:-:S09]  /*0f20*/  UISETP.GT.AND UP2, UPT, UR4, 0x1, UPT ;  /* 0x000000010400788c */ /* 0x000fd2000bf44270 */
[----:B------:R-:W-:Y:S05]  /*0f30*/  BRA.U !UP2, `(.L_x_3836) ;  /* 0x000000010a247547 */ /* 0x000fea000b800000 */
[----:B0-2---:R-:W0:Y:S01]  /*0f40*/  LDC.64 R8, c[0x0][0x3a0] ;  /* 0x0000e800ff087b82 */ /* 0x005e220000000a00 */
        /* <DEDUP_REMOVED lines=8> */
.L_x_3836:
[----:B------:R-:W-:-:S09]  /*0fd0*/  UISETP.NE.OR UP0, UPT, UR7, URZ, UP0 ;  /* 0x000000ff0700728c */ /* 0x000fd20008705670 */
[----:B------:R-:W-:Y:S05]  /*0fe0*/  BRA.U !UP0, `(.L_x_3832) ;  /* 0x00000001081c7547 */ /* 0x000fea000b800000 */
.L_x_3833:
[----:B012---:R-:W0:Y:S02]  /*0ff0*/  LDC.64 R6, c[0x0][0x3a0] ;  /* 0x0000e800ff067b82 */ /* 0x007e240000000a00 */
.L_x_3837:
[C---:B0-----:R-:W-:Y:S01]  /*1000*/  IMAD.WIDE R8, R5.reuse, 0x2, R6 ;  /* 0x0000000205087825 */ /* 0x041fe200078e0206 */
[----:B------:R-:W-:Y:S01]  /*1010*/  UIADD3 UR7, UPT, UPT, UR7, 0x1, URZ ;  /* 0x0000000107077890 */ /* 0x000fe2000fffe0ff */
[----:B------:R-:W-:-:S03]  /*1020*/  IADD3 R5, PT, PT, R5, UR16, RZ ;  /* 0x0000001005057c10 */ /* 0x000fc6000fffe0ff */
[----:B------:R3:W-:Y:S01]  /*1030*/  STG.E.64 desc[UR12][R8.64], RZ ;  /* 0x000000ff08007986 */ /* 0x0007e2000c101b0c */
[----:B------:R-:W-:-:S09]  /*1040*/  UISETP.NE.AND UP0, UPT, UR7, URZ, UPT ;  /* 0x000000ff0700728c */ /* 0x000fd2000bf05270 */
[----:B---3--:R-:W-:Y:S05]  /*1050*/  BRA.U UP0, `(.L_x_3837) ;  /* 0xfffffffd00e87547 */ /* 0x008fea000b83ffff */
.L_x_3832:
        /* <DEDUP_REMOVED lines=31> */
.L_x_3839:
        /* <DEDUP_REMOVED lines=23> */
[----:B----4-:R-:W-:-:S02]  /*13c0*/  R2UR UR6, R12 ;  /* 0x000000000c0672ca */ /* 0x010fc400000e0000 */
[----:B------:R-:W-:Y:S02]  /*13d0*/  LOP3.LUT R14, R14, 0xf, RZ, 0xc0, !PT ;  /* 0x0000000f0e0e7812 */ /* 0x000fe400078ec0ff */
[----:B------:R-:W-:Y:S02]  /*13e0*/  LOP3.LUT R19, R19, 0xf, RZ, 0xc0, !PT ;  /* 0x0000000f13137812 */ /* 0x000fe400078ec0ff */
[----:B------:R-:W-:Y:S01]  /*13f0*/  IADD3 R4, PT, PT, R4, 0x1, R5 ;  /* 0x0000000104047810 */ /* 0x000fe20007ffe005 */
[C---:B------:R-:W-:Y:S01]  /*1400*/  IMAD R5, R14.reuse, R14, R14 ;  /* 0x0000000e0e057224 */ /* 0x040fe200078e020e */
[----:B------:R-:W-:Y:S01]  /*1410*/  IADD3 R15, PT, PT, R15, 0x1, R20 ;  /* 0x000000010f0f7810 */ /* 0x000fe20007ffe014 */
[C---:B------:R-:W-:Y:S01]  /*1420*/  IMAD R20, R19.reuse, R19, R19 ;  /* 0x0000001313147224 */ /* 0x040fe200078e0213 */
[----:B0-----:R-:W2:Y:S02]  /*1430*/  I2F.F16 R11, R4 ;  /* 0x00000004000b7306 */ /* 0x001ea40000200c00 */
[----:B------:R-:W-:Y:S01]  /*1440*/  IADD3 R5, PT, PT, R14, 0x1, R5 ;  /* 0x000000010e057810 */ /* 0x000fe20007ffe005 */
[----:B------:R-:W-:Y:S01]  /*1450*/  UIADD3 UR9, UPT, UPT, UR6, UR9, URZ ;  /* 0x0000000906097290 */ /* 0x000fe2000fffe0ff */
[----:B------:R-:W-:-:S04]  /*1460*/  IADD3 R20, PT, PT, R19, 0x1, R20 ;  /* 0x0000000113147810 */ /* 0x000fc80007ffe014 */
[----:B------:R-:W0:Y:S01]  /*1470*/  I2F.F16 R15, R15 ;  /* 0x0000000f000f7306 */ /* 0x000e220000200c00 */
[----:B------:R-:W-:Y:S01]  /*1480*/  ISETP.LE.AND P0, PT, R2, UR9, PT ;  /* 0x0000000902007c0c */ /* 0x000fe2000bf03270 */
[----:B--2---:R-:W-:-:S06]  /*1490*/  HMUL2 R14, R11.H0_H0, R10.H0_H0 ;  /* 0x2000000a0b0e7232 */ /* 0x004fcc0000000800 */
[----:B------:R-:W1:Y:S01]  /*14a0*/  I2F.F16 R13, R20 ;  /* 0x00000014000d7306 */ /* 0x000e620000200c00 */
[----:B0-----:R-:W-:-:S07]  /*14b0*/  HMUL2 R12, R15.H0_H0, R10.H0_H0 ;  /* 0x2000000a0f0c7232 */ /* 0x001fce0000000800 */
[----:B------:R-:W0:Y:S01]  /*14c0*/  I2F.F16 R5, R5 ;  /* 0x0000000500057306 */ /* 0x000e220000200c00 */
[-C--:B-1----:R-:W-:Y:S02]  /*14d0*/  HMUL2 R13, R13.H0_H0, R10.reuse.H0_H0 ;  /* 0x2000000a0d0d7232 */ /* 0x082fe40000000800 */
[----:B0-----:R-:W-:Y:S01]  /*14e0*/  HMUL2 R15, R5.H0_H0, R10.H0_H0 ;  /* 0x2000000a050f7232 */ /* 0x001fe20000000800 */
[----:B------:R-:W-:Y:S06]  /*14f0*/  @!P0 BRA `(.L_x_3839) ;  /* 0xfffffffc00548947 */ /* 0x000fec000383ffff */
.L_x_3838:
        /* <DEDUP_REMOVED lines=15> */
.L_x_3840:
        /* <DEDUP_REMOVED lines=8> */
.L_x_3841:
        /* <DEDUP_REMOVED lines=8> */
.L_x_3842:
        /* <DEDUP_REMOVED lines=8> */
.L_x_3843:
        /* <DEDUP_REMOVED lines=8> */
.L_x_3844:
        /* <DEDUP_REMOVED lines=10> */
[----:B------:R-:W-:-:S05]  /*1890*/  IMAD R2, R2, UR16, RZ ;  /* 0x0000001002027c24 */ /* 0x000fca000f8e02ff */
        /* <DEDUP_REMOVED lines=25> */
[----:B------:R1:W-:Y:S01]  /*1a30*/  I2F.F16 R18, R3 ;  /* 0x0000000300127306 */ /* 0x0003e20000200c00 */
[----:B------:R-:W-:Y:S01]  /*1a40*/  UMOV UR4, 0x400 ;  /* 0x0000040000047882 */ /* 0x000fe20000000000 */
[----:B------:R-:W-:Y:S01]  /*1a50*/  IADD3 R4, PT, PT, R2, -0x80, RZ ;  /* 0xffffff8002047810 */ /* 0x000fe20007ffe0ff */
[----:B------:R-:W-:Y:S01]  /*1a60*/  UISETP.NE.AND UP0, UPT, UR5, 0x1, UPT ;  /* 0x000000010500788c */ /* 0x000fe2000bf05270 */
[----:B------:R-:W-:Y:S02]  /*1a70*/  LOP3.LUT R2, R11, 0xff, RZ, 0xc0, !PT ;  /* 0x000000ff0b027812 */ /* 0x000fe400078ec0ff */
[----:B------:R-:W-:Y:S02]  /*1a80*/  SHF.R.U32.HI R47, RZ, 0x10, R22 ;  /* 0x00000010ff2f7819 */ /* 0x000fe40000011616 */
[----:B------:R-:W-:Y:S01]  /*1a90*/  IADD3 R49, PT, PT, R2, -0x80, RZ ;  /* 0xffffff8002317810 */ /* 0x000fe20007ffe0ff */
[----:B------:R2:W-:Y:S01]  /*1aa0*/  I2F.F16 R16, R0 ;  /* 0x0000000000107306 */ /* 0x0005e20000200c00 */
[----:B------:R-:W-:-:S02]  /*1ab0*/  LOP3.LUT R2, R20, 0xff, RZ, 0xc0, !PT ;  /* 0x000000ff14027812 */ /* 0x000fc400078ec0ff */
[----:B-1----:R-:W-:Y:S02]  /*1ac0*/  LOP3.LUT R3, R23, 0xff, RZ, 0xc0, !PT ;  /* 0x000000ff17037812 */ /* 0x002fe400078ec0ff */
[----:B------:R-:W-:Y:S02]  /*1ad0*/  IADD3 R34, PT, PT, R2, -0x80, RZ ;  /* 0xffffff8002227810 */ /* 0x000fe40007ffe0ff */
[----:B------:R-:W-:Y:S01]  /*1ae0*/  LOP3.LUT R2, R21, 0xff, RZ, 0xc0, !PT ;  /* 0x000000ff15027812 */ /* 0x000fe200078ec0ff */
[----:B------:R1:W-:Y:S01]  /*1af0*/  I2F.F16 R17, R5 ;  /* 0x0000000500117306 */ /* 0x0003e20000200c00 */
[----:B------:R-:W-:Y:S02]  /*1b00*/  IADD3 R19, PT, PT, R3, -0x80, RZ ;  /* 0xffffff8003137810 */ /* 0x000fe40007ffe0ff */
[----:B------:R-:W-:Y:S02]  /*1b10*/  IADD3 R33, PT, PT, R2, -0x80, RZ ;  /* 0xffffff8002217810 */ /* 0x000fe40007ffe0ff */
[----:B------:R-:W-:Y:S01]  /*1b20*/  LOP3.LUT R2, R22, 0xff, RZ, 0xc0, !PT ;  /* 0x000000ff16027812 */ /* 0x000fe200078ec0ff */
[----:B0-----:R-:W-:Y:S01]  /*1b30*/  ULEA UR4, UR6, UR4, 0x18 ;  /* 0x0000000406047291 */ /* 0x001fe2000f8ec0ff */
[----:B------:R-:W-:Y:S01]  /*1b40*/  SHF.R.U32.HI R3, RZ, 0x8, R9 ;  /* 0x00000008ff037819 */ /* 0x000fe20000011609 */
[----:B------:R-:W0:Y:S01]  /*1b50*/  I2F.F16 R4, R4 ;  /* 0x0000000400047306 */ /* 0x000e220000200c00 */
[----:B------:R-:W-:-:S02]  /*1b60*/  IADD3 R32, PT, PT, R2, -0x80, RZ ;  /* 0xffffff8002207810 */ /* 0x000fc40007ffe0ff */
[----:B------:R-:W-:Y:S02]  /*1b70*/  SHF.R.U32.HI R2, RZ, 0x8, R8 ;  /* 0x00000008ff027819 */ /* 0x000fe40000011608 */
[----:B------:R-:W-:Y:S02]  /*1b80*/  LOP3.LUT R3, R3, 0xff, RZ, 0xc0, !PT ;  /* 0x000000ff03037812 */ /* 0x000fe400078ec0ff */
[----:B------:R-:W-:Y:S01]  /*1b90*/  LOP3.LUT R2, R2, 0xff, RZ, 0xc0, !PT ;  /* 0x000000ff02027812 */ /* 0x000fe200078ec0ff */
[----:B------:R-:W-:Y:S01]  /*1ba0*/  I2F.F16 R49, R49 ;  /* 0x0000003100317306 */ /* 0x000fe20000200c00 */
[----:B------:R-:W-:Y:S02]  /*1bb0*/  IADD3 R3, PT, PT, R3, -0x80, RZ ;  /* 0xffffff8003037810 */ /* 0x000fe40007ffe0ff */
[----:B------:R-:W-:Y:S02]  /*1bc0*/  IADD3 R2, PT, PT, R2, -0x80, RZ ;  /* 0xffffff8002027810 */ /* 0x000fe40007ffe0ff */
[----:B--2---:R-:W-:-:S02]  /*1bd0*/  LOP3.LUT R0, R8, 0xff, RZ, 0xc0, !PT ;  /* 0x000000ff08007812 */ /* 0x004fc400078ec0ff */
[----:B------:R-:W-:Y:S01]  /*1be0*/  SHF.R.U32.HI R8, RZ, 0x10, R8 ;  /* 0x00000010ff087819 */ /* 0x000fe20000011608 */
[----:B------:R-:W-:Y:S01]  /*1bf0*/  I2F.F16 R45, R2 ;  /* 0x00000002002d7306 */ /* 0x000fe20000200c00 */
[----:B-1----:R-:W-:Y:S01]  /*1c00*/  SHF.R.U32.HI R5, RZ, 0x8, R10 ;  /* 0x00000008ff057819 */ /* 0x002fe2000001160a */
[----:B0-----:R-:W-:Y:S01]  /*1c10*/  HADD2.F32 R4, -RZ, R4.H0_H0 ;  /* 0x20000004ff047230 */ /* 0x001fe20000004100 */
[----:B------:R-:W-:Y:S02]  /*1c20*/  LOP3.LUT R8, R8, 0xff, RZ, 0xc0, !PT ;  /* 0x000000ff08087812 */ /* 0x000fe400078ec0ff */
[----:B------:R-:W-:Y:S02]  /*1c30*/  SHF.R.U32.HI R9, RZ, 0x10, R9 ;  /* 0x00000010ff097819 */ /* 0x000fe40000011609 */
[----:B------:R-:W-:Y:S01]  /*1c40*/  LOP3.LUT R5, R5, 0xff, RZ, 0xc0, !PT ;  /* 0x000000ff05057812 */ /* 0x000fe200078ec0ff */
[----:B------:R0:W1:Y:S01]  /*1c50*/  I2F.F16 R41, R3 ;  /* 0x0000000300297306 */ /* 0x0000620000200c00 */
[----:B------:R-:W-:-:S02]  /*1c60*/  IADD3 R36, PT, PT, R0, -0x80, RZ ;  /* 0xffffff8000247810 */ /* 0x000fc40007ffe0ff */
[----:B------:R-:W-:Y:S02]  /*1c70*/  IADD3 R8, PT, PT, R8, -0x80, RZ ;  /* 0xffffff8008087810 */ /* 0x000fe40007ffe0ff */
[----:B------:R-:W-:Y:S02]  /*1c80*/  LOP3.LUT R9, R9, 0xff, RZ, 0xc0, !PT ;  /* 0x000000ff09097812 */ /* 0x000fe400078ec0ff */
[----:B------:R-:W-:Y:S01]  /*1c90*/  IADD3 R43, PT, PT, R5, -0x80, RZ ;  /* 0xffffff80052b7810 */ /* 0x000fe20007ffe0ff */
[----:B------:R2:W-:Y:S01]  /*1ca0*/  I2F.F16 R25, R8 ;  /* 0x0000000800197306 */ /* 0x0005e20000200c00 */
[----:B0-----:R-:W0:Y:S01]  /*1cb0*/  LDS.64 R2, [UR4] ;  /* 0x00000004ff027984 */ /* 0x001e220008000a00 */
[----:B------:R-:W-:Y:S02]  /*1cc0*/  LOP3.LUT R0, R10, 0xff, RZ, 0xc0, !PT ;  /* 0x000000ff0a007812 */ /* 0x000fe400078ec0ff */
[----:B------:R-:W-:Y:S02]  /*1cd0*/  SHF.R.U32.HI R5, RZ, 0x8, R11 ;  /* 0x00000008ff057819 */ /* 0x000fe4000001160b */
[----:B------:R-:W-:-:S02]  /*1ce0*/  IADD3 R9, PT, PT, R9, -0x80, RZ ;  /* 0xffffff8009097810 */ /* 0x000fc40007ffe0ff */
[----:B------:R-:W-:Y:S01]  /*1cf0*/  IADD3 R0, PT, PT, R0, -0x80, RZ ;  /* 0xffffff8000007810 */ /* 0x000fe20007ffe0ff */
[----:B------:R-:W-:Y:S01]  /*1d00*/  I2F.F16 R36, R36 ;  /* 0x0000002400247306 */ /* 0x000fe20000200c00 */
[----:B------:R-:W-:Y:S02]  /*1d10*/  LOP3.LUT R5, R5, 0xff, RZ, 0xc0, !PT ;  /* 0x000000ff05057812 */ /* 0x000fe400078ec0ff */
[----:B--2---:R-:W-:Y:S02]  /*1d20*/  SHF.R.U32.HI R8, RZ, 0x8, R21 ;  /* 0x00000008ff087819 */ /* 0x004fe40000011615 */
[----:B------:R-:W-:Y:S02]  /*1d30*/  IADD3 R44, PT, PT, R5, -0x80, RZ ;  /* 0xffffff80052c7810 */ /* 0x000fe40007ffe0ff */
[----:B------:R-:W-:Y:S01]  /*1d40*/  LOP3.LUT R8, R8, 0xff, RZ, 0xc0, !PT ;  /* 0x000000ff08087812 */ /* 0x000fe200078ec0ff */
[----:B------:R2:W-:Y:S01]  /*1d50*/  I2F.F16 R26, R9 ;  /* 0x00000009001a7306 */ /* 0x0005e20000200c00 */
[----:B------:R-:W-:-:S02]  /*1d60*/  SHF.R.U32.HI R10, RZ, 0x10, R10 ;  /* 0x00000010ff0a7819 */ /* 0x000fc4000001160a */
[----:B------:R-:W-:Y:S02]  /*1d70*/  SHF.R.U32.HI R5, RZ, 0x8, R20 ;  /* 0x00000008ff057819 */ /* 0x000fe40000011614 */
[----:B------:R-:W-:Y:S02]  /*1d80*/  IADD3 R8, PT, PT, R8, -0x80, RZ ;  /* 0xffffff8008087810 */ /* 0x000fe40007ffe0ff */
[----:B------:R-:W-:Y:S01]  /*1d90*/  LOP3.LUT R10, R10, 0xff, RZ, 0xc0, !PT ;  /* 0x000000ff0a0a7812 */ /* 0x000fe200078ec0ff */
[----:B------:R-:W3:Y:S01]  /*1da0*/  I2F.F16 R0, R0 ;  /* 0x0000000000007306 */ /* 0x000ee20000200c00 */
[----:B--2---:R-:W-:Y:S01]  /*1db0*/  SHF.R.U32.HI R9, RZ, 0x8, R22 ;  /* 0x00000008ff097819 */ /* 0x004fe20000011616 */
[----:B-1----:R-:W-:Y:S01]  /*1dc0*/  HADD2.F32 R22, -RZ, R41.H0_H0 ;  /* 0x20000029ff167230 */ /* 0x002fe20000004100 */
[----:B------:R-:W-:Y:S02]  /*1dd0*/  SHF.R.U32.HI R11, RZ, 0x10, R11 ;  /* 0x00000010ff0b7819 */ /* 0x000fe4000001160b */
[----:B------:R-:W-:-:S02]  /*1de0*/  LOP3.LUT R9, R9, 0xff, RZ, 0xc0, !PT ;  /* 0x000000ff09097812 */ /* 0x000fc400078ec0ff */
[----:B------:R-:W-:Y:S01]  /*1df0*/  LOP3.LUT R5, R5, 0xff, RZ, 0xc0, !PT ;  /* 0x000000ff05057812 */ /* 0x000fe200078ec0ff */
[----:B------:R-:W-:Y:S01]  /*1e00*/  I2F.F16 R43, R43 ;  /* 0x0000002b002b7306 */ /* 0x000fe20000200c00 */
[----:B------:R-:W-:Y:S02]  /*1e10*/  SHF.R.U32.HI R21, RZ, 0x10, R21 ;  /* 0x00000010ff157819 */ /* 0x000fe40000011615 */
[----:B------:R-:W-:Y:S02]  /*1e20*/  IADD3 R10, PT, PT, R10, -0x80, RZ ;  /* 0xffffff800a0a7810 */ /* 0x000fe40007ffe0ff */
[----:B------:R-:W-:Y:S02]  /*1e30*/  LOP3.LUT R11, R11, 0xff, RZ, 0xc0, !PT ;  /* 0x000000ff0b0b7812 */ /* 0x000fe400078ec0ff */
[----:B------:R-:W-:Y:S01]  /*1e40*/  IADD3 R50, PT, PT, R9, -0x80, RZ ;  /* 0xffffff8009327810 */ /* 0x000fe20007ffe0ff */
[----:B------:R-:W1:Y:S01]  /*1e50*/  I2F.F16 R44, R44 ;  /* 0x0000002c002c7306 */ /* 0x000e620000200c00 */
[----:B------:R-:W-:Y:S01]  /*1e60*/  IADD3 R5, PT, PT, R5, -0x80, RZ ;  /* 0xffffff8005057810 */ /* 0x000fe20007ffe0ff */
[----:B0-----:R-:W-:Y:S01]  /*1e70*/  HADD2.F32 R48, -RZ, R2.H1_H1 ;  /* 0x30000002ff307230 */ /* 0x001fe20000004100 */
[----:B------:R-:W-:Y:S01]  /*1e80*/  SHF.R.U32.HI R20, RZ, 0x10, R20 ;  /* 0x00000010ff147819 */ /* 0x000fe20000011614 */
[--C-:B------:R-:W-:Y:S01]  /*1e90*/  HADD2.F32 R42, -RZ, R3.reuse.H0_H0 ;  /* 0x20000003ff2a7230 */ /* 0x100fe20000004100 */
[----:B------:R-:W-:Y:S01]  /*1ea0*/  LOP3.LUT R21, R21, 0xff, RZ, 0xc0, !PT ;  /* 0x000000ff15157812 */ /* 0x000fe200078ec0ff */
[----:B------:R-:W-:Y:S01]  /*1eb0*/  HADD2.F32 R40, -RZ, R3.H1_H1 ;  /* 0x30000003ff287230 */ /* 0x000fe20000004100 */
[----:B------:R-:W-:Y:S01]  /*1ec0*/  IADD3 R39, PT, PT, R11, -0x80, RZ ;  /* 0xffffff800b277810 */ /* 0x000fe20007ffe0ff */
[----:B------:R0:W2:Y:S01]  /*1ed0*/  I2F.F16 R35, R8 ;  /* 0x0000000800237306 */ /* 0x0000a20000200c00 */
[----:B------:R-:W-:Y:S01]  /*1ee0*/  LOP3.LUT R20, R20, 0xff, RZ, 0xc0, !PT ;  /* 0x000000ff14147812 */ /* 0x000fe200078ec0ff */
[----:B---3--:R-:W-:Y:S01]  /*1ef0*/  HADD2.F32 R0, -RZ, R0.H0_H0 ;  /* 0x20000000ff007230 */ /* 0x008fe20000004100 */
[----:B------:R-:W-:Y:S01]  /*1f00*/  IADD3 R21, PT, PT, R21, -0x80, RZ ;  /* 0xffffff8015157810 */ /* 0x000fe20007ffe0ff */
[----:B------:R-:W-:Y:S01]  /*1f10*/  HADD2.F32 R3, -RZ, R49.H0_H0 ;  /* 0x20000031ff037230 */ /* 0x000fe20000004100 */
[----:B------:R-:W-:-:S02]  /*1f20*/  IADD3 R11, PT, PT, R20, -0x80, RZ ;  /* 0xffffff80140b7810 */ /* 0x000fc40007ffe0ff */
[--C-:B------:R-:W-:Y:S01]  /*1f30*/  SHF.R.U32.HI R46, RZ, 0x8, R23.reuse ;  /* 0x00000008ff2e7819 */ /* 0x100fe20000011617 */
[----:B------:R-:W3:Y:S01]  /*1f40*/  I2F.F16 R27, R10 ;  /* 0x0000000a001b7306 */ /* 0x000ee20000200c00 */
[----:B0-----:R-:W0:Y:S01]  /*1f50*/  LDS.64 R8, [UR4+0x8] ;  /* 0x00000804ff087984 */ /* 0x001e220008000a00 */
[----:B------:R-:W-:Y:S01]  /*1f60*/  SHF.R.U32.HI R37, RZ, 0x10, R23 ;  /* 0x00000010ff257819 */ /* 0x000fe20000011617 */
[----:B------:R-:W-:Y:S01]  /*1f70*/  HADD2.F32 R23, -RZ, R45.H0_H0 ;  /* 0x2000002dff177230 */ /* 0x000fe20000004100 */
[----:B------:R-:W-:Y:S01]  /*1f80*/  LOP3.LUT R46, R46, 0xff, RZ, 0xc0, !PT ;  /* 0x000000ff2e2e7812 */ /* 0x000fe200078ec0ff */
[----:B-1----:R-:W-:Y:S01]  /*1f90*/  HADD2.F32 R20, -RZ, R44.H0_H0 ;  /* 0x2000002cff147230 */ /* 0x002fe20000004100 */
[----:B------:R-:W-:Y:S01]  /*1fa0*/  LOP3.LUT R47, R47, 0xff, RZ, 0xc0, !PT ;  /* 0x000000ff2f2f7812 */ /* 0x000fe200078ec0ff */
[----:B--2---:R-:W-:Y:S01]  /*1fb0*/  HADD2.F32 R35, -RZ, R35.H0_H0 ;  /* 0x20000023ff237230 */ /* 0x004fe20000004100 */
[----:B------:R1:W-:Y:S01]  /*1fc0*/  I2F.F16 R10, R5 ;  /* 0x00000005000a7306 */ /* 0x0003e20000200c00 */
[----:B------:R-:W-:-:S02]  /*1fd0*/  LOP3.LUT R37, R37, 0xff, RZ, 0xc0, !PT ;  /* 0x000000ff25257812 */ /* 0x000fc400078ec0ff */
[----:B------:R-:W-:-:S05]  /*1fe0*/  IADD3 R47, PT, PT, R47, -0x80, RZ ;  /* 0xffffff802f2f7810 */ /* 0x000fca0007ffe0ff */
[----:B------:R-:W2:Y:S01]  /*1ff0*/  I2F.F16 R39, R39 ;  /* 0x0000002700277306 */ /* 0x000ea20000200c00 */
[----:B-1----:R-:W-:Y:S02]  /*2000*/  HADD2.F32 R5, -RZ, R2.H0_H0 ;  /* 0x20000002ff057230 */ /* 0x002fe40000004100 */
[----:B------:R-:W-:-:S03]  /*2010*/  HADD2.F32 R2, -RZ, R36.H0_H0 ;  /* 0x20000024ff027230 */ /* 0x000fc60000004100 */
[----:B------:R-:W-:Y:S02]  /*2020*/  FFMA.FTZ R52, R5, R0, RZ ;  /* 0x0000000005347223 */ /* 0x000fe400000100ff */
[----:B------:R1:W-:Y:S01]  /*2030*/  I2F.F16 R38, R21 ;  /* 0x0000001500267306 */ /* 0x0003e20000200c00 */
[----:B------:R-:W-:-:S04]  /*2040*/  FFMA.FTZ R44, R2, R5, RZ ;  /* 0x00000005022c7223 */ /* 0x000fc800000100ff */
[----:B------:R-:W-:-:S03]  /*2050*/  FFMA.FTZ R44, R23, R48, R44 ;  /* 0x00000030172c7223 */ /* 0x000fc6000001002c */
[----:B------:R-:W4:Y:S01]  /*2060*/  I2F.F16 R28, R28 ;  /* 0x0000001c001c7306 */ /* 0x000f220000200c00 */
[----:B-1----:R-:W-:Y:S02]  /*2070*/  HADD2.F32 R21, -RZ, R43.H0_H0 ;  /* 0x2000002bff157230 */ /* 0x002fe40000004100 */
[C---:B------:R-:W-:Y:S01]  /*2080*/  FFMA.FTZ R43, R5.reuse, R4, RZ ;  /* 0x00000004052b7223 */ /* 0x040fe200000100ff */
[----:B------:R-:W-:-:S03]  /*2090*/  FFMA.FTZ R5, R5, R3, RZ ;  /* 0x0000000305057223 */ /* 0x000fc600000100ff */
[C---:B------:R-:W-:Y:S01]  /*20a0*/  FFMA.FTZ R43, R48.reuse, R22, R43 ;  /* 0x00000016302b7223 */ /* 0x040fe2000001002b */
[C---:B------:R-:W-:Y:S01]  /*20b0*/  FFMA.FTZ R41, R48.reuse, R21, R52 ;  /* 0x0000001530297223 */ /* 0x040fe20000010034 */
[----:B------:R-:W-:Y:S01]  /*20c0*/  FFMA.FTZ R48, R48, R20, R5 ;  /* 0x0000001430307223 */ /* 0x000fe20000010005 */
[----:B------:R-:W-:Y:S01]  /*20d0*/  HADD2.F32 R5, -RZ, R25.H0_H0 ;  /* 0x20000019ff057230 */ /* 0x000fe20000004100 */
[----:B------:R-:W1:Y:S01]  /*20e0*/  I2F.F16 R29, R29 ;  /* 0x0000001d001d7306 */ /* 0x000e620000200c00 */
[----:B------:R-:W-:Y:S02]  /*20f0*/  HADD2.F32 R25, -RZ, R26.H0_H0 ;  /* 0x2000001aff197230 */ /* 0x000fe40000004100 */
[----:B---3--:R-:W-:Y:S02]  /*2100*/  HADD2.F32 R26, -RZ, R27.H0_H0 ;  /* 0x2000001bff1a7230 */ /* 0x008fe40000004100 */
[----:B------:R-:W-:Y:S01]  /*2110*/  FFMA.FTZ R49, R5, R42, R44 ;  /* 0x0000002a05317223 */ /* 0x000fe2000001002c */
[----:B--2---:R-:W-:-:S02]  /*2120*/  HADD2.F32 R27, -RZ, R39.H0_H0 ;  /* 0x20000027ff1b7230 */ /* 0x004fc40000004100 */
[C---:B------:R-:W-:Y:S01]  /*2130*/  FFMA.FTZ R43, R42.reuse, R25, R43 ;  /* 0x000000192a2b7223 */ /* 0x040fe2000001002b */
[----:B----4-:R-:W-:Y:S01]  /*2140*/  HADD2.F32 R28, -RZ, R28.H0_H0 ;  /* 0x2000001cff1c7230 */ /* 0x010fe20000004100 */
[----:B------:R-:W2:Y:S01]  /*2150*/  I2F.F16 R30, R30 ;  /* 0x0000001e001e7306 */ /* 0x000ea20000200c00 */
[----:B------:R-:W-:Y:S01]  /*2160*/  FFMA.FTZ R45, R42, R26, R41 ;  /* 0x0000001a2a2d7223 */ /* 0x000fe20000010029 */
[----:B------:R-:W-:Y:S01]  /*2170*/  IADD3 R41, PT, PT, R46, -0x80, RZ ;  /* 0xffffff802e297810 */ /* 0x000fe20007ffe0ff */
[----:B------:R-:W-:Y:S01]  /*2180*/  FFMA.FTZ R48, R42, R27, R48 ;  /* 0x0000001b2a307223 */ /* 0x000fe20000010030 */
[----:B------:R-:W-:Y:S01]  /*2190*/  IADD3 R42, PT, PT, R37, -0x80, RZ ;  /* 0xffffff80252a7810 */ /* 0x000fe20007ffe0ff */
[----:B------:R-:W-:Y:S01]  /*21a0*/  FFMA.FTZ R49, R28, R40, R49 ;  /* 0x000000281c317223 */ /* 0x000fe20000010031 */
[----:B0-----:R-:W-:Y:S02]  /*21b0*/  HADD2.F32 R44, -RZ, R8.H0_H0 ;  /* 0x20000008ff2c7230 */ /* 0x001fe40000004100 */
[----:B------:R-:W0:Y:S01]  /*21c0*/  I2F.F16 R31, R31 ;  /* 0x0000001f001f7306 */ /* 0x000e220000200c00 */
[----:B-1----:R-:W-:-:S02]  /*21d0*/  HADD2.F32 R29, -RZ, R29.H0_H0 ;  /* 0x2000001dff1d7230 */ /* 0x002fc40000004100 */
[----:B------:R-:W-:Y:S02]  /*21e0*/  HADD2.F32 R8, -RZ, R8.H1_H1 ;  /* 0x30000008ff087230 */ /* 0x000fe40000004100 */
[----:B------:R-:W-:Y:S02]  /*21f0*/  HADD2.F32 R38, -RZ, R38.H0_H0 ;  /* 0x20000026ff267230 */ /* 0x000fe40000004100 */
[----:B--2---:R-:W-:Y:S01]  /*2200*/  HADD2.F32 R30, -RZ, R30.H0_H0 ;  /* 0x2000001eff1e7230 */ /* 0x004fe20000004100 */
[----:B------:R-:W1:Y:S01]  /*2210*/  I2F.F16 R34, R34 ;  /* 0x0000002200227306 */ /* 0x000e620000200c00 */
[----:B------:R-:W-:Y:S01]  /*2220*/  HADD2.F32 R52, -RZ, R17.H0_H0 ;  /* 0x20000011ff347230 */ /* 0x000fe20000004100 */
[----:B------:R-:W-:Y:S02]  /*2230*/  PRMT R17, RZ, 0x5410, RZ ;  /* 0x00005410ff117816 */ /* 0x000fe400000000ff */
[----:B------:R-:W-:Y:S01]  /*2240*/  FFMA.FTZ R45, R40, R30, R45 ;  /* 0x0000001e282d7223 */ /* 0x000fe2000001002d */
[----:B0-----:R-:W-:-:S03]  /*2250*/  HADD2.F32 R31, -RZ, R31.H0_H0 ;  /* 0x2000001fff1f7230 */ /* 0x001fc60000004100 */
        /* <DEDUP_REMOVED lines=8> */
[----:B------:R-:W-:Y:S01]  /*22e0*/  FFMA.FTZ R45, R44, R32, R45 ;  /* 0x000000202c2d7223 */ /* 0x000fe2000001002d */
[----:B0-----:R-:W-:-:S06]  /*22f0*/  HADD2.F32 R37, -RZ, R19.H0_H0 ;  /* 0x20000013ff257230 */ /* 0x001fcc0000004100 */
[----:B------:R0:W3:Y:S01]  /*2300*/  I2F.F16 R39, R47 ;  /* 0x0000002f00277306 */ /* 0x0000e20000200c00 */
[----:B-1----:R-:W-:Y:S02]  /*2310*/  HADD2.F32 R50, -RZ, R18.H0_H0 ;  /* 0x20000012ff327230 */ /* 0x002fe40000004100 */
[----:B--2---:R-:W-:-:S05]  /*2320*/  HADD2.F32 R36, -RZ, R36.H0_H0 ;  /* 0x20000024ff247230 */ /* 0x004fca0000004100 */
[----:B------:R-:W1:Y:S01]  /*2330*/  I2F.F16 R41, R41 ;  /* 0x0000002900297306 */ /* 0x000e620000200c00 */
[C---:B0-----:R-:W-:Y:S01]  /*2340*/  FFMA.FTZ R47, R40.reuse, R29, R43 ;  /* 0x0000001d282f7223 */ /* 0x041fe2000001002b */
[----:B------:R-:W-:Y:S01]  /*2350*/  FFMA.FTZ R40, R40, R31, R48 ;  /* 0x0000001f28287223 */ /* 0x000fe20000010030 */
[----:B------:R-:W-:Y:S02]  /*2360*/  HADD2.F32 R43, -RZ, R9.H0_H0 ;  /* 0x20000009ff2b7230 */ /* 0x000fe40000004100 */
[----:B------:R-:W-:Y:S01]  /*2370*/  FFMA.FTZ R45, R8, R36, R45 ;  /* 0x00000024082d7223 */ /* 0x000fe2000001002d */
[C---:B------:R-:W-:Y:S01]  /*2380*/  FFMA.FTZ R19, R44.reuse, R33, R47 ;  /* 0x000000212c137223 */ /* 0x040fe2000001002f */
[----:B------:R-:W-:Y:S01]  /*2390*/  FFMA.FTZ R48, R44, R37, R40 ;  /* 0x000000252c307223 */ /* 0x000fe20000010028 */
[----:B---3--:R-:W-:Y:S01]  /*23a0*/  HADD2.F32 R44, -RZ, R39.H0_H0 ;  /* 0x20000027ff2c7230 */ /* 0x008fe20000004100 */
[----:B------:R-:W0:Y:S01]  /*23b0*/  I2F.F16 R11, R11 ;  /* 0x0000000b000b7306 */ /* 0x000e220000200c00 */
[----:B------:R-:W-:-:S02]  /*23c0*/  HADD2.F32 R39, -RZ, R10.H0_H0 ;  /* 0x2000000aff277230 */ /* 0x000fc40000004100 */
[----:B------:R-:W-:Y:S01]  /*23d0*/  FFMA.FTZ R10, R8, R35, R19 ;  /* 0x00000023080a7223 */ /* 0x000fe20000010013 */
[----:B------:R-:W-:-:S03]  /*23e0*/  HADD2.F32 R9, -RZ, R9.H1_H1 ;  /* 0x30000009ff097230 */ /* 0x000fc60000004100 */
[C---:B------:R-:W-:Y:S01]  /*23f0*/  FFMA.FTZ R19, R43.reuse, R38, R10 ;  /* 0x000000262b137223 */ /* 0x040fe2000001000a */
[----:B-1----:R-:W-:Y:S01]  /*2400*/  HADD2.F32 R41, -RZ, R41.H0_H0 ;  /* 0x20000029ff297230 */ /* 0x002fe20000004100 */
[----:B------:R-:W1:Y:S01]  /*2410*/  I2F.F16 R42, R42 ;  /* 0x0000002a002a7306 */ /* 0x000e620000200c00 */
[----:B------:R-:W-:Y:S01]  /*2420*/  FFMA.FTZ R10, R43, R44, R45 ;  /* 0x0000002c2b0a7223 */ /* 0x000fe2000001002d */
[----:B------:R-:W-:Y:S02]  /*2430*/  HADD2.F32 R45, -RZ, R14.H0_H0 ;  /* 0x2000000eff2d7230 */ /* 0x000fe40000004100 */
[----:B------:R-:W-:Y:S01]  /*2440*/  FFMA.FTZ R47, R8, R41, R48 ;  /* 0x00000029082f7223 */ /* 0x000fe20000010030 */
[----:B------:R-:W-:Y:S02]  /*2450*/  HADD2.F32 R48, -RZ, R16.H0_H0 ;  /* 0x20000010ff307230 */ /* 0x000fe40000004100 */
[----:B------:R-:W-:Y:S01]  /*2460*/  FFMA.FTZ R16, R9, R50, R10 ;  /* 0x0000003209107223 */ /* 0x000fe2000001000a */
[----:B0-----:R-:W-:Y:S01]  /*2470*/  HADD2.F32 R40, -RZ, R11.H0_H0 ;  /* 0x2000000bff287230 */ /* 0x001fe20000004100 */
[----:B------:R-:W0:Y:S01]  /*2480*/  I2F.F16 R24, R24 ;  /* 0x0000001800187306 */ /* 0x000e220000200c00 */
[----:B------:R-:W-:Y:S01]  /*2490*/  FFMA.FTZ R11, R39, R8, R46 ;  /* 0x00000008270b7223 */ /* 0x000fe2000001002e */
[----:B------:R-:W-:-:S02]  /*24a0*/  HADD2.F32 R46, -RZ, R12.H0_H0 ;  /* 0x2000000cff2e7230 */ /* 0x000fc40000004100 */
[----:B------:R-:W-:Y:S01]  /*24b0*/  FFMA.FTZ R10, R9, R52, R19 ;  /* 0x00000034090a7223 */ /* 0x000fe20000010013 */
[----:B------:R-:W-:Y:S01]  /*24c0*/  FMUL.FTZ R16, R45, R16 ;  /* 0x000000102d107220 */ /* 0x000fe20000410000 */
[----:B------:R-:W-:Y:S01]  /*24d0*/  FFMA.FTZ R11, R40, R43, R11 ;  /* 0x0000002b280b7223 */ /* 0x000fe2000001000b */
[----:B-1----:R-:W-:-:S03]  /*24e0*/  HADD2.F32 R42, -RZ, R42.H0_H0 ;  /* 0x2000002aff2a7230 */ /* 0x002fc60000004100 */
[----:B------:R-:W-:Y:S01]  /*24f0*/  FFMA.FTZ R11, R48, R9, R11 ;  /* 0x00000009300b7223 */ /* 0x000fe2000001000b */
[----:B------:R-:W-:Y:S01]  /*2500*/  F2FP.F16.F32.PACK_AB R16, RZ, R16 ;  /* 0x00000010ff10723e */ /* 0x000fe200000000ff */
[----:B------:R-:W-:Y:S01]  /*2510*/  FFMA.FTZ R8, R43, R42, R47 ;  /* 0x0000002a2b087223 */ /* 0x000fe2000001002f */
[----:B------:R-:W-:Y:S02]  /*2520*/  HADD2.F32 R43, -RZ, R13.H0_H0 ;  /* 0x2000000dff2b7230 */ /* 0x000fe40000004100 */
[----:B------:R-:W-:Y:S01]  /*2530*/  FMUL.FTZ R11, R46, R11 ;  /* 0x0000000b2e0b7220 */ /* 0x000fe20000410000 */
[----:B0-----:R-:W-:Y:S01]  /*2540*/  HADD2.F32 R47, -RZ, R24.H0_H0 ;  /* 0x20000018ff2f7230 */ /* 0x001fe20000004100 */
[----:B------:R-:W-:Y:S01]  /*2550*/  PRMT R16, R16, 0x5410, RZ ;  /* 0x0000541010107816 */ /* 0x000fe200000000ff */
[----:B------:R-:W-:Y:S02]  /*2560*/  HADD2.F32 R24, -RZ, R15.H0_H0 ;  /* 0x2000000fff187230 */ /* 0x000fe40000004100 */
[----:B------:R-:W-:Y:S01]  /*2570*/  FMUL.FTZ R10, R43, R10 ;  /* 0x0000000a2b0a7220 */ /* 0x000fe20000410000 */
[----:B------:R-:W-:Y:S01]  /*2580*/  F2FP.F16.F32.PACK_AB R11, RZ, R11 ;  /* 0x0000000bff0b723e */ /* 0x000fe200000000ff */
[----:B------:R-:W-:-:S03]  /*2590*/  FFMA.FTZ R9, R9, R47, R8 ;  /* 0x0000002f09097223 */ /* 0x000fc60000010008 */
[----:B------:R-:W-:Y:S01]  /*25a0*/  F2FP.F16.F32.PACK_AB R10, RZ, R10 ;  /* 0x0000000aff0a723e */ /* 0x000fe200000000ff */
[----:B------:R-:W-:-:S03]  /*25b0*/  FMUL.FTZ R9, R24, R9 ;  /* 0x0000000918097220 */ /* 0x000fc60000410000 */
[----:B------:R-:W-:Y:S02]  /*25c0*/  PRMT R11, R11, 0x5410, R10 ;  /* 0x000054100b0b7816 */ /* 0x000fe4000000000a */
[----:B------:R-:W-:-:S03]  /*25d0*/  F2FP.F16.F32.PACK_AB R9, RZ, R9 ;  /* 0x00000009ff09723e */ /* 0x000fc600000000ff */
[----:B------:R-:W-:Y:S01]  /*25e0*/  HFMA2 R19, R11, 1, 1, RZ ;  /* 0x3c003c000b137831 */ /* 0x000fe200000000ff */
[----:B------:R-:W-:Y:S02]  /*25f0*/  PRMT R18, R16, 0x5410, R9 ;  /* 0x0000541010127816 */ /* 0x000fe40000000009 */
[----:B------:R-:W-:-:S03]  /*2600*/  PRMT R16, RZ, 0x7610, R16 ;  /* 0x00007610ff107816 */ /* 0x000fc60000000010 */
[----:B------:R-:W-:Y:S01]  /*2610*/  HADD2 R18, R18, RZ.H0_H0 ;  /* 0x200000ff12127230 */ /* 0x000fe20000000000 */
        /* <DEDUP_REMOVED lines=55> */
.L_x_3846:
[----:B------:R-:W-:Y:S02]  /*2990*/  MOV R9, UR16 ;  /* 0x0000001000097c02 */ /* 0x000fe40008000f00 */
[----:B------:R-:W-:-:S03]  /*29a0*/  MOV R21, UR16 ;  /* 0x0000001000157c02 */ /* 0x000fc60008000f00 */
[----:B------:R-:W-:Y:S02]  /*29b0*/  IMAD.WIDE R8, R9, 0x4, R6 ;  /* 0x0000000409087825 */ /* 0x000fe400078e0206 */
[----:B------:R-:W5:Y:S02]  /*29c0*/  LDG.E.128.CONSTANT R4, desc[UR12][R6.64] ;  /* 0x0000000c06047981 */ /* 0x000f64000c1e9d00 */
[----:B------:R-:W-:Y:S02]  /*29d0*/  IMAD.WIDE R20, R21, 0x4, R8 ;  /* 0x0000000415147825 */ /* 0x000fe400078e0208 */
[----:B------:R-:W5:Y:S01]  /*29e0*/  LDG.E.128.CONSTANT R8, desc[UR12][R8.64] ;  /* 0x0000000c08087981 */ /* 0x000f62000c1e9d00 */
[----:B------:R-:W-:Y:S05]  /*29f0*/  BRA.U !UP1, `(.L_x_3847) ;  /* 0x0000000d09f47547 */ /* 0x000fea000b800000 */
[----:B------:R-:W0:Y:S01]  /*2a00*/  S2UR UR6, SR_CgaCtaId ;  /* 0x00000000000679c3 */ /* 0x000e220000008800 */
[----:B-----5:R-:W-:Y:S01]  /*2a10*/  LOP3.LUT R22, R8, 0xff, RZ, 0xc0, !PT ;  /* 0x000000ff08167812 */ /* 0x020fe200078ec0ff */
[----:B------:R-:W-:Y:S01]  /*2a20*/  UMOV UR4, 0x400 ;  /* 0x0000040000047882 */ /* 0x000fe20000000000 */
[----:B------:R-:W-:Y:S01]  /*2a30*/  LOP3.LUT R23, R11, 0xff, RZ, 0xc0, !PT ;  /* 0x000000ff0b177812 */ /* 0x000fe200078ec0ff */
[----:B------:R-:W-:Y:S01]  /*2a40*/  UISETP.NE.AND UP0, UPT, UR5, 0x1, UPT ;  /* 0x000000010500788c */ /* 0x000fe2000bf05270 */
[----:B------:R-:W-:Y:S02]  /*2a50*/  IADD3 R27, PT, PT, R22, -0x80, RZ ;  /* 0xffffff80161b7810 */ /* 0x000fe40007ffe0ff */
[----:B------:R-:W-:Y:S02]  /*2a60*/  LOP3.LUT R22, R9, 0xff, RZ, 0xc0, !PT ;  /* 0x000000ff09167812 */ /* 0x000fe400078ec0ff */
[----:B------:R-:W-:Y:S02]  /*2a70*/  LOP3.LUT R0, R5, 0xff, RZ, 0xc0, !PT ;  /* 0x000000ff05007812 */ /* 0x000fe400078ec0ff */
[----:B------:R-:W-:Y:S01]  /*2a80*/  IADD3 R26, PT, PT, R22, -0x80, RZ ;  /* 0xffffff80161a7810 */ /* 0x000fe20007ffe0ff */
[----:B------:R-:W1:Y:S01]  /*2a90*/  I2F.F16 R27, R27 ;  /* 0x0000001b001b7306 */ /* 0x000e620000200c00 */
[----:B------:R-:W-:-:S02]  /*2aa0*/  LOP3.LUT R22, R10, 0xff, RZ, 0xc0, !PT ;  /* 0x000000ff0a167812 */ /* 0x000fc400078ec0ff */
[----:B------:R-:W-:Y:S02]  /*2ab0*/  IADD3 R31, PT, PT, R23, -0x80, RZ ;  /* 0xffffff80171f7810 */ /* 0x000fe40007ffe0ff */
[----:B------:R-:W-:Y:S02]  /*2ac0*/  IADD3 R34, PT, PT, R22, -0x80, RZ ;  /* 0xffffff8016227810 */ /* 0x000fe40007ffe0ff */
[----:B------:R-:W-:Y:S01]  /*2ad0*/  SHF.R.U32.HI R22, RZ, 0x8, R4 ;  /* 0x00000008ff167819 */ /* 0x000fe20000011604 */
[----:B------:R-:W2:Y:S01]  /*2ae0*/  I2F.F16 R26, R26 ;  /* 0x0000001a001a7306 */ /* 0x000ea20000200c00 */
[----:B------:R-:W-:Y:S02]  /*2af0*/  IADD3 R35, PT, PT, R0, -0x80, RZ ;  /* 0xffffff8000237810 */ /* 0x000fe40007ffe0ff */
[----:B------:R-:W-:Y:S01]  /*2b00*/  LOP3.LUT R22, R22, 0xff, RZ, 0xc0, !PT ;  /* 0x000000ff16167812 */ /* 0x000fe200078ec0ff */
[----:B0-----:R-:W-:Y:S01]  /*2b10*/  ULEA UR4, UR6, UR4, 0x18 ;  /* 0x0000000406047291 */ /* 0x001fe2000f8ec0ff */
[----:B------:R-:W-:-:S02]  /*2b20*/  LOP3.LUT R0, R7, 0xff, RZ, 0xc0, !PT ;  /* 0x000000ff07007812 */ /* 0x000fc400078ec0ff */
[----:B------:R-:W-:Y:S01]  /*2b30*/  IADD3 R37, PT, PT, R22, -0x80, RZ ;  /* 0xffffff8016257810 */ /* 0x000fe20007ffe0ff */
[----:B------:R-:W-:Y:S01]  /*2b40*/  I2F.F16 R35, R35 ;  /* 0x0000002300237306 */ /* 0x000fe20000200c00 */
[----:B------:R-:W-:Y:S01]  /*2b50*/  IADD3 R3, PT, PT, R0, -0x80, RZ ;  /* 0xffffff8000037810 */ /* 0x000fe20007ffe0ff */
[----:B-1----:R-:W-:Y:S01]  /*2b60*/  HADD2.F32 R27, -RZ, R27.H0_H0 ;  /* 0x2000001bff1b7230 */ /* 0x002fe20000004100 */
[C---:B------:R-:W-:Y:S02]  /*2b70*/  LEA.HI R41, R4.reuse, 0xffffff80, RZ, 0x8 ;  /* 0xffffff8004297811 */ /* 0x040fe400078f40ff */
[----:B------:R-:W0:Y:S01]  /*2b80*/  LDS.64 R22, [UR4+0x10] ;  /* 0x00001004ff167984 */ /* 0x000e220008000a00 */
[----:B------:R-:W-:Y:S01]  /*2b90*/  LOP3.LUT R0, R4, 0xff, RZ, 0xc0, !PT ;  /* 0x000000ff04007812 */ /* 0x000fe200078ec0ff */
[----:B--2---:R-:W-:Y:S01]  /*2ba0*/  HADD2.F32 R26, -RZ, R26.H0_H0 ;  /* 0x2000001aff1a7230 */ /* 0x004fe20000004100 */
[----:B------:R-:W-:Y:S01]  /*2bb0*/  SHF.R.U32.HI R4, RZ, 0x10, R4 ;  /* 0x00000010ff047819 */ /* 0x000fe20000011604 */
[----:B------:R-:W1:Y:S01]  /*2bc0*/  I2F.F16 R3, R3 ;  /* 0x0000000300037306 */ /* 0x000e620000200c00 */
[----:B------:R-:W-:-:S02]  /*2bd0*/  IADD3 R2, PT, PT, R0, -0x80, RZ ;  /* 0xffffff8000027810 */ /* 0x000fc40007ffe0ff */
[----:B------:R-:W-:Y:S02]  /*2be0*/  LOP3.LUT R4, R4, 0xff, RZ, 0xc0, !PT ;  /* 0x000000ff04047812 */ /* 0x000fe400078ec0ff */
[----:B------:R-:W-:Y:S02]  /*2bf0*/  LOP3.LUT R0, R6, 0xff, RZ, 0xc0, !PT ;  /* 0x000000ff06007812 */ /* 0x000fe400078ec0ff */
[----:B------:R-:W-:Y:S01]  /*2c00*/  SHF.R.U32.HI R36, RZ, 0x8, R5 ;  /* 0x00000008ff247819 */ /* 0x000fe20000011605 */
[----:B------:R-:W2:Y:S01]  /*2c10*/  I2F.F16 R2, R2 ;  /* 0x0000000200027306 */ /* 0x000ea20000200c00 */
[----:B------:R-:W-:Y:S02]  /*2c20*/  IADD3 R4, PT, PT, R4, -0x80, RZ ;  /* 0xffffff8004047810 */ /* 0x000fe40007ffe0ff */
[----:B------:R-:W-:Y:S02]  /*2c30*/  SHF.R.U32.HI R42, RZ, 0x8, R7 ;  /* 0x00000008ff2a7819 */ /* 0x000fe40000011607 */
[----:B------:R-:W-:-:S02]  /*2c40*/  SHF.R.U32.HI R39, RZ, 0x8, R6 ;  /* 0x00000008ff277819 */ /* 0x000fc40000011606 */
[----:B------:R-:W-:Y:S01]  /*2c50*/  IADD3 R0, PT, PT, R0, -0x80, RZ ;  /* 0xffffff8000007810 */ /* 0x000fe20007ffe0ff */
[----:B------:R3:W-:Y:S01]  /*2c60*/  I2F.F16 R38, R4 ;  /* 0x0000000400267306 */ /* 0x0007e20000200c00 */
[----:B------:R-:W-:Y:S01]  /*2c70*/  LOP3.LUT R36, R36, 0xff, RZ, 0xc0, !PT ;  /* 0x000000ff24247812 */ /* 0x000fe200078ec0ff */
[----:B-1----:R-:W-:Y:S01]  /*2c80*/  HADD2.F32 R3, -RZ, R3.H0_H0 ;  /* 0x20000003ff037230 */ /* 0x002fe20000004100 */
[----:B------:R-:W-:Y:S02]  /*2c90*/  LOP3.LUT R40, R39, 0xff, RZ, 0xc0, !PT ;  /* 0x000000ff27287812 */ /* 0x000fe400078ec0ff */
[----:B------:R-:W-:Y:S02]  /*2ca0*/  LEA.HI R25, R6, 0xffffff80, RZ, 0x8 ;  /* 0xffffff8006197811 */ /* 0x000fe400078f40ff */
[----:B------:R-:W-:Y:S01]  /*2cb0*/  IADD3 R36, PT, PT, R36, -0x80, RZ ;  /* 0xffffff8024247810 */ /* 0x000fe20007ffe0ff */
[----:B------:R-:W1:Y:S01]  /*2cc0*/  I2F.F16 R0, R0 ;  /* 0x0000000000007306 */ /* 0x000e620000200c00 */
[----:B---3--:R-:W-:Y:S01]  /*2cd0*/  LOP3.LUT R4, R42, 0xff, RZ, 0xc0, !PT ;  /* 0x000000ff2a047812 */ /* 0x008fe200078ec0ff */
[----:B--2---:R-:W-:Y:S01]  /*2ce0*/  HADD2.F32 R2, -RZ, R2.H0_H0 ;  /* 0x20000002ff027230 */ /* 0x004fe20000004100 */
[----:B------:R-:W-:-:S02]  /*2cf0*/  LEA.HI R24, R5, 0xffffff80, RZ, 0x8 ;  /* 0xffffff8005187811 */ /* 0x000fc400078f40ff */
[----:B------:R-:W-:Y:S02]  /*2d00*/  SHF.R.U32.HI R6, RZ, 0x10, R6 ;  /* 0x00000010ff067819 */ /* 0x000fe40000011606 */
[----:B------:R-:W-:Y:S01]  /*2d10*/  IADD3 R43, PT, PT, R4, -0x80, RZ ;  /* 0xffffff80042b7810 */ /* 0x000fe20007ffe0ff */
[----:B------:R-:W2:Y:S01]  /*2d20*/  I2F.F16 R37, R37 ;  /* 0x0000002500257306 */ /* 0x000ea20000200c00 */
[----:B------:R-:W-:Y:S02]  /*2d30*/  SHF.R.U32.HI R5, RZ, 0x10, R5 ;  /* 0x00000010ff057819 */ /* 0x000fe40000011605 */
[----:B------:R-:W-:Y:S01]  /*2d40*/  IADD3 R40, PT, PT, R40, -0x80, RZ ;  /* 0xffffff8028287810 */ /* 0x000fe20007ffe0ff */
[----:B0-----:R-:W-:Y:S01]  /*2d50*/  HADD2.F32 R49, -RZ, R22.H1_H1 ;  /* 0x30000016ff317230 */ /* 0x001fe20000004100 */
[----:B------:R-:W-:Y:S01]  /*2d60*/  LOP3.LUT R6, R6, 0xff, RZ, 0xc0, !PT ;  /* 0x000000ff06067812 */ /* 0x000fe200078ec0ff */
[----:B------:R-:W-:Y:S01]  /*2d70*/  HADD2.F32 R46, -RZ, R23.H0_H0 ;  /* 0x20000017ff2e7230 */ /* 0x000fe20000004100 */
[----:B------:R-:W-:Y:S01]  /*2d80*/  LOP3.LUT R5, R5, 0xff, RZ, 0xc0, !PT ;  /* 0x000000ff05057812 */ /* 0x000fe200078ec0ff */
[----:B------:R-:W0:Y:S01]  /*2d90*/  I2F.F16 R36, R36 ;  /* 0x0000002400247306 */ /* 0x000e220000200c00 */
[----:B------:R-:W-:Y:S01]  /*2da0*/  SHF.R.U32.HI R4, RZ, 0x8, R8 ;  /* 0x00000008ff047819 */ /* 0x000fe20000011608 */
[----:B-1----:R-:W-:Y:S01]  /*2db0*/  HADD2.F32 R0, -RZ, R0.H0_H0 ;  /* 0x20000000ff007230 */ /* 0x002fe20000004100 */
[----:B------:R-:W-:-:S02]  /*2dc0*/  IADD3 R6, PT, PT, R6, -0x80, RZ ;  /* 0xffffff8006067810 */ /* 0x000fc40007ffe0ff */
[----:B------:R-:W-:Y:S02]  /*2dd0*/  IADD3 R5, PT, PT, R5, -0x80, RZ ;  /* 0xffffff8005057810 */ /* 0x000fe40007ffe0ff */
[----:B------:R-:W-:Y:S01]  /*2de0*/  LOP3.LUT R4, R4, 0xff, RZ, 0xc0, !PT ;  /* 0x000000ff04047812 */ /* 0x000fe200078ec0ff */
[----:B------:R1:W3:Y:S01]  /*2df0*/  I2F.F16 R42, R40 ;  /* 0x00000028002a7306 */ /* 0x0002e20000200c00 */
[----:B------:R-:W-:Y:S01]  /*2e00*/  SHF.R.U32.HI R44, RZ, 0x10, R7 ;  /* 0x00000010ff2c7819 */ /* 0x000fe20000011607 */
[----:B--2---:R-:W-:Y:S01]  /*2e10*/  HADD2.F32 R37, -RZ, R37.H0_H0 ;  /* 0x20000025ff257230 */ /* 0x004fe20000004100 */
[----:B------:R-:W-:Y:S01]  /*2e20*/  IADD3 R45, PT, PT, R4, -0x80, RZ ;  /* 0xffffff80042d7810 */ /* 0x000fe20007ffe0ff */
[----:B------:R-:W-:Y:S01]  /*2e30*/  HADD2.F32 R4, -RZ, R35.H0_H0 ;  /* 0x20000023ff047230 */ /* 0x000fe20000004100 */
[----:B------:R-:W-:Y:S02]  /*2e40*/  LOP3.LUT R44, R44, 0xff, RZ, 0xc0, !PT ;  /* 0x000000ff2c2c7812 */ /* 0x000fe400078ec0ff */
[----:B------:R-:W-:Y:S01]  /*2e50*/  LEA.HI R28, R7, 0xffffff80, RZ, 0x8 ;  /* 0xffffff80071c7811 */ /* 0x000fe200078f40ff */
[----:B------:R-:W2:Y:S01]  /*2e60*/  I2F.F16 R43, R43 ;  /* 0x0000002b002b7306 */ /* 0x000ea20000200c00 */
[----:B------:R-:W-:Y:S01]  /*2e70*/  SHF.R.U32.HI R7, RZ, 0x8, R9 ;  /* 0x00000008ff077819 */ /* 0x000fe20000011609 */
[----:B0-----:R-:W-:Y:S01]  /*2e80*/  HADD2.F32 R36, -RZ, R36.H0_H0 ;  /* 0x20000024ff247230 */ /* 0x001fe20000004100 */
[----:B-1----:R-:W-:-:S02]  /*2e90*/  IADD3 R40, PT, PT, R44, -0x80, RZ ;  /* 0xffffff802c287810 */ /* 0x002fc40007ffe0ff */
[----:B------:R-:W-:Y:S01]  /*2ea0*/  LOP3.LUT R7, R7, 0xff, RZ, 0xc0, !PT ;  /* 0x000000ff07077812 */ /* 0x000fe200078ec0ff */
[----:B---3--:R-:W-:Y:S02]  /*2eb0*/  HADD2.F32 R35, -RZ, R42.H0_H0 ;  /* 0x2000002aff237230 */ /* 0x008fe40000004100 */
[----:B------:R0:W1:Y:S01]  /*2ec0*/  I2F.F16 R39, R5 ;  /* 0x0000000500277306 */ /* 0x0000620000200c00 */
[----:B------:R-:W-:Y:S02]  /*2ed0*/  SHF.R.U32.HI R48, RZ, 0x8, R10 ;  /* 0x00000008ff307819 */ /* 0x000fe4000001160a */
[----:B------:R-:W-:Y:S02]  /*2ee0*/  LEA.HI R29, R9, 0xffffff80, RZ, 0x8 ;  /* 0xffffff80091d7811 */ /* 0x000fe400078f40ff */
[----:B------:R-:W-:Y:S02]  /*2ef0*/  LOP3.LUT R48, R48, 0xff, RZ, 0xc0, !PT ;  /* 0x000000ff30307812 */ /* 0x000fe400078ec0ff */
[----:B------:R-:W-:Y:S01]  /*2f00*/  SHF.R.U32.HI R9, RZ, 0x10, R9 ;  /* 0x00000010ff097819 */ /* 0x000fe20000011609 */
[----:B------:R-:W3:Y:S01]  /*2f10*/  I2F.F16 R6, R6 ;  /* 0x0000000600067306 */ /* 0x000ee20000200c00 */
[----:B0-----:R-:W-:Y:S01]  /*2f20*/  HADD2.F32 R5, -RZ, R22.H0_H0 ;  /* 0x20000016ff057230 */ /* 0x001fe20000004100 */
[----:B------:R-:W-:Y:S01]  /*2f30*/  IADD3 R51, PT, PT, R48, -0x80, RZ ;  /* 0xffffff8030337810 */ /* 0x000fe20007ffe0ff */
[----:B--2---:R-:W-:Y:S01]  /*2f40*/  HADD2.F32 R22, -RZ, R43.H0_H0 ;  /* 0x2000002bff167230 */ /* 0x004fe20000004100 */
[----:B------:R-:W-:-:S02]  /*2f50*/  LEA.HI R30, R10, 0xffffff80, RZ, 0x8 ;  /* 0xffffff800a1e7811 */ /* 0x000fc400078f40ff */
[----:B------:R-:W-:Y:S01]  /*2f60*/  FFMA.FTZ R44, R2, R5, RZ ;  /* 0x00000005022c7223 */ /* 0x000fe200000100ff */
[C---:B------:R-:W-:Y:S01]  /*2f70*/  FFMA.FTZ R42, R5.reuse, R4, RZ ;  /* 0x00000004052a7223 */ /* 0x040fe200000100ff */
[C---:B------:R-:W-:Y:S01]  /*2f80*/  FFMA.FTZ R50, R5.reuse, R0, RZ ;  /* 0x0000000005327223 */ /* 0x040fe200000100ff */
[----:B------:R-:W-:Y:S01]  /*2f90*/  FFMA.FTZ R5, R5, R3, RZ ;  /* 0x0000000305057223 */ /* 0x000fe200000100ff */
[----:B------:R-:W-:Y:S01]  /*2fa0*/  FFMA.FTZ R44, R37, R49, R44 ;  /* 0x00000031252c7223 */ /* 0x000fe2000001002c */
[C---:B------:R-:W-:Y:S01]  /*2fb0*/  FFMA.FTZ R47, R49.reuse, R36, R42 ;  /* 0x00000024312f7223 */ /* 0x040fe2000001002a */
[C---:B------:R-:W-:Y:S01]  /*2fc0*/  FFMA.FTZ R50, R49.reuse, R35, R50 ;  /* 0x0000002331327223 */ /* 0x040fe20000010032 */
[----:B------:R-:W0:Y:S01]  /*2fd0*/  I2F.F16 R40, R40 ;  /* 0x0000002800287306 */ /* 0x000e220000200c00 */
[----:B------:R-:W-:Y:S01]  /*2fe0*/  FFMA.FTZ R49, R49, R22, R5 ;  /* 0x0000001631317223 */ /* 0x000fe20000010005 */
[----:B------:R-:W-:Y:S01]  /*2ff0*/  HADD2.F32 R5, -RZ, R38.H0_H0 ;  /* 0x20000026ff057230 */ /* 0x000fe20000004100 */
[----:B------:R-:W-:Y:S01]  /*3000*/  IADD3 R42, PT, PT, R7, -0x80, RZ ;  /* 0xffffff80072a7810 */ /* 0x000fe20007ffe0ff */
[----:B-1----:R-:W-:Y:S01]  /*3010*/  HADD2.F32 R38, -RZ, R39.H0_H0 ;  /* 0x20000027ff267230 */ /* 0x002fe20000004100 */
[----:B------:R-:W-:Y:S01]  /*3020*/  LEA.HI R32, R11, 0xffffff80, RZ, 0x8 ;  /* 0xffffff800b207811 */ /* 0x000fe200078f40ff */
[----:B---3--:R-:W-:-:S02]  /*3030*/  HADD2.F32 R39, -RZ, R6.H0_H0 ;  /* 0x20000006ff277230 */ /* 0x008fc40000004100 */
[----:B------:R-:W-:Y:S01]  /*3040*/  FFMA.FTZ R44, R5, R46, R44 ;  /* 0x0000002e052c7223 */ /* 0x000fe2000001002c */
[----:B------:R-:W1:Y:S01]  /*3050*/  I2F.F16 R41, R41 ;  /* 0x0000002900297306 */ /* 0x000e620000200c00 */
[----:B------:R-:W2:Y:S01]  /*3060*/  LDS.64 R6, [UR4+0x18] ;  /* 0x00001804ff067984 */ /* 0x000ea20008000a00 */
[C---:B------:R-:W-:Y:S01]  /*3070*/  FFMA.FTZ R47, R46.reuse, R38, R47 ;  /* 0x000000262e2f7223 */ /* 0x040fe2000001002f */
[----:B------:R-:W-:Y:S01]  /*3080*/  FFMA.FTZ R43, R46, R39, R50 ;  /* 0x000000272e2b7223 */ /* 0x000fe20000010032 */
[----:B------:R-:W-:Y:S02]  /*3090*/  SHF.R.U32.HI R50, RZ, 0x8, R11 ;  /* 0x00000008ff327819 */ /* 0x000fe4000001160b */
[----:B------:R-:W-:Y:S01]  /*30a0*/  LEA.HI R33, R8, 0xffffff80, RZ, 0x8 ;  /* 0xffffff8008217811 */ /* 0x000fe200078f40ff */
[----:B0-----:R-:W-:Y:S01]  /*30b0*/  HADD2.F32 R40, -RZ, R40.H0_H0 ;  /* 0x20000028ff287230 */ /* 0x001fe20000004100 */
[----:B------:R-:W0:Y:S01]  /*30c0*/  I2F.F16 R24, R24 ;  /* 0x0000001800187306 */ /* 0x000e220000200c00 */
[----:B------:R-:W-:Y:S01]  /*30d0*/  LOP3.LUT R48, R50, 0xff, RZ, 0xc0, !PT ;  /* 0x000000ff32307812 */ /* 0x000fe200078ec0ff */
[----:B------:R-:W-:-:S02]  /*30e0*/  HADD2.F32 R50, -RZ, R23.H1_H1 ;  /* 0x30000017ff327230 */ /* 0x000fc40000004100 */
[----:B------:R-:W-:Y:S01]  /*30f0*/  FFMA.FTZ R46, R46, R40, R49 ;  /* 0x000000282e2e7223 */ /* 0x000fe20000010031 */
[----:B------:R-:W-:Y:S01]  /*3100*/  IADD3 R52, PT, PT, R48, -0x80, RZ ;  /* 0xffffff8030347810 */ /* 0x000fe20007ffe0ff */
[----:B-1----:R-:W-:Y:S02]  /*3110*/  HADD2.F32 R41, -RZ, R41.H0_H0 ;  /* 0x20000029ff297230 */ /* 0x002fe40000004100 */
[----:B------:R-:W1:Y:S01]  /*3120*/  I2F.F16 R25, R25 ;  /* 0x0000001900197306 */ /* 0x000e620000200c00 */
[----:B------:R-:W-:Y:S02]  /*3130*/  SHF.R.U32.HI R49, RZ, 0x10, R8 ;  /* 0x00000010ff317819 */ /* 0x000fe40000011608 */
[----:B------:R-:W-:Y:S02]  /*3140*/  FFMA.FTZ R44, R41, R50, R44 ;  /* 0x00000032292c7223 */ /* 0x000fe4000001002c */
[----:B------:R-:W-:Y:S01]  /*3150*/  LOP3.LUT R49, R49, 0xff, RZ, 0xc0, !PT ;  /* 0x000000ff31317812 */ /* 0x000fe200078ec0ff */
[----:B0-----:R-:W-:-:S02]  /*3160*/  HADD2.F32 R24, -RZ, R24.H0_H0 ;  /* 0x20000018ff187230 */ /* 0x001fc40000004100 */
[----:B------:R-:W0:Y:S01]  /*3170*/  I2F.F16 R28, R28 ;  /* 0x0000001c001c7306 */ /* 0x000e220000200c00 */
[----:B------:R-:W-:Y:S02]  /*3180*/  IADD3 R49, PT, PT, R49, -0x80, RZ ;  /* 0xffffff8031317810 */ /* 0x000fe40007ffe0ff */
[----:B------:R-:W-:Y:S01]  /*3190*/  FFMA.FTZ R47, R50, R24, R47 ;  /* 0x00000018322f7223 */ /* 0x000fe2000001002f */
[----:B-1----:R-:W-:-:S04]  /*31a0*/  HADD2.F32 R48, -RZ, R25.H0_H0 ;  /* 0x20000019ff307230 */ /* 0x002fc80000004100 */
[----:B------:R-:W1:Y:S01]  /*31b0*/  I2F.F16 R34, R34 ;  /* 0x0000002200227306 */ /* 0x000e620000200c00 */
[----:B------:R-:W-:Y:S01]  /*31c0*/  FFMA.FTZ R43, R50, R48, R43 ;  /* 0x00000030322b7223 */ /* 0x000fe2000001002b */
[----:B0-----:R-:W-:Y:S01]  /*31d0*/  HADD2.F32 R23, -RZ, R28.H0_H0 ;  /* 0x2000001cff177230 */ /* 0x001fe20000004100 */
[----:B------:R-:W-:-:S05]  /*31e0*/  LOP3.LUT R28, R9, 0xff, RZ, 0xc0, !PT ;  /* 0x000000ff091c7812 */ /* 0x000fca00078ec0ff */
[----:B------:R-:W0:Y:S01]  /*31f0*/  I2F.F16 R31, R31 ;  /* 0x0000001f001f7306 */ /* 0x000e220000200c00 */
[----:B------:R-:W-:Y:S01]  /*3200*/  FFMA.FTZ R46, R50, R23, R46 ;  /* 0x00000017322e7223 */ /* 0x000fe2000001002e */
[----:B------:R-:W-:Y:S02]  /*3210*/  SHF.R.U32.HI R50, RZ, 0x10, R10 ;  /* 0x00000010ff327819 */ /* 0x000fe4000001160a */
[----:B------:R-:W-:Y:S01]  /*3220*/  IADD3 R10, PT, PT, R28, -0x80, RZ ;  /* 0xffffff801c0a7810 */ /* 0x000fe20007ffe0ff */
[----:B-1----:R-:W-:Y:S01]  /*3230*/  HADD2.F32 R34, -RZ, R34.H0_H0 ;  /* 0x20000022ff227230 */ /* 0x002fe20000004100 */
[----:B------:R-:W-:Y:S02]  /*3240*/  SHF.R.U32.HI R28, RZ, 0x10, R11 ;  /* 0x00000010ff1c7819 */ /* 0x000fe4000001160b */
[----:B------:R1:W-:Y:S01]  /*3250*/  I2F.F16 R9, R49 ;  /* 0x0000003100097306 */ /* 0x0003e20000200c00 */
[----:B------:R-:W-:Y:S02]  /*3260*/  LOP3.LUT R11, R50, 0xff, RZ, 0xc0, !PT ;  /* 0x000000ff320b7812 */ /* 0x000fe400078ec0ff */
[----:B------:R-:W-:Y:S01]  /*3270*/  LOP3.LUT R50, R28, 0xff, RZ, 0xc0, !PT ;  /* 0x000000ff1c327812 */ /* 0x000fe200078ec0ff */
[----:B--2---:R-:W-:Y:S01]  /*3280*/  HADD2.F32 R28, -RZ, R6.H0_H0 ;  /* 0x20000006ff1c7230 */ /* 0x004fe20000004100 */
[----:B------:R-:W-:Y:S01]  /*3290*/  IADD3 R11, PT, PT, R11, -0x80, RZ ;  /* 0xffffff800b0b7810 */ /* 0x000fe20007ffe0ff */
[----:B0-----:R-:W-:-:S02]  /*32a0*/  HADD2.F32 R31, -RZ, R31.H0_H0 ;  /* 0x2000001fff1f7230 */ /* 0x001fc40000004100 */
[----:B------:R-:W0:Y:S01]  /*32b0*/  I2F.F16 R45, R45 ;  /* 0x0000002d002d7306 */ /* 0x000e220000200c00 */
[----:B-1----:R-:W-:Y:S01]  /*32c0*/  IADD3 R49, PT, PT, R50, -0x80, RZ ;  /* 0xffffff8032317810 */ /* 0x002fe20007ffe0ff */
[----:B------:R-:W-:Y:S01]  /*32d0*/  FFMA.FTZ R44, R27, R28, R44 ;  /* 0x0000001c1b2c7223 */ /* 0x000fe2000001002c */
[C---:B------:R-:W-:Y:S01]  /*32e0*/  FFMA.FTZ R47, R28.reuse, R26, R47 ;  /* 0x0000001a1c2f7223 */ /* 0x040fe2000001002f */
[C---:B------:R-:W-:Y:S01]  /*32f0*/  FFMA.FTZ R43, R28.reuse, R34, R43 ;  /* 0x000000221c2b7223 */ /* 0x040fe2000001002b */
[----:B------:R-:W-:Y:S01]  /*3300*/  FFMA.FTZ R46, R28, R31, R46 ;  /* 0x0000001f1c2e7223 */ /* 0x000fe2000001002e */
[----:B------:R-:W-:Y:S02]  /*3310*/  HADD2.F32 R6, -RZ, R6.H1_H1 ;  /* 0x30000006ff067230 */ /* 0x000fe40000004100 */
[----:B------:R-:W1:Y:S01]  /*3320*/  I2F.F16 R42, R42 ;  /* 0x0000002a002a7306 */ /* 0x000e620000200c00 */
[----:B0-----:R-:W-:-:S07]  /*3330*/  HADD2.F32 R45, -RZ, R45.H0_H0 ;  /* 0x2000002dff2d7230 */ /* 0x001fce0000004100 */
[----:B------:R0:W2:Y:S01]  /*3340*/  I2F.F16 R8, R51 ;  /* 0x0000003300087306 */ /* 0x0000a20000200c00 */
[----:B------:R-:W-:Y:S01]  /*3350*/  FFMA.FTZ R44, R45, R6, R44 ;  /* 0x000000062d2c7223 */ /* 0x000fe2000001002c */
[----:B-1----:R-:W-:-:S06]  /*3360*/  HADD2.F32 R42, -RZ, R42.H0_H0 ;  /* 0x2000002aff2a7230 */ /* 0x002fcc0000004100 */
[----:B------:R-:W1:Y:S01]  /*3370*/  I2F.F16 R25, R52 ;  /* 0x0000003400197306 */ /* 0x000e620000200c00 */
[----:B0-----:R-:W-:Y:S02]  /*3380*/  HADD2.F32 R51, -RZ, R9.H0_H0 ;  /* 0x20000009ff337230 */ /* 0x001fe40000004100 */
[----:B------:R-:W-:Y:S01]  /*3390*/  FFMA.FTZ R47, R6, R42, R47 ;  /* 0x0000002a062f7223 */ /* 0x000fe2000001002f */
[----:B--2---:R-:W-:-:S04]  /*33a0*/  HADD2.F32 R28, -RZ, R8.H0_H0 ;  /* 0x20000008ff1c7230 */ /* 0x004fc80000004100 */
[----:B------:R-:W0:Y:S01]  /*33b0*/  I2F.F16 R49, R49 ;  /* 0x0000003100317306 */ /* 0x000e220000200c00 */
[----:B------:R-:W-:Y:S02]  /*33c0*/  HADD2.F32 R8, -RZ, R7.H1_H1 ;  /* 0x30000007ff087230 */ /* 0x000fe40000004100 */
[----:B------:R-:W-:Y:S01]  /*33d0*/  FFMA.FTZ R43, R6, R28, R43 ;  /* 0x0000001c062b7223 */ /* 0x000fe2000001002b */
[----:B-1----:R-:W-:-:S04]  /*33e0*/  HADD2.F32 R25, -RZ, R25.H0_H0 ;  /* 0x20000019ff197230 */ /* 0x002fc80000004100 */
[----:B------:R-:W1:Y:S01]  /*33f0*/  I2F.F16 R10, R10 ;  /* 0x0000000a000a7306 */ /* 0x000e620000200c00 */
[----:B------:R-:W-:Y:S01]  /*3400*/  FFMA.FTZ R46, R6, R25, R46 ;  /* 0x00000019062e7223 */ /* 0x000fe2000001002e */
[----:B------:R-:W-:Y:S02]  /*3410*/  HADD2.F32 R6, -RZ, R7.H0_H0 ;  /* 0x20000007ff067230 */ /* 0x000fe40000004100 */
[----:B0-----:R-:W-:-:S04]  /*3420*/  HADD2.F32 R49, -RZ, R49.H0_H0 ;  /* 0x20000031ff317230 */ /* 0x001fc80000004100 */
        /* <DEDUP_REMOVED lines=15> */
[----:B------:R-:W-:Y:S02]  /*3520*/  HADD2.F32 R32, -RZ, R15.H0_H0 ;  /* 0x2000000fff207230 */ /* 0x000fe40000004100 */
[----:B------:R-:W-:Y:S01]  /*3530*/  FFMA.FTZ R47, R8, R11, R46 ;  /* 0x0000000b082f7223 */ /* 0x000fe2000001002e */
[----:B------:R-:W-:Y:S02]  /*3540*/  HADD2.F32 R46, -RZ, R12.H0_H0 ;  /* 0x2000000cff2e7230 */ /* 0x000fe40000004100 */
[----:B-1----:R-:W-:Y:S02]  /*3550*/  HADD2.F32 R29, -RZ, R29.H0_H0 ;  /* 0x2000001dff1d7230 */ /* 0x002fe40000004100 */
[----:B------:R-:W-:Y:S01]  /*3560*/  FMUL.FTZ R47, R32, R47 ;  /* 0x0000002f202f7220 */ /* 0x000fe20000410000 */
[----:B------:R-:W-:Y:S02]  /*3570*/  FMUL.FTZ R7, R46, R7 ;  /* 0x000000072e077220 */ /* 0x000fe40000410000 */
[----:B------:R-:W-:-:S02]  /*3580*/  FFMA.FTZ R9, R8, R29, R9 ;  /* 0x0000001d08097223 */ /* 0x000fc40000010009 */
[----:B------:R-:W-:Y:S01]  /*3590*/  F2FP.F16.F32.PACK_AB R47, RZ, R47 ;  /* 0x0000002fff2f723e */ /* 0x000fe200000000ff */
[----:B0-----:R-:W-:Y:S02]  /*35a0*/  HADD2.F32 R30, -RZ, R30.H0_H0 ;  /* 0x2000001eff1e7230 */ /* 0x001fe40000004100 */
[----:B------:R-:W-:Y:S01]  /*35b0*/  FMUL.FTZ R9, R44, R9 ;  /* 0x000000092c097220 */ /* 0x000fe20000410000 */
[----:B------:R-:W-:Y:S02]  /*35c0*/  F2FP.F16.F32.PACK_AB R7, RZ, R7 ;  /* 0x00000007ff07723e */ /* 0x000fe400000000ff */
[----:B------:R-:W-:Y:S01]  /*35d0*/  FFMA.FTZ R6, R8, R30, R43 ;  /* 0x0000001e08067223 */ /* 0x000fe2000001002b */
[----:B------:R-:W-:Y:S01]  /*35e0*/  HADD2.F32 R43, -RZ, R14.H0_H0 ;  /* 0x2000000eff2b7230 */ /* 0x000fe20000004100 */
[----:B------:R-:W-:-:S04]  /*35f0*/  F2FP.F16.F32.PACK_AB R9, RZ, R9 ;  /* 0x00000009ff09723e */ /* 0x000fc800000000ff */
[----:B------:R-:W-:Y:S01]  /*3600*/  FMUL.FTZ R6, R43, R6 ;  /* 0x000000062b067220 */ /* 0x000fe20000410000 */
[----:B------:R-:W-:-:S04]  /*3610*/  PRMT R7, R7, 0x5410, R9 ;  /* 0x0000541007077816 */ /* 0x000fc80000000009 */
[----:B------:R-:W-:Y:S01]  /*3620*/  F2FP.F16.F32.PACK_AB R6, RZ, R6 ;  /* 0x00000006ff06723e */ /* 0x000fe200000000ff */
[----:B------:R-:W-:-:S03]  /*3630*/  HFMA2 R19, R7, 1, 1, R19 ;  /* 0x3c003c0007137831 */ /* 0x000fc60000000013 */
[----:B------:R-:W-:-:S05]  /*3640*/  PRMT R6, R6, 0x5410, R47 ;  /* 0x0000541006067816 */ /* 0x000fca000000002f */
        /* <DEDUP_REMOVED lines=56> */
.L_x_3847:
[----:B------:R-:W-:Y:S01]  /*39d0*/  MOV R23, UR16 ;  /* 0x0000001000177c02 */ /* 0x000fe20008000f00 */
[----:B-----5:R0:W5:Y:S04]  /*39e0*/  LDG.E.128.CONSTANT R4, desc[UR12][R20.64] ;  /* 0x0000000c14047981 */ /* 0x020168000c1e9d00 */
[----:B------:R-:W-:-:S05]  /*39f0*/  IMAD.WIDE R22, R23, 0x4, R20 ;  /* 0x0000000417167825 */ /* 0x000fca00078e0214 */
[----:B------:R0:W5:Y:S01]  /*3a00*/  LDG.E.128.CONSTANT R8, desc[UR12][R22.64] ;  /* 0x0000000c16087981 */ /* 0x000162000c1e9d00 */
[----:B------:R-:W-:Y:S01]  /*3a10*/  MOV R25, UR16 ;  /* 0x0000001000197c02 */ /* 0x000fe20008000f00 */
        /* <DEDUP_REMOVED lines=14> */
[----:B------:R-:W-:Y:S01]  /*3b00*/  SHF.R.U32.HI R20, RZ, 0x8, R4 ;  /* 0x00000008ff147819 */ /* 0x000fe20000011604 */
[----:B------:R-:W0:Y:S01]  /*3b10*/  I2F.F16 R28, R28 ;  /* 0x0000001c001c7306 */ /* 0x000e220000200c00 */
[----:B------:R-:W-:Y:S02]  /*3b20*/  IADD3 R35, PT, PT, R0, -0x80, RZ ;  /* 0xffffff8000237810 */ /* 0x000fe40007ffe0ff */
[----:B------:R-:W-:Y:S01]  /*3b30*/  LOP3.LUT R20, R20, 0xff, RZ, 0xc0, !PT ;  /* 0x000000ff14147812 */ /* 0x000fe200078ec0ff */
[----:B-1----:R-:W-:Y:S01]  /*3b40*/  ULEA UR4, UR6, UR4, 0x18 ;  /* 0x0000000406047291 */ /* 0x002fe2000f8ec0ff */
[----:B------:R-:W-:-:S02]  /*3b50*/  LOP3.LUT R0, R7, 0xff, RZ, 0xc0, !PT ;  /* 0x000000ff07007812 */ /* 0x000fc400078ec0ff */
[----:B------:R-:W-:Y:S01]  /*3b60*/  IADD3 R37, PT, PT, R20, -0x80, RZ ;  /* 0xffffff8014257810 */ /* 0x000fe20007ffe0ff */
[----:B------:R-:W-:Y:S01]  /*3b70*/  I2F.F16 R35, R35 ;  /* 0x0000002300237306 */ /* 0x000fe20000200c00 */
[----:B------:R-:W-:Y:S02]  /*3b80*/  IADD3 R3, PT, PT, R0, -0x80, RZ ;  /* 0xffffff8000037810 */ /* 0x000fe40007ffe0ff */
[C---:B------:R-:W-:Y:S02]  /*3b90*/  LEA.HI R41, R4.reuse, 0xffffff80, RZ, 0x8 ;  /* 0xffffff8004297811 */ /* 0x040fe400078f40ff */
[----:B------:R-:W1:Y:S01]  /*3ba0*/  LDS.64 R20, [UR4+0x20] ;  /* 0x00002004ff147984 */ /* 0x000e620008000a00 */
[----:B------:R-:W-:Y:S01]  /*3bb0*/  LOP3.LUT R0, R4, 0xff, RZ, 0xc0, !PT ;  /* 0x000000ff04007812 */ /* 0x000fe200078ec0ff */
[----:B0-----:R-:W-:Y:S01]  /*3bc0*/  HADD2.F32 R28, -RZ, R28.H0_H0 ;  /* 0x2000001cff1c7230 */ /* 0x001fe20000004100 */
[----:B------:R-:W-:Y:S01]  /*3bd0*/  SHF.R.U32.HI R4, RZ, 0x10, R4 ;  /* 0x00000010ff047819 */ /* 0x000fe20000011604 */
[----:B------:R-:W0:Y:S01]  /*3be0*/  I2F.F16 R3, R3 ;  /* 0x0000000300037306 */ /* 0x000e220000200c00 */
        /* <DEDUP_REMOVED lines=11> */
[----:B0-----:R-:W-:Y:S01]  /*3ca0*/  HADD2.F32 R3, -RZ, R3.H0_H0 ;  /* 0x20000003ff037230 */ /* 0x001fe20000004100 */
[----:B------:R-:W-:Y:S02]  /*3cb0*/  LOP3.LUT R40, R38, 0xff, RZ, 0xc0, !PT ;  /* 0x000000ff26287812 */ /* 0x000fe400078ec0ff */
[----:B------:R-:W-:Y:S02]  /*3cc0*/  LEA.HI R27, R6, 0xffffff80, RZ, 0x8 ;  /* 0xffffff80061b7811 */ /* 0x000fe400078f40ff */
[----:B------:R-:W-:Y:S01]  /*3cd0*/  IADD3 R36, PT, PT, R36, -0x80, RZ ;  /* 0xffffff8024247810 */ /* 0x000fe20007ffe0ff */
[----:B------:R-:W0:Y:S01]  /*3ce0*/  I2F.F16 R0, R0 ;  /* 0x0000000000007306 */ /* 0x000e220000200c00 */
[----:B---3--:R-:W-:Y:S01]  /*3cf0*/  LOP3.LUT R4, R42, 0xff, RZ, 0xc0, !PT ;  /* 0x000000ff2a047812 */ /* 0x008fe200078ec0ff */
[----:B--2---:R-:W-:Y:S01]  /*3d00*/  HADD2.F32 R2, -RZ, R2.H0_H0 ;  /* 0x20000002ff027230 */ /* 0x004fe20000004100 */
[----:B------:R-:W-:-:S02]  /*3d10*/  SHF.R.U32.HI R6, RZ, 0x10, R6 ;  /* 0x00000010ff067819 */ /* 0x000fc40000011606 */
[----:B------:R-:W-:Y:S02]  /*3d20*/  IADD3 R43, PT, PT, R4, -0x80, RZ ;  /* 0xffffff80042b7810 */ /* 0x000fe40007ffe0ff */
[----:B------:R-:W-:Y:S01]  /*3d30*/  IADD3 R40, PT, PT, R40, -0x80, RZ ;  /* 0xffffff8028287810 */ /* 0x000fe20007ffe0ff */
[----:B------:R-:W2:Y:S01]  /*3d40*/  I2F.F16 R37, R37 ;  /* 0x0000002500257306 */ /* 0x000ea20000200c00 */
[----:B------:R-:W-:Y:S02]  /*3d50*/  LEA.HI R26, R5, 0xffffff80, RZ, 0x8 ;  /* 0xffffff80051a7811 */ /* 0x000fe400078f40ff */
[----:B------:R-:W-:Y:S01]  /*3d60*/  SHF.R.U32.HI R5, RZ, 0x10, R5 ;  /* 0x00000010ff057819 */ /* 0x000fe20000011605 */
[----:B-1----:R-:W-:Y:S01]  /*3d70*/  HADD2.F32 R45, -RZ, R20.H1_H1 ;  /* 0x30000014ff2d7230 */ /* 0x002fe20000004100 */
[----:B------:R-:W-:Y:S01]  /*3d80*/  LOP3.LUT R6, R6, 0xff, RZ, 0xc0, !PT ;  /* 0x000000ff06067812 */ /* 0x000fe200078ec0ff */
[----:B------:R-:W-:Y:S01]  /*3d90*/  HADD2.F32 R50, -RZ, R21.H0_H0 ;  /* 0x20000015ff327230 */ /* 0x000fe20000004100 */
[----:B------:R-:W-:Y:S01]  /*3da0*/  SHF.R.U32.HI R44, RZ, 0x10, R7 ;  /* 0x00000010ff2c7819 */ /* 0x000fe20000011607 */
[----:B------:R-:W1:Y:S01]  /*3db0*/  I2F.F16 R36, R36 ;  /* 0x0000002400247306 */ /* 0x000e620000200c00 */
[----:B------:R-:W-:Y:S01]  /*3dc0*/  LOP3.LUT R5, R5, 0xff, RZ, 0xc0, !PT ;  /* 0x000000ff05057812 */ /* 0x000fe200078ec0ff */
[----:B0-----:R-:W-:Y:S01]  /*3dd0*/  HADD2.F32 R0, -RZ, R0.H0_H0 ;  /* 0x20000000ff007230 */ /* 0x001fe20000004100 */
[----:B------:R-:W-:-:S02]  /*3de0*/  SHF.R.U32.HI R4, RZ, 0x8, R8 ;  /* 0x00000008ff047819 */ /* 0x000fc40000011608 */
[----:B------:R-:W-:Y:S02]  /*3df0*/  IADD3 R6, PT, PT, R6, -0x80, RZ ;  /* 0xffffff8006067810 */ /* 0x000fe40007ffe0ff */
[----:B------:R-:W-:Y:S01]  /*3e00*/  LOP3.LUT R44, R44, 0xff, RZ, 0xc0, !PT ;  /* 0x000000ff2c2c7812 */ /* 0x000fe200078ec0ff */
[----:B------:R0:W3:Y:S01]  /*3e10*/  I2F.F16 R42, R40 ;  /* 0x00000028002a7306 */ /* 0x0000e20000200c00 */
[----:B------:R-:W-:Y:S01]  /*3e20*/  IADD3 R5, PT, PT, R5, -0x80, RZ ;  /* 0xffffff8005057810 */ /* 0x000fe20007ffe0ff */
[----:B--2---:R-:W-:Y:S01]  /*3e30*/  HADD2.F32 R37, -RZ, R37.H0_H0 ;  /* 0x20000025ff257230 */ /* 0x004fe20000004100 */
[----:B------:R-:W-:Y:S02]  /*3e40*/  LOP3.LUT R4, R4, 0xff, RZ, 0xc0, !PT ;  /* 0x000000ff04047812 */ /* 0x000fe400078ec0ff */
[----:B------:R-:W-:Y:S02]  /*3e50*/  LEA.HI R31, R7, 0xffffff80, RZ, 0x8 ;  /* 0xffffff80071f7811 */ /* 0x000fe400078f40ff */
[----:B------:R-:W-:Y:S01]  /*3e60*/  SHF.R.U32.HI R7, RZ, 0x8, R9 ;  /* 0x00000008ff077819 */ /* 0x000fe20000011609 */
[----:B------:R-:W2:Y:S01]  /*3e70*/  I2F.F16 R43, R43 ;  /* 0x0000002b002b7306 */ /* 0x000ea20000200c00 */
[----:B0-----:R-:W-:Y:S01]  /*3e80*/  IADD3 R40, PT, PT, R44, -0x80, RZ ;  /* 0xffffff802c287810 */ /* 0x001fe20007ffe0ff */
[----:B-1----:R-:W-:Y:S01]  /*3e90*/  HADD2.F32 R36, -RZ, R36.H0_H0 ;  /* 0x20000024ff247230 */ /* 0x002fe20000004100 */
[----:B------:R-:W-:Y:S01]  /*3ea0*/  IADD3 R44, PT, PT, R4, -0x80, RZ ;  /* 0xffffff80042c7810 */ /* 0x000fe20007ffe0ff */
[----:B------:R-:W-:Y:S01]  /*3eb0*/  HADD2.F32 R4, -RZ, R35.H0_H0 ;  /* 0x20000023ff047230 */ /* 0x000fe20000004100 */
[----:B------:R-:W-:Y:S01]  /*3ec0*/  LOP3.LUT R7, R7, 0xff, RZ, 0xc0, !PT ;  /* 0x000000ff07077812 */ /* 0x000fe200078ec0ff */
[----:B---3--:R-:W-:-:S02]  /*3ed0*/  HADD2.F32 R35, -RZ, R42.H0_H0 ;  /* 0x2000002aff237230 */ /* 0x008fc40000004100 */
[----:B------:R-:W0:Y:S01]  /*3ee0*/  I2F.F16 R6, R6 ;  /* 0x0000000600067306 */ /* 0x000e220000200c00 */
[----:B------:R-:W-:Y:S02]  /*3ef0*/  SHF.R.U32.HI R47, RZ, 0x8, R10 ;  /* 0x00000008ff2f7819 */ /* 0x000fe4000001160a */
[----:B------:R-:W-:Y:S02]  /*3f00*/  LEA.HI R32, R9, 0xffffff80, RZ, 0x8 ;  /* 0xffffff8009207811 */ /* 0x000fe400078f40ff */
[----:B------:R-:W-:Y:S02]  /*3f10*/  LOP3.LUT R47, R47, 0xff, RZ, 0xc0, !PT ;  /* 0x000000ff2f2f7812 */ /* 0x000fe400078ec0ff */
[----:B------:R-:W-:Y:S01]  /*3f20*/  LEA.HI R33, R10, 0xffffff80, RZ, 0x8 ;  /* 0xffffff800a217811 */ /* 0x000fe200078f40ff */
[----:B------:R1:W3:Y:S01]  /*3f30*/  I2F.F16 R38, R5 ;  /* 0x0000000500267306 */ /* 0x0002e20000200c00 */
[----:B------:R-:W-:Y:S02]  /*3f40*/  IADD3 R49, PT, PT, R47, -0x80, RZ ;  /* 0xffffff802f317810 */ /* 0x000fe40007ffe0ff */
[----:B------:R-:W-:-:S02]  /*3f50*/  SHF.R.U32.HI R47, RZ, 0x10, R8 ;  /* 0x00000010ff2f7819 */ /* 0x000fc40000011608 */
[----:B------:R-:W-:Y:S02]  /*3f60*/  SHF.R.U32.HI R9, RZ, 0x10, R9 ;  /* 0x00000010ff097819 */ /* 0x000fe40000011609 */
[----:B------:R-:W-:Y:S01]  /*3f70*/  LOP3.LUT R47, R47, 0xff, RZ, 0xc0, !PT ;  /* 0x000000ff2f2f7812 */ /* 0x000fe200078ec0ff */
[----:B------:R-:W4:Y:S01]  /*3f80*/  I2F.F16 R40, R40 ;  /* 0x0000002800287306 */ /* 0x000f220000200c00 */
[----:B-1----:R-:W-:Y:S01]  /*3f90*/  HADD2.F32 R5, -RZ, R20.H0_H0 ;  /* 0x20000014ff057230 */ /* 0x002fe20000004100 */
[----:B------:R-:W-:Y:S01]  /*3fa0*/  SHF.R.U32.HI R10, RZ, 0x10, R10 ;  /* 0x00000010ff0a7819 */ /* 0x000fe2000001160a */
[----:B--2---:R-:W-:Y:S01]  /*3fb0*/  HADD2.F32 R20, -RZ, R43.H0_H0 ;  /* 0x2000002bff147230 */ /* 0x004fe20000004100 */
[----:B------:R-:W-:Y:S02]  /*3fc0*/  LEA.HI R34, R8, 0xffffff80, RZ, 0x8 ;  /* 0xffffff8008227811 */ /* 0x000fe400078f40ff */
[----:B------:R-:W-:Y:S01]  /*3fd0*/  FFMA.FTZ R48, R2, R5, RZ ;  /* 0x0000000502307223 */ /* 0x000fe200000100ff */
[C---:B------:R-:W-:Y:S01]  /*3fe0*/  FFMA.FTZ R42, R5.reuse, R4, RZ ;  /* 0x00000004052a7223 */ /* 0x040fe200000100ff */
[C---:B------:R-:W-:Y:S01]  /*3ff0*/  FFMA.FTZ R46, R5.reuse, R0, RZ ;  /* 0x00000000052e7223 */ /* 0x040fe200000100ff */
[----:B------:R-:W-:Y:S01]  /*4000*/  FFMA.FTZ R5, R5, R3, RZ ;  /* 0x0000000305057223 */ /* 0x000fe200000100ff */
[----:B------:R-:W-:Y:S01]  /*4010*/  FFMA.FTZ R48, R37, R45, R48 ;  /* 0x0000002d25307223 */ /* 0x000fe20000010030 */
[C---:B------:R-:W-:Y:S01]  /*4020*/  FFMA.FTZ R43, R45.reuse, R36, R42 ;  /* 0x000000242d2b7223 */ /* 0x040fe2000001002a */
[C---:B------:R-:W-:Y:S01]  /*4030*/  FFMA.FTZ R46, R45.reuse, R35, R46 ;  /* 0x000000232d2e7223 */ /* 0x040fe2000001002e */
[----:B------:R-:W-:Y:S01]  /*4040*/  FFMA.FTZ R45, R45, R20, R5 ;  /* 0x000000142d2d7223 */ /* 0x000fe20000010005 */
[----:B------:R-:W-:Y:S01]  /*4050*/  HADD2.F32 R5, -RZ, R39.H0_H0 ;  /* 0x20000027ff057230 */ /* 0x000fe20000004100 */
[----:B------:R-:W-:Y:S01]  /*4060*/  IADD3 R42, PT, PT, R7, -0x80, RZ ;  /* 0xffffff80072a7810 */ /* 0x000fe20007ffe0ff */
[----:B0-----:R-:W-:Y:S01]  /*4070*/  HADD2.F32 R39, -RZ, R6.H0_H0 ;  /* 0x20000006ff277230 */ /* 0x001fe20000004100 */
[----:B------:R-:W0:Y:S01]  /*4080*/  I2F.F16 R41, R41 ;  /* 0x0000002900297306 */ /* 0x000e220000200c00 */
[----:B------:R-:W1:Y:S01]  /*4090*/  LDS.64 R6, [UR4+0x28] ;  /* 0x00002804ff067984 */ /* 0x000e620008000a00 */
[----:B---3--:R-:W-:-:S02]  /*40a0*/  HADD2.F32 R38, -RZ, R38.H0_H0 ;  /* 0x20000026ff267230 */ /* 0x008fc40000004100 */
[----:B------:R-:W-:Y:S01]  /*40b0*/  FFMA.FTZ R48, R5, R50, R48 ;  /* 0x0000003205307223 */ /* 0x000fe20000010030 */
[----:B----4-:R-:W-:Y:S02]  /*40c0*/  HADD2.F32 R40, -RZ, R40.H0_H0 ;  /* 0x20000028ff287230 */ /* 0x010fe40000004100 */
[C---:B------:R-:W-:Y:S01]  /*40d0*/  FFMA.FTZ R46, R50.reuse, R39, R46 ;  /* 0x00000027322e7223 */ /* 0x040fe2000001002e */
[----:B------:R-:W-:Y:S01]  /*40e0*/  IADD3 R47, PT, PT, R47, -0x80, RZ ;  /* 0xffffff802f2f7810 */ /* 0x000fe20007ffe0ff */
[C---:B------:R-:W-:Y:S01]  /*40f0*/  FFMA.FTZ R43, R50.reuse, R38, R43 ;  /* 0x00000026322b7223 */ /* 0x040fe2000001002b */
[----:B------:R-:W2:Y:S01]  /*4100*/  I2F.F16 R26, R26 ;  /* 0x0000001a001a7306 */ /* 0x000ea20000200c00 */
[----:B------:R-:W-:Y:S01]  /*4110*/  FFMA.FTZ R45, R50, R40, R45 ;  /* 0x00000028322d7223 */ /* 0x000fe2000001002d */
[----:B------:R-:W-:Y:S02]  /*4120*/  SHF.R.U32.HI R50, RZ, 0x8, R11 ;  /* 0x00000008ff327819 */ /* 0x000fe4000001160b */
[----:B------:R-:W-:-:S02]  /*4130*/  LOP3.LUT R10, R10, 0xff, RZ, 0xc0, !PT ;  /* 0x000000ff0a0a7812 */ /* 0x000fc400078ec0ff */
[----:B------:R-:W-:Y:S01]  /*4140*/  LOP3.LUT R51, R50, 0xff, RZ, 0xc0, !PT ;  /* 0x000000ff32337812 */ /* 0x000fe200078ec0ff */
[----:B------:R-:W-:Y:S01]  /*4150*/  HADD2.F32 R50, -RZ, R21.H1_H1 ;  /* 0x30000015ff327230 */ /* 0x000fe20000004100 */
[----:B------:R-:W3:Y:S01]  /*4160*/  I2F.F16 R27, R27 ;  /* 0x0000001b001b7306 */ /* 0x000ee20000200c00 */
[----:B0-----:R-:W-:Y:S01]  /*4170*/  HADD2.F32 R41, -RZ, R41.H0_H0 ;  /* 0x20000029ff297230 */ /* 0x001fe20000004100 */
[----:B------:R-:W-:-:S04]  /*4180*/  IADD3 R21, PT, PT, R51, -0x80, RZ ;  /* 0xffffff8033157810 */ /* 0x000fc80007ffe0ff */
[----:B------:R-:W-:Y:S01]  /*4190*/  FFMA.FTZ R48, R41, R50, R48 ;  /* 0x0000003229307223 */ /* 0x000fe20000010030 */
[----:B--2---:R-:W-:Y:S01]  /*41a0*/  HADD2.F32 R26, -RZ, R26.H0_H0 ;  /* 0x2000001aff1a7230 */ /* 0x004fe20000004100 */
[----:B------:R-:W0:Y:S04]  /*41b0*/  I2F.F16 R31, R31 ;  /* 0x0000001f001f7306 */ /* 0x000e280000200c00 */
[----:B------:R-:W-:Y:S01]  /*41c0*/  FFMA.FTZ R43, R50, R26, R43 ;  /* 0x0000001a322b7223 */ /* 0x000fe2000001002b */
[----:B---3--:R-:W-:-:S03]  /*41d0*/  HADD2.F32 R27, -RZ, R27.H0_H0 ;  /* 0x2000001bff1b7230 */ /* 0x008fc60000004100 */
[----:B------:R-:W-:Y:S02]  /*41e0*/  I2F.F16 R24, R24 ;  /* 0x0000001800187306 */ /* 0x000fe40000200c00 */
[----:B------:R-:W-:Y:S01]  /*41f0*/  FFMA.FTZ R46, R50, R27, R46 ;  /* 0x0000001b322e7223 */ /* 0x000fe2000001002e */
[----:B0-----:R-:W-:-:S05]  /*4200*/  HADD2.F32 R52, -RZ, R31.H0_H0 ;  /* 0x2000001fff347230 */ /* 0x001fca0000004100 */
[----:B------:R-:W0:Y:S01]  /*4210*/  I2F.F16 R29, R29 ;  /* 0x0000001d001d7306 */ /* 0x000e220000200c00 */
[----:B------:R-:W-:Y:S01]  /*4220*/  LOP3.LUT R31, R9, 0xff, RZ, 0xc0, !PT ;  /* 0x000000ff091f7812 */ /* 0x000fe200078ec0ff */
[----:B------:R-:W-:-:S03]  /*4230*/  FFMA.FTZ R45, R50, R52, R45 ;  /* 0x00000034322d7223 */ /* 0x000fc6000001002d */
[----:B------:R-:W-:Y:S01]  /*4240*/  IADD3 R51, PT, PT, R31, -0x80, RZ ;  /* 0xffffff801f337810 */ /* 0x000fe20007ffe0ff */
[----:B------:R-:W-:Y:S01]  /*4250*/  HADD2.F32 R31, -RZ, R30.H0_H0 ;  /* 0x2000001eff1f7230 */ /* 0x000fe20000004100 */
[----:B------:R-:W-:Y:S01]  /*4260*/  IADD3 R50, PT, PT, R10, -0x80, RZ ;  /* 0xffffff800a327810 */ /* 0x000fe20007ffe0ff */
[----:B------:R2:W3:Y:S01]  /*4270*/  I2F.F16 R8, R49 ;  /* 0x0000003100087306 */ /* 0x0004e20000200c00 */
[----:B-1----:R-:W-:-:S05]  /*4280*/  HADD2.F32 R30, -RZ, R6.H0_H0 ;  /* 0x20000006ff1e7230 */ /* 0x002fca0000004100 */
[----:B------:R-:W-:Y:S01]  /*4290*/  FFMA.FTZ R48, R31, R30, R48 ;  /* 0x0000001e1f307223 */ /* 0x000fe20000010030 */
[----:B0-----:R-:W-:Y:S01]  /*42a0*/  HADD2.F32 R10, -RZ, R29.H0_H0 ;  /* 0x2000001dff0a7230 */ /* 0x001fe20000004100 */
[----:B------:R0:W1:Y:S01]  /*42b0*/  I2F.F16 R9, R47 ;  /* 0x0000002f00097306 */ /* 0x0000620000200c00 */
[----:B--2---:R-:W-:Y:S01]  /*42c0*/  SHF.R.U32.HI R49, RZ, 0x10, R11 ;  /* 0x00000010ff317819 */ /* 0x004fe2000001160b */
[C---:B------:R-:W-:Y:S02]  /*42d0*/  FFMA.FTZ R43, R30.reuse, R28, R43 ;  /* 0x0000001c1e2b7223 */ /* 0x040fe4000001002b */
[----:B------:R-:W-:Y:S01]  /*42e0*/  FFMA.FTZ R45, R30, R10, R45 ;  /* 0x0000000a1e2d7223 */ /* 0x000fe2000001002d */
[----:B------:R-:W-:-:S03]  /*42f0*/  LOP3.LUT R49, R49, 0xff, RZ, 0xc0, !PT ;  /* 0x000000ff31317812 */ /* 0x000fc600078ec0ff */
[----:B------:R-:W2:Y:S01]  /*4300*/  I2F.F16 R44, R44 ;  /* 0x0000002c002c7306 */ /* 0x000ea20000200c00 */
[----:B0-----:R-:W-:Y:S01]  /*4310*/  HADD2.F32 R47, -RZ, R24.H0_H0 ;  /* 0x20000018ff2f7230 */ /* 0x001fe20000004100 */
[----:B------:R-:W-:Y:S01]  /*4320*/  IADD3 R53, PT, PT, R49, -0x80, RZ ;  /* 0xffffff8031357810 */ /* 0x000fe20007ffe0ff */
[----:B---3--:R-:W-:Y:S01]  /*4330*/  HADD2.F32 R49, -RZ, R8.H0_H0 ;  /* 0x20000008ff317230 */ /* 0x008fe20000004100 */
[----:B------:R-:W-:Y:S02]  /*4340*/  LEA.HI R8, R11, 0xffffff80, RZ, 0x8 ;  /* 0xffffff800b087811 */ /* 0x000fe400078f40ff */
[----:B------:R-:W-:Y:S01]  /*4350*/  FFMA.FTZ R46, R30, R47, R46 ;  /* 0x0000002f1e2e7223 */ /* 0x000fe2000001002e */
[----:B------:R-:W-:Y:S01]  /*4360*/  HADD2.F32 R30, -RZ, R6.H1_H1 ;  /* 0x30000006ff1e7230 */ /* 0x000fe20000004100 */
[----:B------:R-:W0:Y:S01]  /*4370*/  I2F.F16 R42, R42 ;  /* 0x0000002a002a7306 */ /* 0x000e220000200c00 */
[----:B-1----:R-:W-:Y:S02]  /*4380*/  HADD2.F32 R11, -RZ, R9.H0_H0 ;  /* 0x20000009ff0b7230 */ /* 0x002fe40000004100 */
[----:B------:R-:W-:-:S02]  /*4390*/  HADD2.F32 R9, -RZ, R7.H0_H0 ;  /* 0x20000007ff097230 */ /* 0x000fc40000004100 */
[----:B------:R-:W-:Y:S01]  /*43a0*/  FFMA.FTZ R46, R30, R49, R46 ;  /* 0x000000311e2e7223 */ /* 0x000fe2000001002e */
[----:B--2---:R-:W-:Y:S02]  /*43b0*/  HADD2.F32 R29, -RZ, R44.H0_H0 ;  /* 0x2000002cff1d7230 */ /* 0x004fe40000004100 */
[----:B------:R-:W1:Y:S03]  /*43c0*/  I2F.F16 R21, R21 ;  /* 0x0000001500157306 */ /* 0x000e660000200c00 */
[----:B------:R-:W-:Y:S01]  /*43d0*/  FFMA.FTZ R48, R29, R30, R48 ;  /* 0x0000001e1d307223 */ /* 0x000fe20000010030 */
        /* <DEDUP_REMOVED lines=12> */
[----:B------:R-:W-:Y:S02]  /*44a0*/  HADD2.F32 R50, -RZ, R12.H0_H0 ;  /* 0x2000000cff327230 */ /* 0x000fe40000004100 */
[----:B------:R-:W-:Y:S01]  /*44b0*/  FFMA.FTZ R46, R9, R21, R46 ;  /* 0x00000015092e7223 */ /* 0x000fe2000001002e */
[----:B0-----:R-:W-:-:S04]  /*44c0*/  HADD2.F32 R44, -RZ, R6.H0_H0 ;  /* 0x20000006ff2c7230 */ /* 0x001fc80000004100 */
        /* <DEDUP_REMOVED lines=9> */
[----:B------:R-:W-:Y:S01]  /*4560*/  FMUL.FTZ R7, R50, R7 ;  /* 0x0000000732077220 */ /* 0x000fe20000410000 */
[----:B------:R-:W-:Y:S01]  /*4570*/  FFMA.FTZ R51, R6, R32, R43 ;  /* 0x0000002006337223 */ /* 0x000fe2000001002b */
[----:B------:R-:W-:-:S03]  /*4580*/  HADD2.F32 R43, -RZ, R15.H0_H0 ;  /* 0x2000000fff2b7230 */ /* 0x000fc60000004100 */
[----:B------:R-:W-:Y:S01]  /*4590*/  F2FP.F16.F32.PACK_AB R7, RZ, R7 ;  /* 0x00000007ff07723e */ /* 0x000fe200000000ff */
[----:B-1----:R-:W-:Y:S02]  /*45a0*/  HADD2.F32 R33, -RZ, R33.H0_H0 ;  /* 0x20000021ff217230 */ /* 0x002fe40000004100 */
[----:B------:R-:W-:-:S03]  /*45b0*/  FMUL.FTZ R51, R48, R51 ;  /* 0x0000003330337220 */ /* 0x000fc60000410000 */
[----:B------:R-:W-:Y:S01]  /*45c0*/  FFMA.FTZ R53, R6, R33, R46 ;  /* 0x0000002106357223 */ /* 0x000fe2000001002e */
[----:B------:R-:W-:Y:S01]  /*45d0*/  HADD2.F32 R46, -RZ, R14.H0_H0 ;  /* 0x2000000eff2e7230 */ /* 0x000fe20000004100 */
[----:B------:R-:W-:Y:S01]  /*45e0*/  F2FP.F16.F32.PACK_AB R51, RZ, R51 ;  /* 0x00000033ff33723e */ /* 0x000fe200000000ff */
[----:B0-----:R-:W-:-:S03]  /*45f0*/  HADD2.F32 R34, -RZ, R8.H0_H0 ;  /* 0x20000008ff227230 */ /* 0x001fc60000004100 */
[----:B------:R-:W-:Y:S01]  /*4600*/  FMUL.FTZ R53, R46, R53 ;  /* 0x000000352e357220 */ /* 0x000fe20000410000 */
[----:B------:R-:W-:Y:S01]  /*4610*/  PRMT R7, R7, 0x5410, R51 ;  /* 0x0000541007077816 */ /* 0x000fe20000000033 */
[----:B------:R-:W-:-:S03]  /*4620*/  FFMA.FTZ R6, R6, R34, R9 ;  /* 0x0000002206067223 */ /* 0x000fc60000010009 */
[----:B------:R-:W-:Y:S01]  /*4630*/  F2FP.F16.F32.PACK_AB R53, RZ, R53 ;  /* 0x00000035ff35723e */ /* 0x000fe200000000ff */
[----:B------:R-:W-:Y:S01]  /*4640*/  FMUL.FTZ R6, R43, R6 ;  /* 0x000000062b067220 */ /* 0x000fe20000410000 */
[----:B------:R-:W-:-:S04]  /*4650*/  HFMA2 R19, R7, 1, 1, R19 ;  /* 0x3c003c0007137831 */ /* 0x000fc80000000013 */
[----:B------:R-:W-:-:S04]  /*4660*/  F2FP.F16.F32.PACK_AB R6, RZ, R6 ;  /* 0x00000006ff06723e */ /* 0x000fc800000000ff */
        /* <DEDUP_REMOVED lines=57> */
.L_x_3848:
[----:B------:R-:W-:Y:S01]  /*4a00*/  IMAD.WIDE R2, R25, 0x4, R22 ;  /* 0x0000000419027825 */ /* 0x000fe200078e0216 */
[----:B------:R-:W-:Y:S06]  /*4a10*/  BRA.U !UP1, `(.L_x_3845) ;  /* 0x0000001109047547 */ /* 0x000fec000b800000 */
[----:B-----5:R-:W2:Y:S01]  /*4a20*/  LDG.E.128.CONSTANT R4, desc[UR12][R2.64] ;  /* 0x0000000c02047981 */ /* 0x020ea2000c1e9d00 */
[----:B------:R-:W-:-:S05]  /*4a30*/  MOV R9, UR16 ;  /* 0x0000001000097c02 */ /* 0x000fca0008000f00 */
[----:B------:R-:W-:-:S06]  /*4a40*/  IMAD.WIDE R8, R9, 0x4, R2 ;  /* 0x0000000409087825 */ /* 0x000fcc00078e0202 */
[----:B------:R-:W3:Y:S01]  /*4a50*/  LDG.E.128.CONSTANT R8, desc[UR12][R8.64] ;  /* 0x0000000c08087981 */ /* 0x000ee2000c1e9d00 */
[----:B------:R-:W1:Y:S01]  /*4a60*/  S2UR UR6, SR_CgaCtaId ;  /* 0x00000000000679c3 */ /* 0x000e620000008800 */
[----:B------:R-:W-:Y:S01]  /*4a70*/  UMOV UR4, 0x400 ;  /* 0x0000040000047882 */ /* 0x000fe20000000000 */
[----:B------:R-:W-:Y:S01]  /*4a80*/  HADD2.F32 R14, -RZ, R14.H0_H0 ;  /* 0x2000000eff0e7230 */ /* 0x000fe20000004100 */
[----:B------:R-:W-:Y:S01]  /*4a90*/  UISETP.NE.AND UP0, UPT, UR5, 0x1, UPT ;  /* 0x000000010500788c */ /* 0x000fe2000bf05270 */
[----:B------:R-:W-:Y:S01]  /*4aa0*/  HADD2.F32 R15, -RZ, R15.H0_H0 ;  /* 0x2000000fff0f7230 */ /* 0x000fe20000004100 */
[----:B-1----:R-:W-:Y:S01]  /*4ab0*/  ULEA UR4, UR6, UR4, 0x18 ;  /* 0x0000000406047291 */ /* 0x002fe2000f8ec0ff */
[----:B--2---:R-:W-:Y:S02]  /*4ac0*/  LOP3.LUT R2, R7, 0xff, RZ, 0xc0, !PT ;  /* 0x000000ff07027812 */ /* 0x004fe400078ec0ff */
[----:B0-----:R-:W-:Y:S02]  /*4ad0*/  LEA.HI R23, R4, 0xffffff80, RZ, 0x8 ;  /* 0xffffff8004177811 */ /* 0x001fe400078f40ff */
[----:B------:R-:W-:-:S02]  /*4ae0*/  IADD3 R31, PT, PT, R2, -0x80, RZ ;  /* 0xffffff80021f7810 */ /* 0x000fc40007ffe0ff */
[----:B------:R-:W-:Y:S02]  /*4af0*/  LOP3.LUT R2, R4, 0xff, RZ, 0xc0, !PT ;  /* 0x000000ff04027812 */ /* 0x000fe400078ec0ff */
[--C-:B------:R-:W-:Y:S01]  /*4b00*/  SHF.R.U32.HI R3, RZ, 0x8, R4.reuse ;  /* 0x00000008ff037819 */ /* 0x100fe20000011604 */
[----:B------:R-:W0:Y:S01]  /*4b10*/  I2F.F16 R23, R23 ;  /* 0x0000001700177306 */ /* 0x000e220000200c00 */
[----:B------:R-:W-:Y:S02]  /*4b20*/  IADD3 R2, PT, PT, R2, -0x80, RZ ;  /* 0xffffff8002027810 */ /* 0x000fe40007ffe0ff */
[----:B------:R-:W-:Y:S02]  /*4b30*/  SHF.R.U32.HI R4, RZ, 0x10, R4 ;  /* 0x00000010ff047819 */ /* 0x000fe40000011604 */
[----:B------:R-:W-:Y:S02]  /*4b40*/  LOP3.LUT R3, R3, 0xff, RZ, 0xc0, !PT ;  /* 0x000000ff03037812 */ /* 0x000fe400078ec0ff */
[----:B------:R-:W-:Y:S01]  /*4b50*/  LOP3.LUT R4, R4, 0xff, RZ, 0xc0, !PT ;  /* 0x000000ff04047812 */ /* 0x000fe200078ec0ff */
[----:B------:R1:W-:Y:S01]  /*4b60*/  I2F.F16 R42, R2 ;  /* 0x00000002002a7306 */ /* 0x0003e20000200c00 */
[----:B------:R-:W-:-:S02]  /*4b70*/  IADD3 R3, PT, PT, R3, -0x80, RZ ;  /* 0xffffff8003037810 */ /* 0x000fc40007ffe0ff */
[----:B------:R-:W-:Y:S02]  /*4b80*/  IADD3 R4, PT, PT, R4, -0x80, RZ ;  /* 0xffffff8004047810 */ /* 0x000fe40007ffe0ff */
[C---:B------:R-:W-:Y:S02]  /*4b90*/  LOP3.LUT R20, R6.reuse, 0xff, RZ, 0xc0, !PT ;  /* 0x000000ff06147812 */ /* 0x040fe400078ec0ff */
[----:B------:R-:W-:Y:S01]  /*4ba0*/  LEA.HI R40, R6, 0xffffff80, RZ, 0x8 ;  /* 0xffffff8006287811 */ /* 0x000fe200078f40ff */
[----:B------:R2:W4:Y:S01]  /*4bb0*/  I2F.F16 R27, R4 ;  /* 0x00000004001b7306 */ /* 0x0005220000200c00 */
[----:B-1----:R-:W-:Y:S01]  /*4bc0*/  SHF.R.U32.HI R2, RZ, 0x8, R6 ;  /* 0x00000008ff027819 */ /* 0x002fe20000011606 */
[----:B0-----:R-:W-:Y:S01]  /*4bd0*/  HADD2.F32 R23, -RZ, R23.H0_H0 ;  /* 0x20000017ff177230 */ /* 0x001fe20000004100 */
[----:B------:R-:W-:Y:S02]  /*4be0*/  IADD3 R44, PT, PT, R20, -0x80, RZ ;  /* 0xffffff80142c7810 */ /* 0x000fe40007ffe0ff */
[----:B------:R-:W-:-:S02]  /*4bf0*/  LOP3.LUT R2, R2, 0xff, RZ, 0xc0, !PT ;  /* 0x000000ff02027812 */ /* 0x000fc400078ec0ff */
[C---:B------:R-:W-:Y:S01]  /*4c00*/  LEA.HI R22, R5.reuse, 0xffffff80, RZ, 0x8 ;  /* 0xffffff8005167811 */ /* 0x040fe200078f40ff */
[----:B------:R0:W-:Y:S01]  /*4c10*/  I2F.F16 R33, R3 ;  /* 0x0000000300217306 */ /* 0x0001e20000200c00 */
[----:B------:R-:W-:Y:S02]  /*4c20*/  IADD3 R36, PT, PT, R2, -0x80, RZ ;  /* 0xffffff8002247810 */ /* 0x000fe40007ffe0ff */
[----:B------:R-:W-:Y:S02]  /*4c30*/  SHF.R.U32.HI R2, RZ, 0x8, R7 ;  /* 0x00000008ff027819 */ /* 0x000fe40000011607 */
[----:B------:R-:W-:Y:S02]  /*4c40*/  LOP3.LUT R0, R5, 0xff, RZ, 0xc0, !PT ;  /* 0x000000ff05007812 */ /* 0x000fe400078ec0ff */
[----:B--2---:R-:W-:Y:S01]  /*4c50*/  LOP3.LUT R4, R2, 0xff, RZ, 0xc0, !PT ;  /* 0x000000ff02047812 */ /* 0x004fe200078ec0ff */
[----:B------:R-:W-:Y:S01]  /*4c60*/  I2F.F16 R31, R31 ;  /* 0x0000001f001f7306 */ /* 0x000fe20000200c00 */
[----:B0-----:R-:W0:Y:S01]  /*4c70*/  LDS.64 R2, [UR4+0x30] ;  /* 0x00003004ff027984 */ /* 0x001e220008000a00 */
[----:B------:R-:W-:Y:S01]  /*4c80*/  SHF.R.U32.HI R20, RZ, 0x8, R5 ;  /* 0x00000008ff147819 */ /* 0x000fe20000011605 */
[----:B----4-:R-:W-:Y:S01]  /*4c90*/  HADD2.F32 R27, -RZ, R27.H0_H0 ;  /* 0x2000001bff1b7230 */ /* 0x010fe20000004100 */
[----:B------:R-:W-:-:S02]  /*4ca0*/  SHF.R.U32.HI R6, RZ, 0x10, R6 ;  /* 0x00000010ff067819 */ /* 0x000fc40000011606 */
[----:B------:R-:W-:Y:S02]  /*4cb0*/  SHF.R.U32.HI R5, RZ, 0x10, R5 ;  /* 0x00000010ff057819 */ /* 0x000fe40000011605 */
[----:B------:R-:W-:Y:S01]  /*4cc0*/  LEA.HI R39, R7, 0xffffff80, RZ, 0x8 ;  /* 0xffffff8007277811 */ /* 0x000fe200078f40ff */
[----:B------:R-:W-:Y:S01]  /*4cd0*/  I2F.F16 R44, R44 ;  /* 0x0000002c002c7306 */ /* 0x000fe20000200c00 */
[----:B------:R-:W-:Y:S02]  /*4ce0*/  LOP3.LUT R6, R6, 0xff, RZ, 0xc0, !PT ;  /* 0x000000ff06067812 */ /* 0x000fe400078ec0ff */
[----:B------:R-:W-:Y:S02]  /*4cf0*/  LOP3.LUT R5, R5, 0xff, RZ, 0xc0, !PT ;  /* 0x000000ff05057812 */ /* 0x000fe400078ec0ff */
[----:B------:R-:W-:Y:S02]  /*4d00*/  SHF.R.U32.HI R7, RZ, 0x10, R7 ;  /* 0x00000010ff077819 */ /* 0x000fe40000011607 */
[----:B------:R-:W-:Y:S01]  /*4d10*/  IADD3 R0, PT, PT, R0, -0x80, RZ ;  /* 0xffffff8000007810 */ /* 0x000fe20007ffe0ff */
[----:B------:R-:W-:Y:S01]  /*4d20*/  I2F.F16 R36, R36 ;  /* 0x0000002400247306 */ /* 0x000fe20000200c00 */
[----:B------:R-:W-:-:S02]  /*4d30*/  LOP3.LUT R20, R20, 0xff, RZ, 0xc0, !PT ;  /* 0x000000ff14147812 */ /* 0x000fc400078ec0ff */
[----:B------:R-:W-:Y:S02]  /*4d40*/  IADD3 R6, PT, PT, R6, -0x80, RZ ;  /* 0xffffff8006067810 */ /* 0x000fe40007ffe0ff */
[----:B------:R-:W-:Y:S02]  /*4d50*/  IADD3 R5, PT, PT, R5, -0x80, RZ ;  /* 0xffffff8005057810 */ /* 0x000fe40007ffe0ff */
[----:B------:R-:W-:Y:S01]  /*4d60*/  IADD3 R21, PT, PT, R4, -0x80, RZ ;  /* 0xffffff8004157810 */ /* 0x000fe20007ffe0ff */
[----:B------:R1:W-:Y:S01]  /*4d70*/  I2F.F16 R25, R6 ;  /* 0x0000000600197306 */ /* 0x0003e20000200c00 */
[----:B------:R-:W-:Y:S02]  /*4d80*/  LOP3.LUT R7, R7, 0xff, RZ, 0xc0, !PT ;  /* 0x000000ff07077812 */ /* 0x000fe400078ec0ff */
[----:B------:R-:W-:Y:S02]  /*4d90*/  IADD3 R20, PT, PT, R20, -0x80, RZ ;  /* 0xffffff8014147810 */ /* 0x000fe40007ffe0ff */
[----:B------:R-:W-:-:S02]  /*4da0*/  IADD3 R7, PT, PT, R7, -0x80, RZ ;  /* 0xffffff8007077810 */ /* 0x000fc40007ffe0ff */
[----:B---3--:R-:W-:Y:S01]  /*4db0*/  LOP3.LUT R4, R8, 0xff, RZ, 0xc0, !PT ;  /* 0x000000ff08047812 */ /* 0x008fe200078ec0ff */
[----:B------:R2:W3:Y:S01]  /*4dc0*/  I2F.F16 R26, R5 ;  /* 0x00000005001a7306 */ /* 0x0004e20000200c00 */
[----:B-1----:R-:W-:Y:S02]  /*4dd0*/  LOP3.LUT R6, R10, 0xff, RZ, 0xc0, !PT ;  /* 0x000000ff0a067812 */ /* 0x002fe400078ec0ff */
[----:B------:R-:W-:Y:S02]  /*4de0*/  IADD3 R4, PT, PT, R4, -0x80, RZ ;  /* 0xffffff8004047810 */ /* 0x000fe40007ffe0ff */
[----:B------:R-:W-:Y:S02]  /*4df0*/  IADD3 R32, PT, PT, R6, -0x80, RZ ;  /* 0xffffff8006207810 */ /* 0x000fe40007ffe0ff */
[----:B------:R-:W-:Y:S01]  /*4e00*/  LEA.HI R28, R8, 0xffffff80, RZ, 0x8 ;  /* 0xffffff80081c7811 */ /* 0x000fe200078f40ff */
[----:B------:R-:W1:Y:S01]  /*4e10*/  I2F.F16 R0, R0 ;  /* 0x0000000000007306 */ /* 0x000e620000200c00 */
[----:B--2---:R-:W-:Y:S01]  /*4e20*/  LOP3.LUT R5, R9, 0xff, RZ, 0xc0, !PT ;  /* 0x000000ff09057812 */ /* 0x004fe200078ec0ff */
[--C-:B0-----:R-:W-:Y:S01]  /*4e30*/  HADD2.F32 R37, -RZ, R2.reuse.H1_H1 ;  /* 0x30000002ff257230 */ /* 0x101fe20000004100 */
[--C-:B------:R-:W-:Y:S01]  /*4e40*/  SHF.R.U32.HI R46, RZ, 0x10, R8.reuse ;  /* 0x00000010ff2e7819 */ /* 0x100fe20000011608 */
[--C-:B------:R-:W-:Y:S01]  /*4e50*/  HADD2.F32 R38, -RZ, R3.reuse.H0_H0 ;  /* 0x20000003ff267230 */ /* 0x100fe20000004100 */
[----:B------:R-:W-:Y:S01]  /*4e60*/  IADD3 R34, PT, PT, R5, -0x80, RZ ;  /* 0xffffff8005227810 */ /* 0x000fe20007ffe0ff */
[----:B------:R-:W-:Y:S01]  /*4e70*/  HADD2.F32 R5, -RZ, R2.H0_H0 ;  /* 0x20000002ff057230 */ /* 0x000fe20000004100 */
[----:B------:R-:W-:Y:S01]  /*4e80*/  SHF.R.U32.HI R2, RZ, 0x8, R8 ;  /* 0x00000008ff027819 */ /* 0x000fe20000011608 */
[----:B------:R-:W0:Y:S01]  /*4e90*/  I2F.F16 R21, R21 ;  /* 0x0000001500157306 */ /* 0x000e220000200c00 */
[----:B------:R-:W-:Y:S01]  /*4ea0*/  HADD2.F32 R43, -RZ, R3.H1_H1 ;  /* 0x30000003ff2b7230 */ /* 0x000fe20000004100 */
[----:B------:R-:W-:Y:S01]  /*4eb0*/  LOP3.LUT R3, R11, 0xff, RZ, 0xc0, !PT ;  /* 0x000000ff0b037812 */ /* 0x000fe200078ec0ff */
[----:B---3--:R-:W-:Y:S01]  /*4ec0*/  HADD2.F32 R26, -RZ, R26.H0_H0 ;  /* 0x2000001aff1a7230 */ /* 0x008fe20000004100 */
[----:B------:R-:W-:Y:S01]  /*4ed0*/  LEA.HI R29, R9, 0xffffff80, RZ, 0x8 ;  /* 0xffffff80091d7811 */ /* 0x000fe200078f40ff */
[----:B------:R-:W-:Y:S01]  /*4ee0*/  HADD2.F32 R25, -RZ, R25.H0_H0 ;  /* 0x20000019ff197230 */ /* 0x000fe20000004100 */
[--C-:B------:R-:W-:Y:S01]  /*4ef0*/  SHF.R.U32.HI R8, RZ, 0x8, R9.reuse ;  /* 0x00000008ff087819 */ /* 0x100fe20000011609 */
[----:B-1----:R-:W-:Y:S01]  /*4f00*/  HADD2.F32 R0, -RZ, R0.H0_H0 ;  /* 0x20000000ff007230 */ /* 0x002fe20000004100 */
[----:B------:R-:W-:Y:S01]  /*4f10*/  I2F.F16 R20, R20 ;  /* 0x0000001400147306 */ /* 0x000fe20000200c00 */
[----:B------:R-:W-:Y:S01]  /*4f20*/  IADD3 R35, PT, PT, R3, -0x80, RZ ;  /* 0xffffff8003237810 */ /* 0x000fe20007ffe0ff */
[----:B------:R-:W-:Y:S01]  /*4f30*/  HADD2.F32 R3, -RZ, R42.H0_H0 ;  /* 0x2000002aff037230 */ /* 0x000fe20000004100 */
[----:B------:R-:W-:Y:S01]  /*4f40*/  SHF.R.U32.HI R9, RZ, 0x10, R9 ;  /* 0x00000010ff097819 */ /* 0x000fe20000011609 */
[----:B------:R-:W-:Y:S01]  /*4f50*/  FFMA.FTZ R48, R5, R0, RZ ;  /* 0x0000000005307223 */ /* 0x000fe200000100ff */
[----:B------:R-:W-:Y:S01]  /*4f60*/  LOP3.LUT R42, R8, 0xff, RZ, 0xc0, !PT ;  /* 0x000000ff082a7812 */ /* 0x000fe200078ec0ff */
[----:B------:R-:W-:Y:S01]  /*4f70*/  HADD2.F32 R8, -RZ, R33.H0_H0 ;  /* 0x20000021ff087230 */ /* 0x000fe20000004100 */
[----:B------:R-:W-:Y:S01]  /*4f80*/  LOP3.LUT R46, R46, 0xff, RZ, 0xc0, !PT ;  /* 0x000000ff2e2e7812 */ /* 0x000fe200078ec0ff */
[----:B------:R1:W2:Y:S01]  /*4f90*/  I2F.F16 R24, R7 ;  /* 0x0000000700187306 */ /* 0x0002a20000200c00 */
[----:B0-----:R-:W-:Y:S01]  /*4fa0*/  HADD2.F32 R21, -RZ, R21.H0_H0 ;  /* 0x20000015ff157230 */ /* 0x001fe20000004100 */
[----:B------:R-:W-:Y:S01]  /*4fb0*/  LEA.HI R30, R10, 0xffffff80, RZ, 0x8 ;  /* 0xffffff800a1e7811 */ /* 0x000fe200078f40ff */
[----:B------:R-:W-:Y:S01]  /*4fc0*/  FFMA.FTZ R47, R3, R5, RZ ;  /* 0x00000005032f7223 */ /* 0x000fe200000100ff */
[----:B------:R-:W-:-:S02]  /*4fd0*/  SHF.R.U32.HI R41, RZ, 0x8, R10 ;  /* 0x00000008ff297819 */ /* 0x000fc4000001160a */
[----:B------:R-:W-:Y:S02]  /*4fe0*/  SHF.R.U32.HI R10, RZ, 0x10, R10 ;  /* 0x00000010ff0a7819 */ /* 0x000fe4000001160a */
[----:B------:R0:W-:Y:S01]  /*4ff0*/  I2F.F16 R45, R4 ;  /* 0x00000004002d7306 */ /* 0x0001e20000200c00 */
[----:B-1----:R-:W1:Y:S01]  /*5000*/  LDS.64 R6, [UR4+0x38] ;  /* 0x00003804ff067984 */ /* 0x002e620008000a00 */
[----:B------:R-:W-:Y:S01]  /*5010*/  IADD3 R33, PT, PT, R46, -0x80, RZ ;  /* 0xffffff802e217810 */ /* 0x000fe20007ffe0ff */
[----:B------:R-:W-:Y:S01]  /*5020*/  FFMA.FTZ R46, R8, R37, R47 ;  /* 0x00000025082e7223 */ /* 0x000fe2000001002f */
[----:B------:R-:W-:Y:S02]  /*5030*/  LOP3.LUT R10, R10, 0xff, RZ, 0xc0, !PT ;  /* 0x000000ff0a0a7812 */ /* 0x000fe400078ec0ff */
[----:B------:R-:W-:Y:S01]  /*5040*/  LOP3.LUT R41, R41, 0xff, RZ, 0xc0, !PT ;  /* 0x000000ff29297812 */ /* 0x000fe200078ec0ff */
[----:B--2---:R-:W-:Y:S01]  /*5050*/  HADD2.F32 R24, -RZ, R24.H0_H0 ;  /* 0x20000018ff187230 */ /* 0x004fe20000004100 */
[----:B------:R-:W2:Y:S01]  /*5060*/  I2F.F16 R40, R40 ;  /* 0x0000002800287306 */ /* 0x000ea20000200c00 */
[----:B0-----:R-:W-:Y:S01]  /*5070*/  LOP3.LUT R4, R2, 0xff, RZ, 0xc0, !PT ;  /* 0x000000ff02047812 */ /* 0x001fe200078ec0ff */
[----:B------:R-:W-:Y:S01]  /*5080*/  HADD2.F32 R2, -RZ, R31.H0_H0 ;  /* 0x2000001fff027230 */ /* 0x000fe20000004100 */
[----:B------:R-:W-:Y:S01]  /*5090*/  SHF.R.U32.HI R51, RZ, 0x10, R11 ;  /* 0x00000010ff337819 */ /* 0x000fe2000001160b */
[----:B------:R-:W-:Y:S01]  /*50a0*/  FFMA.FTZ R46, R27, R38, R46 ;  /* 0x000000261b2e7223 */ /* 0x000fe2000001002e */
[----:B------:R-:W-:Y:S01]  /*50b0*/  IADD3 R31, PT, PT, R4, -0x80, RZ ;  /* 0xffffff80041f7810 */ /* 0x000fe20007ffe0ff */
[----:B------:R-:W-:-:S02]  /*50c0*/  HADD2.F32 R4, -RZ, R44.H0_H0 ;  /* 0x2000002cff047230 */ /* 0x000fc40000004100 */
[----:B------:R-:W-:Y:S01]  /*50d0*/  FFMA.FTZ R50, R5, R2, RZ ;  /* 0x0000000205327223 */ /* 0x000fe200000100ff */
[----:B------:R-:W0:Y:S01]  /*50e0*/  I2F.F16 R22, R22 ;  /* 0x0000001600167306 */ /* 0x000e220000200c00 */
[----:B------:R-:W-:Y:S01]  /*50f0*/  LOP3.LUT R44, R9, 0xff, RZ, 0xc0, !PT ;  /* 0x000000ff092c7812 */ /* 0x000fe200078ec0ff */
[----:B------:R-:W-:Y:S02]  /*5100*/  HADD2.F32 R9, -RZ, R20.H0_H0 ;  /* 0x20000014ff097230 */ /* 0x000fe40000004100 */
[----:B------:R-:W-:Y:S01]  /*5110*/  FFMA.FTZ R49, R5, R4, RZ ;  /* 0x0000000405317223 */ /* 0x000fe200000100ff */
[C---:B------:R-:W-:Y:S01]  /*5120*/  FFMA.FTZ R5, R37.reuse, R21, R50 ;  /* 0x0000001525057223 */ /* 0x040fe20000010032 */
[----:B------:R-:W-:Y:S01]  /*5130*/  HADD2.F32 R20, -RZ, R36.H0_H0 ;  /* 0x20000024ff147230 */ /* 0x000fe20000004100 */
[----:B------:R-:W-:Y:S01]  /*5140*/  IADD3 R36, PT, PT, R42, -0x80, RZ ;  /* 0xffffff802a247810 */ /* 0x000fe20007ffe0ff */
[C---:B------:R-:W-:Y:S01]  /*5150*/  FFMA.FTZ R47, R37.reuse, R9, R48 ;  /* 0x00000009252f7223 */ /* 0x040fe20000010030 */
[----:B------:R-:W3:Y:S01]  /*5160*/  I2F.F16 R39, R39 ;  /* 0x0000002700277306 */ /* 0x000ee20000200c00 */
[----:B------:R-:W-:Y:S01]  /*5170*/  FFMA.FTZ R48, R38, R24, R5 ;  /* 0x0000001826307223 */ /* 0x000fe20000010005 */
[----:B------:R-:W-:Y:S01]  /*5180*/  SHF.R.U32.HI R5, RZ, 0x8, R11 ;  /* 0x00000008ff057819 */ /* 0x000fe2000001160b */
[----:B------:R-:W-:Y:S01]  /*5190*/  FFMA.FTZ R42, R37, R20, R49 ;  /* 0x00000014252a7223 */ /* 0x000fe20000010031 */
[----:B------:R-:W-:Y:S01]  /*51a0*/  IADD3 R49, PT, PT, R10, -0x80, RZ ;  /* 0xffffff800a317810 */ /* 0x000fe20007ffe0ff */
[----:B--2---:R-:W-:Y:S01]  /*51b0*/  HADD2.F32 R10, -RZ, R40.H0_H0 ;  /* 0x20000028ff0a7230 */ /* 0x004fe20000004100 */
[----:B------:R-:W-:Y:S01]  /*51c0*/  LOP3.LUT R40, R5, 0xff, RZ, 0xc0, !PT ;  /* 0x000000ff05287812 */ /* 0x000fe200078ec0ff */
[----:B0-----:R-:W-:Y:S01]  /*51d0*/  HADD2.F32 R22, -RZ, R22.H0_H0 ;  /* 0x20000016ff167230 */ /* 0x001fe20000004100 */
[----:B------:R-:W0:Y:S01]  /*51e0*/  I2F.F16 R34, R34 ;  /* 0x0000002200227306 */ /* 0x000e220000200c00 */
[----:B------:R-:W-:Y:S01]  /*51f0*/  IADD3 R37, PT, PT, R44, -0x80, RZ ;  /* 0xffffff802c257810 */ /* 0x000fe20007ffe0ff */
[C---:B------:R-:W-:Y:S01]  /*5200*/  FFMA.FTZ R44, R38.reuse, R26, R47 ;  /* 0x0000001a262c7223 */ /* 0x040fe2000001002f */
[----:B------:R-:W-:Y:S01]  /*5210*/  IADD3 R41, PT, PT, R41, -0x80, RZ ;  /* 0xffffff8029297810 */ /* 0x000fe20007ffe0ff */
[----:B------:R-:W-:Y:S01]  /*5220*/  FFMA.FTZ R47, R38, R25, R42 ;  /* 0x00000019262f7223 */ /* 0x000fe2000001002a */
[----:B------:R-:W-:Y:S01]  /*5230*/  LOP3.LUT R51, R51, 0xff, RZ, 0xc0, !PT ;  /* 0x000000ff33337812 */ /* 0x000fe200078ec0ff */
[----:B---3--:R-:W-:-:S02]  /*5240*/  HADD2.F32 R5, -RZ, R39.H0_H0 ;  /* 0x20000027ff057230 */ /* 0x008fc40000004100 */
[----:B------:R-:W2:Y:S01]  /*5250*/  I2F.F16 R32, R32 ;  /* 0x0000002000207306 */ /* 0x000ea20000200c00 */
[----:B------:R-:W-:Y:S01]  /*5260*/  IADD3 R50, PT, PT, R40, -0x80, RZ ;  /* 0xffffff8028327810 */ /* 0x000fe20007ffe0ff */
[----:B------:R-:W-:Y:S01]  /*5270*/  FFMA.FTZ R40, R23, R43, R46 ;  /* 0x0000002b17287223 */ /* 0x000fe2000001002e */
[----:B------:R-:W-:Y:S01]  /*5280*/  LEA.HI R46, R11, 0xffffff80, RZ, 0x8 ;  /* 0xffffff800b2e7811 */ /* 0x000fe200078f40ff */
[----:B------:R-:W-:Y:S01]  /*5290*/  FFMA.FTZ R42, R43, R10, R47 ;  /* 0x0000000a2b2a7223 */ /* 0x000fe2000001002f */
[----:B------:R-:W-:Y:S02]  /*52a0*/  HADD2.F32 R11, -RZ, R45.H0_H0 ;  /* 0x2000002dff0b7230 */ /* 0x000fe40000004100 */
[----:B0-----:R-:W-:Y:S01]  /*52b0*/  HADD2.F32 R34, -RZ, R34.H0_H0 ;  /* 0x20000022ff227230 */ /* 0x001fe20000004100 */
[----:B------:R-:W0:Y:S01]  /*52c0*/  I2F.F16 R35, R35 ;  /* 0x0000002300237306 */ /* 0x000e220000200c00 */
[----:B-1----:R-:W-:Y:S02]  /*52d0*/  HADD2.F32 R47, -RZ, R6.H1_H1 ;  /* 0x30000006ff2f7230 */ /* 0x002fe40000004100 */
[----:B--2---:R-:W-:-:S05]  /*52e0*/  HADD2.F32 R45, -RZ, R32.H0_H0 ;  /* 0x20000020ff2d7230 */ /* 0x004fca0000004100 */
[----:B------:R-:W1:Y:S01]  /*52f0*/  I2F.F16 R36, R36 ;  /* 0x0000002400247306 */ /* 0x000e620000200c00 */
[----:B0-----:R-:W-:-:S07]  /*5300*/  HADD2.F32 R32, -RZ, R35.H0_H0 ;  /* 0x20000023ff207230 */ /* 0x001fce0000004100 */
[----:B------:R0:W2:Y:S01]  /*5310*/  I2F.F16 R39, R49 ;  /* 0x0000003100277306 */ /* 0x0000a20000200c00 */
[----:B-1----:R-:W-:-:S07]  /*5320*/  HADD2.F32 R36, -RZ, R36.H0_H0 ;  /* 0x20000024ff247230 */ /* 0x002fce0000004100 */
[----:B------:R-:W1:Y:S01]  /*5330*/  I2F.F16 R31, R31 ;  /* 0x0000001f001f7306 */ /* 0x000e620000200c00 */
[----:B0-----:R-:W-:Y:S01]  /*5340*/  IADD3 R49, PT, PT, R51, -0x80, RZ ;  /* 0xffffff8033317810 */ /* 0x001fe20007ffe0ff */
[----:B--2---:R-:W-:-:S06]  /*5350*/  HADD2.F32 R39, -RZ, R39.H0_H0 ;  /* 0x20000027ff277230 */ /* 0x004fcc0000004100 */
[----:B------:R0:W2:Y:S01]  /*5360*/  I2F.F16 R38, R41 ;  /* 0x0000002900267306 */ /* 0x0000a20000200c00 */
[----:B-1----:R-:W-:-:S07]  /*5370*/  HADD2.F32 R31, -RZ, R31.H0_H0 ;  /* 0x2000001fff1f7230 */ /* 0x002fce0000004100 */
[----:B------:R-:W1:Y:S01]  /*5380*/  I2F.F16 R37, R37 ;  /* 0x0000002500257306 */ /* 0x000e620000200c00 */
[C---:B0-----:R-:W-:Y:S01]  /*5390*/  FFMA.FTZ R41, R43.reuse, R22, R44 ;  /* 0x000000162b297223 */ /* 0x041fe2000001002c */
[----:B------:R-:W-:Y:S01]  /*53a0*/  FFMA.FTZ R43, R43, R5, R48 ;  /* 0x000000052b2b7223 */ /* 0x000fe20000010030 */
[----:B------:R-:W-:Y:S02]  /*53b0*/  HADD2.F32 R48, -RZ, R6.H0_H0 ;  /* 0x20000006ff307230 */ /* 0x000fe40000004100 */
[--C-:B------:R-:W-:Y:S02]  /*53c0*/  HADD2.F32 R6, -RZ, R7.reuse.H0_H0 ;  /* 0x20000007ff067230 */ /* 0x100fe40000004100 */
[----:B--2---:R-:W-:Y:S01]  /*53d0*/  HADD2.F32 R35, -RZ, R38.H0_H0 ;  /* 0x20000026ff237230 */ /* 0x004fe20000004100 */
[----:B------:R0:W2:Y:S01]  /*53e0*/  I2F.F16 R44, R50 ;  /* 0x00000032002c7306 */ /* 0x0000a20000200c00 */
[----:B------:R-:W-:Y:S01]  /*53f0*/  FFMA.FTZ R40, R11, R48, R40 ;  /* 0x000000300b287223 */ /* 0x000fe20000010028 */
[----:B------:R-:W-:Y:S01]  /*5400*/  FFMA.FTZ R42, R48, R45, R42 ;  /* 0x0000002d302a7223 */ /* 0x000fe2000001002a */
[----:B------:R-:W-:-:S02]  /*5410*/  HADD2.F32 R7, -RZ, R7.H1_H1 ;  /* 0x30000007ff077230 */ /* 0x000fc40000004100 */
[----:B------:R-:W-:Y:S01]  /*5420*/  FFMA.FTZ R40, R31, R47, R40 ;  /* 0x0000002f1f287223 */ /* 0x000fe20000010028 */
[----:B------:R-:W-:Y:S01]  /*5430*/  FFMA.FTZ R38, R47, R35, R42 ;  /* 0x000000232f267223 */ /* 0x000fe2000001002a */
[----:B-1----:R-:W-:Y:S01]  /*5440*/  HADD2.F32 R37, -RZ, R37.H0_H0 ;  /* 0x20000025ff257230 */ /* 0x002fe20000004100 */
[----:B------:R-:W1:Y:S01]  /*5450*/  I2F.F16 R33, R33 ;  /* 0x0000002100217306 */ /* 0x000e620000200c00 */
[C---:B0-----:R-:W-:Y:S01]  /*5460*/  FFMA.FTZ R50, R48.reuse, R34, R41 ;  /* 0x0000002230327223 */ /* 0x041fe20000010029 */
[----:B------:R-:W-:-:S03]  /*5470*/  FFMA.FTZ R48, R48, R32, R43 ;  /* 0x0000002030307223 */ /* 0x000fc6000001002b */
[C---:B------:R-:W-:Y:S01]  /*5480*/  FFMA.FTZ R43, R47.reuse, R36, R50 ;  /* 0x000000242f2b7223 */ /* 0x040fe20000010032 */
[----:B--2---:R-:W-:Y:S02]  /*5490*/  HADD2.F32 R41, -RZ, R44.H0_H0 ;  /* 0x2000002cff297230 */ /* 0x004fe40000004100 */
[----:B------:R-:W0:Y:S01]  /*54a0*/  I2F.F16 R49, R49 ;  /* 0x0000003100317306 */ /* 0x000e220000200c00 */
[C---:B------:R-:W-:Y:S02]  /*54b0*/  FFMA.FTZ R44, R6.reuse, R37, R43 ;  /* 0x00000025062c7223 */ /* 0x040fe4000001002b */
[----:B------:R-:W-:Y:S01]  /*54c0*/  FFMA.FTZ R50, R47, R41, R48 ;  /* 0x000000292f327223 */ /* 0x000fe20000010030 */
[----:B------:R-:W-:Y:S01]  /*54d0*/  FFMA.FTZ R48, R6, R39, R38 ;  /* 0x0000002706307223 */ /* 0x000fe20000010026 */
[----:B------:R-:W-:-:S03]  /*54e0*/  HADD2.F32 R38, -RZ, R12.H0_H0 ;  /* 0x2000000cff267230 */ /* 0x000fc60000004100 */
[----:B------:R-:W2:Y:S01]  /*54f0*/  I2F.F16 R28, R28 ;  /* 0x0000001c001c7306 */ /* 0x000ea20000200c00 */
[----:B-1----:R-:W-:-:S05]  /*5500*/  HADD2.F32 R33, -RZ, R33.H0_H0 ;  /* 0x20000021ff217230 */ /* 0x002fca0000004100 */
        /* <DEDUP_REMOVED lines=82> */
.L_x_3845:
[----:B------:R-:W-:-:S13]  /*5a30*/  ISETP.LT.AND P0, PT, RZ, UR5, PT ;  /* 0x00000005ff007c0c */ /* 0x000fda000bf01270 */
[----:B------:R-:W-:Y:S05]  /*5a40*/  @!P0 EXIT ;  /* 0x000000000000894d */ /* 0x000fea0003800000 */
[----:B------:R-:W1:Y:S01]  /*5a50*/  S2R R0, SR_TID.X ;  /* 0x0000000000007919 */ /* 0x000e620000002100 */
[----:B------:R-:W2:Y:S01]  /*5a60*/  LDC.64 R2, c[0x0][0x3a0] ;  /* 0x0000e800ff027b82 */ /* 0x000ea20000000a00 */
[----:B-----5:R-:W-:Y:S01]  /*5a70*/  MOV R5, UR15 ;  /* 0x0000000f00057c02 */ /* 0x020fe20008000f00 */
[----:B------:R-:W-:-:S03]  /*5a80*/  UIMAD UR4, UR14, UR16, URZ ;  /* 0x000000100e0472a4 */ /* 0x000fc6000f8e02ff */
[----:B-1----:R-:W-:-:S04]  /*5a90*/  LEA R0, R5, R0, 0x5 ;  /* 0x0000000005007211 */ /* 0x002fc800078e28ff */
[----:B------:R-:W-:-:S04]  /*5aa0*/  LEA R0, R0, UR4, 0x1 ;  /* 0x0000000400007c11 */ /* 0x000fc8000f8e08ff */
        /* <DEDUP_REMOVED lines=9> */
.L_x_3852:
[----:B------:R-:W1:Y:S02]  /*5b40*/  LDS R6, [R4] ;  /* 0x0000000004067984 */ /* 0x000e640000000800 */
[----:B-1----:R-:W-:-:S05]  /*5b50*/  HFMA2 R7, R6, 1, 1, R19 ;  /* 0x3c003c0006077831 */ /* 0x002fca0000000013 */
[----:B------:R-:W1:Y:S02]  /*5b60*/  ATOMS.CAST.SPIN P0, [R4], R6, R7 ;  /* 0x000000060400758d */ /* 0x000e640001800007 */
[----:B-1----:R-:W-:Y:S05]  /*5b70*/  @!P0 BRA `(.L_x_3852) ;  /* 0xfffffffc00f08947 */ /* 0x002fea000383ffff */
[----:B------:R-:W-:Y:S05]  /*5b80*/  BRA `(.L_x_3850) ;  /* 0x00000000000c7947 */ /* 0x000fea0003800000 */
.L_x_3851:
[----:B------:R-:W2:Y:S02]  /*5b90*/  LD.E R0, desc[UR12][R2.64] ;  /* 0x0000000c02007980 */ /* 0x000ea4000c101900 */
[----:B--2---:R-:W-:-:S05]  /*5ba0*/  IADD3 R5, PT, PT, R19, R0, RZ ;  /* 0x0000000013057210 */ /* 0x004fca0007ffe0ff */
[----:B------:R1:W-:Y:S02]  /*5bb0*/  ST.E desc[UR12][R2.64], R5 ;  /* 0x0000000502007985 */ /* 0x0003e4000c10190c */
.L_x_3850:
[----:B------:R-:W-:Y:S05]  /*5bc0*/  BSYNC.RECONVERGENT B0 ;  /* 0x0000000000007941 */ /* 0x000fea0003800200 */
.L_x_3849:
[----:B------:R2:W-:Y:S01]  /*5bd0*/  ATOM.E.ADD.F16x2.RN.STRONG.GPU P0, RZ, desc[UR12][R2.64+0x4], R18 ;  /* 0x8000041202ff79a2 */ /* 0x0005e2000c10e10c */
[----:B------:R-:W-:Y:S04]  /*5be0*/  BSSY.RECONVERGENT B0, `(.L_x_3853) ;  /* 0x000000e000007945 */ /* 0x000fe80003800200 */
[----:B--2---:R-:W-:Y:S05]  /*5bf0*/  @P0 BRA `(.L_x_3854) ;  /* 0x0000000000300947 */ /* 0x004fea0003800000 */
[----:B------:R-:W2:Y:S02]  /*5c00*/  QSPC.E.S P0, RZ, [R2+0x4] ;  /* 0x0000040002ff73aa */ /* 0x000ea40000000500 */
[----:B--2---:R-:W-:Y:S05]  /*5c10*/  @!P0 BRA `(.L_x_3855) ;  /* 0x00000000001c8947 */ /* 0x004fea0003800000 */
[----:B------:R-:W-:-:S04]  /*5c20*/  MOV R4, R2 ;  /* 0x0000000200047202 */ /* 0x000fc80000000f00 */
[----:B------:R-:W-:-:S07]  /*5c30*/  MOV R4, R4 ;  /* 0x0000000400047202 */ /* 0x000fce0000000f00 */
.L_x_3856:
[----:B------:R-:W2:Y:S02]  /*5c40*/  LDS R6, [R4+0x4] ;  /* 0x0000040004067984 */ /* 0x000ea40000000800 */
[----:B--2---:R-:W-:-:S05]  /*5c50*/  HADD2 R7, R6, R18 ;  /* 0x0000001206077230 */ /* 0x004fca0000000000 */
[----:B------:R-:W2:Y:S02]  /*5c60*/  ATOMS.CAST.SPIN P0, [R4+0x4], R6, R7 ;  /* 0x000004060400758d */ /* 0x000ea40001800007 */
[----:B--2---:R-:W-:Y:S05]  /*5c70*/  @!P0 BRA `(.L_x_3856) ;  /* 0xfffffffc00f08947 */ /* 0x004fea000383ffff */
[----:B------:R-:W-:Y:S05]  /*5c80*/  BRA `(.L_x_3854) ;  /* 0x00000000000c7947 */ /* 0x000fea0003800000 */
.L_x_3855:
[----:B------:R-:W1:Y:S02]  /*5c90*/  LD.E R0, desc[UR12][R2.64+0x4] ;  /* 0x0000040c02007980 */ /* 0x000e64000c101900 */
[----:B-1----:R-:W-:-:S05]  /*5ca0*/  IADD3 R5, PT, PT, R18, R0, RZ ;  /* 0x0000000012057210 */ /* 0x002fca0007ffe0ff */
[----:B------:R2:W-:Y:S02]  /*5cb0*/  ST.E desc[UR12][R2.64+0x4], R5 ;  /* 0x0000040502007985 */ /* 0x0005e4000c10190c */
.L_x_3854:
[----:B------:R-:W-:Y:S05]  /*5cc0*/  BSYNC.RECONVERGENT B0 ;  /* 0x0000000000007941 */ /* 0x000fea0003800200 */
.L_x_3853:
        /* <DEDUP_REMOVED lines=12> */
.L_x_3860:
[----:B------:R-:W1:Y:S02]  /*5d90*/  LDS R6, [R4] ;  /* 0x0000000004067984 */ /* 0x000e640000000800 */
[----:B-1----:R-:W-:-:S05]  /*5da0*/  HFMA2 R7, R6, 1, 1, R17 ;  /* 0x3c003c0006077831 */ /* 0x002fca0000000011 */
[----:B------:R-:W1:Y:S02]  /*5db0*/  ATOMS.CAST.SPIN P0, [R4], R6, R7 ;  /* 0x000000060400758d */ /* 0x000e640001800007 */
[----:B-1----:R-:W-:Y:S05]  /*5dc0*/  @!P0 BRA `(.L_x_3860) ;  /* 0xfffffffc00f08947 */ /* 0x002fea000383ffff */
[----:B------:R-:W-:Y:S05]  /*5dd0*/  BRA `(.L_x_3858) ;  /* 0x00000000000c7947 */ /* 0x000fea0003800000 */
.L_x_3859:
[----:B------:R-:W2:Y:S02]  /*5de0*/  LD.E R0, desc[UR12][R2.64] ;  /* 0x0000000c02007980 */ /* 0x000ea4000c101900 */
[----:B--2---:R-:W-:-:S05]  /*5df0*/  IADD3 R5, PT, PT, R17, R0, RZ ;  /* 0x0000000011057210 */ /* 0x004fca0007ffe0ff */
[----:B------:R1:W-:Y:S02]  /*5e00*/  ST.E desc[UR12][R2.64], R5 ;  /* 0x0000000502007985 */ /* 0x0003e4000c10190c */
.L_x_3858:
[----:B------:R-:W-:Y:S05]  /*5e10*/  BSYNC.RECONVERGENT B0 ;  /* 0x0000000000007941 */ /* 0x000fea0003800200 */
.L_x_3857:
[----:B------:R2:W-:Y:S02]  /*5e20*/  ATOM.E.ADD.F16x2.RN.STRONG.GPU P0, RZ, desc[UR12][R2.64+0x4], R16 ;  /* 0x8000041002ff79a2 */ /* 0x0005e4000c10e10c */
[----:B--2---:R-:W-:Y:S05]  /*5e30*/  @P0 EXIT ;  /* 0x000000000000094d */ /* 0x004fea0003800000 */
[----:B------:R-:W2:Y:S02]  /*5e40*/  QSPC.E.S P0, RZ, [R2+0x4] ;  /* 0x0000040002ff73aa */ /* 0x000ea40000000500 */
[----:B--2---:R-:W-:Y:S05]  /*5e50*/  @!P0 BRA `(.L_x_3861) ;  /* 0x0000000000188947 */ /* 0x004fea0003800000 */
[----:B-1----:R-:W-:-:S07]  /*5e60*/  MOV R2, R2 ;  /* 0x0000000200027202 */ /* 0x002fce0000000f00 */
.L_x_3862:
[----:B------:R-:W1:Y:S02]  /*5e70*/  LDS R4, [R2+0x4] ;  /* 0x0000040002047984 */ /* 0x000e640000000800 */
[----:B-1----:R-:W-:-:S05]  /*5e80*/  HADD2 R5, R4, R16 ;  /* 0x0000001004057230 */ /* 0x002fca0000000000 */
[----:B------:R-:W1:Y:S02]  /*5e90*/  ATOMS.CAST.SPIN P0, [R2+0x4], R4, R5 ;  /* 0x000004040200758d */ /* 0x000e640001800005 */
[----:B-1----:R-:W-:Y:S05]  /*5ea0*/  @!P0 BRA `(.L_x_3862) ;  /* 0xfffffffc00f08947 */ /* 0x002fea000383ffff */
[----:B------:R-:W-:Y:S05]  /*5eb0*/  EXIT ;  /* 0x000000000000794d */ /* 0x000fea0003800000 */
.L_x_3861:
[----:B------:R-:W1:Y:S02]  /*5ec0*/  LD.E R0, desc[UR12][R2.64+0x4] ;  /* 0x0000040c02007980 */ /* 0x000e64000c101900 */
[----:B-1----:R-:W-:-:S05]  /*5ed0*/  IADD3 R5, PT, PT, R16, R0, RZ ;  /* 0x0000000010057210 */ /* 0x002fca0007ffe0ff */
[----:B------:R-:W-:Y:S01]  /*5ee0*/  ST.E desc[UR12][R2.64+0x4], R5 ;  /* 0x0000040502007985 */ /* 0x000fe2000c10190c */
[----:B------:R-:W-:Y:S05]  /*5ef0*/  EXIT ;  /* 0x000000000000794d */ /* 0x000fea0003800000 */
.L_x_3863:
        /* <DEDUP_REMOVED lines=16> */
.L_x_4535:


//--------------------- .text._Z23gemm_half_q_half_kernelILi1ELi190ELb0ELb0ELi64EEvPK6__halfPKjS4_S2_PS0_iiiiPKtS7_iiiiiibS2_i --------------------------
	.section	.text._Z23gemm_half_q_half_kernelILi1ELi190ELb0ELb0ELi64EEvPK6__halfPKjS4_S2_PS0_iiiiPKtS7_iiiiiibS2_i,"ax",@progbits
	.align	128
        .global         _Z23gemm_half_q_half_kernelILi1ELi190ELb0ELb0ELi64EEvPK6__halfPKjS4_S2_PS0_iiiiPKtS7_iiiiiibS2_i
        .type           _Z23gemm_half_q_half_kernelILi1ELi190ELb0ELb0ELi64EEvPK6__halfPKjS4_S2_PS0_iiiiPKtS7_iiiiiibS2_i,@function
        .size           _Z23gemm_half_q_half_kernelILi1ELi190ELb0ELb0ELi64EEvPK6__halfPKjS4_S2_PS0_iiiiPKtS7_iiiiiibS2_i,(.L_x_4536 - _Z23gemm_half_q_half_kernelILi1ELi190ELb0ELb0ELi64EEvPK6__halfPKjS4_S2_PS0_iiiiPKtS7_iiiiiibS2_i)
        .other          _Z23gemm_half_q_half_kernelILi1ELi190ELb0ELb0ELi64EEvPK6__halfPKjS4_S2_PS0_iiiiPKtS7_iiiiiibS2_i,@"STO_CUDA_ENTRY STV_DEFAULT"
_Z23gemm_half_q_half_kernelILi1ELi190ELb0ELb0ELi64EEvPK6__halfPKjS4_S2_PS0_iiiiPKtS7_iiiiiibS2_i:
.text._Z23gemm_half_q_half_kernelILi1ELi190ELb0ELb0ELi64EEvPK6__halfPKjS4_S2_PS0_iiiiPKtS7_iiiiiibS2_i:
[----:B------:R-:W0:Y:S01]  /*0000*/  LDC R1, c[0x0][0x37c] ;  /* 0x0000df00ff017b82 */ /* 0x000e220000000800 */
[----:B------:R-:W1:Y:S07]  /*0010*/  S2R R7, SR_CTAID.Z ;  /* 0x0000000000077919 */ /* 0x000e6e0000002700 */
[----:B------:R-:W2:Y:S01]  /*0020*/  S2UR UR8, SR_CTAID.Y ;  /* 0x00000000000879c3 */ /* 0x000ea20000002600 */
[----:B------:R-:W3:Y:S01]  /*0030*/  LDCU UR4, c[0x0][0x3a8] ;  /* 0x00007500ff0477ac */ /* 0x000ee20008000800 */
[----:B------:R-:W-:Y:S01]  /*0040*/  BSSY.RECONVERGENT B0, `(.L_x_3864) ;  /* 0x000001f000007945 */ /* 0x000fe20003800200 */
[----:B------:R-:W4:Y:S01]  /*0050*/  S2R R17, SR_TID.X ;  /* 0x0000000000117919 */ /* 0x000f220000002100 */
[----:B0-----:R-:W-:Y:S01]  /*0060*/  IADD3 R1, PT, PT, R1, -0x10, RZ ;  /* 0xfffffff001017810 */ /* 0x001fe20007ffe0ff */
[----:B------:R-:W0:Y:S01]  /*0070*/  LDCU.64 UR6, c[0x0][0x358] ;  /* 0x00006b00ff0677ac */ /* 0x000e220008000a00 */
[----:B------:R-:W0:Y:S02]  /*0080*/  S2R R6, SR_CTAID.X ;  /* 0x0000000000067919 */ /* 0x000e240000002500 */
[----:B------:R-:W5:Y:S01]  /*0090*/  LDC R9, c[0x0][0x3b0] ;  /* 0x0000ec00ff097b82 */ /* 0x000f620000000800 */
[----:B---3--:R-:W-:-:S04]  /*00a0*/  MOV R2, UR4 ;  /* 0x0000000400027c02 */ /* 0x008fc80008000f00 */
[----:B--2---:R-:W-:Y:S02]  /*00b0*/  ISETP.LE.AND P0, PT, R2, UR8, PT ;  /* 0x0000000802007c0c */ /* 0x004fe4000bf03270 */
[----:B-1----:R-:W-:-:S04]  /*00c0*/  SHF.L.U32 R24, R7, 0x6, RZ ;  /* 0x0000000607187819 */ /* 0x002fc800000006ff */
[C---:B-----5:R-:W-:Y:S01]  /*00d0*/  VIADDMNMX R30, R24.reuse, 0x40, R9, PT ;  /* 0x00000040181e7846 */ /* 0x060fe20003800109 */
[----:B----4-:R-:W-:-:S05]  /*00e0*/  IMAD.IADD R3, R24, 0x1, R17 ;  /* 0x0000000118037824 */ /* 0x010fca00078e0211 */
[----:B------:R-:W-:-:S13]  /*00f0*/  ISETP.GE.OR P0, PT, R3, R30, P0 ;  /* 0x0000001e0300720c */ /* 0x000fda0000706670 */
[----:B0-----:R-:W-:Y:S05]  /*0100*/  @P0 BRA `(.L_x_3865) ;  /* 0x0000000000480947 */ /* 0x001fea0003800000 */
[----:B------:R-:W0:Y:S01]  /*0110*/  LDCU.64 UR4, c[0x0][0x3c0] ;  /* 0x00007800ff0477ac */ /* 0x000e220008000a00 */
[----:B------:R-:W1:Y:S01]  /*0120*/  LDC.64 R4, c[0x0][0x380] ;  /* 0x0000e000ff047b82 */ /* 0x000e620000000a00 */
[----:B0-----:R-:W-:-:S04]  /*0130*/  ISETP.NE.U32.AND P0, PT, RZ, UR4, PT ;  /* 0x00000004ff007c0c */ /* 0x001fc8000bf05070 */
[----:B------:R-:W-:-:S13]  /*0140*/  ISETP.NE.AND.EX P0, PT, RZ, UR5, PT, P0 ;  /* 0x00000005ff007c0c */ /* 0x000fda000bf05300 */
[----:B------:R-:W0:Y:S02]  /*0150*/  @P0 LDC.64 R10, c[0x0][0x3c0] ;  /* 0x0000f000ff0a0b82 */ /* 0x000e240000000a00 */
[----:B0-----:R-:W-:-:S06]  /*0160*/  @P0 IMAD.WIDE.U32 R10, R3, 0x2, R10 ;  /* 0x00000002030a0825 */ /* 0x001fcc00078e000a */
[----:B------:R-:W2:Y:S01]  /*0170*/  @P0 LDG.E.U16.CONSTANT R11, desc[UR6][R10.64] ;  /* 0x000000060a0b0981 */ /* 0x000ea2000c1e9500 */
[----:B------:R-:W-:-:S04]  /*0180*/  IMAD R13, R9, UR8, RZ ;  /* 0x00000008090d7c24 */ /* 0x000fc8000f8e02ff */
[----:B-1----:R-:W-:-:S04]  /*0190*/  IMAD.WIDE R4, R13, 0x2, R4 ;  /* 0x000000020d047825 */ /* 0x002fc800078e0204 */
[----:B--2---:R-:W-:-:S05]  /*01a0*/  @P0 IMAD.WIDE.U32 R12, R11, 0x2, R4 ;  /* 0x000000020b0c0825 */ /* 0x004fca00078e0004 */
[----:B------:R-:W2:Y:S01]  /*01b0*/  @P0 LDG.E.U16.CONSTANT R0, desc[UR6][R12.64] ;  /* 0x000000060c000981 */ /* 0x000ea2000c1e9500 */
[----:B------:R-:W-:Y:S01]  /*01c0*/  @!P0 IMAD.WIDE.U32 R4, R3, 0x2, R4 ;  /* 0x0000000203048825 */ /* 0x000fe200078e0004 */
[----:B------:R-:W0:Y:S01]  /*01d0*/  S2UR UR5, SR_CgaCtaId ;  /* 0x00000000000579c3 */ /* 0x000e220000008800 */
[----:B------:R-:W-:-:S03]  /*01e0*/  UMOV UR4, 0x400 ;  /* 0x0000040000047882 */ /* 0x000fc60000000000 */
[----:B------:R-:W2:Y:S01]  /*01f0*/  @!P0 LDG.E.U16.CONSTANT R0, desc[UR6][R4.64] ;  /* 0x0000000604008981 */ /* 0x000ea2000c1e9500 */
[----:B0-----:R-:W-:-:S06]  /*0200*/  ULEA UR4, UR5, UR4, 0x18 ;  /* 0x0000000405047291 */ /* 0x001fcc000f8ec0ff */
[----:B------:R-:W-:-:S05]  /*0210*/  LEA R3, R17, UR4, 0x1 ;  /* 0x0000000411037c11 */ /* 0x000fca000f8e08ff */
[----:B--2---:R0:W-:Y:S02]  /*0220*/  STS.U16 [R3], R0 ;  /* 0x0000000003007388 */ /* 0x0041e40000000400 */
.L_x_3865:
[----:B------:R-:W-:Y:S05]  /*0230*/  BSYNC.RECONVERGENT B0 ;  /* 0x0000000000007941 */ /* 0x000fea0003800200 */
.L_x_3864:
[----:B------:R-:W0:Y:S01]  /*0240*/  LDCU UR4, c[0x0][0x3ac] ;  /* 0x00007580ff0477ac */ /* 0x000e220008000800 */
[----:B------:R-:W-:-:S04]  /*0250*/  LEA R6, R6, R17, 0x6 ;  /* 0x0000001106067211 */ /* 0x000fc800078e30ff */
[----:B------:R-:W-:Y:S02]  /*0260*/  SHF.L.U32 R6, R6, 0x2, RZ ;  /* 0x0000000206067819 */ /* 0x000fe400000006ff */
[----:B0-----:R-:W-:-:S04]  /*0270*/  MOV R3, UR4 ;  /* 0x0000000400037c02 */ /* 0x001fc80008000f00 */
[----:B------:R-:W-:-:S13]  /*0280*/  ISETP.GE.AND P0, PT, R6, R3, PT ;  /* 0x000000030600720c */ /* 0x000fda0003f06270 */
[----:B------:R-:W-:Y:S05]  /*0290*/  @P0 EXIT ;  /* 0x000000000000094d */ /* 0x000fea0003800000 */
[----:B------:R-:W0:Y:S01]  /*02a0*/  LDC.64 R4, c[0x0][0x3b8] ;  /* 0x0000ee00ff047b82 */ /* 0x000e220000000a00 */
[----:B------:R-:W-:-:S07]  /*02b0*/  IMAD.SHL.U32 R15, R7, 0x80, RZ ;  /* 0x00000080070f7824 */ /* 0x000fce00078e00ff */
[----:B------:R-:W1:Y:S01]  /*02c0*/  LDC.U8 R0, c[0x0][0x3e0] ;  /* 0x0000f800ff007b82 */ /* 0x000e620000000000 */
[----:B0-----:R-:W-:-:S05]  /*02d0*/  IMAD.WIDE.U32 R14, R15, 0x2, R4 ;  /* 0x000000020f0e7825 */ /* 0x001fca00078e0004 */
[----:B------:R0:W5:Y:S01]  /*02e0*/  LDG.E.U16.CONSTANT R29, desc[UR6][R14.64+0x2] ;  /* 0x000002060e1d7981 */ /* 0x000162000c1e9500 */
[----:B------:R-:W-:Y:S02]  /*02f0*/  ISETP.GE.AND P1, PT, R24, R9, PT ;  /* 0x000000091800720c */ /* 0x000fe40003f26270 */
[----:B-1----:R-:W-:Y:S02]  /*0300*/  PRMT R0, R0, 0x8880, RZ ;  /* 0x0000888000007816 */ /* 0x002fe400000000ff */
[----:B------:R-:W-:Y:S02]  /*0310*/  MOV R36, R1 ;  /* 0x0000000100247202 */ /* 0x000fe40000000f00 */
[----:B------:R-:W-:-:S04]  /*0320*/  ISETP.NE.AND P0, PT, R0, RZ, PT ;  /* 0x000000ff0000720c */ /* 0x000fc80003f05270 */
[----:B------:R-:W-:-:S04]  /*0330*/  ISETP.NE.OR P0, PT, R7, RZ, !P0 ;  /* 0x000000ff0700720c */ /* 0x000fc80004705670 */
[----:B------:R-:W-:-:S13]  /*0340*/  ISETP.LE.OR P0, PT, R2, UR8, P0 ;  /* 0x0000000802007c0c */ /* 0x000fda0008703670 */
[----:B------:R-:W1:Y:S01]  /*0350*/  @!P0 LDC.64 R10, c[0x0][0x3a0] ;  /* 0x0000e800ff0a8b82 */ /* 0x000e620000000a00 */
[----:B------:R-:W-:-:S04]  /*0360*/  @!P0 IMAD R13, R3, UR8, R6 ;  /* 0x00000008030d8c24 */ /* 0x000fc8000f8e0206 */
[----:B-1----:R-:W-:-:S05]  /*0370*/  @!P0 IMAD.WIDE R10, R13, 0x2, R10 ;  /* 0x000000020d0a8825 */ /* 0x002fca00078e020a */
[----:B------:R0:W-:Y:S01]  /*0380*/  @!P0 STG.E.64 desc[UR6][R10.64], RZ ;  /* 0x000000ff0a008986 */ /* 0x0001e2000c101b06 */
[----:B------:R-:W-:Y:S06]  /*0390*/  BAR.SYNC.DEFER_BLOCKING 0x0 ;  /* 0x0000000000007b1d */ /* 0x000fec0000010000 */
[----:B------:R-:W-:Y:S05]  /*03a0*/  @P1 BRA `(.L_x_3866) ;  /* 0x0000000000d01947 */ /* 0x000fea0003800000 */
[----:B------:R1:W5:Y:S01]  /*03b0*/  LDG.E.U16.CONSTANT R0, desc[UR6][R14.64] ;  /* 0x000000060e007981 */ /* 0x000362000c1e9500 */
[----:B0-----:R-:W-:Y:S01]  /*03c0*/  SHF.R.S32.HI R11, RZ, 0x1f, R6 ;  /* 0x0000001fff0b7819 */ /* 0x001fe20000011406 */
[----:B------:R-:W-:Y:S01]  /*03d0*/  IMAD.MOV.U32 R13, RZ, RZ, R24 ;  /* 0x000000ffff0d7224 */ /* 0x000fe200078e0018 */
[----:B------:R-:W-:Y:S02]  /*03e0*/  SHF.L.U32 R8, R17, 0x4, RZ ;  /* 0x0000000411087819 */ /* 0x000fe400000006ff */
[----:B------:R-:W-:Y:S01]  /*03f0*/  LEA.HI R10, R11, R6, RZ, 0x3 ;  /* 0x000000060b0a7211 */ /* 0x000fe200078f18ff */
[----:B------:R-:W-:Y:S01]  /*0400*/  HFMA2 R11, -RZ, RZ, 0, 0 ;  /* 0x00000000ff0b7431 */ /* 0x000fe200000001ff */
[----:B------:R-:W-:Y:S02]  /*0410*/  LOP3.LUT R8, R8, 0x10, RZ, 0xc0, !PT ;  /* 0x0000001008087812 */ /* 0x000fe400078ec0ff */
[----:B------:R-:W-:-:S07]  /*0420*/  SHF.R.S32.HI R10, RZ, 0x3, R10 ;  /* 0x00000003ff0a7819 */ /* 0x000fce000001140a */
.L_x_3867:
[----:B-1----:R-:W0:Y:S01]  /*0430*/  LDC.64 R14, c[0x0][0x390] ;  /* 0x0000e400ff0e7b82 */ /* 0x002e220000000a00 */
        /* <DEDUP_REMOVED lines=24> */
[C---:B0-----:R-:W-:Y:S02]  /*05c0*/  IMAD R16, R21.reuse, R21, R21 ;  /* 0x0000001515107224 */ /* 0x041fe400078e0215 */
[----:B------:R-:W-:Y:S01]  /*05d0*/  IMAD R15, R12, R12, R12 ;  /* 0x0000000c0c0f7224 */ /* 0x000fe200078e020c */
[----:B------:R-:W-:Y:S02]  /*05e0*/  IADD3 R23, PT, PT, R20, 0x1, R23 ;  /* 0x0000000114177810 */ /* 0x000fe40007ffe017 */
[----:B------:R-:W-:Y:S02]  /*05f0*/  IADD3 R16, PT, PT, R21, 0x1, R16 ;  /* 0x0000000115107810 */ /* 0x000fe40007ffe010 */
[----:B------:R-:W-:Y:S01]  /*0600*/  IADD3 R15, PT, PT, R12, 0x1, R15 ;  /* 0x000000010c0f7810 */ /* 0x000fe20007ffe00f */
[----:B------:R-:W-:Y:S08]  /*0610*/  I2F.F16 R14, R14 ;  /* 0x0000000e000e7306 */ /* 0x000ff00000200c00 */
[----:B------:R-:W-:Y:S08]  /*0620*/  I2F.F16 R23, R23 ;  /* 0x0000001700177306 */ /* 0x000ff00000200c00 */
[----:B------:R-:W0:Y:S08]  /*0630*/  I2F.F16 R16, R16 ;  /* 0x0000001000107306 */ /* 0x000e300000200c00 */
[----:B------:R-:W1:Y:S01]  /*0640*/  I2F.F16 R15, R15 ;  /* 0x0000000f000f7306 */ /* 0x000e620000200c00 */
[----:B------:R-:W-:-:S02]  /*0650*/  LEA R12, R11, R36, 0x3 ;  /* 0x000000240b0c7211 */ /* 0x000fc400078e18ff */
[----:B0-----:R-:W-:Y:S02]  /*0660*/  PRMT R16, R23, 0x5410, R16 ;  /* 0x0000541017107816 */ /* 0x001fe40000000010 */
[----:B-1----:R-:W-:-:S03]  /*0670*/  PRMT R14, R14, 0x5410, R15 ;  /* 0x000054100e0e7816 */ /* 0x002fc6000000000f */
[-C--:B----4-:R-:W-:Y:S02]  /*0680*/  HMUL2 R20, R16, R17.reuse.H0_H0 ;  /* 0x2000001110147232 */ /* 0x090fe40000000000 */
[----:B------:R-:W-:Y:S02]  /*0690*/  HMUL2 R21, R14, R17.H0_H0 ;  /* 0x200000110e157232 */ /* 0x000fe40000000000 */
[----:B---3--:R-:W-:-:S03]  /*06a0*/  IMAD.IADD R13, R18, 0x1, R13 ;  /* 0x00000001120d7824 */ /* 0x008fc600078e020d */
[----:B------:R2:W-:Y:S02]  /*06b0*/  STL.64 [R12], R20 ;  /* 0x000000140c007387 */ /* 0x0005e40000100a00 */
[----:B------:R-:W-:Y:S02]  /*06c0*/  ISETP.GE.AND P0, PT, R13, R30, PT ;  /* 0x0000001e0d00720c */ /* 0x000fe40003f06270 */
[----:B------:R-:W-:-:S11]  /*06d0*/  IADD3 R11, PT, PT, R11, 0x1, RZ ;  /* 0x000000010b0b7810 */ /* 0x000fd60007ffe0ff */
[----:B--2---:R-:W-:Y:S05]  /*06e0*/  @!P0 BRA `(.L_x_3867) ;  /* 0xfffffffc00508947 */ /* 0x004fea000383ffff */
.L_x_3866:
[----:B0-----:R0:W5:Y:S01]  /*06f0*/  LDL.64 R10, [R1] ;  /* 0x00000000010a7983 */ /* 0x0011620000100a00 */
[----:B------:R-:W1:Y:S01]  /*0700*/  LDCU UR9, c[0x0][0x3c8] ;  /* 0x00007900ff0977ac */ /* 0x000e620008000800 */
[----:B------:R-:W-:Y:S02]  /*0710*/  MOV R0, RZ ;  /* 0x000000ff00007202 */ /* 0x000fe40000000f00 */
[----:B-1----:R-:W-:-:S13]  /*0720*/  ISETP.GT.AND P0, PT, R24, UR9, PT ;  /* 0x0000000918007c0c */ /* 0x002fda000bf04270 */
[----:B0-----:R-:W-:Y:S05]  /*0730*/  @!P0 BRA `(.L_x_3868) ;  /* 0x00000000001c8947 */ /* 0x001fea0003800000 */
[----:B------:R-:W0:Y:S02]  /*0740*/  LDC R13, c[0x0][0x3cc] ;  /* 0x0000f300ff0d7b82 */ /* 0x000e240000000800 */
[----:B0-----:R-:W-:-:S04]  /*0750*/  VIMNMX R0, PT, PT, R24, R13, PT ;  /* 0x0000000d18007248 */ /* 0x001fc80003fe0100 */
[----:B------:R-:W-:-:S04]  /*0760*/  IADD3 R0, PT, PT, R0, -UR9, RZ ;  /* 0x8000000900007c10 */ /* 0x000fc8000fffe0ff */
[----:B------:R-:W-:-:S04]  /*0770*/  SHF.R.S32.HI R13, RZ, 0x1f, R0 ;  /* 0x0000001fff0d7819 */ /* 0x000fc80000011400 */
[----:B------:R-:W-:-:S04]  /*0780*/  LEA.HI R13, R13, R0, RZ, 0x5 ;  /* 0x000000000d0d7211 */ /* 0x000fc800078f28ff */
[----:B------:R-:W-:-:S05]  /*0790*/  SHF.R.S32.HI R13, RZ, 0x5, R13 ;  /* 0x00000005ff0d7819 */ /* 0x000fca000001140d */
[----:B------:R-:W-:-:S07]  /*07a0*/  IMAD R0, R13, 0x6, RZ ;  /* 0x000000060d007824 */ /* 0x000fce00078e02ff */
.L_x_3868:
[----:B------:R-:W0:Y:S01]  /*07b0*/  LDCU UR4, c[0x0][0x3cc] ;  /* 0x00007980ff0477ac */ /* 0x000e220008000800 */
[----:B------:R-:W-:Y:S01]  /*07c0*/  IMAD.MOV.U32 R8, RZ, RZ, RZ ;  /* 0x000000ffff087224 */ /* 0x000fe200078e00ff */
[----:B0-----:R-:W-:-:S13]  /*07d0*/  ISETP.GT.AND P0, PT, R24, UR4, PT ;  /* 0x0000000418007c0c */ /* 0x001fda000bf04270 */
        /* <DEDUP_REMOVED lines=8> */
.L_x_3869:
[----:B------:R-:W0:Y:S01]  /*0860*/  LDCU UR4, c[0x0][0x3d0] ;  /* 0x00007a00ff0477ac */ /* 0x000e220008000800 */
[----:B------:R-:W-:Y:S01]  /*0870*/  HFMA2 R13, -RZ, RZ, 0, 0 ;  /* 0x00000000ff0d7431 */ /* 0x000fe200000001ff */
        /* <DEDUP_REMOVED lines=9> */
.L_x_3870:
[----:B------:R-:W0:Y:S01]  /*0910*/  LDCU UR4, c[0x0][0x3d4] ;  /* 0x00007a80ff0477ac */ /* 0x000e220008000800 */
[----:B------:R-:W-:Y:S02]  /*0920*/  MOV R12, RZ ;  /* 0x000000ff000c7202 */ /* 0x000fe40000000f00 */
        /* <DEDUP_REMOVED lines=9> */
.L_x_3871:
[----:B------:R-:W0:Y:S01]  /*09c0*/  LDCU UR4, c[0x0][0x3d8] ;  /* 0x00007b00ff0477ac */ /* 0x000e220008000800 */
[----:B------:R-:W-:Y:S02]  /*09d0*/  MOV R15, RZ ;  /* 0x000000ff000f7202 */ /* 0x000fe40000000f00 */
[----:B0-----:R-:W-:-:S13]  /*09e0*/  ISETP.GT.AND P0, PT, R24, UR4, PT ;  /* 0x0000000418007c0c */ /* 0x001fda000bf04270 */
        /* <DEDUP_REMOVED lines=8> */
.L_x_3872:
[----:B------:R-:W-:Y:S01]  /*0a70*/  VIMNMX R14, PT, PT, R24, UR9, PT ;  /* 0x00000009180e7c48 */ /* 0x000fe2000bfe0100 */
[----:B------:R-:W0:Y:S01]  /*0a80*/  S2UR UR5, SR_CgaCtaId ;  /* 0x00000000000579c3 */ /* 0x000e220000008800 */
[----:B------:R-:W1:Y:S01]  /*0a90*/  LDCU.64 UR10, c[0x0][0x388] ;  /* 0x00007100ff0a77ac */ /* 0x000e620008000a00 */
[----:B------:R-:W-:Y:S01]  /*0aa0*/  VIMNMX R9, PT, PT, R9, UR9, PT ;  /* 0x0000000909097c48 */ /* 0x000fe2000bfe0100 */
[----:B------:R-:W-:Y:S01]  /*0ab0*/  IMAD.MOV.U32 R25, RZ, RZ, RZ ;  /* 0x000000ffff197224 */ /* 0x000fe200078e00ff */
[----:B------:R-:W-:Y:S01]  /*0ac0*/  SHF.R.S32.HI R17, RZ, 0x1f, R14 ;  /* 0x0000001fff117819 */ /* 0x000fe2000001140e */
[----:B------:R-:W-:Y:S01]  /*0ad0*/  UMOV UR4, 0x400 ;  /* 0x0000040000047882 */ /* 0x000fe20000000000 */
[----:B-----5:R-:W-:Y:S02]  /*0ae0*/  PRMT R28, R11, 0x7610, R11 ;  /* 0x000076100b1c7816 */ /* 0x020fe4000000000b */
[----:B------:R-:W-:Y:S02]  /*0af0*/  LEA.HI R17, R17, R14, RZ, 0x5 ;  /* 0x0000000e11117211 */ /* 0x000fe400078f28ff */
[----:B------:R-:W-:-:S02]  /*0b00*/  PRMT R26, RZ, 0x5410, RZ ;  /* 0x00005410ff1a7816 */ /* 0x000fc400000000ff */
[----:B------:R-:W-:Y:S02]  /*0b10*/  SHF.R.S32.HI R17, RZ, 0x5, R17 ;  /* 0x00000005ff117819 */ /* 0x000fe40000011411 */
[----:B------:R-:W-:Y:S02]  /*0b20*/  PRMT R27, RZ, 0x5410, RZ ;  /* 0x00005410ff1b7816 */ /* 0x000fe400000000ff */
[----:B------:R-:W-:Y:S02]  /*0b30*/  LEA R0, R17, R0, 0x3 ;  /* 0x0000000011007211 */ /* 0x000fe400078e18ff */
[----:B------:R-:W-:Y:S02]  /*0b40*/  IADD3 R29, PT, PT, R24, R29, RZ ;  /* 0x0000001d181d7210 */ /* 0x000fe40007ffe0ff */
[----:B------:R-:W-:-:S04]  /*0b50*/  IADD3 R0, PT, PT, R13, R0, R8 ;  /* 0x000000000d007210 */ /* 0x000fc80007ffe008 */
[----:B------:R-:W-:Y:S01]  /*0b60*/  IADD3 R0, PT, PT, R15, R0, R12 ;  /* 0x000000000f007210 */ /* 0x000fe20007ffe00c */
[----:B0-----:R-:W-:-:S04]  /*0b70*/  ULEA UR4, UR5, UR4, 0x18 ;  /* 0x0000000405047291 */ /* 0x001fc8000f8ec0ff */
[----:B------:R-:W-:Y:S01]  /*0b80*/  IMAD R13, R0, R3, RZ ;  /* 0x00000003000d7224 */ /* 0x000fe200078e02ff */
[----:B------:R-:W-:-:S04]  /*0b90*/  SHF.R.S32.HI R0, RZ, 0x1f, R6 ;  /* 0x0000001fff007819 */ /* 0x000fc80000011406 */
[----:B------:R-:W-:-:S04]  /*0ba0*/  IADD3 R6, P0, PT, R6, R13, RZ ;  /* 0x0000000d06067210 */ /* 0x000fc80007f1e0ff */
[----:B------:R-:W-:Y:S02]  /*0bb0*/  LEA.HI.X.SX32 R13, R13, R0, 0x1, P0 ;  /* 0x000000000d0d7211 */ /* 0x000fe400000f0eff */
[----:B------:R-:W-:Y:S02]  /*0bc0*/  ISETP.GT.AND P0, PT, R9, R24, PT ;  /* 0x000000180900720c */ /* 0x000fe40003f04270 */
[C---:B------:R-:W-:Y:S02]  /*0bd0*/  SHF.L.U32 R8, R6.reuse, 0x2, RZ ;  /* 0x0000000206087819 */ /* 0x040fe400000006ff */
[----:B------:R-:W-:Y:S02]  /*0be0*/  SHF.L.U64.HI R13, R6, 0x2, R13 ;  /* 0x00000002060d7819 */ /* 0x000fe4000001020d */
[----:B-1----:R-:W-:Y:S02]  /*0bf0*/  IADD3 R34, P1, PT, R8, UR10, RZ ;  /* 0x0000000a08227c10 */ /* 0x002fe4000ff3e0ff */
[----:B------:R-:W-:-:S02]  /*0c00*/  PRMT R0, R10, 0x7610, R10 ;  /* 0x000076100a007816 */ /* 0x000fc4000000000a */
[----:B------:R-:W-:Y:S02]  /*0c10*/  IADD3.X R35, PT, PT, R13, UR11, RZ, P1, !PT ;  /* 0x0000000b0d237c10 */ /* 0x000fe40008ffe4ff */
[----:B------:R-:W-:Y:S02]  /*0c20*/  MOV R20, R34 ;  /* 0x0000002200147202 */ /* 0x000fe40000000f00 */
[----:B------:R-:W-:Y:S01]  /*0c30*/  MOV R21, R35 ;  /* 0x0000002300157202 */ /* 0x000fe20000000f00 */
[----:B------:R-:W-:Y:S06]  /*0c40*/  @!P0 BRA `(.L_x_3873) ;  /* 0x0000003000e88947 */ /* 0x000fec0003800000 */
[----:B------:R-:W0:Y:S01]  /*0c50*/  LDC.64 R2, c[0x0][0x3a8] ;  /* 0x0000ea00ff027b82 */ /* 0x000e220000000a00 */
[----:B------:R-:W-:-:S04]  /*0c60*/  IMAD.WIDE.U32 R4, R7, 0x100, R4 ;  /* 0x0000010007047825 */ /* 0x000fc800078e0004 */
[----:B------:R-:W-:Y:S01]  /*0c70*/  HFMA2 R25, -RZ, RZ, 0, 0 ;  /* 0x00000000ff197431 */ /* 0x000fe200000001ff */
[----:B------:R-:W-:Y:S02]  /*0c80*/  VIMNMX R31, PT, PT, R30, UR9, PT ;  /* 0x000000091e1f7c48 */ /* 0x000fe4000bfe0100 */
[----:B------:R-:W-:Y:S02]  /*0c90*/  PRMT R27, RZ, 0x5410, RZ ;  /* 0x00005410ff1b7816 */ /* 0x000fe400000000ff */
[----:B------:R-:W-:Y:S02]  /*0ca0*/  IADD3 R42, P0, PT, R4, 0x2, RZ ;  /* 0x00000002042a7810 */ /* 0x000fe40007f1e0ff */
[----:B------:R-:W-:-:S03]  /*0cb0*/  PRMT R26, RZ, 0x5410, RZ ;  /* 0x00005410ff1a7816 */ /* 0x000fc600000000ff */
[----:B------:R-:W-:-:S08]  /*0cc0*/  IMAD.X R37, RZ, RZ, R5, P0 ;  /* 0x000000ffff257224 */ /* 0x000fd000000e0605 */
.L_x_3878:
[----:B------:R-:W-:Y:S02]  /*0cd0*/  MOV R32, R34 ;  /* 0x0000002200207202 */ /* 0x000fe40000000f00 */
[----:B------:R-:W-:Y:S02]  /*0ce0*/  MOV R33, R35 ;  /* 0x0000002300217202 */ /* 0x000fe40000000f00 */
[----:B------:R-:W-:Y:S01]  /*0cf0*/  ISETP.NE.AND P0, PT, R24, R29, PT ;  /* 0x0000001d1800720c */ /* 0x000fe20003f05270 */
[C---:B0-----:R-:W-:Y:S02]  /*0d00*/  IMAD.WIDE R22, R3.reuse, 0x4, R32 ;  /* 0x0000000403167825 */ /* 0x041fe400078e0220 */
[----:B------:R0:W5:Y:S02]  /*0d10*/  LDG.E.128.CONSTANT R16, desc[UR6][R32.64] ;  /* 0x0000000620107981 */ /* 0x000164000c1e9d00 */
[----:B------:R-:W-:-:S08]  /*0d20*/  IMAD.WIDE R4, R3, 0x4, R22 ;  /* 0x0000000403047825 */ /* 0x000fd000078e0216 */
[----:B------:R-:W-:Y:S02]  /*0d30*/  @!P0 IMAD R20, R25, 0x8, R36 ;  /* 0x0000000819148824 */ /* 0x000fe400078e0224 */
[C---:B------:R-:W-:Y:S01]  /*0d40*/  IMAD.WIDE R44, R3.reuse, 0x4, R4 ;  /* 0x00000004032c7825 */ /* 0x040fe200078e0204 */
[----:B------:R-:W-:Y:S01]  /*0d50*/  @!P0 MOV R43, R37 ;  /* 0x00000025002b8202 */ /* 0x000fe20000000f00 */
[----:B------:R-:W5:Y:S02]  /*0d60*/  LDG.E.128.CONSTANT R4, desc[UR6][R4.64] ;  /* 0x0000000604047981 */ /* 0x000f64000c1e9d00 */
[C---:B------:R-:W-:Y:S02]  /*0d70*/  IMAD.WIDE R8, R3.reuse, 0x4, R44 ;  /* 0x0000000403087825 */ /* 0x040fe400078e022c */
[----:B------:R-:W2:Y:S04]  /*0d80*/  @!P0 LDL.64 R20, [R20+0x8] ;  /* 0x0000080014148983 */ /* 0x000ea80000100a00 */
[----:B------:R0:W5:Y:S01]  /*0d90*/  @!P0 LDG.E.U16.CONSTANT R43, desc[UR6][R42.64] ;  /* 0x000000062a2b8981 */ /* 0x000162000c1e9500 */
[----:B------:R-:W-:-:S03]  /*0da0*/  IMAD.WIDE R38, R3, 0x4, R8 ;  /* 0x0000000403267825 */ /* 0x000fc600078e0208 */
[----:B------:R-:W5:Y:S01]  /*0db0*/  LDG.E.128.CONSTANT R8, desc[UR6][R8.64] ;  /* 0x0000000608087981 */ /* 0x000f62000c1e9d00 */
[----:B------:R-:W-:-:S05]  /*0dc0*/  IMAD.WIDE R34, R3, 0x4, R38 ;  /* 0x0000000403227825 */ /* 0x000fca00078e0226 */
[----:B------:R0:W5:Y:S01]  /*0dd0*/  LDG.E.128.CONSTANT R12, desc[UR6][R34.64] ;  /* 0x00000006220c7981 */ /* 0x000162000c1e9d00 */
[----:B------:R-:W-:Y:S02]  /*0de0*/  ISETP.LE.AND P1, PT, R2, UR8, PT ;  /* 0x0000000802007c0c */ /* 0x000fe4000bf23270 */
[----:B------:R-:W-:-:S04]  /*0df0*/  @!P0 IADD3 R40, PT, PT, R25, 0x1, RZ ;  /* 0x0000000119288810 */ /* 0x000fc80007ffe0ff */
[----:B------:R-:W-:Y:S02]  /*0e00*/  @!P0 MOV R25, R40 ;  /* 0x0000002800198202 */ /* 0x000fe40000000f00 */
[----:B--2---:R-:W-:Y:S02]  /*0e10*/  @!P0 PRMT R0, R20, 0x7610, R0 ;  /* 0x0000761014008816 */ /* 0x004fe40000000000 */
[----:B------:R-:W-:Y:S02]  /*0e20*/  @!P0 PRMT R28, R21, 0x7610, R28 ;  /* 0x00007610151c8816 */ /* 0x000fe4000000001c */
[----:B------:R-:W-:Y:S02]  /*0e30*/  @!P0 PRMT R0, R0, 0x7610, R20 ;  /* 0x0000761000008816 */ /* 0x000fe40000000014 */
[----:B------:R-:W-:Y:S01]  /*0e40*/  @!P0 PRMT R28, R28, 0x7610, R21 ;  /* 0x000076101c1c8816 */ /* 0x000fe20000000015 */
[----:B0-----:R-:W-:Y:S06]  /*0e50*/  @P1 BRA `(.L_x_3874) ;  /* 0x0000000c000c1947 */ /* 0x001fec0003800000 */
[----:B------:R-:W2:Y:S01]  /*0e60*/  LDG.E.128.CONSTANT R20, desc[UR6][R22.64] ;  /* 0x0000000616147981 */ /* 0x000ea2000c1e9d00 */
[----:B-----5:R-:W-:Y:S02]  /*0e70*/  LOP3.LUT R46, R16, 0xff, RZ, 0xc0, !PT ;  /* 0x000000ff102e7812 */ /* 0x020fe400078ec0ff */
[----:B------:R-:W-:Y:S01]  /*0e80*/  LOP3.LUT R48, R17, 0xff, RZ, 0xc0, !PT ;  /* 0x000000ff11307812 */ /* 0x000fe200078ec0ff */
[----:B------:R-:W0:Y:S01]  /*0e90*/  LDS.64 R40, [UR4] ;  /* 0x00000004ff287984 */ /* 0x000e220008000a00 */
[----:B------:R-:W-:Y:S01]  /*0ea0*/  LOP3.LUT R49, R18, 0xff, RZ, 0xc0, !PT ;  /* 0x000000ff12317812 */ /* 0x000fe200078ec0ff */
[----:B------:R-:W-:Y:S01]  /*0eb0*/  VIADD R46, R46, 0xffffff80 ;  /* 0xffffff802e2e7836 */ /* 0x000fe20000000000 */
[----:B------:R-:W-:Y:S02]  /*0ec0*/  LOP3.LUT R51, R19, 0xff, RZ, 0xc0, !PT ;  /* 0x000000ff13337812 */ /* 0x000fe400078ec0ff */
[----:B------:R-:W-:Y:S01]  /*0ed0*/  SHF.R.U32.HI R50, RZ, 0x8, R16 ;  /* 0x00000008ff327819 */ /* 0x000fe20000011610 */
[----:B------:R1:W3:Y:S01]  /*0ee0*/  I2F.F16 R47, R46 ;  /* 0x0000002e002f7306 */ /* 0x0002e20000200c00 */
[----:B------:R-:W-:-:S02]  /*0ef0*/  IADD3 R48, PT, PT, R48, -0x80, RZ ;  /* 0xffffff8030307810 */ /* 0x000fc40007ffe0ff */
[----:B------:R-:W-:Y:S02]  /*0f00*/  IADD3 R49, PT, PT, R49, -0x80, RZ ;  /* 0xffffff8031317810 */ /* 0x000fe40007ffe0ff */
[----:B------:R-:W-:Y:S02]  /*0f10*/  IADD3 R51, PT, PT, R51, -0x80, RZ ;  /* 0xffffff8033337810 */ /* 0x000fe40007ffe0ff */
[----:B------:R-:W-:Y:S01]  /*0f20*/  LOP3.LUT R50, R50, 0xff, RZ, 0xc0, !PT ;  /* 0x000000ff32327812 */ /* 0x000fe200078ec0ff */
[----:B------:R-:W4:Y:S01]  /*0f30*/  I2F.F16 R48, R48 ;  /* 0x0000003000307306 */ /* 0x000f220000200c00 */
[----:B-1----:R-:W-:Y:S02]  /*0f40*/  SHF.R.U32.HI R46, RZ, 0x8, R17 ;  /* 0x00000008ff2e7819 */ /* 0x002fe40000011611 */
[----:B------:R-:W-:Y:S01]  /*0f50*/  SHF.R.U32.HI R53, RZ, 0x8, R18 ;  /* 0x00000008ff357819 */ /* 0x000fe20000011612 */
[----:B------:R-:W-:Y:S01]  /*0f60*/  VIADD R50, R50, 0xffffff80 ;  /* 0xffffff8032327836 */ /* 0x000fe20000000000 */
[----:B------:R-:W-:-:S02]  /*0f70*/  LOP3.LUT R46, R46, 0xff, RZ, 0xc0, !PT ;  /* 0x000000ff2e2e7812 */ /* 0x000fc400078ec0ff */
[----:B------:R-:W-:Y:S01]  /*0f80*/  LOP3.LUT R53, R53, 0xff, RZ, 0xc0, !PT ;  /* 0x000000ff35357812 */ /* 0x000fe200078ec0ff */
[----:B------:R-:W1:Y:S01]  /*0f90*/  I2F.F16 R49, R49 ;  /* 0x0000003100317306 */ /* 0x000e620000200c00 */
[----:B------:R-:W-:Y:S01]  /*0fa0*/  IADD3 R52, PT, PT, R46, -0x80, RZ ;  /* 0xffffff802e347810 */ /* 0x000fe20007ffe0ff */
[----:B---3--:R-:W-:Y:S01]  /*0fb0*/  HADD2.F32 R47, -RZ, R47.H0_H0 ;  /* 0x2000002fff2f7230 */ /* 0x008fe20000004100 */
[----:B------:R-:W-:Y:S01]  /*0fc0*/  IADD3 R54, PT, PT, R53, -0x80, RZ ;  /* 0xffffff8035367810 */ /* 0x000fe20007ffe0ff */
[----:B----4-:R-:W-:-:S04]  /*0fd0*/  HADD2.F32 R55, -RZ, R48.H0_H0 ;  /* 0x20000030ff377230 */ /* 0x010fc80000004100 */
[----:B------:R-:W3:Y:S01]  /*0fe0*/  I2F.F16 R51, R51 ;  /* 0x0000003300337306 */ /* 0x000ee20000200c00 */
[----:B-1----:R-:W-:-:S07]  /*0ff0*/  HADD2.F32 R49, -RZ, R49.H0_H0 ;  /* 0x20000031ff317230 */ /* 0x002fce0000004100 */
[----:B------:R-:W1:Y:S01]  /*1000*/  I2F.F16 R50, R50 ;  /* 0x0000003200327306 */ /* 0x000e620000200c00 */
[--C-:B0-----:R-:W-:Y:S02]  /*1010*/  HADD2.F32 R46, -RZ, R40.reuse.H0_H0 ;  /* 0x20000028ff2e7230 */ /* 0x101fe40000004100 */
[----:B------:R-:W-:Y:S01]  /*1020*/  HADD2.F32 R48, -RZ, R40.H1_H1 ;  /* 0x30000028ff307230 */ /* 0x000fe20000004100 */
[----:B------:R-:W-:Y:S01]  /*1030*/  LEA.HI R40, R16, 0xffffff80, RZ, 0x8 ;  /* 0xffffff8010287811 */ /* 0x000fe200078f40ff */
[----:B---3--:R-:W-:-:S03]  /*1040*/  HADD2.F32 R51, -RZ, R51.H0_H0 ;  /* 0x20000033ff337230 */ /* 0x008fc60000004100 */
[----:B------:R-:W0:Y:S01]  /*1050*/  I2F.F16 R52, R52 ;  /* 0x0000003400347306 */ /* 0x000e220000200c00 */
[----:B------:R-:W-:Y:S01]  /*1060*/  FFMA.FTZ R53, R47, R46, RZ ;  /* 0x0000002e2f357223 */ /* 0x000fe200000100ff */
[C---:B------:R-:W-:Y:S01]  /*1070*/  FFMA.FTZ R47, R46.reuse, R55, RZ ;  /* 0x000000372e2f7223 */ /* 0x040fe200000100ff */
[C---:B------:R-:W-:Y:S01]  /*1080*/  FFMA.FTZ R49, R46.reuse, R49, RZ ;  /* 0x000000312e317223 */ /* 0x040fe200000100ff */
[----:B------:R-:W-:Y:S01]  /*1090*/  FFMA.FTZ R51, R46, R51, RZ ;  /* 0x000000332e337223 */ /* 0x000fe200000100ff */
[----:B------:R-:W-:Y:S01]  /*10a0*/  SHF.R.U32.HI R16, RZ, 0x10, R16 ;  /* 0x00000010ff107819 */ /* 0x000fe20000011610 */
[----:B-1----:R-:W-:Y:S02]  /*10b0*/  HADD2.F32 R50, -RZ, R50.H0_H0 ;  /* 0x20000032ff327230 */ /* 0x002fe40000004100 */
[----:B------:R-:W1:Y:S01]  /*10c0*/  I2F.F16 R54, R54 ;  /* 0x0000003600367306 */ /* 0x000e620000200c00 */
[----:B------:R-:W-:Y:S01]  /*10d0*/  LOP3.LUT R16, R16, 0xff, RZ, 0xc0, !PT ;  /* 0x000000ff10107812 */ /* 0x000fe200078ec0ff */
[----:B0-----:R-:W-:-:S02]  /*10e0*/  HADD2.F32 R46, -RZ, R52.H0_H0 ;  /* 0x20000034ff2e7230 */ /* 0x001fc40000004100 */
[----:B------:R-:W-:-:S04]  /*10f0*/  FFMA.FTZ R52, R50, R48, R53 ;  /* 0x0000003032347223 */ /* 0x000fc80000010035 */
[----:B------:R-:W-:Y:S01]  /*1100*/  I2F.F16 R40, R40 ;  /* 0x0000002800287306 */ /* 0x000fe20000200c00 */
[C---:B------:R-:W-:Y:S01]  /*1110*/  FFMA.FTZ R50, R48.reuse, R46, R47 ;  /* 0x0000002e30327223 */ /* 0x040fe2000001002f */
[----:B------:R-:W-:Y:S01]  /*1120*/  SHF.R.U32.HI R47, RZ, 0x8, R19 ;  /* 0x00000008ff2f7819 */ /* 0x000fe20000011613 */
[----:B-1----:R-:W-:Y:S01]  /*1130*/  HADD2.F32 R54, -RZ, R54.H0_H0 ;  /* 0x20000036ff367230 */ /* 0x002fe20000004100 */
[----:B------:R-:W-:Y:S02]  /*1140*/  LEA.HI R46, R17, 0xffffff80, RZ, 0x8 ;  /* 0xffffff80112e7811 */ /* 0x000fe400078f40ff */
[----:B------:R-:W-:Y:S02]  /*1150*/  LOP3.LUT R47, R47, 0xff, RZ, 0xc0, !PT ;  /* 0x000000ff2f2f7812 */ /* 0x000fe400078ec0ff */
[----:B------:R-:W-:Y:S01]  /*1160*/  FFMA.FTZ R49, R48, R54, R49 ;  /* 0x0000003630317223 */ /* 0x000fe20000010031 */
[----:B------:R-:W-:Y:S01]  /*1170*/  SHF.R.U32.HI R54, RZ, 0x10, R17 ;  /* 0x00000010ff367819 */ /* 0x000fe20000011611 */
[----:B------:R-:W-:Y:S01]  /*1180*/  VIADD R17, R16, 0xffffff80 ;  /* 0xffffff8010117836 */ /* 0x000fe20000000000 */
[----:B------:R-:W-:Y:S01]  /*1190*/  IADD3 R55, PT, PT, R47, -0x80, RZ ;  /* 0xffffff802f377810 */ /* 0x000fe20007ffe0ff */
[----:B------:R-:W0:Y:S01]  /*11a0*/  I2F.F16 R46, R46 ;  /* 0x0000002e002e7306 */ /* 0x000e220000200c00 */
[----:B------:R-:W-:-:S02]  /*11b0*/  LOP3.LUT R54, R54, 0xff, RZ, 0xc0, !PT ;  /* 0x000000ff36367812 */ /* 0x000fc400078ec0ff */
[----:B------:R-:W-:-:S05]  /*11c0*/  LEA.HI R47, R18, 0xffffff80, RZ, 0x8 ;  /* 0xffffff80122f7811 */ /* 0x000fca00078f40ff */
[----:B------:R-:W1:Y:S01]  /*11d0*/  I2F.F16 R53, R55 ;  /* 0x0000003700357306 */ /* 0x000e620000200c00 */
[----:B0-----:R-:W-:-:S07]  /*11e0*/  HADD2.F32 R46, -RZ, R46.H0_H0 ;  /* 0x2000002eff2e7230 */ /* 0x001fce0000004100 */
[----:B------:R-:W0:Y:S01]  /*11f0*/  I2F.F16 R17, R17 ;  /* 0x0000001100117306 */ /* 0x000e220000200c00 */
[----:B-1----:R-:W-:Y:S01]  /*1200*/  HADD2.F32 R16, -RZ, R53.H0_H0 ;  /* 0x20000035ff107230 */ /* 0x002fe20000004100 */
[----:B------:R-:W-:-:S06]  /*1210*/  SHF.R.U32.HI R53, RZ, 0x10, R18 ;  /* 0x00000010ff357819 */ /* 0x000fcc0000011612 */
[----:B------:R-:W1:Y:S01]  /*1220*/  I2F.F16 R47, R47 ;  /* 0x0000002f002f7306 */ /* 0x000e620000200c00 */
[----:B------:R-:W-:Y:S01]  /*1230*/  IADD3 R18, PT, PT, R54, -0x80, RZ ;  /* 0xffffff8036127810 */ /* 0x000fe20007ffe0ff */
[----:B------:R-:W-:Y:S01]  /*1240*/  FFMA.FTZ R16, R48, R16, R51 ;  /* 0x0000001030107223 */ /* 0x000fe20000010033 */
[----:B------:R-:W-:Y:S02]  /*1250*/  SHF.R.U32.HI R48, RZ, 0x10, R19 ;  /* 0x00000010ff307819 */ /* 0x000fe40000011613 */
[----:B------:R-:W-:Y:S02]  /*1260*/  LOP3.LUT R53, R53, 0xff, RZ, 0xc0, !PT ;  /* 0x000000ff35357812 */ /* 0x000fe400078ec0ff */
[----:B------:R-:W-:Y:S01]  /*1270*/  LOP3.LUT R48, R48, 0xff, RZ, 0xc0, !PT ;  /* 0x000000ff30307812 */ /* 0x000fe200078ec0ff */
[----:B------:R-:W3:Y:S01]  /*1280*/  I2F.F16 R18, R18 ;  /* 0x0000001200127306 */ /* 0x000ee20000200c00 */
[----:B------:R-:W-:Y:S02]  /*1290*/  IADD3 R51, PT, PT, R53, -0x80, RZ ;  /* 0xffffff8035337810 */ /* 0x000fe40007ffe0ff */
[----:B------:R-:W-:-:S02]  /*12a0*/  IADD3 R53, PT, PT, R48, -0x80, RZ ;  /* 0xffffff8030357810 */ /* 0x000fc40007ffe0ff */
[----:B------:R-:W-:Y:S01]  /*12b0*/  LEA.HI R48, R19, 0xffffff80, RZ, 0x8 ;  /* 0xffffff8013307811 */ /* 0x000fe200078f40ff */
[----:B0-----:R-:W-:Y:S02]  /*12c0*/  HADD2.F32 R19, -RZ, R17.H0_H0 ;  /* 0x20000011ff137230 */ /* 0x001fe40000004100 */
[----:B------:R-:W0:Y:S01]  /*12d0*/  I2F.F16 R51, R51 ;  /* 0x0000003300337306 */ /* 0x000e220000200c00 */
[----:B------:R-:W-:Y:S02]  /*12e0*/  HADD2.F32 R17, -RZ, R41.H0_H0 ;  /* 0x20000029ff117230 */ /* 0x000fe40000004100 */
[----:B-1----:R-:W-:-:S03]  /*12f0*/  HADD2.F32 R47, -RZ, R47.H0_H0 ;  /* 0x2000002fff2f7230 */ /* 0x002fc60000004100 */
[----:B------:R-:W-:Y:S01]  /*1300*/  FFMA.FTZ R52, R19, R17, R52 ;  /* 0x0000001113347223 */ /* 0x000fe20000010034 */
[----:B---3--:R-:W-:Y:S01]  /*1310*/  HADD2.F32 R19, -RZ, R18.H0_H0 ;  /* 0x20000012ff137230 */ /* 0x008fe20000004100 */
[----:B------:R-:W1:Y:S01]  /*1320*/  I2F.F16 R53, R53 ;  /* 0x0000003500357306 */ /* 0x000e620000200c00 */
[----:B0-----:R-:W-:-:S03]  /*1330*/  HADD2.F32 R54, -RZ, R51.H0_H0 ;  /* 0x20000033ff367230 */ /* 0x001fc60000004100 */
[----:B------:R-:W-:-:S04]  /*1340*/  FFMA.FTZ R51, R17, R19, R50 ;  /* 0x0000001311337223 */ /* 0x000fc80000010032 */
[----:B------:R-:W0:Y:S01]  /*1350*/  I2F.F16 R48, R48 ;  /* 0x0000003000307306 */ /* 0x000e220000200c00 */
[C---:B------:R-:W-:Y:S01]  /*1360*/  FFMA.FTZ R50, R17.reuse, R54, R49 ;  /* 0x0000003611327223 */ /* 0x040fe20000010031 */
[----:B-1----:R-:W-:Y:S02]  /*1370*/  HADD2.F32 R57, -RZ, R53.H0_H0 ;  /* 0x20000035ff397230 */ /* 0x002fe40000004100 */
[----:B------:R-:W-:Y:S02]  /*1380*/  HADD2.F32 R53, -RZ, R41.H1_H1 ;  /* 0x30000029ff357230 */ /* 0x000fe40000004100 */
[----:B------:R-:W-:Y:S02]  /*1390*/  HADD2.F32 R41, -RZ, R40.H0_H0 ;  /* 0x20000028ff297230 */ /* 0x000fe40000004100 */
[----:B------:R-:W-:Y:S02]  /*13a0*/  FFMA.FTZ R49, R17, R57, R16 ;  /* 0x0000003911317223 */ /* 0x000fe40000010010 */
[----:B------:R-:W1:Y:S01]  /*13b0*/  LDS.64 R16, [UR4+0x8] ;  /* 0x00000804ff107984 */ /* 0x000e620008000a00 */
[----:B------:R-:W-:Y:S01]  /*13c0*/  FFMA.FTZ R50, R53, R47, R50 ;  /* 0x0000002f35327223 */ /* 0x000fe20000010032 */
[----:B0-----:R-:W-:-:S02]  /*13d0*/  HADD2.F32 R48, -RZ, R48.H0_H0 ;  /* 0x20000030ff307230 */ /* 0x001fc40000004100 */
[----:B------:R-:W-:Y:S01]  /*13e0*/  FFMA.FTZ R41, R41, R53, R52 ;  /* 0x0000003529297223 */ /* 0x000fe20000010034 */
[C---:B--2---:R-:W-:Y:S02]  /*13f0*/  LEA.HI R55, R20.reuse, 0xffffff80, RZ, 0x8 ;  /* 0xffffff8014377811 */ /* 0x044fe400078f40ff */
[----:B------:R-:W-:Y:S02]  /*1400*/  LOP3.LUT R54, R20, 0xff, RZ, 0xc0, !PT ;  /* 0x000000ff14367812 */ /* 0x000fe400078ec0ff */
[C---:B------:R-:W-:Y:S01]  /*1410*/  LOP3.LUT R40, R21.reuse, 0xff, RZ, 0xc0, !PT ;  /* 0x000000ff15287812 */ /* 0x040fe200078ec0ff */
[----:B------:R0:W2:Y:S01]  /*1420*/  I2F.F16 R18, R55 ;  /* 0x0000003700127306 */ /* 0x0000a20000200c00 */
[----:B------:R-:W-:Y:S01]  /*1430*/  SHF.R.U32.HI R47, RZ, 0x8, R20 ;  /* 0x00000008ff2f7819 */ /* 0x000fe20000011614 */
[----:B------:R-:W-:Y:S01]  /*1440*/  VIADD R54, R54, 0xffffff80 ;  /* 0xffffff8036367836 */ /* 0x000fe20000000000 */
[----:B------:R-:W-:-:S05]  /*1450*/  LEA.HI R19, R21, 0xffffff80, RZ, 0x8 ;  /* 0xffffff8015137811 */ /* 0x000fca00078f40ff */
[----:B------:R3:W4:Y:S01]  /*1460*/  I2F.F16 R52, R54 ;  /* 0x0000003600347306 */ /* 0x0007220000200c00 */
[----:B0-----:R-:W-:Y:S01]  /*1470*/  IADD3 R55, PT, PT, R40, -0x80, RZ ;  /* 0xffffff8028377810 */ /* 0x001fe20007ffe0ff */
[----:B------:R-:W-:Y:S01]  /*1480*/  FFMA.FTZ R40, R53, R46, R51 ;  /* 0x0000002e35287223 */ /* 0x000fe20000010033 */
[----:B------:R-:W-:-:S04]  /*1490*/  LOP3.LUT R46, R22, 0xff, RZ, 0xc0, !PT ;  /* 0x000000ff162e7812 */ /* 0x000fc800078ec0ff */
[----:B------:R-:W-:Y:S01]  /*14a0*/  IADD3 R56, PT, PT, R46, -0x80, RZ ;  /* 0xffffff802e387810 */ /* 0x000fe20007ffe0ff */
[----:B------:R-:W-:Y:S01]  /*14b0*/  FFMA.FTZ R46, R53, R48, R49 ;  /* 0x00000030352e7223 */ /* 0x000fe20000010031 */
[----:B------:R-:W-:Y:S01]  /*14c0*/  LOP3.LUT R48, R23, 0xff, RZ, 0xc0, !PT ;  /* 0x000000ff17307812 */ /* 0x000fe200078ec0ff */
[----:B------:R0:W4:Y:S01]  /*14d0*/  I2F.F16 R51, R55 ;  /* 0x0000003700337306 */ /* 0x0001220000200c00 */
[----:B---3--:R-:W-:Y:S01]  /*14e0*/  SHF.R.U32.HI R54, RZ, 0x10, R20 ;  /* 0x00000010ff367819 */ /* 0x008fe20000011614 */
[----:B-1----:R-:W-:Y:S01]  /*14f0*/  HADD2.F32 R49, -RZ, R16.H0_H0 ;  /* 0x20000010ff317230 */ /* 0x002fe20000004100 */
[----:B------:R-:W-:Y:S01]  /*1500*/  IADD3 R57, PT, PT, R48, -0x80, RZ ;  /* 0xffffff8030397810 */ /* 0x000fe20007ffe0ff */
[----:B--2---:R-:W-:Y:S01]  /*1510*/  HADD2.F32 R18, -RZ, R18.H0_H0 ;  /* 0x20000012ff127230 */ /* 0x004fe20000004100 */
[----:B------:R-:W-:Y:S02]  /*1520*/  LOP3.LUT R48, R47, 0xff, RZ, 0xc0, !PT ;  /* 0x000000ff2f307812 */ /* 0x000fe400078ec0ff */
[----:B------:R-:W-:Y:S01]  /*1530*/  LOP3.LUT R54, R54, 0xff, RZ, 0xc0, !PT ;  /* 0x000000ff36367812 */ /* 0x000fe200078ec0ff */
[----:B------:R-:W1:Y:S01]  /*1540*/  I2F.F16 R53, R56 ;  /* 0x0000003800357306 */ /* 0x000e620000200c00 */
[----:B0-----:R-:W-:Y:S01]  /*1550*/  SHF.R.U32.HI R55, RZ, 0x10, R23 ;  /* 0x00000010ff377819 */ /* 0x001fe20000011617 */
[----:B------:R-:W-:-:S02]  /*1560*/  VIADD R20, R48, 0xffffff80 ;  /* 0xffffff8030147836 */ /* 0x000fc40000000000 */
[----:B----4-:R-:W-:Y:S01]  /*1570*/  HADD2.F32 R48, -RZ, R52.H0_H0 ;  /* 0x20000034ff307230 */ /* 0x010fe20000004100 */
[----:B------:R-:W-:Y:S02]  /*1580*/  SHF.R.U32.HI R52, RZ, 0x8, R21 ;  /* 0x00000008ff347819 */ /* 0x000fe40000011615 */
[----:B------:R-:W-:Y:S01]  /*1590*/  LOP3.LUT R55, R55, 0xff, RZ, 0xc0, !PT ;  /* 0x000000ff37377812 */ /* 0x000fe200078ec0ff */
[----:B------:R-:W0:Y:S01]  /*15a0*/  I2F.F16 R47, R57 ;  /* 0x00000039002f7306 */ /* 0x000e220000200c00 */
[----:B------:R-:W-:Y:S01]  /*15b0*/  FFMA.FTZ R48, R48, R49, R41 ;  /* 0x0000003130307223 */ /* 0x000fe20000010029 */
[----:B------:R-:W-:Y:S02]  /*15c0*/  LOP3.LUT R52, R52, 0xff, RZ, 0xc0, !PT ;  /* 0x000000ff34347812 */ /* 0x000fe400078ec0ff */
[----:B------:R-:W-:Y:S01]  /*15d0*/  IADD3 R41, PT, PT, R54, -0x80, RZ ;  /* 0xffffff8036297810 */ /* 0x000fe20007ffe0ff */
[----:B------:R-:W-:Y:S01]  /*15e0*/  HADD2.F32 R54, -RZ, R51.H0_H0 ;  /* 0x20000033ff367230 */ /* 0x000fe20000004100 */
[----:B------:R-:W-:Y:S01]  /*15f0*/  SHF.R.U32.HI R51, RZ, 0x10, R21 ;  /* 0x00000010ff337819 */ /* 0x000fe20000011615 */
[----:B-1----:R-:W-:Y:S01]  /*1600*/  HADD2.F32 R53, -RZ, R53.H0_H0 ;  /* 0x20000035ff357230 */ /* 0x002fe20000004100 */
[----:B------:R-:W-:Y:S01]  /*1610*/  IADD3 R21, PT, PT, R52, -0x80, RZ ;  /* 0xffffff8034157810 */ /* 0x000fe20007ffe0ff */
[----:B------:R-:W1:Y:S01]  /*1620*/  I2F.F16 R20, R20 ;  /* 0x0000001400147306 */ /* 0x000e620000200c00 */
[----:B------:R-:W-:Y:S01]  /*1630*/  SHF.R.U32.HI R52, RZ, 0x8, R22 ;  /* 0x00000008ff347819 */ /* 0x000fe20000011616 */
[C---:B------:R-:W-:Y:S01]  /*1640*/  FFMA.FTZ R40, R49.reuse, R54, R40 ;  /* 0x0000003631287223 */ /* 0x040fe20000010028 */
[----:B------:R-:W-:Y:S01]  /*1650*/  FFMA.FTZ R50, R49, R53, R50 ;  /* 0x0000003531327223 */ /* 0x000fe20000010032 */
[----:B------:R-:W-:-:S02]  /*1660*/  LOP3.LUT R51, R51, 0xff, RZ, 0xc0, !PT ;  /* 0x000000ff33337812 */ /* 0x000fc400078ec0ff */
[----:B------:R-:W-:Y:S01]  /*1670*/  LOP3.LUT R52, R52, 0xff, RZ, 0xc0, !PT ;  /* 0x000000ff34347812 */ /* 0x000fe200078ec0ff */
[----:B0-----:R-:W-:Y:S01]  /*1680*/  HADD2.F32 R54, -RZ, R47.H0_H0 ;  /* 0x2000002fff367230 */ /* 0x001fe20000004100 */
[----:B------:R-:W0:Y:S01]  /*1690*/  I2F.F16 R21, R21 ;  /* 0x0000001500157306 */ /* 0x000e220000200c00 */
[----:B------:R-:W-:Y:S02]  /*16a0*/  IADD3 R51, PT, PT, R51, -0x80, RZ ;  /* 0xffffff8033337810 */ /* 0x000fe40007ffe0ff */
[----:B------:R-:W-:Y:S01]  /*16b0*/  VIADD R53, R52, 0xffffff80 ;  /* 0xffffff8034357836 */ /* 0x000fe20000000000 */
[----:B------:R-:W-:Y:S01]  /*16c0*/  SHF.R.U32.HI R52, RZ, 0x10, R22 ;  /* 0x00000010ff347819 */ /* 0x000fe20000011616 */
[----:B------:R-:W-:Y:S01]  /*16d0*/  FFMA.FTZ R49, R49, R54, R46 ;  /* 0x0000003631317223 */ /* 0x000fe2000001002e */
[----:B------:R-:W-:Y:S01]  /*16e0*/  SHF.R.U32.HI R54, RZ, 0x8, R23 ;  /* 0x00000008ff367819 */ /* 0x000fe20000011617 */
[----:B-1----:R-:W-:Y:S01]  /*16f0*/  HADD2.F32 R57, -RZ, R20.H0_H0 ;  /* 0x20000014ff397230 */ /* 0x002fe20000004100 */
[----:B------:R-:W-:Y:S01]  /*1700*/  LOP3.LUT R52, R52, 0xff, RZ, 0xc0, !PT ;  /* 0x000000ff34347812 */ /* 0x000fe200078ec0ff */
[----:B------:R1:W2:Y:S01]  /*1710*/  I2F.F16 R47, R53 ;  /* 0x00000035002f7306 */ /* 0x0002a20000200c00 */
[----:B------:R-:W-:-:S02]  /*1720*/  LOP3.LUT R54, R54, 0xff, RZ, 0xc0, !PT ;  /* 0x000000ff36367812 */ /* 0x000fc400078ec0ff */
[----:B------:R-:W-:Y:S02]  /*1730*/  IADD3 R46, PT, PT, R52, -0x80, RZ ;  /* 0xffffff80342e7810 */ /* 0x000fe40007ffe0ff */
[----:B------:R-:W-:Y:S01]  /*1740*/  IADD3 R52, PT, PT, R54, -0x80, RZ ;  /* 0xffffff8036347810 */ /* 0x000fe20007ffe0ff */
[----:B0-----:R-:W-:Y:S01]  /*1750*/  HADD2.F32 R21, -RZ, R21.H0_H0 ;  /* 0x20000015ff157230 */ /* 0x001fe20000004100 */
[----:B------:R-:W-:Y:S01]  /*1760*/  LEA.HI R20, R22, 0xffffff80, RZ, 0x8 ;  /* 0xffffff8016147811 */ /* 0x000fe200078f40ff */
[----:B------:R-:W0:Y:S01]  /*1770*/  I2F.F16 R41, R41 ;  /* 0x0000002900297306 */ /* 0x000e220000200c00 */
[----:B------:R-:W-:Y:S01]  /*1780*/  IADD3 R55, PT, PT, R55, -0x80, RZ ;  /* 0xffffff8037377810 */ /* 0x000fe20007ffe0ff */
[----:B-1----:R-:W-:Y:S01]  /*1790*/  HADD2.F32 R53, -RZ, R16.H1_H1 ;  /* 0x30000010ff357230 */ /* 0x002fe20000004100 */
[----:B------:R-:W-:Y:S01]  /*17a0*/  LEA.HI R23, R23, 0xffffff80, RZ, 0x8 ;  /* 0xffffff8017177811 */ /* 0x000fe200078f40ff */
[----:B--2---:R-:W-:-:S04]  /*17b0*/  HADD2.F32 R47, -RZ, R47.H0_H0 ;  /* 0x2000002fff2f7230 */ /* 0x004fc80000004100 */
[----:B------:R-:W1:Y:S01]  /*17c0*/  I2F.F16 R46, R46 ;  /* 0x0000002e002e7306 */ /* 0x000e620000200c00 */
[----:B------:R-:W-:Y:S01]  /*17d0*/  FFMA.FTZ R40, R53, R21, R40 ;  /* 0x0000001535287223 */ /* 0x000fe20000010028 */
[--C-:B------:R-:W-:Y:S02]  /*17e0*/  HADD2.F32 R21, -RZ, R17.reuse.H0_H0 ;  /* 0x20000011ff157230 */ /* 0x100fe40000004100 */
[----:B------:R-:W-:Y:S01]  /*17f0*/  FFMA.FTZ R48, R57, R53, R48 ;  /* 0x0000003539307223 */ /* 0x000fe20000010030 */
[----:B------:R-:W-:Y:S01]  /*1800*/  FFMA.FTZ R50, R53, R47, R50 ;  /* 0x0000002f35327223 */ /* 0x000fe20000010032 */
[----:B------:R-:W-:Y:S02]  /*1810*/  HADD2.F32 R17, -RZ, R17.H1_H1 ;  /* 0x30000011ff117230 */ /* 0x000fe40000004100 */
[----:B0-----:R-:W-:Y:S01]  /*1820*/  HADD2.F32 R41, -RZ, R41.H0_H0 ;  /* 0x20000029ff297230 */ /* 0x001fe20000004100 */
[----:B------:R-:W0:Y:S04]  /*1830*/  I2F.F16 R52, R52 ;  /* 0x0000003400347306 */ /* 0x000e280000200c00 */
[----:B------:R-:W-:Y:S01]  /*1840*/  FFMA.FTZ R41, R41, R21, R48 ;  /* 0x0000001529297223 */ /* 0x000fe20000010030 */
[----:B-1----:R-:W-:-:S03]  /*1850*/  HADD2.F32 R46, -RZ, R46.H0_H0 ;  /* 0x2000002eff2e7230 */ /* 0x002fc60000004100 */
        /* <DEDUP_REMOVED lines=16> */
[----:B------:R-:W-:Y:S01]  /*1960*/  FFMA.FTZ R16, R17, R16, R40 ;  /* 0x0000001011107223 */ /* 0x000fe20000010028 */
[----:B0-----:R-:W-:-:S03]  /*1970*/  HADD2.F32 R20, -RZ, R20.H0_H0 ;  /* 0x20000014ff147230 */ /* 0x001fc60000004100 */
[----:B------:R-:W-:Y:S02]  /*1980*/  FMUL.FTZ R16, R16, R21 ;  /* 0x0000001510107220 */ /* 0x000fe40000410000 */
[C---:B------:R-:W-:Y:S01]  /*1990*/  FFMA.FTZ R20, R17.reuse, R20, R19 ;  /* 0x0000001411147223 */ /* 0x040fe20000010013 */
[----:B------:R-:W-:Y:S02]  /*19a0*/  HADD2.F32 R19, -RZ, R0.H0_H0 ;  /* 0x20000000ff137230 */ /* 0x000fe40000004100 */
[----:B------:R-:W-:Y:S01]  /*19b0*/  F2FP.F16.F32.PACK_AB R16, RZ, R16 ;  /* 0x00000010ff10723e */ /* 0x000fe200000000ff */
[----:B-1----:R-:W-:Y:S02]  /*19c0*/  HADD2.F32 R22, -RZ, R23.H0_H0 ;  /* 0x20000017ff167230 */ /* 0x002fe40000004100 */
[----:B------:R-:W-:Y:S02]  /*19d0*/  HADD2.F32 R23, -RZ, R28.H0_H0 ;  /* 0x2000001cff177230 */ /* 0x000fe40000004100 */
[----:B------:R-:W-:Y:S01]  /*19e0*/  FMUL.FTZ R18, R18, R19 ;  /* 0x0000001312127220 */ /* 0x000fe20000410000 */
[----:B------:R-:W-:-:S02]  /*19f0*/  FFMA.FTZ R22, R17, R22, R52 ;  /* 0x0000001611167223 */ /* 0x000fc40000010034 */
        /* <DEDUP_REMOVED lines=8> */
[----:B------:R-:W-:-:S07]  /*1a80*/  HADD2 R27, R20, R27 ;  /* 0x0000001b141b7230 */ /* 0x000fce0000000000 */
.L_x_3874:
[----:B------:R-:W-:Y:S05]  /*1a90*/  @P1 BRA `(.L_x_3875) ;  /* 0x0000000c000c1947 */ /* 0x000fea0003800000 */
[----:B-----5:R0:W2:Y:S01]  /*1aa0*/  LDG.E.128.CONSTANT R16, desc[UR6][R44.64] ;  /* 0x000000062c107981 */ /* 0x0200a2000c1e9d00 */
[C---:B------:R-:W-:Y:S02]  /*1ab0*/  LOP3.LUT R20, R4.reuse, 0xff, RZ, 0xc0, !PT ;  /* 0x000000ff04147812 */ /* 0x040fe400078ec0ff */
[----:B------:R-:W-:Y:S02]  /*1ac0*/  LEA.HI R47, R4, 0xffffff80, RZ, 0x8 ;  /* 0xffffff80042f7811 */ /* 0x000fe400078f40ff */
[C---:B------:R-:W-:Y:S01]  /*1ad0*/  LEA.HI R46, R5.reuse, 0xffffff80, RZ, 0x8 ;  /* 0xffffff80052e7811 */ /* 0x040fe200078f40ff */
[----:B------:R-:W-:Y:S01]  /*1ae0*/  VIADD R53, R20, 0xffffff80 ;  /* 0xffffff8014357836 */ /* 0x000fe20000000000 */
[----:B------:R-:W-:Y:S02]  /*1af0*/  LOP3.LUT R20, R5, 0xff, RZ, 0xc0, !PT ;  /* 0x000000ff05147812 */ /* 0x000fe400078ec0ff */
[----:B------:R-:W-:Y:S01]  /*1b00*/  LEA.HI R22, R6, 0xffffff80, RZ, 0x8 ;  /* 0xffffff8006167811 */ /* 0x000fe200078f40ff */
[----:B------:R-:W-:Y:S01]  /*1b10*/  I2F.F16 R47, R47 ;  /* 0x0000002f002f7306 */ /* 0x000fe20000200c00 */
[----:B------:R-:W-:-:S02]  /*1b20*/  IADD3 R52, PT, PT, R20, -0x80, RZ ;  /* 0xffffff8014347810 */ /* 0x000fc40007ffe0ff */
[----:B------:R-:W-:Y:S02]  /*1b30*/  LOP3.LUT R20, R6, 0xff, RZ, 0xc0, !PT ;  /* 0x000000ff06147812 */ /* 0x000fe400078ec0ff */
[----:B0-----:R-:W-:Y:S02]  /*1b40*/  SHF.R.U32.HI R44, RZ, 0x8, R4 ;  /* 0x00000008ff2c7819 */ /* 0x001fe40000011604 */
[----:B------:R-:W-:Y:S01]  /*1b50*/  IADD3 R23, PT, PT, R20, -0x80, RZ ;  /* 0xffffff8014177810 */ /* 0x000fe20007ffe0ff */
[----:B------:R-:W-:Y:S01]  /*1b60*/  I2F.F16 R53, R53 ;  /* 0x0000003500357306 */ /* 0x000fe20000200c00 */
[----:B------:R-:W-:Y:S02]  /*1b70*/  LOP3.LUT R20, R7, 0xff, RZ, 0xc0, !PT ;  /* 0x000000ff07147812 */ /* 0x000fe400078ec0ff */
[----:B------:R-:W-:Y:S02]  /*1b80*/  LOP3.LUT R48, R44, 0xff, RZ, 0xc0, !PT ;  /* 0x000000ff2c307812 */ /* 0x000fe400078ec0ff */
[----:B------:R-:W-:-:S02]  /*1b90*/  IADD3 R41, PT, PT, R20, -0x80, RZ ;  /* 0xffffff8014297810 */ /* 0x000fc40007ffe0ff */
[----:B------:R-:W0:Y:S01]  /*1ba0*/  LDS.64 R20, [UR4+0x10] ;  /* 0x00001004ff147984 */ /* 0x000e220008000a00 */
[----:B------:R-:W-:Y:S01]  /*1bb0*/  I2F.F16 R52, R52 ;  /* 0x0000003400347306 */ /* 0x000fe20000200c00 */
[----:B------:R-:W-:Y:S01]  /*1bc0*/  SHF.R.U32.HI R4, RZ, 0x10, R4 ;  /* 0x00000010ff047819 */ /* 0x000fe20000011604 */
[----:B------:R-:W-:Y:S01]  /*1bd0*/  VIADD R50, R48, 0xffffff80 ;  /* 0xffffff8030327836 */ /* 0x000fe20000000000 */
[--C-:B------:R-:W-:Y:S02]  /*1be0*/  SHF.R.U32.HI R48, RZ, 0x8, R5.reuse ;  /* 0x00000008ff307819 */ /* 0x100fe40000011605 */
[----:B------:R-:W-:Y:S02]  /*1bf0*/  LOP3.LUT R4, R4, 0xff, RZ, 0xc0, !PT ;  /* 0x000000ff04047812 */ /* 0x000fe400078ec0ff */
[----:B------:R-:W-:Y:S01]  /*1c00*/  SHF.R.U32.HI R5, RZ, 0x10, R5 ;  /* 0x00000010ff057819 */ /* 0x000fe20000011605 */
[----:B------:R-:W1:Y:S01]  /*1c10*/  I2F.F16 R23, R23 ;  /* 0x0000001700177306 */ /* 0x000e620000200c00 */
[----:B------:R-:W-:-:S02]  /*1c20*/  IADD3 R4, PT, PT, R4, -0x80, RZ ;  /* 0xffffff8004047810 */ /* 0x000fc40007ffe0ff */
[----:B------:R-:W-:Y:S02]  /*1c30*/  LOP3.LUT R5, R5, 0xff, RZ, 0xc0, !PT ;  /* 0x000000ff05057812 */ /* 0x000fe400078ec0ff */
[----:B------:R-:W-:Y:S02]  /*1c40*/  LOP3.LUT R49, R48, 0xff, RZ, 0xc0, !PT ;  /* 0x000000ff30317812 */ /* 0x000fe400078ec0ff */
[----:B------:R-:W-:Y:S01]  /*1c50*/  SHF.R.U32.HI R54, RZ, 0x8, R6 ;  /* 0x00000008ff367819 */ /* 0x000fe20000011606 */
[----:B------:R0:W-:Y:S01]  /*1c60*/  I2F.F16 R48, R4 ;  /* 0x0000000400307306 */ /* 0x0001e20000200c00 */
[----:B------:R-:W-:Y:S02]  /*1c70*/  IADD3 R49, PT, PT, R49, -0x80, RZ ;  /* 0xffffff8031317810 */ /* 0x000fe40007ffe0ff */
[----:B------:R-:W-:Y:S02]  /*1c80*/  LOP3.LUT R54, R54, 0xff, RZ, 0xc0, !PT ;  /* 0x000000ff36367812 */ /* 0x000fe400078ec0ff */
[----:B------:R-:W-:Y:S01]  /*1c90*/  LEA.HI R40, R7, 0xffffff80, RZ, 0x8 ;  /* 0xffffff8007287811 */ /* 0x000fe200078f40ff */
[----:B-1----:R-:W-:-:S02]  /*1ca0*/  HADD2.F32 R23, -RZ, R23.H0_H0 ;  /* 0x20000017ff177230 */ /* 0x002fc40000004100 */
[----:B------:R-:W1:Y:S01]  /*1cb0*/  I2F.F16 R41, R41 ;  /* 0x0000002900297306 */ /* 0x000e620000200c00 */
[----:B------:R-:W-:-:S07]  /*1cc0*/  VIADD R54, R54, 0xffffff80 ;  /* 0xffffff8036367836 */ /* 0x000fce0000000000 */
[----:B------:R-:W3:Y:S01]  /*1cd0*/  I2F.F16 R50, R50 ;  /* 0x0000003200327306 */ /* 0x000ee20000200c00 */
[----:B0-----:R-:W-:-:S07]  /*1ce0*/  HADD2.F32 R4, -RZ, R20.H0_H0 ;  /* 0x20000014ff047230 */ /* 0x001fce0000004100 */
[----:B------:R-:W0:Y:S01]  /*1cf0*/  I2F.F16 R49, R49 ;  /* 0x0000003100317306 */ /* 0x000e220000200c00 */
[----:B-1----:R-:W-:Y:S02]  /*1d00*/  HADD2.F32 R41, -RZ, R41.H0_H0 ;  /* 0x20000029ff297230 */ /* 0x002fe40000004100 */
[----:B------:R-:W-:Y:S02]  /*1d10*/  HADD2.F32 R20, -RZ, R20.H1_H1 ;  /* 0x30000014ff147230 */ /* 0x000fe40000004100 */
[C---:B------:R-:W-:Y:S01]  /*1d20*/  FFMA.FTZ R23, R4.reuse, R23, RZ ;  /* 0x0000001704177223 */ /* 0x040fe200000100ff */
[----:B------:R-:W-:Y:S01]  /*1d30*/  FFMA.FTZ R41, R4, R41, RZ ;  /* 0x0000002904297223 */ /* 0x000fe200000100ff */
[----:B---3--:R-:W-:Y:S01]  /*1d40*/  HADD2.F32 R55, -RZ, R50.H0_H0 ;  /* 0x20000032ff377230 */ /* 0x008fe20000004100 */
[----:B------:R-:W-:Y:S01]  /*1d50*/  I2F.F16 R46, R46 ;  /* 0x0000002e002e7306 */ /* 0x000fe20000200c00 */
[----:B0-----:R-:W-:-:S07]  /*1d60*/  HADD2.F32 R49, -RZ, R49.H0_H0 ;  /* 0x20000031ff317230 */ /* 0x001fce0000004100 */
[----:B------:R-:W-:Y:S08]  /*1d70*/  I2F.F16 R40, R40 ;  /* 0x0000002800287306 */ /* 0x000ff00000200c00 */
[----:B------:R-:W-:Y:S01]  /*1d80*/  I2F.F16 R22, R22 ;  /* 0x0000001600167306 */ /* 0x000fe20000200c00 */
[----:B--2---:R-:W-:Y:S02]  /*1d90*/  LEA.HI R51, R17, 0xffffff80, RZ, 0x8 ;  /* 0xffffff8011337811 */ /* 0x004fe400078f40ff */
[----:B------:R-:W-:-:S05]  /*1da0*/  LEA.HI R45, R16, 0xffffff80, RZ, 0x8 ;  /* 0xffffff80102d7811 */ /* 0x000fca00078f40ff */
[----:B------:R0:W1:Y:S08]  /*1db0*/  I2F.F16 R44, R51 ;  /* 0x00000033002c7306 */ /* 0x0000700000200c00 */
[----:B------:R-:W-:Y:S01]  /*1dc0*/  I2F.F16 R45, R45 ;  /* 0x0000002d002d7306 */ /* 0x000fe20000200c00 */
[----:B0-----:R-:W-:Y:S02]  /*1dd0*/  SHF.R.U32.HI R51, RZ, 0x10, R6 ;  /* 0x00000010ff337819 */ /* 0x001fe40000011606 */
[----:B------:R-:W-:Y:S01]  /*1de0*/  IADD3 R6, PT, PT, R5, -0x80, RZ ;  /* 0xffffff8005067810 */ /* 0x000fe20007ffe0ff */
[----:B------:R-:W-:-:S02]  /*1df0*/  HADD2.F32 R5, -RZ, R53.H0_H0 ;  /* 0x20000035ff057230 */ /* 0x000fc40000004100 */
[----:B------:R-:W-:Y:S02]  /*1e00*/  HADD2.F32 R53, -RZ, R52.H0_H0 ;  /* 0x20000034ff357230 */ /* 0x000fe40000004100 */
[----:B-1----:R-:W-:Y:S02]  /*1e10*/  HADD2.F32 R44, -RZ, R44.H0_H0 ;  /* 0x2000002cff2c7230 */ /* 0x002fe40000004100 */
[----:B------:R-:W-:Y:S01]  /*1e20*/  FFMA.FTZ R52, R5, R4, RZ ;  /* 0x0000000405347223 */ /* 0x000fe200000100ff */
[----:B------:R-:W-:Y:S01]  /*1e30*/  I2F.F16 R6, R6 ;  /* 0x0000000600067306 */ /* 0x000fe20000200c00 */
[----:B------:R-:W-:Y:S01]  /*1e40*/  FFMA.FTZ R5, R4, R53, RZ ;  /* 0x0000003504057223 */ /* 0x000fe200000100ff */
[--C-:B------:R-:W-:Y:S01]  /*1e50*/  SHF.R.U32.HI R53, RZ, 0x8, R7.reuse ;  /* 0x00000008ff357819 */ /* 0x100fe20000011607 */
[----:B------:R-:W-:Y:S01]  /*1e60*/  FFMA.FTZ R52, R55, R20, R52 ;  /* 0x0000001437347223 */ /* 0x000fe20000010034 */
[----:B------:R-:W-:Y:S01]  /*1e70*/  SHF.R.U32.HI R7, RZ, 0x10, R7 ;  /* 0x00000010ff077819 */ /* 0x000fe20000011607 */
[----:B------:R-:W-:Y:S01]  /*1e80*/  FFMA.FTZ R5, R20, R49, R5 ;  /* 0x0000003114057223 */ /* 0x000fe20000010005 */
[----:B------:R-:W-:-:S02]  /*1e90*/  LOP3.LUT R53, R53, 0xff, RZ, 0xc0, !PT ;  /* 0x000000ff35357812 */ /* 0x000fc400078ec0ff */
[----:B------:R-:W-:Y:S02]  /*1ea0*/  LOP3.LUT R4, R51, 0xff, RZ, 0xc0, !PT ;  /* 0x000000ff33047812 */ /* 0x000fe400078ec0ff */
[----:B------:R-:W-:Y:S01]  /*1eb0*/  IADD3 R53, PT, PT, R53, -0x80, RZ ;  /* 0xffffff8035357810 */ /* 0x000fe20007ffe0ff */
[----:B------:R-:W0:Y:S01]  /*1ec0*/  I2F.F16 R51, R54 ;  /* 0x0000003600337306 */ /* 0x000e220000200c00 */
[----:B------:R-:W-:Y:S02]  /*1ed0*/  LOP3.LUT R7, R7, 0xff, RZ, 0xc0, !PT ;  /* 0x000000ff07077812 */ /* 0x000fe400078ec0ff */
[----:B------:R-:W-:Y:S02]  /*1ee0*/  IADD3 R4, PT, PT, R4, -0x80, RZ ;  /* 0xffffff8004047810 */ /* 0x000fe40007ffe0ff */
[----:B------:R-:W-:Y:S02]  /*1ef0*/  IADD3 R50, PT, PT, R7, -0x80, RZ ;  /* 0xffffff8007327810 */ /* 0x000fe40007ffe0ff */
[----:B------:R-:W-:Y:S01]  /*1f00*/  LOP3.LUT R49, R17, 0xff, RZ, 0xc0, !PT ;  /* 0x000000ff11317812 */ /* 0x000fe200078ec0ff */
[----:B------:R-:W1:Y:S01]  /*1f10*/  I2F.F16 R53, R53 ;  /* 0x0000003500357306 */ /* 0x000e620000200c00 */
[----:B------:R-:W-:-:S02]  /*1f20*/  LOP3.LUT R7, R16, 0xff, RZ, 0xc0, !PT ;  /* 0x000000ff10077812 */ /* 0x000fc400078ec0ff */
[----:B------:R-:W-:Y:S01]  /*1f30*/  IADD3 R55, PT, PT, R49, -0x80, RZ ;  /* 0xffffff8031377810 */ /* 0x000fe20007ffe0ff */
[----:B------:R-:W-:Y:S01]  /*1f40*/  HADD2.F32 R49, -RZ, R48.H0_H0 ;  /* 0x20000030ff317230 */ /* 0x000fe20000004100 */
[----:B------:R-:W-:Y:S01]  /*1f50*/  LOP3.LUT R48, R19, 0xff, RZ, 0xc0, !PT ;  /* 0x000000ff13307812 */ /* 0x000fe200078ec0ff */
[----:B------:R-:W-:Y:S02]  /*1f60*/  VIADD R7, R7, 0xffffff80 ;  /* 0xffffff8007077836 */ /* 0x000fe40000000000 */
[----:B------:R-:W2:Y:S01]  /*1f70*/  I2F.F16 R4, R4 ;  /* 0x0000000400047306 */ /* 0x000ea20000200c00 */
[----:B0-----:R-:W-:Y:S01]  /*1f80*/  HADD2.F32 R51, -RZ, R51.H0_H0 ;  /* 0x20000033ff337230 */ /* 0x001fe20000004100 */
[----:B------:R-:W-:Y:S01]  /*1f90*/  IADD3 R56, PT, PT, R48, -0x80, RZ ;  /* 0xffffff8030387810 */ /* 0x000fe20007ffe0ff */
[----:B-1----:R-:W-:-:S05]  /*1fa0*/  HADD2.F32 R54, -RZ, R53.H0_H0 ;  /* 0x20000035ff367230 */ /* 0x002fca0000004100 */
[----:B------:R-:W0:Y:S01]  /*1fb0*/  I2F.F16 R50, R50 ;  /* 0x0000003200327306 */ /* 0x000e220000200c00 */
[C---:B------:R-:W-:Y:S01]  /*1fc0*/  FFMA.FTZ R53, R20.reuse, R51, R23 ;  /* 0x0000003314357223 */ /* 0x040fe20000010017 */
[----:B------:R-:W-:Y:S01]  /*1fd0*/  HADD2.F32 R51, -RZ, R6.H0_H0 ;  /* 0x20000006ff337230 */ /* 0x000fe20000004100 */
[----:B------:R-:W-:Y:S01]  /*1fe0*/  SHF.R.U32.HI R6, RZ, 0x8, R16 ;  /* 0x00000008ff067819 */ /* 0x000fe20000011610 */
[----:B------:R-:W-:Y:S01]  /*1ff0*/  FFMA.FTZ R41, R20, R54, R41 ;  /* 0x0000003614297223 */ /* 0x000fe20000010029 */
[----:B------:R-:W-:Y:S01]  /*2000*/  HADD2.F32 R54, -RZ, R21.H0_H0 ;  /* 0x20000015ff367230 */ /* 0x000fe20000004100 */
[----:B------:R-:W-:Y:S02]  /*2010*/  LOP3.LUT R23, R18, 0xff, RZ, 0xc0, !PT ;  /* 0x000000ff12177812 */ /* 0x000fe400078ec0ff */
[----:B------:R-:W1:Y:S02]  /*2020*/  I2F.F16 R7, R7 ;  /* 0x0000000700077306 */ /* 0x000e640000200c00 */
[----:B------:R-:W-:Y:S01]  /*2030*/  FFMA.FTZ R49, R49, R54, R52 ;  /* 0x0000003631317223 */ /* 0x000fe20000010034 */
[----:B------:R-:W-:Y:S01]  /*2040*/  FFMA.FTZ R51, R54, R51, R5 ;  /* 0x0000003336337223 */ /* 0x000fe20000010005 */
[----:B--2---:R-:W-:Y:S01]  /*2050*/  HADD2.F32 R52, -RZ, R4.H0_H0 ;  /* 0x20000004ff347230 */ /* 0x004fe20000004100 */
[----:B------:R-:W-:Y:S01]  /*2060*/  LOP3.LUT R5, R6, 0xff, RZ, 0xc0, !PT ;  /* 0x000000ff06057812 */ /* 0x000fe200078ec0ff */
[----:B0-----:R-:W-:Y:S01]  /*2070*/  HADD2.F32 R58, -RZ, R50.H0_H0 ;  /* 0x20000032ff3a7230 */ /* 0x001fe20000004100 */
[----:B------:R-:W-:-:S02]  /*2080*/  SHF.R.U32.HI R4, RZ, 0x10, R16 ;  /* 0x00000010ff047819 */ /* 0x000fc40000011610 */
[C---:B------:R-:W-:Y:S01]  /*2090*/  FFMA.FTZ R50, R54.reuse, R52, R53 ;  /* 0x0000003436327223 */ /* 0x040fe20000010035 */
[----:B------:R-:W-:Y:S01]  /*20a0*/  VIADD R48, R5, 0xffffff80 ;  /* 0xffffff8005307836 */ /* 0x000fe20000000000 */
[----:B------:R-:W-:Y:S01]  /*20b0*/  SHF.R.U32.HI R52, RZ, 0x8, R17 ;  /* 0x00000008ff347819 */ /* 0x000fe20000011611 */
[----:B------:R-:W-:Y:S01]  /*20c0*/  FFMA.FTZ R16, R54, R58, R41 ;  /* 0x0000003a36107223 */ /* 0x000fe20000010029 */
[----:B------:R-:W-:Y:S01]  /*20d0*/  LOP3.LUT R41, R4, 0xff, RZ, 0xc0, !PT ;  /* 0x000000ff04297812 */ /* 0x000fe200078ec0ff */
[----:B------:R0:W-:Y:S01]  /*20e0*/  I2F.F16 R6, R56 ;  /* 0x0000003800067306 */ /* 0x0001e20000200c00 */
[----:B------:R-:W2:Y:S01]  /*20f0*/  LDS.64 R4, [UR4+0x18] ;  /* 0x00001804ff047984 */ /* 0x000ea20008000a00 */
[----:B------:R-:W-:Y:S02]  /*2100*/  LOP3.LUT R52, R52, 0xff, RZ, 0xc0, !PT ;  /* 0x000000ff34347812 */ /* 0x000fe400078ec0ff */
[----:B------:R-:W-:Y:S02]  /*2110*/  SHF.R.U32.HI R53, RZ, 0x10, R17 ;  /* 0x00000010ff357819 */ /* 0x000fe40000011611 */
[----:B------:R-:W-:Y:S01]  /*2120*/  IADD3 R17, PT, PT, R52, -0x80, RZ ;  /* 0xffffff8034117810 */ /* 0x000fe20007ffe0ff */
[----:B------:R-:W-:Y:S01]  /*2130*/  HADD2.F32 R52, -RZ, R21.H1_H1 ;  /* 0x30000015ff347230 */ /* 0x000fe20000004100 */
[----:B------:R-:W-:Y:S01]  /*2140*/  LOP3.LUT R53, R53, 0xff, RZ, 0xc0, !PT ;  /* 0x000000ff35357812 */ /* 0x000fe200078ec0ff */
[----:B0-----:R-:W-:Y:S01]  /*2150*/  HADD2.F32 R56, -RZ, R47.H0_H0 ;  /* 0x2000002fff387230 */ /* 0x001fe20000004100 */
[----:B------:R0:W3:Y:S01]  /*2160*/  I2F.F16 R20, R55 ;  /* 0x0000003700147306 */ /* 0x0000e20000200c00 */
[----:B------:R-:W-:-:S02]  /*2170*/  SHF.R.U32.HI R54, RZ, 0x8, R18 ;  /* 0x00000008ff367819 */ /* 0x000fc40000011612 */
[----:B------:R-:W-:Y:S01]  /*2180*/  IADD3 R47, PT, PT, R53, -0x80, RZ ;  /* 0xffffff80352f7810 */ /* 0x000fe20007ffe0ff */
[----:B------:R-:W-:Y:S01]  /*2190*/  FFMA.FTZ R21, R56, R52, R49 ;  /* 0x0000003438157223 */ /* 0x000fe20000010031 */
[----:B------:R-:W-:Y:S01]  /*21a0*/  SHF.R.U32.HI R49, RZ, 0x10, R18 ;  /* 0x00000010ff317819 */ /* 0x000fe20000011612 */
[----:B------:R-:W-:Y:S01]  /*21b0*/  HADD2.F32 R53, -RZ, R46.H0_H0 ;  /* 0x2000002eff357230 */ /* 0x000fe20000004100 */
[----:B------:R-:W-:Y:S01]  /*21c0*/  LOP3.LUT R54, R54, 0xff, RZ, 0xc0, !PT ;  /* 0x000000ff36367812 */ /* 0x000fe200078ec0ff */
[----:B------:R-:W-:Y:S01]  /*21d0*/  I2F.F16 R17, R17 ;  /* 0x0000001100117306 */ /* 0x000fe20000200c00 */
[----:B------:R-:W-:Y:S01]  /*21e0*/  LOP3.LUT R49, R49, 0xff, RZ, 0xc0, !PT ;  /* 0x000000ff31317812 */ /* 0x000fe200078ec0ff */
[----:B0-----:R-:W-:Y:S01]  /*21f0*/  HADD2.F32 R55, -RZ, R40.H0_H0 ;  /* 0x20000028ff377230 */ /* 0x001fe20000004100 */
[----:B------:R-:W-:Y:S01]  /*2200*/  SHF.R.U32.HI R40, RZ, 0x8, R19 ;  /* 0x00000008ff287819 */ /* 0x000fe20000011613 */
[----:B------:R-:W-:Y:S01]  /*2210*/  FFMA.FTZ R51, R52, R53, R51 ;  /* 0x0000003534337223 */ /* 0x000fe20000010033 */
[----:B------:R-:W-:Y:S01]  /*2220*/  HADD2.F32 R53, -RZ, R22.H0_H0 ;  /* 0x20000016ff357230 */ /* 0x000fe20000004100 */
[----:B------:R-:W-:Y:S01]  /*2230*/  IADD3 R23, PT, PT, R23, -0x80, RZ ;  /* 0xffffff8017177810 */ /* 0x000fe20007ffe0ff */
[----:B------:R-:W-:Y:S01]  /*2240*/  VIADD R46, R54, 0xffffff80 ;  /* 0xffffff80362e7836 */ /* 0x000fe20000000000 */
[----:B------:R-:W-:Y:S01]  /*2250*/  IADD3 R22, PT, PT, R49, -0x80, RZ ;  /* 0xffffff8031167810 */ /* 0x000fe20007ffe0ff */
[----:B------:R-:W-:Y:S01]  /*2260*/  FFMA.FTZ R16, R52, R55, R16 ;  /* 0x0000003734107223 */ /* 0x000fe20000010010 */
[----:B------:R-:W-:Y:S01]  /*2270*/  LOP3.LUT R40, R40, 0xff, RZ, 0xc0, !PT ;  /* 0x000000ff28287812 */ /* 0x000fe200078ec0ff */
[----:B------:R-:W-:Y:S01]  /*2280*/  FFMA.FTZ R50, R52, R53, R50 ;  /* 0x0000003534327223 */ /* 0x000fe20000010032 */
[----:B------:R-:W-:Y:S01]  /*2290*/  SHF.R.U32.HI R49, RZ, 0x10, R19 ;  /* 0x00000010ff317819 */ /* 0x000fe20000011613 */
[----:B------:R-:W0:Y:S01]  /*22a0*/  I2F.F16 R23, R23 ;  /* 0x0000001700177306 */ /* 0x000e220000200c00 */
[----:B------:R-:W-:Y:S01]  /*22b0*/  IADD3 R52, PT, PT, R40, -0x80, RZ ;  /* 0xffffff8028347810 */ /* 0x000fe20007ffe0ff */
[----:B-1----:R-:W-:Y:S01]  /*22c0*/  HADD2.F32 R54, -RZ, R7.H0_H0 ;  /* 0x20000007ff367230 */ /* 0x002fe20000004100 */
[----:B------:R-:W-:Y:S01]  /*22d0*/  LOP3.LUT R49, R49, 0xff, RZ, 0xc0, !PT ;  /* 0x000000ff31317812 */ /* 0x000fe200078ec0ff */
[----:B---3--:R-:W-:Y:S01]  /*22e0*/  HADD2.F32 R53, -RZ, R20.H0_H0 ;  /* 0x20000014ff357230 */ /* 0x008fe20000004100 */
[----:B------:R-:W-:-:S02]  /*22f0*/  IADD3 R41, PT, PT, R41, -0x80, RZ ;  /* 0xffffff8029297810 */ /* 0x000fc40007ffe0ff */
[----:B------:R-:W-:Y:S01]  /*2300*/  IADD3 R49, PT, PT, R49, -0x80, RZ ;  /* 0xffffff8031317810 */ /* 0x000fe20007ffe0ff */
[----:B------:R-:W1:Y:S01]  /*2310*/  I2F.F16 R48, R48 ;  /* 0x0000003000307306 */ /* 0x000e620000200c00 */
[----:B------:R-:W-:Y:S01]  /*2320*/  LEA.HI R18, R18, 0xffffff80, RZ, 0x8 ;  /* 0xffffff8012127811 */ /* 0x000fe200078f40ff */
[--C-:B--2---:R-:W-:Y:S01]  /*2330*/  HADD2.F32 R40, -RZ, R4.reuse.H0_H0 ;  /* 0x20000004ff287230 */ /* 0x104fe20000004100 */
[----:B------:R-:W-:Y:S01]  /*2340*/  LEA.HI R19, R19, 0xffffff80, RZ, 0x8 ;  /* 0xffffff8013137811 */ /* 0x000fe200078f40ff */
[----:B------:R-:W-:Y:S02]  /*2350*/  HADD2.F32 R4, -RZ, R4.H1_H1 ;  /* 0x30000004ff047230 */ /* 0x000fe40000004100 */
[----:B------:R-:W-:Y:S02]  /*2360*/  HADD2.F32 R20, -RZ, R5.H0_H0 ;  /* 0x20000005ff147230 */ /* 0x000fe40000004100 */
[----:B------:R-:W-:Y:S01]  /*2370*/  FFMA.FTZ R51, R40, R53, R51 ;  /* 0x0000003528337223 */ /* 0x000fe20000010033 */
[----:B------:R-:W2:Y:S01]  /*2380*/  I2F.F16 R7, R52 ;  /* 0x0000003400077306 */ /* 0x000ea20000200c00 */
[----:B------:R-:W-:-:S02]  /*2390*/  HADD2.F32 R53, -RZ, R6.H0_H0 ;  /* 0x20000006ff357230 */ /* 0x000fc40000004100 */
[----:B------:R-:W-:Y:S01]  /*23a0*/  FFMA.FTZ R21, R54, R40, R21 ;  /* 0x0000002836157223 */ /* 0x000fe20000010015 */
[----:B0-----:R-:W-:Y:S02]  /*23b0*/  HADD2.F32 R23, -RZ, R23.H0_H0 ;  /* 0x20000017ff177230 */ /* 0x001fe40000004100 */
[----:B------:R-:W-:Y:S02]  /*23c0*/  HADD2.F32 R6, -RZ, R17.H0_H0 ;  /* 0x20000011ff067230 */ /* 0x000fe40000004100 */
[C---:B------:R-:W-:Y:S01]  /*23d0*/  FFMA.FTZ R16, R40.reuse, R53, R16 ;  /* 0x0000003528107223 */ /* 0x040fe20000010010 */
[----:B-1----:R-:W-:Y:S01]  /*23e0*/  HADD2.F32 R48, -RZ, R48.H0_H0 ;  /* 0x20000030ff307230 */ /* 0x002fe20000004100 */
[----:B------:R-:W0:Y:S01]  /*23f0*/  I2F.F16 R46, R46 ;  /* 0x0000002e002e7306 */ /* 0x000e220000200c00 */
[----:B------:R-:W-:Y:S01]  /*2400*/  FFMA.FTZ R17, R40, R23, R50 ;  /* 0x0000001728117223 */ /* 0x000fe20000010032 */
[----:B------:R-:W-:Y:S01]  /*2410*/  FFMA.FTZ R51, R4, R6, R51 ;  /* 0x0000000604337223 */ /* 0x000fe20000010033 */
[----:B------:R-:W-:-:S02]  /*2420*/  HADD2.F32 R5, -RZ, R5.H1_H1 ;  /* 0x30000005ff057230 */ /* 0x000fc40000004100 */
[----:B------:R-:W-:Y:S01]  /*2430*/  FFMA.FTZ R21, R48, R4, R21 ;  /* 0x0000000430157223 */ /* 0x000fe20000010015 */
[----:B--2---:R-:W-:Y:S02]  /*2440*/  HADD2.F32 R7, -RZ, R7.H0_H0 ;  /* 0x20000007ff077230 */ /* 0x004fe40000004100 */
[----:B------:R-:W1:Y:S03]  /*2450*/  I2F.F16 R41, R41 ;  /* 0x0000002900297306 */ /* 0x000e660000200c00 */
[----:B------:R-:W-:Y:S01]  /*2460*/  FFMA.FTZ R7, R4, R7, R16 ;  /* 0x0000000704077223 */ /* 0x000fe20000010010 */
[----:B0-----:R-:W-:-:S04]  /*2470*/  HADD2.F32 R46, -RZ, R46.H0_H0 ;  /* 0x2000002eff2e7230 */ /* 0x001fc80000004100 */
        /* <DEDUP_REMOVED lines=8> */
[----:B------:R-:W-:Y:S01]  /*2500*/  FFMA.FTZ R4, R4, R5, R21 ;  /* 0x0000000504047223 */ /* 0x000fe20000010015 */
[----:B------:R-:W-:Y:S02]  /*2510*/  HADD2.F32 R21, -RZ, R28.H1_H1 ;  /* 0x3000001cff157230 */ /* 0x000fe40000004100 */
[----:B------:R-:W-:Y:S01]  /*2520*/  FFMA.FTZ R6, R20, R47, R51 ;  /* 0x0000002f14067223 */ /* 0x000fe20000010033 */
[----:B-1----:R-:W-:-:S03]  /*2530*/  HADD2.F32 R22, -RZ, R22.H0_H0 ;  /* 0x20000016ff167230 */ /* 0x002fc60000004100 */
[----:B------:R-:W1:Y:S01]  /*2540*/  I2F.F16 R18, R18 ;  /* 0x0000001200127306 */ /* 0x000e620000200c00 */
[----:B------:R-:W-:Y:S01]  /*2550*/  FFMA.FTZ R6, R5, R44, R6 ;  /* 0x0000002c05067223 */ /* 0x000fe20000010006 */
[----:B------:R-:W-:Y:S01]  /*2560*/  FFMA.FTZ R17, R20, R22, R17 ;  /* 0x0000001614117223 */ /* 0x000fe20000010011 */
[----:B0-----:R-:W-:-:S05]  /*2570*/  HADD2.F32 R16, -RZ, R49.H0_H0 ;  /* 0x20000031ff107230 */ /* 0x001fca0000004100 */
[----:B------:R-:W0:Y:S01]  /*2580*/  I2F.F16 R19, R19 ;  /* 0x0000001300137306 */ /* 0x000e220000200c00 */
[----:B------:R-:W-:Y:S01]  /*2590*/  FFMA.FTZ R20, R20, R16, R7 ;  /* 0x0000001014147223 */ /* 0x000fe20000010007 */
[----:B------:R-:W-:Y:S02]  /*25a0*/  HADD2.F32 R7, -RZ, R0.H0_H0 ;  /* 0x20000000ff077230 */ /* 0x000fe40000004100 */
[----:B-1----:R-:W-:-:S03]  /*25b0*/  HADD2.F32 R18, -RZ, R18.H0_H0 ;  /* 0x20000012ff127230 */ /* 0x002fc60000004100 */
[----:B------:R-:W-:Y:S02]  /*25c0*/  FMUL.FTZ R4, R7, R4 ;  /* 0x0000000407047220 */ /* 0x000fe40000410000 */
[C---:B------:R-:W-:Y:S01]  /*25d0*/  FFMA.FTZ R17, R5.reuse, R18, R17 ;  /* 0x0000001205117223 */ /* 0x040fe20000010011 */
[----:B------:R-:W-:Y:S02]  /*25e0*/  HADD2.F32 R18, -RZ, R28.H0_H0 ;  /* 0x2000001cff127230 */ /* 0x000fe40000004100 */
[----:B0-----:R-:W-:Y:S01]  /*25f0*/  HADD2.F32 R16, -RZ, R19.H0_H0 ;  /* 0x20000013ff107230 */ /* 0x001fe20000004100 */
[----:B------:R-:W-:Y:S01]  /*2600*/  F2FP.F16.F32.PACK_AB R4, RZ, R4 ;  /* 0x00000004ff04723e */ /* 0x000fe200000000ff */
[----:B------:R-:W-:Y:S02]  /*2610*/  HADD2.F32 R19, -RZ, R0.H1_H1 ;  /* 0x30000000ff137230 */ /* 0x000fe40000004100 */
        /* <DEDUP_REMOVED lines=11> */
.L_x_3875:
[----:B------:R-:W-:Y:S05]  /*26d0*/  @P1 BRA `(.L_x_3876) ;  /* 0x0000000c000c1947 */ /* 0x000fea0003800000 */
[----:B-----5:R0:W2:Y:S01]  /*26e0*/  LDG.E.128.CONSTANT R4, desc[UR6][R38.64] ;  /* 0x0000000626047981 */ /* 0x0200a2000c1e9d00 */
[----:B------:R-:W-:Y:S02]  /*26f0*/  LOP3.LUT R18, R9, 0xff, RZ, 0xc0, !PT ;  /* 0x000000ff09127812 */ /* 0x000fe400078ec0ff */
[----:B------:R-:W-:Y:S02]  /*2700*/  LEA.HI R23, R8, 0xffffff80, RZ, 0x8 ;  /* 0xffffff8008177811 */ /* 0x000fe400078f40ff */
[----:B------:R-:W-:Y:S02]  /*2710*/  IADD3 R54, PT, PT, R18, -0x80, RZ ;  /* 0xffffff8012367810 */ /* 0x000fe40007ffe0ff */
[----:B------:R-:W-:Y:S02]  /*2720*/  LOP3.LUT R18, R10, 0xff, RZ, 0xc0, !PT ;  /* 0x000000ff0a127812 */ /* 0x000fe400078ec0ff */
[----:B------:R-:W-:Y:S01]  /*2730*/  LOP3.LUT R17, R8, 0xff, RZ, 0xc0, !PT ;  /* 0x000000ff08117812 */ /* 0x000fe200078ec0ff */
[----:B------:R-:W1:Y:S01]  /*2740*/  I2F.F16 R23, R23 ;  /* 0x0000001700177306 */ /* 0x000e620000200c00 */
[----:B------:R-:W-:-:S02]  /*2750*/  IADD3 R53, PT, PT, R18, -0x80, RZ ;  /* 0xffffff8012357810 */ /* 0x000fc40007ffe0ff */
[----:B------:R-:W-:Y:S01]  /*2760*/  LOP3.LUT R18, R11, 0xff, RZ, 0xc0, !PT ;  /* 0x000000ff0b127812 */ /* 0x000fe200078ec0ff */
[----:B------:R-:W-:Y:S01]  /*2770*/  VIADD R17, R17, 0xffffff80 ;  /* 0xffffff8011117836 */ /* 0x000fe20000000000 */
[----:B0-----:R-:W-:Y:S02]  /*2780*/  SHF.R.U32.HI R39, RZ, 0x8, R10 ;  /* 0x00000008ff277819 */ /* 0x001fe4000001160a */
[----:B------:R-:W-:Y:S01]  /*2790*/  IADD3 R49, PT, PT, R18, -0x80, RZ ;  /* 0xffffff8012317810 */ /* 0x000fe20007ffe0ff */
[----:B------:R-:W0:Y:S01]  /*27a0*/  I2F.F16 R54, R54 ;  /* 0x0000003600367306 */ /* 0x000e220000200c00 */
[--C-:B------:R-:W-:Y:S02]  /*27b0*/  SHF.R.U32.HI R18, RZ, 0x8, R8.reuse ;  /* 0x00000008ff127819 */ /* 0x100fe40000011608 */
[----:B------:R-:W-:Y:S02]  /*27c0*/  SHF.R.U32.HI R8, RZ, 0x10, R8 ;  /* 0x00000010ff087819 */ /* 0x000fe40000011608 */
[----:B------:R-:W-:-:S02]  /*27d0*/  LOP3.LUT R18, R18, 0xff, RZ, 0xc0, !PT ;  /* 0x000000ff12127812 */ /* 0x000fc400078ec0ff */
[----:B------:R-:W-:Y:S01]  /*27e0*/  LOP3.LUT R8, R8, 0xff, RZ, 0xc0, !PT ;  /* 0x000000ff08087812 */ /* 0x000fe200078ec0ff */
[----:B------:R-:W-:Y:S01]  /*27f0*/  I2F.F16 R53, R53 ;  /* 0x0000003500357306 */ /* 0x000fe20000200c00 */
[----:B------:R-:W-:Y:S01]  /*2800*/  LEA.HI R16, R9, 0xffffff80, RZ, 0x8 ;  /* 0xffffff8009107811 */ /* 0x000fe200078f40ff */
[----:B------:R-:W-:Y:S01]  /*2810*/  VIADD R47, R18, 0xffffff80 ;  /* 0xffffff80122f7836 */ /* 0x000fe20000000000 */
[--C-:B------:R-:W-:Y:S01]  /*2820*/  SHF.R.U32.HI R18, RZ, 0x8, R9.reuse ;  /* 0x00000008ff127819 */ /* 0x100fe20000011609 */
[----:B-1----:R-:W-:Y:S01]  /*2830*/  HADD2.F32 R23, -RZ, R23.H0_H0 ;  /* 0x20000017ff177230 */ /* 0x002fe20000004100 */
[----:B------:R-:W-:Y:S02]  /*2840*/  IADD3 R8, PT, PT, R8, -0x80, RZ ;  /* 0xffffff8008087810 */ /* 0x000fe40007ffe0ff */
[----:B------:R-:W-:Y:S01]  /*2850*/  LOP3.LUT R18, R18, 0xff, RZ, 0xc0, !PT ;  /* 0x000000ff12127812 */ /* 0x000fe200078ec0ff */
[----:B------:R-:W1:Y:S01]  /*2860*/  I2F.F16 R47, R47 ;  /* 0x0000002f002f7306 */ /* 0x000e620000200c00 */
[----:B------:R-:W-:Y:S01]  /*2870*/  SHF.R.U32.HI R9, RZ, 0x10, R9 ;  /* 0x00000010ff097819 */ /* 0x000fe20000011609 */
[----:B0-----:R-:W-:Y:S01]  /*2880*/  HADD2.F32 R55, -RZ, R54.H0_H0 ;  /* 0x20000036ff377230 */ /* 0x001fe20000004100 */
[----:B------:R-:W-:-:S02]  /*2890*/  IADD3 R46, PT, PT, R18, -0x80, RZ ;  /* 0xffffff80122e7810 */ /* 0x000fc40007ffe0ff */
[----:B------:R-:W0:Y:S01]  /*28a0*/  LDS.64 R18, [UR4+0x20] ;  /* 0x00002004ff127984 */ /* 0x000e220008000a00 */
[----:B------:R-:W-:Y:S02]  /*28b0*/  LOP3.LUT R41, R39, 0xff, RZ, 0xc0, !PT ;  /* 0x000000ff27297812 */ /* 0x000fe400078ec0ff */
[----:B------:R3:W4:Y:S01]  /*28c0*/  I2F.F16 R38, R8 ;  /* 0x0000000800267306 */ /* 0x0007220000200c00 */
[----:B------:R-:W-:Y:S02]  /*28d0*/  LOP3.LUT R9, R9, 0xff, RZ, 0xc0, !PT ;  /* 0x000000ff09097812 */ /* 0x000fe400078ec0ff */
[----:B------:R-:W-:Y:S01]  /*28e0*/  VIADD R41, R41, 0xffffff80 ;  /* 0xffffff8029297836 */ /* 0x000fe20000000000 */
[----:B------:R-:W-:Y:S02]  /*28f0*/  LEA.HI R22, R11, 0xffffff80, RZ, 0x8 ;  /* 0xffffff800b167811 */ /* 0x000fe400078f40ff */
[----:B------:R-:W-:Y:S01]  /*2900*/  IADD3 R9, PT, PT, R9, -0x80, RZ ;  /* 0xffffff8009097810 */ /* 0x000fe20007ffe0ff */
[----:B-1----:R-:W-:Y:S01]  /*2910*/  HADD2.F32 R54, -RZ, R47.H0_H0 ;  /* 0x2000002fff367230 */ /* 0x002fe20000004100 */
[----:B------:R-:W1:Y:S01]  /*2920*/  I2F.F16 R17, R17 ;  /* 0x0000001100117306 */ /* 0x000e620000200c00 */
[----:B---3--:R-:W-:-:S02]  /*2930*/  SHF.R.U32.HI R8, RZ, 0x8, R11 ;  /* 0x00000008ff087819 */ /* 0x008fc4000001160b */
[----:B------:R-:W-:Y:S02]  /*2940*/  SHF.R.U32.HI R11, RZ, 0x10, R11 ;  /* 0x00000010ff0b7819 */ /* 0x000fe4000001160b */
[----:B------:R-:W-:Y:S02]  /*2950*/  LOP3.LUT R8, R8, 0xff, RZ, 0xc0, !PT ;  /* 0x000000ff08087812 */ /* 0x000fe400078ec0ff */
[----:B------:R-:W-:Y:S01]  /*2960*/  LOP3.LUT R11, R11, 0xff, RZ, 0xc0, !PT ;  /* 0x000000ff0b0b7812 */ /* 0x000fe200078ec0ff */
[----:B------:R-:W-:Y:S01]  /*2970*/  I2F.F16 R49, R49 ;  /* 0x0000003100317306 */ /* 0x000fe20000200c00 */
[----:B------:R-:W-:Y:S01]  /*2980*/  IADD3 R50, PT, PT, R8, -0x80, RZ ;  /* 0xffffff8008327810 */ /* 0x000fe20007ffe0ff */
[----:B----4-:R-:W-:Y:S01]  /*2990*/  HADD2.F32 R38, -RZ, R38.H0_H0 ;  /* 0x20000026ff267230 */ /* 0x010fe20000004100 */
[----:B------:R-:W-:Y:S02]  /*29a0*/  LEA.HI R40, R10, 0xffffff80, RZ, 0x8 ;  /* 0xffffff800a287811 */ /* 0x000fe400078f40ff */
[----:B------:R-:W-:-:S02]  /*29b0*/  SHF.R.U32.HI R10, RZ, 0x10, R10 ;  /* 0x00000010ff0a7819 */ /* 0x000fc4000001160a */
[----:B------:R-:W-:Y:S01]  /*29c0*/  IADD3 R11, PT, PT, R11, -0x80, RZ ;  /* 0xffffff800b0b7810 */ /* 0x000fe20007ffe0ff */
[----:B------:R-:W-:Y:S01]  /*29d0*/  I2F.F16 R48, R41 ;  /* 0x0000002900307306 */ /* 0x000fe20000200c00 */
[----:B------:R-:W-:Y:S01]  /*29e0*/  LOP3.LUT R10, R10, 0xff, RZ, 0xc0, !PT ;  /* 0x000000ff0a0a7812 */ /* 0x000fe200078ec0ff */
[----:B-1----:R-:W-:-:S03]  /*29f0*/  HADD2.F32 R17, -RZ, R17.H0_H0 ;  /* 0x20000011ff117230 */ /* 0x002fc60000004100 */
[----:B------:R-:W-:-:S03]  /*2a00*/  IADD3 R10, PT, PT, R10, -0x80, RZ ;  /* 0xffffff800a0a7810 */ /* 0x000fc60007ffe0ff */
[----:B------:R-:W1:Y:S01]  /*2a10*/  I2F.F16 R46, R46 ;  /* 0x0000002e002e7306 */ /* 0x000e620000200c00 */
[----:B0-----:R-:W-:-:S07]  /*2a20*/  HADD2.F32 R51, -RZ, R18.H1_H1 ;  /* 0x30000012ff337230 */ /* 0x001fce0000004100 */
[----:B------:R-:W0:Y:S01]  /*2a30*/  I2F.F16 R39, R9 ;  /* 0x0000000900277306 */ /* 0x000e220000200c00 */
[----:B-1----:R-:W-:-:S07]  /*2a40*/  HADD2.F32 R46, -RZ, R46.H0_H0 ;  /* 0x2000002eff2e7230 */ /* 0x002fce0000004100 */
[----:B------:R-:W1:Y:S01]  /*2a50*/  I2F.F16 R50, R50 ;  /* 0x0000003200327306 */ /* 0x000e620000200c00 */
[----:B0-----:R-:W-:-:S07]  /*2a60*/  HADD2.F32 R39, -RZ, R39.H0_H0 ;  /* 0x20000027ff277230 */ /* 0x001fce0000004100 */
[----:B------:R0:W3:Y:S08]  /*2a70*/  I2F.F16 R45, R11 ;  /* 0x0000000b002d7306 */ /* 0x0000f00000200c00 */
[----:B------:R-:W4:Y:S01]  /*2a80*/  I2F.F16 R10, R10 ;  /* 0x0000000a000a7306 */ /* 0x000f220000200c00 */
[----:B0-----:R-:W-:Y:S02]  /*2a90*/  HADD2.F32 R11, -RZ, R49.H0_H0 ;  /* 0x20000031ff0b7230 */ /* 0x001fe40000004100 */
[----:B-1----:R-:W-:-:S05]  /*2aa0*/  HADD2.F32 R49, -RZ, R50.H0_H0 ;  /* 0x20000032ff317230 */ /* 0x002fca0000004100 */
[----:B------:R-:W0:Y:S08]  /*2ab0*/  I2F.F16 R16, R16 ;  /* 0x0000001000107306 */ /* 0x000e300000200c00 */
[----:B------:R-:W-:Y:S08]  /*2ac0*/  I2F.F16 R22, R22 ;  /* 0x0000001600167306 */ /* 0x000ff00000200c00 */
[----:B------:R-:W1:Y:S01]  /*2ad0*/  I2F.F16 R40, R40 ;  /* 0x0000002800287306 */ /* 0x000e620000200c00 */
[----:B--2---:R-:W-:-:S02]  /*2ae0*/  LOP3.LUT R8, R4, 0xff, RZ, 0xc0, !PT ;  /* 0x000000ff04087812 */ /* 0x004fc400078ec0ff */
[----:B------:R-:W-:Y:S02]  /*2af0*/  LOP3.LUT R9, R6, 0xff, RZ, 0xc0, !PT ;  /* 0x000000ff06097812 */ /* 0x000fe400078ec0ff */
[--C-:B------:R-:W-:Y:S01]  /*2b00*/  SHF.R.U32.HI R47, RZ, 0x8, R4.reuse ;  /* 0x00000008ff2f7819 */ /* 0x100fe20000011604 */
[----:B------:R-:W-:Y:S01]  /*2b10*/  VIADD R41, R8, 0xffffff80 ;  /* 0xffffff8008297836 */ /* 0x000fe20000000000 */
[----:B------:R-:W-:Y:S02]  /*2b20*/  LOP3.LUT R8, R5, 0xff, RZ, 0xc0, !PT ;  /* 0x000000ff05087812 */ /* 0x000fe400078ec0ff */
[----:B------:R-:W-:Y:S02]  /*2b30*/  LOP3.LUT R47, R47, 0xff, RZ, 0xc0, !PT ;  /* 0x000000ff2f2f7812 */ /* 0x000fe400078ec0ff */
[----:B------:R-:W-:Y:S01]  /*2b40*/  IADD3 R44, PT, PT, R8, -0x80, RZ ;  /* 0xffffff80082c7810 */ /* 0x000fe20007ffe0ff */
[----:B------:R-:W-:Y:S01]  /*2b50*/  HADD2.F32 R8, -RZ, R18.H0_H0 ;  /* 0x20000012ff087230 */ /* 0x000fe20000004100 */
[----:B------:R-:W-:Y:S01]  /*2b60*/  IADD3 R18, PT, PT, R9, -0x80, RZ ;  /* 0xffffff8009127810 */ /* 0x000fe20007ffe0ff */
[----:B------:R-:W-:Y:S01]  /*2b70*/  HADD2.F32 R9, -RZ, R53.H0_H0 ;  /* 0x20000035ff097230 */ /* 0x000fe20000004100 */
[----:B------:R-:W-:Y:S01]  /*2b80*/  LEA.HI R21, R4, 0xffffff80, RZ, 0x8 ;  /* 0xffffff8004157811 */ /* 0x000fe200078f40ff */
[----:B------:R-:W2:Y:S01]  /*2b90*/  I2F.F16 R41, R41 ;  /* 0x0000002900297306 */ /* 0x000ea20000200c00 */
[----:B------:R-:W-:Y:S01]  /*2ba0*/  FFMA.FTZ R17, R17, R8, RZ ;  /* 0x0000000811117223 */ /* 0x000fe200000100ff */
[C---:B------:R-:W-:Y:S01]  /*2bb0*/  FFMA.FTZ R56, R8.reuse, R55, RZ ;  /* 0x0000003708387223 */ /* 0x040fe200000100ff */
[----:B------:R-:W-:Y:S01]  /*2bc0*/  FFMA.FTZ R58, R8, R9, RZ ;  /* 0x00000009083a7223 */ /* 0x000fe200000100ff */
[----:B------:R-:W-:Y:S01]  /*2bd0*/  SHF.R.U32.HI R9, RZ, 0x10, R4 ;  /* 0x00000010ff097819 */ /* 0x000fe20000011604 */
[----:B------:R-:W-:-:S02]  /*2be0*/  VIADD R4, R47, 0xffffff80 ;  /* 0xffffff802f047836 */ /* 0x000fc40000000000 */
[----:B------:R-:W-:Y:S01]  /*2bf0*/  FFMA.FTZ R8, R8, R11, RZ ;  /* 0x0000000b08087223 */ /* 0x000fe200000100ff */
[----:B------:R-:W-:Y:S01]  /*2c00*/  HADD2.F32 R47, -RZ, R48.H0_H0 ;  /* 0x20000030ff2f7230 */ /* 0x000fe20000004100 */
[----:B------:R-:W-:Y:S01]  /*2c10*/  LOP3.LUT R9, R9, 0xff, RZ, 0xc0, !PT ;  /* 0x000000ff09097812 */ /* 0x000fe200078ec0ff */
[----:B------:R-:W-:Y:S01]  /*2c20*/  FFMA.FTZ R17, R54, R51, R17 ;  /* 0x0000003336117223 */ /* 0x000fe20000010011 */
[----:B------:R-:W-:Y:S01]  /*2c30*/  FFMA.FTZ R56, R51, R46, R56 ;  /* 0x0000002e33387223 */ /* 0x000fe20000010038 */
[----:B------:R-:W-:Y:S01]  /*2c40*/  LEA.HI R20, R5, 0xffffff80, RZ, 0x8 ;  /* 0xffffff8005147811 */ /* 0x000fe200078f40ff */
[----:B------:R-:W-:Y:S01]  /*2c50*/  FFMA.FTZ R58, R51, R47, R58 ;  /* 0x0000002f333a7223 */ /* 0x000fe2000001003a */
[----:B------:R-:W-:Y:S01]  /*2c60*/  IADD3 R46, PT, PT, R9, -0x80, RZ ;  /* 0xffffff80092e7810 */ /* 0x000fe20007ffe0ff */
[----:B------:R-:W-:Y:S01]  /*2c70*/  FFMA.FTZ R51, R51, R49, R8 ;  /* 0x0000003133337223 */ /* 0x000fe20000010008 */
[--C-:B------:R-:W-:Y:S01]  /*2c80*/  SHF.R.U32.HI R47, RZ, 0x8, R5.reuse ;  /* 0x00000008ff2f7819 */ /* 0x100fe20000011605 */
[----:B------:R-:W2:Y:S01]  /*2c90*/  LDS.64 R8, [UR4+0x28] ;  /* 0x00002804ff087984 */ /* 0x000ea20008000a00 */
[----:B------:R-:W-:Y:S01]  /*2ca0*/  SHF.R.U32.HI R49, RZ, 0x10, R5 ;  /* 0x00000010ff317819 */ /* 0x000fe20000011605 */
[----:B------:R-:W2:Y:S01]  /*2cb0*/  I2F.F16 R44, R44 ;  /* 0x0000002c002c7306 */ /* 0x000ea20000200c00 */
[----:B------:R-:W-:Y:S01]  /*2cc0*/  LOP3.LUT R48, R47, 0xff, RZ, 0xc0, !PT ;  /* 0x000000ff2f307812 */ /* 0x000fe200078ec0ff */
[--C-:B------:R-:W-:Y:S01]  /*2cd0*/  HADD2.F32 R47, -RZ, R19.reuse.H0_H0 ;  /* 0x20000013ff2f7230 */ /* 0x100fe20000004100 */
[----:B------:R-:W-:Y:S01]  /*2ce0*/  LOP3.LUT R52, R7, 0xff, RZ, 0xc0, !PT ;  /* 0x000000ff07347812 */ /* 0x000fe200078ec0ff */
[----:B------:R-:W-:Y:S01]  /*2cf0*/  HADD2.F32 R19, -RZ, R19.H1_H1 ;  /* 0x30000013ff137230 */ /* 0x000fe20000004100 */
[----:B------:R-:W-:Y:S01]  /*2d00*/  IADD3 R5, PT, PT, R48, -0x80, RZ ;  /* 0xffffff8030057810 */ /* 0x000fe20007ffe0ff */
[----:B---3--:R-:W-:-:S02]  /*2d10*/  HADD2.F32 R48, -RZ, R45.H0_H0 ;  /* 0x2000002dff307230 */ /* 0x008fc40000004100 */
[C---:B------:R-:W-:Y:S01]  /*2d20*/  FFMA.FTZ R56, R47.reuse, R39, R56 ;  /* 0x000000272f387223 */ /* 0x040fe20000010038 */
[----:B----4-:R-:W-:Y:S02]  /*2d30*/  HADD2.F32 R39, -RZ, R10.H0_H0 ;  /* 0x2000000aff277230 */ /* 0x010fe40000004100 */
[----:B------:R-:W-:Y:S01]  /*2d40*/  FFMA.FTZ R38, R38, R47, R17 ;  /* 0x0000002f26267223 */ /* 0x000fe20000010011 */
[----:B------:R-:W-:Y:S01]  /*2d50*/  SHF.R.U32.HI R17, RZ, 0x8, R6 ;  /* 0x00000008ff117819 */ /* 0x000fe20000011606 */
[----:B0-----:R-:W-:Y:S01]  /*2d60*/  HADD2.F32 R45, -RZ, R16.H0_H0 ;  /* 0x20000010ff2d7230 */ /* 0x001fe20000004100 */
[----:B------:R-:W-:Y:S01]  /*2d70*/  IADD3 R52, PT, PT, R52, -0x80, RZ ;  /* 0xffffff8034347810 */ /* 0x000fe20007ffe0ff */
[----:B------:R-:W-:Y:S01]  /*2d80*/  FFMA.FTZ R58, R47, R39, R58 ;  /* 0x000000272f3a7223 */ /* 0x000fe2000001003a */
[----:B------:R-:W-:Y:S01]  /*2d90*/  SHF.R.U32.HI R39, RZ, 0x10, R6 ;  /* 0x00000010ff277819 */ /* 0x000fe20000011606 */
[----:B------:R-:W-:Y:S01]  /*2da0*/  FFMA.FTZ R23, R23, R19, R38 ;  /* 0x0000001317177223 */ /* 0x000fe20000010026 */
[----:B------:R-:W-:Y:S01]  /*2db0*/  SHF.R.U32.HI R38, RZ, 0x8, R7 ;  /* 0x00000008ff267819 */ /* 0x000fe20000011607 */
[----:B------:R-:W-:Y:S01]  /*2dc0*/  FFMA.FTZ R48, R47, R48, R51 ;  /* 0x000000302f307223 */ /* 0x000fe20000010033 */
[----:B------:R-:W-:Y:S01]  /*2dd0*/  LOP3.LUT R39, R39, 0xff, RZ, 0xc0, !PT ;  /* 0x000000ff27277812 */ /* 0x000fe200078ec0ff */
[----:B-1----:R-:W-:Y:S01]  /*2de0*/  HADD2.F32 R47, -RZ, R40.H0_H0 ;  /* 0x20000028ff2f7230 */ /* 0x002fe20000004100 */
[----:B------:R-:W-:Y:S01]  /*2df0*/  LOP3.LUT R17, R17, 0xff, RZ, 0xc0, !PT ;  /* 0x000000ff11117812 */ /* 0x000fe200078ec0ff */
[----:B------:R-:W0:Y:S01]  /*2e00*/  I2F.F16 R11, R52 ;  /* 0x00000034000b7306 */ /* 0x000e220000200c00 */
[----:B------:R-:W-:Y:S01]  /*2e10*/  IADD3 R16, PT, PT, R39, -0x80, RZ ;  /* 0xffffff8027107810 */ /* 0x000fe20007ffe0ff */
[----:B------:R-:W-:Y:S01]  /*2e20*/  HADD2.F32 R39, -RZ, R22.H0_H0 ;  /* 0x20000016ff277230 */ /* 0x000fe20000004100 */
[----:B------:R-:W-:Y:S01]  /*2e30*/  LOP3.LUT R38, R38, 0xff, RZ, 0xc0, !PT ;  /* 0x000000ff26267812 */ /* 0x000fe200078ec0ff */
[----:B------:R-:W-:Y:S01]  /*2e40*/  VIADD R17, R17, 0xffffff80 ;  /* 0xffffff8011117836 */ /* 0x000fe20000000000 */
[----:B------:R-:W-:Y:S01]  /*2e50*/  SHF.R.U32.HI R22, RZ, 0x10, R7 ;  /* 0x00000010ff167819 */ /* 0x000fe20000011607 */
[C---:B------:R-:W-:Y:S01]  /*2e60*/  FFMA.FTZ R56, R19.reuse, R45, R56 ;  /* 0x0000002d13387223 */ /* 0x040fe20000010038 */
[----:B------:R-:W-:Y:S01]  /*2e70*/  IADD3 R38, PT, PT, R38, -0x80, RZ ;  /* 0xffffff8026267810 */ /* 0x000fe20007ffe0ff */
[----:B------:R-:W1:Y:S01]  /*2e80*/  I2F.F16 R18, R18 ;  /* 0x0000001200127306 */ /* 0x000e620000200c00 */
[----:B------:R-:W-:Y:S01]  /*2e90*/  LOP3.LUT R40, R22, 0xff, RZ, 0xc0, !PT ;  /* 0x000000ff16287812 */ /* 0x000fe200078ec0ff */
[----:B------:R-:W-:Y:S01]  /*2ea0*/  FFMA.FTZ R58, R19, R47, R58 ;  /* 0x0000002f133a7223 */ /* 0x000fe2000001003a */
[----:B------:R-:W-:Y:S01]  /*2eb0*/  LOP3.LUT R49, R49, 0xff, RZ, 0xc0, !PT ;  /* 0x000000ff31317812 */ /* 0x000fe200078ec0ff */
[----:B------:R-:W-:Y:S01]  /*2ec0*/  FFMA.FTZ R19, R19, R39, R48 ;  /* 0x0000002713137223 */ /* 0x000fe20000010030 */
[----:B------:R-:W-:Y:S01]  /*2ed0*/  IADD3 R40, PT, PT, R40, -0x80, RZ ;  /* 0xffffff8028287810 */ /* 0x000fe20007ffe0ff */
[----:B--2---:R-:W-:Y:S01]  /*2ee0*/  HADD2.F32 R48, -RZ, R41.H0_H0 ;  /* 0x20000029ff307230 */ /* 0x004fe20000004100 */
[----:B------:R-:W-:Y:S01]  /*2ef0*/  IADD3 R49, PT, PT, R49, -0x80, RZ ;  /* 0xffffff8031317810 */ /* 0x000fe20007ffe0ff */
[----:B------:R-:W2:Y:S01]  /*2f00*/  I2F.F16 R4, R4 ;  /* 0x0000000400047306 */ /* 0x000ea20000200c00 */
[----:B------:R-:W-:Y:S01]  /*2f10*/  LEA.HI R6, R6, 0xffffff80, RZ, 0x8 ;  /* 0xffffff8006067811 */ /* 0x000fe200078f40ff */
[----:B------:R-:W-:Y:S01]  /*2f20*/  HADD2.F32 R39, -RZ, R8.H0_H0 ;  /* 0x20000008ff277230 */ /* 0x000fe20000004100 */
[----:B------:R-:W-:Y:S01]  /*2f30*/  LEA.HI R7, R7, 0xffffff80, RZ, 0x8 ;  /* 0xffffff8007077811 */ /* 0x000fe200078f40ff */
[----:B------:R-:W-:-:S02]  /*2f40*/  HADD2.F32 R44, -RZ, R44.H0_H0 ;  /* 0x2000002cff2c7230 */ /* 0x000fc40000004100 */
[----:B------:R-:W-:Y:S02]  /*2f50*/  HADD2.F32 R22, -RZ, R8.H1_H1 ;  /* 0x30000008ff167230 */ /* 0x000fe40000004100 */
[----:B------:R-:W-:Y:S01]  /*2f60*/  FFMA.FTZ R48, R48, R39, R23 ;  /* 0x0000002730307223 */ /* 0x000fe20000010017 */
[----:B------:R-:W3:Y:S01]  /*2f70*/  I2F.F16 R5, R5 ;  /* 0x0000000500057306 */ /* 0x000ee20000200c00 */
[C---:B------:R-:W-:Y:S01]  /*2f80*/  FFMA.FTZ R23, R39.reuse, R44, R56 ;  /* 0x0000002c27177223 */ /* 0x040fe20000010038 */
[----:B0-----:R-:W-:Y:S02]  /*2f90*/  HADD2.F32 R44, -RZ, R11.H0_H0 ;  /* 0x2000000bff2c7230 */ /* 0x001fe40000004100 */
[----:B-1----:R-:W-:Y:S02]  /*2fa0*/  HADD2.F32 R18, -RZ, R18.H0_H0 ;  /* 0x20000012ff127230 */ /* 0x002fe40000004100 */
[----:B------:R-:W-:Y:S02]  /*2fb0*/  HADD2.F32 R8, -RZ, R9.H0_H0 ;  /* 0x20000009ff087230 */ /* 0x000fe40000004100 */
[----:B------:R-:W-:Y:S01]  /*2fc0*/  FFMA.FTZ R44, R39, R44, R19 ;  /* 0x0000002c272c7223 */ /* 0x000fe20000010013 */
[----:B------:R-:W0:Y:S01]  /*2fd0*/  I2F.F16 R17, R17 ;  /* 0x0000001100117306 */ /* 0x000e220000200c00 */
[----:B--2---:R-:W-:-:S02]  /*2fe0*/  HADD2.F32 R11, -RZ, R4.H0_H0 ;  /* 0x20000004ff0b7230 */ /* 0x004fc40000004100 */
[----:B------:R-:W-:Y:S01]  /*2ff0*/  FFMA.FTZ R41, R39, R18, R58 ;  /* 0x0000001227297223 */ /* 0x000fe2000001003a */
[----:B------:R-:W-:Y:S02]  /*3000*/  HADD2.F32 R9, -RZ, R9.H1_H1 ;  /* 0x30000009ff097230 */ /* 0x000fe40000004100 */
[----:B------:R-:W-:Y:S01]  /*3010*/  FFMA.FTZ R11, R11, R22, R48 ;  /* 0x000000160b0b7223 */ /* 0x000fe20000010030 */
[----:B---3--:R-:W-:Y:S01]  /*3020*/  HADD2.F32 R5, -RZ, R5.H0_H0 ;  /* 0x20000005ff057230 */ /* 0x008fe20000004100 */
        /* <DEDUP_REMOVED lines=24> */
[----:B------:R-:W-:Y:S02]  /*31b0*/  HADD2.F32 R11, -RZ, R28.H0_H0 ;  /* 0x2000001cff0b7230 */ /* 0x000fe40000004100 */
[----:B-1----:R-:W-:-:S04]  /*31c0*/  HADD2.F32 R20, -RZ, R20.H0_H0 ;  /* 0x20000014ff147230 */ /* 0x002fc80000004100 */
[----:B------:R-:W1:Y:S01]  /*31d0*/  I2F.F16 R7, R7 ;  /* 0x0000000700077306 */ /* 0x000e620000200c00 */
[----:B------:R-:W-:Y:S01]  /*31e0*/  FMUL.FTZ R4, R5, R4 ;  /* 0x0000000405047220 */ /* 0x000fe20000410000 */
[----:B------:R-:W-:-:S04]  /*31f0*/  FFMA.FTZ R10, R9, R20, R10 ;  /* 0x00000014090a7223 */ /* 0x000fc8000001000a */
[----:B------:R-:W-:Y:S01]  /*3200*/  F2FP.F16.F32.PACK_AB R4, RZ, R4 ;  /* 0x00000004ff04723e */ /* 0x000fe200000000ff */
[----:B0-----:R-:W-:-:S05]  /*3210*/  HADD2.F32 R6, -RZ, R6.H0_H0 ;  /* 0x20000006ff067230 */ /* 0x001fca0000004100 */
[----:B------:R-:W-:Y:S01]  /*3220*/  FFMA.FTZ R6, R9, R6, R17 ;  /* 0x0000000609067223 */ /* 0x000fe20000010011 */
[----:B------:R-:W-:Y:S02]  /*3230*/  HADD2.F32 R17, -RZ, R28.H1_H1 ;  /* 0x3000001cff117230 */ /* 0x000fe40000004100 */
[----:B-1----:R-:W-:Y:S02]  /*3240*/  HADD2.F32 R8, -RZ, R7.H0_H0 ;  /* 0x20000007ff087230 */ /* 0x002fe40000004100 */
[----:B------:R-:W-:Y:S01]  /*3250*/  FMUL.FTZ R6, R11, R6 ;  /* 0x000000060b067220 */ /* 0x000fe20000410000 */
[----:B------:R-:W-:Y:S02]  /*3260*/  HADD2.F32 R7, -RZ, R0.H1_H1 ;  /* 0x30000000ff077230 */ /* 0x000fe40000004100 */
[----:B------:R-:W-:Y:S02]  /*3270*/  FFMA.FTZ R8, R9, R8, R40 ;  /* 0x0000000809087223 */ /* 0x000fe40000010028 */
[----:B------:R-:W-:Y:S01]  /*3280*/  F2FP.F16.F32.PACK_AB R6, RZ, R6 ;  /* 0x00000006ff06723e */ /* 0x000fe200000000ff */
[----:B------:R-:W-:Y:S01]  /*3290*/  FMUL.FTZ R10, R7, R10 ;  /* 0x0000000a070a7220 */ /* 0x000fe20000410000 */
[----:B------:R-:W-:-:S04]  /*32a0*/  FMUL.FTZ R8, R17, R8 ;  /* 0x0000000811087220 */ /* 0x000fc80000410000 */
[----:B------:R-:W-:Y:S02]  /*32b0*/  F2FP.F16.F32.PACK_AB R10, RZ, R10 ;  /* 0x0000000aff0a723e */ /* 0x000fe400000000ff */
[----:B------:R-:W-:Y:S02]  /*32c0*/  F2FP.F16.F32.PACK_AB R8, RZ, R8 ;  /* 0x00000008ff08723e */ /* 0x000fe400000000ff */
[----:B------:R-:W-:Y:S02]  /*32d0*/  PRMT R4, R4, 0x5410, R10 ;  /* 0x0000541004047816 */ /* 0x000fe4000000000a */
[----:B------:R-:W-:-:S03]  /*32e0*/  PRMT R6, R6, 0x5410, R8 ;  /* 0x0000541006067816 */ /* 0x000fc60000000008 */
[----:B------:R-:W-:Y:S02]  /*32f0*/  HFMA2 R26, R4, 1, 1, R26 ;  /* 0x3c003c00041a7831 */ /* 0x000fe4000000001a */
[----:B------:R-:W-:-:S07]  /*3300*/  HADD2 R27, R6, R27 ;  /* 0x0000001b061b7230 */ /* 0x000fce0000000000 */
.L_x_3876:
[----:B-----5:R-:W-:Y:S02]  /*3310*/  @!P0 IMAD.IADD R29, R43, 0x1, R24 ;  /* 0x000000012b1d8824 */ /* 0x020fe400078e0218 */
[----:B------:R-:W-:Y:S01]  /*3320*/  IMAD.WIDE R34, R3, 0x4, R34 ;  /* 0x0000000403227825 */ /* 0x000fe200078e0222 */
[----:B------:R-:W-:Y:S06]  /*3330*/  @P1 BRA `(.L_x_3877) ;  /* 0x0000000c000c1947 */ /* 0x000fec0003800000 */
[----:B------:R-:W2:Y:S01]  /*3340*/  LDG.E.128.CONSTANT R4, desc[UR6][R34.64] ;  /* 0x0000000622047981 */ /* 0x000ea2000c1e9d00 */
[----:B------:R-:W-:Y:S02]  /*3350*/  LOP3.LUT R10, R13, 0xff, RZ, 0xc0, !PT ;  /* 0x000000ff0d0a7812 */ /* 0x000fe400078ec0ff */
[----:B------:R-:W-:Y:S02]  /*3360*/  LOP3.LUT R11, R14, 0xff, RZ, 0xc0, !PT ;  /* 0x000000ff0e0b7812 */ /* 0x000fe400078ec0ff */
[----:B------:R-:W-:Y:S02]  /*3370*/  IADD3 R10, PT, PT, R10, -0x80, RZ ;  /* 0xffffff800a0a7810 */ /* 0x000fe40007ffe0ff */
[----:B------:R-:W-:Y:S02]  /*3380*/  LOP3.LUT R8, R12, 0xff, RZ, 0xc0, !PT ;  /* 0x000000ff0c087812 */ /* 0x000fe400078ec0ff */
[----:B------:R0:W1:Y:S01]  /*3390*/  I2F.F16 R48, R10 ;  /* 0x0000000a00307306 */ /* 0x0000620000200c00 */
[----:B------:R-:W-:-:S02]  /*33a0*/  IADD3 R11, PT, PT, R11, -0x80, RZ ;  /* 0xffffff800b0b7810 */ /* 0x000fc40007ffe0ff */
[----:B------:R-:W-:Y:S02]  /*33b0*/  IADD3 R8, PT, PT, R8, -0x80, RZ ;  /* 0xffffff8008087810 */ /* 0x000fe40007ffe0ff */
[----:B------:R-:W-:Y:S02]  /*33c0*/  SHF.R.U32.HI R22, RZ, 0x8, R14 ;  /* 0x00000008ff167819 */ /* 0x000fe4000001160e */
[----:B------:R-:W-:Y:S01]  /*33d0*/  LOP3.LUT R17, R15, 0xff, RZ, 0xc0, !PT ;  /* 0x000000ff0f117812 */ /* 0x000fe200078ec0ff */
[----:B------:R3:W-:Y:S01]  /*33e0*/  I2F.F16 R49, R11 ;  /* 0x0000000b00317306 */ /* 0x0007e20000200c00 */
[----:B0-----:R-:W-:Y:S02]  /*33f0*/  SHF.R.U32.HI R10, RZ, 0x8, R13 ;  /* 0x00000008ff0a7819 */ /* 0x001fe4000001160d */
[----:B------:R-:W-:Y:S01]  /*3400*/  LEA.HI R16, R13, 0xffffff80, RZ, 0x8 ;  /* 0xffffff800d107811 */ /* 0x000fe200078f40ff */
[----:B------:R-:W-:Y:S01]  /*3410*/  VIADD R47, R17, 0xffffff80 ;  /* 0xffffff80112f7836 */ /* 0x000fe20000000000 */
[----:B------:R-:W-:-:S02]  /*3420*/  LOP3.LUT R10, R10, 0xff, RZ, 0xc0, !PT ;  /* 0x000000ff0a0a7812 */ /* 0x000fc400078ec0ff */
[----:B------:R-:W-:Y:S01]  /*3430*/  SHF.R.U32.HI R13, RZ, 0x10, R13 ;  /* 0x00000010ff0d7819 */ /* 0x000fe2000001160d */
[----:B------:R0:W4:Y:S01]  /*3440*/  I2F.F16 R9, R8 ;  /* 0x0000000800097306 */ /* 0x0001220000200c00 */
[----:B------:R-:W-:Y:S01]  /*3450*/  IADD3 R45, PT, PT, R10, -0x80, RZ ;  /* 0xffffff800a2d7810 */ /* 0x000fe20007ffe0ff */
[----:B-1----:R-:W-:Y:S01]  /*3460*/  HADD2.F32 R55, -RZ, R48.H0_H0 ;  /* 0x20000030ff377230 */ /* 0x002fe20000004100 */
[----:B---3--:R-:W1:Y:S01]  /*3470*/  LDS.64 R10, [UR4+0x30] ;  /* 0x00003004ff0a7984 */ /* 0x008e620008000a00 */
[----:B------:R-:W-:Y:S02]  /*3480*/  LOP3.LUT R13, R13, 0xff, RZ, 0xc0, !PT ;  /* 0x000000ff0d0d7812 */ /* 0x000fe400078ec0ff */
[----:B------:R-:W-:Y:S02]  /*3490*/  LEA.HI R20, R12, 0xffffff80, RZ, 0x8 ;  /* 0xffffff800c147811 */ /* 0x000fe400078f40ff */
[----:B------:R-:W-:Y:S01]  /*34a0*/  I2F.F16 R47, R47 ;  /* 0x0000002f002f7306 */ /* 0x000fe20000200c00 */
[--C-:B0-----:R-:W-:Y:S01]  /*34b0*/  SHF.R.U32.HI R8, RZ, 0x8, R12.reuse ;  /* 0x00000008ff087819 */ /* 0x101fe2000001160c */
[----:B------:R-:W-:Y:S01]  /*34c0*/  VIADD R13, R13, 0xffffff80 ;  /* 0xffffff800d0d7836 */ /* 0x000fe20000000000 */
[----:B------:R-:W-:-:S02]  /*34d0*/  SHF.R.U32.HI R12, RZ, 0x10, R12 ;  /* 0x00000010ff0c7819 */ /* 0x000fc4000001160c */
[----:B------:R-:W-:Y:S02]  /*34e0*/  LOP3.LUT R8, R8, 0xff, RZ, 0xc0, !PT ;  /* 0x000000ff08087812 */ /* 0x000fe400078ec0ff */
[----:B------:R-:W-:Y:S01]  /*34f0*/  LEA.HI R21, R14, 0xffffff80, RZ, 0x8 ;  /* 0xffffff800e157811 */ /* 0x000fe200078f40ff */
[----:B------:R-:W0:Y:S01]  /*3500*/  I2F.F16 R45, R45 ;  /* 0x0000002d002d7306 */ /* 0x000e220000200c00 */
[----:B------:R-:W-:Y:S01]  /*3510*/  IADD3 R8, PT, PT, R8, -0x80, RZ ;  /* 0xffffff8008087810 */ /* 0x000fe20007ffe0ff */
[----:B----4-:R-:W-:Y:S01]  /*3520*/  HADD2.F32 R9, -RZ, R9.H0_H0 ;  /* 0x20000009ff097230 */ /* 0x010fe20000004100 */
[----:B------:R-:W-:Y:S02]  /*3530*/  SHF.R.U32.HI R14, RZ, 0x10, R14 ;  /* 0x00000010ff0e7819 */ /* 0x000fe4000001160e */
[----:B------:R-:W-:Y:S02]  /*3540*/  LOP3.LUT R12, R12, 0xff, RZ, 0xc0, !PT ;  /* 0x000000ff0c0c7812 */ /* 0x000fe400078ec0ff */
[----:B------:R-:W-:Y:S01]  /*3550*/  LEA.HI R19, R15, 0xffffff80, RZ, 0x8 ;  /* 0xffffff800f137811 */ /* 0x000fe200078f40ff */
[----:B------:R3:W-:Y:S01]  /*3560*/  I2F.F16 R43, R8 ;  /* 0x00000008002b7306 */ /* 0x0007e20000200c00 */
[----:B------:R-:W-:-:S02]  /*3570*/  LOP3.LUT R14, R14, 0xff, RZ, 0xc0, !PT ;  /* 0x000000ff0e0e7812 */ /* 0x000fc400078ec0ff */
[----:B------:R-:W-:Y:S02]  /*3580*/  IADD3 R12, PT, PT, R12, -0x80, RZ ;  /* 0xffffff800c0c7810 */ /* 0x000fe40007ffe0ff */
[----:B------:R-:W-:Y:S01]  /*3590*/  IADD3 R14, PT, PT, R14, -0x80, RZ ;  /* 0xffffff800e0e7810 */ /* 0x000fe20007ffe0ff */
[----:B0-----:R-:W-:Y:S02]  /*35a0*/  HADD2.F32 R45, -RZ, R45.H0_H0 ;  /* 0x2000002dff2d7230 */ /* 0x001fe40000004100 */
[----:B------:R-:W-:Y:S01]  /*35b0*/  I2F.F16 R20, R20 ;  /* 0x0000001400147306 */ /* 0x000fe20000200c00 */
[----:B---3--:R-:W-:-:S04]  /*35c0*/  LOP3.LUT R8, R22, 0xff, RZ, 0xc0, !PT ;  /* 0x000000ff16087812 */ /* 0x008fc800078ec0ff */
[----:B------:R-:W-:Y:S02]  /*35d0*/  IADD3 R46, PT, PT, R8, -0x80, RZ ;  /* 0xffffff80082e7810 */ /* 0x000fe40007ffe0ff */
[--C-:B------:R-:W-:Y:S01]  /*35e0*/  SHF.R.U32.HI R8, RZ, 0x8, R15.reuse ;  /* 0x00000008ff087819 */ /* 0x100fe2000001160f */
[----:B------:R-:W0:Y:S01]  /*35f0*/  I2F.F16 R22, R13 ;  /* 0x0000000d00167306 */ /* 0x000e220000200c00 */
[----:B------:R-:W-:Y:S02]  /*3600*/  SHF.R.U32.HI R15, RZ, 0x10, R15 ;  /* 0x00000010ff0f7819 */ /* 0x000fe4000001160f */
[----:B------:R-:W-:Y:S01]  /*3610*/  LOP3.LUT R8, R8, 0xff, RZ, 0xc0, !PT ;  /* 0x000000ff08087812 */ /* 0x000fe200078ec0ff */
[----:B-1----:R-:W-:Y:S01]  /*3620*/  HADD2.F32 R40, -RZ, R10.H1_H1 ;  /* 0x3000000aff287230 */ /* 0x002fe20000004100 */
[----:B------:R-:W-:Y:S01]  /*3630*/  LOP3.LUT R15, R15, 0xff, RZ, 0xc0, !PT ;  /* 0x000000ff0f0f7812 */ /* 0x000fe200078ec0ff */
[----:B------:R-:W-:Y:S01]  /*3640*/  HADD2.F32 R41, -RZ, R11.H1_H1 ;  /* 0x3000000bff297230 */ /* 0x000fe20000004100 */
[----:B------:R-:W-:Y:S01]  /*3650*/  IADD3 R44, PT, PT, R8, -0x80, RZ ;  /* 0xffffff80082c7810 */ /* 0x000fe20007ffe0ff */
[----:B------:R-:W1:Y:S02]  /*3660*/  I2F.F16 R46, R46 ;  /* 0x0000002e002e7306 */ /* 0x000e640000200c00 */
[----:B------:R-:W-:-:S02]  /*3670*/  VIADD R15, R15, 0xffffff80 ;  /* 0xffffff800f0f7836 */ /* 0x000fc40000000000 */
[----:B0-----:R-:W-:-:S04]  /*3680*/  HADD2.F32 R22, -RZ, R22.H0_H0 ;  /* 0x20000016ff167230 */ /* 0x001fc80000004100 */
        /* <DEDUP_REMOVED lines=8> */
[----:B------:R-:W-:Y:S08]  /*3710*/  I2F.F16 R16, R16 ;  /* 0x0000001000107306 */ /* 0x000ff00000200c00 */
[----:B------:R-:W0:Y:S08]  /*3720*/  I2F.F16 R21, R21 ;  /* 0x0000001500157306 */ /* 0x000e300000200c00 */
[----:B------:R-:W1:Y:S01]  /*3730*/  I2F.F16 R19, R19 ;  /* 0x0000001300137306 */ /* 0x000e620000200c00 */
[----:B0-----:R-:W-:Y:S01]  /*3740*/  HADD2.F32 R21, -RZ, R21.H0_H0 ;  /* 0x20000015ff157230 */ /* 0x001fe20000004100 */
[----:B--2---:R-:W-:-:S02]  /*3750*/  LOP3.LUT R8, R4, 0xff, RZ, 0xc0, !PT ;  /* 0x000000ff04087812 */ /* 0x004fc400078ec0ff */
[----:B------:R-:W-:Y:S02]  /*3760*/  LOP3.LUT R13, R6, 0xff, RZ, 0xc0, !PT ;  /* 0x000000ff060d7812 */ /* 0x000fe400078ec0ff */
[----:B------:R-:W-:Y:S02]  /*3770*/  IADD3 R23, PT, PT, R8, -0x80, RZ ;  /* 0xffffff8008177810 */ /* 0x000fe40007ffe0ff */
[----:B------:R-:W-:Y:S02]  /*3780*/  LOP3.LUT R8, R5, 0xff, RZ, 0xc0, !PT ;  /* 0x000000ff05087812 */ /* 0x000fe400078ec0ff */
[----:B------:R-:W-:Y:S02]  /*3790*/  LEA.HI R18, R4, 0xffffff80, RZ, 0x8 ;  /* 0xffffff8004127811 */ /* 0x000fe400078f40ff */
[----:B------:R-:W-:Y:S01]  /*37a0*/  IADD3 R38, PT, PT, R8, -0x80, RZ ;  /* 0xffffff8008267810 */ /* 0x000fe20007ffe0ff */
[----:B------:R-:W-:Y:S01]  /*37b0*/  HADD2.F32 R8, -RZ, R10.H0_H0 ;  /* 0x2000000aff087230 */ /* 0x000fe20000004100 */
[--C-:B------:R-:W-:Y:S01]  /*37c0*/  SHF.R.U32.HI R51, RZ, 0x8, R4.reuse ;  /* 0x00000008ff337819 */ /* 0x100fe20000011604 */
[----:B------:R-:W-:Y:S01]  /*37d0*/  HADD2.F32 R10, -RZ, R11.H0_H0 ;  /* 0x2000000bff0a7230 */ /* 0x000fe20000004100 */
[----:B------:R-:W-:Y:S01]  /*37e0*/  LOP3.LUT R11, R7, 0xff, RZ, 0xc0, !PT ;  /* 0x000000ff070b7812 */ /* 0x000fe200078ec0ff */
[----:B------:R-:W0:Y:S01]  /*37f0*/  I2F.F16 R23, R23 ;  /* 0x0000001700177306 */ /* 0x000e220000200c00 */
[----:B------:R-:W-:Y:S01]  /*3800*/  SHF.R.U32.HI R50, RZ, 0x10, R4 ;  /* 0x00000010ff327819 */ /* 0x000fe20000011604 */
[----:B------:R-:W-:Y:S01]  /*3810*/  FFMA.FTZ R53, R9, R8, RZ ;  /* 0x0000000809357223 */ /* 0x000fe200000100ff */
[----:B------:R-:W-:Y:S01]  /*3820*/  IADD3 R39, PT, PT, R13, -0x80, RZ ;  /* 0xffffff800d277810 */ /* 0x000fe20007ffe0ff */
[----:B------:R-:W-:Y:S01]  /*3830*/  VIADD R4, R11, 0xffffff80 ;  /* 0xffffff800b047836 */ /* 0x000fe20000000000 */
[----:B------:R-:W-:Y:S01]  /*3840*/  SHF.R.U32.HI R44, RZ, 0x10, R5 ;  /* 0x00000010ff2c7819 */ /* 0x000fe20000011605 */
[----:B------:R-:W-:-:S02]  /*3850*/  HADD2.F32 R11, -RZ, R49.H0_H0 ;  /* 0x20000031ff0b7230 */ /* 0x000fc40000004100 */
[----:B------:R-:W-:Y:S01]  /*3860*/  FFMA.FTZ R49, R8, R55, RZ ;  /* 0x0000003708317223 */ /* 0x000fe200000100ff */
[----:B------:R-:W-:Y:S01]  /*3870*/  HADD2.F32 R13, -RZ, R47.H0_H0 ;  /* 0x2000002fff0d7230 */ /* 0x000fe20000004100 */
[----:B------:R-:W-:Y:S01]  /*3880*/  LOP3.LUT R44, R44, 0xff, RZ, 0xc0, !PT ;  /* 0x000000ff2c2c7812 */ /* 0x000fe200078ec0ff */
[----:B------:R-:W2:Y:S01]  /*3890*/  I2F.F16 R38, R38 ;  /* 0x0000002600267306 */ /* 0x000ea20000200c00 */
[----:B------:R-:W-:Y:S01]  /*38a0*/  FFMA.FTZ R9, R8, R11, RZ ;  /* 0x0000000b08097223 */ /* 0x000fe200000100ff */
[----:B------:R-:W-:Y:S01]  /*38b0*/  FFMA.FTZ R49, R40, R45, R49 ;  /* 0x0000002d28317223 */ /* 0x000fe20000010031 */
[----:B------:R-:W-:Y:S01]  /*38c0*/  FFMA.FTZ R47, R8, R13, RZ ;  /* 0x0000000d082f7223 */ /* 0x000fe200000100ff */
[----:B------:R-:W-:Y:S02]  /*38d0*/  HADD2.F32 R8, -RZ, R43.H0_H0 ;  /* 0x2000002bff087230 */ /* 0x000fe40000004100 */
[C---:B------:R-:W-:Y:S01]  /*38e0*/  FFMA.FTZ R45, R40.reuse, R46, R9 ;  /* 0x0000002e282d7223 */ /* 0x040fe20000010009 */
[----:B------:R-:W-:Y:S01]  /*38f0*/  LEA.HI R17, R5, 0xffffff80, RZ, 0x8 ;  /* 0xffffff8005117811 */ /* 0x000fe200078f40ff */
[----:B------:R-:W-:Y:S01]  /*3900*/  FFMA.FTZ R47, R40, R48, R47 ;  /* 0x00000030282f7223 */ /* 0x000fe2000001002f */
[----:B------:R-:W-:Y:S01]  /*3910*/  FFMA.FTZ R22, R10, R22, R49 ;  /* 0x000000160a167223 */ /* 0x000fe20000010031 */
[----:B------:R-:W-:Y:S01]  /*3920*/  FFMA.FTZ R43, R8, R40, R53 ;  /* 0x00000028082b7223 */ /* 0x000fe20000010035 */
[----:B------:R-:W-:Y:S01]  /*3930*/  SHF.R.U32.HI R8, RZ, 0x8, R5 ;  /* 0x00000008ff087819 */ /* 0x000fe20000011605 */
[----:B------:R-:W3:Y:S01]  /*3940*/  I2F.F16 R39, R39 ;  /* 0x0000002700277306 */ /* 0x000ee20000200c00 */
[----:B------:R-:W-:Y:S01]  /*3950*/  SHF.R.U32.HI R40, RZ, 0x8, R6 ;  /* 0x00000008ff287819 */ /* 0x000fe20000011606 */
[----:B------:R-:W-:Y:S01]  /*3960*/  FFMA.FTZ R43, R12, R10, R43 ;  /* 0x0000000a0c2b7223 */ /* 0x000fe2000001002b */
[----:B------:R-:W-:Y:S01]  /*3970*/  LOP3.LUT R46, R8, 0xff, RZ, 0xc0, !PT ;  /* 0x000000ff082e7812 */ /* 0x000fe200078ec0ff */
[----:B------:R-:W-:Y:S01]  /*3980*/  VIADD R12, R44, 0xffffff80 ;  /* 0xffffff802c0c7836 */ /* 0x000fe20000000000 */
[----:B------:R-:W4:Y:S01]  /*3990*/  LDS.64 R8, [UR4+0x38] ;  /* 0x00003804ff087984 */ /* 0x000f220008000a00 */
[----:B------:R-:W-:Y:S01]  /*39a0*/  LOP3.LUT R40, R40, 0xff, RZ, 0xc0, !PT ;  /* 0x000000ff28287812 */ /* 0x000fe200078ec0ff */
[----:B------:R-:W-:Y:S01]  /*39b0*/  HADD2.F32 R44, -RZ, R20.H0_H0 ;  /* 0x20000014ff2c7230 */ /* 0x000fe20000004100 */
[----:B------:R-:W-:Y:S01]  /*39c0*/  IADD3 R5, PT, PT, R46, -0x80, RZ ;  /* 0xffffff802e057810 */ /* 0x000fe20007ffe0ff */
[----:B------:R-:W-:-:S02]  /*39d0*/  HADD2.F32 R46, -RZ, R15.H0_H0 ;  /* 0x2000000fff2e7230 */ /* 0x000fc40000004100 */
[----:B------:R-:W-:Y:S01]  /*39e0*/  FFMA.FTZ R20, R10, R14, R45 ;  /* 0x0000000e0a147223 */ /* 0x000fe2000001002d */
[----:B------:R-:W-:Y:S01]  /*39f0*/  IADD3 R14, PT, PT, R40, -0x80, RZ ;  /* 0xffffff80280e7810 */ /* 0x000fe20007ffe0ff */
[----:B------:R-:W-:Y:S01]  /*3a00*/  HADD2.F32 R40, -RZ, R16.H0_H0 ;  /* 0x20000010ff287230 */ /* 0x000fe20000004100 */
[----:B------:R-:W-:Y:S01]  /*3a10*/  SHF.R.U32.HI R16, RZ, 0x8, R7 ;  /* 0x00000008ff107819 */ /* 0x000fe20000011607 */
[----:B------:R-:W-:Y:S01]  /*3a20*/  FFMA.FTZ R47, R10, R46, R47 ;  /* 0x0000002e0a2f7223 */ /* 0x000fe2000001002f */
[----:B------:R-:W-:Y:S01]  /*3a30*/  FFMA.FTZ R10, R44, R41, R43 ;  /* 0x000000292c0a7223 */ /* 0x000fe2000001002b */
[----:B-1----:R-:W-:Y:S01]  /*3a40*/  HADD2.F32 R44, -RZ, R19.H0_H0 ;  /* 0x20000013ff2c7230 */ /* 0x002fe20000004100 */
[----:B------:R-:W-:Y:S01]  /*3a50*/  LOP3.LUT R19, R16, 0xff, RZ, 0xc0, !PT ;  /* 0x000000ff10137812 */ /* 0x000fe200078ec0ff */
[----:B------:R-:W-:Y:S01]  /*3a60*/  FFMA.FTZ R16, R41, R21, R20 ;  /* 0x0000001529107223 */ /* 0x000fe20000010014 */
[----:B------:R-:W-:Y:S01]  /*3a70*/  LOP3.LUT R51, R51, 0xff, RZ, 0xc0, !PT ;  /* 0x000000ff33337812 */ /* 0x000fe200078ec0ff */
[----:B------:R-:W1:Y:S01]  /*3a80*/  I2F.F16 R5, R5 ;  /* 0x0000000500057306 */ /* 0x000e620000200c00 */
[----:B------:R-:W-:Y:S01]  /*3a90*/  SHF.R.U32.HI R20, RZ, 0x10, R7 ;  /* 0x00000010ff147819 */ /* 0x000fe20000011607 */
[----:B0-----:R-:W-:Y:S01]  /*3aa0*/  HADD2.F32 R23, -RZ, R23.H0_H0 ;  /* 0x20000017ff177230 */ /* 0x001fe20000004100 */
[----:B------:R-:W-:Y:S01]  /*3ab0*/  SHF.R.U32.HI R15, RZ, 0x10, R6 ;  /* 0x00000010ff0f7819 */ /* 0x000fe20000011606 */
[----:B--2---:R-:W-:Y:S01]  /*3ac0*/  HADD2.F32 R38, -RZ, R38.H0_H0 ;  /* 0x20000026ff267230 */ /* 0x004fe20000004100 */
[----:B------:R-:W-:Y:S01]  /*3ad0*/  IADD3 R11, PT, PT, R51, -0x80, RZ ;  /* 0xffffff80330b7810 */ /* 0x000fe20007ffe0ff */
[----:B------:R-:W-:Y:S01]  /*3ae0*/  FFMA.FTZ R22, R41, R40, R22 ;  /* 0x0000002829167223 */ /* 0x000fe20000010016 */
[----:B------:R-:W-:Y:S01]  /*3af0*/  LOP3.LUT R50, R50, 0xff, RZ, 0xc0, !PT ;  /* 0x000000ff32327812 */ /* 0x000fe200078ec0ff */
[----:B------:R-:W0:Y:S01]  /*3b00*/  I2F.F16 R4, R4 ;  /* 0x0000000400047306 */ /* 0x000e220000200c00 */
[----:B------:R-:W-:Y:S01]  /*3b10*/  LOP3.LUT R20, R20, 0xff, RZ, 0xc0, !PT ;  /* 0x000000ff14147812 */ /* 0x000fe200078ec0ff */
[----:B---3--:R-:W-:Y:S01]  /*3b20*/  HADD2.F32 R39, -RZ, R39.H0_H0 ;  /* 0x20000027ff277230 */ /* 0x008fe20000004100 */
[----:B------:R-:W-:Y:S01]  /*3b30*/  LOP3.LUT R15, R15, 0xff, RZ, 0xc0, !PT ;  /* 0x000000ff0f0f7812 */ /* 0x000fe200078ec0ff */
[----:B------:R-:W-:Y:S01]  /*3b40*/  FFMA.FTZ R41, R41, R44, R47 ;  /* 0x0000002c29297223 */ /* 0x000fe2000001002f */
[----:B------:R-:W-:Y:S01]  /*3b50*/  IADD3 R21, PT, PT, R19, -0x80, RZ ;  /* 0xffffff8013157810 */ /* 0x000fe20007ffe0ff */
[----:B------:R-:W-:Y:S01]  /*3b60*/  VIADD R20, R20, 0xffffff80 ;  /* 0xffffff8014147836 */ /* 0x000fe20000000000 */
[----:B------:R-:W-:Y:S01]  /*3b70*/  IADD3 R13, PT, PT, R50, -0x80, RZ ;  /* 0xffffff80320d7810 */ /* 0x000fe20007ffe0ff */
[----:B------:R-:W2:Y:S01]  /*3b80*/  I2F.F16 R11, R11 ;  /* 0x0000000b000b7306 */ /* 0x000ea20000200c00 */
[----:B------:R-:W-:Y:S01]  /*3b90*/  IADD3 R15, PT, PT, R15, -0x80, RZ ;  /* 0xffffff800f0f7810 */ /* 0x000fe20007ffe0ff */
[----:B-1----:R-:W-:Y:S01]  /*3ba0*/  HADD2.F32 R5, -RZ, R5.H0_H0 ;  /* 0x20000005ff057230 */ /* 0x002fe20000004100 */
[----:B------:R-:W-:-:S02]  /*3bb0*/  LEA.HI R19, R6, 0xffffff80, RZ, 0x8 ;  /* 0xffffff8006137811 */ /* 0x000fc400078f40ff */
[----:B------:R-:W-:Y:S01]  /*3bc0*/  LEA.HI R7, R7, 0xffffff80, RZ, 0x8 ;  /* 0xffffff8007077811 */ /* 0x000fe200078f40ff */
[----:B0-----:R-:W-:Y:S02]  /*3bd0*/  HADD2.F32 R4, -RZ, R4.H0_H0 ;  /* 0x20000004ff047230 */ /* 0x001fe40000004100 */
[----:B------:R-:W0:Y:S01]  /*3be0*/  I2F.F16 R14, R14 ;  /* 0x0000000e000e7306 */ /* 0x000e220000200c00 */
[--C-:B----4-:R-:W-:Y:S02]  /*3bf0*/  HADD2.F32 R43, -RZ, R8.reuse.H0_H0 ;  /* 0x20000008ff2b7230 */ /* 0x110fe40000004100 */
[----:B------:R-:W-:Y:S02]  /*3c00*/  HADD2.F32 R8, -RZ, R8.H1_H1 ;  /* 0x30000008ff087230 */ /* 0x000fe40000004100 */
[----:B------:R-:W-:Y:S02]  /*3c10*/  HADD2.F32 R6, -RZ, R9.H0_H0 ;  /* 0x20000009ff067230 */ /* 0x000fe40000004100 */
[----:B------:R-:W-:Y:S01]  /*3c20*/  FFMA.FTZ R10, R23, R43, R10 ;  /* 0x0000002b170a7223 */ /* 0x000fe2000001000a */
[----:B------:R-:W-:Y:S01]  /*3c30*/  FFMA.FTZ R23, R43, R38, R22 ;  /* 0x000000262b177223 */ /* 0x000fe20000010016 */
[----:B------:R-:W1:Y:S01]  /*3c40*/  I2F.F16 R21, R21 ;  /* 0x0000001500157306 */ /* 0x000e620000200c00 */
[----:B--2---:R-:W-:-:S02]  /*3c50*/  HADD2.F32 R11, -RZ, R11.H0_H0 ;  /* 0x2000000bff0b7230 */ /* 0x004fc40000004100 */
[C---:B------:R-:W-:Y:S01]  /*3c60*/  FFMA.FTZ R39, R43.reuse, R39, R16 ;  /* 0x000000272b277223 */ /* 0x040fe20000010010 */
[----:B------:R-:W-:Y:S01]  /*3c70*/  FFMA.FTZ R5, R8, R5, R23 ;  /* 0x0000000508057223 */ /* 0x000fe20000010017 */
[----:B------:R-:W-:Y:S01]  /*3c80*/  FFMA.FTZ R16, R43, R4, R41 ;  /* 0x000000042b107223 */ /* 0x000fe20000010029 */
[----:B------:R-:W-:Y:S02]  /*3c90*/  HADD2.F32 R9, -RZ, R9.H1_H1 ;  /* 0x30000009ff097230 */ /* 0x000fe40000004100 */
        /* <DEDUP_REMOVED lines=8> */
[----:B0-----:R-:W-:-:S05]  /*3d20*/  HADD2.F32 R4, -RZ, R13.H0_H0 ;  /* 0x2000000dff047230 */ /* 0x001fca0000004100 */
[----:B------:R-:W0:Y:S01]  /*3d30*/  I2F.F16 R15, R15 ;  /* 0x0000000f000f7306 */ /* 0x000e220000200c00 */
[----:B------:R-:W-:Y:S02]  /*3d40*/  HADD2.F32 R13, -RZ, R28.H1_H1 ;  /* 0x3000001cff0d7230 */ /* 0x000fe40000004100 */
[----:B------:R-:W-:Y:S01]  /*3d50*/  FFMA.FTZ R11, R4, R6, R11 ;  /* 0x00000006040b7223 */ /* 0x000fe2000001000b */
[----:B-1----:R-:W-:-:S04]  /*3d60*/  HADD2.F32 R12, -RZ, R12.H0_H0 ;  /* 0x2000000cff0c7230 */ /* 0x002fc80000004100 */
        /* <DEDUP_REMOVED lines=22> */
[----:B------:R-:W-:Y:S01]  /*3ed0*/  HADD2.F32 R7, -RZ, R28.H0_H0 ;  /* 0x2000001cff077230 */ /* 0x000fe20000004100 */
[----:B------:R-:W-:Y:S02]  /*3ee0*/  PRMT R11, R11, 0x5410, R4 ;  /* 0x000054100b0b7816 */ /* 0x000fe40000000004 */
[----:B------:R-:W-:Y:S02]  /*3ef0*/  FFMA.FTZ R6, R9, R6, R20 ;  /* 0x0000000609067223 */ /* 0x000fe40000010014 */
[----:B------:R-:W-:Y:S01]  /*3f00*/  FMUL.FTZ R8, R7, R8 ;  /* 0x0000000807087220 */ /* 0x000fe20000410000 */
[----:B------:R-:W-:-:S02]  /*3f10*/  HFMA2 R26, R11, 1, 1, R26 ;  /* 0x3c003c000b1a7831 */ /* 0x000fc4000000001a */
[----:B------:R-:W-:Y:S02]  /*3f20*/  FMUL.FTZ R6, R13, R6 ;  /* 0x000000060d067220 */ /* 0x000fe40000410000 */
[----:B------:R-:W-:-:S03]  /*3f30*/  F2FP.F16.F32.PACK_AB R8, RZ, R8 ;  /* 0x00000008ff08723e */ /* 0x000fc600000000ff */
[----:B------:R-:W-:-:S04]  /*3f40*/  F2FP.F16.F32.PACK_AB R6, RZ, R6 ;  /* 0x00000006ff06723e */ /* 0x000fc800000000ff */
[----:B------:R-:W-:-:S05]  /*3f50*/  PRMT R8, R8, 0x5410, R6 ;  /* 0x0000541008087816 */ /* 0x000fca0000000006 */
[----:B------:R-:W-:-:S07]  /*3f60*/  HADD2 R27, R8, R27 ;  /* 0x0000001b081b7230 */ /* 0x000fce0000000000 */
.L_x_3877:
        /* <DEDUP_REMOVED lines=8> */
.L_x_3873:
[----:B------:R-:W0:Y:S02]  /*3ff0*/  LDCU UR5, c[0x0][0x3cc] ;  /* 0x00007980ff0577ac */ /* 0x000e240008000800 */
[----:B0-----:R-:W-:-:S04]  /*4000*/  VIMNMX R31, PT, PT, R30, UR5, PT ;  /* 0x000000051e1f7c48 */ /* 0x001fc8000bfe0100 */
[----:B------:R-:W-:-:S13]  /*4010*/  ISETP.GT.AND P0, PT, R31, R24, PT ;  /* 0x000000181f00720c */ /* 0x000fda0003f04270 */
[----:B------:R-:W-:Y:S05]  /*4020*/  @!P0 BRA `(.L_x_3879) ;  /* 0x0000001800188947 */ /* 0x000fea0003800000 */
[----:B------:R-:W0:Y:S01]  /*4030*/  LDC.64 R4, c[0x0][0x3b8] ;  /* 0x0000ee00ff047b82 */ /* 0x000e220000000a00 */
[----:B------:R-:W-:Y:S01]  /*4040*/  MOV R42, R20 ;  /* 0x00000014002a7202 */ /* 0x000fe20000000f00 */
[----:B------:R-:W-:-:S06]  /*4050*/  IMAD.MOV.U32 R43, RZ, RZ, R21 ;  /* 0x000000ffff2b7224 */ /* 0x000fcc00078e0015 */
[----:B------:R-:W1:Y:S01]  /*4060*/  LDC.64 R2, c[0x0][0x3a8] ;  /* 0x0000ea00ff027b82 */ /* 0x000e620000000a00 */
[----:B0-----:R-:W-:-:S03]  /*4070*/  IMAD.WIDE.U32 R4, R24, 0x4, R4 ;  /* 0x0000000418047825 */ /* 0x001fc600078e0004 */
[----:B------:R-:W-:-:S04]  /*4080*/  IADD3 R38, P0, PT, R4, 0x2, RZ ;  /* 0x0000000204267810 */ /* 0x000fc80007f1e0ff */
[----:B------:R-:W-:-:S09]  /*4090*/  IADD3.X R39, PT, PT, RZ, R5, RZ, P0, !PT ;  /* 0x00000005ff277210 */ /* 0x000fd200007fe4ff */
.L_x_3882:
[----:B------:R-:W-:Y:S01]  /*40a0*/  ISETP.NE.AND P0, PT, R24, R29, PT ;  /* 0x0000001d1800720c */ /* 0x000fe20003f05270 */
[C---:B-1---5:R-:W-:Y:S01]  /*40b0*/  IMAD.WIDE R16, R3.reuse, 0x4, R42 ;  /* 0x0000000403107825 */ /* 0x062fe200078e022a */
[----:B------:R0:W5:Y:S03]  /*40c0*/  LDG.E.128.CONSTANT R12, desc[UR6][R42.64] ;  /* 0x000000062a0c7981 */ /* 0x000166000c1e9d00 */
[----:B------:R-:W-:Y:S02]  /*40d0*/  IMAD.WIDE R20, R3, 0x4, R16 ;  /* 0x0000000403147825 */ /* 0x000fe400078e0210 */
[----:B------:R-:W5:Y:S06]  /*40e0*/  LDG.E.128.CONSTANT R16, desc[UR6][R16.64] ;  /* 0x0000000610107981 */ /* 0x000f6c000c1e9d00 */
[----:B------:R-:W-:Y:S01]  /*40f0*/  @!P0 LEA R22, R25, R36, 0x3 ;  /* 0x0000002419168211 */ /* 0x000fe200078e18ff */
[C---:B------:R-:W-:Y:S01]  /*4100*/  IMAD.WIDE R4, R3.reuse, 0x4, R20 ;  /* 0x0000000403047825 */ /* 0x040fe200078e0214 */
[----:B------:R-:W2:Y:S04]  /*4110*/  @!P0 LDG.E.U16.CONSTANT R33, desc[UR6][R38.64] ;  /* 0x0000000626218981 */ /* 0x000ea8000c1e9500 */
[----:B------:R-:W3:Y:S01]  /*4120*/  @!P0 LDL.64 R22, [R22+0x8] ;  /* 0x0000080016168983 */ /* 0x000ee20000100a00 */
[----:B------:R-:W-:-:S03]  /*4130*/  IMAD.WIDE R40, R3, 0x4, R4 ;  /* 0x0000000403287825 */ /* 0x000fc600078e0204 */
[----:B------:R-:W5:Y:S04]  /*4140*/  LDG.E.128.CONSTANT R4, desc[UR6][R4.64] ;  /* 0x0000000604047981 */ /* 0x000f68000c1e9d00 */
[----:B------:R0:W5:Y:S01]  /*4150*/  LDG.E.128.CONSTANT R8, desc[UR6][R40.64] ;  /* 0x0000000628087981 */ /* 0x000162000c1e9d00 */
[----:B------:R-:W-:Y:S02]  /*4160*/  ISETP.LE.AND P1, PT, R2, UR8, PT ;  /* 0x0000000802007c0c */ /* 0x000fe4000bf23270 */
[----:B------:R-:W-:-:S05]  /*4170*/  @!P0 IADD3 R32, PT, PT, R25, 0x1, RZ ;  /* 0x0000000119208810 */ /* 0x000fca0007ffe0ff */
[----:B------:R-:W-:Y:S01]  /*4180*/  @!P0 IMAD.MOV.U32 R25, RZ, RZ, R32 ;  /* 0x000000ffff198224 */ /* 0x000fe200078e0020 */
[----:B--2---:R-:W-:Y:S02]  /*4190*/  @!P0 IADD3 R29, PT, PT, R33, R24, RZ ;  /* 0x00000018211d8210 */ /* 0x004fe40007ffe0ff */
[----:B---3--:R-:W-:Y:S02]  /*41a0*/  @!P0 PRMT R0, R22, 0x7610, R0 ;  /* 0x0000761016008816 */ /* 0x008fe40000000000 */
[----:B------:R-:W-:Y:S02]  /*41b0*/  @!P0 PRMT R28, R23, 0x7610, R28 ;  /* 0x00007610171c8816 */ /* 0x000fe4000000001c */
[----:B------:R-:W-:Y:S02]  /*41c0*/  @!P0 PRMT R0, R0, 0x7610, R22 ;  /* 0x0000761000008816 */ /* 0x000fe40000000016 */
[----:B------:R-:W-:Y:S01]  /*41d0*/  @!P0 PRMT R28, R28, 0x7610, R23 ;  /* 0x000076101c1c8816 */ /* 0x000fe20000000017 */
[----:B0-----:R-:W-:Y:S06]  /*41e0*/  @P1 BRA `(.L_x_3880) ;  /* 0x0000000800bc1947 */ /* 0x001fec0003800000 */
[----:B------:R-:W2:Y:S01]  /*41f0*/  LDG.E.128.CONSTANT R20, desc[UR6][R20.64] ;  /* 0x0000000614147981 */ /* 0x000ea2000c1e9d00 */
[----:B-----5:R-:W-:Y:S02]  /*4200*/  LOP3.LUT R48, R13, 0x3f003f, RZ, 0xc0, !PT ;  /* 0x003f003f0d307812 */ /* 0x020fe400078ec0ff */
[--C-:B------:R-:W-:Y:S01]  /*4210*/  SHF.R.U32.HI R46, RZ, 0xc, R13.reuse ;  /* 0x0000000cff2e7819 */ /* 0x100fe2000001160d */
[----:B------:R-:W0:Y:S01]  /*4220*/  LDS.128 R32, [UR4] ;  /* 0x00000004ff207984 */ /* 0x000e220008000c00 */
        /* <DEDUP_REMOVED lines=8> */
[----:B------:R-:W-:Y:S02]  /*42b0*/  LOP3.LUT R13, R13, 0x3f003f, RZ, 0xc0, !PT ;  /* 0x003f003f0d0d7812 */ /* 0x000fe400078ec0ff */
[----:B------:R-:W-:Y:S01]  /*42c0*/  LOP3.LUT R50, R15, 0x3f003f, RZ, 0xc0, !PT ;  /* 0x003f003f0f327812 */ /* 0x000fe200078ec0ff */
[----:B------:R-:W-:Y:S01]  /*42d0*/  HADD2 R51, R48, -1056, -1056 ;  /* 0xe420e42030337430 */ /* 0x000fe20000000000 */
[----:B------:R-:W-:-:S02]  /*42e0*/  SHF.R.U32.HI R44, RZ, 0xc, R15 ;  /* 0x0000000cff2c7819 */ /* 0x000fc4000001160f */
[----:B------:R-:W-:Y:S02]  /*42f0*/  SHF.R.U32.HI R15, RZ, 0x6, R15 ;  /* 0x00000006ff0f7819 */ /* 0x000fe4000001160f */
[----:B------:R-:W-:Y:S02]  /*4300*/  LOP3.LUT R47, R47, 0x64006400, RZ, 0xfc, !PT ;  /* 0x640064002f2f7812 */ /* 0x000fe400078efcff */
        /* <DEDUP_REMOVED lines=10> */
[-C--:B0-----:R-:W-:Y:S01]  /*43b0*/  HFMA2 R48, R51, R32.reuse, RZ.H0_H0 ;  /* 0x0000002033307231 */ /* 0x081fe200000400ff */
[----:B------:R-:W-:Y:S01]  /*43c0*/  LOP3.LUT R14, R14, 0x64006400, RZ, 0xfc, !PT ;  /* 0x640064000e0e7812 */ /* 0x000fe200078efcff */
[----:B------:R-:W-:Y:S01]  /*43d0*/  HADD2 R53, R50, -1056, -1056 ;  /* 0xe420e42032357430 */ /* 0x000fe20000000000 */
[----:B------:R-:W-:Y:S01]  /*43e0*/  LOP3.LUT R15, R15, 0x64006400, RZ, 0xfc, !PT ;  /* 0x640064000f0f7812 */ /* 0x000fe200078efcff */
[----:B------:R-:W-:Y:S02]  /*43f0*/  HFMA2 R47, R47, R32, RZ ;  /* 0x000000202f2f7231 */ /* 0x000fe400000000ff */
[----:B------:R-:W-:-:S02]  /*4400*/  HADD2 R12, R12, -1056, -1056 ;  /* 0xe420e4200c0c7430 */ /* 0x000fc40000000000 */
[-C--:B------:R-:W-:Y:S02]  /*4410*/  HFMA2 R49, R49, R32.reuse, RZ ;  /* 0x0000002031317231 */ /* 0x080fe400000000ff */
[----:B------:R-:W-:Y:S01]  /*4420*/  HADD2 R50, R14, -1056, -1056 ;  /* 0xe420e4200e327430 */ /* 0x000fe20000000000 */
[----:B------:R-:W-:Y:S01]  /*4430*/  LOP3.LUT R37, R37, 0xf000f, RZ, 0xc0, !PT ;  /* 0x000f000f25257812 */ /* 0x000fe200078ec0ff */
[-C--:B------:R-:W-:Y:S01]  /*4440*/  HFMA2 R14, R13, R33.reuse, R48 ;  /* 0x000000210d0e7231 */ /* 0x080fe20000000030 */
[----:B------:R-:W-:Y:S01]  /*4450*/  LOP3.LUT R48, R16, 0x3f003f, RZ, 0xc0, !PT ;  /* 0x003f003f10307812 */ /* 0x000fe200078ec0ff */
[----:B------:R-:W-:Y:S02]  /*4460*/  HADD2 R51, R15, -1056, -1056 ;  /* 0xe420e4200f337430 */ /* 0x000fe40000000000 */
[----:B------:R-:W-:Y:S02]  /*4470*/  HFMA2 R15, R12, R33, R47 ;  /* 0x000000210c0f7231 */ /* 0x000fe4000000002f */
[----:B------:R-:W-:-:S02]  /*4480*/  HFMA2 R32, R53, R32, RZ.H0_H0 ;  /* 0x0000002035207231 */ /* 0x000fc400000400ff */
[-C--:B------:R-:W-:Y:S01]  /*4490*/  HFMA2 R12, R50, R33.reuse, R49 ;  /* 0x00000021320c7231 */ /* 0x080fe20000000031 */
[----:B------:R-:W-:Y:S01]  /*44a0*/  LOP3.LUT R50, R48, 0x64006400, RZ, 0xfc, !PT ;  /* 0x6400640030327812 */ /* 0x000fe200078efcff */
[----:B------:R-:W-:Y:S01]  /*44b0*/  HFMA2 R13, R51, R33, R32 ;  /* 0x00000021330d7231 */ /* 0x000fe20000000020 */
[----:B------:R-:W-:-:S03]  /*44c0*/  LOP3.LUT R49, R17, 0x3f003f, RZ, 0xc0, !PT ;  /* 0x003f003f11317812 */ /* 0x000fc600078ec0ff */
[----:B------:R-:W-:Y:S01]  /*44d0*/  HADD2 R52, R50, -1056, -1056 ;  /* 0xe420e42032347430 */ /* 0x000fe20000000000 */
[----:B------:R-:W-:Y:S02]  /*44e0*/  LOP3.LUT R51, R18, 0x3f003f, RZ, 0xc0, !PT ;  /* 0x003f003f12337812 */ /* 0x000fe400078ec0ff */
[----:B------:R-:W-:Y:S01]  /*44f0*/  LOP3.LUT R50, R19, 0x3f003f, RZ, 0xc0, !PT ;  /* 0x003f003f13327812 */ /* 0x000fe200078ec0ff */
[----:B------:R-:W-:Y:S01]  /*4500*/  HFMA2 R15, R52, R34, R15 ;  /* 0x00000022340f7231 */ /* 0x000fe2000000000f */
        /* <DEDUP_REMOVED lines=12> */
[----:B------:R-:W-:Y:S02]  /*45d0*/  SHF.R.U32.HI R33, RZ, 0xc, R17 ;  /* 0x0000000cff217819 */ /* 0x000fe40000011611 */
[----:B------:R-:W-:Y:S01]  /*45e0*/  LOP3.LUT R49, R47, 0x64006400, RZ, 0xfc, !PT ;  /* 0x640064002f317812 */ /* 0x000fe200078efcff */
[----:B------:R-:W-:Y:S01]  /*45f0*/  HFMA2 R47, R51, R34, R12 ;  /* 0x00000022332f7231 */ /* 0x000fe2000000000c */
[----:B------:R-:W-:-:S02]  /*4600*/  SHF.R.U32.HI R16, RZ, 0xc, R18 ;  /* 0x0000000cff107819 */ /* 0x000fc40000011612 */
[--C-:B------:R-:W-:Y:S02]  /*4610*/  SHF.R.U32.HI R17, RZ, 0xc, R19.reuse ;  /* 0x0000000cff117819 */ /* 0x100fe40000011613 */
[----:B------:R-:W-:Y:S01]  /*4620*/  LOP3.LUT R50, R48, 0x64006400, RZ, 0xfc, !PT ;  /* 0x6400640030327812 */ /* 0x000fe200078efcff */
[----:B------:R-:W-:Y:S01]  /*4630*/  HFMA2 R48, R52, R34, R13 ;  /* 0x0000002234307231 */ /* 0x000fe2000000000d */
[----:B------:R-:W-:Y:S01]  /*4640*/  SHF.R.U32.HI R18, RZ, 0x6, R18 ;  /* 0x00000006ff127819 */ /* 0x000fe20000011612 */
[----:B------:R-:W-:Y:S01]  /*4650*/  HADD2 R34, R49, -1056, -1056 ;  /* 0xe420e42031227430 */ /* 0x000fe20000000000 */
[----:B------:R-:W-:Y:S01]  /*4660*/  SHF.R.U32.HI R19, RZ, 0x6, R19 ;  /* 0x00000006ff137819 */ /* 0x000fe20000011613 */
[----:B------:R-:W-:Y:S01]  /*4670*/  HADD2 R49, R50, -1056, -1056 ;  /* 0xe420e42032317430 */ /* 0x000fe20000000000 */
[----:B------:R-:W-:Y:S02]  /*4680*/  LOP3.LUT R12, R18, 0x3f003f, RZ, 0xc0, !PT ;  /* 0x003f003f120c7812 */ /* 0x000fe400078ec0ff */
[----:B------:R-:W-:Y:S01]  /*4690*/  LOP3.LUT R13, R19, 0x3f003f, RZ, 0xc0, !PT ;  /* 0x003f003f130d7812 */ /* 0x000fe200078ec0ff */
[----:B------:R-:W-:-:S02]  /*46a0*/  HFMA2 R19, R34, R35, R15 ;  /* 0x0000002322137231 */ /* 0x000fc4000000000f */
[-C--:B------:R-:W-:Y:S01]  /*46b0*/  HFMA2 R18, R49, R35.reuse, R14 ;  /* 0x0000002331127231 */ /* 0x080fe2000000000e */
[----:B------:R-:W-:Y:S02]  /*46c0*/  LOP3.LUT R34, R12, 0x64006400, RZ, 0xfc, !PT ;  /* 0x640064000c227812 */ /* 0x000fe400078efcff */
[----:B------:R-:W-:Y:S02]  /*46d0*/  LOP3.LUT R49, R13, 0x64006400, RZ, 0xfc, !PT ;  /* 0x640064000d317812 */ /* 0x000fe400078efcff */
[----:B------:R-:W0:Y:S01]  /*46e0*/  LDS.128 R12, [UR4+0x10] ;  /* 0x00001004ff0c7984 */ /* 0x000e220008000c00 */
        /* <DEDUP_REMOVED lines=8> */
[----:B------:R-:W-:-:S02]  /*4770*/  LOP3.LUT R48, R33, 0xf000f, RZ, 0xc0, !PT ;  /* 0x000f000f21307812 */ /* 0x000fc400078ec0ff */
[----:B--2---:R-:W-:Y:S02]  /*4780*/  SHF.R.U32.HI R45, RZ, 0x8, R20 ;  /* 0x00000008ff2d7819 */ /* 0x004fe40000011614 */
[----:B------:R-:W-:Y:S02]  /*4790*/  SHF.R.U32.HI R49, RZ, 0x8, R21 ;  /* 0x00000008ff317819 */ /* 0x000fe40000011615 */
[----:B------:R-:W-:Y:S02]  /*47a0*/  LOP3.LUT R35, R50, 0x300030, R45, 0xf8, !PT ;  /* 0x0030003032237812 */ /* 0x000fe400078ef82d */
[----:B------:R-:W-:Y:S02]  /*47b0*/  LOP3.LUT R50, R44, 0xf000f, RZ, 0xc0, !PT ;  /* 0x000f000f2c327812 */ /* 0x000fe400078ec0ff */
[----:B------:R-:W-:Y:S02]  /*47c0*/  LOP3.LUT R45, R52, 0x300030, R49, 0xf8, !PT ;  /* 0x00300030342d7812 */ /* 0x000fe400078ef831 */
[----:B------:R-:W-:-:S02]  /*47d0*/  SHF.R.U32.HI R44, RZ, 0x8, R22 ;  /* 0x00000008ff2c7819 */ /* 0x000fc40000011616 */
[----:B------:R-:W-:Y:S02]  /*47e0*/  SHF.R.U32.HI R49, RZ, 0x8, R23 ;  /* 0x00000008ff317819 */ /* 0x000fe40000011617 */
[----:B------:R-:W-:Y:S02]  /*47f0*/  SHF.R.U32.HI R32, RZ, 0xa, R20 ;  /* 0x0000000aff207819 */ /* 0x000fe40000011614 */
[--C-:B------:R-:W-:Y:S02]  /*4800*/  SHF.R.U32.HI R33, RZ, 0xa, R21.reuse ;  /* 0x0000000aff217819 */ /* 0x100fe40000011615 */
[----:B------:R-:W-:Y:S02]  /*4810*/  LOP3.LUT R51, R21, 0x3f003f, RZ, 0xc0, !PT ;  /* 0x003f003f15337812 */ /* 0x000fe400078ec0ff */
[----:B------:R-:W-:Y:S02]  /*4820*/  SHF.R.U32.HI R21, RZ, 0x6, R21 ;  /* 0x00000006ff157819 */ /* 0x000fe40000011615 */
[----:B------:R-:W-:-:S02]  /*4830*/  LOP3.LUT R44, R37, 0x300030, R44, 0xf8, !PT ;  /* 0x00300030252c7812 */ /* 0x000fc400078ef82c */
[----:B------:R-:W-:Y:S02]  /*4840*/  LOP3.LUT R37, R50, 0x300030, R49, 0xf8, !PT ;  /* 0x0030003032257812 */ /* 0x000fe400078ef831 */
[----:B------:R-:W-:Y:S02]  /*4850*/  LOP3.LUT R32, R47, 0x300030, R32, 0xf8, !PT ;  /* 0x003000302f207812 */ /* 0x000fe400078ef820 */
[----:B------:R-:W-:Y:S02]  /*4860*/  LOP3.LUT R33, R48, 0x300030, R33, 0xf8, !PT ;  /* 0x0030003030217812 */ /* 0x000fe400078ef821 */
[----:B------:R-:W-:Y:S02]  /*4870*/  LOP3.LUT R50, R20, 0x3f003f, RZ, 0xc0, !PT ;  /* 0x003f003f14327812 */ /* 0x000fe400078ec0ff */
[----:B------:R-:W-:Y:S02]  /*4880*/  SHF.R.U32.HI R52, RZ, 0xa, R22 ;  /* 0x0000000aff347819 */ /* 0x000fe40000011616 */
[----:B------:R-:W-:-:S02]  /*4890*/  LOP3.LUT R48, R22, 0x3f003f, RZ, 0xc0, !PT ;  /* 0x003f003f16307812 */ /* 0x000fc400078ec0ff */
[----:B------:R-:W-:Y:S02]  /*48a0*/  SHF.R.U32.HI R49, RZ, 0xa, R23 ;  /* 0x0000000aff317819 */ /* 0x000fe40000011617 */
[----:B------:R-:W-:Y:S02]  /*48b0*/  LOP3.LUT R47, R23, 0x3f003f, RZ, 0xc0, !PT ;  /* 0x003f003f172f7812 */ /* 0x000fe400078ec0ff */
[----:B------:R-:W-:Y:S02]  /*48c0*/  LOP3.LUT R51, R51, 0x64006400, RZ, 0xfc, !PT ;  /* 0x6400640033337812 */ /* 0x000fe400078efcff */
[----:B------:R-:W-:Y:S02]  /*48d0*/  LOP3.LUT R21, R21, 0x3f003f, RZ, 0xc0, !PT ;  /* 0x003f003f15157812 */ /* 0x000fe400078ec0ff */
[----:B------:R-:W-:Y:S01]  /*48e0*/  SHF.R.U32.HI R20, RZ, 0x6, R20 ;  /* 0x00000006ff147819 */ /* 0x000fe20000011614 */
[----:B------:R-:W-:Y:S01]  /*48f0*/  HADD2 R51, R51, -1056, -1056 ;  /* 0xe420e42033337430 */ /* 0x000fe20000000000 */
[----:B------:R-:W-:-:S02]  /*4900*/  SHF.R.U32.HI R22, RZ, 0x6, R22 ;  /* 0x00000006ff167819 */ /* 0x000fc40000011616 */
[----:B------:R-:W-:Y:S01]  /*4910*/  SHF.R.U32.HI R23, RZ, 0x6, R23 ;  /* 0x00000006ff177819 */ /* 0x000fe20000011617 */
[-C--:B0-----:R-:W-:Y:S01]  /*4920*/  HFMA2 R18, R51, R12.reuse, R18 ;  /* 0x0000000c33127231 */ /* 0x081fe20000000012 */
[----:B------:R-:W-:Y:S02]  /*4930*/  LOP3.LUT R16, R53, 0x300030, R52, 0xf8, !PT ;  /* 0x0030003035107812 */ /* 0x000fe400078ef834 */
        /* <DEDUP_REMOVED lines=9> */
[----:B------:R-:W-:Y:S01]  /*49d0*/  HFMA2 R19, R50, R12, R19 ;  /* 0x0000000c32137231 */ /* 0x000fe20000000013 */
[----:B------:R-:W-:Y:S01]  /*49e0*/  LOP3.LUT R22, R22, 0x3f003f, RZ, 0xc0, !PT ;  /* 0x003f003f16167812 */ /* 0x000fe200078ec0ff */
[----:B------:R-:W-:Y:S01]  /*49f0*/  HADD2 R47, R47, -1056, -1056 ;  /* 0xe420e4202f2f7430 */ /* 0x000fe20000000000 */
[----:B------:R-:W-:-:S02]  /*4a00*/  LOP3.LUT R23, R23, 0x3f003f, RZ, 0xc0, !PT ;  /* 0x003f003f17177812 */ /* 0x000fc400078ec0ff */
        /* <DEDUP_REMOVED lines=45> */
.L_x_3880:
[----:B------:R-:W-:Y:S01]  /*4ce0*/  MOV R20, R42 ;  /* 0x0000002a00147202 */ /* 0x000fe20000000f00 */
[----:B------:R-:W-:Y:S01]  /*4cf0*/  IMAD.WIDE R40, R3, 0x4, R40 ;  /* 0x0000000403287825 */ /* 0x000fe200078e0228 */
[----:B------:R-:W-:Y:S01]  /*4d00*/  MOV R21, R43 ;  /* 0x0000002b00157202 */ /* 0x000fe20000000f00 */
[----:B------:R-:W-:Y:S06]  /*4d10*/  @P1 BRA `(.L_x_3881) ;  /* 0x0000000800bc1947 */ /* 0x000fec0003800000 */
[----:B-----5:R-:W2:Y:S01]  /*4d20*/  LDG.E.128.CONSTANT R12, desc[UR6][R40.64] ;  /* 0x00000006280c7981 */ /* 0x020ea2000c1e9d00 */
[----:B------:R-:W-:Y:S02]  /*4d30*/  LOP3.LUT R35, R4, 0x3f003f, RZ, 0xc0, !PT ;  /* 0x003f003f04237812 */ /* 0x000fe400078ec0ff */
[--C-:B------:R-:W-:Y:S01]  /*4d40*/  SHF.R.U32.HI R22, RZ, 0xc, R4.reuse ;  /* 0x0000000cff167819 */ /* 0x100fe20000011604 */
[----:B------:R-:W0:Y:S01]  /*4d50*/  LDS.128 R16, [UR4+0x20] ;  /* 0x00002004ff107984 */ /* 0x000e220008000c00 */
[----:B------:R-:W-:Y:S02]  /*4d60*/  SHF.R.U32.HI R4, RZ, 0x6, R4 ;  /* 0x00000006ff047819 */ /* 0x000fe40000011604 */
[----:B------:R-:W-:Y:S02]  /*4d70*/  LOP3.LUT R47, R5, 0x3f003f, RZ, 0xc0, !PT ;  /* 0x003f003f052f7812 */ /* 0x000fe400078ec0ff */
[----:B------:R-:W-:Y:S02]  /*4d80*/  LOP3.LUT R50, R6, 0x3f003f, RZ, 0xc0, !PT ;  /* 0x003f003f06327812 */ /* 0x000fe400078ec0ff */
[----:B------:R-:W-:-:S02]  /*4d90*/  SHF.R.U32.HI R23, RZ, 0xc, R5 ;  /* 0x0000000cff177819 */ /* 0x000fc40000011605 */
[----:B------:R-:W-:Y:S02]  /*4da0*/  SHF.R.U32.HI R46, RZ, 0x6, R6 ;  /* 0x00000006ff2e7819 */ /* 0x000fe40000011606 */
[----:B------:R-:W-:Y:S02]  /*4db0*/  SHF.R.U32.HI R5, RZ, 0x6, R5 ;  /* 0x00000006ff057819 */ /* 0x000fe40000011605 */
[----:B------:R-:W-:Y:S02]  /*4dc0*/  LOP3.LUT R35, R35, 0x64006400, RZ, 0xfc, !PT ;  /* 0x6400640023237812 */ /* 0x000fe400078efcff */
[----:B------:R-:W-:Y:S02]  /*4dd0*/  LOP3.LUT R47, R47, 0x64006400, RZ, 0xfc, !PT ;  /* 0x640064002f2f7812 */ /* 0x000fe400078efcff */
[----:B------:R-:W-:Y:S02]  /*4de0*/  LOP3.LUT R4, R4, 0x3f003f, RZ, 0xc0, !PT ;  /* 0x003f003f04047812 */ /* 0x000fe400078ec0ff */
[----:B------:R-:W-:-:S02]  /*4df0*/  LOP3.LUT R50, R50, 0x64006400, RZ, 0xfc, !PT ;  /* 0x6400640032327812 */ /* 0x000fc400078efcff */
[----:B------:R-:W-:Y:S02]  /*4e00*/  LOP3.LUT R52, R46, 0x3f003f, RZ, 0xc0, !PT ;  /* 0x003f003f2e347812 */ /* 0x000fe400078ec0ff */
[----:B------:R-:W-:Y:S02]  /*4e10*/  LOP3.LUT R49, R7, 0x3f003f, RZ, 0xc0, !PT ;  /* 0x003f003f07317812 */ /* 0x000fe400078ec0ff */
[--C-:B------:R-:W-:Y:S02]  /*4e20*/  SHF.R.U32.HI R48, RZ, 0x6, R7.reuse ;  /* 0x00000006ff307819 */ /* 0x100fe40000011607 */
        /* <DEDUP_REMOVED lines=8> */
[----:B------:R-:W-:-:S02]  /*4eb0*/  LOP3.LUT R4, R52, 0x64006400, RZ, 0xfc, !PT ;  /* 0x6400640034047812 */ /* 0x000fc400078efcff */
[----:B------:R-:W-:Y:S02]  /*4ec0*/  LOP3.LUT R49, R49, 0x64006400, RZ, 0xfc, !PT ;  /* 0x6400640031317812 */ /* 0x000fe400078efcff */
[----:B------:R-:W-:Y:S01]  /*4ed0*/  LOP3.LUT R48, R48, 0x3f003f, RZ, 0xc0, !PT ;  /* 0x003f003f30307812 */ /* 0x000fe200078ec0ff */
[-C--:B0-----:R-:W-:Y:S01]  /*4ee0*/  HFMA2 R46, R47, R16.reuse, RZ ;  /* 0x000000102f2e7231 */ /* 0x081fe200000000ff */
[----:B------:R-:W-:Y:S01]  /*4ef0*/  LOP3.LUT R42, R9, 0x3f003f, RZ, 0xc0, !PT ;  /* 0x003f003f092a7812 */ /* 0x000fe200078ec0ff */
[-C--:B------:R-:W-:Y:S01]  /*4f00*/  HFMA2 R5, R5, R16.reuse, RZ ;  /* 0x0000001005057231 */ /* 0x080fe200000000ff */
[----:B------:R-:W-:Y:S01]  /*4f10*/  LOP3.LUT R45, R10, 0x3f003f, RZ, 0xc0, !PT ;  /* 0x003f003f0a2d7812 */ /* 0x000fe200078ec0ff */
[----:B------:R-:W-:Y:S01]  /*4f20*/  HADD2 R47, R4, -1056, -1056 ;  /* 0xe420e420042f7430 */ /* 0x000fe20000000000 */
[----:B------:R-:W-:Y:S01]  /*4f30*/  LOP3.LUT R51, R51, 0x64006400, RZ, 0xfc, !PT ;  /* 0x6400640033337812 */ /* 0x000fe200078efcff */
[----:B------:R-:W-:Y:S01]  /*4f40*/  HADD2 R49, R49, -1056, -1056 ;  /* 0xe420e42031317430 */ /* 0x000fe20000000000 */
[----:B------:R-:W-:Y:S01]  /*4f50*/  LOP3.LUT R7, R7, 0x64006400, RZ, 0xfc, !PT ;  /* 0x6400640007077812 */ /* 0x000fe200078efcff */
[-C--:B------:R-:W-:Y:S01]  /*4f60*/  HFMA2 R35, R35, R16.reuse, RZ.H0_H0 ;  /* 0x0000001023237231 */ /* 0x080fe200000400ff */
[----:B------:R-:W-:Y:S01]  /*4f70*/  SHF.R.U32.HI R32, RZ, 0xc, R6 ;  /* 0x0000000cff207819 */ /* 0x000fe20000011606 */
[----:B------:R-:W-:Y:S01]  /*4f80*/  HADD2 R52, R51, -1056, -1056 ;  /* 0xe420e42033347430 */ /* 0x000fe20000000000 */
[----:B------:R-:W-:Y:S01]  /*4f90*/  LOP3.LUT R43, R11, 0x3f003f, RZ, 0xc0, !PT ;  /* 0x003f003f0b2b7812 */ /* 0x000fe200078ec0ff */
[-C--:B------:R-:W-:Y:S01]  /*4fa0*/  HFMA2 R5, R50, R17.reuse, R5 ;  /* 0x0000001132057231 */ /* 0x080fe20000000005 */
[----:B------:R-:W-:Y:S01]  /*4fb0*/  LOP3.LUT R48, R48, 0x64006400, RZ, 0xfc, !PT ;  /* 0x6400640030307812 */ /* 0x000fe200078efcff */
[-C--:B------:R-:W-:Y:S01]  /*4fc0*/  HFMA2 R46, R47, R17.reuse, R46 ;  /* 0x000000112f2e7231 */ /* 0x080fe2000000002e */
[--C-:B------:R-:W-:Y:S01]  /*4fd0*/  SHF.R.U32.HI R34, RZ, 0xc, R8.reuse ;  /* 0x0000000cff227819 */ /* 0x100fe20000011608 */
[----:B------:R-:W-:Y:S01]  /*4fe0*/  HADD2 R4, R7, -1056, -1056 ;  /* 0xe420e42007047430 */ /* 0x000fe20000000000 */
[----:B------:R-:W-:Y:S01]  /*4ff0*/  SHF.R.U32.HI R6, RZ, 0x6, R8 ;  /* 0x00000006ff067819 */ /* 0x000fe20000011608 */
[----:B------:R-:W-:Y:S01]  /*5000*/  HFMA2 R16, R49, R16, RZ.H0_H0 ;  /* 0x0000001031107231 */ /* 0x000fe200000400ff */
[--C-:B------:R-:W-:Y:S01]  /*5010*/  SHF.R.U32.HI R37, RZ, 0x6, R9.reuse ;  /* 0x00000006ff257819 */ /* 0x100fe20000011609 */
[----:B------:R-:W-:Y:S01]  /*5020*/  HADD2 R47, R48, -1056, -1056 ;  /* 0xe420e420302f7430 */ /* 0x000fe20000000000 */
[----:B------:R-:W-:Y:S01]  /*5030*/  SHF.R.U32.HI R8, RZ, 0xc, R9 ;  /* 0x0000000cff087819 */ /* 0x000fe20000011609 */
[-C--:B------:R-:W-:Y:S01]  /*5040*/  HFMA2 R35, R52, R17.reuse, R35 ;  /* 0x0000001134237231 */ /* 0x080fe20000000023 */
[--C-:B------:R-:W-:Y:S01]  /*5050*/  SHF.R.U32.HI R9, RZ, 0xc, R10.reuse ;  /* 0x0000000cff097819 */ /* 0x100fe2000001160a */
[----:B------:R-:W-:Y:S01]  /*5060*/  HFMA2 R5, R4, R18, R5 ;  /* 0x0000001204057231 */ /* 0x000fe20000000005 */
[----:B------:R-:W-:Y:S01]  /*5070*/  SHF.R.U32.HI R44, RZ, 0x6, R10 ;  /* 0x00000006ff2c7819 */ /* 0x000fe2000001160a */
[----:B------:R-:W-:Y:S01]  /*5080*/  HFMA2 R17, R47, R17, R16 ;  /* 0x000000112f117231 */ /* 0x000fe20000000010 */
[----:B------:R-:W-:-:S02]  /*5090*/  LOP3.LUT R42, R42, 0x64006400, RZ, 0xfc, !PT ;  /* 0x640064002a2a7812 */ /* 0x000fc400078efcff */
[----:B------:R-:W-:Y:S02]  /*50a0*/  LOP3.LUT R45, R45, 0x64006400, RZ, 0xfc, !PT ;  /* 0x640064002d2d7812 */ /* 0x000fe400078efcff */
[--C-:B------:R-:W-:Y:S01]  /*50b0*/  SHF.R.U32.HI R10, RZ, 0xc, R11.reuse ;  /* 0x0000000cff0a7819 */ /* 0x100fe2000001160b */
        /* <DEDUP_REMOVED lines=11> */
[----:B------:R-:W-:-:S02]  /*5170*/  LOP3.LUT R11, R11, 0x3f003f, RZ, 0xc0, !PT ;  /* 0x003f003f0b0b7812 */ /* 0x000fc400078ec0ff */
[----:B------:R-:W-:Y:S01]  /*5180*/  LOP3.LUT R37, R37, 0x64006400, RZ, 0xfc, !PT ;  /* 0x6400640025257812 */ /* 0x000fe200078efcff */
[----:B------:R-:W-:Y:S01]  /*5190*/  HADD2 R6, R6, -1056, -1056 ;  /* 0xe420e42006067430 */ /* 0x000fe20000000000 */
[----:B------:R-:W-:Y:S02]  /*51a0*/  LOP3.LUT R11, R11, 0x64006400, RZ, 0xfc, !PT ;  /* 0x640064000b0b7812 */ /* 0x000fe400078efcff */
[----:B------:R-:W-:Y:S01]  /*51b0*/  LOP3.LUT R44, R44, 0x3f003f, RZ, 0xc0, !PT ;  /* 0x003f003f2c2c7812 */ /* 0x000fe200078ec0ff */
[----:B------:R-:W-:Y:S02]  /*51c0*/  HADD2 R4, R37, -1056, -1056 ;  /* 0xe420e42025047430 */ /* 0x000fe40000000000 */
[-C--:B------:R-:W-:Y:S02]  /*51d0*/  HFMA2 R17, R6, R19.reuse, R5 ;  /* 0x0000001306117231 */ /* 0x080fe40000000005 */
[----:B------:R-:W-:Y:S01]  /*51e0*/  HADD2 R43, R11, -1056, -1056 ;  /* 0xe420e4200b2b7430 */ /* 0x000fe20000000000 */
[----:B------:R-:W-:Y:S01]  /*51f0*/  LOP3.LUT R44, R44, 0x64006400, RZ, 0xfc, !PT ;  /* 0x640064002c2c7812 */ /* 0x000fe200078efcff */
[----:B------:R-:W-:Y:S01]  /*5200*/  HFMA2 R11, R4, R19, R35 ;  /* 0x00000013040b7231 */ /* 0x000fe20000000023 */
[----:B------:R-:W-:Y:S01]  /*5210*/  LOP3.LUT R50, R22, 0xf000f, RZ, 0xc0, !PT ;  /* 0x000f000f16327812 */ /* 0x000fe200078ec0ff */
[----:B------:R-:W0:Y:S01]  /*5220*/  LDS.128 R4, [UR4+0x30] ;  /* 0x00003004ff047984 */ /* 0x000e220008000c00 */
[----:B------:R-:W-:Y:S01]  /*5230*/  LOP3.LUT R8, R8, 0xf000f, RZ, 0xc0, !PT ;  /* 0x000f000f08087812 */ /* 0x000fe200078ec0ff */
[----:B------:R-:W-:Y:S01]  /*5240*/  HADD2 R37, R44, -1056, -1056 ;  /* 0xe420e4202c257430 */ /* 0x000fe20000000000 */
[----:B------:R-:W-:-:S02]  /*5250*/  LOP3.LUT R51, R23, 0xf000f, RZ, 0xc0, !PT ;  /* 0x000f000f17337812 */ /* 0x000fc400078ec0ff */
[----:B------:R-:W-:Y:S01]  /*5260*/  LOP3.LUT R53, R32, 0xf000f, RZ, 0xc0, !PT ;  /* 0x000f000f20357812 */ /* 0x000fe200078ec0ff */
[-C--:B------:R-:W-:Y:S02]  /*5270*/  HFMA2 R16, R37, R19.reuse, R16 ;  /* 0x0000001325107231 */ /* 0x080fe40000000010 */
[----:B------:R-:W-:Y:S01]  /*5280*/  HFMA2 R19, R43, R19, R18 ;  /* 0x000000132b137231 */ /* 0x000fe20000000012 */
[----:B------:R-:W-:Y:S02]  /*5290*/  LOP3.LUT R9, R9, 0xf000f, RZ, 0xc0, !PT ;  /* 0x000f000f09097812 */ /* 0x000fe400078ec0ff */
[----:B------:R-:W-:Y:S02]  /*52a0*/  LOP3.LUT R10, R10, 0xf000f, RZ, 0xc0, !PT ;  /* 0x000f000f0a0a7812 */ /* 0x000fe400078ec0ff */
[----:B--2---:R-:W-:Y:S02]  /*52b0*/  LOP3.LUT R18, R12, 0x3f003f, RZ, 0xc0, !PT ;  /* 0x003f003f0c127812 */ /* 0x004fe400078ec0ff */
[----:B------:R-:W-:-:S02]  /*52c0*/  SHF.R.U32.HI R48, RZ, 0x8, R13 ;  /* 0x00000008ff307819 */ /* 0x000fc4000001160d */
[--C-:B------:R-:W-:Y:S02]  /*52d0*/  SHF.R.U32.HI R43, RZ, 0xa, R13.reuse ;  /* 0x0000000aff2b7819 */ /* 0x100fe4000001160d */
[----:B------:R-:W-:Y:S02]  /*52e0*/  LOP3.LUT R35, R13, 0x3f003f, RZ, 0xc0, !PT ;  /* 0x003f003f0d237812 */ /* 0x000fe400078ec0ff */
        /* <DEDUP_REMOVED lines=8> */
[--C-:B------:R-:W-:Y:S01]  /*5370*/  SHF.R.U32.HI R47, RZ, 0x8, R15.reuse ;  /* 0x00000008ff2f7819 */ /* 0x100fe2000001160f */
[----:B------:R-:W-:Y:S01]  /*5380*/  HADD2 R37, R37, -1056, -1056 ;  /* 0xe420e42025257430 */ /* 0x000fe20000000000 */
[--C-:B------:R-:W-:Y:S01]  /*5390*/  SHF.R.U32.HI R45, RZ, 0xa, R15.reuse ;  /* 0x0000000aff2d7819 */ /* 0x100fe2000001160f */
[----:B------:R-:W-:Y:S01]  /*53a0*/  HADD2 R22, R22, -1056, -1056 ;  /* 0xe420e42016167430 */ /* 0x000fe20000000000 */
[----:B------:R-:W-:Y:S01]  /*53b0*/  LOP3.LUT R13, R13, 0x3f003f, RZ, 0xc0, !PT ;  /* 0x003f003f0d0d7812 */ /* 0x000fe200078ec0ff */
[-C--:B0-----:R-:W-:Y:S01]  /*53c0*/  HFMA2 R17, R18, R4.reuse, R17 ;  /* 0x0000000412117231 */ /* 0x081fe20000000011 */
[--C-:B------:R-:W-:Y:S01]  /*53d0*/  SHF.R.U32.HI R49, RZ, 0x8, R12.reuse ;  /* 0x00000008ff317819 */ /* 0x100fe2000001160c */
[-C--:B------:R-:W-:Y:S01]  /*53e0*/  HFMA2 R16, R37, R4.reuse, R16 ;  /* 0x0000000425107231 */ /* 0x080fe20000000010 */
[----:B------:R-:W-:Y:S01]  /*53f0*/  SHF.R.U32.HI R44, RZ, 0xa, R12 ;  /* 0x0000000aff2c7819 */ /* 0x000fe2000001160c */
[----:B------:R-:W-:Y:S01]  /*5400*/  HFMA2 R19, R22, R4, R19 ;  /* 0x0000000416137231 */ /* 0x000fe20000000013 */
[----:B------:R-:W-:-:S02]  /*5410*/  SHF.R.U32.HI R15, RZ, 0x6, R15 ;  /* 0x00000006ff0f7819 */ /* 0x000fc4000001160f */
[----:B------:R-:W-:Y:S02]  /*5420*/  SHF.R.U32.HI R12, RZ, 0x6, R12 ;  /* 0x00000006ff0c7819 */ /* 0x000fe4000001160c */
[--C-:B------:R-:W-:Y:S02]  /*5430*/  SHF.R.U32.HI R46, RZ, 0x8, R14.reuse ;  /* 0x00000008ff2e7819 */ /* 0x100fe4000001160e */
[--C-:B------:R-:W-:Y:S02]  /*5440*/  SHF.R.U32.HI R42, RZ, 0xa, R14.reuse ;  /* 0x0000000aff2a7819 */ /* 0x100fe4000001160e */
[----:B------:R-:W-:Y:S01]  /*5450*/  LOP3.LUT R43, R8, 0x300030, R43, 0xf8, !PT ;  /* 0x00300030082b7812 */ /* 0x000fe200078ef82b */
[----:B------:R-:W-:Y:S01]  /*5460*/  HADD2 R8, R35, -1056, -1056 ;  /* 0xe420e42023087430 */ /* 0x000fe20000000000 */
[----:B------:R-:W-:Y:S02]  /*5470*/  SHF.R.U32.HI R14, RZ, 0x6, R14 ;  /* 0x00000006ff0e7819 */ /* 0x000fe4000001160e */
[----:B------:R-:W-:Y:S01]  /*5480*/  LOP3.LUT R13, R13, 0x64006400, RZ, 0xfc, !PT ;  /* 0x640064000d0d7812 */ /* 0x000fe200078efcff */
[----:B------:R-:W-:Y:S01]  /*5490*/  HFMA2 R11, R8, R4, R11 ;  /* 0x00000004080b7231 */ /* 0x000fe2000000000b */
[----:B------:R-:W-:-:S02]  /*54a0*/  LOP3.LUT R15, R15, 0x3f003f, RZ, 0xc0, !PT ;  /* 0x003f003f0f0f7812 */ /* 0x000fc400078ec0ff */
[----:B------:R-:W-:Y:S01]  /*54b0*/  LOP3.LUT R12, R12, 0x3f003f, RZ, 0xc0, !PT ;  /* 0x003f003f0c0c7812 */ /* 0x000fe200078ec0ff */
[----:B------:R-:W-:Y:S01]  /*54c0*/  HADD2 R4, R13, -1056, -1056 ;  /* 0xe420e4200d047430 */ /* 0x000fe20000000000 */
[----:B------:R-:W-:Y:S02]  /*54d0*/  LOP3.LUT R23, R50, 0x300030, R49, 0xf8, !PT ;  /* 0x0030003032177812 */ /* 0x000fe400078ef831 */
[----:B------:R-:W-:Y:S01]  /*54e0*/  LOP3.LUT R50, R33, 0xf000f, RZ, 0xc0, !PT ;  /* 0x000f000f21327812 */ /* 0x000fe200078ec0ff */
[----:B------:R-:W-:Y:S01]  /*54f0*/  HFMA2 R11, R4, R5, R11 ;  /* 0x00000005040b7231 */ /* 0x000fe2000000000b */
[----:B------:R-:W-:Y:S02]  /*5500*/  LOP3.LUT R14, R14, 0x3f003f, RZ, 0xc0, !PT ;  /* 0x003f003f0e0e7812 */ /* 0x000fe400078ec0ff */
[----:B------:R-:W-:Y:S02]  /*5510*/  LOP3.LUT R15, R15, 0x64006400, RZ, 0xfc, !PT ;  /* 0x640064000f0f7812 */ /* 0x000fe400078efcff */
[----:B------:R-:W-:-:S02]  /*5520*/  LOP3.LUT R12, R12, 0x64006400, RZ, 0xfc, !PT ;  /* 0x640064000c0c7812 */ /* 0x000fc400078efcff */
[----:B------:R-:W-:Y:S01]  /*5530*/  LOP3.LUT R32, R51, 0x300030, R48, 0xf8, !PT ;  /* 0x0030003033207812 */ /* 0x000fe200078ef830 */
[----:B------:R-:W-:Y:S01]  /*5540*/  HADD2 R4, R15, -1056, -1056 ;  /* 0xe420e4200f047430 */ /* 0x000fe20000000000 */
[----:B------:R-:W-:Y:S01]  /*5550*/  LOP3.LUT R49, R34, 0xf000f, RZ, 0xc0, !PT ;  /* 0x000f000f22317812 */ /* 0x000fe200078ec0ff */
[----:B------:R-:W-:Y:S01]  /*5560*/  HADD2 R12, R12, -1056, -1056 ;  /* 0xe420e4200c0c7430 */ /* 0x000fe20000000000 */
[----:B------:R-:W-:Y:S01]  /*5570*/  LOP3.LUT R33, R53, 0x300030, R46, 0xf8, !PT ;  /* 0x0030003035217812 */ /* 0x000fe200078ef82e */
[-C--:B------:R-:W-:Y:S01]  /*5580*/  HFMA2 R19, R4, R5.reuse, R19 ;  /* 0x0000000504137231 */ /* 0x080fe20000000013 */
[----:B------:R-:W-:Y:S01]  /*5590*/  LOP3.LUT R34, R50, 0x300030, R47, 0xf8, !PT ;  /* 0x0030003032227812 */ /* 0x000fe200078ef82f */
[----:B------:R-:W-:Y:S01]  /*55a0*/  HFMA2 R17, R12, R5, R17 ;  /* 0x000000050c117231 */ /* 0x000fe20000000011 */
[----:B------:R-:W-:Y:S02]  /*55b0*/  LOP3.LUT R14, R14, 0x64006400, RZ, 0xfc, !PT ;  /* 0x640064000e0e7812 */ /* 0x000fe400078efcff */
[----:B------:R-:W-:-:S02]  /*55c0*/  LOP3.LUT R23, R23, 0x64006400, RZ, 0xfc, !PT ;  /* 0x6400640017177812 */ /* 0x000fc400078efcff */
[----:B------:R-:W-:Y:S02]  /*55d0*/  LOP3.LUT R44, R49, 0x300030, R44, 0xf8, !PT ;  /* 0x00300030312c7812 */ /* 0x000fe400078ef82c */
        /* <DEDUP_REMOVED lines=35> */
.L_x_3881:
[----:B------:R-:W-:Y:S01]  /*5810*/  VIADD R24, R24, 0x20 ;  /* 0x0000002018187836 */ /* 0x000fe20000000000 */
[----:B------:R-:W-:Y:S01]  /*5820*/  IADD3 R38, P1, PT, R38, 0x80, RZ ;  /* 0x0000008026267810 */ /* 0x000fe20007f3e0ff */
[----:B------:R-:W-:Y:S01]  /*5830*/  UIADD3 UR4, UPT, UPT, UR4, 0x40, URZ ;  /* 0x0000004004047890 */ /* 0x000fe2000fffe0ff */
[----:B------:R-:W-:Y:S02]  /*5840*/  IMAD.WIDE R42, R3, 0x4, R40 ;  /* 0x00000004032a7825 */ /* 0x000fe400078e0228 */
[----:B------:R-:W-:Y:S02]  /*5850*/  ISETP.GE.AND P0, PT, R24, R31, PT ;  /* 0x0000001f1800720c */ /* 0x000fe40003f06270 */
[----:B------:R-:W-:-:S11]  /*5860*/  IADD3.X R39, PT, PT, RZ, R39, RZ, P1, !PT ;  /* 0x00000027ff277210 */ /* 0x000fd60000ffe4ff */
[----:B------:R-:W-:Y:S05]  /*5870*/  @!P0 BRA `(.L_x_3882) ;  /* 0xffffffe800088947 */ /* 0x000fea000383ffff */
[----:B------:R-:W-:-:S07]  /*5880*/  IMAD.WIDE R20, R3, 0x18, R20 ;  /* 0x0000001803147825 */ /* 0x000fce00078e0214 */
.L_x_3879:
        /* <DEDUP_REMOVED lines=10> */
.L_x_3885:
[----:B------:R-:W0:Y:S01]  /*5930*/  LDC.64 R2, c[0x0][0x3a8] ;  /* 0x0000ea00ff027b82 */ /* 0x000e220000000a00 */
        /* <DEDUP_REMOVED lines=11> */
[----:B------:R-:W0:Y:S01]  /*59f0*/  S2UR UR5, SR_CTAID.Y ;  /* 0x00000000000579c3 */ /* 0x000e220000002600 */
[----:B------:R-:W-:Y:S01]  /*5a00*/  @!P0 IADD3 R31, PT, PT, R25, 0x1, RZ ;  /* 0x00000001191f8810 */ /* 0x000fe20007ffe0ff */
[----:B------:R-:W-:Y:S01]  /*5a10*/  IMAD.WIDE R38, R3, 0x4, R4 ;  /* 0x0000000403267825 */ /* 0x000fe200078e0204 */
[----:B0-----:R-:W-:-:S02]  /*5a20*/  ISETP.LE.AND P1, PT, R2, UR5, PT ;  /* 0x0000000502007c0c */ /* 0x001fc4000bf23270 */
[----:B--2---:R-:W-:Y:S01]  /*5a30*/  @!P0 IADD3 R29, PT, PT, R7, R24, RZ ;  /* 0x00000018071d8210 */ /* 0x004fe20007ffe0ff */
[----:B------:R-:W-:Y:S01]  /*5a40*/  VIADD R24, R24, 0x20 ;  /* 0x0000002018187836 */ /* 0x000fe20000000000 */
[----:B---3--:R-:W-:Y:S02]  /*5a50*/  @!P0 PRMT R0, R8, 0x7610, R0 ;  /* 0x0000761008008816 */ /* 0x008fe40000000000 */
[----:B------:R-:W-:Y:S02]  /*5a60*/  @!P0 PRMT R28, R9, 0x7610, R28 ;  /* 0x00007610091c8816 */ /* 0x000fe4000000001c */
[----:B------:R-:W-:Y:S02]  /*5a70*/  @!P0 PRMT R0, R0, 0x7610, R8 ;  /* 0x0000761000008816 */ /* 0x000fe40000000008 */
[----:B------:R-:W-:-:S03]  /*5a80*/  @!P0 PRMT R28, R28, 0x7610, R9 ;  /* 0x000076101c1c8816 */ /* 0x000fc60000000009 */
[----:B-1----:R-:W-:Y:S05]  /*5a90*/  @P1 BRA `(.L_x_3884) ;  /* 0x00000014001c1947 */ /* 0x002fea0003800000 */
[----:B------:R-:W2:Y:S01]  /*5aa0*/  LDG.E.128.CONSTANT R8, desc[UR6][R38.64] ;  /* 0x0000000626087981 */ /* 0x000ea2000c1e9d00 */
[----:B-----5:R-:W-:Y:S01]  /*5ab0*/  SHF.R.U32.HI R44, RZ, 0xf, R32 ;  /* 0x0000000fff2c7819 */ /* 0x020fe20000011620 */
[----:B------:R-:W-:Y:S01]  /*5ac0*/  HFMA2 R51, -RZ, RZ, 0, 0.03125 ;  /* 0x00002800ff337431 */ /* 0x000fe200000001ff */
[----:B------:R-:W-:Y:S01]  /*5ad0*/  SHF.R.U32.HI R45, RZ, 0xf, R33 ;  /* 0x0000000fff2d7819 */ /* 0x000fe20000011621 */
[----:B------:R-:W0:Y:S01]  /*5ae0*/  LDS.128 R4, [UR4] ;  /* 0x00000004ff047984 */ /* 0x000e220008000c00 */
[----:B------:R-:W-:Y:S02]  /*5af0*/  SHF.R.U32.HI R46, RZ, 0xf, R34 ;  /* 0x0000000fff2e7819 */ /* 0x000fe40000011622 */
[----:B------:R-:W-:Y:S02]  /*5b00*/  SHF.R.U32.HI R47, RZ, 0xe, R20 ;  /* 0x0000000eff2f7819 */ /* 0x000fe40000011614 */
[----:B------:R-:W-:Y:S02]  /*5b10*/  LOP3.LUT R44, R44, 0x10001, RZ, 0xc0, !PT ;  /* 0x000100012c2c7812 */ /* 0x000fe400078ec0ff */
[----:B------:R-:W-:-:S02]  /*5b20*/  SHF.R.U32.HI R48, RZ, 0xe, R21 ;  /* 0x0000000eff307819 */ /* 0x000fc40000011615 */
[----:B------:R-:W-:Y:S02]  /*5b30*/  LOP3.LUT R45, R45, 0x10001, RZ, 0xc0, !PT ;  /* 0x000100012d2d7812 */ /* 0x000fe400078ec0ff */
[----:B------:R-:W-:Y:S02]  /*5b40*/  SHF.R.U32.HI R50, RZ, 0xe, R22 ;  /* 0x0000000eff327819 */ /* 0x000fe40000011616 */
[----:B------:R-:W-:Y:S02]  /*5b50*/  LOP3.LUT R49, R46, 0x10001, RZ, 0xc0, !PT ;  /* 0x000100012e317812 */ /* 0x000fe400078ec0ff */
[----:B------:R-:W-:Y:S02]  /*5b60*/  LOP3.LUT R47, R44, 0x20002, R47, 0xf8, !PT ;  /* 0x000200022c2f7812 */ /* 0x000fe400078ef82f */
[----:B------:R-:W-:Y:S02]  /*5b70*/  LOP3.LUT R44, R45, 0x20002, R48, 0xf8, !PT ;  /* 0x000200022d2c7812 */ /* 0x000fe400078ef830 */
[----:B------:R-:W-:-:S02]  /*5b80*/  LOP3.LUT R45, R49, 0x20002, R50, 0xf8, !PT ;  /* 0x00020002312d7812 */ /* 0x000fc400078ef832 */
[----:B------:R-:W-:Y:S02]  /*5b90*/  LOP3.LUT R50, R32, 0x3e003e0, RZ, 0xc0, !PT ;  /* 0x03e003e020327812 */ /* 0x000fe400078ec0ff */
[----:B------:R-:W-:Y:S02]  /*5ba0*/  LOP3.LUT R52, R33, 0x1f001f, RZ, 0xc0, !PT ;  /* 0x001f001f21347812 */ /* 0x000fe400078ec0ff */
[----:B------:R-:W-:Y:S02]  /*5bb0*/  LOP3.LUT R53, R34, 0x1f001f, RZ, 0xc0, !PT ;  /* 0x001f001f22357812 */ /* 0x000fe400078ec0ff */
[----:B------:R-:W-:Y:S02]  /*5bc0*/  PRMT R46, R51, 0x7610, R46 ;  /* 0x00007610332e7816 */ /* 0x000fe4000000002e */
[----:B------:R-:W-:Y:S02]  /*5bd0*/  LOP3.LUT R49, R32, 0x1f001f, RZ, 0xc0, !PT ;  /* 0x001f001f20317812 */ /* 0x000fe400078ec0ff */
[----:B------:R-:W-:-:S02]  /*5be0*/  LOP3.LUT R54, R35, 0x1f001f, RZ, 0xc0, !PT ;  /* 0x001f001f23367812 */ /* 0x000fc400078ec0ff */
[----:B------:R-:W-:Y:S02]  /*5bf0*/  LOP3.LUT R51, R50, 0x64006400, RZ, 0xfc, !PT ;  /* 0x6400640032337812 */ /* 0x000fe400078efcff */
[----:B------:R-:W-:Y:S02]  /*5c00*/  LOP3.LUT R52, R52, 0x64006400, RZ, 0xfc, !PT ;  /* 0x6400640034347812 */ /* 0x000fe400078efcff */
[----:B------:R-:W-:Y:S02]  /*5c10*/  LOP3.LUT R53, R53, 0x64006400, RZ, 0xfc, !PT ;  /* 0x6400640035357812 */ /* 0x000fe400078efcff */
[----:B------:R-:W-:Y:S02]  /*5c20*/  LOP3.LUT R49, R49, 0x64006400, RZ, 0xfc, !PT ;  /* 0x6400640031317812 */ /* 0x000fe400078efcff */
[----:B------:R-:W-:Y:S01]  /*5c30*/  LOP3.LUT R50, R54, 0x64006400, RZ, 0xfc, !PT ;  /* 0x6400640036327812 */ /* 0x000fe200078efcff */
[----:B------:R-:W-:Y:S01]  /*5c40*/  HFMA2 R54, R51, R46.H0_H0, -48, -48 ;  /* 0xd200d20033367431 */ /* 0x000fe2000004002e */
[----:B------:R-:W-:Y:S01]  /*5c50*/  LOP3.LUT R48, R33, 0x3e003e0, RZ, 0xc0, !PT ;  /* 0x03e003e021307812 */ /* 0x000fe200078ec0ff */
[----:B------:R-:W-:Y:S01]  /*5c60*/  HADD2 R51, R52, -1040, -1040 ;  /* 0xe410e41034337430 */ /* 0x000fe20000000000 */
[----:B------:R-:W-:Y:S01]  /*5c70*/  SHF.R.U32.HI R32, RZ, 0xa, R32 ;  /* 0x0000000aff207819 */ /* 0x000fe20000011620 */
[----:B------:R-:W-:Y:S01]  /*5c80*/  HADD2 R53, R53, -1040, -1040 ;  /* 0xe410e41035357430 */ /* 0x000fe20000000000 */
[----:B------:R-:W-:Y:S01]  /*5c90*/  SHF.R.U32.HI R33, RZ, 0xa, R33 ;  /* 0x0000000aff217819 */ /* 0x000fe20000011621 */
[----:B------:R-:W-:Y:S01]  /*5ca0*/  HADD2 R49, R49, -1040, -1040 ;  /* 0xe410e41031317430 */ /* 0x000fe20000000000 */
[----:B------:R-:W-:Y:S01]  /*5cb0*/  LOP3.LUT R32, R32, 0x1f001f, RZ, 0xc0, !PT ;  /* 0x001f001f20207812 */ /* 0x000fe200078ec0ff */
[----:B0-----:R-:W-:-:S02]  /*5cc0*/  HFMA2 R52, R51, R4, RZ.H0_H0 ;  /* 0x0000000433347231 */ /* 0x001fc400000400ff */
[-C--:B------:R-:W-:Y:S02]  /*5cd0*/  HFMA2 R51, R53, R4.reuse, RZ ;  /* 0x0000000435337231 */ /* 0x080fe400000000ff */
[----:B------:R-:W-:Y:S02]  /*5ce0*/  HADD2 R55, R50, -1040, -1040 ;  /* 0xe410e41032377430 */ /* 0x000fe40000000000 */
[-C--:B------:R-:W-:Y:S01]  /*5cf0*/  HFMA2 R49, R49, R4.reuse, RZ ;  /* 0x0000000431317231 */ /* 0x080fe200000000ff */
[----:B------:R-:W-:Y:S01]  /*5d00*/  LOP3.LUT R53, R48, 0x64006400, RZ, 0xfc, !PT ;  /* 0x6400640030357812 */ /* 0x000fe200078efcff */
[----:B------:R-:W-:Y:S02]  /*5d10*/  HFMA2 R50, R55, R4, RZ.H0_H0 ;  /* 0x0000000437327231 */ /* 0x000fe400000400ff */
[----:B------:R-:W-:Y:S01]  /*5d20*/  HFMA2 R49, R54, R5, R49 ;  /* 0x0000000536317231 */ /* 0x000fe20000000031 */
[----:B------:R-:W-:Y:S01]  /*5d30*/  LOP3.LUT R54, R34, 0x3e003e0, RZ, 0xc0, !PT ;  /* 0x03e003e022367812 */ /* 0x000fe200078ec0ff */
[----:B------:R-:W-:Y:S01]  /*5d40*/  HFMA2 R55, R53, R46.H0_H0, -48, -48 ;  /* 0xd200d20035377431 */ /* 0x000fe2000004002e */
[----:B------:R-:W-:-:S02]  /*5d50*/  LOP3.LUT R53, R35, 0x3e003e0, RZ, 0xc0, !PT ;  /* 0x03e003e023357812 */ /* 0x000fc400078ec0ff */
[----:B------:R-:W-:Y:S01]  /*5d60*/  SHF.R.U32.HI R34, RZ, 0xa, R34 ;  /* 0x0000000aff227819 */ /* 0x000fe20000011622 */
[-C--:B------:R-:W-:Y:S01]  /*5d70*/  HFMA2 R52, R55, R5.reuse, R52 ;  /* 0x0000000537347231 */ /* 0x080fe20000000034 */
[--C-:B------:R-:W-:Y:S02]  /*5d80*/  SHF.R.U32.HI R4, RZ, 0xf, R35.reuse ;  /* 0x0000000fff047819 */ /* 0x100fe40000011623 */
[----:B------:R-:W-:Y:S02]  /*5d90*/  SHF.R.U32.HI R48, RZ, 0xa, R35 ;  /* 0x0000000aff307819 */ /* 0x000fe40000011623 */
        /* <DEDUP_REMOVED lines=17> */
[----:B------:R-:W0:Y:S01]  /*5eb0*/  LDS.128 R32, [UR4+0x10] ;  /* 0x00001004ff207984 */ /* 0x000e220008000c00 */
[-C--:B------:R-:W-:Y:S02]  /*5ec0*/  HFMA2 R5, R5, R6.reuse, R52 ;  /* 0x0000000605057231 */ /* 0x080fe40000000034 */
[----:B------:R-:W-:Y:S01]  /*5ed0*/  HFMA2 R49, R54, R6, R53 ;  /* 0x0000000636317231 */ /* 0x000fe20000000035 */
        /* <DEDUP_REMOVED lines=9> */
[----:B------:R-:W-:Y:S01]  /*5f70*/  LOP3.LUT R48, R55, 0x20002, R56, 0xf8, !PT ;  /* 0x0002000237307812 */ /* 0x000fe200078ef838 */
        /* <DEDUP_REMOVED lines=10> */
[----:B------:R-:W-:Y:S01]  /*6020*/  HFMA2 R6, R52, R7, R51 ;  /* 0x0000000734067231 */ /* 0x000fe20000000033 */
[----:B------:R-:W-:Y:S02]  /*6030*/  LOP3.LUT R52, R21, 0x3e003e0, RZ, 0xc0, !PT ;  /* 0x03e003e015347812 */ /* 0x000fe400078ec0ff */
[----:B------:R-:W-:Y:S02]  /*6040*/  LOP3.LUT R55, R54, 0x64006400, RZ, 0xfc, !PT ;  /* 0x6400640036377812 */ /* 0x000fe400078efcff */
[----:B------:R-:W-:Y:S02]  /*6050*/  LOP3.LUT R51, R20, 0x3e003e0, RZ, 0xc0, !PT ;  /* 0x03e003e014337812 */ /* 0x000fe400078ec0ff */
[----:B------:R-:W-:Y:S01]  /*6060*/  LOP3.LUT R56, R53, 0x64006400, RZ, 0xfc, !PT ;  /* 0x6400640035387812 */ /* 0x000fe200078efcff */
[----:B------:R-:W-:Y:S01]  /*6070*/  HFMA2 R55, R55, R46.H0_H0, -48, -48 ;  /* 0xd200d20037377431 */ /* 0x000fe2000004002e */
[----:B------:R-:W-:-:S02]  /*6080*/  SHF.R.U32.HI R20, RZ, 0xa, R20 ;  /* 0x0000000aff147819 */ /* 0x000fc40000011614 */
[----:B------:R-:W-:Y:S01]  /*6090*/  LOP3.LUT R53, R52, 0x64006400, RZ, 0xfc, !PT ;  /* 0x6400640034357812 */ /* 0x000fe200078efcff */
[----:B0-----:R-:W-:Y:S01]  /*60a0*/  HFMA2 R4, R55, R32, R4 ;  /* 0x0000002037047231 */ /* 0x001fe20000000004 */
[----:B------:R-:W-:Y:S01]  /*60b0*/  SHF.R.U32.HI R21, RZ, 0xa, R21 ;  /* 0x0000000aff157819 */ /* 0x000fe20000011615 */
[----:B------:R-:W-:Y:S01]  /*60c0*/  HADD2 R57, R56, -1040, -1040 ;  /* 0xe410e41038397430 */ /* 0x000fe20000000000 */
[----:B------:R-:W-:Y:S01]  /*60d0*/  SHF.R.U32.HI R49, RZ, 0xa, R22 ;  /* 0x0000000aff317819 */ /* 0x000fe20000011616 */
[----:B------:R-:W-:Y:S01]  /*60e0*/  HFMA2 R52, R53, R46.H0_H0, -48, -48 ;  /* 0xd200d20035347431 */ /* 0x000fe2000004002e */
[----:B------:R-:W-:Y:S01]  /*60f0*/  LOP3.LUT R51, R51, 0x64006400, RZ, 0xfc, !PT ;  /* 0x6400640033337812 */ /* 0x000fe200078efcff */
[----:B------:R-:W-:Y:S01]  /*6100*/  HFMA2 R50, R57, R7, R50 ;  /* 0x0000000739327231 */ /* 0x000fe20000000032 */
        /* <DEDUP_REMOVED lines=34> */
[----:B------:R-:W-:Y:S01]  /*6330*/  HADD2 R56, R53, -1040, -1040 ;  /* 0xe410e41035387430 */ /* 0x000fe20000000000 */
[----:B------:R-:W-:Y:S01]  /*6340*/  LOP3.LUT R55, R15, 0x1f001f, RZ, 0xc0, !PT ;  /* 0x001f001f0f377812 */ /* 0x000fe200078ec0ff */
[----:B------:R-:W-:Y:S01]  /*6350*/  HFMA2 R7, R7, R32, R50 ;  /* 0x0000002007077231 */ /* 0x000fe20000000032 */
[----:B------:R-:W-:Y:S01]  /*6360*/  LOP3.LUT R4, R4, 0x64006400, RZ, 0xfc, !PT ;  /* 0x6400640004047812 */ /* 0x000fe200078efcff */
[----:B------:R-:W-:Y:S01]  /*6370*/  HADD2 R22, R23, -1040, -1040 ;  /* 0xe410e41017167430 */ /* 0x000fe20000000000 */
[----:B------:R-:W-:Y:S01]  /*6380*/  LOP3.LUT R21, R21, 0x64006400, RZ, 0xfc, !PT ;  /* 0x6400640015157812 */ /* 0x000fe200078efcff */
[----:B------:R-:W-:Y:S01]  /*6390*/  HFMA2 R51, R56, R34, R51 ;  /* 0x0000002238337231 */ /* 0x000fe20000000033 */
[----:B------:R-:W-:Y:S01]  /*63a0*/  LOP3.LUT R55, R55, 0x64006400, RZ, 0xfc, !PT ;  /* 0x6400640037377812 */ /* 0x000fe200078efcff */
[----:B------:R-:W-:-:S02]  /*63b0*/  HFMA2 R7, R22, R33, R7 ;  /* 0x0000002116077231 */ /* 0x000fc40000000007 */
[-C--:B------:R-:W-:Y:S01]  /*63c0*/  HFMA2 R4, R4, R46.reuse.H0_H0, -48, -48 ;  /* 0xd200d20004047431 */ /* 0x080fe2000004002e */
[----:B------:R-:W-:Y:S01]  /*63d0*/  SHF.R.U32.HI R56, RZ, 0xd, R12 ;  /* 0x0000000dff387819 */ /* 0x000fe2000001160c */
[----:B------:R-:W-:Y:S01]  /*63e0*/  HFMA2 R54, R21, R46.H0_H0, -48, -48 ;  /* 0xd200d20015367431 */ /* 0x000fe2000004002e */
[----:B------:R-:W-:Y:S01]  /*63f0*/  LOP3.LUT R57, R15, 0x3e003e0, RZ, 0xc0, !PT ;  /* 0x03e003e00f397812 */ /* 0x000fe200078ec0ff */
[----:B------:R-:W-:Y:S01]  /*6400*/  HADD2 R58, R55, -1040, -1040 ;  /* 0xe410e410373a7430 */ /* 0x000fe20000000000 */
[----:B------:R-:W-:Y:S01]  /*6410*/  LOP3.LUT R55, R47, 0x40004, R56, 0xf8, !PT ;  /* 0x000400042f377812 */ /* 0x000fe200078ef838 */
        /* <DEDUP_REMOVED lines=17> */
[-C--:B------:R-:W-:Y:S01]  /*6530*/  HFMA2 R49, R49, R46.reuse.H0_H0, -48, -48 ;  /* 0xd200d20031317431 */ /* 0x080fe2000004002e */
[----:B------:R-:W-:Y:S01]  /*6540*/  SHF.R.U32.HI R56, RZ, 0xd, R14 ;  /* 0x0000000dff387819 */ /* 0x000fe2000001160e */
[-C--:B------:R-:W-:Y:S01]  /*6550*/  HFMA2 R23, R23, R46.reuse.H0_H0, -48, -48 ;  /* 0xd200d20017177431 */ /* 0x080fe2000004002e */
[----:B------:R-:W-:Y:S01]  /*6560*/  SHF.R.U32.HI R58, RZ, 0xc, R16 ;  /* 0x0000000cff3a7819 */ /* 0x000fe20000011610 */
[----:B------:R-:W-:Y:S01]  /*6570*/  HFMA2 R33, R33, R46.H0_H0, -48, -48 ;  /* 0xd200d20021217431 */ /* 0x000fe2000004002e */
[----:B------:R-:W-:Y:S02]  /*6580*/  LOP3.LUT R56, R45, 0x40004, R56, 0xf8, !PT ;  /* 0x000400042d387812 */ /* 0x000fe400078ef838 */
[----:B------:R-:W-:-:S02]  /*6590*/  SHF.R.U32.HI R45, RZ, 0xd, R15 ;  /* 0x0000000dff2d7819 */ /* 0x000fc4000001160f */
[----:B------:R-:W-:Y:S02]  /*65a0*/  SHF.R.U32.HI R12, RZ, 0xa, R12 ;  /* 0x0000000aff0c7819 */ /* 0x000fe4000001160c */
[----:B------:R-:W-:Y:S02]  /*65b0*/  LOP3.LUT R34, R48, 0x40004, R45, 0xf8, !PT ;  /* 0x0004000430227812 */ /* 0x000fe400078ef82d */
[----:B------:R-:W-:Y:S02]  /*65c0*/  SHF.R.U32.HI R45, RZ, 0xc, R17 ;  /* 0x0000000cff2d7819 */ /* 0x000fe40000011611 */
[----:B------:R-:W-:Y:S02]  /*65d0*/  LOP3.LUT R55, R55, 0x80008, R58, 0xf8, !PT ;  /* 0x0008000837377812 */ /* 0x000fe400078ef83a */
        /* <DEDUP_REMOVED lines=8> */
[----:B------:R-:W-:Y:S02]  /*6660*/  LOP3.LUT R35, R35, 0x64006400, RZ, 0xfc, !PT ;  /* 0x6400640023237812 */ /* 0x000fe400078efcff */
[----:B------:R-:W-:-:S04]  /*6670*/  SHF.R.U32.HI R17, RZ, 0xa, R17 ;  /* 0x0000000aff117819 */ /* 0x000fc80000011611 */
[----:B------:R-:W-:-:S04]  /*6680*/  LOP3.LUT R17, R17, 0x1f001f, RZ, 0xc0, !PT ;  /* 0x001f001f11117812 */ /* 0x000fc800078ec0ff */
[----:B------:R-:W-:Y:S02]  /*6690*/  LOP3.LUT R17, R17, 0x64006400, RZ, 0xfc, !PT ;  /* 0x6400640011117812 */ /* 0x000fe400078efcff */
[----:B--2---:R-:W-:Y:S02]  /*66a0*/  LOP3.LUT R20, R8, 0x3e003e0, RZ, 0xc0, !PT ;  /* 0x03e003e008147812 */ /* 0x004fe400078ec0ff */
        /* <DEDUP_REMOVED lines=8> */
[-C--:B------:R-:W-:Y:S02]  /*6730*/  HFMA2 R22, R61, R46.reuse.H0_H0, -48, -48 ;  /* 0xd200d2003d167431 */ /* 0x080fe4000004002e */
[-C--:B------:R-:W-:Y:S02]  /*6740*/  HFMA2 R20, R20, R46.reuse.H0_H0, -48, -48 ;  /* 0xd200d20014147431 */ /* 0x080fe4000004002e */
[----:B------:R-:W-:Y:S01]  /*6750*/  HFMA2 R46, R57, R46.H0_H0, -48, -48 ;  /* 0xd200d200392e7431 */ /* 0x000fe2000004002e */
[--C-:B------:R-:W-:Y:S02]  /*6760*/  SHF.R.U32.HI R57, RZ, 0xd, R13.reuse ;  /* 0x0000000dff397819 */ /* 0x100fe4000001160d */
[----:B------:R-:W-:-:S02]  /*6770*/  SHF.R.U32.HI R13, RZ, 0xa, R13 ;  /* 0x0000000aff0d7819 */ /* 0x000fc4000001160d */
[----:B------:R-:W-:Y:S02]  /*6780*/  LOP3.LUT R44, R44, 0x40004, R57, 0xf8, !PT ;  /* 0x000400042c2c7812 */ /* 0x000fe400078ef839 */
[----:B------:R-:W-:Y:S02]  /*6790*/  SHF.R.U32.HI R57, RZ, 0xc, R18 ;  /* 0x0000000cff397819 */ /* 0x000fe40000011612 */
[----:B------:R-:W-:Y:S02]  /*67a0*/  LOP3.LUT R45, R44, 0x80008, R45, 0xf8, !PT ;  /* 0x000800082c2d7812 */ /* 0x000fe400078ef82d */
[----:B------:R-:W-:Y:S02]  /*67b0*/  SHF.R.U32.HI R44, RZ, 0xb, R8 ;  /* 0x0000000bff2c7819 */ /* 0x000fe40000011608 */
[----:B------:R-:W-:Y:S02]  /*67c0*/  LOP3.LUT R48, R56, 0x80008, R57, 0xf8, !PT ;  /* 0x0008000838307812 */ /* 0x000fe400078ef839 */
[----:B------:R-:W-:-:S02]  /*67d0*/  LOP3.LUT R44, R55, 0x100010, R44, 0xf8, !PT ;  /* 0x00100010372c7812 */ /* 0x000fc400078ef82c */
[----:B------:R-:W-:Y:S02]  /*67e0*/  SHF.R.U32.HI R55, RZ, 0xb, R10 ;  /* 0x0000000bff377819 */ /* 0x000fe4000001160a */
[----:B------:R-:W-:Y:S02]  /*67f0*/  LOP3.LUT R52, R13, 0x1f001f, RZ, 0xc0, !PT ;  /* 0x001f001f0d347812 */ /* 0x000fe400078ec0ff */
[----:B------:R-:W-:Y:S01]  /*6800*/  LOP3.LUT R48, R48, 0x100010, R55, 0xf8, !PT ;  /* 0x0010001030307812 */ /* 0x000fe200078ef837 */
[----:B------:R-:W-:Y:S01]  /*6810*/  HADD2 R55, R12, -1040, -1040 ;  /* 0xe410e4100c377430 */ /* 0x000fe20000000000 */
[----:B------:R-:W-:Y:S02]  /*6820*/  LOP3.LUT R52, R52, 0x64006400, RZ, 0xfc, !PT ;  /* 0x6400640034347812 */ /* 0x000fe400078efcff */
[----:B------:R-:W-:Y:S01]  /*6830*/  LOP3.LUT R12, R16, 0x1f001f, RZ, 0xc0, !PT ;  /* 0x001f001f100c7812 */ /* 0x000fe200078ec0ff */
[----:B0-----:R-:W-:Y:S01]  /*6840*/  HFMA2 R50, R55, R4, R54 ;  /* 0x0000000437327231 */ /* 0x001fe20000000036 */
[----:B------:R-:W-:Y:S01]  /*6850*/  LOP3.LUT R54, R14, 0x64006400, RZ, 0xfc, !PT ;  /* 0x640064000e367812 */ /* 0x000fe200078efcff */
[----:B------:R-:W-:Y:S01]  /*6860*/  HADD2 R52, R52, -1040, -1040 ;  /* 0xe410e41034347430 */ /* 0x000fe20000000000 */
[----:B------:R-:W-:-:S02]  /*6870*/  LOP3.LUT R13, R18, 0x1f001f, RZ, 0xc0, !PT ;  /* 0x001f001f120d7812 */ /* 0x000fc400078ec0ff */
[----:B------:R-:W-:Y:S01]  /*6880*/  LOP3.LUT R12, R12, 0x64006400, RZ, 0xfc, !PT ;  /* 0x640064000c0c7812 */ /* 0x000fe200078efcff */
[-C--:B------:R-:W-:Y:S01]  /*6890*/  HFMA2 R53, R52, R4.reuse, R53 ;  /* 0x0000000434357231 */ /* 0x080fe20000000035 */
[----:B------:R-:W-:Y:S01]  /*68a0*/  LOP3.LUT R13, R13, 0x64006400, RZ, 0xfc, !PT ;  /* 0x640064000d0d7812 */ /* 0x000fe200078efcff */
[----:B------:R-:W-:Y:S01]  /*68b0*/  HADD2 R54, R54, -1040, -1040 ;  /* 0xe410e41036367430 */ /* 0x000fe20000000000 */
[----:B------:R-:W-:Y:S01]  /*68c0*/  LOP3.LUT R14, R19, 0x1f001f, RZ, 0xc0, !PT ;  /* 0x001f001f130e7812 */ /* 0x000fe200078ec0ff */
[----:B------:R-:W-:Y:S01]  /*68d0*/  HADD2 R52, R15, -1040, -1040 ;  /* 0xe410e4100f347430 */ /* 0x000fe20000000000 */
[----:B------:R-:W-:Y:S01]  /*68e0*/  SHF.R.U32.HI R16, RZ, 0xa, R16 ;  /* 0x0000000aff107819 */ /* 0x000fe20000011610 */
[-C--:B------:R-:W-:Y:S02]  /*68f0*/  HFMA2 R51, R54, R4.reuse, R51 ;  /* 0x0000000436337231 */ /* 0x080fe40000000033 */
[----:B------:R-:W-:Y:S01]  /*6900*/  HADD2 R15, R12, -1040, -1040 ;  /* 0xe410e4100c0f7430 */ /* 0x000fe20000000000 */
[----:B------:R-:W-:Y:S01]  /*6910*/  LOP3.LUT R14, R14, 0x64006400, RZ, 0xfc, !PT ;  /* 0x640064000e0e7812 */ /* 0x000fe200078efcff */
[----:B------:R-:W-:Y:S01]  /*6920*/  HFMA2 R47, R52, R4, R47 ;  /* 0x00000004342f7231 */ /* 0x000fe2000000002f */
[----:B------:R-:W-:Y:S01]  /*6930*/  SHF.R.U32.HI R18, RZ, 0xa, R18 ;  /* 0x0000000aff127819 */ /* 0x000fe20000011612 */
[----:B------:R-:W-:-:S02]  /*6940*/  HADD2 R4, R35, -1040, -1040 ;  /* 0xe410e41023047430 */ /* 0x000fc40000000000 */
[-C--:B------:R-:W-:Y:S02]  /*6950*/  HFMA2 R50, R15, R5.reuse, R50 ;  /* 0x000000050f327231 */ /* 0x080fe40000000032 */
[----:B------:R-:W-:Y:S01]  /*6960*/  HADD2 R12, R13, -1040, -1040 ;  /* 0xe410e4100d0c7430 */ /* 0x000fe20000000000 */
[----:B------:R-:W-:Y:S01]  /*6970*/  LOP3.LUT R16, R16, 0x1f001f, RZ, 0xc0, !PT ;  /* 0x001f001f10107812 */ /* 0x000fe200078ec0ff */
[-C--:B------:R-:W-:Y:S01]  /*6980*/  HFMA2 R35, R4, R5.reuse, R53 ;  /* 0x0000000504237231 */ /* 0x080fe20000000035 */
[--C-:B------:R-:W-:Y:S01]  /*6990*/  SHF.R.U32.HI R57, RZ, 0xc, R19.reuse ;  /* 0x0000000cff397819 */ /* 0x100fe20000011613 */
[----:B------:R-:W-:Y:S02]  /*69a0*/  HADD2 R52, R14, -1040, -1040 ;  /* 0xe410e4100e347430 */ /* 0x000fe40000000000 */
[-C--:B------:R-:W-:Y:S01]  /*69b0*/  HFMA2 R4, R12, R5.reuse, R51 ;  /* 0x000000050c047231 */ /* 0x080fe20000000033 */
[----:B------:R-:W-:Y:S01]  /*69c0*/  SHF.R.U32.HI R19, RZ, 0xa, R19 ;  /* 0x0000000aff137819 */ /* 0x000fe20000011613 */
[----:B------:R-:W0:Y:S01]  /*69d0*/  LDS.128 R12, [UR4+0x30] ;  /* 0x00003004ff0c7984 */ /* 0x000e220008000c00 */
        /* <DEDUP_REMOVED lines=8> */
[--C-:B------:R-:W-:Y:S01]  /*6a60*/  SHF.R.U32.HI R56, RZ, 0xb, R9.reuse ;  /* 0x0000000bff387819 */ /* 0x100fe20000011609 */
[----:B------:R-:W-:Y:S01]  /*6a70*/  HADD2 R16, R17, -1040, -1040 ;  /* 0xe410e41011107430 */ /* 0x000fe20000000000 */
[----:B------:R-:W-:Y:S01]  /*6a80*/  LOP3.LUT R47, R8, 0x1f001f, RZ, 0xc0, !PT ;  /* 0x001f001f082f7812 */ /* 0x000fe200078ec0ff */
[-C--:B------:R-:W-:Y:S01]  /*6a90*/  HFMA2 R5, R33, R6.reuse, R5 ;  /* 0x0000000621057231 */ /* 0x080fe20000000005 */
[----:B------:R-:W-:Y:S01]  /*6aa0*/  LOP3.LUT R18, R18, 0x64006400, RZ, 0xfc, !PT ;  /* 0x6400640012127812 */ /* 0x000fe200078efcff */
[-C--:B------:R-:W-:Y:S01]  /*6ab0*/  HFMA2 R35, R16, R7.reuse, R35 ;  /* 0x0000000710237231 */ /* 0x080fe20000000023 */
[----:B------:R-:W-:Y:S01]  /*6ac0*/  SHF.R.U32.HI R9, RZ, 0xa, R9 ;  /* 0x0000000aff097819 */ /* 0x000fe20000011609 */
        /* <DEDUP_REMOVED lines=11> */
[----:B------:R-:W-:-:S02]  /*6b80*/  SHF.R.U32.HI R55, RZ, 0xb, R11 ;  /* 0x0000000bff377819 */ /* 0x000fc4000001160b */
[----:B------:R-:W-:Y:S01]  /*6b90*/  LOP3.LUT R9, R9, 0x1f001f, RZ, 0xc0, !PT ;  /* 0x001f001f09097812 */ /* 0x000fe200078ec0ff */
[----:B------:R-:W-:Y:S01]  /*6ba0*/  HADD2 R47, R47, -1040, -1040 ;  /* 0xe410e4102f2f7430 */ /* 0x000fe20000000000 */
[----:B------:R-:W-:Y:S01]  /*6bb0*/  SHF.R.U32.HI R11, RZ, 0xa, R11 ;  /* 0x0000000aff0b7819 */ /* 0x000fe2000001160b */
[----:B------:R-:W-:Y:S01]  /*6bc0*/  HFMA2 R5, R16, R7, R5 ;  /* 0x0000000710057231 */ /* 0x000fe20000000005 */
[----:B------:R-:W-:Y:S02]  /*6bd0*/  LOP3.LUT R53, R53, 0x64006400, RZ, 0xfc, !PT ;  /* 0x6400640035357812 */ /* 0x000fe400078efcff */
[----:B------:R-:W-:Y:S02]  /*6be0*/  SHF.R.U32.HI R8, RZ, 0xa, R8 ;  /* 0x0000000aff087819 */ /* 0x000fe40000011608 */
[----:B------:R-:W-:Y:S01]  /*6bf0*/  SHF.R.U32.HI R10, RZ, 0xa, R10 ;  /* 0x0000000aff0a7819 */ /* 0x000fe2000001160a */
        /* <DEDUP_REMOVED lines=11> */
[----:B------:R-:W-:Y:S01]  /*6cb0*/  LOP3.LUT R34, R34, 0x80008, R57, 0xf8, !PT ;  /* 0x0008000822227812 */ /* 0x000fe200078ef839 */
[-C--:B------:R-:W-:Y:S01]  /*6cc0*/  HFMA2 R23, R50, R12.reuse, R5 ;  /* 0x0000000c32177231 */ /* 0x080fe20000000005 */
[----:B------:R-:W-:Y:S01]  /*6cd0*/  LOP3.LUT R11, R11, 0x64006400, RZ, 0xfc, !PT ;  /* 0x640064000b0b7812 */ /* 0x000fe200078efcff */
[----:B------:R-:W-:Y:S01]  /*6ce0*/  HFMA2 R4, R7, R12, R4 ;  /* 0x0000000c07047231 */ /* 0x000fe20000000004 */
[----:B------:R-:W-:Y:S01]  /*6cf0*/  LOP3.LUT R45, R45, 0x100010, R56, 0xf8, !PT ;  /* 0x001000102d2d7812 */ /* 0x000fe200078ef838 */
[----:B------:R-:W-:Y:S01]  /*6d00*/  HFMA2 R35, R6, R14, R35 ;  /* 0x0000000e06237231 */ /* 0x000fe20000000023 */
[----:B------:R-:W-:Y:S01]  /*6d10*/  LOP3.LUT R8, R8, 0x64006400, RZ, 0xfc, !PT ;  /* 0x6400640008087812 */ /* 0x000fe200078efcff */
[-C--:B------:R-:W-:Y:S01]  /*6d20*/  HFMA2 R23, R46, R13.reuse, R23 ;  /* 0x0000000d2e177231 */ /* 0x080fe20000000017 */
[----:B------:R-:W-:Y:S01]  /*6d30*/  LOP3.LUT R10, R10, 0x64006400, RZ, 0xfc, !PT ;  /* 0x640064000a0a7812 */ /* 0x000fe200078efcff */
[----:B------:R-:W-:Y:S01]  /*6d40*/  HADD2 R6, R11, -1040, -1040 ;  /* 0xe410e4100b067430 */ /* 0x000fe20000000000 */
[----:B------:R-:W-:Y:S01]  /*6d50*/  LOP3.LUT R34, R34, 0x100010, R55, 0xf8, !PT ;  /* 0x0010001022227812 */ /* 0x000fe200078ef837 */
[-C--:B------:R-:W-:Y:S01]  /*6d60*/  HFMA2 R7, R32, R13.reuse, R16 ;  /* 0x0000000d20077231 */ /* 0x080fe20000000010 */
[----:B------:R-:W-:Y:S01]  /*6d70*/  LOP3.LUT R44, R44, 0x64006400, RZ, 0xfc, !PT ;  /* 0x640064002c2c7812 */ /* 0x000fe200078efcff */
[----:B------:R-:W-:Y:S01]  /*6d80*/  HADD2 R8, R8, -1040, -1040 ;  /* 0xe410e41008087430 */ /* 0x000fe20000000000 */
[----:B------:R-:W-:Y:S01]  /*6d90*/  LOP3.LUT R45, R45, 0x64006400, RZ, 0xfc, !PT ;  /* 0x640064002d2d7812 */ /* 0x000fe200078efcff */
[----:B------:R-:W-:-:S02]  /*6da0*/  HFMA2 R4, R20, R13, R4 ;  /* 0x0000000d14047231 */ /* 0x000fc40000000004 */
[----:B------:R-:W-:Y:S01]  /*6db0*/  HADD2 R5, R10, -1040, -1040 ;  /* 0xe410e4100a057430 */ /* 0x000fe20000000000 */
[----:B------:R-:W-:Y:S01]  /*6dc0*/  LOP3.LUT R48, R48, 0x64006400, RZ, 0xfc, !PT ;  /* 0x6400640030307812 */ /* 0x000fe200078efcff */
[-C--:B------:R-:W-:Y:S01]  /*6dd0*/  HFMA2 R23, R6, R14.reuse, R23 ;  /* 0x0000000e06177231 */ /* 0x080fe20000000017 */
[----:B------:R-:W-:Y:S01]  /*6de0*/  LOP3.LUT R34, R34, 0x64006400, RZ, 0xfc, !PT ;  /* 0x6400640022227812 */ /* 0x000fe200078efcff */
[-C--:B------:R-:W-:Y:S02]  /*6df0*/  HFMA2 R7, R8, R14.reuse, R7 ;  /* 0x0000000e08077231 */ /* 0x080fe40000000007 */
[----:B------:R-:W-:Y:S02]  /*6e00*/  HADD2 R44, R44, -1040, -1040 ;  /* 0xe410e4102c2c7430 */ /* 0x000fe40000000000 */
[----:B------:R-:W-:Y:S02]  /*6e10*/  HFMA2 R4, R5, R14, R4 ;  /* 0x0000000e05047231 */ /* 0x000fe40000000004 */
        /* <DEDUP_REMOVED lines=15> */
.L_x_3884:
[----:B------:R-:W-:Y:S01]  /*6f10*/  ISETP.GE.AND P1, PT, R24, R37, PT ;  /* 0x000000251800720c */ /* 0x000fe20003f26270 */
[----:B------:R-:W-:Y:S01]  /*6f20*/  UIADD3 UR4, UPT, UPT, UR4, 0x40, URZ ;  /* 0x0000004004047890 */ /* 0x000fe2000fffe0ff */
[----:B------:R-:W-:Y:S01]  /*6f30*/  IADD3 R42, P2, PT, R42, 0x80, RZ ;  /* 0x000000802a2a7810 */ /* 0x000fe20007f5e0ff */
[----:B-----5:R-:W-:Y:S01]  /*6f40*/  IMAD.MOV.U32 R21, RZ, RZ, R41 ;  /* 0x000000ffff157224 */ /* 0x020fe200078e0029 */
[----:B------:R-:W-:Y:S01]  /*6f50*/  MOV R20, R40 ;  /* 0x0000002800147202 */ /* 0x000fe20000000f00 */
[----:B------:R-:W-:Y:S01]  /*6f60*/  IMAD.WIDE R40, R3, 0x4, R38 ;  /* 0x0000000403287825 */ /* 0x000fe200078e0226 */
[----:B------:R-:W-:Y:S02]  /*6f70*/  @!P0 MOV R25, R31 ;  /* 0x0000001f00198202 */ /* 0x000fe40000000f00 */
[----:B------:R-:W-:-:S05]  /*6f80*/  IADD3.X R43, PT, PT, RZ, R43, RZ, P2, !PT ;  /* 0x0000002bff2b7210 */ /* 0x000fca00017fe4ff */
[----:B------:R-:W-:Y:S05]  /*6f90*/  @!P1 BRA `(.L_x_3885) ;  /* 0xffffffe800649947 */ /* 0x000fea000383ffff */
[----:B------:R-:W-:-:S07]  /*6fa0*/  IMAD.WIDE R20, R3, 0x14, R20 ;  /* 0x0000001403147825 */ /* 0x000fce00078e0214 */
.L_x_3883:
[----:B------:R-:W0:Y:S02]  /*6fb0*/  LDCU UR5, c[0x0][0x3d4] ;  /* 0x00007a80ff0577ac */ /* 0x000e240008000800 */
[----:B0----5:R-:W-:-:S04]  /*6fc0*/  VIMNMX R15, PT, PT, R30, UR5, PT ;  /* 0x000000051e0f7c48 */ /* 0x021fc8000bfe0100 */
        /* <DEDUP_REMOVED lines=8> */
.L_x_3891:
[----:B------:R-:W-:Y:S01]  /*7050*/  ISETP.NE.AND P0, PT, R24, R29, PT ;  /* 0x0000001d1800720c */ /* 0x000fe20003f05270 */
[----:B------:R-:W0:Y:S08]  /*7060*/  S2UR UR5, SR_CTAID.Y ;  /* 0x00000000000579c3 */ /* 0x000e300000002600 */
[----:B------:R-:W0:Y:S04]  /*7070*/  LDC R2, c[0x0][0x3a8] ;  /* 0x0000ea00ff027b82 */ /* 0x000e280000000800 */
[----:B------:R-:W-:-:S02]  /*7080*/  @!P0 LEA R6, R25, R36, 0x3 ;  /* 0x0000002419068211 */ /* 0x000fc400078e18ff */
[----:B------:R-:W-:Y:S02]  /*7090*/  @!P0 MOV R16, R14 ;  /* 0x0000000e00108202 */ /* 0x000fe40000000f00 */
[----:B------:R-:W1:Y:S02]  /*70a0*/  LDC R3, c[0x0][0x3ac] ;  /* 0x0000eb00ff037b82 */ /* 0x000e640000000800 */
[----:B------:R-:W2:Y:S04]  /*70b0*/  @!P0 LDL.64 R6, [R6+0x8] ;  /* 0x0000080006068983 */ /* 0x000ea80000100a00 */
[----:B------:R-:W3:Y:S01]  /*70c0*/  @!P0 LDG.E.U16.CONSTANT R5, desc[UR6][R16.64] ;  /* 0x0000000610058981 */ /* 0x000ee2000c1e9500 */
[----:B------:R-:W-:Y:S02]  /*70d0*/  @!P0 VIADD R4, R25, 0x1 ;  /* 0x0000000119048836 */ /* 0x000fe40000000000 */
[----:B------:R-:W-:-:S03]  /*70e0*/  HFMA2 R9, -RZ, RZ, 0, 0.0625 ;  /* 0x00002c00ff097431 */ /* 0x000fc600000001ff */
[----:B------:R-:W-:Y:S02]  /*70f0*/  @!P0 MOV R25, R4 ;  /* 0x0000000400198202 */ /* 0x000fe40000000f00 */
[----:B0-----:R-:W-:Y:S01]  /*7100*/  ISETP.LE.AND P1, PT, R2, UR5, PT ;  /* 0x0000000502007c0c */ /* 0x001fe2000bf23270 */
[----:B-1----:R-:W-:Y:S01]  /*7110*/  IMAD.WIDE R12, R3, 0x4, R10 ;  /* 0x00000004030c7825 */ /* 0x002fe200078e020a */
[----:B--2---:R-:W-:Y:S02]  /*7120*/  @!P0 PRMT R0, R6, 0x7610, R0 ;  /* 0x0000761006008816 */ /* 0x004fe40000000000 */
[----:B------:R-:W-:Y:S02]  /*7130*/  @!P0 PRMT R28, R7, 0x7610, R28 ;  /* 0x00007610071c8816 */ /* 0x000fe4000000001c */
[----:B------:R-:W-:Y:S02]  /*7140*/  @!P0 PRMT R0, R0, 0x7610, R6 ;  /* 0x0000761000008816 */ /* 0x000fe40000000006 */
[----:B---3--:R-:W-:-:S02]  /*7150*/  @!P0 IADD3 R29, PT, PT, R5, R24, RZ ;  /* 0x00000018051d8210 */ /* 0x008fc40007ffe0ff */
[----:B------:R-:W-:-:S03]  /*7160*/  @!P0 PRMT R28, R28, 0x7610, R7 ;  /* 0x000076101c1c8816 */ /* 0x000fc60000000007 */
[----:B------:R-:W-:Y:S05]  /*7170*/  @P1 BRA `(.L_x_3887) ;  /* 0x00000008003c1947 */ /* 0x000fea0003800000 */
[----:B------:R-:W2:Y:S04]  /*7180*/  LDG.E.128.CONSTANT R4, desc[UR6][R10.64] ;  /* 0x000000060a047981 */ /* 0x000ea8000c1e9d00 */
[----:B------:R-:W0:Y:S02]  /*7190*/  LDS.64 R18, [UR4] ;  /* 0x00000004ff127984 */ /* 0x000e240008000a00 */
[----:B0-----:R-:W-:Y:S02]  /*71a0*/  HADD2.F32 R31, -RZ, R18.H1_H1 ;  /* 0x30000012ff1f7230 */ /* 0x001fe40000004100 */
[----:B------:R-:W-:Y:S01]  /*71b0*/  HADD2.F32 R22, -RZ, R19.H0_H0 ;  /* 0x20000013ff167230 */ /* 0x000fe20000004100 */
[----:B--2---:R-:W-:Y:S02]  /*71c0*/  LOP3.LUT R8, R4, 0xf000f, RZ, 0xc0, !PT ;  /* 0x000f000f04087812 */ /* 0x004fe400078ec0ff */
[----:B------:R-:W-:-:S02]  /*71d0*/  LOP3.LUT R23, R6, 0xf000f, RZ, 0xc0, !PT ;  /* 0x000f000f06177812 */ /* 0x000fc400078ec0ff */
[----:B------:R-:W-:Y:S02]  /*71e0*/  LOP3.LUT R35, R4, 0xf000f0, RZ, 0xc0, !PT ;  /* 0x00f000f004237812 */ /* 0x000fe400078ec0ff */
[----:B------:R-:W-:Y:S02]  /*71f0*/  SHF.R.U32.HI R21, RZ, 0x8, R4 ;  /* 0x00000008ff157819 */ /* 0x000fe40000011604 */
[----:B------:R-:W-:Y:S02]  /*7200*/  LOP3.LUT R4, R5, 0xf000f, RZ, 0xc0, !PT ;  /* 0x000f000f05047812 */ /* 0x000fe400078ec0ff */
[----:B------:R-:W-:Y:S02]  /*7210*/  LOP3.LUT R34, R6, 0xf000f0, RZ, 0xc0, !PT ;  /* 0x00f000f006227812 */ /* 0x000fe400078ec0ff */
[----:B------:R-:W-:Y:S02]  /*7220*/  SHF.R.U32.HI R16, RZ, 0x8, R6 ;  /* 0x00000008ff107819 */ /* 0x000fe40000011606 */
        /* <DEDUP_REMOVED lines=14> */
[----:B------:R-:W-:Y:S01]  /*7310*/  HADD2.F32 R4, -RZ, R38.H0_H0 ;  /* 0x20000026ff047230 */ /* 0x000fe20000004100 */
[----:B------:R-:W0:Y:S01]  /*7320*/  LDS.64 R18, [UR4+0x8] ;  /* 0x00000804ff127984 */ /* 0x000e220008000a00 */
[----:B------:R-:W-:Y:S01]  /*7330*/  HADD2.F32 R6, -RZ, R43.H0_H0 ;  /* 0x2000002bff067230 */ /* 0x000fe20000004100 */
[----:B------:R-:W-:Y:S01]  /*7340*/  LOP3.LUT R34, R34, 0x64006400, RZ, 0xfc, !PT ;  /* 0x6400640022227812 */ /* 0x000fe200078efcff */
[----:B------:R-:W-:Y:S02]  /*7350*/  HADD2.F32 R8, -RZ, R44.H0_H0 ;  /* 0x2000002cff087230 */ /* 0x000fe40000004100 */
[----:B------:R-:W-:Y:S01]  /*7360*/  FFMA.FTZ R37, R4, R5, RZ ;  /* 0x0000000504257223 */ /* 0x000fe200000100ff */
[----:B------:R-:W-:Y:S02]  /*7370*/  HADD2.F32 R38, -RZ, R38.H1_H1 ;  /* 0x30000026ff267230 */ /* 0x000fe40000004100 */
[----:B------:R-:W-:Y:S01]  /*7380*/  FFMA.FTZ R39, R5, R6, RZ ;  /* 0x0000000605277223 */ /* 0x000fe200000100ff */
[--C-:B------:R-:W-:Y:S01]  /*7390*/  HADD2.F32 R40, -RZ, R41.reuse.H0_H0 ;  /* 0x20000029ff287230 */ /* 0x100fe20000004100 */
[----:B------:R-:W-:Y:S01]  /*73a0*/  LOP3.LUT R6, R33, 0x64006400, RZ, 0xfc, !PT ;  /* 0x6400640021067812 */ /* 0x000fe200078efcff */
[----:B------:R-:W-:Y:S01]  /*73b0*/  FFMA.FTZ R42, R5, R8, RZ ;  /* 0x00000008052a7223 */ /* 0x000fe200000100ff */
[----:B------:R-:W-:Y:S01]  /*73c0*/  FFMA.FTZ R37, R38, R31, R37 ;  /* 0x0000001f26257223 */ /* 0x000fe20000010025 */
[----:B------:R-:W-:Y:S01]  /*73d0*/  HADD2.F32 R8, -RZ, R41.H1_H1 ;  /* 0x30000029ff087230 */ /* 0x000fe20000004100 */
[----:B------:R-:W-:Y:S01]  /*73e0*/  LOP3.LUT R4, R35, 0x64006400, RZ, 0xfc, !PT ;  /* 0x6400640023047812 */ /* 0x000fe200078efcff */
[----:B------:R-:W-:-:S02]  /*73f0*/  HADD2.F32 R38, -RZ, R43.H1_H1 ;  /* 0x3000002bff267230 */ /* 0x000fc40000004100 */
[----:B------:R-:W-:Y:S01]  /*7400*/  FFMA.FTZ R40, R5, R40, RZ ;  /* 0x0000002805287223 */ /* 0x000fe200000100ff */
[-C--:B------:R-:W-:Y:S01]  /*7410*/  HFMA2 R35, R6, R9.reuse.H0_H0, -72, -72 ;  /* 0xd480d48006237431 */ /* 0x080fe20000040009 */
[----:B------:R-:W-:Y:S01]  /*7420*/  LOP3.LUT R32, R32, 0x64006400, RZ, 0xfc, !PT ;  /* 0x6400640020207812 */ /* 0x000fe200078efcff */
[-C--:B------:R-:W-:Y:S02]  /*7430*/  HFMA2 R33, R4, R9.reuse.H0_H0, -72, -72 ;  /* 0xd480d48004217431 */ /* 0x080fe40000040009 */
[C---:B------:R-:W-:Y:S01]  /*7440*/  FFMA.FTZ R5, R31.reuse, R8, R40 ;  /* 0x000000081f057223 */ /* 0x040fe20000010028 */
[----:B------:R-:W-:Y:S01]  /*7450*/  FFMA.FTZ R39, R31, R38, R39 ;  /* 0x000000261f277223 */ /* 0x000fe20000010027 */
[-C--:B------:R-:W-:Y:S02]  /*7460*/  HFMA2 R38, R34, R9.reuse.H0_H0, -72, -72 ;  /* 0xd480d48022267431 */ /* 0x080fe40000040009 */
[----:B------:R-:W-:Y:S02]  /*7470*/  HADD2.F32 R8, -RZ, R44.H1_H1 ;  /* 0x3000002cff087230 */ /* 0x000fe40000004100 */
[----:B------:R-:W-:-:S02]  /*7480*/  HFMA2 R40, R32, R9.H0_H0, -72, -72 ;  /* 0xd480d48020287431 */ /* 0x000fc40000040009 */
[----:B------:R-:W-:Y:S01]  /*7490*/  HADD2.F32 R6, -RZ, R35.H0_H0 ;  /* 0x20000023ff067230 */ /* 0x000fe20000004100 */
[----:B------:R-:W-:Y:S01]  /*74a0*/  SHF.R.U32.HI R7, RZ, 0x8, R7 ;  /* 0x00000008ff077819 */ /* 0x000fe20000011607 */
[--C-:B------:R-:W-:Y:S02]  /*74b0*/  HADD2.F32 R4, -RZ, R33.reuse.H0_H0 ;  /* 0x20000021ff047230 */ /* 0x100fe40000004100 */
        /* <DEDUP_REMOVED lines=39> */
[----:B------:R-:W-:Y:S01]  /*7730*/  HADD2.F32 R23, -RZ, R35.H1_H1 ;  /* 0x30000023ff177230 */ /* 0x000fe20000004100 */
[----:B------:R-:W-:Y:S01]  /*7740*/  LOP3.LUT R7, R7, 0xf000f0, RZ, 0xc0, !PT ;  /* 0x00f000f007077812 */ /* 0x000fe200078ec0ff */
[C---:B------:R-:W-:Y:S01]  /*7750*/  FFMA.FTZ R33, R22.reuse, R8, R31 ;  /* 0x0000000816217223 */ /* 0x040fe2000001001f */
[----:B------:R-:W-:Y:S01]  /*7760*/  FFMA.FTZ R32, R22, R32, R39 ;  /* 0x0000002016207223 */ /* 0x000fe20000010027 */
[----:B------:R-:W-:Y:S02]  /*7770*/  HADD2.F32 R31, -RZ, R38.H1_H1 ;  /* 0x30000026ff1f7230 */ /* 0x000fe40000004100 */
[----:B------:R-:W-:Y:S01]  /*7780*/  FFMA.FTZ R23, R23, R18, R6 ;  /* 0x0000001217177223 */ /* 0x000fe20000010006 */
[----:B------:R-:W-:Y:S01]  /*7790*/  LOP3.LUT R6, R21, 0x64006400, RZ, 0xfc, !PT ;  /* 0x6400640015067812 */ /* 0x000fe200078efcff */
[----:B------:R-:W-:-:S02]  /*77a0*/  HADD2.F32 R35, -RZ, R40.H1_H1 ;  /* 0x30000028ff237230 */ /* 0x000fc40000004100 */
[-C--:B------:R-:W-:Y:S01]  /*77b0*/  HFMA2 R22, R20, R9.reuse.H0_H0, -72, -72 ;  /* 0xd480d48014167431 */ /* 0x080fe20000040009 */
[----:B------:R-:W-:Y:S01]  /*77c0*/  LOP3.LUT R16, R16, 0x64006400, RZ, 0xfc, !PT ;  /* 0x6400640010107812 */ /* 0x000fe200078efcff */
[----:B------:R-:W-:Y:S02]  /*77d0*/  HADD2.F32 R4, -RZ, R19.H0_H0 ;  /* 0x20000013ff047230 */ /* 0x000fe40000004100 */
[----:B------:R-:W-:Y:S01]  /*77e0*/  HFMA2 R21, R6, R9.H0_H0, -72, -72 ;  /* 0xd480d48006157431 */ /* 0x000fe20000040009 */
[----:B------:R-:W-:Y:S01]  /*77f0*/  LOP3.LUT R6, R7, 0x64006400, RZ, 0xfc, !PT ;  /* 0x6400640007067812 */ /* 0x000fe200078efcff */
[----:B------:R-:W-:Y:S02]  /*7800*/  HADD2.F32 R7, -RZ, R5.H1_H1 ;  /* 0x30000005ff077230 */ /* 0x000fe40000004100 */
[C---:B------:R-:W-:Y:S01]  /*7810*/  FFMA.FTZ R31, R18.reuse, R31, R33 ;  /* 0x0000001f121f7223 */ /* 0x040fe20000010021 */
[----:B------:R-:W-:Y:S01]  /*7820*/  FFMA.FTZ R35, R18, R35, R32 ;  /* 0x0000002312237223 */ /* 0x000fe20000010020 */
[----:B------:R-:W-:-:S02]  /*7830*/  HADD2.F32 R5, -RZ, R22.H0_H0 ;  /* 0x20000016ff057230 */ /* 0x000fc40000004100 */
[-C--:B------:R-:W-:Y:S02]  /*7840*/  HFMA2 R32, R16, R9.reuse.H0_H0, -72, -72 ;  /* 0xd480d48010207431 */ /* 0x080fe40000040009 */
[----:B------:R-:W-:Y:S02]  /*7850*/  HADD2.F32 R8, -RZ, R21.H0_H0 ;  /* 0x20000015ff087230 */ /* 0x000fe40000004100 */
[----:B------:R-:W-:Y:S02]  /*7860*/  HFMA2 R33, R6, R9.H0_H0, -72, -72 ;  /* 0xd480d48006217431 */ /* 0x000fe40000040009 */
[----:B------:R-:W-:Y:S01]  /*7870*/  FFMA.FTZ R7, R18, R7, R37 ;  /* 0x0000000712077223 */ /* 0x000fe20000010025 */
[----:B------:R-:W-:Y:S01]  /*7880*/  FFMA.FTZ R16, R4, R5, R31 ;  /* 0x0000000504107223 */ /* 0x000fe2000001001f */
[----:B------:R-:W-:Y:S02]  /*7890*/  HADD2.F32 R5, -RZ, R32.H0_H0 ;  /* 0x20000020ff057230 */ /* 0x000fe40000004100 */
[----:B------:R-:W-:Y:S01]  /*78a0*/  FFMA.FTZ R23, R8, R4, R23 ;  /* 0x0000000408177223 */ /* 0x000fe20000010017 */
[----:B------:R-:W-:-:S02]  /*78b0*/  HADD2.F32 R20, -RZ, R33.H0_H0 ;  /* 0x20000021ff147230 */ /* 0x000fc40000004100 */
        /* <DEDUP_REMOVED lines=26> */
[----:B------:R-:W-:-:S07]  /*7a60*/  HADD2 R27, R5, R27 ;  /* 0x0000001b051b7230 */ /* 0x000fce0000000000 */
.L_x_3887:
[----:B------:R-:W-:Y:S05]  /*7a70*/  @P1 BRA `(.L_x_3888) ;  /* 0x00000008003c1947 */ /* 0x000fea0003800000 */
[----:B------:R-:W2:Y:S04]  /*7a80*/  LDG.E.128.CONSTANT R4, desc[UR6][R12.64] ;  /* 0x000000060c047981 */ /* 0x000ea8000c1e9d00 */
[----:B------:R-:W0:Y:S02]  /*7a90*/  LDS.64 R18, [UR4+0x10] ;  /* 0x00001004ff127984 */ /* 0x000e240008000a00 */
        /* <DEDUP_REMOVED lines=141> */
.L_x_3888:
[----:B------:R-:W-:Y:S01]  /*8370*/  IMAD.WIDE R12, R3, 0x4, R12 ;  /* 0x00000004030c7825 */ /* 0x000fe200078e020c */
[----:B------:R-:W-:Y:S06]  /*8380*/  @P1 BRA `(.L_x_3889) ;  /* 0x00000008003c1947 */ /* 0x000fec0003800000 */
        /* <DEDUP_REMOVED lines=143> */
.L_x_3889:
[----:B------:R-:W-:Y:S01]  /*8c80*/  MOV R20, R10 ;  /* 0x0000000a00147202 */ /* 0x000fe20000000f00 */
[----:B------:R-:W-:Y:S02]  /*8c90*/  IMAD.MOV.U32 R21, RZ, RZ, R11 ;  /* 0x000000ffff157224 */ /* 0x000fe400078e000b */
[----:B------:R-:W-:Y:S01]  /*8ca0*/  IMAD.WIDE R10, R3, 0x4, R12 ;  /* 0x00000004030a7825 */ /* 0x000fe200078e020c */
[----:B------:R-:W-:Y:S06]  /*8cb0*/  @P1 BRA `(.L_x_3890) ;  /* 0x00000008003c1947 */ /* 0x000fec0003800000 */
[----:B------:R-:W2:Y:S04]  /*8cc0*/  LDG.E.128.CONSTANT R4, desc[UR6][R10.64] ;  /* 0x000000060a047981 */ /* 0x000ea8000c1e9d00 */
[----:B------:R-:W0:Y:S02]  /*8cd0*/  LDS.64 R12, [UR4+0x30] ;  /* 0x00003004ff0c7984 */ /* 0x000e240008000a00 */
[----:B0-----:R-:W-:Y:S01]  /*8ce0*/  HADD2.F32 R31, -RZ, R12.H1_H1 ;  /* 0x3000000cff1f7230 */ /* 0x001fe20000004100 */
        /* <DEDUP_REMOVED lines=9> */
[----:B------:R-:W-:Y:S01]  /*8d80*/  LOP3.LUT R8, R5, 0xf000f, RZ, 0xc0, !PT ;  /* 0x000f000f05087812 */ /* 0x000fe200078ec0ff */
[----:B------:R-:W-:Y:S01]  /*8d90*/  HADD2.F32 R5, -RZ, R12.H0_H0 ;  /* 0x2000000cff057230 */ /* 0x000fe20000004100 */
        /* <DEDUP_REMOVED lines=12> */
[----:B------:R-:W-:Y:S01]  /*8e60*/  SHF.R.U32.HI R19, RZ, 0x8, R7 ;  /* 0x00000008ff137819 */ /* 0x000fe20000011607 */
[----:B------:R-:W-:Y:S01]  /*8e70*/  HADD2.F32 R6, -RZ, R41.H0_H0 ;  /* 0x20000029ff067230 */ /* 0x000fe20000004100 */
[----:B------:R-:W-:Y:S01]  /*8e80*/  LOP3.LUT R34, R34, 0x64006400, RZ, 0xfc, !PT ;  /* 0x6400640022227812 */ /* 0x000fe200078efcff */
[--C-:B------:R-:W-:Y:S02]  /*8e90*/  HADD2.F32 R38, -RZ, R37.reuse.H0_H0 ;  /* 0x20000025ff267230 */ /* 0x100fe40000004100 */
[----:B------:R-:W-:Y:S01]  /*8ea0*/  FFMA.FTZ R44, R5, R8, RZ ;  /* 0x00000008052c7223 */ /* 0x000fe200000100ff */
[----:B------:R-:W-:-:S02]  /*8eb0*/  HADD2.F32 R40, -RZ, R37.H1_H1 ;  /* 0x30000025ff287230 */ /* 0x000fc40000004100 */
[----:B------:R-:W-:Y:S01]  /*8ec0*/  FFMA.FTZ R37, R4, R5, RZ ;  /* 0x0000000504257223 */ /* 0x000fe200000100ff */
[----:B------:R-:W-:Y:S01]  /*8ed0*/  HADD2.F32 R7, -RZ, R13.H0_H0 ;  /* 0x2000000dff077230 */ /* 0x000fe20000004100 */
[----:B------:R-:W-:Y:S01]  /*8ee0*/  LOP3.LUT R4, R33, 0x64006400, RZ, 0xfc, !PT ;  /* 0x6400640021047812 */ /* 0x000fe200078efcff */
[----:B------:R-:W0:Y:S01]  /*8ef0*/  LDS.64 R12, [UR4+0x38] ;  /* 0x00003804ff0c7984 */ /* 0x000e220008000a00 */
[----:B------:R-:W-:Y:S01]  /*8f00*/  FFMA.FTZ R42, R5, R6, RZ ;  /* 0x00000006052a7223 */ /* 0x000fe200000100ff */
[----:B------:R-:W-:Y:S01]  /*8f10*/  HADD2.F32 R8, -RZ, R39.H1_H1 ;  /* 0x30000027ff087230 */ /* 0x000fe20000004100 */
[----:B------:R-:W-:Y:S01]  /*8f20*/  LOP3.LUT R6, R35, 0x64006400, RZ, 0xfc, !PT ;  /* 0x6400640023067812 */ /* 0x000fe200078efcff */
[-C--:B------:R-:W-:Y:S02]  /*8f30*/  HFMA2 R35, R4, R9.reuse.H0_H0, -72, -72 ;  /* 0xd480d48004237431 */ /* 0x080fe40000040009 */
[----:B------:R-:W-:Y:S01]  /*8f40*/  FFMA.FTZ R38, R5, R38, RZ ;  /* 0x0000002605267223 */ /* 0x000fe200000100ff */
[----:B------:R-:W-:Y:S01]  /*8f50*/  LOP3.LUT R32, R32, 0x64006400, RZ, 0xfc, !PT ;  /* 0x6400640020207812 */ /* 0x000fe200078efcff */
[----:B------:R-:W-:Y:S01]  /*8f60*/  FFMA.FTZ R8, R8, R31, R37 ;  /* 0x0000001f08087223 */ /* 0x000fe20000010025 */
[----:B------:R-:W-:-:S02]  /*8f70*/  HFMA2 R37, R6, R9.H0_H0, -72, -72 ;  /* 0xd480d48006257431 */ /* 0x000fc40000040009 */
[----:B------:R-:W-:Y:S01]  /*8f80*/  FFMA.FTZ R38, R31, R40, R38 ;  /* 0x000000281f267223 */ /* 0x000fe20000010026 */
[-C--:B------:R-:W-:Y:S02]  /*8f90*/  HFMA2 R34, R34, R9.reuse.H0_H0, -72, -72 ;  /* 0xd480d48022227431 */ /* 0x080fe40000040009 */
[----:B------:R-:W-:Y:S02]  /*8fa0*/  HADD2.F32 R5, -RZ, R35.H0_H0 ;  /* 0x20000023ff057230 */ /* 0x000fe40000004100 */
[----:B------:R-:W-:Y:S02]  /*8fb0*/  HFMA2 R39, R32, R9.H0_H0, -72, -72 ;  /* 0xd480d48020277431 */ /* 0x000fe40000040009 */
[----:B------:R-:W-:Y:S02]  /*8fc0*/  HADD2.F32 R40, -RZ, R41.H1_H1 ;  /* 0x30000029ff287230 */ /* 0x000fe40000004100 */
[----:B------:R-:W-:Y:S02]  /*8fd0*/  HADD2.F32 R6, -RZ, R43.H1_H1 ;  /* 0x3000002bff067230 */ /* 0x000fe40000004100 */
[----:B------:R-:W-:Y:S01]  /*8fe0*/  FFMA.FTZ R5, R5, R7, R8 ;  /* 0x0000000705057223 */ /* 0x000fe20000010008 */
[----:B------:R-:W-:-:S02]  /*8ff0*/  HADD2.F32 R4, -RZ, R37.H0_H0 ;  /* 0x20000025ff047230 */ /* 0x000fc40000004100 */
[C---:B------:R-:W-:Y:S01]  /*9000*/  FFMA.FTZ R40, R31.reuse, R40, R42 ;  /* 0x000000281f287223 */ /* 0x040fe2000001002a */
        /* <DEDUP_REMOVED lines=16> */
[----:B------:R-:W-:-:S02]  /*9110*/  LOP3.LUT R6, R16, 0xf000f, RZ, 0xc0, !PT ;  /* 0x000f000f10067812 */ /* 0x000fc400078ec0ff */
[----:B------:R-:W-:Y:S02]  /*9120*/  LOP3.LUT R7, R19, 0xf000f, RZ, 0xc0, !PT ;  /* 0x000f000f13077812 */ /* 0x000fe400078ec0ff */
        /* <DEDUP_REMOVED lines=14> */
[--C-:B------:R-:W-:Y:S02]  /*9210*/  HADD2.F32 R33, -RZ, R40.reuse.H0_H0 ;  /* 0x20000028ff217230 */ /* 0x100fe40000004100 */
        /* <DEDUP_REMOVED lines=11> */
[----:B------:R-:W-:-:S02]  /*92d0*/  HADD2.F32 R33, -RZ, R40.H1_H1 ;  /* 0x30000028ff217230 */ /* 0x000fc40000004100 */
[----:B------:R-:W-:Y:S01]  /*92e0*/  FFMA.FTZ R23, R12, R23, R31 ;  /* 0x000000170c177223 */ /* 0x000fe2000001001f */
[-C--:B------:R-:W-:Y:S01]  /*92f0*/  HFMA2 R31, R18, R9.reuse.H0_H0, -72, -72 ;  /* 0xd480d480121f7431 */ /* 0x080fe20000040009 */
[----:B------:R-:W-:Y:S01]  /*9300*/  LOP3.LUT R16, R16, 0x64006400, RZ, 0xfc, !PT ;  /* 0x6400640010107812 */ /* 0x000fe200078efcff */
[-C--:B------:R-:W-:Y:S01]  /*9310*/  HFMA2 R22, R22, R9.reuse.H0_H0, -72, -72 ;  /* 0xd480d48016167431 */ /* 0x080fe20000040009 */
[----:B------:R-:W-:Y:S01]  /*9320*/  LOP3.LUT R6, R19, 0x64006400, RZ, 0xfc, !PT ;  /* 0x6400640013067812 */ /* 0x000fe200078efcff */
[----:B------:R-:W-:Y:S02]  /*9330*/  HADD2.F32 R19, -RZ, R5.H1_H1 ;  /* 0x30000005ff137230 */ /* 0x000fe40000004100 */
[----:B------:R-:W-:Y:S01]  /*9340*/  FFMA.FTZ R7, R7, R12, R8 ;  /* 0x0000000c07077223 */ /* 0x000fe20000010008 */
[----:B------:R-:W-:Y:S02]  /*9350*/  HADD2.F32 R4, -RZ, R13.H0_H0 ;  /* 0x2000000dff047230 */ /* 0x000fe40000004100 */
[----:B------:R-:W-:-:S02]  /*9360*/  HFMA2 R16, R16, R9.H0_H0, -72, -72 ;  /* 0xd480d48010107431 */ /* 0x000fc40000040009 */
[----:B------:R-:W-:Y:S02]  /*9370*/  HADD2.F32 R5, -RZ, R31.H0_H0 ;  /* 0x2000001fff057230 */ /* 0x000fe40000004100 */
[----:B------:R-:W-:Y:S02]  /*9380*/  HFMA2 R9, R6, R9.H0_H0, -72, -72 ;  /* 0xd480d48006097431 */ /* 0x000fe40000040009 */
[C---:B------:R-:W-:Y:S01]  /*9390*/  FFMA.FTZ R33, R12.reuse, R33, R32 ;  /* 0x000000210c217223 */ /* 0x040fe20000010020 */
[----:B------:R-:W-:Y:S02]  /*93a0*/  HADD2.F32 R8, -RZ, R22.H0_H0 ;  /* 0x20000016ff087230 */ /* 0x000fe40000004100 */
[----:B------:R-:W-:Y:S01]  /*93b0*/  FFMA.FTZ R19, R12, R19, R35 ;  /* 0x000000130c137223 */ /* 0x000fe20000010023 */
[----:B------:R-:W-:Y:S01]  /*93c0*/  FFMA.FTZ R12, R4, R5, R23 ;  /* 0x00000005040c7223 */ /* 0x000fe20000010017 */
[----:B------:R-:W-:Y:S02]  /*93d0*/  HADD2.F32 R5, -RZ, R16.H0_H0 ;  /* 0x20000010ff057230 */ /* 0x000fe40000004100 */
[----:B------:R-:W-:-:S02]  /*93e0*/  HADD2.F32 R18, -RZ, R9.H0_H0 ;  /* 0x20000009ff127230 */ /* 0x000fc40000004100 */
[----:B------:R-:W-:Y:S01]  /*93f0*/  FFMA.FTZ R7, R8, R4, R7 ;  /* 0x0000000408077223 */ /* 0x000fe20000010007 */
        /* <DEDUP_REMOVED lines=27> */
.L_x_3890:
        /* <DEDUP_REMOVED lines=8> */
.L_x_3886:
        /* <DEDUP_REMOVED lines=8> */
.L_x_3894:
[----:B------:R-:W0:Y:S01]  /*96b0*/  LDC.64 R2, c[0x0][0x3a8] ;  /* 0x0000ea00ff027b82 */ /* 0x000e220000000a00 */
[----:B------:R-:W-:Y:S01]  /*96c0*/  ISETP.NE.AND P0, PT, R24, R29, PT ;  /* 0x0000001d1800720c */ /* 0x000fe20003f05270 */
[----:B-----5:R1:W5:-:S12]  /*96d0*/  LDG.E.128.CONSTANT R16, desc[UR6][R20.64] ;  /* 0x0000000614107981 */ /* 0x020358000c1e9d00 */
[----:B------:R-:W-:Y:S01]  /*96e0*/  @!P0 IMAD R8, R25, 0x8, R36 ;  /* 0x0000000819088824 */ /* 0x000fe200078e0224 */
[----:B------:R-:W-:-:S05]  /*96f0*/  @!P0 MOV R34, R32 ;  /* 0x0000002000228202 */ /* 0x000fca0000000f00 */
[----:B------:R-:W2:Y:S04]  /*9700*/  @!P0 LDL.64 R8, [R8+0x8] ;  /* 0x0000080008088983 */ /* 0x000ea80000100a00 */
[----:B------:R-:W3:Y:S01]  /*9710*/  @!P0 LDG.E.U16.CONSTANT R7, desc[UR6][R34.64] ;  /* 0x0000000622078981 */ /* 0x000ee2000c1e9500 */
[----:B0-----:R-:W-:-:S05]  /*9720*/  IMAD.WIDE R4, R3, 0x4, R20 ;  /* 0x0000000403047825 */ /* 0x001fca00078e0214 */
[----:B------:R1:W5:Y:S01]  /*9730*/  LDG.E.128.CONSTANT R12, desc[UR6][R4.64] ;  /* 0x00000006040c7981 */ /* 0x000362000c1e9d00 */
[----:B------:R-:W0:Y:S01]  /*9740*/  S2UR UR5, SR_CTAID.Y ;  /* 0x00000000000579c3 */ /* 0x000e220000002600 */
[----:B------:R-:W-:Y:S01]  /*9750*/  @!P0 IADD3 R31, PT, PT, R25, 0x1, RZ ;  /* 0x00000001191f8810 */ /* 0x000fe20007ffe0ff */
[----:B------:R-:W-:Y:S01]  /*9760*/  IMAD.WIDE R22, R3, 0x4, R4 ;  /* 0x0000000403167825 */ /* 0x000fe200078e0204 */
[----:B0-----:R-:W-:Y:S02]  /*9770*/  ISETP.LE.AND P1, PT, R2, UR5, PT ;  /* 0x0000000502007c0c */ /* 0x001fe4000bf23270 */
[----:B--2---:R-:W-:Y:S02]  /*9780*/  @!P0 PRMT R0, R8, 0x7610, R0 ;  /* 0x0000761008008816 */ /* 0x004fe40000000000 */
[----:B------:R-:W-:Y:S02]  /*9790*/  @!P0 PRMT R28, R9, 0x7610, R28 ;  /* 0x00007610091c8816 */ /* 0x000fe4000000001c */
[----:B---3--:R-:W-:Y:S01]  /*97a0*/  @!P0 IADD3 R29, PT, PT, R7, R24, RZ ;  /* 0x00000018071d8210 */ /* 0x008fe20007ffe0ff */
[----:B------:R-:W-:Y:S01]  /*97b0*/  VIADD R24, R24, 0x20 ;  /* 0x0000002018187836 */ /* 0x000fe20000000000 */
[----:B------:R-:W-:-:S02]  /*97c0*/  @!P0 PRMT R0, R0, 0x7610, R8 ;  /* 0x0000761000008816 */ /* 0x000fc40000000008 */
[----:B------:R-:W-:-:S03]  /*97d0*/  @!P0 PRMT R28, R28, 0x7610, R9 ;  /* 0x000076101c1c8816 */ /* 0x000fc60000000009 */
[----:B-1----:R-:W-:Y:S05]  /*97e0*/  @P1 BRA `(.L_x_3893) ;  /* 0x0000001000c01947 */ /* 0x002fea0003800000 */
[----:B------:R-:W2:Y:S01]  /*97f0*/  LDG.E.128.CONSTANT R8, desc[UR6][R22.64] ;  /* 0x0000000616087981 */ /* 0x000ea2000c1e9d00 */
[----:B------:R-:W-:Y:S01]  /*9800*/  HFMA2 R34, -RZ, RZ, 0, 0.125 ;  /* 0x00003000ff227431 */ /* 0x000fe200000001ff */
[----:B------:R-:W-:Y:S02]  /*9810*/  MOV R37, 0x2400 ;  /* 0x0000240000257802 */ /* 0x000fe40000000f00 */
[----:B------:R-:W0:Y:S01]  /*9820*/  LDS.128 R4, [UR4] ;  /* 0x00000004ff047984 */ /* 0x000e220008000c00 */
[----:B-----5:R-:W-:Y:S02]  /*9830*/  SHF.R.U32.HI R52, RZ, 0xf, R19 ;  /* 0x0000000fff347819 */ /* 0x020fe40000011613 */
[----:B------:R-:W-:Y:S02]  /*9840*/  SHF.R.U32.HI R40, RZ, 0xf, R17 ;  /* 0x0000000fff287819 */ /* 0x000fe40000011611 */
[----:B------:R-:W-:Y:S02]  /*9850*/  SHF.R.U32.HI R38, RZ, 0xf, R16 ;  /* 0x0000000fff267819 */ /* 0x000fe40000011610 */
[----:B------:R-:W-:-:S02]  /*9860*/  SHF.R.U32.HI R50, RZ, 0xf, R18 ;  /* 0x0000000fff327819 */ /* 0x000fc40000011612 */
[----:B------:R-:W-:Y:S02]  /*9870*/  PRMT R34, R37, 0x5410, R34 ;  /* 0x0000541025227816 */ /* 0x000fe40000000022 */
        /* <DEDUP_REMOVED lines=26> */
[----:B------:R-:W-:Y:S02]  /*9a20*/  LOP3.LUT R42, R42, 0x64006400, RZ, 0xfc, !PT ;  /* 0x640064002a2a7812 */ /* 0x000fe400078efcff */
[----:B------:R-:W-:Y:S02]  /*9a30*/  LOP3.LUT R45, R45, 0x64006400, RZ, 0xfc, !PT ;  /* 0x640064002d2d7812 */ /* 0x000fe400078efcff */
[----:B------:R-:W-:-:S02]  /*9a40*/  LOP3.LUT R19, R19, 0x64006400, RZ, 0xfc, !PT ;  /* 0x6400640013137812 */ /* 0x000fc400078efcff */
[----:B------:R-:W-:Y:S01]  /*9a50*/  LOP3.LUT R17, R17, 0x64006400, RZ, 0xfc, !PT ;  /* 0x6400640011117812 */ /* 0x000fe200078efcff */
[----:B------:R-:W-:Y:S01]  /*9a60*/  HADD2 R45, R45, -1028, -1028 ;  /* 0xe404e4042d2d7430 */ /* 0x000fe20000000000 */
[----:B------:R-:W-:-:S03]  /*9a70*/  LOP3.LUT R54, R49, 0x380038, RZ, 0xc0, !PT ;  /* 0x0038003831367812 */ /* 0x000fc600078ec0ff */
[----:B0-----:R-:W-:Y:S01]  /*9a80*/  HFMA2 R45, R45, R4, RZ.H0_H0 ;  /* 0x000000042d2d7231 */ /* 0x001fe200000400ff */
[----:B------:R-:W-:-:S05]  /*9a90*/  LOP3.LUT R57, R54, 0x64006400, RZ, 0xfc, !PT ;  /* 0x6400640036397812 */ /* 0x000fca00078efcff */
[-C--:B------:R-:W-:Y:S01]  /*9aa0*/  HFMA2 R57, R57, R34.reuse.H1_H1, -132, -132 ;  /* 0xd820d82039397431 */ /* 0x080fe20000060022 */
[----:B--2---:R-:W-:Y:S02]  /*9ab0*/  SHF.R.U32.HI R37, RZ, 0xd, R9 ;  /* 0x0000000dff257819 */ /* 0x004fe40000011609 */
[----:B------:R-:W-:Y:S02]  /*9ac0*/  SHF.R.U32.HI R47, RZ, 0xd, R10 ;  /* 0x0000000dff2f7819 */ /* 0x000fe4000001160a */
[----:B------:R-:W-:Y:S02]  /*9ad0*/  SHF.R.U32.HI R38, RZ, 0xd, R8 ;  /* 0x0000000dff267819 */ /* 0x000fe40000011608 */
[----:B------:R-:W-:Y:S02]  /*9ae0*/  SHF.R.U32.HI R51, RZ, 0xd, R11 ;  /* 0x0000000dff337819 */ /* 0x000fe4000001160b */
[----:B------:R-:W-:Y:S02]  /*9af0*/  LOP3.LUT R37, R40, 0x40004, R37, 0xf8, !PT ;  /* 0x0004000428257812 */ /* 0x000fe400078ef825 */
[----:B------:R-:W-:Y:S01]  /*9b00*/  LOP3.LUT R40, R50, 0x40004, R47, 0xf8, !PT ;  /* 0x0004000432287812 */ /* 0x000fe200078ef82f */
[----:B------:R-:W-:Y:S01]  /*9b10*/  HFMA2 R50, R41, R34.H1_H1, -132, -132 ;  /* 0xd820d82029327431 */ /* 0x000fe20000060022 */
[----:B------:R-:W-:Y:S01]  /*9b20*/  LOP3.LUT R38, R39, 0x40004, R38, 0xf8, !PT ;  /* 0x0004000427267812 */ /* 0x000fe200078ef826 */
[----:B------:R-:W-:Y:S01]  /*9b30*/  HADD2 R47, R46, -1028, -1028 ;  /* 0xe404e4042e2f7430 */ /* 0x000fe20000000000 */
[----:B------:R-:W-:Y:S01]  /*9b40*/  LOP3.LUT R39, R52, 0x40004, R51, 0xf8, !PT ;  /* 0x0004000434277812 */ /* 0x000fe200078ef833 */
[----:B------:R-:W-:Y:S01]  /*9b50*/  HADD2 R41, R42, -1028, -1028 ;  /* 0xe404e4042a297430 */ /* 0x000fe20000000000 */
[----:B------:R-:W-:Y:S01]  /*9b60*/  LOP3.LUT R38, R38, 0x64006400, RZ, 0xfc, !PT ;  /* 0x6400640026267812 */ /* 0x000fe200078efcff */
[----:B------:R-:W-:-:S02]  /*9b70*/  HADD2 R51, R19, -1028, -1028 ;  /* 0xe404e40413337430 */ /* 0x000fc40000000000 */
[-C--:B------:R-:W-:Y:S01]  /*9b80*/  HFMA2 R42, R47, R4.reuse, RZ ;  /* 0x000000042f2a7231 */ /* 0x080fe200000000ff */
[----:B------:R-:W-:Y:S01]  /*9b90*/  LOP3.LUT R47, R16, 0x64006400, RZ, 0xfc, !PT ;  /* 0x64006400102f7812 */ /* 0x000fe200078efcff */
[-C--:B------:R-:W-:Y:S02]  /*9ba0*/  HFMA2 R19, R41, R4.reuse, RZ ;  /* 0x0000000429137231 */ /* 0x080fe400000000ff */
[----:B------:R-:W-:Y:S01]  /*9bb0*/  HFMA2 R41, R51, R4, RZ.H0_H0 ;  /* 0x0000000433297231 */ /* 0x000fe200000400ff */
[----:B------:R-:W-:Y:S01]  /*9bc0*/  LOP3.LUT R16, R43, 0x70007, RZ, 0xc0, !PT ;  /* 0x000700072b107812 */ /* 0x000fe200078ec0ff */
[----:B------:R-:W-:Y:S01]  /*9bd0*/  HADD2 R38, R38, -1028, -1028 ;  /* 0xe404e40426267430 */ /* 0x000fe20000000000 */
[----:B------:R-:W-:Y:S01]  /*9be0*/  LOP3.LUT R4, R44, 0x70007, RZ, 0xc0, !PT ;  /* 0x000700072c047812 */ /* 0x000fe200078ec0ff */
[-C--:B------:R-:W-:Y:S01]  /*9bf0*/  HFMA2 R19, R50, R5.reuse, R19 ;  /* 0x0000000532137231 */ /* 0x080fe20000000013 */
[----:B------:R-:W-:Y:S01]  /*9c00*/  LOP3.LUT R51, R18, 0x64006400, RZ, 0xfc, !PT ;  /* 0x6400640012337812 */ /* 0x000fe200078efcff */
[-C--:B------:R-:W-:Y:S01]  /*9c10*/  HFMA2 R18, R17, R34.reuse.H1_H1, -132, -132 ;  /* 0xd820d82011127431 */ /* 0x080fe20000060022 */
[----:B------:R-:W-:Y:S01]  /*9c20*/  LOP3.LUT R17, R16, 0x64006400, RZ, 0xfc, !PT ;  /* 0x6400640010117812 */ /* 0x000fe200078efcff */
[----:B------:R-:W-:Y:S01]  /*9c30*/  HFMA2 R47, R47, R34.H1_H1, -132, -132 ;  /* 0xd820d8202f2f7431 */ /* 0x000fe20000060022 */
[----:B------:R-:W-:Y:S01]  /*9c40*/  LOP3.LUT R16, R4, 0x64006400, RZ, 0xfc, !PT ;  /* 0x6400640004107812 */ /* 0x000fe200078efcff */
[----:B------:R-:W-:-:S02]  /*9c50*/  HFMA2 R45, R18, R5, R45 ;  /* 0x00000005122d7231 */ /* 0x000fc4000000002d */
[----:B------:R-:W-:Y:S02]  /*9c60*/  HFMA2 R46, R51, R34.H1_H1, -132, -132 ;  /* 0xd820d820332e7431 */ /* 0x000fe40000060022 */
[-C--:B------:R-:W-:Y:S02]  /*9c70*/  HFMA2 R4, R47, R5.reuse, R42 ;  /* 0x000000052f047231 */ /* 0x080fe4000000002a */
[----:B------:R-:W-:Y:S01]  /*9c80*/  HADD2 R18, R17, -1028, -1028 ;  /* 0xe404e40411127430 */ /* 0x000fe20000000000 */
[----:B------:R-:W-:Y:S01]  /*9c90*/  LOP3.LUT R42, R48, 0x70007, RZ, 0xc0, !PT ;  /* 0x00070007302a7812 */ /* 0x000fe200078ec0ff */
        /* <DEDUP_REMOVED lines=11> */
[----:B------:R-:W-:Y:S02]  /*9d50*/  LOP3.LUT R52, R47, 0x64006400, RZ, 0xfc, !PT ;  /* 0x640064002f347812 */ /* 0x000fe400078efcff */
[----:B------:R-:W-:-:S02]  /*9d60*/  LOP3.LUT R44, R44, 0x1c001c0, RZ, 0xc0, !PT ;  /* 0x01c001c02c2c7812 */ /* 0x000fc400078ec0ff */
[----:B------:R-:W-:Y:S01]  /*9d70*/  LOP3.LUT R47, R45, 0x64006400, RZ, 0xfc, !PT ;  /* 0x640064002d2f7812 */ /* 0x000fe200078efcff */
[----:B------:R-:W-:Y:S01]  /*9d80*/  HADD2 R52, R52, -1028, -1028 ;  /* 0xe404e40434347430 */ /* 0x000fe20000000000 */
[----:B------:R-:W-:Y:S01]  /*9d90*/  LOP3.LUT R45, R42, 0x64006400, RZ, 0xfc, !PT ;  /* 0x640064002a2d7812 */ /* 0x000fe200078efcff */
[----:B------:R-:W-:Y:S01]  /*9da0*/  HFMA2 R42, R55, R6, R4 ;  /* 0x00000006372a7231 */ /* 0x000fe20000000004 */
[----:B------:R-:W-:Y:S01]  /*9db0*/  LOP3.LUT R51, R50, 0x64006400, RZ, 0xfc, !PT ;  /* 0x6400640032337812 */ /* 0x000fe200078efcff */
[-C--:B------:R-:W-:Y:S01]  /*9dc0*/  HFMA2 R4, R47, R34.reuse.H1_H1, -132, -132 ;  /* 0xd820d8202f047431 */ /* 0x080fe20000060022 */
[----:B------:R-:W-:Y:S01]  /*9dd0*/  LOP3.LUT R55, R44, 0x64006400, RZ, 0xfc, !PT ;  /* 0x640064002c377812 */ /* 0x000fe200078efcff */
[-C--:B------:R-:W-:Y:S01]  /*9de0*/  HFMA2 R46, R45, R34.reuse.H1_H1, -132, -132 ;  /* 0xd820d8202d2e7431 */ /* 0x080fe20000060022 */
[----:B------:R-:W-:Y:S01]  /*9df0*/  LOP3.LUT R43, R43, 0x1c001c0, RZ, 0xc0, !PT ;  /* 0x01c001c02b2b7812 */ /* 0x000fe200078ec0ff */
[-C--:B------:R-:W-:Y:S01]  /*9e00*/  HFMA2 R51, R51, R34.reuse.H1_H1, -132, -132 ;  /* 0xd820d82033337431 */ /* 0x080fe20000060022 */
[----:B------:R-:W-:Y:S01]  /*9e10*/  LOP3.LUT R48, R48, 0x1c001c0, RZ, 0xc0, !PT ;  /* 0x01c001c030307812 */ /* 0x000fe200078ec0ff */
[----:B------:R-:W-:Y:S01]  /*9e20*/  HFMA2 R54, R55, R34.H0_H0, -20, -20 ;  /* 0xcd00cd0037367431 */ /* 0x000fe20000040022 */
        /* <DEDUP_REMOVED lines=8> */
[C---:B------:R-:W-:Y:S01]  /*9eb0*/  LOP3.LUT R52, R12.reuse, 0x70007, RZ, 0xc0, !PT ;  /* 0x000700070c347812 */ /* 0x040fe200078ec0ff */
[----:B------:R-:W-:Y:S01]  /*9ec0*/  HFMA2 R6, R57, R7, R6 ;  /* 0x0000000739067231 */ /* 0x000fe20000000006 */
[----:B------:R-:W-:Y:S01]  /*9ed0*/  LOP3.LUT R50, R12, 0x380038, RZ, 0xc0, !PT ;  /* 0x003800380c327812 */ /* 0x000fe200078ec0ff */
[-C--:B------:R-:W-:Y:S01]  /*9ee0*/  HFMA2 R43, R43, R34.reuse.H0_H0, -20, -20 ;  /* 0xcd00cd002b2b7431 */ /* 0x080fe20000040022 */
[----:B------:R-:W-:Y:S01]  /*9ef0*/  SHF.R.U32.HI R41, RZ, 0x6, R12 ;  /* 0x00000006ff297819 */ /* 0x000fe2000001160c */
[-C--:B------:R-:W-:Y:S01]  /*9f00*/  HFMA2 R44, R49, R34.reuse.H0_H0, -20, -20 ;  /* 0xcd00cd00312c7431 */ /* 0x080fe20000040022 */
[C---:B------:R-:W-:Y:S01]  /*9f10*/  LOP3.LUT R45, R13.reuse, 0x380038, RZ, 0xc0, !PT ;  /* 0x003800380d2d7812 */ /* 0x040fe200078ec0ff */
[----:B------:R-:W-:Y:S01]  /*9f20*/  HFMA2 R55, R55, R34.H0_H0, -20, -20 ;  /* 0xcd00cd0037377431 */ /* 0x000fe20000040022 */
[----:B------:R-:W-:Y:S01]  /*9f30*/  SHF.R.U32.HI R12, RZ, 0x6, R13 ;  /* 0x00000006ff0c7819 */ /* 0x000fe2000001160d */
[-C--:B0-----:R-:W-:Y:S01]  /*9f40*/  HFMA2 R53, R54, R16.reuse, R53 ;  /* 0x0000001036357231 */ /* 0x081fe20000000035 */
[----:B------:R-:W-:Y:S01]  /*9f50*/  LOP3.LUT R51, R13, 0x70007, RZ, 0xc0, !PT ;  /* 0x000700070d337812 */ /* 0x000fe200078ec0ff */
[-C--:B------:R-:W-:Y:S01]  /*9f60*/  HFMA2 R4, R43, R16.reuse, R4 ;  /* 0x000000102b047231 */ /* 0x080fe20000000004 */
[----:B------:R-:W-:Y:S01]  /*9f70*/  LOP3.LUT R46, R14, 0x380038, RZ, 0xc0, !PT ;  /* 0x003800380e2e7812 */ /* 0x000fe200078ec0ff */
[-C--:B------:R-:W-:Y:S01]  /*9f80*/  HFMA2 R5, R44, R16.reuse, R5 ;  /* 0x000000102c057231 */ /* 0x080fe20000000005 */
[----:B------:R-:W-:Y:S01]  /*9f90*/  SHF.R.U32.HI R13, RZ, 0x6, R14 ;  /* 0x00000006ff0d7819 */ /* 0x000fe2000001160e */
[----:B------:R-:W-:Y:S01]  /*9fa0*/  HFMA2 R6, R55, R16, R6 ;  /* 0x0000001037067231 */ /* 0x000fe20000000006 */
        /* <DEDUP_REMOVED lines=11> */
[----:B------:R-:W-:Y:S01]  /*a060*/  HFMA2 R7, R7, R34.H1_H1, -132, -132 ;  /* 0xd820d82007077431 */ /* 0x000fe20000060022 */
[----:B------:R-:W-:Y:S01]  /*a070*/  LOP3.LUT R48, R8, 0x380038, RZ, 0xc0, !PT ;  /* 0x0038003808307812 */ /* 0x000fe200078ec0ff */
[----:B------:R-:W-:-:S02]  /*a080*/  HFMA2 R16, R16, R17, R53 ;  /* 0x0000001110107231 */ /* 0x000fc40000000035 */
[-C--:B------:R-:W-:Y:S02]  /*a090*/  HFMA2 R54, R51, R17.reuse, R4 ;  /* 0x0000001133367231 */ /* 0x080fe40000000004 */
[----:B------:R-:W-:Y:S01]  /*a0a0*/  HADD2 R14, R14, -1028, -1028 ;  /* 0xe404e4040e0e7430 */ /* 0x000fe20000000000 */
[C---:B------:R-:W-:Y:S01]  /*a0b0*/  LOP3.LUT R49, R9.reuse, 0x380038, RZ, 0xc0, !PT ;  /* 0x0038003809317812 */ /* 0x040fe200078ec0ff */
[----:B------:R-:W-:Y:S01]  /*a0c0*/  HADD2 R15, R15, -1028, -1028 ;  /* 0xe404e4040f0f7430 */ /* 0x000fe20000000000 */
[----:B------:R-:W-:Y:S01]  /*a0d0*/  LOP3.LUT R43, R9, 0x70007, RZ, 0xc0, !PT ;  /* 0x00070007092b7812 */ /* 0x000fe200078ec0ff */
[-C--:B------:R-:W-:Y:S01]  /*a0e0*/  HFMA2 R53, R14, R17.reuse, R5 ;  /* 0x000000110e357231 */ /* 0x080fe20000000005 */
[----:B------:R-:W-:Y:S01]  /*a0f0*/  SHF.R.U32.HI R14, RZ, 0x6, R8 ;  /* 0x00000006ff0e7819 */ /* 0x000fe20000011608 */
[----:B------:R-:W-:Y:S02]  /*a100*/  HFMA2 R52, R15, R17, R6 ;  /* 0x000000110f347231 */ /* 0x000fe40000000006 */
[----:B------:R-:W-:Y:S01]  /*a110*/  HFMA2 R51, R7, R18, R16 ;  /* 0x0000001207337231 */ /* 0x000fe20000000010 */
[----:B------:R-:W-:Y:S01]  /*a120*/  LOP3.LUT R15, R8, 0x70007, RZ, 0xc0, !PT ;  /* 0x00070007080f7812 */ /* 0x000fe200078ec0ff */
[----:B------:R-:W0:Y:S01]  /*a130*/  LDS.128 R4, [UR4+0x20] ;  /* 0x00002004ff047984 */ /* 0x000e220008000c00 */
[----:B------:R-:W-:-:S02]  /*a140*/  SHF.R.U32.HI R16, RZ, 0x6, R9 ;  /* 0x00000006ff107819 */ /* 0x000fc40000011609 */
[----:B------:R-:W-:Y:S02]  /*a150*/  LOP3.LUT R8, R41, 0x70007, RZ, 0xc0, !PT ;  /* 0x0007000729087812 */ /* 0x000fe400078ec0ff */
[----:B------:R-:W-:Y:S02]  /*a160*/  LOP3.LUT R9, R45, 0x64006400, RZ, 0xfc, !PT ;  /* 0x640064002d097812 */ /* 0x000fe400078efcff */
[----:B------:R-:W-:Y:S02]  /*a170*/  LOP3.LUT R55, R46, 0x64006400, RZ, 0xfc, !PT ;  /* 0x640064002e377812 */ /* 0x000fe400078efcff */
[----:B------:R-:W-:Y:S01]  /*a180*/  LOP3.LUT R57, R47, 0x64006400, RZ, 0xfc, !PT ;  /* 0x640064002f397812 */ /* 0x000fe200078efcff */
[-C--:B------:R-:W-:Y:S01]  /*a190*/  HFMA2 R9, R9, R34.reuse.H1_H1, -132, -132 ;  /* 0xd820d82009097431 */ /* 0x080fe20000060022 */
[----:B------:R-:W-:Y:S01]  /*a1a0*/  LOP3.LUT R8, R8, 0x64006400, RZ, 0xfc, !PT ;  /* 0x6400640008087812 */ /* 0x000fe200078efcff */
[-C--:B------:R-:W-:Y:S01]  /*a1b0*/  HFMA2 R56, R55, R34.reuse.H1_H1, -132, -132 ;  /* 0xd820d82037387431 */ /* 0x080fe20000060022 */
[C---:B------:R-:W-:Y:S01]  /*a1c0*/  LOP3.LUT R50, R10.reuse, 0x380038, RZ, 0xc0, !PT ;  /* 0x003800380a327812 */ /* 0x040fe200078ec0ff */
[----:B------:R-:W-:Y:S01]  /*a1d0*/  HFMA2 R57, R57, R34.H1_H1, -132, -132 ;  /* 0xd820d82039397431 */ /* 0x000fe20000060022 */
[----:B------:R-:W-:Y:S01]  /*a1e0*/  SHF.R.U32.HI R17, RZ, 0x6, R10 ;  /* 0x00000006ff117819 */ /* 0x000fe2000001160a */
[-C--:B------:R-:W-:Y:S01]  /*a1f0*/  HFMA2 R54, R9, R18.reuse, R54 ;  /* 0x0000001209367231 */ /* 0x080fe20000000036 */
[----:B------:R-:W-:Y:S01]  /*a200*/  LOP3.LUT R44, R10, 0x70007, RZ, 0xc0, !PT ;  /* 0x000700070a2c7812 */ /* 0x000fe200078ec0ff */
[----:B------:R-:W-:Y:S01]  /*a210*/  HADD2 R10, R8, -1028, -1028 ;  /* 0xe404e404080a7430 */ /* 0x000fe20000000000 */
[C---:B------:R-:W-:Y:S01]  /*a220*/  LOP3.LUT R47, R11.reuse, 0x380038, RZ, 0xc0, !PT ;  /* 0x003800380b2f7812 */ /* 0x040fe200078ec0ff */
[-C--:B------:R-:W-:Y:S01]  /*a230*/  HFMA2 R8, R56, R18.reuse, R53 ;  /* 0x0000001238087231 */ /* 0x080fe20000000035 */
[----:B------:R-:W-:Y:S01]  /*a240*/  SHF.R.U32.HI R45, RZ, 0x6, R11 ;  /* 0x00000006ff2d7819 */ /* 0x000fe2000001160b */
[----:B------:R-:W-:Y:S01]  /*a250*/  HFMA2 R52, R57, R18, R52 ;  /* 0x0000001239347231 */ /* 0x000fe20000000034 */
        /* <DEDUP_REMOVED lines=15> */
[----:B------:R-:W-:Y:S01]  /*a350*/  HFMA2 R51, R11, R34.H1_H1, -132, -132 ;  /* 0xd820d8200b337431 */ /* 0x000fe20000060022 */
[----:B------:R-:W-:-:S02]  /*a360*/  LOP3.LUT R11, R13, 0x380038, RZ, 0xc0, !PT ;  /* 0x003800380d0b7812 */ /* 0x000fc400078ec0ff */
[----:B------:R-:W-:Y:S01]  /*a370*/  LOP3.LUT R53, R53, 0x64006400, RZ, 0xfc, !PT ;  /* 0x6400640035357812 */ /* 0x000fe200078efcff */
[-C--:B------:R-:W-:Y:S01]  /*a380*/  HFMA2 R9, R9, R34.reuse.H1_H1, -132, -132 ;  /* 0xd820d82009097431 */ /* 0x080fe20000060022 */
[----:B------:R-:W-:Y:S02]  /*a390*/  LOP3.LUT R11, R11, 0x64006400, RZ, 0xfc, !PT ;  /* 0x640064000b0b7812 */ /* 0x000fe400078efcff */
[----:B------:R-:W-:Y:S01]  /*a3a0*/  LOP3.LUT R59, R42, 0x380038, RZ, 0xc0, !PT ;  /* 0x003800382a3b7812 */ /* 0x000fe200078ec0ff */
[----:B------:R-:W-:Y:S01]  /*a3b0*/  HADD2 R53, R53, -1028, -1028 ;  /* 0xe404e40435357430 */ /* 0x000fe20000000000 */
[----:B------:R-:W-:Y:S01]  /*a3c0*/  LOP3.LUT R41, R41, 0x1c001c0, RZ, 0xc0, !PT ;  /* 0x01c001c029297812 */ /* 0x000fe200078ec0ff */
[----:B------:R-:W-:Y:S01]  /*a3d0*/  HFMA2 R11, R11, R34.H1_H1, -132, -132 ;  /* 0xd820d8200b0b7431 */ /* 0x000fe20000060022 */
[----:B------:R-:W-:Y:S01]  /*a3e0*/  LOP3.LUT R12, R12, 0x1c001c0, RZ, 0xc0, !PT ;  /* 0x01c001c00c0c7812 */ /* 0x000fe200078ec0ff */
[-C--:B0-----:R-:W-:Y:S01]  /*a3f0*/  HFMA2 R10, R9, R4.reuse, R10 ;  /* 0x00000004090a7231 */ /* 0x081fe2000000000a */
[----:B------:R-:W-:Y:S01]  /*a400*/  LOP3.LUT R13, R13, 0x1c001c0, RZ, 0xc0, !PT ;  /* 0x01c001c00d0d7812 */ /* 0x000fe200078ec0ff */
[-C--:B------:R-:W-:Y:S01]  /*a410*/  HFMA2 R8, R11, R4.reuse, R8 ;  /* 0x000000040b087231 */ /* 0x080fe20000000008 */
[----:B------:R-:W-:Y:S01]  /*a420*/  LOP3.LUT R59, R59, 0x64006400, RZ, 0xfc, !PT ;  /* 0x640064003b3b7812 */ /* 0x000fe200078efcff */
[----:B------:R-:W-:Y:S01]  /*a430*/  HFMA2 R9, R51, R4, R54 ;  /* 0x0000000433097231 */ /* 0x000fe20000000036 */
[----:B------:R-:W-:Y:S01]  /*a440*/  LOP3.LUT R41, R41, 0x64006400, RZ, 0xfc, !PT ;  /* 0x6400640029297812 */ /* 0x000fe200078efcff */
[----:B------:R-:W-:Y:S01]  /*a450*/  HFMA2 R19, R53, R19, R52 ;  /* 0x0000001335137231 */ /* 0x000fe20000000034 */
[----:B------:R-:W-:-:S02]  /*a460*/  LOP3.LUT R11, R12, 0x64006400, RZ, 0xfc, !PT ;  /* 0x640064000c0b7812 */ /* 0x000fc400078efcff */
[----:B------:R-:W-:Y:S01]  /*a470*/  LOP3.LUT R13, R13, 0x64006400, RZ, 0xfc, !PT ;  /* 0x640064000d0d7812 */ /* 0x000fe200078efcff */
[-C--:B------:R-:W-:Y:S01]  /*a480*/  HFMA2 R41, R41, R34.reuse.H0_H0, -20, -20 ;  /* 0xcd00cd0029297431 */ /* 0x080fe20000040022 */
[----:B------:R-:W-:Y:S01]  /*a490*/  LOP3.LUT R51, R47, 0x64006400, RZ, 0xfc, !PT ;  /* 0x640064002f337812 */ /* 0x000fe200078efcff */
[-C--:B------:R-:W-:Y:S01]  /*a4a0*/  HFMA2 R47, R59, R34.reuse.H1_H1, -132, -132 ;  /* 0xd820d8203b2f7431 */ /* 0x080fe20000060022 */
[----:B------:R-:W-:Y:S01]  /*a4b0*/  LOP3.LUT R55, R49, 0x64006400, RZ, 0xfc, !PT ;  /* 0x6400640031377812 */ /* 0x000fe200078efcff */
[-C--:B------:R-:W-:Y:S01]  /*a4c0*/  HFMA2 R12, R11, R34.reuse.H0_H0, -20, -20 ;  /* 0xcd00cd000b0c7431 */ /* 0x080fe20000040022 */
[----:B------:R-:W-:Y:S01]  /*a4d0*/  LOP3.LUT R49, R45, 0x380038, RZ, 0xc0, !PT ;  /* 0x003800382d317812 */ /* 0x000fe200078ec0ff */
[----:B------:R-:W-:Y:S01]  /*a4e0*/  HFMA2 R13, R13, R34.H0_H0, -20, -20 ;  /* 0xcd00cd000d0d7431 */ /* 0x000fe20000040022 */
[----:B------:R-:W-:Y:S01]  /*a4f0*/  LOP3.LUT R42, R42, 0x1c001c0, RZ, 0xc0, !PT ;  /* 0x01c001c02a2a7812 */ /* 0x000fe200078ec0ff */
[----:B------:R-:W-:Y:S02]  /*a500*/  HFMA2 R19, R47, R4, R19 ;  /* 0x000000042f137231 */ /* 0x000fe40000000013 */
[----:B------:R-:W-:-:S02]  /*a510*/  HFMA2 R4, R41, R5, R10 ;  /* 0x0000000529047231 */ /* 0x000fc4000000000a */
[-C--:B------:R-:W-:Y:S02]  /*a520*/  HFMA2 R12, R12, R5.reuse, R9 ;  /* 0x000000050c0c7231 */ /* 0x080fe40000000009 */
[-C--:B------:R-:W-:Y:S01]  /*a530*/  HFMA2 R13, R13, R5.reuse, R8 ;  /* 0x000000050d0d7231 */ /* 0x080fe20000000008 */
[----:B------:R-:W-:Y:S01]  /*a540*/  LOP3.LUT R49, R49, 0x64006400, RZ, 0xfc, !PT ;  /* 0x6400640031317812 */ /* 0x000fe200078efcff */
[----:B------:R-:W0:Y:S01]  /*a550*/  LDS.128 R8, [UR4+0x30] ;  /* 0x00003004ff087984 */ /* 0x000e220008000c00 */
        /* <DEDUP_REMOVED lines=9> */
[-C--:B------:R-:W-:Y:S01]  /*a5f0*/  HFMA2 R42, R49, R34.reuse.H0_H0, -20, -20 ;  /* 0xcd00cd00312a7431 */ /* 0x080fe20000040022 */
[----:B------:R-:W-:Y:S01]  /*a600*/  LOP3.LUT R49, R41, 0x64006400, RZ, 0xfc, !PT ;  /* 0x6400640029317812 */ /* 0x000fe200078efcff */
[----:B------:R-:W-:Y:S01]  /*a610*/  HADD2 R44, R44, -1028, -1028 ;  /* 0xe404e4042c2c7430 */ /* 0x000fe20000000000 */
[----:B------:R-:W-:Y:S01]  /*a620*/  LOP3.LUT R57, R48, 0x64006400, RZ, 0xfc, !PT ;  /* 0x6400640030397812 */ /* 0x000fe200078efcff */
[----:B------:R-:W-:Y:S01]  /*a630*/  HFMA2 R5, R42, R5, R19 ;  /* 0x000000052a057231 */ /* 0x000fe20000000013 */
[----:B------:R-:W-:Y:S01]  /*a640*/  LOP3.LUT R19, R16, 0x1c001c0, RZ, 0xc0, !PT ;  /* 0x01c001c010137812 */ /* 0x000fe200078ec0ff */
[----:B------:R-:W-:Y:S01]  /*a650*/  HADD2 R46, R46, -1028, -1028 ;  /* 0xe404e4042e2e7430 */ /* 0x000fe20000000000 */
[----:B------:R-:W-:Y:S01]  /*a660*/  LOP3.LUT R42, R15, 0x64006400, RZ, 0xfc, !PT ;  /* 0x640064000f2a7812 */ /* 0x000fe200078efcff */
[----:B------:R-:W-:Y:S01]  /*a670*/  HFMA2 R48, R57, R34.H1_H1, -132, -132 ;  /* 0xd820d82039307431 */ /* 0x000fe20000060022 */
[----:B------:R-:W-:Y:S01]  /*a680*/  LOP3.LUT R19, R19, 0x64006400, RZ, 0xfc, !PT ;  /* 0x6400640013137812 */ /* 0x000fe200078efcff */
[-C--:B------:R-:W-:Y:S01]  /*a690*/  HFMA2 R12, R47, R6.reuse, R12 ;  /* 0x000000062f0c7231 */ /* 0x080fe2000000000c */
[----:B------:R-:W-:Y:S01]  /*a6a0*/  LOP3.LUT R53, R50, 0x64006400, RZ, 0xfc, !PT ;  /* 0x6400640032357812 */ /* 0x000fe200078efcff */
[----:B------:R-:W-:Y:S01]  /*a6b0*/  HFMA2 R13, R44, R6, R13 ;  /* 0x000000062c0d7231 */ /* 0x000fe2000000000d */
[----:B------:R-:W-:Y:S01]  /*a6c0*/  LOP3.LUT R54, R14, 0x380038, RZ, 0xc0, !PT ;  /* 0x003800380e367812 */ /* 0x000fe200078ec0ff */
[-C--:B------:R-:W-:Y:S01]  /*a6d0*/  HFMA2 R41, R19, R34.reuse.H0_H0, -20, -20 ;  /* 0xcd00cd0013297431 */ /* 0x080fe20000040022 */
[----:B------:R-:W-:Y:S01]  /*a6e0*/  LOP3.LUT R52, R16, 0x380038, RZ, 0xc0, !PT ;  /* 0x0038003810347812 */ /* 0x000fe200078ec0ff */
[-C--:B------:R-:W-:Y:S01]  /*a6f0*/  HFMA2 R19, R49, R34.reuse.H0_H0, -20, -20 ;  /* 0xcd00cd0031137431 */ /* 0x080fe20000040022 */
[C---:B------:R-:W-:Y:S01]  /*a700*/  LOP3.LUT R15, R14.reuse, 0x1c001c0, RZ, 0xc0, !PT ;  /* 0x01c001c00e0f7812 */ /* 0x040fe200078ec0ff */
        /* <DEDUP_REMOVED lines=27> */
[----:B------:R-:W-:-:S02]  /*a8c0*/  HFMA2 R52, R55, R34.H1_H1, -132, -132 ;  /* 0xd820d82037347431 */ /* 0x000fc40000060022 */
[-C--:B0-----:R-:W-:Y:S02]  /*a8d0*/  HFMA2 R4, R7, R8.reuse, R4 ;  /* 0x0000000807047231 */ /* 0x081fe40000000004 */
[-C--:B------:R-:W-:Y:S01]  /*a8e0*/  HFMA2 R18, R13, R8.reuse, R18 ;  /* 0x000000080d127231 */ /* 0x080fe20000000012 */
[----:B------:R-:W-:Y:S01]  /*a8f0*/  LOP3.LUT R51, R43, 0x64006400, RZ, 0xfc, !PT ;  /* 0x640064002b337812 */ /* 0x000fe200078efcff */
[----:B------:R-:W-:Y:S02]  /*a900*/  HFMA2 R58, R17, R8, R58 ;  /* 0x00000008113a7231 */ /* 0x000fe4000000003a */
[----:B------:R-:W-:Y:S01]  /*a910*/  HFMA2 R50, R53, R34.H1_H1, -132, -132 ;  /* 0xd820d82035327431 */ /* 0x000fe20000060022 */
[----:B------:R-:W-:Y:S01]  /*a920*/  LOP3.LUT R37, R37, 0x64006400, RZ, 0xfc, !PT ;  /* 0x6400640025257812 */ /* 0x000fe200078efcff */
[----:B------:R-:W-:Y:S02]  /*a930*/  HFMA2 R8, R6, R8, R5 ;  /* 0x0000000806087231 */ /* 0x000fe40000000005 */
[----:B------:R-:W-:-:S02]  /*a940*/  HFMA2 R5, R54, R9, R4 ;  /* 0x0000000936057231 */ /* 0x000fc40000000004 */
[-C--:B------:R-:W-:Y:S01]  /*a950*/  HFMA2 R43, R15, R34.reuse.H0_H0, -20, -20 ;  /* 0xcd00cd000f2b7431 */ /* 0x080fe20000040022 */
[----:B------:R-:W-:Y:S01]  /*a960*/  LOP3.LUT R40, R40, 0x64006400, RZ, 0xfc, !PT ;  /* 0x6400640028287812 */ /* 0x000fe200078efcff */
[-C--:B------:R-:W-:Y:S01]  /*a970*/  HFMA2 R18, R52, R9.reuse, R18 ;  /* 0x0000000934127231 */ /* 0x080fe20000000012 */
[----:B------:R-:W-:Y:S01]  /*a980*/  LOP3.LUT R39, R39, 0x64006400, RZ, 0xfc, !PT ;  /* 0x6400640027277812 */ /* 0x000fe200078efcff */
[----:B------:R-:W-:Y:S02]  /*a990*/  HFMA2 R15, R51, R34.H0_H0, -20, -20 ;  /* 0xcd00cd00330f7431 */ /* 0x000fe40000040022 */
[-C--:B------:R-:W-:Y:S02]  /*a9a0*/  HFMA2 R58, R50, R9.reuse, R58 ;  /* 0x00000009323a7231 */ /* 0x080fe4000000003a */
[----:B------:R-:W-:Y:S02]  /*a9b0*/  HFMA2 R8, R60, R9, R8 ;  /* 0x000000093c087231 */ /* 0x000fe40000000008 */
[----:B------:R-:W-:-:S02]  /*a9c0*/  HFMA2 R5, R43, R10, R5 ;  /* 0x0000000a2b057231 */ /* 0x000fc40000000005 */
[-C--:B------:R-:W-:Y:S02]  /*a9d0*/  HFMA2 R18, R41, R10.reuse, R18 ;  /* 0x0000000a29127231 */ /* 0x080fe40000000012 */
        /* <DEDUP_REMOVED lines=17> */
.L_x_3893:
[----:B------:R-:W-:Y:S01]  /*aaf0*/  ISETP.GE.AND P1, PT, R24, R33, PT ;  /* 0x000000211800720c */ /* 0x000fe20003f26270 */
[----:B------:R-:W-:Y:S01]  /*ab00*/  UIADD3 UR4, UPT, UPT, UR4, 0x40, URZ ;  /* 0x0000004004047890 */ /* 0x000fe2000fffe0ff */
[----:B------:R-:W-:Y:S01]  /*ab10*/  IADD3 R32, P2, PT, R32, 0x80, RZ ;  /* 0x0000008020207810 */ /* 0x000fe20007f5e0ff */
[----:B------:R-:W-:Y:S01]  /*ab20*/  IMAD.MOV.U32 R4, RZ, RZ, R20 ;  /* 0x000000ffff047224 */ /* 0x000fe200078e0014 */
[----:B------:R-:W-:Y:S01]  /*ab30*/  MOV R5, R21 ;  /* 0x0000001500057202 */ /* 0x000fe20000000f00 */
[----:B------:R-:W-:Y:S01]  /*ab40*/  IMAD.WIDE R20, R3, 0x4, R22 ;  /* 0x0000000403147825 */ /* 0x000fe200078e0216 */
[----:B------:R-:W-:Y:S02]  /*ab50*/  @!P0 MOV R25, R31 ;  /* 0x0000001f00198202 */ /* 0x000fe40000000f00 */
[----:B------:R-:W-:-:S05]  /*ab60*/  IADD3.X R35, PT, PT, RZ, R35, RZ, P2, !PT ;  /* 0x00000023ff237210 */ /* 0x000fca00017fe4ff */
[----:B------:R-:W-:Y:S05]  /*ab70*/  @!P1 BRA `(.L_x_3894) ;  /* 0xffffffe800cc9947 */ /* 0x000fea000383ffff */
[----:B------:R-:W-:-:S07]  /*ab80*/  IMAD.WIDE R20, R3, 0xc, R4 ;  /* 0x0000000c03147825 */ /* 0x000fce00078e0204 */
.L_x_3892:
[----:B------:R-:W0:Y:S01]  /*ab90*/  LDCU UR8, c[0x0][0x3dc] ;  /* 0x00007b80ff0877ac */ /* 0x000e220008000800 */
[----:B------:R-:W1:Y:S01]  /*aba0*/  S2UR UR5, SR_CTAID.Y ;  /* 0x00000000000579c3 */ /* 0x000e620000002600 */
[----:B0----5:R-:W-:-:S04]  /*abb0*/  VIMNMX R15, PT, PT, R30, UR8, PT ;  /* 0x000000081e0f7c48 */ /* 0x021fc8000bfe0100 */
[----:B------:R-:W-:-:S13]  /*abc0*/  ISETP.GT.AND P0, PT, R15, R24, PT ;  /* 0x000000180f00720c */ /* 0x000fda0003f04270 */
[----:B-1----:R-:W-:Y:S05]  /*abd0*/  @!P0 BRA `(.L_x_3895) ;  /* 0x0000000800b88947 */ /* 0x002fea0003800000 */
[----:B------:R-:W0:Y:S01]  /*abe0*/  LDC.64 R2, c[0x0][0x3b8] ;  /* 0x0000ee00ff027b82 */ /* 0x000e220000000a00 */
[----:B------:R-:W-:Y:S01]  /*abf0*/  UIADD3 UR4, UPT, UPT, UR4, 0x10, URZ ;  /* 0x0000001004047890 */ /* 0x000fe2000fffe0ff */
[----:B0-----:R-:W-:-:S03]  /*ac00*/  IMAD.WIDE.U32 R2, R24, 0x4, R2 ;  /* 0x0000000418027825 */ /* 0x001fc600078e0002 */
[----:B------:R-:W-:-:S04]  /*ac10*/  IADD3 R14, P0, PT, R2, 0x2, RZ ;  /* 0x00000002020e7810 */ /* 0x000fc80007f1e0ff */
[----:B------:R-:W-:-:S09]  /*ac20*/  IADD3.X R13, PT, PT, RZ, R3, RZ, P0, !PT ;  /* 0x00000003ff0d7210 */ /* 0x000fd200007fe4ff */
.L_x_3897:
[----:B------:R-:W-:Y:S01]  /*ac30*/  ISETP.NE.AND P0, PT, R24, R29, PT ;  /* 0x0000001d1800720c */ /* 0x000fe20003f05270 */
[----:B------:R-:W0:Y:S08]  /*ac40*/  LDC R2, c[0x0][0x3a8] ;  /* 0x0000ea00ff027b82 */ /* 0x000e300000000800 */
[----:B------:R-:W1:Y:S04]  /*ac50*/  LDC R3, c[0x0][0x3ac] ;  /* 0x0000eb00ff037b82 */ /* 0x000e680000000800 */
[----:B------:R-:W-:Y:S01]  /*ac60*/  @!P0 MOV R12, R14 ;  /* 0x0000000e000c8202 */ /* 0x000fe20000000f00 */
[----:B------:R-:W-:-:S04]  /*ac70*/  @!P0 IMAD R6, R25, 0x8, R36 ;  /* 0x0000000819068824 */ /* 0x000fc800078e0224 */
[----:B------:R2:W3:Y:S04]  /*ac80*/  @!P0 LDG.E.U16.CONSTANT R5, desc[UR6][R12.64] ;  /* 0x000000060c058981 */ /* 0x0004e8000c1e9500 */
[----:B------:R-:W4:Y:S01]  /*ac90*/  @!P0 LDL.64 R6, [R6+0x8] ;  /* 0x0000080006068983 */ /* 0x000f220000100a00 */
[----:B------:R-:W-:Y:S02]  /*aca0*/  IADD3 R14, P2, PT, R14, 0x40, RZ ;  /* 0x000000400e0e7810 */ /* 0x000fe40007f5e0ff */
[----:B0-----:R-:W-:Y:S02]  /*acb0*/  ISETP.LE.AND P3, PT, R2, UR5, PT ;  /* 0x0000000502007c0c */ /* 0x001fe4000bf63270 */
[----:B--2---:R-:W-:Y:S02]  /*acc0*/  @!P0 IADD3 R12, PT, PT, R25, 0x1, RZ ;  /* 0x00000001190c8810 */ /* 0x004fe40007ffe0ff */
[----:B---3--:R-:W-:-:S02]  /*acd0*/  @!P0 IADD3 R29, PT, PT, R5, R24, RZ ;  /* 0x00000018051d8210 */ /* 0x008fc40007ffe0ff */
[----:B------:R-:W-:Y:S02]  /*ace0*/  IADD3 R24, PT, PT, R24, 0x10, RZ ;  /* 0x0000001018187810 */ /* 0x000fe40007ffe0ff */
[----:B----4-:R-:W-:Y:S02]  /*acf0*/  @!P0 PRMT R0, R6, 0x7610, R0 ;  /* 0x0000761006008816 */ /* 0x010fe40000000000 */
[----:B------:R-:W-:Y:S02]  /*ad00*/  @!P0 PRMT R28, R7, 0x7610, R28 ;  /* 0x00007610071c8816 */ /* 0x000fe4000000001c */
[----:B------:R-:W-:Y:S02]  /*ad10*/  ISETP.GE.AND P1, PT, R24, R15, PT ;  /* 0x0000000f1800720c */ /* 0x000fe40003f26270 */
[----:B------:R-:W-:Y:S02]  /*ad20*/  @!P0 PRMT R0, R0, 0x7610, R6 ;  /* 0x0000761000008816 */ /* 0x000fe40000000006 */
[----:B------:R-:W-:Y:S01]  /*ad30*/  @!P0 PRMT R28, R28, 0x7610, R7 ;  /* 0x000076101c1c8816 */ /* 0x000fe20000000007 */
[----:B-1----:R-:W-:Y:S08]  /*ad40*/  @P3 BRA `(.L_x_3896) ;  /* 0x0000000800483947 */ /* 0x002ff00003800000 */
[----:B------:R-:W2:Y:S01]  /*ad50*/  LDG.E.128.CONSTANT R4, desc[UR6][R20.64] ;  /* 0x0000000614047981 */ /* 0x000ea2000c1e9d00 */
[----:B------:R-:W-:Y:S02]  /*ad60*/  HFMA2 R38, -RZ, RZ, 0, 0.25 ;  /* 0x00003400ff267431 */ /* 0x000fe400000001ff */
[----:B------:R-:W-:Y:S01]  /*ad70*/  IMAD.MOV.U32 R47, RZ, RZ, 0x2c00 ;  /* 0x00002c00ff2f7424 */ /* 0x000fe200078e00ff */
[----:B------:R-:W-:Y:S02]  /*ad80*/  MOV R8, 0x2400 ;  /* 0x0000240000087802 */ /* 0x000fe40000000f00 */
[C---:B--2---:R-:W-:Y:S02]  /*ad90*/  LOP3.LUT R32, R4.reuse, 0xc000c, RZ, 0xc0, !PT ;  /* 0x000c000c04207812 */ /* 0x044fe400078ec0ff */
[C---:B------:R-:W-:Y:S02]  /*ada0*/  LOP3.LUT R33, R4.reuse, 0x300030, RZ, 0xc0, !PT ;  /* 0x0030003004217812 */ /* 0x040fe400078ec0ff */
[----:B------:R-:W-:-:S02]  /*adb0*/  LOP3.LUT R16, R4, 0x30003, RZ, 0xc0, !PT ;  /* 0x0003000304107812 */ /* 0x000fc400078ec0ff */
[----:B------:R-:W-:Y:S02]  /*adc0*/  LOP3.LUT R9, R4, 0xc000c0, RZ, 0xc0, !PT ;  /* 0x00c000c004097812 */ /* 0x000fe400078ec0ff */
[----:B------:R-:W-:Y:S02]  /*add0*/  SHF.R.U32.HI R17, RZ, 0x8, R4 ;  /* 0x00000008ff117819 */ /* 0x000fe40000011604 */
[C---:B------:R-:W-:Y:S02]  /*ade0*/  LOP3.LUT R34, R6.reuse, 0xc000c, RZ, 0xc0, !PT ;  /* 0x000c000c06227812 */ /* 0x040fe400078ec0ff */
[----:B------:R-:W-:Y:S02]  /*adf0*/  LOP3.LUT R4, R5, 0xc000c, RZ, 0xc0, !PT ;  /* 0x000c000c05047812 */ /* 0x000fe400078ec0ff */
[C---:B------:R-:W-:Y:S02]  /*ae00*/  LOP3.LUT R37, R6.reuse, 0x300030, RZ, 0xc0, !PT ;  /* 0x0030003006257812 */ /* 0x040fe400078ec0ff */
[----:B------:R-:W-:-:S02]  /*ae10*/  LOP3.LUT R11, R6, 0xc000c0, RZ, 0xc0, !PT ;  /* 0x00c000c0060b7812 */ /* 0x000fc400078ec0ff */
[----:B------:R-:W-:Y:S02]  /*ae20*/  SHF.R.U32.HI R19, RZ, 0x8, R6 ;  /* 0x00000008ff137819 */ /* 0x000fe40000011606 */
[----:B------:R-:W-:Y:S02]  /*ae30*/  LOP3.LUT R23, R6, 0x30003, RZ, 0xc0, !PT ;  /* 0x0003000306177812 */ /* 0x000fe400078ec0ff */
[----:B------:R-:W-:Y:S02]  /*ae40*/  LOP3.LUT R6, R7, 0xc000c, RZ, 0xc0, !PT ;  /* 0x000c000c07067812 */ /* 0x000fe400078ec0ff */
[----:B------:R-:W-:Y:S02]  /*ae50*/  SHF.R.U32.HI R22, RZ, 0x8, R5 ;  /* 0x00000008ff167819 */ /* 0x000fe40000011605 */
[C---:B------:R-:W-:Y:S02]  /*ae60*/  LOP3.LUT R18, R5.reuse, 0x30003, RZ, 0xc0, !PT ;  /* 0x0003000305127812 */ /* 0x040fe400078ec0ff */
[----:B------:R-:W-:-:S02]  /*ae70*/  LOP3.LUT R35, R5, 0x300030, RZ, 0xc0, !PT ;  /* 0x0030003005237812 */ /* 0x000fc400078ec0ff */
[----:B------:R-:W-:Y:S02]  /*ae80*/  LOP3.LUT R10, R5, 0xc000c0, RZ, 0xc0, !PT ;  /* 0x00c000c0050a7812 */ /* 0x000fe400078ec0ff */
[C---:B------:R-:W-:Y:S02]  /*ae90*/  LOP3.LUT R39, R7.reuse, 0x300030, RZ, 0xc0, !PT ;  /* 0x0030003007277812 */ /* 0x040fe400078ec0ff */
[C---:B------:R-:W-:Y:S02]  /*aea0*/  LOP3.LUT R49, R7.reuse, 0xc000c0, RZ, 0xc0, !PT ;  /* 0x00c000c007317812 */ /* 0x040fe400078ec0ff */
[----:B------:R-:W-:Y:S02]  /*aeb0*/  SHF.R.U32.HI R30, RZ, 0x8, R7 ;  /* 0x00000008ff1e7819 */ /* 0x000fe40000011607 */
        /* <DEDUP_REMOVED lines=66> */
[----:B------:R-:W1:Y:S01]  /*b2e0*/  LDS.128 R8, [UR4] ;  /* 0x00000004ff087984 */ /* 0x000e620008000c00 */
        /* <DEDUP_REMOVED lines=27> */
[----:B------:R-:W-:Y:S02]  /*b4a0*/  HADD2 R17, R17, -1026, -1026 ;  /* 0xe402e40211117430 */ /* 0x000fe40000000000 */
[----:B------:R-:W-:Y:S02]  /*b4b0*/  HADD2 R5, R22, -1026, -1026 ;  /* 0xe402e40216057430 */ /* 0x000fe40000000000 */
[----:B------:R-:W-:-:S02]  /*b4c0*/  HADD2 R16, R19, -1026, -1026 ;  /* 0xe402e40213107430 */ /* 0x000fc40000000000 */
[----:B------:R-:W-:Y:S02]  /*b4d0*/  HFMA2 R6, R56, R7, R6 ;  /* 0x0000000738067231 */ /* 0x000fe40000000006 */
[----:B------:R-:W-:Y:S02]  /*b4e0*/  HADD2 R19, R30, -1026, -1026 ;  /* 0xe402e4021e137430 */ /* 0x000fe40000000000 */
        /* <DEDUP_REMOVED lines=24> */
.L_x_3896:
[----:B------:R-:W-:Y:S01]  /*b670*/  UIADD3 UR4, UPT, UPT, UR4, 0x20, URZ ;  /* 0x0000002004047890 */ /* 0x000fe2000fffe0ff */
[----:B------:R-:W-:Y:S01]  /*b680*/  @!P0 MOV R25, R12 ;  /* 0x0000000c00198202 */ /* 0x000fe20000000f00 */
[----:B------:R-:W-:Y:S01]  /*b690*/  IMAD.WIDE R20, R3, 0x4, R20 ;  /* 0x0000000403147825 */ /* 0x000fe200078e0214 */
[----:B------:R-:W-:Y:S01]  /*b6a0*/  IADD3.X R13, PT, PT, RZ, R13, RZ, P2, !PT ;  /* 0x0000000dff0d7210 */ /* 0x000fe200017fe4ff */
[----:B------:R-:W-:Y:S08]  /*b6b0*/  @!P1 BRA `(.L_x_3897) ;  /* 0xfffffff4005c9947 */ /* 0x000ff0000383ffff */
.L_x_3895:
[----:B------:R-:W-:-:S13]  /*b6c0*/  ISETP.LE.AND P0, PT, R2, UR5, PT ;  /* 0x0000000502007c0c */ /* 0x000fda000bf03270 */
[----:B------:R-:W-:Y:S05]  /*b6d0*/  @P0 EXIT ;  /* 0x000000000000094d */ /* 0x000fea0003800000 */
[----:B------:R-:W0:Y:S01]  /*b6e0*/  S2R R0, SR_CTAID.X ;  /* 0x0000000000007919 */ /* 0x000e220000002500 */
[----:B------:R-:W1:Y:S01]  /*b6f0*/  LDC.64 R4, c[0x0][0x3a0] ;  /* 0x0000e800ff047b82 */ /* 0x000e620000000a00 */
[----:B------:R-:W0:Y:S02]  /*b700*/  S2R R7, SR_TID.X ;  /* 0x0000000000077919 */ /* 0x000e240000002100 */
[----:B0-----:R-:W-:-:S05]  /*b710*/  LEA R0, R0, R7, 0x6 ;  /* 0x0000000700007211 */ /* 0x001fca00078e30ff */
[----:B------:R-:W-:-:S04]  /*b720*/  IMAD.SHL.U32 R0, R0, 0x4, RZ ;  /* 0x0000000400007824 */ /* 0x000fc800078e00ff */
        /* <DEDUP_REMOVED lines=9> */
.L_x_3901:
[----:B------:R-:W0:Y:S02]  /*b7c0*/  LDS R2, [R0] ;  /* 0x0000000000027984 */ /* 0x000e240000000800 */
[----:B0-----:R-:W-:-:S05]  /*b7d0*/  HADD2 R3, R2, R26 ;  /* 0x0000001a02037230 */ /* 0x001fca0000000000 */
[----:B------:R-:W0:Y:S02]  /*b7e0*/  ATOMS.CAST.SPIN P0, [R0], R2, R3 ;  /* 0x000000020000758d */ /* 0x000e240001800003 */
[----:B0-----:R-:W-:Y:S05]  /*b7f0*/  @!P0 BRA `(.L_x_3901) ;  /* 0xfffffffc00f08947 */ /* 0x001fea000383ffff */
[----:B------:R-:W-:Y:S05]  /*b800*/  BRA `(.L_x_3899) ;  /* 0x00000000000c7947 */ /* 0x000fea0003800000 */
.L_x_3900:
[----:B------:R-:W2:Y:S02]  /*b810*/  LD.E R0, desc[UR6][R4.64] ;  /* 0x0000000604007980 */ /* 0x000ea4000c101900 */
[----:B--2---:R-:W-:-:S05]  /*b820*/  IADD3 R3, PT, PT, R26, R0, RZ ;  /* 0x000000001a037210 */ /* 0x004fca0007ffe0ff */
[----:B------:R0:W-:Y:S02]  /*b830*/  ST.E desc[UR6][R4.64], R3 ;  /* 0x0000000304007985 */ /* 0x0001e4000c101906 */
.L_x_3899:
[----:B------:R-:W-:Y:S05]  /*b840*/  BSYNC.RECONVERGENT B0 ;  /* 0x0000000000007941 */ /* 0x000fea0003800200 */
.L_x_3898:
[----:B------:R1:W-:Y:S02]  /*b850*/  ATOM.E.ADD.F16x2.RN.STRONG.GPU P0, RZ, desc[UR6][R4.64+0x4], R27 ;  /* 0x8000041b04ff79a2 */ /* 0x0003e4000c10e106 */
[----:B-1----:R-:W-:Y:S05]  /*b860*/  @P0 EXIT ;  /* 0x000000000000094d */ /* 0x002fea0003800000 */
[----:B------:R-:W1:Y:S02]  /*b870*/  QSPC.E.S P0, RZ, [R4+0x4] ;  /* 0x0000040004ff73aa */ /* 0x000e640000000500 */
[----:B-1----:R-:W-:Y:S05]  /*b880*/  @!P0 BRA `(.L_x_3902) ;  /* 0x00000000001c8947 */ /* 0x002fea0003800000 */
[----:B------:R-:W-:-:S04]  /*b890*/  MOV R2, R4 ;  /* 0x0000000400027202 */ /* 0x000fc80000000f00 */
[----:B------:R-:W-:-:S07]  /*b8a0*/  MOV R0, R2 ;  /* 0x0000000200007202 */ /* 0x000fce0000000f00 */
.L_x_3903:
[----:B------:R-:W0:Y:S02]  /*b8b0*/  LDS R2, [R0+0x4] ;  /* 0x0000040000027984 */ /* 0x000e240000000800 */
[----:B0-----:R-:W-:-:S05]  /*b8c0*/  HFMA2 R3, R2, 1, 1, R27 ;  /* 0x3c003c0002037831 */ /* 0x001fca000000001b */
[----:B------:R-:W0:Y:S02]  /*b8d0*/  ATOMS.CAST.SPIN P0, [R0+0x4], R2, R3 ;  /* 0x000004020000758d */ /* 0x000e240001800003 */
[----:B0-----:R-:W-:Y:S05]  /*b8e0*/  @!P0 BRA `(.L_x_3903) ;  /* 0xfffffffc00f08947 */ /* 0x001fea000383ffff */
[----:B------:R-:W-:Y:S05]  /*b8f0*/  EXIT ;  /* 0x000000000000794d */ /* 0x000fea0003800000 */
.L_x_3902:
[----:B------:R-:W0:Y:S02]  /*b900*/  LD.E R0, desc[UR6][R4.64+0x4] ;  /* 0x0000040604007980 */ /* 0x000e24000c101900 */
[----:B0-----:R-:W-:-:S05]  /*b910*/  IADD3 R3, PT, PT, R27, R0, RZ ;  /* 0x000000001b037210 */ /* 0x001fca0007ffe0ff */
[----:B------:R-:W-:Y:S01]  /*b920*/  ST.E desc[UR6][R4.64+0x4], R3 ;  /* 0x0000040304007985 */ /* 0x000fe2000c101906 */
[----:B------:R-:W-:Y:S05]  /*b930*/  EXIT ;  /* 0x000000000000794d */ /* 0x000fea0003800000 */
.L_x_3904:
        /* <DEDUP_REMOVED lines=12> */
.L_x_4536:


//--------------------- .text._Z23gemm_half_q_half_kernelILi1ELi160ELb0ELb0ELi64EEvPK6__halfPKjS4_S2_PS0_iiiiPKtS7_iiiiiibS2_i --------------------------
	.section	.text._Z23gemm_half_q_half_kernelILi1ELi160ELb0ELb0ELi64EEvPK6__halfPKjS4_S2_PS0_iiiiPKtS7_iiiiiibS2_i,"ax",@progbits
	.align	128
        .global         _Z23gemm_half_q_half_kernelILi1ELi160ELb0ELb0ELi64EEvPK6__halfPKjS4_S2_PS0_iiiiPKtS7_iiiiiibS2_i
        .type           _Z23gemm_half_q_half_kernelILi1ELi160ELb0ELb0ELi64EEvPK6__halfPKjS4_S2_PS0_iiiiPKtS7_iiiiiibS2_i,@function
        .size           _Z23gemm_half_q_half_kernelILi1ELi160ELb0ELb0ELi64EEvPK6__halfPKjS4_S2_PS0_iiiiPKtS7_iiiiiibS2_i,(.L_x_4537 - _Z23gemm_half_q_half_kernelILi1ELi160ELb0ELb0ELi64EEvPK6__halfPKjS4_S2_PS0_iiiiPKtS7_iiiiiibS2_i)
        .other          _Z23gemm_half_q_half_kernelILi1ELi160ELb0ELb0ELi64EEvPK6__halfPKjS4_S2_PS0_iiiiPKtS7_iiiiiibS2_i,@"STO_CUDA_ENTRY STV_DEFAULT"
_Z23gemm_half_q_half_kernelILi1ELi160ELb0ELb0ELi64EEvPK6__halfPKjS4_S2_PS0_iiiiPKtS7_iiiiiibS2_i:
.text._Z23gemm_half_q_half_kernelILi1ELi160ELb0ELb0ELi64EEvPK6__halfPKjS4_S2_PS0_iiiiPKtS7_iiiiiibS2_i:
        /* <DEDUP_REMOVED lines=8> */
[----:B------:R-:W5:Y:S08]  /*0080*/  LDC R0, c[0x0][0x3b0] ;  /* 0x0000ec00ff007b82 */ /* 0x000f700000000800 */
[----:B------:R-:W3:Y:S01]  /*0090*/  S2UR UR18, SR_CTAID.Y ;  /* 0x00000000001279c3 */ /* 0x000ee20000002600 */
[----:B-1----:R-:W-:-:S06]  /*00a0*/  USHF.L.U32 UR11, UR13, 0x6, URZ ;  /* 0x000000060d0b7899 */ /* 0x002fcc00080006ff */
[----:B------:R-:W-:Y:S01]  /*00b0*/  IMAD.U32 R3, RZ, RZ, UR11 ;  /* 0x0000000bff037e24 */ /* 0x000fe2000f8e00ff */
[----:B--2---:R-:W-:-:S04]  /*00c0*/  IADD3 R9, PT, PT, R8, UR11, RZ ;  /* 0x0000000b08097c10 */ /* 0x004fc8000fffe0ff */
[----:B-----5:R-:W-:-:S04]  /*00d0*/  VIADDMNMX R3, R3, 0x40, R0, PT ;  /* 0x0000004003037846 */ /* 0x020fc80003800100 */
[----:B------:R-:W-:Y:S01]  /*00e0*/  R2UR UR10, R3 ;  /* 0x00000000030a72ca */ /* 0x000fe200000e0000 */
[----:B---3--:R-:W-:-:S06]  /*00f0*/  UISETP.GE.AND UP0, UPT, UR18, UR14, UPT ;  /* 0x0000000e1200728c */ /* 0x008fcc000bf06270 */
[----:B------:R-:W-:-:S06]  /*0100*/  PLOP3.LUT P0, PT, PT, PT, UP0, 0x80, 0x8 ;  /* 0x000000000008781c */ /* 0x000fcc0003f0f008 */
[----:B------:R-:W-:-:S13]  /*0110*/  ISETP.GE.OR P0, PT, R9, UR10, P0 ;  /* 0x0000000a09007c0c */ /* 0x000fda0008706670 */
[----:B0---4-:R-:W-:Y:S05]  /*0120*/  @P0 BRA `(.L_x_3906) ;  /* 0x0000000000480947 */ /* 0x011fea0003800000 */
        /* <DEDUP_REMOVED lines=18> */
.L_x_3906:
[----:B------:R-:W-:Y:S05]  /*0250*/  BSYNC.RECONVERGENT B0 ;  /* 0x0000000000007941 */ /* 0x000fea0003800200 */
.L_x_3905:
[----:B------:R-:W1:Y:S01]  /*0260*/  LDCU UR4, c[0x0][0x3ac] ;  /* 0x00007580ff0477ac */ /* 0x000e620008000800 */
[----:B------:R-:W-:-:S05]  /*0270*/  IMAD R6, R11, 0x40, R8 ;  /* 0x000000400b067824 */ /* 0x000fca00078e0208 */
[----:B------:R-:W-:Y:S01]  /*0280*/  SHF.L.U32 R6, R6, 0x2, RZ ;  /* 0x0000000206067819 */ /* 0x000fe200000006ff */
[----:B-1----:R-:W-:-:S05]  /*0290*/  IMAD.U32 R25, RZ, RZ, UR4 ;  /* 0x00000004ff197e24 */ /* 0x002fca000f8e00ff */
[----:B------:R-:W-:-:S13]  /*02a0*/  ISETP.GE.AND P0, PT, R6, R25, PT ;  /* 0x000000190600720c */ /* 0x000fda0003f06270 */
[----:B------:R-:W-:Y:S05]  /*02b0*/  @P0 EXIT ;  /* 0x000000000000094d */ /* 0x000fea0003800000 */
[----:B------:R-:W1:Y:S01]  /*02c0*/  LDCU.U8 UR4, c[0x0][0x3e0] ;  /* 0x00007c00ff0477ac */ /* 0x000e620008000000 */
[----:B------:R-:W-:Y:S01]  /*02d0*/  ISETP.LE.AND P0, PT, R0, UR11, PT ;  /* 0x0000000b00007c0c */ /* 0x000fe2000bf03270 */
[----:B------:R-:W2:Y:S01]  /*02e0*/  LDCU.64 UR8, c[0x0][0x3b8] ;  /* 0x00007700ff0877ac */ /* 0x000ea20008000a00 */
[----:B------:R-:W-:Y:S02]  /*02f0*/  USHF.L.U32 UR6, UR13, 0x7, URZ ;  /* 0x000000070d067899 */ /* 0x000fe400080006ff */
[----:B-1----:R-:W-:-:S04]  /*0300*/  UPRMT UR4, UR4, 0x8880, URZ ;  /* 0x0000888004047896 */ /* 0x002fc800080000ff */
[----:B------:R-:W-:Y:S02]  /*0310*/  UISETP.NE.AND UP0, UPT, UR4, URZ, UPT ;  /* 0x000000ff0400728c */ /* 0x000fe4000bf05270 */
[----:B--2---:R-:W-:Y:S02]  /*0320*/  UIMAD.WIDE.U32 UR6, UR6, 0x2, UR8 ;  /* 0x00000002060678a5 */ /* 0x004fe4000f8e0008 */
[----:B------:R-:W-:-:S04]  /*0330*/  UISETP.NE.OR UP0, UPT, UR13, URZ, !UP0 ;  /* 0x000000ff0d00728c */ /* 0x000fc8000c705670 */
[----:B------:R-:W-:-:S06]  /*0340*/  UISETP.GE.OR UP0, UPT, UR18, UR14, UP0 ;  /* 0x0000000e1200728c */ /* 0x000fcc0008706670 */
[----:B------:R-:W-:-:S05]  /*0350*/  PLOP3.LUT P1, PT, PT, PT, UP0, 0x80, 0x8 ;  /* 0x000000000008781c */ /* 0x000fca0003f2f008 */
[----:B------:R-:W1:Y:S08]  /*0360*/  @!UP0 LDCU.64 UR4, c[0x0][0x3a0] ;  /* 0x00007400ff0487ac */ /* 0x000e700008000a00 */
[----:B0-----:R-:W-:Y:S01]  /*0370*/  @!P1 IMAD R5, R25, UR18, R6 ;  /* 0x0000001219059c24 */ /* 0x001fe2000f8e0206 */
[----:B-1----:R-:W-:Y:S01]  /*0380*/  MOV R2, UR4 ;  /* 0x0000000400027c02 */ /* 0x002fe20008000f00 */
[----:B------:R-:W-:-:S04]  /*0390*/  IMAD.U32 R3, RZ, RZ, UR5 ;  /* 0x00000005ff037e24 */ /* 0x000fc8000f8e00ff */
[----:B------:R-:W-:-:S05]  /*03a0*/  @!P1 IMAD.WIDE R2, R5, 0x2, R2 ;  /* 0x0000000205029825 */ /* 0x000fca00078e0202 */
[----:B------:R0:W-:Y:S01]  /*03b0*/  @!P1 STG.E.64 desc[UR16][R2.64], RZ ;  /* 0x000000ff02009986 */ /* 0x0001e2000c101b10 */
[----:B------:R-:W-:Y:S06]  /*03c0*/  BAR.SYNC.DEFER_BLOCKING 0x0 ;  /* 0x0000000000007b1d */ /* 0x000fec0000010000 */
[----:B------:R-:W-:Y:S05]  /*03d0*/  @P0 BRA `(.L_x_3907) ;  /* 0x0000000000e40947 */ /* 0x000fea0003800000 */
[----:B------:R-:W-:Y:S01]  /*03e0*/  MOV R12, UR6 ;  /* 0x00000006000c7c02 */ /* 0x000fe20008000f00 */
[----:B------:R-:W-:Y:S01]  /*03f0*/  IMAD.U32 R13, RZ, RZ, UR7 ;  /* 0x00000007ff0d7e24 */ /* 0x000fe2000f8e00ff */
[----:B0-----:R-:W0:Y:S04]  /*0400*/  LDC.64 R2, c[0x0][0x390] ;  /* 0x0000e400ff027b82 */ /* 0x001e280000000a00 */
[----:B------:R1:W5:Y:S01]  /*0410*/  LDG.E.U16.CONSTANT R7, desc[UR16][R12.64] ;  /* 0x000000100c077981 */ /* 0x000362000c1e9500 */
[----:B------:R-:W-:Y:S01]  /*0420*/  SHF.R.S32.HI R11, RZ, 0x1f, R6 ;  /* 0x0000001fff0b7819 */ /* 0x000fe20000011406 */
[----:B------:R-:W-:Y:S01]  /*0430*/  UMOV UR12, UR11 ;  /* 0x0000000b000c7c82 */ /* 0x000fe20008000000 */
[----:B------:R-:W-:Y:S01]  /*0440*/  SHF.L.U32 R9, R8, 0x4, RZ ;  /* 0x0000000408097819 */ /* 0x000fe200000006ff */
[----:B------:R-:W2:Y:S01]  /*0450*/  LDC.64 R4, c[0x0][0x398] ;  /* 0x0000e600ff047b82 */ /* 0x000ea20000000a00 */
[----:B------:R-:W-:Y:S01]  /*0460*/  LEA.HI R10, R11, R6, RZ, 0x3 ;  /* 0x000000060b0a7211 */ /* 0x000fe200078f18ff */
[----:B------:R-:W-:Y:S01]  /*0470*/  IMAD.MOV.U32 R8, RZ, RZ, RZ ;  /* 0x000000ffff087224 */ /* 0x000fe200078e00ff */
[----:B------:R-:W-:-:S02]  /*0480*/  LOP3.LUT R9, R9, 0x10, RZ, 0xc0, !PT ;  /* 0x0000001009097812 */ /* 0x000fc400078ec0ff */
[----:B------:R-:W-:-:S07]  /*0490*/  SHF.R.S32.HI R10, RZ, 0x3, R10 ;  /* 0x00000003ff0a7819 */ /* 0x000fce000001140a */
.L_x_3908:
        /* <DEDUP_REMOVED lines=11> */
[----:B------:R-:W-:Y:S01]  /*0550*/  IMAD.U32 R16, RZ, RZ, UR4 ;  /* 0x00000004ff107e24 */ /* 0x000fe2000f8e00ff */
[----:B------:R-:W-:-:S05]  /*0560*/  MOV R17, UR5 ;  /* 0x0000000500117c02 */ /* 0x000fca0008000f00 */
[----:B------:R-:W4:Y:S01]  /*0570*/  LDG.E.U16.CONSTANT R11, desc[UR16][R16.64+0x2] ;  /* 0x00000210100b7981 */ /* 0x000f22000c1e9500 */
[----:B---3--:R-:W-:-:S04]  /*0580*/  SHF.R.U32.HI R18, RZ, R9, R14 ;  /* 0x00000009ff127219 */ /* 0x008fc8000001160e */
[--C-:B------:R-:W-:Y:S02]  /*0590*/  SHF.R.U32.HI R14, RZ, 0x8, R18.reuse ;  /* 0x00000008ff0e7819 */ /* 0x100fe40000011612 */
[----:B------:R-:W-:Y:S02]  /*05a0*/  LOP3.LUT R19, R18, 0xf, RZ, 0xc0, !PT ;  /* 0x0000000f12137812 */ /* 0x000fe400078ec0ff */
[----:B------:R-:W-:Y:S02]  /*05b0*/  LOP3.LUT R14, R14, 0xf, RZ, 0xc0, !PT ;  /* 0x0000000f0e0e7812 */ /* 0x000fe400078ec0ff */
[--C-:B------:R-:W-:Y:S02]  /*05c0*/  SHF.R.U32.HI R20, RZ, 0x4, R18.reuse ;  /* 0x00000004ff147819 */ /* 0x100fe40000011612 */
[----:B------:R-:W-:Y:S01]  /*05d0*/  SHF.R.U32.HI R18, RZ, 0xc, R18 ;  /* 0x0000000cff127819 */ /* 0x000fe20000011612 */
[----:B0-----:R-:W-:Y:S01]  /*05e0*/  IMAD R13, R14, R14, R14 ;  /* 0x0000000e0e0d7224 */ /* 0x001fe200078e020e */
[----:B------:R-:W-:-:S02]  /*05f0*/  LOP3.LUT R20, R20, 0xf, RZ, 0xc0, !PT ;  /* 0x0000000f14147812 */ /* 0x000fc400078ec0ff */
[----:B------:R-:W-:Y:S01]  /*0600*/  LOP3.LUT R18, R18, 0xf, RZ, 0xc0, !PT ;  /* 0x0000000f12127812 */ /* 0x000fe200078ec0ff */
[C---:B------:R-:W-:Y:S01]  /*0610*/  IMAD R22, R19.reuse, R19, R19 ;  /* 0x0000001313167224 */ /* 0x040fe200078e0213 */
[----:B------:R-:W-:Y:S01]  /*0620*/  IADD3 R14, PT, PT, R14, 0x1, R13 ;  /* 0x000000010e0e7810 */ /* 0x000fe20007ffe00d */
[----:B------:R-:W-:Y:S02]  /*0630*/  IMAD R15, R20, R20, R20 ;  /* 0x00000014140f7224 */ /* 0x000fe400078e0214 */
        /* <DEDUP_REMOVED lines=8> */
[----:B----4-:R-:W-:-:S02]  /*06c0*/  R2UR UR4, R11 ;  /* 0x000000000b0472ca */ /* 0x010fc400000e0000 */
[----:B0-----:R-:W-:Y:S02]  /*06d0*/  PRMT R15, R22, 0x5410, R15 ;  /* 0x00005410160f7816 */ /* 0x001fe4000000000f */
[----:B-1----:R-:W-:-:S03]  /*06e0*/  PRMT R13, R14, 0x5410, R13 ;  /* 0x000054100e0d7816 */ /* 0x002fc6000000000d */
[-C--:B--2---:R-:W-:Y:S02]  /*06f0*/  HMUL2 R16, R15, R12.reuse.H0_H0 ;  /* 0x2000000c0f107232 */ /* 0x084fe40000000000 */
[----:B------:R-:W-:Y:S02]  /*0700*/  HMUL2 R17, R13, R12.H0_H0 ;  /* 0x2000000c0d117232 */ /* 0x000fe40000000000 */
[----:B------:R-:W-:-:S05]  /*0710*/  IMAD R12, R8, 0x8, R1 ;  /* 0x00000008080c7824 */ /* 0x000fca00078e0201 */
[----:B------:R3:W-:Y:S01]  /*0720*/  STL.64 [R12], R16 ;  /* 0x000000100c007387 */ /* 0x0007e20000100a00 */
[----:B------:R-:W-:-:S04]  /*0730*/  UIADD3 UR12, UPT, UPT, UR4, UR12, URZ ;  /* 0x0000000c040c7290 */ /* 0x000fc8000fffe0ff */
[----:B------:R-:W-:Y:S01]  /*0740*/  UISETP.GE.AND UP0, UPT, UR12, UR10, UPT ;  /* 0x0000000a0c00728c */ /* 0x000fe2000bf06270 */
[----:B------:R-:W-:-:S08]  /*0750*/  IADD3 R8, PT, PT, R8, 0x1, RZ ;  /* 0x0000000108087810 */ /* 0x000fd00007ffe0ff */
[----:B---3--:R-:W-:Y:S05]  /*0760*/  BRA.U !UP0, `(.L_x_3908) ;  /* 0xfffffffd084c7547 */ /* 0x008fea000b83ffff */
.L_x_3907:
[----:B0-----:R0:W5:Y:S01]  /*0770*/  LDL.64 R2, [R1] ;  /* 0x0000000001027983 */ /* 0x0011620000100a00 */
[----:B------:R-:W1:Y:S01]  /*0780*/  LDCU UR12, c[0x0][0x3c8] ;  /* 0x00007900ff0c77ac */ /* 0x000e620008000800 */
[----:B------:R-:W-:Y:S01]  /*0790*/  UMOV UR4, URZ ;  /* 0x000000ff00047c82 */ /* 0x000fe20008000000 */
[----:B-1----:R-:W-:-:S09]  /*07a0*/  UISETP.GT.AND UP0, UPT, UR11, UR12, UPT ;  /* 0x0000000c0b00728c */ /* 0x002fd2000bf04270 */
[----:B0-----:R-:W-:Y:S05]  /*07b0*/  BRA.U !UP0, `(.L_x_3909) ;  /* 0x0000000108207547 */ /* 0x001fea000b800000 */
        /* <DEDUP_REMOVED lines=8> */
.L_x_3909:
[----:B------:R-:W0:Y:S01]  /*0840*/  LDCU UR5, c[0x0][0x3cc] ;  /* 0x00007980ff0577ac */ /* 0x000e220008000800 */
[----:B------:R-:W-:Y:S01]  /*0850*/  IMAD.MOV.U32 R7, RZ, RZ, RZ ;  /* 0x000000ffff077224 */ /* 0x000fe200078e00ff */
[----:B0-----:R-:W-:-:S09]  /*0860*/  UISETP.GT.AND UP0, UPT, UR11, UR5, UPT ;  /* 0x000000050b00728c */ /* 0x001fd2000bf04270 */
        /* <DEDUP_REMOVED lines=8> */
.L_x_3910:
        /* <DEDUP_REMOVED lines=11> */
.L_x_3911:
[----:B------:R-:W0:Y:S01]  /*09a0*/  LDCU UR5, c[0x0][0x3d4] ;  /* 0x00007a80ff0577ac */ /* 0x000e220008000800 */
[----:B------:R-:W-:Y:S01]  /*09b0*/  HFMA2 R9, -RZ, RZ, 0, 0 ;  /* 0x00000000ff097431 */ /* 0x000fe200000001ff */
[----:B0-----:R-:W-:-:S09]  /*09c0*/  UISETP.GT.AND UP0, UPT, UR11, UR5, UPT ;  /* 0x000000050b00728c */ /* 0x001fd2000bf04270 */
        /* <DEDUP_REMOVED lines=8> */
.L_x_3912:
[----:B------:R-:W0:Y:S01]  /*0a50*/  LDCU UR5, c[0x0][0x3d8] ;  /* 0x00007b00ff0577ac */ /* 0x000e220008000800 */
[----:B------:R-:W-:Y:S01]  /*0a60*/  MOV R10, RZ ;  /* 0x000000ff000a7202 */ /* 0x000fe20000000f00 */
[----:B0-----:R-:W-:-:S09]  /*0a70*/  UISETP.GT.AND UP0, UPT, UR11, UR5, UPT ;  /* 0x000000050b00728c */ /* 0x001fd2000bf04270 */
[----:B------:R-:W-:Y:S05]  /*0a80*/  BRA.U !UP0, `(.L_x_3913) ;  /* 0x00000001081c7547 */ /* 0x000fea000b800000 */
[----:B------:R-:W0:Y:S02]  /*0a90*/  LDC R4, c[0x0][0x3dc] ;  /* 0x0000f700ff047b82 */ /* 0x000e240000000800 */
[----:B0-----:R-:W-:-:S05]  /*0aa0*/  VIMNMX R4, PT, PT, R4, UR11, PT ;  /* 0x0000000b04047c48 */ /* 0x001fca000bfe0100 */
[----:B------:R-:W-:-:S05]  /*0ab0*/  VIADD R4, R4, -UR5 ;  /* 0x8000000504047c36 */ /* 0x000fca0008000000 */
[----:B------:R-:W-:-:S04]  /*0ac0*/  SHF.R.S32.HI R5, RZ, 0x1f, R4 ;  /* 0x0000001fff057819 */ /* 0x000fc80000011404 */
[----:B------:R-:W-:-:S04]  /*0ad0*/  LEA.HI R5, R5, R4, RZ, 0x5 ;  /* 0x0000000405057211 */ /* 0x000fc800078f28ff */
[----:B------:R-:W-:-:S04]  /*0ae0*/  SHF.R.S32.HI R5, RZ, 0x5, R5 ;  /* 0x00000005ff057819 */ /* 0x000fc80000011405 */
[----:B------:R-:W-:-:S07]  /*0af0*/  SHF.L.U32 R10, R5, 0x1, RZ ;  /* 0x00000001050a7819 */ /* 0x000fce00000006ff */
.L_x_3913:
[----:B------:R-:W-:Y:S01]  /*0b00*/  IMAD.U32 R4, RZ, RZ, UR6 ;  /* 0x00000006ff047e24 */ /* 0x000fe2000f8e00ff */
[----:B------:R-:W-:-:S05]  /*0b10*/  MOV R5, UR7 ;  /* 0x0000000700057c02 */ /* 0x000fca0008000f00 */
[----:B------:R0:W2:Y:S01]  /*0b20*/  LDG.E.U16.CONSTANT R4, desc[UR16][R4.64+0x2] ;  /* 0x0000021004047981 */ /* 0x0000a2000c1e9500 */
[----:B------:R-:W-:Y:S02]  /*0b30*/  UISETP.LT.AND UP0, UPT, UR11, UR12, UPT ;  /* 0x0000000c0b00728c */ /* 0x000fe4000bf01270 */
[----:B------:R-:W-:Y:S02]  /*0b40*/  VIMNMX R0, PT, PT, R0, UR12, PT ;  /* 0x0000000c00007c48 */ /* 0x000fe4000bfe0100 */
[----:B-----5:R-:W-:Y:S01]  /*0b50*/  PRMT R24, R2, 0x7610, R2 ;  /* 0x0000761002187816 */ /* 0x020fe20000000002 */
[----:B------:R-:W-:Y:S01]  /*0b60*/  USEL UR5, UR11, UR12, UP0 ;  /* 0x0000000c0b057287 */ /* 0x000fe20008000000 */
[----:B------:R-:W-:Y:S02]  /*0b70*/  MOV R26, RZ ;  /* 0x000000ff001a7202 */ /* 0x000fe40000000f00 */
[----:B------:R-:W-:Y:S01]  /*0b80*/  PRMT R2, RZ, 0x5410, RZ ;  /* 0x00005410ff027816 */ /* 0x000fe200000000ff */
[----:B------:R-:W-:-:S04]  /*0b90*/  USHF.R.S32.HI UR6, URZ, 0x1f, UR5 ;  /* 0x0000001fff067899 */ /* 0x000fc80008011405 */
[----:B------:R-:W-:-:S03]  /*0ba0*/  ULEA.HI UR6, UR6, UR5, URZ, 0x5 ;  /* 0x0000000506067291 */ /* 0x000fc6000f8f28ff */
[----:B------:R-:W1:Y:S01]  /*0bb0*/  S2UR UR5, SR_CgaCtaId ;  /* 0x00000000000579c3 */ /* 0x000e620000008800 */
[----:B------:R-:W-:-:S04]  /*0bc0*/  USHF.R.S32.HI UR6, URZ, 0x5, UR6 ;  /* 0x00000005ff067899 */ /* 0x000fc80008011406 */
[----:B------:R-:W-:-:S06]  /*0bd0*/  ULEA UR4, UR6, UR4, 0x3 ;  /* 0x0000000406047291 */ /* 0x000fcc000f8e18ff */
[----:B------:R-:W-:Y:S01]  /*0be0*/  IADD3 R7, PT, PT, R8, UR4, R7 ;  /* 0x0000000408077c10 */ /* 0x000fe2000fffe007 */
[----:B------:R-:W3:Y:S01]  /*0bf0*/  LDCU.64 UR6, c[0x0][0x388] ;  /* 0x00007100ff0677ac */ /* 0x000ee20008000a00 */
[----:B------:R-:W-:Y:S02]  /*0c00*/  SHF.R.S32.HI R8, RZ, 0x1f, R6 ;  /* 0x0000001fff087819 */ /* 0x000fe40000011406 */
[----:B------:R-:W-:Y:S01]  /*0c10*/  IADD3 R10, PT, PT, R10, R7, R9 ;  /* 0x000000070a0a7210 */ /* 0x000fe20007ffe009 */
[----:B------:R-:W-:-:S04]  /*0c20*/  UMOV UR4, 0x400 ;  /* 0x0000040000047882 */ /* 0x000fc80000000000 */
[----:B0-----:R-:W-:-:S05]  /*0c30*/  IMAD R5, R10, R25, RZ ;  /* 0x000000190a057224 */ /* 0x001fca00078e02ff */
[----:B------:R-:W-:-:S04]  /*0c40*/  IADD3 R6, P0, PT, R6, R5, RZ ;  /* 0x0000000506067210 */ /* 0x000fc80007f1e0ff */
[----:B------:R-:W-:Y:S02]  /*0c50*/  LEA.HI.X.SX32 R5, R5, R8, 0x1, P0 ;  /* 0x0000000805057211 */ /* 0x000fe400000f0eff */
[----:B------:R-:W-:Y:S01]  /*0c60*/  ISETP.GT.AND P0, PT, R0, UR11, PT ;  /* 0x0000000b00007c0c */ /* 0x000fe2000bf04270 */
[C---:B------:R-:W-:Y:S01]  /*0c70*/  IMAD.SHL.U32 R0, R6.reuse, 0x4, RZ ;  /* 0x0000000406007824 */ /* 0x040fe200078e00ff */
[----:B------:R-:W-:-:S04]  /*0c80*/  SHF.L.U64.HI R5, R6, 0x2, R5 ;  /* 0x0000000206057819 */ /* 0x000fc80000010205 */
[----:B---3--:R-:W-:Y:S01]  /*0c90*/  IADD3 R20, P1, PT, R0, UR6, RZ ;  /* 0x0000000600147c10 */ /* 0x008fe2000ff3e0ff */
[----:B-1----:R-:W-:Y:S01]  /*0ca0*/  ULEA UR6, UR5, UR4, 0x18 ;  /* 0x0000000405067291 */ /* 0x002fe2000f8ec0ff */
[----:B------:R-:W-:Y:S02]  /*0cb0*/  PRMT R0, R3, 0x7610, R3 ;  /* 0x0000761003007816 */ /* 0x000fe40000000003 */
[----:B------:R-:W-:Y:S02]  /*0cc0*/  IADD3.X R21, PT, PT, R5, UR7, RZ, P1, !PT ;  /* 0x0000000705157c10 */ /* 0x000fe40008ffe4ff */
[----:B------:R-:W-:-:S03]  /*0cd0*/  PRMT R3, RZ, 0x5410, RZ ;  /* 0x00005410ff037816 */ /* 0x000fc600000000ff */
[----:B------:R-:W-:Y:S02]  /*0ce0*/  IMAD.MOV.U32 R5, RZ, RZ, R21 ;  /* 0x000000ffff057224 */ /* 0x000fe400078e0015 */
[----:B--2---:R-:W-:Y:S01]  /*0cf0*/  VIADD R27, R4, UR11 ;  /* 0x0000000b041b7c36 */ /* 0x004fe20008000000 */
[----:B------:R-:W-:Y:S01]  /*0d00*/  MOV R4, R20 ;  /* 0x0000001400047202 */ /* 0x000fe20000000f00 */
[----:B------:R-:W-:Y:S06]  /*0d10*/  @!P0 BRA `(.L_x_3914) ;  /* 0x0000003000f48947 */ /* 0x000fec0003800000 */
[----:B------:R-:W-:Y:S01]  /*0d20*/  UIMAD.WIDE.U32 UR4, UR13, 0x100, UR8 ;  /* 0x000001000d0478a5 */ /* 0x000fe2000f8e0008 */
[----:B------:R-:W-:Y:S01]  /*0d30*/  HFMA2 R26, -RZ, RZ, 0, 0 ;  /* 0x00000000ff1a7431 */ /* 0x000fe200000001ff */
[----:B------:R-:W-:Y:S01]  /*0d40*/  UISETP.LT.AND UP1, UPT, UR10, UR12, UPT ;  /* 0x0000000c0a00728c */ /* 0x000fe2000bf21270 */
[----:B------:R-:W-:Y:S01]  /*0d50*/  PRMT R2, RZ, 0x5410, RZ ;  /* 0x00005410ff027816 */ /* 0x000fe200000000ff */
[----:B------:R-:W-:Y:S01]  /*0d60*/  UIADD3 UR7, UP0, UPT, UR4, 0x2, URZ ;  /* 0x0000000204077890 */ /* 0x000fe2000ff1e0ff */
[----:B------:R-:W-:Y:S01]  /*0d70*/  PRMT R3, RZ, 0x5410, RZ ;  /* 0x00005410ff037816 */ /* 0x000fe200000000ff */
[----:B------:R-:W0:Y:S02]  /*0d80*/  LDCU.64 UR14, c[0x0][0x3a8] ;  /* 0x00007500ff0e77ac */ /* 0x000e240008000a00 */
[----:B------:R-:W-:Y:S02]  /*0d90*/  UIADD3.X UR5, UPT, UPT, URZ, UR5, URZ, UP0, !UPT ;  /* 0x00000005ff057290 */ /* 0x000fe400087fe4ff */
[----:B------:R-:W-:Y:S01]  /*0da0*/  IMAD.U32 R12, RZ, RZ, UR7 ;  /* 0x00000007ff0c7e24 */ /* 0x000fe2000f8e00ff */
[----:B------:R-:W-:-:S03]  /*0db0*/  USEL UR4, UR10, UR12, UP1 ;  /* 0x0000000c0a047287 */ /* 0x000fc60008800000 */
[----:B------:R-:W-:-:S09]  /*0dc0*/  MOV R13, UR5 ;  /* 0x00000005000d7c02 */ /* 0x000fd20008000f00 */
.L_x_3919:
[----:B------:R-:W-:-:S13]  /*0dd0*/  ISETP.NE.AND P0, PT, R27, UR11, PT ;  /* 0x0000000b1b007c0c */ /* 0x000fda000bf05270 */
[----:B-----5:R-:W-:Y:S01]  /*0de0*/  @!P0 IMAD R4, R26, 0x8, R1 ;  /* 0x000000081a048824 */ /* 0x020fe200078e0201 */
[----:B------:R-:W2:Y:S05]  /*0df0*/  @!P0 LDG.E.U16.CONSTANT R6, desc[UR16][R12.64] ;  /* 0x000000100c068981 */ /* 0x000eaa000c1e9500 */
[----:B------:R-:W3:Y:S01]  /*0e00*/  @!P0 LDL.64 R4, [R4+0x8] ;  /* 0x0000080004048983 */ /* 0x000ee20000100a00 */
[----:B0-----:R-:W-:Y:S01]  /*0e10*/  IMAD.MOV.U32 R16, RZ, RZ, R20 ;  /* 0x000000ffff107224 */ /* 0x001fe200078e0014 */
[----:B------:R-:W-:Y:S01]  /*0e20*/  MOV R17, R21 ;  /* 0x0000001500117202 */ /* 0x000fe20000000f00 */
[----:B0-----:R-:W-:Y:S01]  /*0e30*/  UISETP.GE.AND UP0, UPT, UR18, UR14, UPT ;  /* 0x0000000e1200728c */ /* 0x001fe2000bf06270 */
[----:B------:R-:W-:Y:S01]  /*0e40*/  MOV R25, UR15 ;  /* 0x0000000f00197c02 */ /* 0x000fe20008000f00 */
[----:B--2---:R-:W-:Y:S01]  /*0e50*/  @!P0 VIADD R27, R6, UR11 ;  /* 0x0000000b061b8c36 */ /* 0x004fe20008000000 */
[----:B---3--:R-:W-:-:S02]  /*0e60*/  @!P0 PRMT R24, R4, 0x7610, R24 ;  /* 0x0000761004188816 */ /* 0x008fc40000000018 */
[----:B------:R-:W-:Y:S02]  /*0e70*/  @!P0 PRMT R0, R5, 0x7610, R0 ;  /* 0x0000761005008816 */ /* 0x000fe40000000000 */
[----:B------:R-:W-:Y:S02]  /*0e80*/  @!P0 PRMT R24, R24, 0x7610, R4 ;  /* 0x0000761018188816 */ /* 0x000fe40000000004 */
[----:B------:R-:W-:Y:S02]  /*0e90*/  @!P0 PRMT R0, R0, 0x7610, R5 ;  /* 0x0000761000008816 */ /* 0x000fe40000000005 */
[----:B------:R0:W5:Y:S01]  /*0ea0*/  LDG.E.128.CONSTANT R4, desc[UR16][R16.64] ;  /* 0x0000001010047981 */ /* 0x000162000c1e9d00 */
[----:B------:R-:W-:-:S04]  /*0eb0*/  IMAD.WIDE R8, R25, 0x4, R16 ;  /* 0x0000000419087825 */ /* 0x000fc800078e0210 */
[----:B-1----:R-:W-:Y:S01]  /*0ec0*/  IMAD.WIDE R18, R25, 0x4, R8 ;  /* 0x0000000419127825 */ /* 0x002fe200078e0208 */
[----:B------:R-:W-:Y:S06]  /*0ed0*/  BRA.U UP0, `(.L_x_3915) ;  /* 0x0000000d000c7547 */ /* 0x000fec000b800000 */
[----:B------:R-:W2:Y:S01]  /*0ee0*/  LDG.E.128.CONSTANT R8, desc[UR16][R8.64] ;  /* 0x0000001008087981 */ /* 0x000ea2000c1e9d00 */
[----:B-----5:R-:W-:Y:S02]  /*0ef0*/  LOP3.LUT R21, R5, 0xff, RZ, 0xc0, !PT ;  /* 0x000000ff05157812 */ /* 0x020fe400078ec0ff */
[----:B------:R-:W-:Y:S01]  /*0f00*/  LOP3.LUT R22, R7, 0xff, RZ, 0xc0, !PT ;  /* 0x000000ff07167812 */ /* 0x000fe200078ec0ff */
[----:B------:R-:W1:Y:S01]  /*0f10*/  LDS.64 R14, [UR6] ;  /* 0x00000006ff0e7984 */ /* 0x000e620008000a00 */
[----:B------:R-:W-:Y:S01]  /*0f20*/  LOP3.LUT R20, R4, 0xff, RZ, 0xc0, !PT ;  /* 0x000000ff04147812 */ /* 0x000fe200078ec0ff */
[----:B------:R-:W-:Y:S01]  /*0f30*/  VIADD R31, R21, 0xffffff80 ;  /* 0xffffff80151f7836 */ /* 0x000fe20000000000 */
[----:B------:R-:W-:Y:S01]  /*0f40*/  LOP3.LUT R21, R6, 0xff, RZ, 0xc0, !PT ;  /* 0x000000ff06157812 */ /* 0x000fe200078ec0ff */
[----:B------:R-:W-:Y:S01]  /*0f50*/  VIADD R32, R22, 0xffffff80 ;  /* 0xffffff8016207836 */ /* 0x000fe20000000000 */
[----:B------:R-:W-:Y:S02]  /*0f60*/  IADD3 R20, PT, PT, R20, -0x80, RZ ;  /* 0xffffff8014147810 */ /* 0x000fe40007ffe0ff */
[----:B------:R-:W-:Y:S01]  /*0f70*/  IADD3 R23, PT, PT, R21, -0x80, RZ ;  /* 0xffffff8015177810 */ /* 0x000fe20007ffe0ff */
[----:B------:R-:W3:Y:S01]  /*0f80*/  I2F.F16 R31, R31 ;  /* 0x0000001f001f7306 */ /* 0x000ee20000200c00 */
[----:B------:R-:W-:-:S02]  /*0f90*/  SHF.R.U32.HI R21, RZ, 0x8, R4 ;  /* 0x00000008ff157819 */ /* 0x000fc40000011604 */
[----:B------:R-:W-:Y:S02]  /*0fa0*/  SHF.R.U32.HI R33, RZ, 0x8, R6 ;  /* 0x00000008ff217819 */ /* 0x000fe40000011606 */
[----:B------:R-:W-:Y:S02]  /*0fb0*/  LOP3.LUT R22, R21, 0xff, RZ, 0xc0, !PT ;  /* 0x000000ff15167812 */ /* 0x000fe400078ec0ff */
[----:B------:R-:W-:Y:S01]  /*0fc0*/  LOP3.LUT R33, R33, 0xff, RZ, 0xc0, !PT ;  /* 0x000000ff21217812 */ /* 0x000fe200078ec0ff */
[----:B------:R-:W4:Y:S01]  /*0fd0*/  I2F.F16 R21, R32 ;  /* 0x0000002000157306 */ /* 0x000f220000200c00 */
[----:B------:R-:W-:Y:S02]  /*0fe0*/  IADD3 R22, PT, PT, R22, -0x80, RZ ;  /* 0xffffff8016167810 */ /* 0x000fe40007ffe0ff */
[----:B------:R-:W-:Y:S01]  /*0ff0*/  IADD3 R33, PT, PT, R33, -0x80, RZ ;  /* 0xffffff8021217810 */ /* 0x000fe20007ffe0ff */
[----:B---3--:R-:W-:-:S04]  /*1000*/  HADD2.F32 R31, -RZ, R31.H0_H0 ;  /* 0x2000001fff1f7230 */ /* 0x008fc80000004100 */
[----:B------:R3:W0:Y:S01]  /*1010*/  I2F.F16 R29, R20 ;  /* 0x00000014001d7306 */ /* 0x0006220000200c00 */
[----:B----4-:R-:W-:-:S07]  /*1020*/  HADD2.F32 R21, -RZ, R21.H0_H0 ;  /* 0x20000015ff157230 */ /* 0x010fce0000004100 */
[----:B------:R-:W4:Y:S01]  /*1030*/  I2F.F16 R28, R22 ;  /* 0x00000016001c7306 */ /* 0x000f220000200c00 */
[----:B---3--:R-:W-:-:S04]  /*1040*/  SHF.R.U32.HI R20, RZ, 0x8, R5 ;  /* 0x00000008ff147819 */ /* 0x008fc80000011605 */
[----:B------:R-:W-:Y:S01]  /*1050*/  LOP3.LUT R20, R20, 0xff, RZ, 0xc0, !PT ;  /* 0x000000ff14147812 */ /* 0x000fe200078ec0ff */
[----:B0-----:R-:W-:Y:S02]  /*1060*/  HADD2.F32 R29, -RZ, R29.H0_H0 ;  /* 0x2000001dff1d7230 */ /* 0x001fe40000004100 */
[----:B------:R-:W0:Y:S01]  /*1070*/  I2F.F16 R23, R23 ;  /* 0x0000001700177306 */ /* 0x000e220000200c00 */
[--C-:B-1----:R-:W-:Y:S02]  /*1080*/  HADD2.F32 R32, -RZ, R14.reuse.H1_H1 ;  /* 0x3000000eff207230 */ /* 0x102fe40000004100 */
[----:B------:R-:W-:Y:S02]  /*1090*/  VIADD R30, R20, 0xffffff80 ;  /* 0xffffff80141e7836 */ /* 0x000fe40000000000 */
[----:B------:R-:W-:Y:S01]  /*10a0*/  HADD2.F32 R20, -RZ, R14.H0_H0 ;  /* 0x2000000eff147230 */ /* 0x000fe20000004100 */
[----:B------:R-:W-:Y:S01]  /*10b0*/  LEA.HI R14, R4, 0xffffff80, RZ, 0x8 ;  /* 0xffffff80040e7811 */ /* 0x000fe200078f40ff */
[----:B----4-:R-:W-:Y:S01]  /*10c0*/  HADD2.F32 R28, -RZ, R28.H0_H0 ;  /* 0x2000001cff1c7230 */ /* 0x010fe20000004100 */
[----:B------:R-:W-:Y:S01]  /*10d0*/  SHF.R.U32.HI R4, RZ, 0x10, R4 ;  /* 0x00000010ff047819 */ /* 0x000fe20000011604 */
[----:B------:R-:W1:Y:S01]  /*10e0*/  I2F.F16 R30, R30 ;  /* 0x0000001e001e7306 */ /* 0x000e620000200c00 */
[C---:B------:R-:W-:Y:S01]  /*10f0*/  FFMA.FTZ R22, R20.reuse, R31, RZ ;  /* 0x0000001f14167223 */ /* 0x040fe200000100ff */
[----:B------:R-:W-:Y:S01]  /*1100*/  FFMA.FTZ R31, R20, R21, RZ ;  /* 0x00000015141f7223 */ /* 0x000fe200000100ff */
[----:B------:R-:W-:Y:S01]  /*1110*/  FFMA.FTZ R29, R29, R20, RZ ;  /* 0x000000141d1d7223 */ /* 0x000fe200000100ff */
[----:B------:R-:W-:Y:S01]  /*1120*/  LOP3.LUT R4, R4, 0xff, RZ, 0xc0, !PT ;  /* 0x000000ff04047812 */ /* 0x000fe200078ec0ff */
[----:B0-----:R-:W-:-:S02]  /*1130*/  HADD2.F32 R23, -RZ, R23.H0_H0 ;  /* 0x20000017ff177230 */ /* 0x001fc40000004100 */
[----:B------:R-:W-:Y:S01]  /*1140*/  FFMA.FTZ R28, R28, R32, R29 ;  /* 0x000000201c1c7223 */ /* 0x000fe2000001001d */
[----:B------:R0:W3:Y:S01]  /*1150*/  I2F.F16 R21, R33 ;  /* 0x0000002100157306 */ /* 0x0000e20000200c00 */
[----:B------:R-:W-:Y:S01]  /*1160*/  SHF.R.U32.HI R29, RZ, 0x8, R7 ;  /* 0x00000008ff1d7819 */ /* 0x000fe20000011607 */
[----:B------:R-:W-:Y:S01]  /*1170*/  FFMA.FTZ R23, R20, R23, RZ ;  /* 0x0000001714177223 */ /* 0x000fe200000100ff */
[----:B------:R-:W-:Y:S02]  /*1180*/  LEA.HI R20, R5, 0xffffff80, RZ, 0x8 ;  /* 0xffffff8005147811 */ /* 0x000fe400078f40ff */
[----:B------:R-:W-:Y:S01]  /*1190*/  LOP3.LUT R29, R29, 0xff, RZ, 0xc0, !PT ;  /* 0x000000ff1d1d7812 */ /* 0x000fe200078ec0ff */
[----:B-1----:R-:W-:Y:S01]  /*11a0*/  HADD2.F32 R35, -RZ, R30.H0_H0 ;  /* 0x2000001eff237230 */ /* 0x002fe20000004100 */
[----:B------:R-:W-:Y:S01]  /*11b0*/  SHF.R.U32.HI R5, RZ, 0x10, R5 ;  /* 0x00000010ff057819 */ /* 0x000fe20000011605 */
[----:B------:R-:W1:Y:S01]  /*11c0*/  I2F.F16 R14, R14 ;  /* 0x0000000e000e7306 */ /* 0x000e620000200c00 */
[----:B------:R-:W-:Y:S01]  /*11d0*/  IADD3 R4, PT, PT, R4, -0x80, RZ ;  /* 0xffffff8004047810 */ /* 0x000fe20007ffe0ff */
[----:B0-----:R-:W-:-:S02]  /*11e0*/  VIADD R33, R29, 0xffffff80 ;  /* 0xffffff801d217836 */ /* 0x001fc40000000000 */
[C---:B------:R-:W-:Y:S01]  /*11f0*/  FFMA.FTZ R22, R32.reuse, R35, R22 ;  /* 0x0000002320167223 */ /* 0x040fe20000010016 */
[----:B------:R-:W-:Y:S01]  /*1200*/  LOP3.LUT R30, R5, 0xff, RZ, 0xc0, !PT ;  /* 0x000000ff051e7812 */ /* 0x000fe200078ec0ff */
[----:B---3--:R-:W-:Y:S02]  /*1210*/  HADD2.F32 R21, -RZ, R21.H0_H0 ;  /* 0x20000015ff157230 */ /* 0x008fe40000004100 */
[----:B------:R-:W0:Y:S03]  /*1220*/  I2F.F16 R5, R4 ;  /* 0x0000000400057306 */ /* 0x000e260000200c00 */
[----:B------:R-:W-:Y:S01]  /*1230*/  FFMA.FTZ R29, R32, R21, R23 ;  /* 0x00000015201d7223 */ /* 0x000fe20000010017 */
[----:B------:R-:W-:Y:S01]  /*1240*/  LEA.HI R21, R6, 0xffffff80, RZ, 0x8 ;  /* 0xffffff8006157811 */ /* 0x000fe200078f40ff */
[----:B-1----:R-:W-:-:S03]  /*1250*/  HADD2.F32 R14, -RZ, R14.H0_H0 ;  /* 0x2000000eff0e7230 */ /* 0x002fc60000004100 */
[----:B------:R0:W1:Y:S08]  /*1260*/  I2F.F16 R23, R33 ;  /* 0x0000002100177306 */ /* 0x0000700000200c00 */
[----:B------:R-:W-:Y:S01]  /*1270*/  I2F.F16 R20, R20 ;  /* 0x0000001400147306 */ /* 0x000fe20000200c00 */
[----:B0-----:R-:W-:Y:S02]  /*1280*/  HADD2.F32 R33, -RZ, R5.H0_H0 ;  /* 0x20000005ff217230 */ /* 0x001fe40000004100 */
[----:B------:R-:W-:-:S02]  /*1290*/  HADD2.F32 R5, -RZ, R15.H0_H0 ;  /* 0x2000000fff057230 */ /* 0x000fc40000004100 */
[----:B-1----:R-:W-:Y:S01]  /*12a0*/  HADD2.F32 R34, -RZ, R23.H0_H0 ;  /* 0x20000017ff227230 */ /* 0x002fe20000004100 */
[----:B------:R-:W-:Y:S01]  /*12b0*/  SHF.R.U32.HI R23, RZ, 0x10, R6 ;  /* 0x00000010ff177819 */ /* 0x000fe20000011606 */
[----:B------:R-:W-:Y:S02]  /*12c0*/  VIADD R6, R30, 0xffffff80 ;  /* 0xffffff801e067836 */ /* 0x000fe40000000000 */
[----:B------:R-:W-:Y:S01]  /*12d0*/  FFMA.FTZ R33, R33, R5, R28 ;  /* 0x0000000521217223 */ /* 0x000fe2000001001c */
[----:B------:R-:W0:Y:S01]  /*12e0*/  I2F.F16 R21, R21 ;  /* 0x0000001500157306 */ /* 0x000e220000200c00 */
[----:B------:R-:W-:Y:S01]  /*12f0*/  FFMA.FTZ R32, R32, R34, R31 ;  /* 0x0000002220207223 */ /* 0x000fe2000001001f */
[----:B------:R-:W-:Y:S02]  /*1300*/  SHF.R.U32.HI R31, RZ, 0x10, R7 ;  /* 0x00000010ff1f7819 */ /* 0x000fe40000011607 */
[----:B------:R-:W-:Y:S02]  /*1310*/  LOP3.LUT R23, R23, 0xff, RZ, 0xc0, !PT ;  /* 0x000000ff17177812 */ /* 0x000fe400078ec0ff */
[----:B------:R-:W-:-:S02]  /*1320*/  LOP3.LUT R31, R31, 0xff, RZ, 0xc0, !PT ;  /* 0x000000ff1f1f7812 */ /* 0x000fc400078ec0ff */
[----:B------:R-:W-:Y:S01]  /*1330*/  IADD3 R30, PT, PT, R23, -0x80, RZ ;  /* 0xffffff80171e7810 */ /* 0x000fe20007ffe0ff */
[----:B------:R-:W1:Y:S01]  /*1340*/  I2F.F16 R6, R6 ;  /* 0x0000000600067306 */ /* 0x000e620000200c00 */
[----:B------:R-:W-:Y:S01]  /*1350*/  LEA.HI R23, R7, 0xffffff80, RZ, 0x8 ;  /* 0xffffff8007177811 */ /* 0x000fe200078f40ff */
[----:B------:R-:W-:Y:S02]  /*1360*/  VIADD R4, R31, 0xffffff80 ;  /* 0xffffff801f047836 */ /* 0x000fe40000000000 */
[----:B0-----:R-:W-:-:S04]  /*1370*/  HADD2.F32 R21, -RZ, R21.H0_H0 ;  /* 0x20000015ff157230 */ /* 0x001fc80000004100 */
[----:B------:R-:W0:Y:S01]  /*1380*/  I2F.F16 R30, R30 ;  /* 0x0000001e001e7306 */ /* 0x000e220000200c00 */
[----:B-1----:R-:W-:-:S07]  /*1390*/  HADD2.F32 R6, -RZ, R6.H0_H0 ;  /* 0x20000006ff067230 */ /* 0x002fce0000004100 */
[----:B------:R-:W1:Y:S01]  /*13a0*/  I2F.F16 R4, R4 ;  /* 0x0000000400047306 */ /* 0x000e620000200c00 */
[----:B------:R-:W-:Y:S01]  /*13b0*/  FFMA.FTZ R31, R5, R6, R22 ;  /* 0x00000006051f7223 */ /* 0x000fe20000010016 */
[----:B0-----:R-:W-:-:S06]  /*13c0*/  HADD2.F32 R28, -RZ, R30.H0_H0 ;  /* 0x2000001eff1c7230 */ /* 0x001fcc0000004100 */
[----:B------:R-:W0:Y:S01]  /*13d0*/  I2F.F16 R23, R23 ;  /* 0x0000001700177306 */ /* 0x000e220000200c00 */
[----:B------:R-:W-:Y:S02]  /*13e0*/  HADD2.F32 R30, -RZ, R15.H1_H1 ;  /* 0x3000000fff1e7230 */ /* 0x000fe40000004100 */
[----:B------:R-:W-:-:S03]  /*13f0*/  FFMA.FTZ R29, R5, R28, R29 ;  /* 0x0000001c051d7223 */ /* 0x000fc6000001001d */
[----:B------:R-:W-:Y:S01]  /*1400*/  FFMA.FTZ R14, R14, R30, R33 ;  /* 0x0000001e0e0e7223 */ /* 0x000fe20000010021 */
[----:B-1----:R-:W-:Y:S02]  /*1410*/  HADD2.F32 R35, -RZ, R4.H0_H0 ;  /* 0x20000004ff237230 */ /* 0x002fe40000004100 */
[----:B------:R-:W-:-:S03]  /*1420*/  FFMA.FTZ R21, R30, R21, R29 ;  /* 0x000000151e157223 */ /* 0x000fc6000001001d */
[----:B------:R-:W-:Y:S01]  /*1430*/  FFMA.FTZ R28, R5, R35, R32 ;  /* 0x00000023051c7223 */ /* 0x000fe20000010020 */
[----:B------:R-:W-:Y:S01]  /*1440*/  HADD2.F32 R32, -RZ, R20.H0_H0 ;  /* 0x20000014ff207230 */ /* 0x000fe20000004100 */
[----:B------:R-:W1:Y:S01]  /*1450*/  LDS.64 R4, [UR6+0x8] ;  /* 0x00000806ff047984 */ /* 0x000e620008000a00 */
[----:B0-----:R-:W-:-:S05]  /*1460*/  HADD2.F32 R33, -RZ, R23.H0_H0 ;  /* 0x20000017ff217230 */ /* 0x001fca0000004100 */
[----:B------:R-:W-:Y:S01]  /*1470*/  FFMA.FTZ R28, R30, R33, R28 ;  /* 0x000000211e1c7223 */ /* 0x000fe2000001001c */
[----:B--2---:R-:W-:Y:S02]  /*1480*/  LOP3.LUT R22, R8, 0xff, RZ, 0xc0, !PT ;  /* 0x000000ff08167812 */ /* 0x004fe400078ec0ff */
[----:B------:R-:W-:Y:S02]  /*1490*/  LOP3.LUT R15, R9, 0xff, RZ, 0xc0, !PT ;  /* 0x000000ff090f7812 */ /* 0x000fe400078ec0ff */
[----:B------:R-:W-:Y:S02]  /*14a0*/  IADD3 R22, PT, PT, R22, -0x80, RZ ;  /* 0xffffff8016167810 */ /* 0x000fe40007ffe0ff */
[----:B------:R-:W-:Y:S01]  /*14b0*/  SHF.R.U32.HI R29, RZ, 0x8, R8 ;  /* 0x00000008ff1d7819 */ /* 0x000fe20000011608 */
[----:B------:R-:W-:Y:S02]  /*14c0*/  VIADD R20, R15, 0xffffff80 ;  /* 0xffffff800f147836 */ /* 0x000fe40000000000 */
[----:B------:R-:W-:Y:S01]  /*14d0*/  FFMA.FTZ R15, R30, R32, R31 ;  /* 0x000000201e0f7223 */ /* 0x000fe2000001001f */
[----:B------:R-:W-:Y:S01]  /*14e0*/  LOP3.LUT R31, R10, 0xff, RZ, 0xc0, !PT ;  /* 0x000000ff0a1f7812 */ /* 0x000fe200078ec0ff */
[----:B------:R-:W0:Y:S01]  /*14f0*/  I2F.F16 R22, R22 ;  /* 0x0000001600167306 */ /* 0x000e220000200c00 */
[----:B------:R-:W-:-:S02]  /*1500*/  LOP3.LUT R30, R11, 0xff, RZ, 0xc0, !PT ;  /* 0x000000ff0b1e7812 */ /* 0x000fc400078ec0ff */
[----:B------:R-:W-:Y:S02]  /*1510*/  IADD3 R23, PT, PT, R31, -0x80, RZ ;  /* 0xffffff801f177810 */ /* 0x000fe40007ffe0ff */
[----:B------:R-:W-:Y:S01]  /*1520*/  SHF.R.U32.HI R31, RZ, 0x10, R8 ;  /* 0x00000010ff1f7819 */ /* 0x000fe20000011608 */
[----:B------:R-:W-:Y:S01]  /*1530*/  VIADD R33, R30, 0xffffff80 ;  /* 0xffffff801e217836 */ /* 0x000fe20000000000 */
[----:B------:R-:W-:Y:S01]  /*1540*/  LOP3.LUT R30, R29, 0xff, RZ, 0xc0, !PT ;  /* 0x000000ff1d1e7812 */ /* 0x000fe200078ec0ff */
[----:B------:R-:W2:Y:S01]  /*1550*/  I2F.F16 R20, R20 ;  /* 0x0000001400147306 */ /* 0x000ea20000200c00 */
[----:B------:R-:W-:Y:S02]  /*1560*/  LOP3.LUT R31, R31, 0xff, RZ, 0xc0, !PT ;  /* 0x000000ff1f1f7812 */ /* 0x000fe400078ec0ff */
[----:B------:R-:W-:Y:S02]  /*1570*/  LEA.HI R7, R8, 0xffffff80, RZ, 0x8 ;  /* 0xffffff8008077811 */ /* 0x000fe400078f40ff */
[----:B------:R-:W-:Y:S01]  /*1580*/  IADD3 R8, PT, PT, R30, -0x80, RZ ;  /* 0xffffff801e087810 */ /* 0x000fe20007ffe0ff */
[----:B------:R-:W-:Y:S01]  /*1590*/  VIADD R30, R31, 0xffffff80 ;  /* 0xffffff801f1e7836 */ /* 0x000fe20000000000 */
[----:B------:R-:W-:Y:S01]  /*15a0*/  SHF.R.U32.HI R32, RZ, 0x8, R9 ;  /* 0x00000008ff207819 */ /* 0x000fe20000011609 */
[----:B------:R-:W3:Y:S01]  /*15b0*/  I2F.F16 R23, R23 ;  /* 0x0000001700177306 */ /* 0x000ee20000200c00 */
[----:B0-----:R-:W-:Y:S01]  /*15c0*/  HADD2.F32 R35, -RZ, R22.H0_H0 ;  /* 0x20000016ff237230 */ /* 0x001fe20000004100 */
[----:B------:R-:W-:Y:S01]  /*15d0*/  LEA.HI R6, R9, 0xffffff80, RZ, 0x8 ;  /* 0xffffff8009067811 */ /* 0x000fe200078f40ff */
[----:B-1----:R-:W-:Y:S01]  /*15e0*/  HADD2.F32 R22, -RZ, R4.H0_H0 ;  /* 0x20000004ff167230 */ /* 0x002fe20000004100 */
[----:B------:R-:W-:Y:S01]  /*15f0*/  LOP3.LUT R32, R32, 0xff, RZ, 0xc0, !PT ;  /* 0x000000ff20207812 */ /* 0x000fe200078ec0ff */
[----:B--2---:R-:W-:-:S03]  /*1600*/  HADD2.F32 R31, -RZ, R20.H0_H0 ;  /* 0x20000014ff1f7230 */ /* 0x004fc60000004100 */
[----:B------:R-:W0:Y:S01]  /*1610*/  I2F.F16 R29, R33 ;  /* 0x00000021001d7306 */ /* 0x000e220000200c00 */
[----:B------:R-:W-:Y:S01]  /*1620*/  SHF.R.U32.HI R20, RZ, 0x10, R9 ;  /* 0x00000010ff147819 */ /* 0x000fe20000011609 */
[----:B------:R-:W-:Y:S01]  /*1630*/  FFMA.FTZ R14, R35, R22, R14 ;  /* 0x00000016230e7223 */ /* 0x000fe2000001000e */
[----:B------:R-:W-:Y:S01]  /*1640*/  IADD3 R9, PT, PT, R32, -0x80, RZ ;  /* 0xffffff8020097810 */ /* 0x000fe20007ffe0ff */
[----:B------:R-:W-:Y:S01]  /*1650*/  FFMA.FTZ R15, R22, R31, R15 ;  /* 0x0000001f160f7223 */ /* 0x000fe2000001000f */
[----:B------:R-:W-:Y:S01]  /*1660*/  SHF.R.U32.HI R31, RZ, 0x8, R10 ;  /* 0x00000008ff1f7819 */ /* 0x000fe2000001160a */
[----:B------:R-:W-:Y:S01]  /*1670*/  HADD2.F32 R32, -RZ, R4.H1_H1 ;  /* 0x30000004ff207230 */ /* 0x000fe20000004100 */
[----:B------:R-:W-:Y:S01]  /*1680*/  LOP3.LUT R20, R20, 0xff, RZ, 0xc0, !PT ;  /* 0x000000ff14147812 */ /* 0x000fe200078ec0ff */
[----:B---3--:R-:W-:Y:S01]  /*1690*/  HADD2.F32 R23, -RZ, R23.H0_H0 ;  /* 0x20000017ff177230 */ /* 0x008fe20000004100 */
[----:B------:R-:W-:Y:S01]  /*16a0*/  LOP3.LUT R31, R31, 0xff, RZ, 0xc0, !PT ;  /* 0x000000ff1f1f7812 */ /* 0x000fe200078ec0ff */
[----:B------:R-:W1:Y:S02]  /*16b0*/  I2F.F16 R8, R8 ;  /* 0x0000000800087306 */ /* 0x000e640000200c00 */
[----:B------:R-:W-:-:S02]  /*16c0*/  VIADD R20, R20, 0xffffff80 ;  /* 0xffffff8014147836 */ /* 0x000fc40000000000 */
[C---:B------:R-:W-:Y:S01]  /*16d0*/  FFMA.FTZ R21, R22.reuse, R23, R21 ;  /* 0x0000001716157223 */ /* 0x040fe20000010015 */
[----:B------:R-:W-:Y:S01]  /*16e0*/  IADD3 R23, PT, PT, R31, -0x80, RZ ;  /* 0xffffff801f177810 */ /* 0x000fe20007ffe0ff */
[----:B0-----:R-:W-:Y:S01]  /*16f0*/  HADD2.F32 R29, -RZ, R29.H0_H0 ;  /* 0x2000001dff1d7230 */ /* 0x001fe20000004100 */
[----:B------:R-:W-:Y:S01]  /*1700*/  SHF.R.U32.HI R31, RZ, 0x10, R10 ;  /* 0x00000010ff1f7819 */ /* 0x000fe2000001160a */
[----:B------:R-:W0:Y:S03]  /*1710*/  I2F.F16 R9, R9 ;  /* 0x0000000900097306 */ /* 0x000e260000200c00 */
[----:B------:R-:W-:Y:S01]  /*1720*/  LOP3.LUT R31, R31, 0xff, RZ, 0xc0, !PT ;  /* 0x000000ff1f1f7812 */ /* 0x000fe200078ec0ff */
[----:B------:R-:W-:Y:S01]  /*1730*/  FFMA.FTZ R28, R22, R29, R28 ;  /* 0x0000001d161c7223 */ /* 0x000fe2000001001c */
[----:B------:R-:W-:-:S03]  /*1740*/  SHF.R.U32.HI R29, RZ, 0x8, R11 ;  /* 0x00000008ff1d7819 */ /* 0x000fc6000001160b */
[----:B------:R-:W-:Y:S01]  /*1750*/  VIADD R22, R31, 0xffffff80 ;  /* 0xffffff801f167836 */ /* 0x000fe20000000000 */
[----:B------:R-:W-:Y:S01]  /*1760*/  LOP3.LUT R29, R29, 0xff, RZ, 0xc0, !PT ;  /* 0x000000ff1d1d7812 */ /* 0x000fe200078ec0ff */
[----:B------:R-:W2:Y:S01]  /*1770*/  I2F.F16 R23, R23 ;  /* 0x0000001700177306 */ /* 0x000ea20000200c00 */
[----:B------:R-:W-:Y:S01]  /*1780*/  SHF.R.U32.HI R31, RZ, 0x10, R11 ;  /* 0x00000010ff1f7819 */ /* 0x000fe2000001160b */
[----:B-1----:R-:W-:Y:S01]  /*1790*/  HADD2.F32 R33, -RZ, R8.H0_H0 ;  /* 0x20000008ff217230 */ /* 0x002fe20000004100 */
[----:B------:R-:W-:Y:S02]  /*17a0*/  IADD3 R29, PT, PT, R29, -0x80, RZ ;  /* 0xffffff801d1d7810 */ /* 0x000fe40007ffe0ff */
[----:B------:R-:W-:Y:S01]  /*17b0*/  LOP3.LUT R31, R31, 0xff, RZ, 0xc0, !PT ;  /* 0x000000ff1f1f7812 */ /* 0x000fe200078ec0ff */
[----:B0-----:R-:W-:Y:S01]  /*17c0*/  HADD2.F32 R9, -RZ, R9.H0_H0 ;  /* 0x20000009ff097230 */ /* 0x001fe20000004100 */
[----:B------:R-:W-:Y:S01]  /*17d0*/  LEA.HI R8, R10, 0xffffff80, RZ, 0x8 ;  /* 0xffffff800a087811 */ /* 0x000fe200078f40ff */
[----:B------:R-:W0:Y:S01]  /*17e0*/  I2F.F16 R30, R30 ;  /* 0x0000001e001e7306 */ /* 0x000e220000200c00 */
[----:B------:R-:W-:Y:S01]  /*17f0*/  LEA.HI R11, R11, 0xffffff80, RZ, 0x8 ;  /* 0xffffff800b0b7811 */ /* 0x000fe200078f40ff */
[----:B------:R-:W-:-:S02]  /*1800*/  VIADD R31, R31, 0xffffff80 ;  /* 0xffffff801f1f7836 */ /* 0x000fc40000000000 */
[----:B------:R-:W-:Y:S01]  /*1810*/  FFMA.FTZ R15, R32, R9, R15 ;  /* 0x00000009200f7223 */ /* 0x000fe2000001000f */
[--C-:B------:R-:W-:Y:S02]  /*1820*/  HADD2.F32 R10, -RZ, R5.reuse.H0_H0 ;  /* 0x20000005ff0a7230 */ /* 0x100fe40000004100 */
[----:B------:R-:W-:Y:S01]  /*1830*/  FFMA.FTZ R14, R33, R32, R14 ;  /* 0x00000020210e7223 */ /* 0x000fe2000001000e */
[----:B------:R-:W-:Y:S01]  /*1840*/  HADD2.F32 R5, -RZ, R5.H1_H1 ;  /* 0x30000005ff057230 */ /* 0x000fe20000004100 */
[----:B------:R-:W1:Y:S01]  /*1850*/  I2F.F16 R29, R29 ;  /* 0x0000001d001d7306 */ /* 0x000e620000200c00 */
[----:B--2---:R-:W-:-:S05]  /*1860*/  HADD2.F32 R9, -RZ, R23.H0_H0 ;  /* 0x20000017ff097230 */ /* 0x004fca0000004100 */
[----:B------:R-:W-:Y:S01]  /*1870*/  FFMA.FTZ R21, R32, R9, R21 ;  /* 0x0000000920157223 */ /* 0x000fe20000010015 */
[----:B0-----:R-:W-:Y:S01]  /*1880*/  HADD2.F32 R23, -RZ, R30.H0_H0 ;  /* 0x2000001eff177230 */ /* 0x001fe20000004100 */
[----:B------:R-:W0:Y:S04]  /*1890*/  I2F.F16 R20, R20 ;  /* 0x0000001400147306 */ /* 0x000e280000200c00 */
[----:B------:R-:W-:Y:S01]  /*18a0*/  FFMA.FTZ R23, R23, R10, R14 ;  /* 0x0000000a17177223 */ /* 0x000fe2000001000e */
[----:B-1----:R-:W-:-:S03]  /*18b0*/  HADD2.F32 R29, -RZ, R29.H0_H0 ;  /* 0x2000001dff1d7230 */ /* 0x002fc60000004100 */
        /* <DEDUP_REMOVED lines=9> */
[----:B0-----:R-:W-:-:S06]  /*1950*/  HADD2.F32 R14, -RZ, R4.H0_H0 ;  /* 0x20000004ff0e7230 */ /* 0x001fcc0000004100 */
[----:B------:R-:W0:Y:S01]  /*1960*/  I2F.F16 R6, R6 ;  /* 0x0000000600067306 */ /* 0x000e220000200c00 */
[----:B------:R-:W-:Y:S01]  /*1970*/  FFMA.FTZ R14, R10, R14, R9 ;  /* 0x0000000e0a0e7223 */ /* 0x000fe20000010009 */
[----:B------:R-:W-:Y:S02]  /*1980*/  HADD2.F32 R9, -RZ, R24.H1_H1 ;  /* 0x30000018ff097230 */ /* 0x000fe40000004100 */
[----:B-1----:R-:W-:-:S04]  /*1990*/  HADD2.F32 R4, -RZ, R7.H0_H0 ;  /* 0x20000007ff047230 */ /* 0x002fc80000004100 */
[----:B------:R-:W1:Y:S01]  /*19a0*/  I2F.F16 R8, R8 ;  /* 0x0000000800087306 */ /* 0x000e620000200c00 */
[----:B------:R-:W-:Y:S02]  /*19b0*/  HADD2.F32 R7, -RZ, R24.H0_H0 ;  /* 0x20000018ff077230 */ /* 0x000fe40000004100 */
        /* <DEDUP_REMOVED lines=8> */
[C---:B------:R-:W-:Y:S02]  /*1a40*/  FFMA.FTZ R8, R5.reuse, R8, R21 ;  /* 0x0000000805087223 */ /* 0x040fe40000010015 */
[----:B------:R-:W-:Y:S01]  /*1a50*/  F2FP.F16.F32.PACK_AB R6, RZ, R6 ;  /* 0x00000006ff06723e */ /* 0x000fe200000000ff */
[----:B0-----:R-:W-:Y:S02]  /*1a60*/  HADD2.F32 R10, -RZ, R11.H0_H0 ;  /* 0x2000000bff0a7230 */ /* 0x001fe40000004100 */
        /* <DEDUP_REMOVED lines=10> */
.L_x_3915:
[----:B-----5:R1:W5:Y:S01]  /*1b10*/  LDG.E.128.CONSTANT R4, desc[UR16][R18.64] ;  /* 0x0000001012047981 */ /* 0x020362000c1e9d00 */
[----:B------:R-:W-:-:S04]  /*1b20*/  IMAD.WIDE R8, R25, 0x4, R18 ;  /* 0x0000000419087825 */ /* 0x000fc800078e0212 */
[----:B------:R-:W-:Y:S01]  /*1b30*/  IMAD.WIDE R20, R25, 0x4, R8 ;  /* 0x0000000419147825 */ /* 0x000fe200078e0208 */
[----:B------:R-:W-:Y:S06]  /*1b40*/  BRA.U UP0, `(.L_x_3916) ;  /* 0x0000000d000c7547 */ /* 0x000fec000b800000 */
[----:B------:R-:W2:Y:S01]  /*1b50*/  LDG.E.128.CONSTANT R8, desc[UR16][R8.64] ;  /* 0x0000001008087981 */ /* 0x000ea2000c1e9d00 */
[----:B-1---5:R-:W-:Y:S02]  /*1b60*/  LOP3.LUT R19, R5, 0xff, RZ, 0xc0, !PT ;  /* 0x000000ff05137812 */ /* 0x022fe400078ec0ff */
[----:B------:R-:W-:Y:S01]  /*1b70*/  LOP3.LUT R22, R7, 0xff, RZ, 0xc0, !PT ;  /* 0x000000ff07167812 */ /* 0x000fe200078ec0ff */
[----:B------:R-:W1:Y:S01]  /*1b80*/  LDS.64 R14, [UR6+0x10] ;  /* 0x00001006ff0e7984 */ /* 0x000e620008000a00 */
        /* <DEDUP_REMOVED lines=191> */
.L_x_3916:
[----:B-----5:R2:W5:Y:S01]  /*2780*/  LDG.E.128.CONSTANT R4, desc[UR16][R20.64] ;  /* 0x0000001014047981 */ /* 0x020562000c1e9d00 */
[----:B------:R-:W-:-:S04]  /*2790*/  IMAD.WIDE R8, R25, 0x4, R20 ;  /* 0x0000000419087825 */ /* 0x000fc800078e0214 */
[----:B-1----:R-:W-:Y:S01]  /*27a0*/  IMAD.WIDE R18, R25, 0x4, R8 ;  /* 0x0000000419127825 */ /* 0x002fe200078e0208 */
[----:B------:R-:W-:Y:S06]  /*27b0*/  BRA.U UP0, `(.L_x_3917) ;  /* 0x0000000d000c7547 */ /* 0x000fec000b800000 */
[----:B------:R-:W3:Y:S01]  /*27c0*/  LDG.E.128.CONSTANT R8, desc[UR16][R8.64] ;  /* 0x0000001008087981 */ /* 0x000ee2000c1e9d00 */
[----:B--2--5:R-:W-:Y:S02]  /*27d0*/  LOP3.LUT R21, R5, 0xff, RZ, 0xc0, !PT ;  /* 0x000000ff05157812 */ /* 0x024fe400078ec0ff */
        /* <DEDUP_REMOVED lines=8> */
[----:B------:R-:W2:Y:S01]  /*2860*/  I2F.F16 R31, R31 ;  /* 0x0000001f001f7306 */ /* 0x000ea20000200c00 */
[----:B------:R-:W-:-:S02]  /*2870*/  SHF.R.U32.HI R21, RZ, 0x8, R4 ;  /* 0x00000008ff157819 */ /* 0x000fc40000011604 */
[----:B------:R-:W-:Y:S02]  /*2880*/  SHF.R.U32.HI R33, RZ, 0x8, R6 ;  /* 0x00000008ff217819 */ /* 0x000fe40000011606 */
[----:B------:R-:W-:Y:S02]  /*2890*/  LOP3.LUT R22, R21, 0xff, RZ, 0xc0, !PT ;  /* 0x000000ff15167812 */ /* 0x000fe400078ec0ff */
[----:B------:R-:W-:Y:S01]  /*28a0*/  LOP3.LUT R33, R33, 0xff, RZ, 0xc0, !PT ;  /* 0x000000ff21217812 */ /* 0x000fe200078ec0ff */
[----:B------:R-:W4:Y:S01]  /*28b0*/  I2F.F16 R21, R32 ;  /* 0x0000002000157306 */ /* 0x000f220000200c00 */
[----:B------:R-:W-:Y:S02]  /*28c0*/  IADD3 R22, PT, PT, R22, -0x80, RZ ;  /* 0xffffff8016167810 */ /* 0x000fe40007ffe0ff */
[----:B------:R-:W-:Y:S01]  /*28d0*/  IADD3 R33, PT, PT, R33, -0x80, RZ ;  /* 0xffffff8021217810 */ /* 0x000fe20007ffe0ff */
[----:B--2---:R-:W-:-:S04]  /*28e0*/  HADD2.F32 R31, -RZ, R31.H0_H0 ;  /* 0x2000001fff1f7230 */ /* 0x004fc80000004100 */
[----:B------:R2:W0:Y:S01]  /*28f0*/  I2F.F16 R29, R20 ;  /* 0x00000014001d7306 */ /* 0x0004220000200c00 */
[----:B----4-:R-:W-:-:S07]  /*2900*/  HADD2.F32 R21, -RZ, R21.H0_H0 ;  /* 0x20000015ff157230 */ /* 0x010fce0000004100 */
[----:B------:R-:W4:Y:S01]  /*2910*/  I2F.F16 R28, R22 ;  /* 0x00000016001c7306 */ /* 0x000f220000200c00 */
[----:B--2---:R-:W-:-:S04]  /*2920*/  SHF.R.U32.HI R20, RZ, 0x8, R5 ;  /* 0x00000008ff147819 */ /* 0x004fc80000011605 */
        /* <DEDUP_REMOVED lines=16> */
[----:B------:R0:W2:Y:S01]  /*2a30*/  I2F.F16 R21, R33 ;  /* 0x0000002100157306 */ /* 0x0000a20000200c00 */
        /* <DEDUP_REMOVED lines=11> */
[----:B--2---:R-:W-:Y:S02]  /*2af0*/  HADD2.F32 R21, -RZ, R21.H0_H0 ;  /* 0x20000015ff157230 */ /* 0x004fe40000004100 */
        /* <DEDUP_REMOVED lines=38> */
[----:B---3--:R-:W-:Y:S02]  /*2d60*/  LOP3.LUT R22, R8, 0xff, RZ, 0xc0, !PT ;  /* 0x000000ff08167812 */ /* 0x008fe400078ec0ff */
        /* <DEDUP_REMOVED lines=104> */
.L_x_3917:
[----:B-----5:R1:W5:Y:S01]  /*33f0*/  LDG.E.128.CONSTANT R4, desc[UR16][R18.64] ;  /* 0x0000001012047981 */ /* 0x020362000c1e9d00 */
[----:B------:R-:W-:Y:S01]  /*3400*/  @!P0 IADD3 R8, PT, PT, R26, 0x1, RZ ;  /* 0x000000011a088810 */ /* 0x000fe20007ffe0ff */
[----:B--2---:R-:W-:-:S04]  /*3410*/  IMAD.WIDE R20, R25, 0x4, R18 ;  /* 0x0000000419147825 */ /* 0x004fc800078e0212 */
[----:B------:R-:W-:Y:S01]  /*3420*/  @!P0 IMAD.MOV.U32 R26, RZ, RZ, R8 ;  /* 0x000000ffff1a8224 */ /* 0x000fe200078e0008 */
        /* <DEDUP_REMOVED lines=108> */
[----:B0-----:R-:W-:-:S02]  /*3af0*/  HADD2.F32 R35, -RZ, R22.H0_H0 ;  /* 0x20000016ff237230 */ /* 0x001fc40000004100 */
[----:B------:R-:W0:Y:S01]  /*3b00*/  I2F.F16 R23, R23 ;  /* 0x0000001700177306 */ /* 0x000e220000200c00 */
[----:B------:R-:W-:Y:S01]  /*3b10*/  IADD3 R30, PT, PT, R31, -0x80, RZ ;  /* 0xffffff801f1e7810 */ /* 0x000fe20007ffe0ff */
[----:B-1----:R-:W-:Y:S01]  /*3b20*/  HADD2.F32 R22, -RZ, R4.H0_H0 ;  /* 0x20000004ff167230 */ /* 0x002fe20000004100 */
[--C-:B------:R-:W-:Y:S02]  /*3b30*/  SHF.R.U32.HI R32, RZ, 0x8, R9.reuse ;  /* 0x00000008ff207819 */ /* 0x100fe40000011609 */
[----:B------:R-:W-:Y:S01]  /*3b40*/  LEA.HI R6, R9, 0xffffff80, RZ, 0x8 ;  /* 0xffffff8009067811 */ /* 0x000fe200078f40ff */
[----:B--2---:R-:W-:Y:S02]  /*3b50*/  HADD2.F32 R31, -RZ, R18.H0_H0 ;  /* 0x20000012ff1f7230 */ /* 0x004fe40000004100 */
[----:B------:R-:W1:Y:S01]  /*3b60*/  I2F.F16 R29, R33 ;  /* 0x00000021001d7306 */ /* 0x000e620000200c00 */
[----:B------:R-:W-:Y:S01]  /*3b70*/  LOP3.LUT R32, R32, 0xff, RZ, 0xc0, !PT ;  /* 0x000000ff20207812 */ /* 0x000fe200078ec0ff */
[----:B------:R-:W-:Y:S01]  /*3b80*/  FFMA.FTZ R14, R35, R22, R14 ;  /* 0x00000016230e7223 */ /* 0x000fe2000001000e */
[----:B------:R-:W-:Y:S01]  /*3b90*/  SHF.R.U32.HI R18, RZ, 0x10, R9 ;  /* 0x00000010ff127819 */ /* 0x000fe20000011609 */
[----:B------:R-:W-:Y:S01]  /*3ba0*/  FFMA.FTZ R15, R22, R31, R15 ;  /* 0x0000001f160f7223 */ /* 0x000fe2000001000f */
[----:B------:R-:W-:Y:S01]  /*3bb0*/  SHF.R.U32.HI R31, RZ, 0x8, R10 ;  /* 0x00000008ff1f7819 */ /* 0x000fe2000001160a */
[----:B------:R-:W-:Y:S01]  /*3bc0*/  VIADD R9, R32, 0xffffff80 ;  /* 0xffffff8020097836 */ /* 0x000fe20000000000 */
[----:B------:R-:W-:Y:S01]  /*3bd0*/  LOP3.LUT R18, R18, 0xff, RZ, 0xc0, !PT ;  /* 0x000000ff12127812 */ /* 0x000fe200078ec0ff */
[----:B0-----:R-:W-:Y:S01]  /*3be0*/  HADD2.F32 R23, -RZ, R23.H0_H0 ;  /* 0x20000017ff177230 */ /* 0x001fe20000004100 */
[----:B------:R-:W-:Y:S01]  /*3bf0*/  LOP3.LUT R31, R31, 0xff, RZ, 0xc0, !PT ;  /* 0x000000ff1f1f7812 */ /* 0x000fe200078ec0ff */
[----:B------:R-:W0:Y:S01]  /*3c00*/  I2F.F16 R8, R8 ;  /* 0x0000000800087306 */ /* 0x000e220000200c00 */
[----:B------:R-:W-:Y:S01]  /*3c10*/  IADD3 R18, PT, PT, R18, -0x80, RZ ;  /* 0xffffff8012127810 */ /* 0x000fe20007ffe0ff */
[----:B------:R-:W-:-:S02]  /*3c20*/  HADD2.F32 R32, -RZ, R4.H1_H1 ;  /* 0x30000004ff207230 */ /* 0x000fc40000004100 */
[C---:B------:R-:W-:Y:S01]  /*3c30*/  FFMA.FTZ R19, R22.reuse, R23, R19 ;  /* 0x0000001716137223 */ /* 0x040fe20000010013 */
[----:B------:R-:W-:Y:S01]  /*3c40*/  IADD3 R23, PT, PT, R31, -0x80, RZ ;  /* 0xffffff801f177810 */ /* 0x000fe20007ffe0ff */
[----:B-1----:R-:W-:Y:S01]  /*3c50*/  HADD2.F32 R29, -RZ, R29.H0_H0 ;  /* 0x2000001dff1d7230 */ /* 0x002fe20000004100 */
[----:B------:R-:W-:Y:S01]  /*3c60*/  SHF.R.U32.HI R31, RZ, 0x10, R10 ;  /* 0x00000010ff1f7819 */ /* 0x000fe2000001160a */
[----:B------:R-:W1:Y:S03]  /*3c70*/  I2F.F16 R9, R9 ;  /* 0x0000000900097306 */ /* 0x000e660000200c00 */
[----:B------:R-:W-:Y:S01]  /*3c80*/  FFMA.FTZ R28, R22, R29, R28 ;  /* 0x0000001d161c7223 */ /* 0x000fe2000001001c */
[----:B------:R-:W-:Y:S02]  /*3c90*/  LOP3.LUT R31, R31, 0xff, RZ, 0xc0, !PT ;  /* 0x000000ff1f1f7812 */ /* 0x000fe400078ec0ff */
[--C-:B------:R-:W-:Y:S01]  /*3ca0*/  SHF.R.U32.HI R29, RZ, 0x8, R11.reuse ;  /* 0x00000008ff1d7819 */ /* 0x100fe2000001160b */
[----:B0-----:R-:W-:Y:S01]  /*3cb0*/  HADD2.F32 R33, -RZ, R8.H0_H0 ;  /* 0x20000008ff217230 */ /* 0x001fe20000004100 */
[----:B------:R-:W0:Y:S02]  /*3cc0*/  I2F.F16 R23, R23 ;  /* 0x0000001700177306 */ /* 0x000e240000200c00 */
[----:B------:R-:W-:Y:S01]  /*3cd0*/  LOP3.LUT R29, R29, 0xff, RZ, 0xc0, !PT ;  /* 0x000000ff1d1d7812 */ /* 0x000fe200078ec0ff */
[----:B------:R-:W-:Y:S01]  /*3ce0*/  VIADD R22, R31, 0xffffff80 ;  /* 0xffffff801f167836 */ /* 0x000fe20000000000 */
[----:B------:R-:W-:Y:S01]  /*3cf0*/  SHF.R.U32.HI R31, RZ, 0x10, R11 ;  /* 0x00000010ff1f7819 */ /* 0x000fe2000001160b */
[----:B------:R-:W-:Y:S01]  /*3d00*/  FFMA.FTZ R14, R33, R32, R14 ;  /* 0x00000020210e7223 */ /* 0x000fe2000001000e */
[----:B------:R-:W-:-:S02]  /*3d10*/  IADD3 R29, PT, PT, R29, -0x80, RZ ;  /* 0xffffff801d1d7810 */ /* 0x000fc40007ffe0ff */
[----:B------:R-:W-:Y:S01]  /*3d20*/  LOP3.LUT R31, R31, 0xff, RZ, 0xc0, !PT ;  /* 0x000000ff1f1f7812 */ /* 0x000fe200078ec0ff */
[----:B------:R-:W2:Y:S01]  /*3d30*/  I2F.F16 R30, R30 ;  /* 0x0000001e001e7306 */ /* 0x000ea20000200c00 */
[----:B------:R-:W-:Y:S01]  /*3d40*/  LEA.HI R8, R10, 0xffffff80, RZ, 0x8 ;  /* 0xffffff800a087811 */ /* 0x000fe200078f40ff */
[----:B-1----:R-:W-:Y:S01]  /*3d50*/  HADD2.F32 R9, -RZ, R9.H0_H0 ;  /* 0x20000009ff097230 */ /* 0x002fe20000004100 */
[----:B------:R-:W-:Y:S01]  /*3d60*/  IADD3 R31, PT, PT, R31, -0x80, RZ ;  /* 0xffffff801f1f7810 */ /* 0x000fe20007ffe0ff */
[--C-:B------:R-:W-:Y:S01]  /*3d70*/  HADD2.F32 R10, -RZ, R5.reuse.H0_H0 ;  /* 0x20000005ff0a7230 */ /* 0x100fe20000004100 */
[----:B------:R-:W-:Y:S01]  /*3d80*/  LEA.HI R11, R11, 0xffffff80, RZ, 0x8 ;  /* 0xffffff800b0b7811 */ /* 0x000fe200078f40ff */
[----:B------:R-:W-:Y:S02]  /*3d90*/  HADD2.F32 R5, -RZ, R5.H1_H1 ;  /* 0x30000005ff057230 */ /* 0x000fe40000004100 */
[----:B------:R-:W-:Y:S01]  /*3da0*/  FFMA.FTZ R15, R32, R9, R15 ;  /* 0x00000009200f7223 */ /* 0x000fe2000001000f */
[----:B------:R-:W1:Y:S01]  /*3db0*/  I2F.F16 R29, R29 ;  /* 0x0000001d001d7306 */ /* 0x000e620000200c00 */
[----:B0-----:R-:W-:-:S05]  /*3dc0*/  HADD2.F32 R9, -RZ, R23.H0_H0 ;  /* 0x20000017ff097230 */ /* 0x001fca0000004100 */
[----:B------:R-:W-:Y:S01]  /*3dd0*/  FFMA.FTZ R19, R32, R9, R19 ;  /* 0x0000000920137223 */ /* 0x000fe20000010013 */
[----:B--2---:R-:W-:Y:S01]  /*3de0*/  HADD2.F32 R23, -RZ, R30.H0_H0 ;  /* 0x2000001eff177230 */ /* 0x004fe20000004100 */
        /* <DEDUP_REMOVED lines=40> */
.L_x_3918:
[----:B------:R-:W-:Y:S01]  /*4070*/  UIADD3 UR11, UPT, UPT, UR11, 0x20, URZ ;  /* 0x000000200b0b7890 */ /* 0x000fe2000fffe0ff */
[----:B------:R-:W-:Y:S01]  /*4080*/  IADD3 R12, P0, PT, R12, 0x80, RZ ;  /* 0x000000800c0c7810 */ /* 0x000fe20007f1e0ff */
[----:B------:R-:W-:Y:S01]  /*4090*/  IMAD.WIDE R20, R25, 0x4, R20 ;  /* 0x0000000419147825 */ /* 0x000fe200078e0214 */
[----:B------:R-:W-:Y:S02]  /*40a0*/  UIADD3 UR6, UPT, UPT, UR6, 0x40, URZ ;  /* 0x0000004006067890 */ /* 0x000fe4000fffe0ff */
[----:B------:R-:W-:Y:S01]  /*40b0*/  UISETP.GE.AND UP0, UPT, UR11, UR4, UPT ;  /* 0x000000040b00728c */ /* 0x000fe2000bf06270 */
[----:B------:R-:W-:-:S08]  /*40c0*/  IMAD.X R13, RZ, RZ, R13, P0 ;  /* 0x000000ffff0d7224 */ /* 0x000fd000000e060d */
[----:B------:R-:W-:Y:S05]  /*40d0*/  BRA.U !UP0, `(.L_x_3919) ;  /* 0xffffffcd083c7547 */ /* 0x000fea000b83ffff */
[----:B-----5:R-:W-:-:S07]  /*40e0*/  IMAD.WIDE R4, R25, 0x20, R16 ;  /* 0x0000002019047825 */ /* 0x020fce00078e0210 */
.L_x_3914:
[----:B------:R-:W2:Y:S02]  /*40f0*/  LDCU UR4, c[0x0][0x3cc] ;  /* 0x00007980ff0477ac */ /* 0x000ea40008000800 */
[----:B--2---:R-:W-:-:S04]  /*4100*/  UISETP.LT.AND UP0, UPT, UR10, UR4, UPT ;  /* 0x000000040a00728c */ /* 0x004fc8000bf01270 */
[----:B------:R-:W-:-:S04]  /*4110*/  USEL UR10, UR10, UR4, UP0 ;  /* 0x000000040a0a7287 */ /* 0x000fc80008000000 */
[----:B------:R-:W-:-:S09]  /*4120*/  UISETP.GT.AND UP0, UPT, UR10, UR11, UPT ;  /* 0x0000000b0a00728c */ /* 0x000fd2000bf04270 */
[----:B------:R-:W-:Y:S05]  /*4130*/  BRA.U !UP0, `(.L_x_3920) ;  /* 0x0000001908187547 */ /* 0x000fea000b800000 */
[----:B------:R-:W2:Y:S01]  /*4140*/  LDCU.64 UR4, c[0x0][0x3b8] ;  /* 0x00007700ff0477ac */ /* 0x000ea20008000a00 */
[----:B------:R-:W3:Y:S01]  /*4150*/  LDCU.64 UR14, c[0x0][0x3a8] ;  /* 0x00007500ff0e77ac */ /* 0x000ee20008000a00 */
[----:B------:R-:W-:Y:S02]  /*4160*/  UIADD3 UR6, UPT, UPT, UR6, 0x20, URZ ;  /* 0x0000002006067890 */ /* 0x000fe4000fffe0ff */
[----:B--2---:R-:W-:-:S04]  /*4170*/  UIMAD.WIDE.U32 UR4, UR11, 0x4, UR4 ;  /* 0x000000040b0478a5 */ /* 0x004fc8000f8e0004 */
[----:B------:R-:W-:-:S04]  /*4180*/  UIADD3 UR7, UP0, UPT, UR4, 0x2, URZ ;  /* 0x0000000204077890 */ /* 0x000fc8000ff1e0ff */
[----:B---3--:R-:W-:-:S12]  /*4190*/  UIADD3.X UR4, UPT, UPT, URZ, UR5, URZ, UP0, !UPT ;  /* 0x00000005ff047290 */ /* 0x008fd800087fe4ff */
.L_x_3923:
[----:B------:R-:W-:Y:S01]  /*41a0*/  ISETP.NE.AND P0, PT, R27, UR11, PT ;  /* 0x0000000b1b007c0c */ /* 0x000fe2000bf05270 */
[----:B------:R-:W-:Y:S01]  /*41b0*/  IMAD.U32 R7, RZ, RZ, UR4 ;  /* 0x00000004ff077e24 */ /* 0x000fe2000f8e00ff */
[----:B------:R-:W-:-:S11]  /*41c0*/  MOV R6, UR7 ;  /* 0x0000000700067c02 */ /* 0x000fd60008000f00 */
[----:B------:R-:W-:Y:S01]  /*41d0*/  @!P0 LEA R10, R26, R1, 0x3 ;  /* 0x000000011a0a8211 */ /* 0x000fe200078e18ff */
[----:B--2---:R-:W2:Y:S05]  /*41e0*/  @!P0 LDG.E.U16.CONSTANT R6, desc[UR16][R6.64] ;  /* 0x0000001006068981 */ /* 0x004eaa000c1e9500 */
[----:B------:R-:W3:Y:S01]  /*41f0*/  @!P0 LDL.64 R10, [R10+0x8] ;  /* 0x000008000a0a8983 */ /* 0x000ee20000100a00 */
[----:B------:R-:W-:-:S05]  /*4200*/  MOV R25, UR15 ;  /* 0x0000000f00197c02 */ /* 0x000fca0008000f00 */
[----:B------:R-:W-:-:S04]  /*4210*/  IMAD.WIDE R8, R25, 0x4, R4 ;  /* 0x0000000419087825 */ /* 0x000fc800078e0204 */
[----:B------:R-:W-:Y:S01]  /*4220*/  IMAD.WIDE R12, R25, 0x4, R8 ;  /* 0x00000004190c7825 */ /* 0x000fe200078e0208 */
[----:B------:R-:W4:Y:S01]  /*4230*/  S2UR UR5, SR_CTAID.Y ;  /* 0x00000000000579c3 */ /* 0x000f220000002600 */
[----:B--2---:R-:W-:Y:S02]  /*4240*/  @!P0 IADD3 R27, PT, PT, R6, UR11, RZ ;  /* 0x0000000b061b8c10 */ /* 0x004fe4000fffe0ff */
[----:B------:R-:W5:Y:S01]  /*4250*/  LDG.E.128.CONSTANT R4, desc[UR16][R4.64] ;  /* 0x0000001004047981 */ /* 0x000f62000c1e9d00 */
[----:B---3--:R-:W-:Y:S02]  /*4260*/  @!P0 PRMT R24, R10, 0x7610, R24 ;  /* 0x000076100a188816 */ /* 0x008fe40000000018 */
[----:B------:R-:W-:Y:S02]  /*4270*/  @!P0 PRMT R0, R11, 0x7610, R0 ;  /* 0x000076100b008816 */ /* 0x000fe40000000000 */
[----:B------:R-:W-:Y:S02]  /*4280*/  @!P0 PRMT R24, R24, 0x7610, R10 ;  /* 0x0000761018188816 */ /* 0x000fe4000000000a */
[----:B------:R-:W-:-:S02]  /*4290*/  @!P0 PRMT R0, R0, 0x7610, R11 ;  /* 0x0000761000008816 */ /* 0x000fc4000000000b */
[----:B------:R-:W5:Y:S01]  /*42a0*/  LDG.E.128.CONSTANT R8, desc[UR16][R8.64] ;  /* 0x0000001008087981 */ /* 0x000f62000c1e9d00 */
[----:B----4-:R-:W-:Y:S01]  /*42b0*/  UISETP.GE.AND UP0, UPT, UR5, UR14, UPT ;  /* 0x0000000e0500728c */ /* 0x010fe2000bf06270 */
[----:B------:R-:W-:-:S08]  /*42c0*/  IMAD.WIDE R30, R25, 0x4, R12 ;  /* 0x00000004191e7825 */ /* 0x000fd000078e020c */
[----:B------:R-:W-:Y:S05]  /*42d0*/  BRA.U UP0, `(.L_x_3921) ;  /* 0x0000000900bc7547 */ /* 0x000fea000b800000 */
[----:B------:R-:W2:Y:S01]  /*42e0*/  LDG.E.128.CONSTANT R12, desc[UR16][R12.64] ;  /* 0x000000100c0c7981 */ /* 0x000ea2000c1e9d00 */
[----:B-----5:R-:W-:Y:S02]  /*42f0*/  LOP3.LUT R23, R6, 0x3f003f, RZ, 0xc0, !PT ;  /* 0x003f003f06177812 */ /* 0x020fe400078ec0ff */
[----:B------:R-:W-:Y:S01]  /*4300*/  LOP3.LUT R28, R7, 0x3f003f, RZ, 0xc0, !PT ;  /* 0x003f003f071c7812 */ /* 0x000fe200078ec0ff */
[----:B01----:R-:W0:Y:S01]  /*4310*/  LDS.128 R16, [UR6+-0x20] ;  /* 0xffffe006ff107984 */ /* 0x003e220008000c00 */
        /* <DEDUP_REMOVED lines=11> */
[----:B------:R-:W-:Y:S02]  /*43d0*/  SHF.R.U32.HI R28, RZ, 0x6, R5 ;  /* 0x00000006ff1c7819 */ /* 0x000fe40000011605 */
[----:B------:R-:W-:Y:S01]  /*43e0*/  LOP3.LUT R22, R22, 0x64006400, RZ, 0xfc, !PT ;  /* 0x6400640016167812 */ /* 0x000fe200078efcff */
[----:B------:R-:W-:Y:S01]  /*43f0*/  HADD2 R32, R23, -1056, -1056 ;  /* 0xe420e42017207430 */ /* 0x000fe20000000000 */
[----:B------:R-:W-:-:S02]  /*4400*/  LOP3.LUT R28, R28, 0x3f003f, RZ, 0xc0, !PT ;  /* 0x003f003f1c1c7812 */ /* 0x000fc400078ec0ff */
[----:B------:R-:W-:Y:S01]  /*4410*/  SHF.R.U32.HI R23, RZ, 0x6, R6 ;  /* 0x00000006ff177819 */ /* 0x000fe20000011606 */
[----:B------:R-:W-:Y:S01]  /*4420*/  HADD2 R33, R22, -1056, -1056 ;  /* 0xe420e42016217430 */ /* 0x000fe20000000000 */
[----:B------:R-:W-:Y:S02]  /*4430*/  LOP3.LUT R28, R28, 0x64006400, RZ, 0xfc, !PT ;  /* 0x640064001c1c7812 */ /* 0x000fe400078efcff */
[----:B------:R-:W-:Y:S02]  /*4440*/  LOP3.LUT R23, R23, 0x3f003f, RZ, 0xc0, !PT ;  /* 0x003f003f17177812 */ /* 0x000fe400078ec0ff */
[----:B------:R-:W-:Y:S02]  /*4450*/  SHF.R.U32.HI R4, RZ, 0xc, R4 ;  /* 0x0000000cff047819 */ /* 0x000fe40000011604 */
[----:B------:R-:W-:Y:S01]  /*4460*/  SHF.R.U32.HI R6, RZ, 0xc, R6 ;  /* 0x0000000cff067819 */ /* 0x000fe20000011606 */
[-C--:B0-----:R-:W-:Y:S01]  /*4470*/  HFMA2 R21, R29, R16.reuse, RZ ;  /* 0x000000101d157231 */ /* 0x081fe200000000ff */
[----:B------:R-:W-:Y:S01]  /*4480*/  SHF.R.U32.HI R29, RZ, 0x6, R7 ;  /* 0x00000006ff1d7819 */ /* 0x000fe20000011607 */
        /* <DEDUP_REMOVED lines=10> */
[----:B------:R-:W-:-:S02]  /*4530*/  HADD2 R33, R28, -1056, -1056 ;  /* 0xe420e4201c217430 */ /* 0x000fc40000000000 */
[----:B------:R-:W-:Y:S01]  /*4540*/  HADD2 R29, R29, -1056, -1056 ;  /* 0xe420e4201d1d7430 */ /* 0x000fe20000000000 */
[----:B------:R-:W-:Y:S01]  /*4550*/  LOP3.LUT R23, R23, 0x64006400, RZ, 0xfc, !PT ;  /* 0x6400640017177812 */ /* 0x000fe200078efcff */
[-C--:B------:R-:W-:Y:S02]  /*4560*/  HFMA2 R20, R33, R17.reuse, R20 ;  /* 0x0000001121147231 */ /* 0x080fe40000000014 */
[----:B------:R-:W-:Y:S01]  /*4570*/  HFMA2 R28, R29, R17, R16 ;  /* 0x000000111d1c7231 */ /* 0x000fe20000000010 */
[----:B------:R-:W-:Y:S01]  /*4580*/  LOP3.LUT R16, R9, 0x3f003f, RZ, 0xc0, !PT ;  /* 0x003f003f09107812 */ /* 0x000fe200078ec0ff */
[----:B------:R-:W-:Y:S01]  /*4590*/  HADD2 R32, R23, -1056, -1056 ;  /* 0xe420e42017207430 */ /* 0x000fe20000000000 */
[----:B------:R-:W-:Y:S02]  /*45a0*/  LOP3.LUT R17, R10, 0x3f003f, RZ, 0xc0, !PT ;  /* 0x003f003f0a117812 */ /* 0x000fe400078ec0ff */
[----:B------:R-:W-:Y:S01]  /*45b0*/  LOP3.LUT R23, R11, 0x3f003f, RZ, 0xc0, !PT ;  /* 0x003f003f0b177812 */ /* 0x000fe200078ec0ff */
[----:B------:R-:W-:Y:S01]  /*45c0*/  HFMA2 R21, R32, R18, R21 ;  /* 0x0000001220157231 */ /* 0x000fe20000000015 */
[----:B------:R-:W-:-:S02]  /*45d0*/  LOP3.LUT R16, R16, 0x64006400, RZ, 0xfc, !PT ;  /* 0x6400640010107812 */ /* 0x000fc400078efcff */
[----:B------:R-:W-:Y:S02]  /*45e0*/  LOP3.LUT R17, R17, 0x64006400, RZ, 0xfc, !PT ;  /* 0x6400640011117812 */ /* 0x000fe400078efcff */
[----:B------:R-:W-:Y:S01]  /*45f0*/  LOP3.LUT R23, R23, 0x64006400, RZ, 0xfc, !PT ;  /* 0x6400640017177812 */ /* 0x000fe200078efcff */
[----:B------:R-:W-:Y:S01]  /*4600*/  HADD2 R29, R16, -1056, -1056 ;  /* 0xe420e420101d7430 */ /* 0x000fe20000000000 */
[----:B------:R-:W-:Y:S01]  /*4610*/  SHF.R.U32.HI R32, RZ, 0xc, R7 ;  /* 0x0000000cff207819 */ /* 0x000fe20000011607 */
[----:B------:R-:W-:Y:S02]  /*4620*/  HADD2 R33, R17, -1056, -1056 ;  /* 0xe420e42011217430 */ /* 0x000fe40000000000 */
[-C--:B------:R-:W-:Y:S01]  /*4630*/  HFMA2 R17, R29, R18.reuse, R22 ;  /* 0x000000121d117231 */ /* 0x080fe20000000016 */
[----:B------:R-:W-:Y:S01]  /*4640*/  SHF.R.U32.HI R22, RZ, 0x6, R9 ;  /* 0x00000006ff167819 */ /* 0x000fe20000011609 */
[----:B------:R-:W-:Y:S02]  /*4650*/  HADD2 R23, R23, -1056, -1056 ;  /* 0xe420e42017177430 */ /* 0x000fe40000000000 */
        /* <DEDUP_REMOVED lines=14> */
[----:B------:R-:W-:Y:S01]  /*4740*/  SHF.R.U32.HI R8, RZ, 0xc, R8 ;  /* 0x0000000cff087819 */ /* 0x000fe20000011608 */
[----:B------:R-:W-:Y:S02]  /*4750*/  HADD2 R33, R18, -1056, -1056 ;  /* 0xe420e42012217430 */ /* 0x000fe40000000000 */
[-C--:B------:R-:W-:Y:S02]  /*4760*/  HFMA2 R18, R20, R19.reuse, R21 ;  /* 0x0000001314127231 */ /* 0x080fe40000000015 */
[-C--:B------:R-:W-:Y:S01]  /*4770*/  HFMA2 R17, R22, R19.reuse, R17 ;  /* 0x0000001316117231 */ /* 0x080fe20000000011 */
[----:B------:R-:W-:Y:S01]  /*4780*/  LOP3.LUT R29, R23, 0x64006400, RZ, 0xfc, !PT ;  /* 0x64006400171d7812 */ /* 0x000fe200078efcff */
[----:B------:R-:W-:Y:S01]  /*4790*/  HFMA2 R16, R33, R19, R16 ;  /* 0x0000001321107231 */ /* 0x000fe20000000010 */
[----:B------:R-:W0:Y:S01]  /*47a0*/  LDS.128 R20, [UR6+-0x10] ;  /* 0xfffff006ff147984 */ /* 0x000e220008000c00 */
[----:B------:R-:W-:Y:S02]  /*47b0*/  SHF.R.U32.HI R9, RZ, 0xc, R9 ;  /* 0x0000000cff097819 */ /* 0x000fe40000011609 */
[----:B------:R-:W-:Y:S01]  /*47c0*/  HADD2 R33, R29, -1056, -1056 ;  /* 0xe420e4201d217430 */ /* 0x000fe20000000000 */
[----:B------:R-:W-:-:S02]  /*47d0*/  SHF.R.U32.HI R29, RZ, 0xc, R5 ;  /* 0x0000000cff1d7819 */ /* 0x000fc40000011605 */
[----:B------:R-:W-:Y:S01]  /*47e0*/  LOP3.LUT R5, R4, 0xf000f, RZ, 0xc0, !PT ;  /* 0x000f000f04057812 */ /* 0x000fe200078ec0ff */
[----:B------:R-:W-:Y:S01]  /*47f0*/  HFMA2 R19, R33, R19, R28 ;  /* 0x0000001321137231 */ /* 0x000fe2000000001c */
[----:B------:R-:W-:Y:S02]  /*4800*/  LOP3.LUT R29, R29, 0xf000f, RZ, 0xc0, !PT ;  /* 0x000f000f1d1d7812 */ /* 0x000fe400078ec0ff */
[----:B------:R-:W-:Y:S02]  /*4810*/  SHF.R.U32.HI R10, RZ, 0xc, R10 ;  /* 0x0000000cff0a7819 */ /* 0x000fe4000001160a */
[----:B------:R-:W-:Y:S02]  /*4820*/  SHF.R.U32.HI R11, RZ, 0xc, R11 ;  /* 0x0000000cff0b7819 */ /* 0x000fe4000001160b */
[----:B------:R-:W-:Y:S02]  /*4830*/  LOP3.LUT R33, R10, 0xf000f, RZ, 0xc0, !PT ;  /* 0x000f000f0a217812 */ /* 0x000fe400078ec0ff */
[----:B--2---:R-:W-:-:S02]  /*4840*/  SHF.R.U32.HI R4, RZ, 0x8, R12 ;  /* 0x00000008ff047819 */ /* 0x004fc4000001160c */
[----:B------:R-:W-:Y:S02]  /*4850*/  SHF.R.U32.HI R28, RZ, 0x8, R13 ;  /* 0x00000008ff1c7819 */ /* 0x000fe4000001160d */
[----:B------:R-:W-:Y:S02]  /*4860*/  LOP3.LUT R4, R5, 0x300030, R4, 0xf8, !PT ;  /* 0x0030003005047812 */ /* 0x000fe400078ef804 */
[----:B------:R-:W-:Y:S02]  /*4870*/  LOP3.LUT R5, R6, 0xf000f, RZ, 0xc0, !PT ;  /* 0x000f000f06057812 */ /* 0x000fe400078ec0ff */
[----:B------:R-:W-:Y:S02]  /*4880*/  LOP3.LUT R7, R29, 0x300030, R28, 0xf8, !PT ;  /* 0x003000301d077812 */ /* 0x000fe400078ef81c */
[----:B------:R-:W-:Y:S02]  /*4890*/  SHF.R.U32.HI R6, RZ, 0x8, R14 ;  /* 0x00000008ff067819 */ /* 0x000fe4000001160e */
[----:B------:R-:W-:-:S02]  /*48a0*/  LOP3.LUT R29, R32, 0xf000f, RZ, 0xc0, !PT ;  /* 0x000f000f201d7812 */ /* 0x000fc400078ec0ff */
[----:B------:R-:W-:Y:S02]  /*48b0*/  SHF.R.U32.HI R28, RZ, 0x8, R15 ;  /* 0x00000008ff1c7819 */ /* 0x000fe4000001160f */
[----:B------:R-:W-:Y:S02]  /*48c0*/  LOP3.LUT R6, R5, 0x300030, R6, 0xf8, !PT ;  /* 0x0030003005067812 */ /* 0x000fe400078ef806 */
[----:B------:R-:W-:Y:S02]  /*48d0*/  LOP3.LUT R5, R29, 0x300030, R28, 0xf8, !PT ;  /* 0x003000301d057812 */ /* 0x000fe400078ef81c */
[----:B------:R-:W-:Y:S02]  /*48e0*/  LOP3.LUT R28, R12, 0x3f003f, RZ, 0xc0, !PT ;  /* 0x003f003f0c1c7812 */ /* 0x000fe400078ec0ff */
[----:B------:R-:W-:Y:S02]  /*48f0*/  LOP3.LUT R29, R8, 0xf000f, RZ, 0xc0, !PT ;  /* 0x000f000f081d7812 */ /* 0x000fe400078ec0ff */
[----:B------:R-:W-:-:S02]  /*4900*/  LOP3.LUT R28, R28, 0x64006400, RZ, 0xfc, !PT ;  /* 0x640064001c1c7812 */ /* 0x000fc400078efcff */
        /* <DEDUP_REMOVED lines=9> */
[----:B------:R-:W-:-:S02]  /*49a0*/  SHF.R.U32.HI R9, RZ, 0xa, R13 ;  /* 0x0000000aff097819 */ /* 0x000fc4000001160d */
[----:B------:R-:W-:Y:S01]  /*49b0*/  SHF.R.U32.HI R12, RZ, 0x6, R12 ;  /* 0x00000006ff0c7819 */ /* 0x000fe2000001160c */
[----:B------:R-:W-:Y:S01]  /*49c0*/  HFMA2 R17, R32, R20, R17 ;  /* 0x0000001420117231 */ /* 0x000fe20000000011 */
[--C-:B------:R-:W-:Y:S02]  /*49d0*/  SHF.R.U32.HI R10, RZ, 0xa, R14.reuse ;  /* 0x0000000aff0a7819 */ /* 0x100fe4000001160e */
[----:B------:R-:W-:Y:S02]  /*49e0*/  SHF.R.U32.HI R13, RZ, 0x6, R13 ;  /* 0x00000006ff0d7819 */ /* 0x000fe4000001160d */
[----:B------:R-:W-:Y:S02]  /*49f0*/  SHF.R.U32.HI R14, RZ, 0x6, R14 ;  /* 0x00000006ff0e7819 */ /* 0x000fe4000001160e */
[----:B------:R-:W-:Y:S02]  /*4a00*/  LOP3.LUT R29, R29, 0x64006400, RZ, 0xfc, !PT ;  /* 0x640064001d1d7812 */ /* 0x000fe400078efcff */
[----:B------:R-:W-:-:S02]  /*4a10*/  LOP3.LUT R12, R12, 0x3f003f, RZ, 0xc0, !PT ;  /* 0x003f003f0c0c7812 */ /* 0x000fc400078ec0ff */
[----:B------:R-:W-:Y:S01]  /*4a20*/  LOP3.LUT R13, R13, 0x3f003f, RZ, 0xc0, !PT ;  /* 0x003f003f0d0d7812 */ /* 0x000fe200078ec0ff */
[----:B------:R-:W-:Y:S01]  /*4a30*/  HADD2 R29, R29, -1056, -1056 ;  /* 0xe420e4201d1d7430 */ /* 0x000fe20000000000 */
[----:B------:R-:W-:Y:S02]  /*4a40*/  LOP3.LUT R14, R14, 0x3f003f, RZ, 0xc0, !PT ;  /* 0x003f003f0e0e7812 */ /* 0x000fe400078ec0ff */
[----:B------:R-:W-:Y:S01]  /*4a50*/  LOP3.LUT R9, R28, 0x300030, R9, 0xf8, !PT ;  /* 0x003000301c097812 */ /* 0x000fe200078ef809 */
[----:B------:R-:W-:Y:S01]  /*4a60*/  HFMA2 R16, R29, R20, R16 ;  /* 0x000000141d107231 */ /* 0x000fe20000000010 */
[----:B------:R-:W-:Y:S02]  /*4a70*/  LOP3.LUT R32, R11, 0xf000f, RZ, 0xc0, !PT ;  /* 0x000f000f0b207812 */ /* 0x000fe400078ec0ff */
[----:B------:R-:W-:Y:S02]  /*4a80*/  LOP3.LUT R28, R15, 0x3f003f, RZ, 0xc0, !PT ;  /* 0x003f003f0f1c7812 */ /* 0x000fe400078ec0ff */
[----:B------:R-:W-:-:S02]  /*4a90*/  SHF.R.U32.HI R11, RZ, 0xa, R15 ;  /* 0x0000000aff0b7819 */ /* 0x000fc4000001160f */
[----:B------:R-:W-:Y:S02]  /*4aa0*/  LOP3.LUT R12, R12, 0x64006400, RZ, 0xfc, !PT ;  /* 0x640064000c0c7812 */ /* 0x000fe400078efcff */
[----:B------:R-:W-:Y:S02]  /*4ab0*/  SHF.R.U32.HI R15, RZ, 0x6, R15 ;  /* 0x00000006ff0f7819 */ /* 0x000fe4000001160f */
        /* <DEDUP_REMOVED lines=18> */
[----:B------:R-:W-:Y:S01]  /*4be0*/  HFMA2 R19, R28, R20, R19 ;  /* 0x000000141c137231 */ /* 0x000fe20000000013 */
[----:B------:R-:W-:Y:S01]  /*4bf0*/  LOP3.LUT R11, R32, 0x300030, R11, 0xf8, !PT ;  /* 0x00300030200b7812 */ /* 0x000fe200078ef80b */
[----:B------:R-:W-:Y:S01]  /*4c00*/  HADD2 R12, R15, -1056, -1056 ;  /* 0xe420e4200f0c7430 */ /* 0x000fe20000000000 */
[----:B------:R-:W-:Y:S01]  /*4c10*/  LOP3.LUT R8, R8, 0x64006400, RZ, 0xfc, !PT ;  /* 0x6400640008087812 */ /* 0x000fe200078efcff */
[----:B------:R-:W-:Y:S01]  /*4c20*/  HFMA2 R17, R4, R22, R17 ;  /* 0x0000001604117231 */ /* 0x000fe20000000011 */
[----:B------:R-:W-:Y:S01]  /*4c30*/  LOP3.LUT R9, R9, 0x64006400, RZ, 0xfc, !PT ;  /* 0x6400640009097812 */ /* 0x000fe200078efcff */
[----:B------:R-:W-:-:S02]  /*4c40*/  HFMA2 R19, R12, R21, R19 ;  /* 0x000000150c137231 */ /* 0x000fc40000000013 */
[----:B------:R-:W-:Y:S02]  /*4c50*/  HFMA2 R18, R29, R21, R18 ;  /* 0x000000151d127231 */ /* 0x000fe40000000012 */
[----:B------:R-:W-:Y:S01]  /*4c60*/  HADD2 R4, R5, -1056, -1056 ;  /* 0xe420e42005047430 */ /* 0x000fe20000000000 */
[----:B------:R-:W-:Y:S01]  /*4c70*/  LOP3.LUT R10, R10, 0x64006400, RZ, 0xfc, !PT ;  /* 0x640064000a0a7812 */ /* 0x000fe200078efcff */
[----:B------:R-:W-:Y:S01]  /*4c80*/  HADD2 R7, R6, -1056, -1056 ;  /* 0xe420e42006077430 */ /* 0x000fe20000000000 */
[----:B------:R-:W-:Y:S01]  /*4c90*/  LOP3.LUT R11, R11, 0x64006400, RZ, 0xfc, !PT ;  /* 0x640064000b0b7812 */ /* 0x000fe200078efcff */
[-C--:B------:R-:W-:Y:S02]  /*4ca0*/  HFMA2 R19, R4, R22.reuse, R19 ;  /* 0x0000001604137231 */ /* 0x080fe40000000013 */
[----:B------:R-:W-:Y:S02]  /*4cb0*/  HFMA2 R18, R13, R22, R18 ;  /* 0x000000160d127231 */ /* 0x000fe40000000012 */
[----:B------:R-:W-:-:S02]  /*4cc0*/  HADD2 R5, R8, -1056, -1056 ;  /* 0xe420e42008057430 */ /* 0x000fc40000000000 */
[----:B------:R-:W-:Y:S02]  /*4cd0*/  HFMA2 R16, R7, R22, R16 ;  /* 0x0000001607107231 */ /* 0x000fe40000000010 */
        /* <DEDUP_REMOVED lines=15> */
.L_x_3921:
[C---:B------:R-:W-:Y:S01]  /*4dd0*/  IMAD.WIDE R12, R25.reuse, 0x4, R30 ;  /* 0x00000004190c7825 */ /* 0x040fe200078e021e */
[----:B-----5:R2:W5:Y:S04]  /*4de0*/  LDG.E.128.CONSTANT R4, desc[UR16][R30.64] ;  /* 0x000000101e047981 */ /* 0x020568000c1e9d00 */
[----:B------:R2:W5:Y:S01]  /*4df0*/  LDG.E.128.CONSTANT R8, desc[UR16][R12.64] ;  /* 0x000000100c087981 */ /* 0x000562000c1e9d00 */
[----:B------:R-:W-:Y:S02]  /*4e00*/  @!P0 VIADD R14, R26, 0x1 ;  /* 0x000000011a0e8836 */ /* 0x000fe40000000000 */
[----:B------:R-:W-:-:S03]  /*4e10*/  IMAD.WIDE R28, R25, 0x4, R12 ;  /* 0x00000004191c7825 */ /* 0x000fc600078e020c */
[----:B------:R-:W-:Y:S01]  /*4e20*/  @!P0 MOV R26, R14 ;  /* 0x0000000e001a8202 */ /* 0x000fe20000000f00 */
[----:B------:R-:W-:Y:S06]  /*4e30*/  BRA.U UP0, `(.L_x_3922) ;  /* 0x0000000900bc7547 */ /* 0x000fec000b800000 */
[----:B--2---:R-:W2:Y:S01]  /*4e40*/  LDG.E.128.CONSTANT R12, desc[UR16][R28.64] ;  /* 0x000000101c0c7981 */ /* 0x004ea2000c1e9d00 */
[----:B-----5:R-:W-:Y:S02]  /*4e50*/  LOP3.LUT R23, R6, 0x3f003f, RZ, 0xc0, !PT ;  /* 0x003f003f06177812 */ /* 0x020fe400078ec0ff */
[----:B------:R-:W-:Y:S01]  /*4e60*/  LOP3.LUT R30, R7, 0x3f003f, RZ, 0xc0, !PT ;  /* 0x003f003f071e7812 */ /* 0x000fe200078ec0ff */
[----:B01----:R-:W0:Y:S01]  /*4e70*/  LDS.128 R16, [UR6] ;  /* 0x00000006ff107984 */ /* 0x003e220008000c00 */
        /* <DEDUP_REMOVED lines=72> */
[----:B------:R-:W0:Y:S01]  /*5300*/  LDS.128 R20, [UR6+0x10] ;  /* 0x00001006ff147984 */ /* 0x000e220008000c00 */
        /* <DEDUP_REMOVED lines=98> */
.L_x_3922:
[----:B------:R-:W-:Y:S01]  /*5930*/  UIADD3 UR7, UP0, UPT, UR7, 0x80, URZ ;  /* 0x0000008007077890 */ /* 0x000fe2000ff1e0ff */
[----:B-----5:R-:W-:Y:S01]  /*5940*/  IMAD.WIDE R4, R25, 0x4, R28 ;  /* 0x0000000419047825 */ /* 0x020fe200078e021c */
[----:B------:R-:W-:Y:S02]  /*5950*/  UIADD3 UR11, UPT, UPT, UR11, 0x20, URZ ;  /* 0x000000200b0b7890 */ /* 0x000fe4000fffe0ff */
[----:B------:R-:W-:Y:S02]  /*5960*/  UIADD3.X UR4, UPT, UPT, URZ, UR4, URZ, UP0, !UPT ;  /* 0x00000004ff047290 */ /* 0x000fe400087fe4ff */
[----:B------:R-:W-:Y:S02]  /*5970*/  UISETP.GE.AND UP0, UPT, UR11, UR10, UPT ;  /* 0x0000000a0b00728c */ /* 0x000fe4000bf06270 */
[----:B------:R-:W-:-:S07]  /*5980*/  UIADD3 UR6, UPT, UPT, UR6, 0x40, URZ ;  /* 0x0000004006067890 */ /* 0x000fce000fffe0ff */
[----:B------:R-:W-:Y:S05]  /*5990*/  BRA.U !UP0, `(.L_x_3923) ;  /* 0xffffffe908007547 */ /* 0x000fea000b83ffff */
.L_x_3920:
[----:B------:R-:W3:Y:S02]  /*59a0*/  S2UR UR4, SR_CTAID.Y ;  /* 0x00000000000479c3 */ /* 0x000ee40000002600 */
[----:B---3--:R-:W-:-:S06]  /*59b0*/  UISETP.GE.AND UP0, UPT, UR4, UR14, UPT ;  /* 0x0000000e0400728c */ /* 0x008fcc000bf06270 */
[----:B------:R-:W-:-:S13]  /*59c0*/  PLOP3.LUT P0, PT, PT, PT, UP0, 0x80, 0x8 ;  /* 0x000000000008781c */ /* 0x000fda0003f0f008 */
[----:B------:R-:W-:Y:S05]  /*59d0*/  @P0 EXIT ;  /* 0x000000000000094d */ /* 0x000fea0003800000 */
[----:B------:R-:W3:Y:S01]  /*59e0*/  S2R R0, SR_CTAID.X ;  /* 0x0000000000007919 */ /* 0x000ee20000002500 */
[----:B------:R-:W4:Y:S01]  /*59f0*/  LDC.64 R4, c[0x0][0x3a0] ;  /* 0x0000e800ff047b82 */ /* 0x000f220000000a00 */
[----:B------:R-:W3:Y:S02]  /*5a00*/  S2R R7, SR_TID.X ;  /* 0x0000000000077919 */ /* 0x000ee40000002100 */
[----:B---3--:R-:W-:-:S05]  /*5a10*/  LEA R0, R0, R7, 0x6 ;  /* 0x0000000700007211 */ /* 0x008fca00078e30ff */
[----:B------:R-:W-:-:S04]  /*5a20*/  IMAD.SHL.U32 R0, R0, 0x4, RZ ;  /* 0x0000000400007824 */ /* 0x000fc800078e00ff */
[----:B------:R-:W-:-:S04]  /*5a30*/  IMAD R7, R25, UR4, R0 ;  /* 0x0000000419077c24 */ /* 0x000fc8000f8e0200 */
[----:B----4-:R-:W-:-:S05]  /*5a40*/  IMAD.WIDE R6, R7, 0x2, R4 ;  /* 0x0000000207067825 */ /* 0x010fca00078e0204 */
[----:B------:R3:W-:Y:S01]  /*5a50*/  ATOM.E.ADD.F16x2.RN.STRONG.GPU P0, RZ, desc[UR16][R6.64], R3 ;  /* 0x8000000306ff79a2 */ /* 0x0007e2000c10e110 */
[----:B------:R-:W-:Y:S04]  /*5a60*/  BSSY.RECONVERGENT B0, `(.L_x_3924) ;  /* 0x000000e000007945 */ /* 0x000fe80003800200 */
[----:B---3--:R-:W-:Y:S05]  /*5a70*/  @P0 BRA `(.L_x_3925) ;  /* 0x0000000000300947 */ /* 0x008fea0003800000 */
[----:B------:R-:W3:Y:S02]  /*5a80*/  QSPC.E.S P0, RZ, [R6] ;  /* 0x0000000006ff73aa */ /* 0x000ee40000000500 */
[----:B---3--:R-:W-:Y:S05]  /*5a90*/  @!P0 BRA `(.L_x_3926) ;  /* 0x00000000001c8947 */ /* 0x008fea0003800000 */
[----:B------:R-:W-:-:S04]  /*5aa0*/  MOV R4, R6 ;  /* 0x0000000600047202 */ /* 0x000fc80000000f00 */
[----:B------:R-:W-:-:S07]  /*5ab0*/  MOV R0, R4 ;  /* 0x0000000400007202 */ /* 0x000fce0000000f00 */
.L_x_3927:
[----:B------:R-:W3:Y:S02]  /*5ac0*/  LDS R4, [R0] ;  /* 0x0000000000047984 */ /* 0x000ee40000000800 */
[----:B---3--:R-:W-:-:S05]  /*5ad0*/  HADD2 R5, R4, R3 ;  /* 0x0000000304057230 */ /* 0x008fca0000000000 */
[----:B------:R-:W3:Y:S02]  /*5ae0*/  ATOMS.CAST.SPIN P0, [R0], R4, R5 ;  /* 0x000000040000758d */ /* 0x000ee40001800005 */
[----:B---3--:R-:W-:Y:S05]  /*5af0*/  @!P0 BRA `(.L_x_3927) ;  /* 0xfffffffc00f08947 */ /* 0x008fea000383ffff */
[----:B------:R-:W-:Y:S05]  /*5b00*/  BRA `(.L_x_3925) ;  /* 0x00000000000c7947 */ /* 0x000fea0003800000 */
.L_x_3926:
[----:B------:R-:W3:Y:S02]  /*5b10*/  LD.E R0, desc[UR16][R6.64] ;  /* 0x0000001006007980 */ /* 0x000ee4000c101900 */
[----:B---3--:R-:W-:-:S05]  /*5b20*/  IADD3 R3, PT, PT, R3, R0, RZ ;  /* 0x0000000003037210 */ /* 0x008fca0007ffe0ff */
[----:B------:R3:W-:Y:S02]  /*5b30*/  ST.E desc[UR16][R6.64], R3 ;  /* 0x0000000306007985 */ /* 0x0007e4000c101910 */
.L_x_3925:
[----:B------:R-:W-:Y:S05]  /*5b40*/  BSYNC.RECONVERGENT B0 ;  /* 0x0000000000007941 */ /* 0x000fea0003800200 */
.L_x_3924:
[----:B------:R4:W-:Y:S02]  /*5b50*/  ATOM.E.ADD.F16x2.RN.STRONG.GPU P0, RZ, desc[UR16][R6.64+0x4], R2 ;  /* 0x8000040206ff79a2 */ /* 0x0009e4000c10e110 */
[----:B----4-:R-:W-:Y:S05]  /*5b60*/  @P0 EXIT ;  /* 0x000000000000094d */ /* 0x010fea0003800000 */
[----:B------:R-:W4:Y:S02]  /*5b70*/  QSPC.E.S P0, RZ, [R6+0x4] ;  /* 0x0000040006ff73aa */ /* 0x000f240000000500 */
[----:B----4-:R-:W-:Y:S05]  /*5b80*/  @!P0 BRA `(.L_x_3928) ;  /* 0x0000000000208947 */ /* 0x010fea0003800000 */
[----:B------:R-:W-:-:S05]  /*5b90*/  IMAD.MOV.U32 R4, RZ, RZ, R6 ;  /* 0x000000ffff047224 */ /* 0x000fca00078e0006 */
[----:B------:R-:W-:Y:S02]  /*5ba0*/  MOV R4, R4 ;  /* 0x0000000400047202 */ /* 0x000fe40000000f00 */
[----:B------:R-:W-:-:S07]  /*5bb0*/  MOV R5, R2 ;  /* 0x0000000200057202 */ /* 0x000fce0000000f00 */
.L_x_3929:
[----:B------:R-:W3:Y:S02]  /*5bc0*/  LDS R2, [R4+0x4] ;  /* 0x0000040004027984 */ /* 0x000ee40000000800 */
[----:B---3--:R-:W-:-:S05]  /*5bd0*/  HFMA2 R3, R2, 1, 1, R5 ;  /* 0x3c003c0002037831 */ /* 0x008fca0000000005 */
[----:B------:R-:W3:Y:S02]  /*5be0*/  ATOMS.CAST.SPIN P0, [R4+0x4], R2, R3 ;  /* 0x000004020400758d */ /* 0x000ee40001800003 */
[----:B---3--:R-:W-:Y:S05]  /*5bf0*/  @!P0 BRA `(.L_x_3929) ;  /* 0xfffffffc00f08947 */ /* 0x008fea000383ffff */
[----:B------:R-:W-:Y:S05]  /*5c00*/  EXIT ;  /* 0x000000000000794d */ /* 0x000fea0003800000 */
.L_x_3928:
[----:B------:R-:W3:Y:S02]  /*5c10*/  LD.E R0, desc[UR16][R6.64+0x4] ;  /* 0x0000041006007980 */ /* 0x000ee4000c101900 */
[----:B---3--:R-:W-:-:S05]  /*5c20*/  IADD3 R3, PT, PT, R2, R0, RZ ;  /* 0x0000000002037210 */ /* 0x008fca0007ffe0ff */
[----:B------:R-:W-:Y:S01]  /*5c30*/  ST.E desc[UR16][R6.64+0x4], R3 ;  /* 0x0000040306007985 */ /* 0x000fe2000c101910 */
[----:B------:R-:W-:Y:S05]  /*5c40*/  EXIT ;  /* 0x000000000000794d */ /* 0x000fea0003800000 */
.L_x_3930:
        /* <DEDUP_REMOVED lines=11> */
.L_x_4537:


//--------------------- .text._Z23gemm_half_q_half_kernelILi1ELi40ELb0ELb0ELi64EEvPK6__halfPKjS4_S2_PS0_iiiiPKtS7_iiiiiibS2_i --------------------------
	.section	.text._Z23gemm_half_q_half_kernelILi1ELi40ELb0ELb0ELi64EEvPK6__halfPKjS4_S2_PS0_iiiiPKtS7_iiiiiibS2_i,"ax",@progbits
	.align	128
        .global         _Z23gemm_half_q_half_kernelILi1ELi40ELb0ELb0ELi64EEvPK6__halfPKjS4_S2_PS0_iiiiPKtS7_iiiiiibS2_i
        .type           _Z23gemm_half_q_half_kernelILi1ELi40ELb0ELb0ELi64EEvPK6__halfPKjS4_S2_PS0_iiiiPKtS7_iiiiiibS2_i,@function
        .size           _Z23gemm_half_q_half_kernelILi1ELi40ELb0ELb0ELi64EEvPK6__halfPKjS4_S2_PS0_iiiiPKtS7_iiiiiibS2_i,(.L_x_4538 - _Z23gemm_half_q_half_kernelILi1ELi40ELb0ELb0ELi64EEvPK6__halfPKjS4_S2_PS0_iiiiPKtS7_iiiiiibS2_i)
        .other          _Z23gemm_half_q_half_kernelILi1ELi40ELb0ELb0ELi64EEvPK6__halfPKjS4_S2_PS0_iiiiPKtS7_iiiiiibS2_i,@"STO_CUDA_ENTRY STV_DEFAULT"
_Z23gemm_half_q_half_kernelILi1ELi40ELb0ELb0ELi64EEvPK6__halfPKjS4_S2_PS0_iiiiPKtS7_iiiiiibS2_i:
.text._Z23gemm_half_q_half_kernelILi1ELi40ELb0ELb0ELi64EEvPK6__halfPKjS4_S2_PS0_iiiiPKtS7_iiiiiibS2_i:
[----:B------:R-:W0:Y:S08]  /*0000*/  LDC R1, c[0x0][0x37c] ;  /* 0x0000df00ff017b82 */ /* 0x000e300000000800 */
[----:B------:R-:W1:Y:S01]  /*0010*/  S2UR UR13, SR_CTAID.Z ;  /* 0x00000000000d79c3 */ /* 0x000e620000002700 */
[----:B------:R-:W2:Y:S01]  /*0020*/  S2R R8, SR_TID.X ;  /* 0x0000000000087919 */ /* 0x000ea20000002100 */
[----:B------:R-:W3:Y:S01]  /*0030*/  LDCU UR14, c[0x0][0x3a8] ;  /* 0x00007500ff0e77ac */ /* 0x000ee20008000800 */
[----:B------:R-:W-:Y:S01]  /*0040*/  BSSY.RECONVERGENT B0, `(.L_x_3931) ;  /* 0x0000025000007945 */ /* 0x000fe20003800200 */
[----:B0-----:R-:W-:Y:S01]  /*0050*/  IADD3 R1, PT, PT, R1, -0x10, RZ ;  /* 0xfffffff001017810 */ /* 0x001fe20007ffe0ff */
[----:B------:R-:W2:Y:S01]  /*0060*/  S2R R3, SR_CTAID.X ;  /* 0x0000000000037919 */ /* 0x000ea20000002500 */
[----:B------:R-:W0:Y:S02]  /*0070*/  LDCU UR15, c[0x0][0x3ac] ;  /* 0x00007580ff0f77ac */ /* 0x000e240008000800 */
[----:B------:R-:W4:Y:S01]  /*0080*/  LDC R2, c[0x0][0x3b0] ;  /* 0x0000ec00ff027b82 */ /* 0x000f220000000800 */
[----:B------:R-:W0:Y:S07]  /*0090*/  LDCU.64 UR16, c[0x0][0x358] ;  /* 0x00006b00ff1077ac */ /* 0x000e2e0008000a00 */
[----:B------:R-:W3:Y:S01]  /*00a0*/  S2UR UR19, SR_CTAID.Y ;  /* 0x00000000001379c3 */ /* 0x000ee20000002600 */
[----:B-1----:R-:W-:-:S06]  /*00b0*/  USHF.L.U32 UR11, UR13, 0x6, URZ ;  /* 0x000000060d0b7899 */ /* 0x002fcc00080006ff */
[----:B------:R-:W-:-:S04]  /*00c0*/  MOV R5, UR11 ;  /* 0x0000000b00057c02 */ /* 0x000fc80008000f00 */
[----:B----4-:R-:W-:Y:S02]  /*00d0*/  VIADDMNMX R5, R5, 0x40, R2, PT ;  /* 0x0000004005057846 */ /* 0x010fe40003800102 */
[----:B--2---:R-:W-:Y:S02]  /*00e0*/  LEA R25, R3, R8, 0x6 ;  /* 0x0000000803197211 */ /* 0x004fe400078e30ff */
[----:B------:R-:W-:Y:S01]  /*00f0*/  R2UR UR10, R5 ;  /* 0x00000000050a72ca */ /* 0x000fe200000e0000 */
[----:B---3--:R-:W-:Y:S01]  /*0100*/  UISETP.GE.AND UP0, UPT, UR19, UR14, UPT ;  /* 0x0000000e1300728c */ /* 0x008fe2000bf06270 */
[----:B------:R-:W-:Y:S02]  /*0110*/  IADD3 R3, PT, PT, R8, UR11, RZ ;  /* 0x0000000b08037c10 */ /* 0x000fe4000fffe0ff */
[----:B------:R-:W-:-:S03]  /*0120*/  SHF.L.U32 R25, R25, 0x2, RZ ;  /* 0x0000000219197819 */ /* 0x000fc600000006ff */
[----:B------:R-:W-:Y:S02]  /*0130*/  PLOP3.LUT P0, PT, PT, PT, UP0, 0x80, 0x8 ;  /* 0x000000000008781c */ /* 0x000fe40003f0f008 */
[----:B0-----:R-:W-:-:S04]  /*0140*/  ISETP.GE.AND P1, PT, R25, UR15, PT ;  /* 0x0000000f19007c0c */ /* 0x001fc8000bf26270 */
[----:B------:R-:W-:-:S13]  /*0150*/  ISETP.GE.OR P0, PT, R3, UR10, P0 ;  /* 0x0000000a03007c0c */ /* 0x000fda0008706670 */
[----:B------:R-:W-:Y:S05]  /*0160*/  @P0 BRA `(.L_x_3932) ;  /* 0x0000000000480947 */ /* 0x000fea0003800000 */
        /* <DEDUP_REMOVED lines=18> */
.L_x_3932:
[----:B------:R-:W-:Y:S05]  /*0290*/  BSYNC.RECONVERGENT B0 ;  /* 0x0000000000007941 */ /* 0x000fea0003800200 */
.L_x_3931:
[----:B------:R-:W-:Y:S05]  /*02a0*/  @P1 EXIT ;  /* 0x000000000000194d */ /* 0x000fea0003800000 */
[----:B------:R-:W1:Y:S01]  /*02b0*/  LDCU.U8 UR4, c[0x0][0x3e0] ;  /* 0x00007c00ff0477ac */ /* 0x000e620008000000 */
[----:B0-----:R-:W0:Y:S01]  /*02c0*/  S2R R0, SR_CTAID.Y ;  /* 0x0000000000007919 */ /* 0x001e220000002600 */
        /* <DEDUP_REMOVED lines=11> */
[----:B-1----:R-:W-:Y:S02]  /*0380*/  MOV R4, UR4 ;  /* 0x0000000400047c02 */ /* 0x002fe40008000f00 */
[----:B------:R-:W-:-:S03]  /*0390*/  MOV R5, UR5 ;  /* 0x0000000500057c02 */ /* 0x000fc60008000f00 */
[----:B------:R-:W-:-:S05]  /*03a0*/  @!P1 IMAD.WIDE R4, R3, 0x2, R4 ;  /* 0x0000000203049825 */ /* 0x000fca00078e0204 */
[----:B------:R0:W-:Y:S01]  /*03b0*/  @!P1 STG.E.64 desc[UR16][R4.64], RZ ;  /* 0x000000ff04009986 */ /* 0x0001e2000c101b10 */
[----:B------:R-:W-:Y:S06]  /*03c0*/  BAR.SYNC.DEFER_BLOCKING 0x0 ;  /* 0x0000000000007b1d */ /* 0x000fec0000010000 */
[----:B------:R-:W-:Y:S05]  /*03d0*/  @P0 BRA `(.L_x_3933) ;  /* 0x0000000000e40947 */ /* 0x000fea0003800000 */
        /* <DEDUP_REMOVED lines=12> */
.L_x_3934:
        /* <DEDUP_REMOVED lines=38> */
[----:B------:R-:W-:Y:S01]  /*0700*/  HMUL2 R17, R13, R12.H0_H0 ;  /* 0x2000000c0d117232 */ /* 0x000fe20000000000 */
[----:B------:R-:W-:-:S05]  /*0710*/  LEA R12, R8, R1, 0x3 ;  /* 0x00000001080c7211 */ /* 0x000fca00078e18ff */
[----:B------:R3:W-:Y:S01]  /*0720*/  STL.64 [R12], R16 ;  /* 0x000000100c007387 */ /* 0x0007e20000100a00 */
[----:B------:R-:W-:-:S04]  /*0730*/  UIADD3 UR12, UPT, UPT, UR4, UR12, URZ ;  /* 0x0000000c040c7290 */ /* 0x000fc8000fffe0ff */
[----:B------:R-:W-:Y:S01]  /*0740*/  UISETP.GE.AND UP0, UPT, UR12, UR10, UPT ;  /* 0x0000000a0c00728c */ /* 0x000fe2000bf06270 */
[----:B------:R-:W-:-:S08]  /*0750*/  IADD3 R8, PT, PT, R8, 0x1, RZ ;  /* 0x0000000108087810 */ /* 0x000fd00007ffe0ff */
[----:B---3--:R-:W-:Y:S05]  /*0760*/  BRA.U !UP0, `(.L_x_3934) ;  /* 0xfffffffd084c7547 */ /* 0x008fea000b83ffff */
.L_x_3933:
        /* <DEDUP_REMOVED lines=13> */
.L_x_3935:
[----:B------:R-:W0:Y:S01]  /*0840*/  LDCU UR18, c[0x0][0x3cc] ;  /* 0x00007980ff1277ac */ /* 0x000e220008000800 */
[----:B------:R-:W-:Y:S01]  /*0850*/  HFMA2 R3, -RZ, RZ, 0, 0 ;  /* 0x00000000ff037431 */ /* 0x000fe200000001ff */
[----:B0-----:R-:W-:-:S09]  /*0860*/  UISETP.GT.AND UP0, UPT, UR11, UR18, UPT ;  /* 0x000000120b00728c */ /* 0x001fd2000bf04270 */
        /* <DEDUP_REMOVED lines=8> */
.L_x_3936:
[----:B------:R-:W0:Y:S01]  /*08f0*/  LDCU UR5, c[0x0][0x3d0] ;  /* 0x00007a00ff0577ac */ /* 0x000e220008000800 */
[----:B------:R-:W-:Y:S01]  /*0900*/  MOV R8, RZ ;  /* 0x000000ff00087202 */ /* 0x000fe20000000f00 */
        /* <DEDUP_REMOVED lines=9> */
.L_x_3937:
        /* <DEDUP_REMOVED lines=11> */
.L_x_3938:
        /* <DEDUP_REMOVED lines=11> */
.L_x_3939:
[----:B------:R-:W-:Y:S02]  /*0b00*/  MOV R7, UR7 ;  /* 0x0000000700077c02 */ /* 0x000fe40008000f00 */
[----:B------:R-:W-:-:S05]  /*0b10*/  MOV R6, UR6 ;  /* 0x0000000600067c02 */ /* 0x000fca0008000f00 */
[----:B------:R0:W2:Y:S01]  /*0b20*/  LDG.E.U16.CONSTANT R7, desc[UR16][R6.64+0x2] ;  /* 0x0000021006077981 */ /* 0x0000a2000c1e9500 */
[----:B------:R-:W-:Y:S01]  /*0b30*/  UISETP.LT.AND UP0, UPT, UR11, UR12, UPT ;  /* 0x0000000c0b00728c */ /* 0x000fe2000bf01270 */
[----:B------:R-:W-:Y:S02]  /*0b40*/  VIMNMX R2, PT, PT, R2, UR18, PT ;  /* 0x0000001202027c48 */ /* 0x000fe4000bfe0100 */
[----:B-----5:R-:W-:Y:S01]  /*0b50*/  PRMT R24, R4, 0x7610, R4 ;  /* 0x0000761004187816 */ /* 0x020fe20000000004 */
[----:B------:R-:W-:Y:S01]  /*0b60*/  USEL UR5, UR11, UR12, UP0 ;  /* 0x0000000c0b057287 */ /* 0x000fe20008000000 */
[----:B------:R-:W-:-:S03]  /*0b70*/  PRMT R28, R5, 0x7610, R5 ;  /* 0x00007610051c7816 */ /* 0x000fc60000000005 */
[----:B------:R-:W-:-:S04]  /*0b80*/  USHF.R.S32.HI UR6, URZ, 0x1f, UR5 ;  /* 0x0000001fff067899 */ /* 0x000fc80008011405 */
[----:B------:R-:W-:-:S03]  /*0b90*/  ULEA.HI UR6, UR6, UR5, URZ, 0x5 ;  /* 0x0000000506067291 */ /* 0x000fc6000f8f28ff */
[----:B------:R-:W1:Y:S01]  /*0ba0*/  S2UR UR5, SR_CgaCtaId ;  /* 0x00000000000579c3 */ /* 0x000e620000008800 */
[----:B------:R-:W-:-:S04]  /*0bb0*/  USHF.R.S32.HI UR6, URZ, 0x5, UR6 ;  /* 0x00000005ff067899 */ /* 0x000fc80008011406 */
[----:B------:R-:W-:-:S06]  /*0bc0*/  ULEA UR4, UR6, UR4, 0x3 ;  /* 0x0000000406047291 */ /* 0x000fcc000f8e18ff */
[----:B------:R-:W-:Y:S01]  /*0bd0*/  IADD3 R3, PT, PT, R8, UR4, R3 ;  /* 0x0000000408037c10 */ /* 0x000fe2000fffe003 */
[----:B------:R-:W3:Y:S03]  /*0be0*/  LDCU.64 UR6, c[0x0][0x388] ;  /* 0x00007100ff0677ac */ /* 0x000ee60008000a00 */
[----:B------:R-:W-:Y:S01]  /*0bf0*/  IADD3 R3, PT, PT, R10, R3, R9 ;  /* 0x000000030a037210 */ /* 0x000fe20007ffe009 */
[----:B------:R-:W-:-:S04]  /*0c00*/  UMOV UR4, 0x400 ;  /* 0x0000040000047882 */ /* 0x000fc80000000000 */
[----:B0-----:R-:W-:Y:S01]  /*0c10*/  IMAD R6, R3, UR15, RZ ;  /* 0x0000000f03067c24 */ /* 0x001fe2000f8e02ff */
[----:B------:R-:W-:-:S04]  /*0c20*/  SHF.R.S32.HI R3, RZ, 0x1f, R25 ;  /* 0x0000001fff037819 */ /* 0x000fc80000011419 */
[----:B------:R-:W-:-:S04]  /*0c30*/  IADD3 R8, P0, PT, R25, R6, RZ ;  /* 0x0000000619087210 */ /* 0x000fc80007f1e0ff */
[----:B------:R-:W-:Y:S02]  /*0c40*/  LEA.HI.X.SX32 R3, R6, R3, 0x1, P0 ;  /* 0x0000000306037211 */ /* 0x000fe400000f0eff */
[----:B------:R-:W-:Y:S02]  /*0c50*/  ISETP.GT.AND P0, PT, R2, UR11, PT ;  /* 0x0000000b02007c0c */ /* 0x000fe4000bf04270 */
[C---:B------:R-:W-:Y:S02]  /*0c60*/  SHF.L.U32 R2, R8.reuse, 0x2, RZ ;  /* 0x0000000208027819 */ /* 0x040fe400000006ff */
[----:B------:R-:W-:Y:S02]  /*0c70*/  SHF.L.U64.HI R3, R8, 0x2, R3 ;  /* 0x0000000208037819 */ /* 0x000fe40000010203 */
[----:B---3--:R-:W-:Y:S01]  /*0c80*/  IADD3 R34, P1, PT, R2, UR6, RZ ;  /* 0x0000000602227c10 */ /* 0x008fe2000ff3e0ff */
[----:B-1----:R-:W-:Y:S01]  /*0c90*/  ULEA UR6, UR5, UR4, 0x18 ;  /* 0x0000000405067291 */ /* 0x002fe2000f8ec0ff */
[----:B------:R-:W-:-:S02]  /*0ca0*/  MOV R6, RZ ;  /* 0x000000ff00067202 */ /* 0x000fc40000000f00 */
[----:B------:R-:W-:Y:S02]  /*0cb0*/  IADD3.X R35, PT, PT, R3, UR7, RZ, P1, !PT ;  /* 0x0000000703237c10 */ /* 0x000fe40008ffe4ff */
[----:B------:R-:W-:Y:S02]  /*0cc0*/  PRMT R2, RZ, 0x5410, RZ ;  /* 0x00005410ff027816 */ /* 0x000fe400000000ff */
[----:B------:R-:W-:Y:S02]  /*0cd0*/  PRMT R3, RZ, 0x5410, RZ ;  /* 0x00005410ff037816 */ /* 0x000fe400000000ff */
[----:B------:R-:W-:Y:S02]  /*0ce0*/  MOV R8, R34 ;  /* 0x0000002200087202 */ /* 0x000fe40000000f00 */
[----:B------:R-:W-:Y:S02]  /*0cf0*/  MOV R9, R35 ;  /* 0x0000002300097202 */ /* 0x000fe40000000f00 */
[----:B--2---:R-:W-:Y:S01]  /*0d00*/  IADD3 R7, PT, PT, R7, UR11, RZ ;  /* 0x0000000b07077c10 */ /* 0x004fe2000fffe0ff */
[----:B------:R-:W-:Y:S06]  /*0d10*/  @!P0 BRA `(.L_x_3940) ;  /* 0x0000001800448947 */ /* 0x000fec0003800000 */
[----:B------:R-:W-:Y:S01]  /*0d20*/  UIMAD.WIDE.U32 UR4, UR13, 0x100, UR8 ;  /* 0x000001000d0478a5 */ /* 0x000fe2000f8e0008 */
[----:B------:R-:W-:Y:S01]  /*0d30*/  MOV R6, RZ ;  /* 0x000000ff00067202 */ /* 0x000fe20000000f00 */
[----:B------:R-:W-:Y:S01]  /*0d40*/  UISETP.LT.AND UP1, UPT, UR10, UR18, UPT ;  /* 0x000000120a00728c */ /* 0x000fe2000bf21270 */
[----:B------:R-:W-:Y:S01]  /*0d50*/  PRMT R3, RZ, 0x5410, RZ ;  /* 0x00005410ff037816 */ /* 0x000fe200000000ff */
[----:B------:R-:W-:Y:S01]  /*0d60*/  UIADD3 UR7, UP0, UPT, UR4, 0x2, URZ ;  /* 0x0000000204077890 */ /* 0x000fe2000ff1e0ff */
[----:B------:R-:W-:Y:S01]  /*0d70*/  PRMT R2, RZ, 0x5410, RZ ;  /* 0x00005410ff027816 */ /* 0x000fe200000000ff */
[----:B------:R-:W0:Y:S02]  /*0d80*/  LDCU.64 UR14, c[0x0][0x3a8] ;  /* 0x00007500ff0e77ac */ /* 0x000e240008000a00 */
[----:B------:R-:W-:Y:S02]  /*0d90*/  UIADD3.X UR5, UPT, UPT, URZ, UR5, URZ, UP0, !UPT ;  /* 0x00000005ff057290 */ /* 0x000fe400087fe4ff */
[----:B------:R-:W-:Y:S01]  /*0da0*/  MOV R4, UR7 ;  /* 0x0000000700047c02 */ /* 0x000fe20008000f00 */
[----:B------:R-:W-:-:S03]  /*0db0*/  USEL UR4, UR10, UR18, UP1 ;  /* 0x000000120a047287 */ /* 0x000fc60008800000 */
[----:B------:R-:W-:-:S09]  /*0dc0*/  MOV R5, UR5 ;  /* 0x0000000500057c02 */ /* 0x000fd20008000f00 */
.L_x_3943:
[----:B------:R-:W-:-:S13]  /*0dd0*/  ISETP.NE.AND P0, PT, R7, UR11, PT ;  /* 0x0000000b07007c0c */ /* 0x000fda000bf05270 */
[----:B------:R-:W-:Y:S01]  /*0de0*/  @!P0 LEA R8, R6, R1, 0x3 ;  /* 0x0000000106088211 */ /* 0x000fe200078e18ff */
[----:B------:R-:W2:Y:S05]  /*0df0*/  @!P0 LDG.E.U16.CONSTANT R11, desc[UR16][R4.64] ;  /* 0x00000010040b8981 */ /* 0x000eaa000c1e9500 */
[----:B------:R-:W3:Y:S01]  /*0e00*/  @!P0 LDL.64 R8, [R8+0x8] ;  /* 0x0000080008088983 */ /* 0x000ee20000100a00 */
[----:B0-----:R-:W-:Y:S02]  /*0e10*/  MOV R13, UR15 ;  /* 0x0000000f000d7c02 */ /* 0x001fe40008000f00 */
[----:B------:R-:W-:Y:S02]  /*0e20*/  MOV R26, R34 ;  /* 0x00000022001a7202 */ /* 0x000fe40000000f00 */
[----:B------:R-:W-:-:S02]  /*0e30*/  MOV R27, R35 ;  /* 0x00000023001b7202 */ /* 0x000fc40000000f00 */
[----:B------:R-:W-:Y:S02]  /*0e40*/  @!P0 IADD3 R10, PT, PT, R6, 0x1, RZ ;  /* 0x00000001060a8810 */ /* 0x000fe40007ffe0ff */
[----:B------:R-:W-:Y:S01]  /*0e50*/  MOV R17, UR15 ;  /* 0x0000000f00117c02 */ /* 0x000fe20008000f00 */
[----:B------:R-:W-:Y:S01]  /*0e60*/  IMAD.WIDE R12, R13, 0x4, R26 ;  /* 0x000000040d0c7825 */ /* 0x000fe200078e021a */
[----:B------:R-:W-:-:S03]  /*0e70*/  @!P0 MOV R6, R10 ;  /* 0x0000000a00068202 */ /* 0x000fc60000000f00 */
        /* <DEDUP_REMOVED lines=8> */
[----:B------:R-:W-:Y:S01]  /*0f00*/  UISETP.GE.AND UP0, UPT, UR19, UR14, UPT ;  /* 0x0000000e1300728c */ /* 0x000fe2000bf06270 */
[----:B------:R-:W-:-:S05]  /*0f10*/  MOV R37, UR15 ;  /* 0x0000000f00257c02 */ /* 0x000fca0008000f00 */
[----:B------:R-:W-:-:S03]  /*0f20*/  IMAD.WIDE R36, R37, 0x4, R16 ;  /* 0x0000000425247825 */ /* 0x000fc600078e0210 */
[----:B0-----:R-:W-:Y:S05]  /*0f30*/  BRA.U UP0, `(.L_x_3941) ;  /* 0x0000000900bc7547 */ /* 0x001fea000b800000 */
[----:B------:R-:W2:Y:S01]  /*0f40*/  LDG.E.128.CONSTANT R16, desc[UR16][R16.64] ;  /* 0x0000001010107981 */ /* 0x000ea2000c1e9d00 */
[----:B-----5:R-:W-:Y:S02]  /*0f50*/  LOP3.LUT R29, R8, 0x3f003f, RZ, 0xc0, !PT ;  /* 0x003f003f081d7812 */ /* 0x020fe400078ec0ff */
[----:B------:R-:W-:Y:S01]  /*0f60*/  LOP3.LUT R35, R9, 0x3f003f, RZ, 0xc0, !PT ;  /* 0x003f003f09237812 */ /* 0x000fe200078ec0ff */
[----:B------:R-:W0:Y:S01]  /*0f70*/  LDS.128 R20, [UR6] ;  /* 0x00000006ff147984 */ /* 0x000e220008000c00 */
        /* <DEDUP_REMOVED lines=10> */
[-C--:B0-----:R-:W-:Y:S02]  /*1020*/  HFMA2 R29, R29, R20.reuse, RZ ;  /* 0x000000141d1d7231 */ /* 0x081fe400000000ff */
[----:B------:R-:W-:-:S02]  /*1030*/  HFMA2 R30, R35, R20, RZ.H0_H0 ;  /* 0x00000014231e7231 */ /* 0x000fc400000400ff */
[-C--:B------:R-:W-:Y:S02]  /*1040*/  HFMA2 R31, R31, R20.reuse, RZ ;  /* 0x000000141f1f7231 */ /* 0x080fe400000000ff */
[----:B------:R-:W-:Y:S01]  /*1050*/  HFMA2 R32, R33, R20, RZ.H0_H0 ;  /* 0x0000001421207231 */ /* 0x000fe200000400ff */
[--C-:B------:R-:W-:Y:S02]  /*1060*/  SHF.R.U32.HI R20, RZ, 0xc, R8.reuse ;  /* 0x0000000cff147819 */ /* 0x100fe40000011608 */
[----:B------:R-:W-:Y:S02]  /*1070*/  SHF.R.U32.HI R8, RZ, 0x6, R8 ;  /* 0x00000006ff087819 */ /* 0x000fe40000011608 */
[----:B------:R-:W-:Y:S02]  /*1080*/  LOP3.LUT R20, R20, 0xf000f, RZ, 0xc0, !PT ;  /* 0x000f000f14147812 */ /* 0x000fe400078ec0ff */
[----:B------:R-:W-:-:S04]  /*1090*/  LOP3.LUT R8, R8, 0x3f003f, RZ, 0xc0, !PT ;  /* 0x003f003f08087812 */ /* 0x000fc800078ec0ff */
[----:B------:R-:W-:-:S05]  /*10a0*/  LOP3.LUT R8, R8, 0x64006400, RZ, 0xfc, !PT ;  /* 0x6400640008087812 */ /* 0x000fca00078efcff */
[----:B------:R-:W-:-:S04]  /*10b0*/  HADD2 R8, R8, -1056, -1056 ;  /* 0xe420e42008087430 */ /* 0x000fc80000000000 */
[----:B------:R-:W-:Y:S01]  /*10c0*/  HFMA2 R8, R8, R21, R29 ;  /* 0x0000001508087231 */ /* 0x000fe2000000001d */
        /* <DEDUP_REMOVED lines=14> */
[----:B------:R-:W-:-:S04]  /*11b0*/  LOP3.LUT R10, R12, 0x3f003f, RZ, 0xc0, !PT ;  /* 0x003f003f0c0a7812 */ /* 0x000fc800078ec0ff */
[----:B------:R-:W-:Y:S02]  /*11c0*/  LOP3.LUT R10, R10, 0x64006400, RZ, 0xfc, !PT ;  /* 0x640064000a0a7812 */ /* 0x000fe400078efcff */
[----:B--2---:R-:W-:Y:S02]  /*11d0*/  SHF.R.U32.HI R33, RZ, 0x8, R16 ;  /* 0x00000008ff217819 */ /* 0x004fe40000011610 */
[----:B------:R-:W-:Y:S02]  /*11e0*/  SHF.R.U32.HI R34, RZ, 0x8, R17 ;  /* 0x00000008ff227819 */ /* 0x000fe40000011611 */
[----:B------:R-:W-:Y:S02]  /*11f0*/  LOP3.LUT R20, R20, 0x300030, R33, 0xf8, !PT ;  /* 0x0030003014147812 */ /* 0x000fe400078ef821 */
[----:B------:R-:W-:Y:S02]  /*1200*/  SHF.R.U32.HI R33, RZ, 0x8, R18 ;  /* 0x00000008ff217819 */ /* 0x000fe40000011612 */
[----:B------:R-:W-:-:S02]  /*1210*/  LOP3.LUT R29, R29, 0x300030, R34, 0xf8, !PT ;  /* 0x003000301d1d7812 */ /* 0x000fc400078ef822 */
[----:B------:R-:W-:Y:S01]  /*1220*/  LOP3.LUT R30, R30, 0x300030, R33, 0xf8, !PT ;  /* 0x003000301e1e7812 */ /* 0x000fe200078ef821 */
[----:B------:R-:W-:Y:S01]  /*1230*/  HADD2 R33, R10, -1056, -1056 ;  /* 0xe420e4200a217430 */ /* 0x000fe20000000000 */
[----:B------:R-:W-:Y:S02]  /*1240*/  LOP3.LUT R10, R13, 0x3f003f, RZ, 0xc0, !PT ;  /* 0x003f003f0d0a7812 */ /* 0x000fe400078ec0ff */
[----:B------:R-:W-:Y:S01]  /*1250*/  SHF.R.U32.HI R34, RZ, 0x8, R19 ;  /* 0x00000008ff227819 */ /* 0x000fe20000011613 */
[----:B------:R-:W-:Y:S01]  /*1260*/  HFMA2 R8, R33, R22, R8 ;  /* 0x0000001621087231 */ /* 0x000fe20000000008 */
[----:B------:R-:W-:Y:S02]  /*1270*/  LOP3.LUT R10, R10, 0x64006400, RZ, 0xfc, !PT ;  /* 0x640064000a0a7812 */ /* 0x000fe400078efcff */
[----:B------:R-:W-:Y:S02]  /*1280*/  LOP3.LUT R20, R20, 0x64006400, RZ, 0xfc, !PT ;  /* 0x6400640014147812 */ /* 0x000fe400078efcff */
[----:B------:R-:W-:Y:S01]  /*1290*/  LOP3.LUT R29, R29, 0x64006400, RZ, 0xfc, !PT ;  /* 0x640064001d1d7812 */ /* 0x000fe200078efcff */
[----:B------:R-:W-:Y:S01]  /*12a0*/  HADD2 R10, R10, -1056, -1056 ;  /* 0xe420e4200a0a7430 */ /* 0x000fe20000000000 */
[----:B------:R-:W-:Y:S01]  /*12b0*/  LOP3.LUT R30, R30, 0x64006400, RZ, 0xfc, !PT ;  /* 0x640064001e1e7812 */ /* 0x000fe200078efcff */
[----:B------:R-:W-:-:S02]  /*12c0*/  HADD2 R20, R20, -1056, -1056 ;  /* 0xe420e42014147430 */ /* 0x000fc40000000000 */
[----:B------:R-:W-:Y:S01]  /*12d0*/  HFMA2 R9, R10, R22, R9 ;  /* 0x000000160a097231 */ /* 0x000fe20000000009 */
[----:B------:R-:W-:Y:S01]  /*12e0*/  LOP3.LUT R10, R14, 0x3f003f, RZ, 0xc0, !PT ;  /* 0x003f003f0e0a7812 */ /* 0x000fe200078ec0ff */
[----:B------:R-:W-:-:S03]  /*12f0*/  HADD2 R29, R29, -1056, -1056 ;  /* 0xe420e4201d1d7430 */ /* 0x000fc60000000000 */
[----:B------:R-:W-:-:S05]  /*1300*/  LOP3.LUT R10, R10, 0x64006400, RZ, 0xfc, !PT ;  /* 0x640064000a0a7812 */ /* 0x000fca00078efcff */
[----:B------:R-:W-:-:S04]  /*1310*/  HADD2 R10, R10, -1056, -1056 ;  /* 0xe420e4200a0a7430 */ /* 0x000fc80000000000 */
[----:B------:R-:W-:Y:S01]  /*1320*/  HFMA2 R10, R10, R22, R31 ;  /* 0x000000160a0a7231 */ /* 0x000fe2000000001f */
[--C-:B------:R-:W-:Y:S02]  /*1330*/  SHF.R.U32.HI R31, RZ, 0xc, R11.reuse ;  /* 0x0000000cff1f7819 */ /* 0x100fe4000001160b */
[----:B------:R-:W-:Y:S02]  /*1340*/  SHF.R.U32.HI R11, RZ, 0x6, R11 ;  /* 0x00000006ff0b7819 */ /* 0x000fe4000001160b */
[----:B------:R-:W-:Y:S02]  /*1350*/  LOP3.LUT R31, R31, 0xf000f, RZ, 0xc0, !PT ;  /* 0x000f000f1f1f7812 */ /* 0x000fe400078ec0ff */
[----:B------:R-:W-:Y:S02]  /*1360*/  LOP3.LUT R11, R11, 0x3f003f, RZ, 0xc0, !PT ;  /* 0x003f003f0b0b7812 */ /* 0x000fe400078ec0ff */
[----:B------:R-:W-:Y:S02]  /*1370*/  LOP3.LUT R31, R31, 0x300030, R34, 0xf8, !PT ;  /* 0x003000301f1f7812 */ /* 0x000fe400078ef822 */
[----:B------:R-:W-:-:S02]  /*1380*/  LOP3.LUT R11, R11, 0x64006400, RZ, 0xfc, !PT ;  /* 0x640064000b0b7812 */ /* 0x000fc400078efcff */
[----:B------:R-:W-:Y:S02]  /*1390*/  LOP3.LUT R34, R16, 0x3f003f, RZ, 0xc0, !PT ;  /* 0x003f003f10227812 */ /* 0x000fe400078ec0ff */
[----:B------:R-:W-:Y:S01]  /*13a0*/  LOP3.LUT R31, R31, 0x64006400, RZ, 0xfc, !PT ;  /* 0x640064001f1f7812 */ /* 0x000fe200078efcff */
[----:B------:R-:W-:Y:S01]  /*13b0*/  HADD2 R11, R11, -1056, -1056 ;  /* 0xe420e4200b0b7430 */ /* 0x000fe20000000000 */
[----:B------:R-:W-:-:S03]  /*13c0*/  LOP3.LUT R34, R34, 0x64006400, RZ, 0xfc, !PT ;  /* 0x6400640022227812 */ /* 0x000fc600078efcff */
[----:B------:R-:W-:Y:S01]  /*13d0*/  HFMA2 R11, R11, R21, R32 ;  /* 0x000000150b0b7231 */ /* 0x000fe20000000020 */
[----:B------:R-:W-:Y:S01]  /*13e0*/  LOP3.LUT R21, R15, 0x3f003f, RZ, 0xc0, !PT ;  /* 0x003f003f0f157812 */ /* 0x000fe200078ec0ff */
[----:B------:R-:W-:-:S03]  /*13f0*/  HADD2 R34, R34, -1056, -1056 ;  /* 0xe420e42022227430 */ /* 0x000fc60000000000 */
[----:B------:R-:W-:-:S05]  /*1400*/  LOP3.LUT R21, R21, 0x64006400, RZ, 0xfc, !PT ;  /* 0x6400640015157812 */ /* 0x000fca00078efcff */
[----:B------:R-:W-:Y:S01]  /*1410*/  HADD2 R32, R21, -1056, -1056 ;  /* 0xe420e42015207430 */ /* 0x000fe20000000000 */
[--C-:B------:R-:W-:Y:S02]  /*1420*/  SHF.R.U32.HI R21, RZ, 0x6, R12.reuse ;  /* 0x00000006ff157819 */ /* 0x100fe4000001160c */
[----:B------:R-:W-:Y:S01]  /*1430*/  SHF.R.U32.HI R12, RZ, 0xc, R12 ;  /* 0x0000000cff0c7819 */ /* 0x000fe2000001160c */
[----:B------:R-:W-:Y:S01]  /*1440*/  HFMA2 R11, R32, R22, R11 ;  /* 0x00000016200b7231 */ /* 0x000fe2000000000b */
[----:B------:R-:W-:Y:S02]  /*1450*/  SHF.R.U32.HI R22, RZ, 0x6, R13 ;  /* 0x00000006ff167819 */ /* 0x000fe4000001160d */
[----:B------:R-:W-:Y:S02]  /*1460*/  LOP3.LUT R21, R21, 0x3f003f, RZ, 0xc0, !PT ;  /* 0x003f003f15157812 */ /* 0x000fe400078ec0ff */
[----:B------:R-:W-:Y:S02]  /*1470*/  LOP3.LUT R22, R22, 0x3f003f, RZ, 0xc0, !PT ;  /* 0x003f003f16167812 */ /* 0x000fe400078ec0ff */
[----:B------:R-:W-:-:S02]  /*1480*/  LOP3.LUT R21, R21, 0x64006400, RZ, 0xfc, !PT ;  /* 0x6400640015157812 */ /* 0x000fc400078efcff */
[----:B------:R-:W-:Y:S02]  /*1490*/  LOP3.LUT R22, R22, 0x64006400, RZ, 0xfc, !PT ;  /* 0x6400640016167812 */ /* 0x000fe400078efcff */
[----:B------:R-:W-:Y:S01]  /*14a0*/  SHF.R.U32.HI R13, RZ, 0xc, R13 ;  /* 0x0000000cff0d7819 */ /* 0x000fe2000001160d */
[----:B------:R-:W-:Y:S02]  /*14b0*/  HADD2 R21, R21, -1056, -1056 ;  /* 0xe420e42015157430 */ /* 0x000fe40000000000 */
        /* <DEDUP_REMOVED lines=9> */
[----:B------:R-:W-:Y:S01]  /*1550*/  SHF.R.U32.HI R14, RZ, 0xc, R14 ;  /* 0x0000000cff0e7819 */ /* 0x000fe2000001160e */
[----:B------:R-:W-:Y:S02]  /*1560*/  HADD2 R33, R8, -1056, -1056 ;  /* 0xe420e42008217430 */ /* 0x000fe40000000000 */
[----:B------:R-:W-:Y:S01]  /*1570*/  HADD2 R8, R9, -1056, -1056 ;  /* 0xe420e42009087430 */ /* 0x000fe20000000000 */
[----:B------:R-:W-:Y:S01]  /*1580*/  LOP3.LUT R9, R12, 0xf000f, RZ, 0xc0, !PT ;  /* 0x000f000f0c097812 */ /* 0x000fe200078ec0ff */
[-C--:B------:R-:W-:Y:S01]  /*1590*/  HFMA2 R32, R33, R23.reuse, R10 ;  /* 0x0000001721207231 */ /* 0x080fe2000000000a */
[----:B------:R-:W-:Y:S01]  /*15a0*/  SHF.R.U32.HI R12, RZ, 0xa, R16 ;  /* 0x0000000aff0c7819 */ /* 0x000fe20000011610 */
[----:B------:R-:W-:Y:S01]  /*15b0*/  HFMA2 R23, R8, R23, R11 ;  /* 0x0000001708177231 */ /* 0x000fe2000000000b */
[----:B------:R-:W-:-:S02]  /*15c0*/  LOP3.LUT R8, R13, 0xf000f, RZ, 0xc0, !PT ;  /* 0x000f000f0d087812 */ /* 0x000fc400078ec0ff */
[----:B------:R-:W-:Y:S02]  /*15d0*/  SHF.R.U32.HI R13, RZ, 0xa, R17 ;  /* 0x0000000aff0d7819 */ /* 0x000fe40000011611 */
[----:B------:R-:W-:Y:S02]  /*15e0*/  LOP3.LUT R12, R9, 0x300030, R12, 0xf8, !PT ;  /* 0x00300030090c7812 */ /* 0x000fe400078ef80c */
[----:B------:R-:W-:Y:S02]  /*15f0*/  LOP3.LUT R13, R8, 0x300030, R13, 0xf8, !PT ;  /* 0x00300030080d7812 */ /* 0x000fe400078ef80d */
[----:B------:R-:W-:Y:S02]  /*1600*/  LOP3.LUT R9, R14, 0xf000f, RZ, 0xc0, !PT ;  /* 0x000f000f0e097812 */ /* 0x000fe400078ec0ff */
[----:B------:R-:W-:Y:S02]  /*1610*/  SHF.R.U32.HI R8, RZ, 0xa, R18 ;  /* 0x0000000aff087819 */ /* 0x000fe40000011612 */
[----:B------:R-:W-:-:S02]  /*1620*/  SHF.R.U32.HI R10, RZ, 0xc, R15 ;  /* 0x0000000cff0a7819 */ /* 0x000fc4000001160f */
[----:B------:R-:W-:Y:S02]  /*1630*/  LOP3.LUT R15, R9, 0x300030, R8, 0xf8, !PT ;  /* 0x00300030090f7812 */ /* 0x000fe400078ef808 */
[----:B------:R-:W-:Y:S02]  /*1640*/  LOP3.LUT R9, R10, 0xf000f, RZ, 0xc0, !PT ;  /* 0x000f000f0a097812 */ /* 0x000fe400078ec0ff */
[----:B------:R-:W-:Y:S02]  /*1650*/  SHF.R.U32.HI R14, RZ, 0xa, R19 ;  /* 0x0000000aff0e7819 */ /* 0x000fe40000011613 */
[----:B------:R-:W-:Y:S02]  /*1660*/  SHF.R.U32.HI R33, RZ, 0x6, R16 ;  /* 0x00000006ff217819 */ /* 0x000fe40000011610 */
[----:B------:R-:W-:Y:S02]  /*1670*/  LOP3.LUT R14, R9, 0x300030, R14, 0xf8, !PT ;  /* 0x00300030090e7812 */ /* 0x000fe400078ef80e */
[----:B------:R-:W0:Y:S01]  /*1680*/  LDS.128 R8, [UR6+0x10] ;  /* 0x00001006ff087984 */ /* 0x000e220008000c00 */
        /* <DEDUP_REMOVED lines=12> */
[----:B------:R-:W-:Y:S01]  /*1750*/  LOP3.LUT R14, R14, 0x64006400, RZ, 0xfc, !PT ;  /* 0x640064000e0e7812 */ /* 0x000fe200078efcff */
[----:B------:R-:W-:Y:S02]  /*1760*/  HADD2 R13, R13, -1056, -1056 ;  /* 0xe420e4200d0d7430 */ /* 0x000fe40000000000 */
[----:B------:R-:W-:Y:S02]  /*1770*/  HADD2 R15, R15, -1056, -1056 ;  /* 0xe420e4200f0f7430 */ /* 0x000fe40000000000 */
[----:B------:R-:W-:-:S02]  /*1780*/  HADD2 R14, R14, -1056, -1056 ;  /* 0xe420e4200e0e7430 */ /* 0x000fc40000000000 */
[-C--:B0-----:R-:W-:Y:S02]  /*1790*/  HFMA2 R22, R17, R8.reuse, R22 ;  /* 0x0000000811167231 */ /* 0x081fe40000000016 */
[----:B------:R-:W-:Y:S02]  /*17a0*/  HADD2 R17, R16, -1056, -1056 ;  /* 0xe420e42010117430 */ /* 0x000fe40000000000 */
[----:B------:R-:W-:Y:S02]  /*17b0*/  HFMA2 R21, R34, R8, R21 ;  /* 0x0000000822157231 */ /* 0x000fe40000000015 */
[----:B------:R-:W-:Y:S02]  /*17c0*/  HADD2 R34, R33, -1056, -1056 ;  /* 0xe420e42021227430 */ /* 0x000fe40000000000 */
[-C--:B------:R-:W-:Y:S01]  /*17d0*/  HFMA2 R16, R17, R9.reuse, R22 ;  /* 0x0000000911107231 */ /* 0x080fe20000000016 */
[----:B------:R-:W-:Y:S01]  /*17e0*/  LOP3.LUT R17, R18, 0x3f003f, RZ, 0xc0, !PT ;  /* 0x003f003f12117812 */ /* 0x000fe200078ec0ff */
[----:B------:R-:W-:Y:S01]  /*17f0*/  HFMA2 R21, R34, R9, R21 ;  /* 0x0000000922157231 */ /* 0x000fe20000000015 */
[----:B------:R-:W-:Y:S01]  /*1800*/  SHF.R.U32.HI R18, RZ, 0x6, R18 ;  /* 0x00000006ff127819 */ /* 0x000fe20000011612 */
[-C--:B------:R-:W-:Y:S01]  /*1810*/  HFMA2 R16, R29, R10.reuse, R16 ;  /* 0x0000000a1d107231 */ /* 0x080fe20000000010 */
[----:B------:R-:W-:Y:S01]  /*1820*/  LOP3.LUT R17, R17, 0x64006400, RZ, 0xfc, !PT ;  /* 0x6400640011117812 */ /* 0x000fe200078efcff */
[----:B------:R-:W-:Y:S01]  /*1830*/  HFMA2 R21, R20, R10, R21 ;  /* 0x0000000a14157231 */ /* 0x000fe20000000015 */
[----:B------:R-:W-:Y:S01]  /*1840*/  LOP3.LUT R18, R18, 0x3f003f, RZ, 0xc0, !PT ;  /* 0x003f003f12127812 */ /* 0x000fe200078ec0ff */
[----:B------:R-:W-:-:S02]  /*1850*/  HFMA2 R16, R13, R11, R16 ;  /* 0x0000000b0d107231 */ /* 0x000fc40000000010 */
[----:B------:R-:W-:Y:S01]  /*1860*/  HADD2 R17, R17, -1056, -1056 ;  /* 0xe420e42011117430 */ /* 0x000fe20000000000 */
[----:B------:R-:W-:Y:S01]  /*1870*/  LOP3.LUT R18, R18, 0x64006400, RZ, 0xfc, !PT ;  /* 0x6400640012127812 */ /* 0x000fe200078efcff */
[----:B------:R-:W-:Y:S02]  /*1880*/  HFMA2 R21, R12, R11, R21 ;  /* 0x0000000b0c157231 */ /* 0x000fe40000000015 */
[----:B------:R-:W-:Y:S02]  /*1890*/  HADD2 R16, R16.H0_H0, R16.H1_H1 ;  /* 0x3000001010107230 */ /* 0x000fe40000000800 */
[----:B------:R-:W-:Y:S01]  /*18a0*/  HFMA2 R32, R17, R8, R32 ;  /* 0x0000000811207231 */ /* 0x000fe20000000020 */
[----:B------:R-:W-:Y:S01]  /*18b0*/  LOP3.LUT R17, R19, 0x3f003f, RZ, 0xc0, !PT ;  /* 0x003f003f13117812 */ /* 0x000fe200078ec0ff */
[----:B------:R-:W-:Y:S01]  /*18c0*/  HADD2 R21, R21.H0_H0, R21.H1_H1 ;  /* 0x3000001515157230 */ /* 0x000fe20000000800 */
[----:B------:R-:W-:Y:S02]  /*18d0*/  SHF.R.U32.HI R19, RZ, 0x6, R19 ;  /* 0x00000006ff137819 */ /* 0x000fe40000011613 */
[----:B------:R-:W-:-:S02]  /*18e0*/  LOP3.LUT R17, R17, 0x64006400, RZ, 0xfc, !PT ;  /* 0x6400640011117812 */ /* 0x000fc400078efcff */
[----:B------:R-:W-:Y:S02]  /*18f0*/  LOP3.LUT R19, R19, 0x3f003f, RZ, 0xc0, !PT ;  /* 0x003f003f13137812 */ /* 0x000fe400078ec0ff */
[----:B------:R-:W-:Y:S01]  /*1900*/  PRMT R21, R21, 0x5410, R16 ;  /* 0x0000541015157816 */ /* 0x000fe20000000010 */
        /* <DEDUP_REMOVED lines=12> */
[-C--:B------:R-:W-:Y:S02]  /*19d0*/  HFMA2 R32, R15, R11.reuse, R32 ;  /* 0x0000000b0f207231 */ /* 0x080fe40000000020 */
[----:B------:R-:W-:Y:S02]  /*19e0*/  HFMA2 R23, R14, R11, R23 ;  /* 0x0000000b0e177231 */ /* 0x000fe40000000017 */
[----:B------:R-:W-:Y:S02]  /*19f0*/  HADD2 R32, R32.H0_H0, R32.H1_H1 ;  /* 0x3000002020207230 */ /* 0x000fe40000000800 */
[----:B------:R-:W-:-:S05]  /*1a00*/  HADD2 R23, R23.H0_H0, R23.H1_H1 ;  /* 0x3000001717177230 */ /* 0x000fca0000000800 */
[----:B------:R-:W-:-:S05]  /*1a10*/  PRMT R32, R32, 0x5410, R23 ;  /* 0x0000541020207816 */ /* 0x000fca0000000017 */
[----:B------:R-:W-:-:S07]  /*1a20*/  HFMA2 R3, R32, R28, R3 ;  /* 0x0000001c20037231 */ /* 0x000fce0000000003 */
.L_x_3941:
[----:B------:R-:W-:Y:S01]  /*1a30*/  MOV R17, UR15 ;  /* 0x0000000f00117c02 */ /* 0x000fe20008000f00 */
[----:B-----5:R0:W5:Y:S04]  /*1a40*/  LDG.E.128.CONSTANT R8, desc[UR16][R36.64] ;  /* 0x0000001024087981 */ /* 0x020168000c1e9d00 */
[----:B------:R-:W-:-:S05]  /*1a50*/  IMAD.WIDE R16, R17, 0x4, R36 ;  /* 0x0000000411107825 */ /* 0x000fca00078e0224 */
[----:B------:R0:W5:Y:S01]  /*1a60*/  LDG.E.128.CONSTANT R12, desc[UR16][R16.64] ;  /* 0x00000010100c7981 */ /* 0x000162000c1e9d00 */
[----:B------:R-:W-:-:S05]  /*1a70*/  MOV R35, UR15 ;  /* 0x0000000f00237c02 */ /* 0x000fca0008000f00 */
[----:B------:R-:W-:Y:S01]  /*1a80*/  IMAD.WIDE R34, R35, 0x4, R16 ;  /* 0x0000000423227825 */ /* 0x000fe200078e0210 */
[----:B------:R-:W-:Y:S06]  /*1a90*/  BRA.U UP0, `(.L_x_3942) ;  /* 0x0000000900bc7547 */ /* 0x000fec000b800000 */
[----:B0-----:R-:W2:Y:S01]  /*1aa0*/  LDG.E.128.CONSTANT R16, desc[UR16][R34.64] ;  /* 0x0000001022107981 */ /* 0x001ea2000c1e9d00 */
[----:B-----5:R-:W-:Y:S02]  /*1ab0*/  LOP3.LUT R29, R8, 0x3f003f, RZ, 0xc0, !PT ;  /* 0x003f003f081d7812 */ /* 0x020fe400078ec0ff */
[----:B------:R-:W-:Y:S01]  /*1ac0*/  LOP3.LUT R37, R9, 0x3f003f, RZ, 0xc0, !PT ;  /* 0x003f003f09257812 */ /* 0x000fe200078ec0ff */
[----:B------:R-:W0:Y:S01]  /*1ad0*/  LDS.128 R20, [UR6+0x20] ;  /* 0x00002006ff147984 */ /* 0x000e220008000c00 */
        /* <DEDUP_REMOVED lines=171> */
.L_x_3942:
        /* <DEDUP_REMOVED lines=10> */
.L_x_3940:
[----:B------:R-:W1:Y:S02]  /*2630*/  LDCU UR4, c[0x0][0x3d4] ;  /* 0x00007a80ff0477ac */ /* 0x000e640008000800 */
[----:B-1----:R-:W-:-:S04]  /*2640*/  UISETP.LT.AND UP0, UPT, UR10, UR4, UPT ;  /* 0x000000040a00728c */ /* 0x002fc8000bf01270 */
[----:B------:R-:W-:-:S04]  /*2650*/  USEL UR10, UR10, UR4, UP0 ;  /* 0x000000040a0a7287 */ /* 0x000fc80008000000 */
[----:B------:R-:W-:-:S09]  /*2660*/  UISETP.GT.AND UP0, UPT, UR10, UR11, UPT ;  /* 0x0000000b0a00728c */ /* 0x000fd2000bf04270 */
[----:B------:R-:W-:Y:S05]  /*2670*/  BRA.U !UP0, `(.L_x_3944) ;  /* 0x0000002508907547 */ /* 0x000fea000b800000 */
[----:B------:R-:W1:Y:S01]  /*2680*/  LDCU.64 UR4, c[0x0][0x3b8] ;  /* 0x00007700ff0477ac */ /* 0x000e620008000a00 */
[----:B------:R-:W2:Y:S01]  /*2690*/  LDCU UR14, c[0x0][0x3a8] ;  /* 0x00007500ff0e77ac */ /* 0x000ea20008000800 */
[----:B------:R-:W3:Y:S01]  /*26a0*/  LDCU UR15, c[0x0][0x3ac] ;  /* 0x00007580ff0f77ac */ /* 0x000ee20008000800 */
[----:B------:R-:W-:Y:S02]  /*26b0*/  UIADD3 UR6, UPT, UPT, UR6, 0x20, URZ ;  /* 0x0000002006067890 */ /* 0x000fe4000fffe0ff */
[----:B-1----:R-:W-:-:S04]  /*26c0*/  UIMAD.WIDE.U32 UR4, UR11, 0x4, UR4 ;  /* 0x000000040b0478a5 */ /* 0x002fc8000f8e0004 */
[----:B------:R-:W-:-:S04]  /*26d0*/  UIADD3 UR7, UP0, UPT, UR4, 0x2, URZ ;  /* 0x0000000204077890 */ /* 0x000fc8000ff1e0ff */
[----:B------:R-:W-:Y:S02]  /*26e0*/  UIADD3.X UR4, UPT, UPT, URZ, UR5, URZ, UP0, !UPT ;  /* 0x00000005ff047290 */ /* 0x000fe400087fe4ff */
[----:B------:R-:W-:-:S04]  /*26f0*/  MOV R4, UR7 ;  /* 0x0000000700047c02 */ /* 0x000fc80008000f00 */
[----:B--23--:R-:W-:-:S07]  /*2700*/  MOV R5, UR4 ;  /* 0x0000000400057c02 */ /* 0x00cfce0008000f00 */
.L_x_3949:
[----:B------:R-:W-:-:S13]  /*2710*/  ISETP.NE.AND P0, PT, R7, UR11, PT ;  /* 0x0000000b07007c0c */ /* 0x000fda000bf05270 */
[----:B------:R-:W-:Y:S01]  /*2720*/  @!P0 LEA R10, R6, R1, 0x3 ;  /* 0x00000001060a8211 */ /* 0x000fe200078e18ff */
[----:B------:R-:W2:Y:S05]  /*2730*/  @!P0 LDG.E.U16.CONSTANT R12, desc[UR16][R4.64] ;  /* 0x00000010040c8981 */ /* 0x000eaa000c1e9500 */
[----:B------:R-:W3:Y:S01]  /*2740*/  @!P0 LDL.64 R10, [R10+0x8] ;  /* 0x000008000a0a8983 */ /* 0x000ee20000100a00 */
[----:B------:R-:W-:Y:S01]  /*2750*/  UISETP.GE.AND UP0, UPT, UR19, UR14, UPT ;  /* 0x0000000e1300728c */ /* 0x000fe2000bf06270 */
        /* <DEDUP_REMOVED lines=8> */
[----:B------:R-:W-:Y:S06]  /*27e0*/  BRA.U UP0, `(.L_x_3945) ;  /* 0x00000009003c7547 */ /* 0x000fec000b800000 */
[----:B------:R-:W2:Y:S04]  /*27f0*/  LDG.E.128.CONSTANT R8, desc[UR16][R8.64] ;  /* 0x0000001008087981 */ /* 0x000ea8000c1e9d00 */
[----:B------:R-:W1:Y:S01]  /*2800*/  LDS.64 R12, [UR6+-0x20] ;  /* 0xffffe006ff0c7984 */ /* 0x000e620008000a00 */
[----:B--2---:R-:W-:Y:S02]  /*2810*/  LOP3.LUT R14, R8, 0xf000f, RZ, 0xc0, !PT ;  /* 0x000f000f080e7812 */ /* 0x004fe400078ec0ff */
[----:B------:R-:W-:Y:S02]  /*2820*/  LOP3.LUT R15, R9, 0xf000f, RZ, 0xc0, !PT ;  /* 0x000f000f090f7812 */ /* 0x000fe400078ec0ff */
[----:B------:R-:W-:Y:S02]  /*2830*/  LOP3.LUT R14, R14, 0x64006400, RZ, 0xfc, !PT ;  /* 0x640064000e0e7812 */ /* 0x000fe400078efcff */
[----:B0-----:R-:W-:-:S02]  /*2840*/  LOP3.LUT R16, R10, 0xf000f, RZ, 0xc0, !PT ;  /* 0x000f000f0a107812 */ /* 0x001fc400078ec0ff */
[----:B------:R-:W-:Y:S01]  /*2850*/  LOP3.LUT R17, R11, 0xf000f, RZ, 0xc0, !PT ;  /* 0x000f000f0b117812 */ /* 0x000fe200078ec0ff */
[----:B------:R-:W-:Y:S01]  /*2860*/  HADD2 R21, R14, -1032, -1032 ;  /* 0xe408e4080e157430 */ /* 0x000fe20000000000 */
[----:B------:R-:W-:Y:S02]  /*2870*/  LOP3.LUT R15, R15, 0x64006400, RZ, 0xfc, !PT ;  /* 0x640064000f0f7812 */ /* 0x000fe400078efcff */
[----:B------:R-:W-:Y:S02]  /*2880*/  LOP3.LUT R16, R16, 0x64006400, RZ, 0xfc, !PT ;  /* 0x6400640010107812 */ /* 0x000fe400078efcff */
[----:B------:R-:W-:Y:S01]  /*2890*/  LOP3.LUT R17, R17, 0x64006400, RZ, 0xfc, !PT ;  /* 0x6400640011117812 */ /* 0x000fe200078efcff */
[----:B------:R-:W-:Y:S02]  /*28a0*/  HADD2 R15, R15, -1032, -1032 ;  /* 0xe408e4080f0f7430 */ /* 0x000fe40000000000 */
[--C-:B------:R-:W-:Y:S01]  /*28b0*/  HADD2.F32 R14, -RZ, R21.reuse.H0_H0 ;  /* 0x20000015ff0e7230 */ /* 0x100fe20000004100 */
[----:B------:R-:W-:Y:S01]  /*28c0*/  LOP3.LUT R29, R9, 0xf000f0, RZ, 0xc0, !PT ;  /* 0x00f000f0091d7812 */ /* 0x000fe200078ec0ff */
[----:B------:R-:W-:-:S02]  /*28d0*/  HADD2.F32 R30, -RZ, R21.H1_H1 ;  /* 0x30000015ff1e7230 */ /* 0x000fc40000004100 */
[----:B------:R-:W-:Y:S02]  /*28e0*/  HADD2 R21, R16, -1032, -1032 ;  /* 0xe408e40810157430 */ /* 0x000fe40000000000 */
[--C-:B------:R-:W-:Y:S02]  /*28f0*/  HADD2.F32 R34, -RZ, R15.reuse.H0_H0 ;  /* 0x2000000fff227230 */ /* 0x100fe40000004100 */
[----:B------:R-:W-:Y:S02]  /*2900*/  HADD2 R23, R17, -1032, -1032 ;  /* 0xe408e40811177430 */ /* 0x000fe40000000000 */
[----:B------:R-:W-:Y:S01]  /*2910*/  HADD2.F32 R32, -RZ, R15.H1_H1 ;  /* 0x3000000fff207230 */ /* 0x000fe20000004100 */
[----:B------:R-:W-:Y:S01]  /*2920*/  LOP3.LUT R29, R29, 0x64006400, RZ, 0xfc, !PT ;  /* 0x640064001d1d7812 */ /* 0x000fe200078efcff */
[----:B-1----:R-:W-:Y:S01]  /*2930*/  HADD2.F32 R15, -RZ, R12.H0_H0 ;  /* 0x2000000cff0f7230 */ /* 0x002fe20000004100 */
[----:B------:R-:W-:Y:S01]  /*2940*/  SHF.R.U32.HI R9, RZ, 0x8, R9 ;  /* 0x00000008ff097819 */ /* 0x000fe20000011609 */
[----:B------:R-:W-:-:S02]  /*2950*/  HADD2.F32 R16, -RZ, R21.H0_H0 ;  /* 0x20000015ff107230 */ /* 0x000fc40000004100 */
[----:B------:R-:W-:Y:S02]  /*2960*/  HADD2.F32 R22, -RZ, R23.H0_H0 ;  /* 0x20000017ff167230 */ /* 0x000fe40000004100 */
[----:B------:R-:W-:Y:S01]  /*2970*/  FFMA.FTZ R17, R14, R15, RZ ;  /* 0x0000000f0e117223 */ /* 0x000fe200000100ff */
[----:B------:R-:W-:Y:S02]  /*2980*/  HADD2.F32 R26, -RZ, R21.H1_H1 ;  /* 0x30000015ff1a7230 */ /* 0x000fe40000004100 */
[C---:B------:R-:W-:Y:S01]  /*2990*/  FFMA.FTZ R27, R15.reuse, R16, RZ ;  /* 0x000000100f1b7223 */ /* 0x040fe200000100ff */
[----:B------:R-:W-:Y:S02]  /*29a0*/  HADD2.F32 R21, -RZ, R12.H1_H1 ;  /* 0x3000000cff157230 */ /* 0x000fe40000004100 */
[C---:B------:R-:W-:Y:S01]  /*29b0*/  FFMA.FTZ R12, R15.reuse, R34, RZ ;  /* 0x000000220f0c7223 */ /* 0x040fe200000100ff */
[----:B------:R-:W-:Y:S02]  /*29c0*/  FFMA.FTZ R22, R15, R22, RZ ;  /* 0x000000160f167223 */ /* 0x000fe400000100ff */
[----:B------:R-:W0:Y:S01]  /*29d0*/  LDS.64 R14, [UR6+-0x18] ;  /* 0xffffe806ff0e7984 */ /* 0x000e220008000a00 */
[----:B------:R-:W-:Y:S01]  /*29e0*/  FFMA.FTZ R16, R30, R21, R17 ;  /* 0x000000151e107223 */ /* 0x000fe20000010011 */
[C---:B------:R-:W-:Y:S01]  /*29f0*/  FFMA.FTZ R17, R21.reuse, R26, R27 ;  /* 0x0000001a15117223 */ /* 0x040fe2000001001b */
[----:B------:R-:W-:Y:S01]  /*2a00*/  LOP3.LUT R30, R10, 0xf000f0, RZ, 0xc0, !PT ;  /* 0x00f000f00a1e7812 */ /* 0x000fe200078ec0ff */
[----:B------:R-:W-:Y:S01]  /*2a10*/  HADD2.F32 R26, -RZ, R23.H1_H1 ;  /* 0x30000017ff1a7230 */ /* 0x000fe20000004100 */
[----:B------:R-:W-:Y:S01]  /*2a20*/  LOP3.LUT R23, R8, 0xf000f0, RZ, 0xc0, !PT ;  /* 0x00f000f008177812 */ /* 0x000fe200078ec0ff */
[----:B------:R-:W-:Y:S01]  /*2a30*/  FFMA.FTZ R12, R21, R32, R12 ;  /* 0x00000020150c7223 */ /* 0x000fe2000001000c */
[----:B------:R-:W-:-:S02]  /*2a40*/  LOP3.LUT R27, R11, 0xf000f0, RZ, 0xc0, !PT ;  /* 0x00f000f00b1b7812 */ /* 0x000fc400078ec0ff */
[----:B------:R-:W-:Y:S01]  /*2a50*/  LOP3.LUT R31, R30, 0x64006400, RZ, 0xfc, !PT ;  /* 0x640064001e1f7812 */ /* 0x000fe200078efcff */
[----:B------:R-:W-:Y:S01]  /*2a60*/  FFMA.FTZ R26, R21, R26, R22 ;  /* 0x0000001a151a7223 */ /* 0x000fe20000010016 */
[----:B------:R-:W-:Y:S02]  /*2a70*/  LOP3.LUT R23, R23, 0x64006400, RZ, 0xfc, !PT ;  /* 0x6400640017177812 */ /* 0x000fe400078efcff */
[----:B------:R-:W-:Y:S01]  /*2a80*/  LOP3.LUT R21, R27, 0x64006400, RZ, 0xfc, !PT ;  /* 0x640064001b157812 */ /* 0x000fe200078efcff */
[-C--:B------:R-:W-:Y:S01]  /*2a90*/  HFMA2 R27, R31, R20.reuse.H0_H0, -72, -72 ;  /* 0xd480d4801f1b7431 */ /* 0x080fe20000040014 */
[----:B------:R-:W-:Y:S01]  /*2aa0*/  SHF.R.U32.HI R8, RZ, 0x8, R8 ;  /* 0x00000008ff087819 */ /* 0x000fe20000011608 */
[-C--:B------:R-:W-:Y:S01]  /*2ab0*/  HFMA2 R22, R23, R20.reuse.H0_H0, -72, -72 ;  /* 0xd480d48017167431 */ /* 0x080fe20000040014 */
[----:B------:R-:W-:Y:S01]  /*2ac0*/  SHF.R.U32.HI R10, RZ, 0x8, R10 ;  /* 0x00000008ff0a7819 */ /* 0x000fe2000001160a */
[----:B------:R-:W-:Y:S02]  /*2ad0*/  HFMA2 R23, R29, R20.H0_H0, -72, -72 ;  /* 0xd480d4801d177431 */ /* 0x000fe40000040014 */
[----:B------:R-:W-:-:S02]  /*2ae0*/  HADD2.F32 R29, -RZ, R13.H0_H0 ;  /* 0x2000000dff1d7230 */ /* 0x000fc40000004100 */
[----:B------:R-:W-:Y:S02]  /*2af0*/  HFMA2 R21, R21, R20.H0_H0, -72, -72 ;  /* 0xd480d48015157431 */ /* 0x000fe40000040014 */
[----:B------:R-:W-:Y:S01]  /*2b00*/  HADD2.F32 R30, -RZ, R27.H0_H0 ;  /* 0x2000001bff1e7230 */ /* 0x000fe20000004100 */
[----:B------:R-:W-:Y:S01]  /*2b10*/  SHF.R.U32.HI R11, RZ, 0x8, R11 ;  /* 0x00000008ff0b7819 */ /* 0x000fe2000001160b */
[--C-:B------:R-:W-:Y:S02]  /*2b20*/  HADD2.F32 R33, -RZ, R22.reuse.H0_H0 ;  /* 0x20000016ff217230 */ /* 0x100fe40000004100 */
[----:B------:R-:W-:Y:S02]  /*2b30*/  HADD2.F32 R31, -RZ, R23.H0_H0 ;  /* 0x20000017ff1f7230 */ /* 0x000fe40000004100 */
[----:B------:R-:W-:Y:S01]  /*2b40*/  FFMA.FTZ R32, R29, R30, R17 ;  /* 0x0000001e1d207223 */ /* 0x000fe20000010011 */
[----:B------:R-:W-:Y:S02]  /*2b50*/  HADD2.F32 R13, -RZ, R13.H1_H1 ;  /* 0x3000000dff0d7230 */ /* 0x000fe40000004100 */
[----:B------:R-:W-:Y:S01]  /*2b60*/  FFMA.FTZ R16, R33, R29, R16 ;  /* 0x0000001d21107223 */ /* 0x000fe20000010010 */
[----:B------:R-:W-:-:S02]  /*2b70*/  HADD2.F32 R17, -RZ, R22.H1_H1 ;  /* 0x30000016ff117230 */ /* 0x000fc40000004100 */
[----:B------:R-:W-:Y:S01]  /*2b80*/  FFMA.FTZ R12, R29, R31, R12 ;  /* 0x0000001f1d0c7223 */ /* 0x000fe2000001000c */
[----:B------:R-:W-:Y:S01]  /*2b90*/  HADD2.F32 R23, -RZ, R23.H1_H1 ;  /* 0x30000017ff177230 */ /* 0x000fe20000004100 */
[----:B------:R-:W-:Y:S01]  /*2ba0*/  LOP3.LUT R22, R8, 0xf000f, RZ, 0xc0, !PT ;  /* 0x000f000f08167812 */ /* 0x000fe200078ec0ff */
[----:B------:R-:W-:Y:S02]  /*2bb0*/  HADD2.F32 R27, -RZ, R27.H1_H1 ;  /* 0x3000001bff1b7230 */ /* 0x000fe40000004100 */
[----:B------:R-:W-:Y:S01]  /*2bc0*/  FFMA.FTZ R30, R17, R13, R16 ;  /* 0x0000000d111e7223 */ /* 0x000fe20000010010 */
[--C-:B------:R-:W-:Y:S02]  /*2bd0*/  HADD2.F32 R31, -RZ, R21.reuse.H0_H0 ;  /* 0x20000015ff1f7230 */ /* 0x100fe40000004100 */
        /* <DEDUP_REMOVED lines=8> */
[----:B------:R-:W-:Y:S01]  /*2c60*/  HADD2 R12, R12, -1032, -1032 ;  /* 0xe408e4080c0c7430 */ /* 0x000fe20000000000 */
[----:B------:R-:W-:Y:S01]  /*2c70*/  LOP3.LUT R23, R23, 0x64006400, RZ, 0xfc, !PT ;  /* 0x6400640017177812 */ /* 0x000fe200078efcff */
[----:B0-----:R-:W-:Y:S01]  /*2c80*/  HADD2.F32 R21, -RZ, R14.H0_H0 ;  /* 0x2000000eff157230 */ /* 0x001fe20000004100 */
[----:B------:R-:W-:Y:S01]  /*2c90*/  LOP3.LUT R27, R27, 0x64006400, RZ, 0xfc, !PT ;  /* 0x640064001b1b7812 */ /* 0x000fe200078efcff */
[----:B------:R-:W-:Y:S01]  /*2ca0*/  FFMA.FTZ R26, R13, R22, R26 ;  /* 0x000000160d1a7223 */ /* 0x000fe2000001001a */
[----:B------:R-:W-:Y:S01]  /*2cb0*/  LOP3.LUT R31, R29, 0x64006400, RZ, 0xfc, !PT ;  /* 0x640064001d1f7812 */ /* 0x000fe200078efcff */
[----:B------:R-:W-:-:S02]  /*2cc0*/  HADD2.F32 R29, -RZ, R12.H0_H0 ;  /* 0x2000000cff1d7230 */ /* 0x000fc40000004100 */
[----:B------:R-:W-:Y:S02]  /*2cd0*/  HADD2 R23, R23, -1032, -1032 ;  /* 0xe408e40817177430 */ /* 0x000fe40000000000 */
[----:B------:R-:W-:Y:S02]  /*2ce0*/  HADD2.F32 R14, -RZ, R14.H1_H1 ;  /* 0x3000000eff0e7230 */ /* 0x000fe40000004100 */
[----:B------:R-:W-:Y:S02]  /*2cf0*/  HADD2 R22, R27, -1032, -1032 ;  /* 0xe408e4081b167430 */ /* 0x000fe40000000000 */
[----:B------:R-:W-:Y:S02]  /*2d00*/  HADD2.F32 R12, -RZ, R12.H1_H1 ;  /* 0x3000000cff0c7230 */ /* 0x000fe40000004100 */
[----:B------:R-:W-:Y:S02]  /*2d10*/  HADD2 R13, R31, -1032, -1032 ;  /* 0xe408e4081f0d7430 */ /* 0x000fe40000000000 */
[----:B------:R-:W-:Y:S01]  /*2d20*/  FFMA.FTZ R29, R29, R21, R30 ;  /* 0x000000151d1d7223 */ /* 0x000fe2000001001e */
[----:B------:R-:W-:Y:S01]  /*2d30*/  HADD2.F32 R31, -RZ, R23.H0_H0 ;  /* 0x20000017ff1f7230 */ /* 0x000fe20000004100 */
[----:B------:R-:W-:Y:S01]  /*2d40*/  LOP3.LUT R11, R11, 0xf000f0, RZ, 0xc0, !PT ;  /* 0x00f000f00b0b7812 */ /* 0x000fe200078ec0ff */
[----:B------:R-:W-:-:S02]  /*2d50*/  HADD2.F32 R30, -RZ, R22.H0_H0 ;  /* 0x20000016ff1e7230 */ /* 0x000fc40000004100 */
        /* <DEDUP_REMOVED lines=8> */
[----:B------:R-:W-:Y:S01]  /*2de0*/  FFMA.FTZ R8, R12, R14, R29 ;  /* 0x0000000e0c087223 */ /* 0x000fe2000001001d */
[----:B------:R-:W-:Y:S01]  /*2df0*/  LOP3.LUT R9, R16, 0x64006400, RZ, 0xfc, !PT ;  /* 0x6400640010097812 */ /* 0x000fe200078efcff */
[C---:B------:R-:W-:Y:S01]  /*2e00*/  FFMA.FTZ R12, R14.reuse, R23, R31 ;  /* 0x000000170e0c7223 */ /* 0x040fe2000001001f */
[----:B------:R-:W-:Y:S01]  /*2e10*/  FFMA.FTZ R16, R14, R26, R17 ;  /* 0x0000001a0e107223 */ /* 0x000fe20000010011 */
        /* <DEDUP_REMOVED lines=15> */
[----:B------:R-:W-:Y:S02]  /*2f10*/  HADD2.F32 R15, -RZ, R15.H1_H1 ;  /* 0x3000000fff0f7230 */ /* 0x000fe40000004100 */
[C---:B------:R-:W-:Y:S01]  /*2f20*/  FFMA.FTZ R12, R27.reuse, R22, R12 ;  /* 0x000000161b0c7223 */ /* 0x040fe2000001000c */
[----:B------:R-:W-:Y:S02]  /*2f30*/  HADD2.F32 R8, -RZ, R9.H1_H1 ;  /* 0x30000009ff087230 */ /* 0x000fe40000004100 */
[----:B------:R-:W-:Y:S01]  /*2f40*/  FFMA.FTZ R9, R27, R14, R16 ;  /* 0x0000000e1b097223 */ /* 0x000fe20000010010 */
[----:B------:R-:W-:Y:S02]  /*2f50*/  HADD2.F32 R17, -RZ, R11.H0_H0 ;  /* 0x2000000bff117230 */ /* 0x000fe40000004100 */
[----:B------:R-:W-:Y:S02]  /*2f60*/  HADD2.F32 R22, -RZ, R13.H1_H1 ;  /* 0x3000000dff167230 */ /* 0x000fe40000004100 */
[----:B------:R-:W-:Y:S01]  /*2f70*/  FFMA.FTZ R8, R15, R8, R12 ;  /* 0x000000080f087223 */ /* 0x000fe2000001000c */
[----:B------:R-:W-:-:S02]  /*2f80*/  HADD2.F32 R10, -RZ, R10.H1_H1 ;  /* 0x3000000aff0a7230 */ /* 0x000fc40000004100 */
[----:B------:R-:W-:Y:S01]  /*2f90*/  FFMA.FTZ R26, R27, R17, R26 ;  /* 0x000000111b1a7223 */ /* 0x000fe2000001001a */
[----:B------:R-:W-:Y:S02]  /*2fa0*/  HADD2.F32 R12, -RZ, R11.H1_H1 ;  /* 0x3000000bff0c7230 */ /* 0x000fe40000004100 */
[C---:B------:R-:W-:Y:S01]  /*2fb0*/  FFMA.FTZ R22, R15.reuse, R22, R9 ;  /* 0x000000160f167223 */ /* 0x040fe20000010009 */
[--C-:B------:R-:W-:Y:S02]  /*2fc0*/  HADD2.F32 R9, -RZ, R24.reuse.H0_H0 ;  /* 0x20000018ff097230 */ /* 0x100fe40000004100 */
[----:B------:R-:W-:Y:S01]  /*2fd0*/  FFMA.FTZ R10, R10, R15, R23 ;  /* 0x0000000f0a0a7223 */ /* 0x000fe20000010017 */
        /* <DEDUP_REMOVED lines=15> */
[----:B------:R-:W-:-:S07]  /*30d0*/  HADD2 R3, R13, R3 ;  /* 0x000000030d037230 */ /* 0x000fce0000000000 */
.L_x_3945:
[----:B0-----:R-:W-:Y:S02]  /*30e0*/  MOV R17, UR15 ;  /* 0x0000000f00117c02 */ /* 0x001fe40008000f00 */
[----:B------:R-:W-:-:S03]  /*30f0*/  @!P0 IADD3 R21, PT, PT, R6, 0x1, RZ ;  /* 0x0000000106158810 */ /* 0x000fc60007ffe0ff */
[----:B------:R-:W-:Y:S01]  /*3100*/  IMAD.WIDE R16, R17, 0x4, R18 ;  /* 0x0000000411107825 */ /* 0x000fe200078e0212 */
[----:B------:R-:W-:Y:S06]  /*3110*/  BRA.U UP0, `(.L_x_3946) ;  /* 0x00000009003c7547 */ /* 0x000fec000b800000 */
[----:B------:R-:W2:Y:S04]  /*3120*/  LDG.E.128.CONSTANT R8, desc[UR16][R18.64] ;  /* 0x0000001012087981 */ /* 0x000ea8000c1e9d00 */
[----:B------:R-:W0:Y:S01]  /*3130*/  LDS.64 R12, [UR6+-0x10] ;  /* 0xfffff006ff0c7984 */ /* 0x000e220008000a00 */
[----:B--2---:R-:W-:Y:S02]  /*3140*/  LOP3.LUT R14, R8, 0xf000f, RZ, 0xc0, !PT ;  /* 0x000f000f080e7812 */ /* 0x004fe400078ec0ff */
        /* <DEDUP_REMOVED lines=8> */
[----:B------:R-:W-:Y:S02]  /*31d0*/  HADD2 R23, R15, -1032, -1032 ;  /* 0xe408e4080f177430 */ /* 0x000fe40000000000 */
[----:B------:R-:W-:Y:S02]  /*31e0*/  HADD2.F32 R14, -RZ, R29.H0_H0 ;  /* 0x2000001dff0e7230 */ /* 0x000fe40000004100 */
[----:B------:R-:W-:-:S02]  /*31f0*/  HADD2 R26, R22, -1032, -1032 ;  /* 0xe408e408161a7430 */ /* 0x000fc40000000000 */
[----:B0-----:R-:W-:Y:S02]  /*3200*/  HADD2.F32 R15, -RZ, R12.H0_H0 ;  /* 0x2000000cff0f7230 */ /* 0x001fe40000004100 */
[----:B------:R-:W-:Y:S02]  /*3210*/  HADD2 R19, R27, -1032, -1032 ;  /* 0xe408e4081b137430 */ /* 0x000fe40000000000 */
[----:B------:R-:W-:Y:S01]  /*3220*/  HADD2.F32 R27, -RZ, R29.H1_H1 ;  /* 0x3000001dff1b7230 */ /* 0x000fe20000004100 */
[----:B------:R-:W-:Y:S01]  /*3230*/  LOP3.LUT R35, R11, 0xf000f0, RZ, 0xc0, !PT ;  /* 0x00f000f00b237812 */ /* 0x000fe200078ec0ff */
[----:B------:R-:W-:Y:S02]  /*3240*/  HADD2.F32 R30, -RZ, R23.H0_H0 ;  /* 0x20000017ff1e7230 */ /* 0x000fe40000004100 */
[----:B------:R-:W-:Y:S01]  /*3250*/  FFMA.FTZ R14, R14, R15, RZ ;  /* 0x0000000f0e0e7223 */ /* 0x000fe200000100ff */
[----:B------:R-:W-:Y:S01]  /*3260*/  HADD2.F32 R18, -RZ, R26.H0_H0 ;  /* 0x2000001aff127230 */ /* 0x000fe20000004100 */
[----:B------:R-:W-:Y:S01]  /*3270*/  LOP3.LUT R35, R35, 0x64006400, RZ, 0xfc, !PT ;  /* 0x6400640023237812 */ /* 0x000fe200078efcff */
[----:B------:R-:W-:-:S02]  /*3280*/  HADD2.F32 R12, -RZ, R12.H1_H1 ;  /* 0x3000000cff0c7230 */ /* 0x000fc40000004100 */
[C---:B------:R-:W-:Y:S01]  /*3290*/  FFMA.FTZ R31, R15.reuse, R30, RZ ;  /* 0x0000001e0f1f7223 */ /* 0x040fe200000100ff */
[----:B------:R-:W-:Y:S02]  /*32a0*/  HADD2.F32 R22, -RZ, R19.H0_H0 ;  /* 0x20000013ff167230 */ /* 0x000fe40000004100 */
[----:B------:R-:W-:Y:S01]  /*32b0*/  FFMA.FTZ R29, R15, R18, RZ ;  /* 0x000000120f1d7223 */ /* 0x000fe200000100ff */
[----:B------:R-:W-:Y:S02]  /*32c0*/  HADD2.F32 R23, -RZ, R23.H1_H1 ;  /* 0x30000017ff177230 */ /* 0x000fe40000004100 */
[----:B------:R-:W-:Y:S01]  /*32d0*/  FFMA.FTZ R27, R27, R12, R14 ;  /* 0x0000000c1b1b7223 */ /* 0x000fe2000001000e */
[----:B------:R-:W-:Y:S01]  /*32e0*/  LOP3.LUT R14, R8, 0xf000f0, RZ, 0xc0, !PT ;  /* 0x00f000f0080e7812 */ /* 0x000fe200078ec0ff */
[----:B------:R-:W-:Y:S01]  /*32f0*/  FFMA.FTZ R15, R15, R22, RZ ;  /* 0x000000160f0f7223 */ /* 0x000fe200000100ff */
[----:B------:R-:W-:Y:S02]  /*3300*/  HADD2.F32 R22, -RZ, R19.H1_H1 ;  /* 0x30000013ff167230 */ /* 0x000fe40000004100 */
[----:B------:R-:W-:Y:S01]  /*3310*/  FFMA.FTZ R23, R12, R23, R31 ;  /* 0x000000170c177223 */ /* 0x000fe2000001001f */
[----:B------:R-:W-:Y:S01]  /*3320*/  HADD2.F32 R26, -RZ, R26.H1_H1 ;  /* 0x3000001aff1a7230 */ /* 0x000fe20000004100 */
[----:B------:R-:W-:-:S02]  /*3330*/  LOP3.LUT R31, R14, 0x64006400, RZ, 0xfc, !PT ;  /* 0x640064000e1f7812 */ /* 0x000fc400078efcff */
[----:B------:R-:W-:Y:S01]  /*3340*/  LOP3.LUT R18, R9, 0xf000f0, RZ, 0xc0, !PT ;  /* 0x00f000f009127812 */ /* 0x000fe200078ec0ff */
[C---:B------:R-:W-:Y:S01]  /*3350*/  FFMA.FTZ R22, R12.reuse, R22, R15 ;  /* 0x000000160c167223 */ /* 0x040fe2000001000f */
[----:B------:R-:W-:Y:S01]  /*3360*/  FFMA.FTZ R19, R12, R26, R29 ;  /* 0x0000001a0c137223 */ /* 0x000fe2000001001d */
[----:B------:R-:W0:Y:S01]  /*3370*/  LDS.64 R14, [UR6+-0x8] ;  /* 0xfffff806ff0e7984 */ /* 0x000e220008000a00 */
[-C--:B------:R-:W-:Y:S01]  /*3380*/  HFMA2 R29, R31, R20.reuse.H0_H0, -72, -72 ;  /* 0xd480d4801f1d7431 */ /* 0x080fe20000040014 */
[----:B------:R-:W-:Y:S01]  /*3390*/  LOP3.LUT R33, R18, 0x64006400, RZ, 0xfc, !PT ;  /* 0x6400640012217812 */ /* 0x000fe200078efcff */
[----:B------:R-:W-:Y:S01]  /*33a0*/  HADD2.F32 R26, -RZ, R13.H0_H0 ;  /* 0x2000000dff1a7230 */ /* 0x000fe20000004100 */
[----:B------:R-:W-:Y:S02]  /*33b0*/  LOP3.LUT R18, R10, 0xf000f0, RZ, 0xc0, !PT ;  /* 0x00f000f00a127812 */ /* 0x000fe400078ec0ff */
[--C-:B------:R-:W-:Y:S02]  /*33c0*/  HADD2.F32 R30, -RZ, R29.reuse.H0_H0 ;  /* 0x2000001dff1e7230 */ /* 0x100fe40000004100 */
[----:B------:R-:W-:Y:S01]  /*33d0*/  HFMA2 R12, R33, R20.H0_H0, -72, -72 ;  /* 0xd480d480210c7431 */ /* 0x000fe20000040014 */
[----:B------:R-:W-:Y:S01]  /*33e0*/  LOP3.LUT R33, R18, 0x64006400, RZ, 0xfc, !PT ;  /* 0x6400640012217812 */ /* 0x000fe200078efcff */
[----:B------:R-:W-:Y:S01]  /*33f0*/  HADD2.F32 R29, -RZ, R29.H1_H1 ;  /* 0x3000001dff1d7230 */ /* 0x000fe20000004100 */
[----:B------:R-:W-:Y:S01]  /*3400*/  SHF.R.U32.HI R8, RZ, 0x8, R8 ;  /* 0x00000008ff087819 */ /* 0x000fe20000011608 */
[----:B------:R-:W-:Y:S01]  /*3410*/  FFMA.FTZ R18, R30, R26, R27 ;  /* 0x0000001a1e127223 */ /* 0x000fe2000001001b */
[----:B------:R-:W-:-:S02]  /*3420*/  HADD2.F32 R31, -RZ, R12.H0_H0 ;  /* 0x2000000cff1f7230 */ /* 0x000fc40000004100 */
[-C--:B------:R-:W-:Y:S02]  /*3430*/  HFMA2 R27, R35, R20.reuse.H0_H0, -72, -72 ;  /* 0xd480d480231b7431 */ /* 0x080fe40000040014 */
[----:B------:R-:W-:Y:S02]  /*3440*/  HADD2.F32 R30, -RZ, R13.H1_H1 ;  /* 0x3000000dff1e7230 */ /* 0x000fe40000004100 */
[----:B------:R-:W-:Y:S01]  /*3450*/  HFMA2 R13, R33, R20.H0_H0, -72, -72 ;  /* 0xd480d480210d7431 */ /* 0x000fe20000040014 */
[----:B------:R-:W-:Y:S01]  /*3460*/  SHF.R.U32.HI R9, RZ, 0x8, R9 ;  /* 0x00000008ff097819 */ /* 0x000fe20000011609 */
[----:B------:R-:W-:Y:S01]  /*3470*/  FFMA.FTZ R23, R26, R31, R23 ;  /* 0x0000001f1a177223 */ /* 0x000fe20000010017 */
[----:B------:R-:W-:Y:S02]  /*3480*/  HADD2.F32 R31, -RZ, R27.H0_H0 ;  /* 0x2000001bff1f7230 */ /* 0x000fe40000004100 */
[----:B------:R-:W-:Y:S01]  /*3490*/  FFMA.FTZ R29, R29, R30, R18 ;  /* 0x0000001e1d1d7223 */ /* 0x000fe20000010012 */
[----:B------:R-:W-:Y:S01]  /*34a0*/  HADD2.F32 R32, -RZ, R13.H0_H0 ;  /* 0x2000000dff207230 */ /* 0x000fe20000004100 */
[----:B------:R-:W-:Y:S01]  /*34b0*/  SHF.R.U32.HI R10, RZ, 0x8, R10 ;  /* 0x00000008ff0a7819 */ /* 0x000fe2000001160a */
[----:B------:R-:W-:-:S02]  /*34c0*/  HADD2.F32 R18, -RZ, R27.H1_H1 ;  /* 0x3000001bff127230 */ /* 0x000fc40000004100 */
[C---:B------:R-:W-:Y:S01]  /*34d0*/  FFMA.FTZ R31, R26.reuse, R31, R22 ;  /* 0x0000001f1a1f7223 */ /* 0x040fe20000010016 */
[----:B------:R-:W-:Y:S02]  /*34e0*/  HADD2.F32 R22, -RZ, R13.H1_H1 ;  /* 0x3000000dff167230 */ /* 0x000fe40000004100 */
[----:B------:R-:W-:Y:S01]  /*34f0*/  FFMA.FTZ R19, R26, R32, R19 ;  /* 0x000000201a137223 */ /* 0x000fe20000010013 */
[----:B------:R-:W-:Y:S01]  /*3500*/  HADD2.F32 R26, -RZ, R12.H1_H1 ;  /* 0x3000000cff1a7230 */ /* 0x000fe20000004100 */
[----:B------:R-:W-:Y:S02]  /*3510*/  LOP3.LUT R12, R8, 0xf000f, RZ, 0xc0, !PT ;  /* 0x000f000f080c7812 */ /* 0x000fe400078ec0ff */
[----:B------:R-:W-:Y:S01]  /*3520*/  LOP3.LUT R13, R9, 0xf000f, RZ, 0xc0, !PT ;  /* 0x000f000f090d7812 */ /* 0x000fe200078ec0ff */
[C---:B------:R-:W-:Y:S01]  /*3530*/  FFMA.FTZ R22, R30.reuse, R22, R19 ;  /* 0x000000161e167223 */ /* 0x040fe20000010013 */
[----:B------:R-:W-:Y:S01]  /*3540*/  FFMA.FTZ R26, R30, R26, R23 ;  /* 0x0000001a1e1a7223 */ /* 0x000fe20000010017 */
[----:B------:R-:W-:Y:S01]  /*3550*/  LOP3.LUT R12, R12, 0x64006400, RZ, 0xfc, !PT ;  /* 0x640064000c0c7812 */ /* 0x000fe200078efcff */
[----:B------:R-:W-:Y:S01]  /*3560*/  FFMA.FTZ R30, R30, R18, R31 ;  /* 0x000000121e1e7223 */ /* 0x000fe2000001001f */
[----:B------:R-:W-:-:S02]  /*3570*/  SHF.R.U32.HI R11, RZ, 0x8, R11 ;  /* 0x00000008ff0b7819 */ /* 0x000fc4000001160b */
[----:B------:R-:W-:Y:S02]  /*3580*/  LOP3.LUT R18, R10, 0xf000f, RZ, 0xc0, !PT ;  /* 0x000f000f0a127812 */ /* 0x000fe400078ec0ff */
[----:B------:R-:W-:Y:S01]  /*3590*/  LOP3.LUT R19, R13, 0x64006400, RZ, 0xfc, !PT ;  /* 0x640064000d137812 */ /* 0x000fe200078efcff */
[----:B------:R-:W-:Y:S01]  /*35a0*/  HADD2 R13, R12, -1032, -1032 ;  /* 0xe408e4080c0d7430 */ /* 0x000fe20000000000 */
[----:B------:R-:W-:Y:S02]  /*35b0*/  LOP3.LUT R23, R11, 0xf000f, RZ, 0xc0, !PT ;  /* 0x000f000f0b177812 */ /* 0x000fe400078ec0ff */
[----:B------:R-:W-:Y:S01]  /*35c0*/  LOP3.LUT R18, R18, 0x64006400, RZ, 0xfc, !PT ;  /* 0x6400640012127812 */ /* 0x000fe200078efcff */
[----:B------:R-:W-:Y:S01]  /*35d0*/  HADD2 R19, R19, -1032, -1032 ;  /* 0xe408e40813137430 */ /* 0x000fe20000000000 */
[----:B------:R-:W-:Y:S01]  /*35e0*/  LOP3.LUT R12, R23, 0x64006400, RZ, 0xfc, !PT ;  /* 0x64006400170c7812 */ /* 0x000fe200078efcff */
[----:B0-----:R-:W-:Y:S01]  /*35f0*/  HADD2.F32 R23, -RZ, R14.H0_H0 ;  /* 0x2000000eff177230 */ /* 0x001fe20000004100 */
[----:B------:R-:W-:Y:S01]  /*3600*/  LOP3.LUT R8, R8, 0xf000f0, RZ, 0xc0, !PT ;  /* 0x00f000f008087812 */ /* 0x000fe200078ec0ff */
[----:B------:R-:W-:-:S02]  /*3610*/  HADD2.F32 R32, -RZ, R13.H0_H0 ;  /* 0x2000000dff207230 */ /* 0x000fc40000004100 */
[----:B------:R-:W-:Y:S02]  /*3620*/  HADD2 R18, R18, -1032, -1032 ;  /* 0xe408e40812127430 */ /* 0x000fe40000000000 */
[--C-:B------:R-:W-:Y:S02]  /*3630*/  HADD2.F32 R27, -RZ, R19.reuse.H0_H0 ;  /* 0x20000013ff1b7230 */ /* 0x100fe40000004100 */
[----:B------:R-:W-:Y:S02]  /*3640*/  HADD2 R12, R12, -1032, -1032 ;  /* 0xe408e4080c0c7430 */ /* 0x000fe40000000000 */
[----:B------:R-:W-:Y:S02]  /*3650*/  HADD2.F32 R19, -RZ, R19.H1_H1 ;  /* 0x30000013ff137230 */ /* 0x000fe40000004100 */
        /* <DEDUP_REMOVED lines=8> */
[----:B------:R-:W-:Y:S01]  /*36e0*/  HADD2.F32 R13, -RZ, R18.H1_H1 ;  /* 0x30000012ff0d7230 */ /* 0x000fe20000004100 */
[----:B------:R-:W-:Y:S01]  /*36f0*/  LOP3.LUT R18, R9, 0xf000f0, RZ, 0xc0, !PT ;  /* 0x00f000f009127812 */ /* 0x000fe200078ec0ff */
[C---:B------:R-:W-:Y:S01]  /*3700*/  FFMA.FTZ R9, R27.reuse, R19, R26 ;  /* 0x000000131b097223 */ /* 0x040fe2000001001a */
[----:B------:R-:W-:Y:S01]  /*3710*/  LOP3.LUT R19, R8, 0x64006400, RZ, 0xfc, !PT ;  /* 0x6400640008137812 */ /* 0x000fe200078efcff */
[----:B------:R-:W-:Y:S01]  /*3720*/  HADD2.F32 R14, -RZ, R15.H0_H0 ;  /* 0x2000000fff0e7230 */ /* 0x000fe20000004100 */
[----:B------:R-:W-:Y:S01]  /*3730*/  LOP3.LUT R23, R18, 0x64006400, RZ, 0xfc, !PT ;  /* 0x6400640012177812 */ /* 0x000fe200078efcff */
[----:B------:R-:W-:Y:S01]  /*3740*/  FFMA.FTZ R13, R27, R13, R22 ;  /* 0x0000000d1b0d7223 */ /* 0x000fe20000010016 */
[----:B------:R-:W-:Y:S01]  /*3750*/  LOP3.LUT R18, R10, 0xf000f0, RZ, 0xc0, !PT ;  /* 0x00f000f00a127812 */ /* 0x000fe200078ec0ff */
[-C--:B------:R-:W-:Y:S01]  /*3760*/  HFMA2 R10, R19, R20.reuse.H0_H0, -72, -72 ;  /* 0xd480d480130a7431 */ /* 0x080fe20000040014 */
[----:B------:R-:W-:Y:S01]  /*3770*/  LOP3.LUT R22, R11, 0xf000f0, RZ, 0xc0, !PT ;  /* 0x00f000f00b167812 */ /* 0x000fe200078ec0ff */
[----:B------:R-:W-:Y:S01]  /*3780*/  HFMA2 R8, R23, R20.H0_H0, -72, -72 ;  /* 0xd480d48017087431 */ /* 0x000fe20000040014 */
[----:B------:R-:W-:Y:S01]  /*3790*/  LOP3.LUT R11, R18, 0x64006400, RZ, 0xfc, !PT ;  /* 0x64006400120b7812 */ /* 0x000fe200078efcff */
[----:B------:R-:W-:Y:S01]  /*37a0*/  HADD2.F32 R23, -RZ, R12.H1_H1 ;  /* 0x3000000cff177230 */ /* 0x000fe20000004100 */
[----:B------:R-:W-:Y:S01]  /*37b0*/  LOP3.LUT R19, R22, 0x64006400, RZ, 0xfc, !PT ;  /* 0x6400640016137812 */ /* 0x000fe200078efcff */
[----:B------:R-:W-:-:S02]  /*37c0*/  HADD2.F32 R18, -RZ, R10.H0_H0 ;  /* 0x2000000aff127230 */ /* 0x000fc40000004100 */
[----:B------:R-:W-:Y:S01]  /*37d0*/  FFMA.FTZ R29, R32, R27, R29 ;  /* 0x0000001b201d7223 */ /* 0x000fe2000001001d */
[----:B------:R-:W-:Y:S02]  /*37e0*/  HADD2.F32 R22, -RZ, R8.H0_H0 ;  /* 0x20000008ff167230 */ /* 0x000fe40000004100 */
[-C--:B------:R-:W-:Y:S02]  /*37f0*/  HFMA2 R12, R11, R20.reuse.H0_H0, -72, -72 ;  /* 0xd480d4800b0c7431 */ /* 0x080fe40000040014 */
[----:B------:R-:W-:Y:S02]  /*3800*/  HADD2.F32 R15, -RZ, R15.H1_H1 ;  /* 0x3000000fff0f7230 */ /* 0x000fe40000004100 */
[----:B------:R-:W-:Y:S02]  /*3810*/  HFMA2 R11, R19, R20.H0_H0, -72, -72 ;  /* 0xd480d480130b7431 */ /* 0x000fe40000040014 */
[----:B------:R-:W-:Y:S01]  /*3820*/  FFMA.FTZ R29, R18, R14, R29 ;  /* 0x0000000e121d7223 */ /* 0x000fe2000001001d */
[----:B------:R-:W-:Y:S01]  /*3830*/  FFMA.FTZ R22, R14, R22, R9 ;  /* 0x000000160e167223 */ /* 0x000fe20000010009 */
[----:B------:R-:W-:-:S02]  /*3840*/  HADD2.F32 R9, -RZ, R12.H0_H0 ;  /* 0x2000000cff097230 */ /* 0x000fc40000004100 */
[----:B------:R-:W-:Y:S01]  /*3850*/  FFMA.FTZ R23, R27, R23, R30 ;  /* 0x000000171b177223 */ /* 0x000fe2000001001e */
[----:B------:R-:W-:Y:S02]  /*3860*/  HADD2.F32 R12, -RZ, R12.H1_H1 ;  /* 0x3000000cff0c7230 */ /* 0x000fe40000004100 */
[--C-:B------:R-:W-:Y:S02]  /*3870*/  HADD2.F32 R18, -RZ, R11.reuse.H0_H0 ;  /* 0x2000000bff127230 */ /* 0x100fe40000004100 */
[----:B------:R-:W-:Y:S01]  /*3880*/  FFMA.FTZ R9, R14, R9, R13 ;  /* 0x000000090e097223 */ /* 0x000fe2000001000d */
[----:B------:R-:W-:Y:S02]  /*3890*/  HADD2.F32 R10, -RZ, R10.H1_H1 ;  /* 0x3000000aff0a7230 */ /* 0x000fe40000004100 */
[----:B------:R-:W-:Y:S02]  /*38a0*/  HADD2.F32 R8, -RZ, R8.H1_H1 ;  /* 0x30000008ff087230 */ /* 0x000fe40000004100 */
[----:B------:R-:W-:Y:S01]  /*38b0*/  FFMA.FTZ R9, R15, R12, R9 ;  /* 0x0000000c0f097223 */ /* 0x000fe20000010009 */
[----:B------:R-:W-:-:S02]  /*38c0*/  HADD2.F32 R12, -RZ, R11.H1_H1 ;  /* 0x3000000bff0c7230 */ /* 0x000fc40000004100 */
[----:B------:R-:W-:Y:S01]  /*38d0*/  FFMA.FTZ R18, R14, R18, R23 ;  /* 0x000000120e127223 */ /* 0x000fe20000010017 */
[--C-:B------:R-:W-:Y:S02]  /*38e0*/  HADD2.F32 R11, -RZ, R24.reuse.H0_H0 ;  /* 0x20000018ff0b7230 */ /* 0x100fe40000004100 */
[----:B------:R-:W-:Y:S01]  /*38f0*/  FFMA.FTZ R10, R10, R15, R29 ;  /* 0x0000000f0a0a7223 */ /* 0x000fe2000001001d */
[----:B------:R-:W-:Y:S02]  /*3900*/  HADD2.F32 R13, -RZ, R24.H1_H1 ;  /* 0x30000018ff0d7230 */ /* 0x000fe40000004100 */
[C---:B------:R-:W-:Y:S01]  /*3910*/  FFMA.FTZ R8, R15.reuse, R8, R22 ;  /* 0x000000080f087223 */ /* 0x040fe20000010016 */
[--C-:B------:R-:W-:Y:S02]  /*3920*/  HADD2.F32 R14, -RZ, R28.reuse.H0_H0 ;  /* 0x2000001cff0e7230 */ /* 0x100fe40000004100 */
[----:B------:R-:W-:Y:S01]  /*3930*/  FFMA.FTZ R12, R15, R12, R18 ;  /* 0x0000000c0f0c7223 */ /* 0x000fe20000010012 */
[----:B------:R-:W-:-:S02]  /*3940*/  HADD2.F32 R19, -RZ, R28.H1_H1 ;  /* 0x3000001cff137230 */ /* 0x000fc40000004100 */
        /* <DEDUP_REMOVED lines=9> */
[----:B------:R-:W-:-:S03]  /*39e0*/  PRMT R9, R9, 0x5410, R12 ;  /* 0x0000541009097816 */ /* 0x000fc6000000000c */
[----:B------:R-:W-:Y:S02]  /*39f0*/  HFMA2 R2, R10, 1, 1, R2 ;  /* 0x3c003c000a027831 */ /* 0x000fe40000000002 */
[----:B------:R-:W-:-:S07]  /*3a00*/  HADD2 R3, R9, R3 ;  /* 0x0000000309037230 */ /* 0x000fce0000000000 */
.L_x_3946:
[----:B------:R-:W-:Y:S05]  /*3a10*/  BRA.U UP0, `(.L_x_3947) ;  /* 0x00000009003c7547 */ /* 0x000fea000b800000 */
[----:B------:R-:W2:Y:S04]  /*3a20*/  LDG.E.128.CONSTANT R8, desc[UR16][R16.64] ;  /* 0x0000001010087981 */ /* 0x000ea8000c1e9d00 */
[----:B------:R-:W0:Y:S01]  /*3a30*/  LDS.64 R12, [UR6] ;  /* 0x00000006ff0c7984 */ /* 0x000e220008000a00 */
        /* <DEDUP_REMOVED lines=35> */
[----:B------:R-:W0:Y:S01]  /*3c70*/  LDS.64 R14, [UR6+0x8] ;  /* 0x00000806ff0e7984 */ /* 0x000e220008000a00 */
        /* <DEDUP_REMOVED lines=105> */
.L_x_3947:
[----:B------:R-:W-:Y:S02]  /*4310*/  MOV R9, UR15 ;  /* 0x0000000f00097c02 */ /* 0x000fe40008000f00 */
[----:B------:R-:W-:-:S03]  /*4320*/  @!P0 MOV R6, R21 ;  /* 0x0000001500068202 */ /* 0x000fc60000000f00 */
[----:B------:R-:W-:Y:S01]  /*4330*/  IMAD.WIDE R16, R9, 0x4, R16 ;  /* 0x0000000409107825 */ /* 0x000fe200078e0210 */
[----:B------:R-:W-:Y:S06]  /*4340*/  BRA.U UP0, `(.L_x_3948) ;  /* 0x00000009003c7547 */ /* 0x000fec000b800000 */
[----:B------:R-:W2:Y:S04]  /*4350*/  LDG.E.128.CONSTANT R8, desc[UR16][R16.64] ;  /* 0x0000001010087981 */ /* 0x000ea8000c1e9d00 */
[----:B------:R-:W0:Y:S01]  /*4360*/  LDS.64 R12, [UR6+0x10] ;  /* 0x00001006ff0c7984 */ /* 0x000e220008000a00 */
[----:B--2---:R-:W-:Y:S02]  /*4370*/  LOP3.LUT R15, R9, 0xf000f, RZ, 0xc0, !PT ;  /* 0x000f000f090f7812 */ /* 0x004fe400078ec0ff */
[----:B------:R-:W-:Y:S02]  /*4380*/  LOP3.LUT R14, R8, 0xf000f, RZ, 0xc0, !PT ;  /* 0x000f000f080e7812 */ /* 0x000fe400078ec0ff */
[----:B------:R-:W-:Y:S02]  /*4390*/  LOP3.LUT R15, R15, 0x64006400, RZ, 0xfc, !PT ;  /* 0x640064000f0f7812 */ /* 0x000fe400078efcff */
[----:B------:R-:W-:-:S02]  /*43a0*/  LOP3.LUT R18, R10, 0xf000f, RZ, 0xc0, !PT ;  /* 0x000f000f0a127812 */ /* 0x000fc400078ec0ff */
        /* <DEDUP_REMOVED lines=14> */
[----:B0-----:R-:W-:Y:S01]  /*4490*/  HADD2.F32 R15, -RZ, R12.H0_H0 ;  /* 0x2000000cff0f7230 */ /* 0x001fe20000004100 */
        /* <DEDUP_REMOVED lines=8> */
[----:B------:R-:W-:Y:S01]  /*4520*/  FFMA.FTZ R22, R15, R22, RZ ;  /* 0x000000160f167223 */ /* 0x000fe200000100ff */
[----:B------:R-:W-:Y:S01]  /*4530*/  HADD2.F32 R23, -RZ, R23.H1_H1 ;  /* 0x30000017ff177230 */ /* 0x000fe20000004100 */
[----:B------:R-:W0:Y:S01]  /*4540*/  LDS.64 R14, [UR6+0x18] ;  /* 0x00001806ff0e7984 */ /* 0x000e220008000a00 */
[C---:B------:R-:W-:Y:S01]  /*4550*/  FFMA.FTZ R12, R21.reuse, R30, R12 ;  /* 0x0000001e150c7223 */ /* 0x040fe2000001000c */
[----:B------:R-:W-:Y:S01]  /*4560*/  LOP3.LUT R30, R10, 0xf000f0, RZ, 0xc0, !PT ;  /* 0x00f000f00a1e7812 */ /* 0x000fe200078ec0ff */
[----:B------:R-:W-:Y:S01]  /*4570*/  FFMA.FTZ R18, R32, R21, R19 ;  /* 0x0000001520127223 */ /* 0x000fe20000010013 */
[C---:B------:R-:W-:Y:S01]  /*4580*/  FFMA.FTZ R19, R21.reuse, R26, R27 ;  /* 0x0000001a15137223 */ /* 0x040fe2000001001b */
[----:B------:R-:W-:Y:S01]  /*4590*/  LOP3.LUT R26, R8, 0xf000f0, RZ, 0xc0, !PT ;  /* 0x00f000f0081a7812 */ /* 0x000fe200078ec0ff */
[----:B------:R-:W-:Y:S01]  /*45a0*/  FFMA.FTZ R23, R21, R23, R22 ;  /* 0x0000001715177223 */ /* 0x000fe20000010016 */
[----:B------:R-:W-:-:S02]  /*45b0*/  LOP3.LUT R27, R11, 0xf000f0, RZ, 0xc0, !PT ;  /* 0x00f000f00b1b7812 */ /* 0x000fc400078ec0ff */
[----:B------:R-:W-:Y:S02]  /*45c0*/  LOP3.LUT R33, R30, 0x64006400, RZ, 0xfc, !PT ;  /* 0x640064001e217812 */ /* 0x000fe400078efcff */
[----:B------:R-:W-:Y:S01]  /*45d0*/  LOP3.LUT R29, R26, 0x64006400, RZ, 0xfc, !PT ;  /* 0x640064001a1d7812 */ /* 0x000fe200078efcff */
[-C--:B------:R-:W-:Y:S01]  /*45e0*/  HFMA2 R26, R31, R20.reuse.H0_H0, -72, -72 ;  /* 0xd480d4801f1a7431 */ /* 0x080fe20000040014 */
[----:B------:R-:W-:Y:S01]  /*45f0*/  LOP3.LUT R21, R27, 0x64006400, RZ, 0xfc, !PT ;  /* 0x640064001b157812 */ /* 0x000fe200078efcff */
[-C--:B------:R-:W-:Y:S01]  /*4600*/  HFMA2 R27, R33, R20.reuse.H0_H0, -72, -72 ;  /* 0xd480d480211b7431 */ /* 0x080fe20000040014 */
[----:B------:R-:W-:Y:S01]  /*4610*/  SHF.R.U32.HI R8, RZ, 0x8, R8 ;  /* 0x00000008ff087819 */ /* 0x000fe20000011608 */
[-C--:B------:R-:W-:Y:S02]  /*4620*/  HFMA2 R22, R29, R20.reuse.H0_H0, -72, -72 ;  /* 0xd480d4801d167431 */ /* 0x080fe40000040014 */
[----:B------:R-:W-:Y:S02]  /*4630*/  HADD2.F32 R29, -RZ, R13.H0_H0 ;  /* 0x2000000dff1d7230 */ /* 0x000fe40000004100 */
[----:B------:R-:W-:-:S02]  /*4640*/  HFMA2 R21, R21, R20.H0_H0, -72, -72 ;  /* 0xd480d48015157431 */ /* 0x000fc40000040014 */
[----:B------:R-:W-:Y:S01]  /*4650*/  HADD2.F32 R32, -RZ, R26.H0_H0 ;  /* 0x2000001aff207230 */ /* 0x000fe20000004100 */
[----:B------:R-:W-:Y:S01]  /*4660*/  SHF.R.U32.HI R10, RZ, 0x8, R10 ;  /* 0x00000008ff0a7819 */ /* 0x000fe2000001160a */
[----:B------:R-:W-:Y:S01]  /*4670*/  HADD2.F32 R30, -RZ, R27.H0_H0 ;  /* 0x2000001bff1e7230 */ /* 0x000fe20000004100 */
[----:B------:R-:W-:Y:S01]  /*4680*/  SHF.R.U32.HI R11, RZ, 0x8, R11 ;  /* 0x00000008ff0b7819 */ /* 0x000fe2000001160b */
        /* <DEDUP_REMOVED lines=8> */
[----:B------:R-:W-:Y:S02]  /*4710*/  HADD2.F32 R34, -RZ, R21.H0_H0 ;  /* 0x20000015ff227230 */ /* 0x000fe40000004100 */
        /* <DEDUP_REMOVED lines=20> */
[----:B------:R-:W-:Y:S02]  /*4860*/  HADD2.F32 R27, -RZ, R15.H0_H0 ;  /* 0x2000000fff1b7230 */ /* 0x000fe40000004100 */
[----:B------:R-:W-:Y:S02]  /*4870*/  HADD2 R13, R31, -1032, -1032 ;  /* 0xe408e4081f0d7430 */ /* 0x000fe40000000000 */
[----:B------:R-:W-:Y:S01]  /*4880*/  FFMA.FTZ R29, R29, R21, R30 ;  /* 0x000000151d1d7223 */ /* 0x000fe2000001001e */
[----:B------:R-:W-:-:S02]  /*4890*/  HADD2.F32 R31, -RZ, R23.H0_H0 ;  /* 0x20000017ff1f7230 */ /* 0x000fc40000004100 */
[----:B------:R-:W-:Y:S02]  /*48a0*/  HADD2.F32 R30, -RZ, R22.H0_H0 ;  /* 0x20000016ff1e7230 */ /* 0x000fe40000004100 */
        /* <DEDUP_REMOVED lines=23> */
[-C--:B------:R-:W-:Y:S02]  /*4a20*/  HFMA2 R11, R11, R20.reuse.H0_H0, -72, -72 ;  /* 0xd480d4800b0b7431 */ /* 0x080fe40000040014 */
[----:B------:R-:W-:Y:S02]  /*4a30*/  HADD2.F32 R22, -RZ, R9.H0_H0 ;  /* 0x20000009ff167230 */ /* 0x000fe40000004100 */
[----:B------:R-:W-:Y:S02]  /*4a40*/  HFMA2 R20, R19, R20.H0_H0, -72, -72 ;  /* 0xd480d48013147431 */ /* 0x000fe40000040014 */
[----:B------:R-:W-:Y:S01]  /*4a50*/  FFMA.FTZ R26, R14, R23, R21 ;  /* 0x000000170e1a7223 */ /* 0x000fe20000010015 */
[----:B------:R-:W-:Y:S02]  /*4a60*/  HADD2.F32 R10, -RZ, R10.H1_H1 ;  /* 0x3000000aff0a7230 */ /* 0x000fe40000004100 */
[----:B------:R-:W-:Y:S01]  /*4a70*/  FFMA.FTZ R13, R13, R27, R8 ;  /* 0x0000001b0d0d7223 */ /* 0x000fe20000010008 */
[----:B------:R-:W-:-:S02]  /*4a80*/  HADD2.F32 R14, -RZ, R11.H0_H0 ;  /* 0x2000000bff0e7230 */ /* 0x000fc40000004100 */
[C---:B------:R-:W-:Y:S01]  /*4a90*/  FFMA.FTZ R12, R27.reuse, R22, R12 ;  /* 0x000000161b0c7223 */ /* 0x040fe2000001000c */
[--C-:B------:R-:W-:Y:S02]  /*4aa0*/  HADD2.F32 R19, -RZ, R20.reuse.H0_H0 ;  /* 0x20000014ff137230 */ /* 0x100fe40000004100 */
[----:B------:R-:W-:Y:S01]  /*4ab0*/  FFMA.FTZ R10, R10, R15, R13 ;  /* 0x0000000f0a0a7223 */ /* 0x000fe2000001000d */
[----:B------:R-:W-:Y:S02]  /*4ac0*/  HADD2.F32 R8, -RZ, R9.H1_H1 ;  /* 0x30000009ff087230 */ /* 0x000fe40000004100 */
[C---:B------:R-:W-:Y:S01]  /*4ad0*/  FFMA.FTZ R9, R27.reuse, R14, R18 ;  /* 0x0000000e1b097223 */ /* 0x040fe20000010012 */
        /* <DEDUP_REMOVED lines=22> */
.L_x_3948:
        /* <DEDUP_REMOVED lines=8> */
.L_x_3944:
[----:B------:R-:W-:-:S06]  /*4cc0*/  UISETP.GE.AND UP0, UPT, UR19, UR14, UPT ;  /* 0x0000000e1300728c */ /* 0x000fcc000bf06270 */
[----:B------:R-:W-:-:S13]  /*4cd0*/  PLOP3.LUT P0, PT, PT, PT, UP0, 0x80, 0x8 ;  /* 0x000000000008781c */ /* 0x000fda0003f0f008 */
[----:B------:R-:W-:Y:S05]  /*4ce0*/  @P0 EXIT ;  /* 0x000000000000094d */ /* 0x000fea0003800000 */
        /* <DEDUP_REMOVED lines=10> */
.L_x_3953:
[----:B------:R-:W1:Y:S02]  /*4d90*/  LDS R4, [R0] ;  /* 0x0000000000047984 */ /* 0x000e640000000800 */
[----:B-1----:R-:W-:-:S05]  /*4da0*/  HFMA2 R5, R4, 1, 1, R2 ;  /* 0x3c003c0004057831 */ /* 0x002fca0000000002 */
[----:B------:R-:W1:Y:S02]  /*4db0*/  ATOMS.CAST.SPIN P0, [R0], R4, R5 ;  /* 0x000000040000758d */ /* 0x000e640001800005 */
[----:B-1----:R-:W-:Y:S05]  /*4dc0*/  @!P0 BRA `(.L_x_3953) ;  /* 0xfffffffc00f08947 */ /* 0x002fea000383ffff */
[----:B------:R-:W-:Y:S05]  /*4dd0*/  BRA `(.L_x_3951) ;  /* 0x00000000000c7947 */ /* 0x000fea0003800000 */
.L_x_3952:
[----:B------:R-:W2:Y:S02]  /*4de0*/  LD.E R0, desc[UR16][R6.64] ;  /* 0x0000001006007980 */ /* 0x000ea4000c101900 */
[----:B--2---:R-:W-:-:S05]  /*4df0*/  IADD3 R5, PT, PT, R2, R0, RZ ;  /* 0x0000000002057210 */ /* 0x004fca0007ffe0ff */
[----:B------:R1:W-:Y:S02]  /*4e00*/  ST.E desc[UR16][R6.64], R5 ;  /* 0x0000000506007985 */ /* 0x0003e4000c101910 */
.L_x_3951:
[----:B------:R-:W-:Y:S05]  /*4e10*/  BSYNC.RECONVERGENT B0 ;  /* 0x0000000000007941 */ /* 0x000fea0003800200 */
.L_x_3950:
[----:B------:R2:W-:Y:S02]  /*4e20*/  ATOM.E.ADD.F16x2.RN.STRONG.GPU P0, RZ, desc[UR16][R6.64+0x4], R3 ;  /* 0x8000040306ff79a2 */ /* 0x0005e4000c10e110 */
[----:B--2---:R-:W-:Y:S05]  /*4e30*/  @P0 EXIT ;  /* 0x000000000000094d */ /* 0x004fea0003800000 */
[----:B------:R-:W2:Y:S02]  /*4e40*/  QSPC.E.S P0, RZ, [R6+0x4] ;  /* 0x0000040006ff73aa */ /* 0x000ea40000000500 */
[----:B--2---:R-:W-:Y:S05]  /*4e50*/  @!P0 BRA `(.L_x_3954) ;  /* 0x0000000000208947 */ /* 0x004fea0003800000 */
[----:B------:R-:W-:-:S04]  /*4e60*/  MOV R4, R6 ;  /* 0x0000000600047202 */ /* 0x000fc80000000f00 */
[----:B------:R-:W-:Y:S02]  /*4e70*/  MOV R4, R4 ;  /* 0x0000000400047202 */ /* 0x000fe40000000f00 */
[----:B-1----:R-:W-:-:S07]  /*4e80*/  MOV R5, R3 ;  /* 0x0000000300057202 */ /* 0x002fce0000000f00 */
.L_x_3955:
[----:B------:R-:W1:Y:S02]  /*4e90*/  LDS R2, [R4+0x4] ;  /* 0x0000040004027984 */ /* 0x000e640000000800 */
[----:B-1----:R-:W-:-:S05]  /*4ea0*/  HADD2 R3, R2, R5 ;  /* 0x0000000502037230 */ /* 0x002fca0000000000 */
[----:B------:R-:W1:Y:S02]  /*4eb0*/  ATOMS.CAST.SPIN P0, [R4+0x4], R2, R3 ;  /* 0x000004020400758d */ /* 0x000e640001800003 */
[----:B-1----:R-:W-:Y:S05]  /*4ec0*/  @!P0 BRA `(.L_x_3955) ;  /* 0xfffffffc00f08947 */ /* 0x002fea000383ffff */
[----:B------:R-:W-:Y:S05]  /*4ed0*/  EXIT ;  /* 0x000000000000794d */ /* 0x000fea0003800000 */
.L_x_3954:
[----:B------:R-:W2:Y:S02]  /*4ee0*/  LD.E R0, desc[UR16][R6.64+0x4] ;  /* 0x0000041006007980 */ /* 0x000ea4000c101900 */
[----:B--2---:R-:W-:-:S05]  /*4ef0*/  IADD3 R3, PT, PT, R3, R0, RZ ;  /* 0x0000000003037210 */ /* 0x004fca0007ffe0ff */
[----:B------:R-:W-:Y:S01]  /*4f00*/  ST.E desc[UR16][R6.64+0x4], R3 ;  /* 0x0000040306007985 */ /* 0x000fe2000c101910 */
[----:B------:R-:W-:Y:S05]  /*4f10*/  EXIT ;  /* 0x000000000000794d */ /* 0x000fea0003800000 */
.L_x_3956:
        /* <DEDUP_REMOVED lines=14> */
.L_x_4538:


//--------------------- .text._Z23gemm_half_q_half_kernelILi1ELi10ELb0ELb0ELi64EEvPK6__halfPKjS4_S2_PS0_iiiiPKtS7_iiiiiibS2_i --------------------------
	.section	.text._Z23gemm_half_q_half_kernelILi1ELi10ELb0ELb0ELi64EEvPK6__halfPKjS4_S2_PS0_iiiiPKtS7_iiiiiibS2_i,"ax",@progbits
	.align	128
        .global         _Z23gemm_half_q_half_kernelILi1ELi10ELb0ELb0ELi64EEvPK6__halfPKjS4_S2_PS0_iiiiPKtS7_iiiiiibS2_i
        .type           _Z23gemm_half_q_half_kernelILi1ELi10ELb0ELb0ELi64EEvPK6__halfPKjS4_S2_PS0_iiiiPKtS7_iiiiiibS2_i,@function
        .size           _Z23gemm_half_q_half_kernelILi1ELi10ELb0ELb0ELi64EEvPK6__halfPKjS4_S2_PS0_iiiiPKtS7_iiiiiibS2_i,(.L_x_4539 - _Z23gemm_half_q_half_kernelILi1ELi10ELb0ELb0ELi64EEvPK6__halfPKjS4_S2_PS0_iiiiPKtS7_iiiiiibS2_i)
        .other          _Z23gemm_half_q_half_kernelILi1ELi10ELb0ELb0ELi64EEvPK6__halfPKjS4_S2_PS0_iiiiPKtS7_iiiiiibS2_i,@"STO_CUDA_ENTRY STV_DEFAULT"
_Z23gemm_half_q_half_kernelILi1ELi10ELb0ELb0ELi64EEvPK6__halfPKjS4_S2_PS0_iiiiPKtS7_iiiiiibS2_i:
.text._Z23gemm_half_q_half_kernelILi1ELi10ELb0ELb0ELi64EEvPK6__halfPKjS4_S2_PS0_iiiiPKtS7_iiiiiibS2_i:
        /* <DEDUP_REMOVED lines=13> */
[C---:B----4-:R-:W-:Y:S02]  /*00d0*/  IADD3 R15, PT, PT, R2.reuse, R11, RZ ;  /* 0x0000000b020f7210 */ /* 0x050fe40007ffe0ff */
[----:B-----5:R-:W-:-:S04]  /*00e0*/  VIADDMNMX R14, R2, 0x40, R9, PT ;  /* 0x00000040020e7846 */ /* 0x020fc80003800109 */
        /* <DEDUP_REMOVED lines=20> */
.L_x_3958:
[----:B------:R-:W-:Y:S05]  /*0230*/  BSYNC.RECONVERGENT B0 ;  /* 0x0000000000007941 */ /* 0x000fea0003800200 */
.L_x_3957:
[----:B------:R-:W1:Y:S01]  /*0240*/  LDCU UR4, c[0x0][0x3ac] ;  /* 0x00007580ff0477ac */ /* 0x000e620008000800 */
[----:B------:R-:W-:-:S04]  /*0250*/  LEA R6, R6, R11, 0x6 ;  /* 0x0000000b06067211 */ /* 0x000fc800078e30ff */
[----:B------:R-:W-:Y:S02]  /*0260*/  SHF.L.U32 R6, R6, 0x2, RZ ;  /* 0x0000000206067819 */ /* 0x000fe400000006ff */
[----:B-1----:R-:W-:-:S04]  /*0270*/  MOV R21, UR4 ;  /* 0x0000000400157c02 */ /* 0x002fc80008000f00 */
[----:B------:R-:W-:-:S13]  /*0280*/  ISETP.GE.AND P0, PT, R6, R21, PT ;  /* 0x000000150600720c */ /* 0x000fda0003f06270 */
[----:B------:R-:W-:Y:S05]  /*0290*/  @P0 EXIT ;  /* 0x000000000000094d */ /* 0x000fea0003800000 */
[----:B------:R-:W1:Y:S01]  /*02a0*/  LDC.64 R4, c[0x0][0x3b8] ;  /* 0x0000ee00ff047b82 */ /* 0x000e620000000a00 */
[----:B------:R-:W-:-:S07]  /*02b0*/  SHF.L.U32 R17, R7, 0x7, RZ ;  /* 0x0000000707117819 */ /* 0x000fce00000006ff */
[----:B0-----:R-:W0:Y:S01]  /*02c0*/  LDC.U8 R0, c[0x0][0x3e0] ;  /* 0x0000f800ff007b82 */ /* 0x001e220000000000 */
[----:B-1----:R-:W-:-:S05]  /*02d0*/  IMAD.WIDE.U32 R16, R17, 0x2, R4 ;  /* 0x0000000211107825 */ /* 0x002fca00078e0004 */
[----:B------:R1:W5:Y:S01]  /*02e0*/  LDG.E.U16.CONSTANT R19, desc[UR6][R16.64+0x2] ;  /* 0x0000020610137981 */ /* 0x000362000c1e9500 */
[----:B------:R-:W-:Y:S02]  /*02f0*/  ISETP.GE.AND P1, PT, R2, R9, PT ;  /* 0x000000090200720c */ /* 0x000fe40003f26270 */
[----:B0-----:R-:W-:-:S04]  /*0300*/  PRMT R0, R0, 0x8880, RZ ;  /* 0x0000888000007816 */ /* 0x001fc800000000ff */
[----:B------:R-:W-:-:S04]  /*0310*/  ISETP.NE.AND P0, PT, R0, RZ, PT ;  /* 0x000000ff0000720c */ /* 0x000fc80003f05270 */
[----:B------:R-:W-:-:S04]  /*0320*/  ISETP.NE.OR P0, PT, R7, RZ, !P0 ;  /* 0x000000ff0700720c */ /* 0x000fc80004705670 */
[----:B------:R-:W-:-:S13]  /*0330*/  ISETP.LE.OR P0, PT, R3, UR8, P0 ;  /* 0x0000000803007c0c */ /* 0x000fda0008703670 */
[----:B------:R-:W0:Y:S01]  /*0340*/  @!P0 LDC.64 R12, c[0x0][0x3a0] ;  /* 0x0000e800ff0c8b82 */ /* 0x000e220000000a00 */
[----:B------:R-:W-:-:S04]  /*0350*/  @!P0 IMAD R15, R21, UR8, R6 ;  /* 0x00000008150f8c24 */ /* 0x000fc8000f8e0206 */
[----:B0-----:R-:W-:-:S05]  /*0360*/  @!P0 IMAD.WIDE R12, R15, 0x2, R12 ;  /* 0x000000020f0c8825 */ /* 0x001fca00078e020c */
[----:B------:R1:W-:Y:S01]  /*0370*/  @!P0 STG.E.64 desc[UR6][R12.64], RZ ;  /* 0x000000ff0c008986 */ /* 0x0003e2000c101b06 */
[----:B------:R-:W-:Y:S06]  /*0380*/  BAR.SYNC.DEFER_BLOCKING 0x0 ;  /* 0x0000000000007b1d */ /* 0x000fec0000010000 */
[----:B------:R-:W-:Y:S05]  /*0390*/  @P1 BRA `(.L_x_3959) ;  /* 0x0000000000d01947 */ /* 0x000fea0003800000 */
[----:B------:R0:W5:Y:S01]  /*03a0*/  LDG.E.U16.CONSTANT R0, desc[UR6][R16.64] ;  /* 0x0000000610007981 */ /* 0x000162000c1e9500 */
[----:B-1----:R-:W-:Y:S01]  /*03b0*/  SHF.R.S32.HI R13, RZ, 0x1f, R6 ;  /* 0x0000001fff0d7819 */ /* 0x002fe20000011406 */
[----:B------:R-:W-:Y:S01]  /*03c0*/  HFMA2 R8, -RZ, RZ, 0, 0 ;  /* 0x00000000ff087431 */ /* 0x000fe200000001ff */
[----:B------:R-:W-:Y:S02]  /*03d0*/  SHF.L.U32 R12, R11, 0x4, RZ ;  /* 0x000000040b0c7819 */ /* 0x000fe400000006ff */
[----:B------:R-:W-:Y:S02]  /*03e0*/  LEA.HI R15, R13, R6, RZ, 0x3 ;  /* 0x000000060d0f7211 */ /* 0x000fe400078f18ff */
[----:B------:R-:W-:Y:S02]  /*03f0*/  MOV R13, R2 ;  /* 0x00000002000d7202 */ /* 0x000fe40000000f00 */
[----:B------:R-:W-:Y:S02]  /*0400*/  LOP3.LUT R12, R12, 0x10, RZ, 0xc0, !PT ;  /* 0x000000100c0c7812 */ /* 0x000fe400078ec0ff */
[----:B0-----:R-:W-:-:S07]  /*0410*/  SHF.R.S32.HI R15, RZ, 0x3, R15 ;  /* 0x00000003ff0f7819 */ /* 0x001fce000001140f */
.L_x_3960:
        /* <DEDUP_REMOVED lines=21> */
[----:B0-----:R-:W-:Y:S01]  /*0570*/  IMAD R17, R22, R22, R22 ;  /* 0x0000001616117224 */ /* 0x001fe200078e0216 */
[----:B------:R-:W-:-:S02]  /*0580*/  LOP3.LUT R24, R24, 0xf, RZ, 0xc0, !PT ;  /* 0x0000000f18187812 */ /* 0x000fc400078ec0ff */
[----:B------:R-:W-:Y:S02]  /*0590*/  LOP3.LUT R18, R18, 0xf, RZ, 0xc0, !PT ;  /* 0x0000000f12127812 */ /* 0x000fe400078ec0ff */
[----:B------:R-:W-:Y:S01]  /*05a0*/  IADD3 R22, PT, PT, R22, 0x1, R17 ;  /* 0x0000000116167810 */ /* 0x000fe20007ffe011 */
[----:B------:R-:W-:Y:S01]  /*05b0*/  IMAD R23, R24, R24, R24 ;  /* 0x0000001818177224 */ /* 0x000fe200078e0218 */
[----:B------:R-:W-:Y:S01]  /*05c0*/  IADD3 R25, PT, PT, R20, 0x1, R25 ;  /* 0x0000000114197810 */ /* 0x000fe20007ffe019 */
[----:B------:R-:W-:-:S03]  /*05d0*/  IMAD R17, R18, R18, R18 ;  /* 0x0000001212117224 */ /* 0x000fc600078e0212 */
[----:B------:R-:W-:Y:S01]  /*05e0*/  IADD3 R23, PT, PT, R24, 0x1, R23 ;  /* 0x0000000118177810 */ /* 0x000fe20007ffe017 */
[----:B------:R-:W-:Y:S01]  /*05f0*/  I2F.F16 R22, R22 ;  /* 0x0000001600167306 */ /* 0x000fe20000200c00 */
[----:B------:R-:W-:Y:S02]  /*0600*/  IADD3 R18, PT, PT, R18, 0x1, R17 ;  /* 0x0000000112127810 */ /* 0x000fe40007ffe011 */
[----:B----4-:R-:W-:-:S05]  /*0610*/  IADD3 R13, PT, PT, R16, R13, RZ ;  /* 0x0000000d100d7210 */ /* 0x010fca0007ffe0ff */
[----:B------:R-:W-:Y:S01]  /*0620*/  I2F.F16 R25, R25 ;  /* 0x0000001900197306 */ /* 0x000fe20000200c00 */
[----:B------:R-:W-:-:S07]  /*0630*/  ISETP.GE.AND P0, PT, R13, R14, PT ;  /* 0x0000000e0d00720c */ /* 0x000fce0003f06270 */
[----:B------:R-:W0:Y:S08]  /*0640*/  I2F.F16 R10, R23 ;  /* 0x00000017000a7306 */ /* 0x000e300000200c00 */
[----:B------:R-:W1:Y:S01]  /*0650*/  I2F.F16 R17, R18 ;  /* 0x0000001200117306 */ /* 0x000e620000200c00 */
[----:B0-----:R-:W-:-:S05]  /*0660*/  PRMT R10, R25, 0x5410, R10 ;  /* 0x00005410190a7816 */ /* 0x001fca000000000a */
[-C--:B---3--:R-:W-:Y:S01]  /*0670*/  HMUL2 R10, R10, R11.reuse.H0_H0 ;  /* 0x2000000b0a0a7232 */ /* 0x088fe20000000000 */
[----:B-1----:R-:W-:Y:S02]  /*0680*/  PRMT R22, R22, 0x5410, R17 ;  /* 0x0000541016167816 */ /* 0x002fe40000000011 */
[C---:B------:R-:W-:Y:S02]  /*0690*/  LEA R17, R8.reuse, R1, 0x3 ;  /* 0x0000000108117211 */ /* 0x040fe400078e18ff */
[----:B------:R-:W-:Y:S01]  /*06a0*/  IADD3 R8, PT, PT, R8, 0x1, RZ ;  /* 0x0000000108087810 */ /* 0x000fe20007ffe0ff */
[----:B------:R-:W-:-:S05]  /*06b0*/  HMUL2 R11, R22, R11.H0_H0 ;  /* 0x2000000b160b7232 */ /* 0x000fca0000000000 */
[----:B------:R0:W-:Y:S01]  /*06c0*/  STL.64 [R17], R10 ;  /* 0x0000000a11007387 */ /* 0x0001e20000100a00 */
[----:B------:R-:W-:Y:S05]  /*06d0*/  @!P0 BRA `(.L_x_3960) ;  /* 0xfffffffc00508947 */ /* 0x000fea000383ffff */
.L_x_3959:
[----:B0-----:R0:W5:Y:S01]  /*06e0*/  LDL.64 R10, [R1] ;  /* 0x00000000010a7983 */ /* 0x0011620000100a00 */
[----:B------:R-:W2:Y:S01]  /*06f0*/  LDCU UR4, c[0x0][0x3c8] ;  /* 0x00007900ff0477ac */ /* 0x000ea20008000800 */
[----:B------:R-:W-:Y:S01]  /*0700*/  HFMA2 R0, -RZ, RZ, 0, 0 ;  /* 0x00000000ff007431 */ /* 0x000fe200000001ff */
[----:B--2---:R-:W-:-:S13]  /*0710*/  ISETP.GT.AND P0, PT, R2, UR4, PT ;  /* 0x0000000402007c0c */ /* 0x004fda000bf04270 */
[----:B0-----:R-:W-:Y:S05]  /*0720*/  @!P0 BRA `(.L_x_3961) ;  /* 0x00000000001c8947 */ /* 0x001fea0003800000 */
[----:B-1----:R-:W0:Y:S02]  /*0730*/  LDC R13, c[0x0][0x3cc] ;  /* 0x0000f300ff0d7b82 */ /* 0x002e240000000800 */
[----:B0-----:R-:W-:-:S04]  /*0740*/  VIMNMX R0, PT, PT, R2, R13, PT ;  /* 0x0000000d02007248 */ /* 0x001fc80003fe0100 */
[----:B------:R-:W-:-:S04]  /*0750*/  IADD3 R0, PT, PT, R0, -UR4, RZ ;  /* 0x8000000400007c10 */ /* 0x000fc8000fffe0ff */
[----:B------:R-:W-:-:S04]  /*0760*/  SHF.R.S32.HI R13, RZ, 0x1f, R0 ;  /* 0x0000001fff0d7819 */ /* 0x000fc80000011400 */
[----:B------:R-:W-:-:S04]  /*0770*/  LEA.HI R13, R13, R0, RZ, 0x5 ;  /* 0x000000000d0d7211 */ /* 0x000fc800078f28ff */
[----:B------:R-:W-:-:S05]  /*0780*/  SHF.R.S32.HI R13, RZ, 0x5, R13 ;  /* 0x00000005ff0d7819 */ /* 0x000fca000001140d */
[----:B------:R-:W-:-:S07]  /*0790*/  IMAD R0, R13, 0x6, RZ ;  /* 0x000000060d007824 */ /* 0x000fce00078e02ff */
.L_x_3961:
[----:B------:R-:W0:Y:S01]  /*07a0*/  LDCU UR5, c[0x0][0x3cc] ;  /* 0x00007980ff0577ac */ /* 0x000e220008000800 */
[----:B------:R-:W-:Y:S02]  /*07b0*/  MOV R8, RZ ;  /* 0x000000ff00087202 */ /* 0x000fe40000000f00 */
[----:B0-----:R-:W-:-:S13]  /*07c0*/  ISETP.GT.AND P0, PT, R2, UR5, PT ;  /* 0x0000000502007c0c */ /* 0x001fda000bf04270 */
[----:B------:R-:W-:Y:S05]  /*07d0*/  @!P0 BRA `(.L_x_3962) ;  /* 0x00000000001c8947 */ /* 0x000fea0003800000 */
[----:B-1----:R-:W0:Y:S02]  /*07e0*/  LDC R13, c[0x0][0x3d0] ;  /* 0x0000f400ff0d7b82 */ /* 0x002e240000000800 */
[----:B0-----:R-:W-:-:S04]  /*07f0*/  VIMNMX R8, PT, PT, R2, R13, PT ;  /* 0x0000000d02087248 */ /* 0x001fc80003fe0100 */
[----:B------:R-:W-:-:S04]  /*0800*/  IADD3 R8, PT, PT, R8, -UR5, RZ ;  /* 0x8000000508087c10 */ /* 0x000fc8000fffe0ff */
[----:B------:R-:W-:-:S04]  /*0810*/  SHF.R.S32.HI R13, RZ, 0x1f, R8 ;  /* 0x0000001fff0d7819 */ /* 0x000fc80000011408 */
[----:B------:R-:W-:-:S04]  /*0820*/  LEA.HI R13, R13, R8, RZ, 0x5 ;  /* 0x000000080d0d7211 */ /* 0x000fc800078f28ff */
[----:B------:R-:W-:-:S04]  /*0830*/  SHF.R.S32.HI R13, RZ, 0x5, R13 ;  /* 0x00000005ff0d7819 */ /* 0x000fc8000001140d */
[----:B------:R-:W-:-:S07]  /*0840*/  LEA R8, R13, R13, 0x2 ;  /* 0x0000000d0d087211 */ /* 0x000fce00078e10ff */
.L_x_3962:
[----:B------:R-:W0:Y:S01]  /*0850*/  LDCU UR5, c[0x0][0x3d0] ;  /* 0x00007a00ff0577ac */ /* 0x000e220008000800 */
[----:B-1----:R-:W-:Y:S02]  /*0860*/  MOV R13, RZ ;  /* 0x000000ff000d7202 */ /* 0x002fe40000000f00 */
[----:B0-----:R-:W-:-:S13]  /*0870*/  ISETP.GT.AND P0, PT, R2, UR5, PT ;  /* 0x0000000502007c0c */ /* 0x001fda000bf04270 */
        /* <DEDUP_REMOVED lines=8> */
.L_x_3963:
        /* <DEDUP_REMOVED lines=11> */
.L_x_3964:
        /* <DEDUP_REMOVED lines=11> */
.L_x_3965:
[----:B------:R-:W-:Y:S01]  /*0a60*/  VIMNMX R16, PT, PT, R2, UR4, PT ;  /* 0x0000000402107c48 */ /* 0x000fe2000bfe0100 */
[----:B------:R-:W0:Y:S01]  /*0a70*/  S2UR UR5, SR_CgaCtaId ;  /* 0x00000000000579c3 */ /* 0x000e220000008800 */
[----:B------:R-:W1:Y:S01]  /*0a80*/  LDCU.64 UR10, c[0x0][0x388] ;  /* 0x00007100ff0a77ac */ /* 0x000e620008000a00 */
[----:B------:R-:W-:Y:S02]  /*0a90*/  VIMNMX R9, PT, PT, R9, UR9, PT ;  /* 0x0000000909097c48 */ /* 0x000fe4000bfe0100 */
[----:B------:R-:W-:Y:S01]  /*0aa0*/  SHF.R.S32.HI R17, RZ, 0x1f, R16 ;  /* 0x0000001fff117819 */ /* 0x000fe20000011410 */
[----:B------:R-:W-:Y:S01]  /*0ab0*/  UMOV UR4, 0x400 ;  /* 0x0000040000047882 */ /* 0x000fe20000000000 */
[----:B-----5:R-:W-:Y:S02]  /*0ac0*/  PRMT R20, R10, 0x7610, R10 ;  /* 0x000076100a147816 */ /* 0x020fe4000000000a */
[----:B------:R-:W-:Y:S02]  /*0ad0*/  LEA.HI R17, R17, R16, RZ, 0x5 ;  /* 0x0000001011117211 */ /* 0x000fe400078f28ff */
[----:B------:R-:W-:-:S02]  /*0ae0*/  MOV R16, RZ ;  /* 0x000000ff00107202 */ /* 0x000fc40000000f00 */
[----:B------:R-:W-:Y:S02]  /*0af0*/  SHF.R.S32.HI R17, RZ, 0x5, R17 ;  /* 0x00000005ff117819 */ /* 0x000fe40000011411 */
[----:B------:R-:W-:Y:S02]  /*0b00*/  PRMT R18, RZ, 0x5410, RZ ;  /* 0x00005410ff127816 */ /* 0x000fe400000000ff */
[----:B------:R-:W-:Y:S02]  /*0b10*/  LEA R0, R17, R0, 0x3 ;  /* 0x0000000011007211 */ /* 0x000fe400078e18ff */
[----:B------:R-:W-:Y:S02]  /*0b20*/  PRMT R17, RZ, 0x5410, RZ ;  /* 0x00005410ff117816 */ /* 0x000fe400000000ff */
[----:B------:R-:W-:Y:S02]  /*0b30*/  IADD3 R0, PT, PT, R13, R0, R8 ;  /* 0x000000000d007210 */ /* 0x000fe40007ffe008 */
[----:B------:R-:W-:-:S02]  /*0b40*/  IADD3 R19, PT, PT, R2, R19, RZ ;  /* 0x0000001302137210 */ /* 0x000fc40007ffe0ff */
        /* <DEDUP_REMOVED lines=15> */
[----:B------:R-:W-:-:S04]  /*0c40*/  IMAD.WIDE.U32 R4, R7, 0x100, R4 ;  /* 0x0000010007047825 */ /* 0x000fc800078e0004 */
[----:B------:R-:W-:Y:S01]  /*0c50*/  HFMA2 R16, -RZ, RZ, 0, 0 ;  /* 0x00000000ff107431 */ /* 0x000fe200000001ff */
[----:B------:R-:W-:Y:S02]  /*0c60*/  VIMNMX R15, PT, PT, R14, UR9, PT ;  /* 0x000000090e0f7c48 */ /* 0x000fe4000bfe0100 */
[----:B------:R-:W-:Y:S02]  /*0c70*/  PRMT R18, RZ, 0x5410, RZ ;  /* 0x00005410ff127816 */ /* 0x000fe400000000ff */
[----:B------:R-:W-:Y:S02]  /*0c80*/  IADD3 R8, P0, PT, R4, 0x2, RZ ;  /* 0x0000000204087810 */ /* 0x000fe40007f1e0ff */
[----:B------:R-:W-:Y:S02]  /*0c90*/  PRMT R17, RZ, 0x5410, RZ ;  /* 0x00005410ff117816 */ /* 0x000fe400000000ff */
[----:B------:R-:W-:-:S09]  /*0ca0*/  IADD3.X R9, PT, PT, RZ, R5, RZ, P0, !PT ;  /* 0x00000005ff097210 */ /* 0x000fd200007fe4ff */
.L_x_3971:
[----:B------:R-:W-:Y:S01]  /*0cb0*/  ISETP.NE.AND P0, PT, R2, R19, PT ;  /* 0x000000130200720c */ /* 0x000fe20003f05270 */
[----:B------:R-:W0:-:S12]  /*0cc0*/  LDC R3, c[0x0][0x3a8] ;  /* 0x0000ea00ff037b82 */ /* 0x000e180000000800 */
[----:B------:R-:W-:Y:S01]  /*0cd0*/  @!P0 LEA R4, R16, R1, 0x3 ;  /* 0x0000000110048211 */ /* 0x000fe200078e18ff */
[----:B------:R-:W2:Y:S05]  /*0ce0*/  @!P0 LDG.E.U16.CONSTANT R7, desc[UR6][R8.64] ;  /* 0x0000000608078981 */ /* 0x000eaa000c1e9500 */
[----:B------:R-:W3:Y:S01]  /*0cf0*/  @!P0 LDL.64 R4, [R4+0x8] ;  /* 0x0000080004048983 */ /* 0x000ee20000100a00 */
[----:B0-----:R-:W-:Y:S02]  /*0d00*/  ISETP.LE.AND P1, PT, R3, UR8, PT ;  /* 0x0000000803007c0c */ /* 0x001fe4000bf23270 */
[----:B------:R-:W-:Y:S02]  /*0d10*/  MOV R24, 0x2c00 ;  /* 0x00002c0000187802 */ /* 0x000fe40000000f00 */
[----:B------:R-:W-:-:S02]  /*0d20*/  MOV R22, R34 ;  /* 0x0000002200167202 */ /* 0x000fc40000000f00 */
[----:B------:R-:W-:Y:S02]  /*0d30*/  MOV R23, R35 ;  /* 0x0000002300177202 */ /* 0x000fe40000000f00 */
[----:B--2---:R-:W-:Y:S02]  /*0d40*/  @!P0 IADD3 R19, PT, PT, R7, R2, RZ ;  /* 0x0000000207138210 */ /* 0x004fe40007ffe0ff */
[----:B---3--:R-:W-:Y:S02]  /*0d50*/  @!P0 PRMT R20, R4, 0x7610, R20 ;  /* 0x0000761004148816 */ /* 0x008fe40000000014 */
[----:B------:R-:W-:Y:S02]  /*0d60*/  @!P0 PRMT R0, R5, 0x7610, R0 ;  /* 0x0000761005008816 */ /* 0x000fe40000000000 */
[----:B------:R-:W-:Y:S02]  /*0d70*/  @!P0 PRMT R20, R20, 0x7610, R4 ;  /* 0x0000761014148816 */ /* 0x000fe40000000004 */
[----:B------:R-:W-:Y:S01]  /*0d80*/  @!P0 PRMT R0, R0, 0x7610, R5 ;  /* 0x0000761000008816 */ /* 0x000fe20000000005 */
[----:B------:R-:W-:Y:S06]  /*0d90*/  @P1 BRA `(.L_x_3967) ;  /* 0x00000008003c1947 */ /* 0x000fec0003800000 */
[----:B------:R-:W2:Y:S04]  /*0da0*/  LDG.E.128.CONSTANT R4, desc[UR6][R22.64] ;  /* 0x0000000616047981 */ /* 0x000ea8000c1e9d00 */
[----:B------:R-:W0:Y:S01]  /*0db0*/  LDS.64 R10, [UR4] ;  /* 0x00000004ff0a7984 */ /* 0x000e220008000a00 */
[----:B--2---:R-:W-:Y:S02]  /*0dc0*/  LOP3.LUT R12, R4, 0xf000f, RZ, 0xc0, !PT ;  /* 0x000f000f040c7812 */ /* 0x004fe400078ec0ff */
        /* <DEDUP_REMOVED lines=10> */
[----:B------:R-:W-:-:S02]  /*0e70*/  HADD2.F32 R12, -RZ, R26.H0_H0 ;  /* 0x2000001aff0c7230 */ /* 0x000fc40000004100 */
[----:B------:R-:W-:Y:S02]  /*0e80*/  HADD2 R21, R21, -1032, -1032 ;  /* 0xe408e40815157430 */ /* 0x000fe40000000000 */
[----:B------:R-:W-:Y:S02]  /*0e90*/  HADD2.F32 R27, -RZ, R26.H1_H1 ;  /* 0x3000001aff1b7230 */ /* 0x000fe40000004100 */
[--C-:B------:R-:W-:Y:S02]  /*0ea0*/  HADD2.F32 R30, -RZ, R13.reuse.H0_H0 ;  /* 0x2000000dff1e7230 */ /* 0x100fe40000004100 */
[----:B------:R-:W-:Y:S02]  /*0eb0*/  HADD2.F32 R29, -RZ, R13.H1_H1 ;  /* 0x3000000dff1d7230 */ /* 0x000fe40000004100 */
[----:B0-----:R-:W-:Y:S02]  /*0ec0*/  HADD2.F32 R13, -RZ, R10.H0_H0 ;  /* 0x2000000aff0d7230 */ /* 0x001fe40000004100 */
[----:B------:R-:W-:-:S02]  /*0ed0*/  HADD2.F32 R26, -RZ, R31.H0_H0 ;  /* 0x2000001fff1a7230 */ /* 0x000fc40000004100 */
[--C-:B------:R-:W-:Y:S02]  /*0ee0*/  HADD2.F32 R28, -RZ, R21.reuse.H0_H0 ;  /* 0x20000015ff1c7230 */ /* 0x100fe40000004100 */
[----:B------:R-:W-:Y:S01]  /*0ef0*/  FFMA.FTZ R12, R12, R13, RZ ;  /* 0x0000000d0c0c7223 */ /* 0x000fe200000100ff */
[----:B------:R-:W-:Y:S02]  /*0f00*/  HADD2.F32 R25, -RZ, R21.H1_H1 ;  /* 0x30000015ff197230 */ /* 0x000fe40000004100 */
[C---:B------:R-:W-:Y:S01]  /*0f10*/  FFMA.FTZ R26, R13.reuse, R26, RZ ;  /* 0x0000001a0d1a7223 */ /* 0x040fe200000100ff */
[----:B------:R-:W-:Y:S02]  /*0f20*/  HADD2.F32 R21, -RZ, R31.H1_H1 ;  /* 0x3000001fff157230 */ /* 0x000fe40000004100 */
[C---:B------:R-:W-:Y:S01]  /*0f30*/  FFMA.FTZ R28, R13.reuse, R28, RZ ;  /* 0x0000001c0d1c7223 */ /* 0x040fe200000100ff */
[----:B------:R-:W-:Y:S02]  /*0f40*/  HADD2.F32 R10, -RZ, R10.H1_H1 ;  /* 0x3000000aff0a7230 */ /* 0x000fe40000004100 */
[----:B------:R-:W-:-:S03]  /*0f50*/  FFMA.FTZ R31, R13, R30, RZ ;  /* 0x0000001e0d1f7223 */ /* 0x000fc600000100ff */
[C---:B------:R-:W-:Y:S01]  /*0f60*/  FFMA.FTZ R26, R10.reuse, R21, R26 ;  /* 0x000000150a1a7223 */ /* 0x040fe2000001001a */
[----:B------:R-:W-:Y:S01]  /*0f70*/  FFMA.FTZ R32, R27, R10, R12 ;  /* 0x0000000a1b207223 */ /* 0x000fe2000001000c */
[----:B------:R-:W-:Y:S01]  /*0f80*/  FFMA.FTZ R28, R10, R25, R28 ;  /* 0x000000190a1c7223 */ /* 0x000fe2000001001c */
[----:B------:R-:W-:Y:S01]  /*0f90*/  LOP3.LUT R21, R5, 0xf000f0, RZ, 0xc0, !PT ;  /* 0x00f000f005157812 */ /* 0x000fe200078ec0ff */
[----:B------:R-:W0:Y:S01]  /*0fa0*/  LDS.64 R12, [UR4+0x8] ;  /* 0x00000804ff0c7984 */ /* 0x000e220008000a00 */
[----:B------:R-:W-:Y:S01]  /*0fb0*/  LOP3.LUT R25, R6, 0xf000f0, RZ, 0xc0, !PT ;  /* 0x00f000f006197812 */ /* 0x000fe200078ec0ff */
[----:B------:R-:W-:Y:S01]  /*0fc0*/  FFMA.FTZ R30, R10, R29, R31 ;  /* 0x0000001d0a1e7223 */ /* 0x000fe2000001001f */
        /* <DEDUP_REMOVED lines=8> */
[----:B------:R-:W-:Y:S01]  /*1050*/  HADD2.F32 R29, -RZ, R11.H0_H0 ;  /* 0x2000000bff1d7230 */ /* 0x000fe20000004100 */
[----:B------:R-:W-:Y:S01]  /*1060*/  SHF.R.U32.HI R4, RZ, 0x8, R4 ;  /* 0x00000008ff047819 */ /* 0x000fe20000011604 */
[-C--:B------:R-:W-:Y:S02]  /*1070*/  HFMA2 R10, R31, R24.reuse.H0_H0, -72, -72 ;  /* 0xd480d4801f0a7431 */ /* 0x080fe40000040018 */
[----:B------:R-:W-:Y:S02]  /*1080*/  HADD2.F32 R31, -RZ, R21.H0_H0 ;  /* 0x20000015ff1f7230 */ /* 0x000fe40000004100 */
[----:B------:R-:W-:Y:S02]  /*1090*/  HFMA2 R27, R27, R24.H0_H0, -72, -72 ;  /* 0xd480d4801b1b7431 */ /* 0x000fe40000040018 */
[----:B------:R-:W-:Y:S01]  /*10a0*/  HADD2.F32 R33, -RZ, R25.H0_H0 ;  /* 0x20000019ff217230 */ /* 0x000fe20000004100 */
[----:B------:R-:W-:Y:S01]  /*10b0*/  SHF.R.U32.HI R5, RZ, 0x8, R5 ;  /* 0x00000008ff057819 */ /* 0x000fe20000011605 */
[----:B------:R-:W-:-:S02]  /*10c0*/  HADD2.F32 R11, -RZ, R11.H1_H1 ;  /* 0x3000000bff0b7230 */ /* 0x000fc40000004100 */
[C---:B------:R-:W-:Y:S01]  /*10d0*/  FFMA.FTZ R28, R29.reuse, R31, R28 ;  /* 0x0000001f1d1c7223 */ /* 0x040fe2000001001c */
[--C-:B------:R-:W-:Y:S02]  /*10e0*/  HADD2.F32 R35, -RZ, R27.reuse.H0_H0 ;  /* 0x2000001bff237230 */ /* 0x100fe40000004100 */
[----:B------:R-:W-:Y:S01]  /*10f0*/  FFMA.FTZ R30, R29, R33, R30 ;  /* 0x000000211d1e7223 */ /* 0x000fe2000001001e */
[----:B------:R-:W-:Y:S01]  /*1100*/  HADD2.F32 R31, -RZ, R10.H0_H0 ;  /* 0x2000000aff1f7230 */ /* 0x000fe20000004100 */
[----:B------:R-:W-:Y:S01]  /*1110*/  SHF.R.U32.HI R6, RZ, 0x8, R6 ;  /* 0x00000008ff067819 */ /* 0x000fe20000011606 */
[----:B------:R-:W-:Y:S02]  /*1120*/  HADD2.F32 R27, -RZ, R27.H1_H1 ;  /* 0x3000001bff1b7230 */ /* 0x000fe40000004100 */
[----:B------:R-:W-:Y:S01]  /*1130*/  FFMA.FTZ R32, R35, R29, R32 ;  /* 0x0000001d23207223 */ /* 0x000fe20000010020 */
[----:B------:R-:W-:Y:S01]  /*1140*/  SHF.R.U32.HI R7, RZ, 0x8, R7 ;  /* 0x00000008ff077819 */ /* 0x000fe20000011607 */
[----:B------:R-:W-:Y:S01]  /*1150*/  FFMA.FTZ R26, R29, R31, R26 ;  /* 0x0000001f1d1a7223 */ /* 0x000fe2000001001a */
[----:B------:R-:W-:Y:S01]  /*1160*/  LOP3.LUT R31, R4, 0xf000f, RZ, 0xc0, !PT ;  /* 0x000f000f041f7812 */ /* 0x000fe200078ec0ff */
[----:B------:R-:W-:-:S02]  /*1170*/  HADD2.F32 R29, -RZ, R25.H1_H1 ;  /* 0x30000019ff1d7230 */ /* 0x000fc40000004100 */
[----:B------:R-:W-:Y:S01]  /*1180*/  FFMA.FTZ R25, R27, R11, R32 ;  /* 0x0000000b1b197223 */ /* 0x000fe20000010020 */
[----:B------:R-:W-:Y:S01]  /*1190*/  HADD2.F32 R34, -RZ, R10.H1_H1 ;  /* 0x3000000aff227230 */ /* 0x000fe20000004100 */
[----:B------:R-:W-:Y:S01]  /*11a0*/  LOP3.LUT R27, R31, 0x64006400, RZ, 0xfc, !PT ;  /* 0x640064001f1b7812 */ /* 0x000fe200078efcff */
[----:B------:R-:W-:Y:S02]  /*11b0*/  HADD2.F32 R31, -RZ, R21.H1_H1 ;  /* 0x30000015ff1f7230 */ /* 0x000fe40000004100 */
[----:B------:R-:W-:Y:S01]  /*11c0*/  FFMA.FTZ R21, R11, R29, R30 ;  /* 0x0000001d0b157223 */ /* 0x000fe2000001001e */
[----:B------:R-:W-:Y:S01]  /*11d0*/  LOP3.LUT R29, R5, 0xf000f, RZ, 0xc0, !PT ;  /* 0x000f000f051d7812 */ /* 0x000fe200078ec0ff */
[----:B------:R-:W-:Y:S02]  /*11e0*/  HADD2 R27, R27, -1032, -1032 ;  /* 0xe408e4081b1b7430 */ /* 0x000fe40000000000 */
[----:B------:R-:W-:Y:S01]  /*11f0*/  FFMA.FTZ R28, R11, R31, R28 ;  /* 0x0000001f0b1c7223 */ /* 0x000fe2000001001c */
[----:B------:R-:W-:Y:S01]  /*1200*/  LOP3.LUT R31, R6, 0xf000f, RZ, 0xc0, !PT ;  /* 0x000f000f061f7812 */ /* 0x000fe200078ec0ff */
[----:B0-----:R-:W-:Y:S01]  /*1210*/  HADD2.F32 R30, -RZ, R12.H0_H0 ;  /* 0x2000000cff1e7230 */ /* 0x001fe20000004100 */
[----:B------:R-:W-:Y:S01]  /*1220*/  LOP3.LUT R29, R29, 0x64006400, RZ, 0xfc, !PT ;  /* 0x640064001d1d7812 */ /* 0x000fe200078efcff */
[--C-:B------:R-:W-:Y:S01]  /*1230*/  HADD2.F32 R32, -RZ, R27.reuse.H0_H0 ;  /* 0x2000001bff207230 */ /* 0x100fe20000004100 */
[----:B------:R-:W-:Y:S01]  /*1240*/  LOP3.LUT R31, R31, 0x64006400, RZ, 0xfc, !PT ;  /* 0x640064001f1f7812 */ /* 0x000fe200078efcff */
[----:B------:R-:W-:Y:S01]  /*1250*/  FFMA.FTZ R11, R11, R34, R26 ;  /* 0x000000220b0b7223 */ /* 0x000fe2000001001a */
[----:B------:R-:W-:-:S02]  /*1260*/  HADD2.F32 R26, -RZ, R27.H1_H1 ;  /* 0x3000001bff1a7230 */ /* 0x000fc40000004100 */
[----:B------:R-:W-:Y:S02]  /*1270*/  HADD2 R29, R29, -1032, -1032 ;  /* 0xe408e4081d1d7430 */ /* 0x000fe40000000000 */
[----:B------:R-:W-:Y:S01]  /*1280*/  FFMA.FTZ R25, R32, R30, R25 ;  /* 0x0000001e20197223 */ /* 0x000fe20000010019 */
[----:B------:R-:W-:Y:S01]  /*1290*/  LOP3.LUT R32, R7, 0xf000f, RZ, 0xc0, !PT ;  /* 0x000f000f07207812 */ /* 0x000fe200078ec0ff */
[----:B------:R-:W-:Y:S02]  /*12a0*/  HADD2 R10, R31, -1032, -1032 ;  /* 0xe408e4081f0a7430 */ /* 0x000fe40000000000 */
[----:B------:R-:W-:Y:S01]  /*12b0*/  HADD2.F32 R12, -RZ, R12.H1_H1 ;  /* 0x3000000cff0c7230 */ /* 0x000fe20000004100 */
[----:B------:R-:W-:Y:S01]  /*12c0*/  LOP3.LUT R4, R4, 0xf000f0, RZ, 0xc0, !PT ;  /* 0x00f000f004047812 */ /* 0x000fe200078ec0ff */
[--C-:B------:R-:W-:Y:S01]  /*12d0*/  HADD2.F32 R33, -RZ, R29.reuse.H0_H0 ;  /* 0x2000001dff217230 */ /* 0x100fe20000004100 */
[----:B------:R-:W-:Y:S01]  /*12e0*/  LOP3.LUT R32, R32, 0x64006400, RZ, 0xfc, !PT ;  /* 0x6400640020207812 */ /* 0x000fe200078efcff */
[----:B------:R-:W-:Y:S01]  /*12f0*/  HADD2.F32 R31, -RZ, R10.H0_H0 ;  /* 0x2000000aff1f7230 */ /* 0x000fe20000004100 */
[----:B------:R-:W-:Y:S01]  /*1300*/  LOP3.LUT R6, R6, 0xf000f0, RZ, 0xc0, !PT ;  /* 0x00f000f006067812 */ /* 0x000fe200078ec0ff */
[----:B------:R-:W-:-:S02]  /*1310*/  HADD2.F32 R29, -RZ, R29.H1_H1 ;  /* 0x3000001dff1d7230 */ /* 0x000fc40000004100 */
[C---:B------:R-:W-:Y:S01]  /*1320*/  FFMA.FTZ R21, R30.reuse, R33, R21 ;  /* 0x000000211e157223 */ /* 0x040fe20000010015 */
[----:B------:R-:W-:Y:S02]  /*1330*/  HADD2 R27, R32, -1032, -1032 ;  /* 0xe408e408201b7430 */ /* 0x000fe40000000000 */
[----:B------:R-:W-:Y:S01]  /*1340*/  HADD2.F32 R10, -RZ, R10.H1_H1 ;  /* 0x3000000aff0a7230 */ /* 0x000fe20000004100 */
[----:B------:R-:W-:Y:S01]  /*1350*/  LOP3.LUT R32, R5, 0xf000f0, RZ, 0xc0, !PT ;  /* 0x00f000f005207812 */ /* 0x000fe200078ec0ff */
[----:B------:R-:W-:Y:S01]  /*1360*/  FFMA.FTZ R31, R30, R31, R28 ;  /* 0x0000001f1e1f7223 */ /* 0x000fe2000001001c */
[----:B------:R-:W-:Y:S01]  /*1370*/  FFMA.FTZ R21, R12, R29, R21 ;  /* 0x0000001d0c157223 */ /* 0x000fe20000010015 */
[----:B------:R-:W-:Y:S01]  /*1380*/  LOP3.LUT R5, R4, 0x64006400, RZ, 0xfc, !PT ;  /* 0x6400640004057812 */ /* 0x000fe200078efcff */
[----:B------:R-:W-:Y:S01]  /*1390*/  FFMA.FTZ R25, R26, R12, R25 ;  /* 0x0000000c1a197223 */ /* 0x000fe20000010019 */
[----:B------:R-:W-:Y:S01]  /*13a0*/  LOP3.LUT R29, R32, 0x64006400, RZ, 0xfc, !PT ;  /* 0x64006400201d7812 */ /* 0x000fe200078efcff */
[----:B------:R-:W-:Y:S01]  /*13b0*/  FFMA.FTZ R31, R12, R10, R31 ;  /* 0x0000000a0c1f7223 */ /* 0x000fe2000001001f */
[----:B------:R-:W-:Y:S01]  /*13c0*/  LOP3.LUT R10, R7, 0xf000f0, RZ, 0xc0, !PT ;  /* 0x00f000f0070a7812 */ /* 0x000fe200078ec0ff */
[----:B------:R-:W-:Y:S01]  /*13d0*/  HADD2.F32 R26, -RZ, R27.H0_H0 ;  /* 0x2000001bff1a7230 */ /* 0x000fe20000004100 */
[----:B------:R-:W-:Y:S01]  /*13e0*/  LOP3.LUT R7, R6, 0x64006400, RZ, 0xfc, !PT ;  /* 0x6400640006077812 */ /* 0x000fe200078efcff */
[-C--:B------:R-:W-:Y:S01]  /*13f0*/  HFMA2 R4, R29, R24.reuse.H0_H0, -72, -72 ;  /* 0xd480d4801d047431 */ /* 0x080fe20000040018 */
[----:B------:R-:W-:Y:S01]  /*1400*/  LOP3.LUT R29, R10, 0x64006400, RZ, 0xfc, !PT ;  /* 0x640064000a1d7812 */ /* 0x000fe200078efcff */
[----:B------:R-:W-:-:S02]  /*1410*/  HFMA2 R5, R5, R24.H0_H0, -72, -72 ;  /* 0xd480d48005057431 */ /* 0x000fc40000040018 */
[----:B------:R-:W-:Y:S02]  /*1420*/  HADD2.F32 R27, -RZ, R27.H1_H1 ;  /* 0x3000001bff1b7230 */ /* 0x000fe40000004100 */
[----:B------:R-:W-:Y:S01]  /*1430*/  FFMA.FTZ R11, R30, R26, R11 ;  /* 0x0000001a1e0b7223 */ /* 0x000fe2000001000b */
[-C--:B------:R-:W-:Y:S02]  /*1440*/  HFMA2 R7, R7, R24.reuse.H0_H0, -72, -72 ;  /* 0xd480d48007077431 */ /* 0x080fe40000040018 */
[----:B------:R-:W-:Y:S02]  /*1450*/  HADD2.F32 R28, -RZ, R13.H0_H0 ;  /* 0x2000000dff1c7230 */ /* 0x000fe40000004100 */
[----:B------:R-:W-:Y:S02]  /*1460*/  HFMA2 R6, R29, R24.H0_H0, -72, -72 ;  /* 0xd480d4801d067431 */ /* 0x000fe40000040018 */
[----:B------:R-:W-:Y:S02]  /*1470*/  HADD2.F32 R10, -RZ, R5.H0_H0 ;  /* 0x20000005ff0a7230 */ /* 0x000fe40000004100 */
        /* <DEDUP_REMOVED lines=33> */
.L_x_3967:
[----:B------:R-:W0:Y:S01]  /*1690*/  LDC R21, c[0x0][0x3ac] ;  /* 0x0000eb00ff157b82 */ /* 0x000e220000000800 */
[----:B------:R-:W-:Y:S01]  /*16a0*/  @!P0 IADD3 R25, PT, PT, R16, 0x1, RZ ;  /* 0x0000000110198810 */ /* 0x000fe20007ffe0ff */
[----:B0-----:R-:W-:Y:S01]  /*16b0*/  IMAD.WIDE R34, R21, 0x4, R22 ;  /* 0x0000000415227825 */ /* 0x001fe200078e0216 */
[----:B------:R-:W-:Y:S06]  /*16c0*/  @P1 BRA `(.L_x_3968) ;  /* 0x00000008003c1947 */ /* 0x000fec0003800000 */
[----:B------:R-:W2:Y:S04]  /*16d0*/  LDG.E.128.CONSTANT R4, desc[UR6][R34.64] ;  /* 0x0000000622047981 */ /* 0x000ea8000c1e9d00 */
[----:B------:R-:W0:Y:S04]  /*16e0*/  LDS.64 R10, [UR4+0x10] ;  /* 0x00001004ff0a7984 */ /* 0x000e280008000a00 */
[----:B------:R-:W1:Y:S01]  /*16f0*/  LDS.64 R12, [UR4+0x18] ;  /* 0x00001804ff0c7984 */ /* 0x000e620008000a00 */
[C---:B--2---:R-:W-:Y:S02]  /*1700*/  LOP3.LUT R26, R4.reuse, 0xf000f, RZ, 0xc0, !PT ;  /* 0x000f000f041a7812 */ /* 0x044fe400078ec0ff */
[----:B------:R-:W-:-:S02]  /*1710*/  LOP3.LUT R28, R4, 0xf000f0, RZ, 0xc0, !PT ;  /* 0x00f000f0041c7812 */ /* 0x000fc400078ec0ff */
[----:B------:R-:W-:Y:S02]  /*1720*/  LOP3.LUT R26, R26, 0x64006400, RZ, 0xfc, !PT ;  /* 0x640064001a1a7812 */ /* 0x000fe400078efcff */
[----:B------:R-:W-:-:S03]  /*1730*/  LOP3.LUT R29, R28, 0x64006400, RZ, 0xfc, !PT ;  /* 0x640064001c1d7812 */ /* 0x000fc600078efcff */
[----:B------:R-:W-:Y:S02]  /*1740*/  HADD2 R30, R26, -1032, -1032 ;  /* 0xe408e4081a1e7430 */ /* 0x000fe40000000000 */
[--C-:B0-----:R-:W-:Y:S02]  /*1750*/  HADD2.F32 R26, -RZ, R10.reuse.H0_H0 ;  /* 0x2000000aff1a7230 */ /* 0x101fe40000004100 */
[----:B------:R-:W-:Y:S02]  /*1760*/  HADD2.F32 R10, -RZ, R10.H1_H1 ;  /* 0x3000000aff0a7230 */ /* 0x000fe40000004100 */
[--C-:B------:R-:W-:Y:S02]  /*1770*/  HADD2.F32 R27, -RZ, R30.reuse.H0_H0 ;  /* 0x2000001eff1b7230 */ /* 0x100fe40000004100 */
[----:B------:R-:W-:-:S03]  /*1780*/  HADD2.F32 R31, -RZ, R30.H1_H1 ;  /* 0x3000001eff1f7230 */ /* 0x000fc60000004100 */
[----:B------:R-:W-:Y:S01]  /*1790*/  FFMA.FTZ R28, R27, R26, RZ ;  /* 0x0000001a1b1c7223 */ /* 0x000fe200000100ff */
[----:B------:R-:W-:-:S03]  /*17a0*/  HFMA2 R27, R29, R24.H0_H0, -72, -72 ;  /* 0xd480d4801d1b7431 */ /* 0x000fc60000040018 */
[----:B------:R-:W-:Y:S01]  /*17b0*/  FFMA.FTZ R31, R31, R10, R28 ;  /* 0x0000000a1f1f7223 */ /* 0x000fe2000001001c */
[----:B------:R-:W-:Y:S01]  /*17c0*/  SHF.R.U32.HI R28, RZ, 0x8, R4 ;  /* 0x00000008ff1c7819 */ /* 0x000fe20000011604 */
[----:B------:R-:W-:Y:S02]  /*17d0*/  HADD2.F32 R4, -RZ, R11.H0_H0 ;  /* 0x2000000bff047230 */ /* 0x000fe40000004100 */
[----:B------:R-:W-:Y:S01]  /*17e0*/  HADD2.F32 R30, -RZ, R27.H0_H0 ;  /* 0x2000001bff1e7230 */ /* 0x000fe20000004100 */
[C---:B------:R-:W-:Y:S01]  /*17f0*/  LOP3.LUT R29, R28.reuse, 0xf000f, RZ, 0xc0, !PT ;  /* 0x000f000f1c1d7812 */ /* 0x040fe200078ec0ff */
[----:B------:R-:W-:Y:S01]  /*1800*/  HADD2.F32 R11, -RZ, R11.H1_H1 ;  /* 0x3000000bff0b7230 */ /* 0x000fe20000004100 */
[----:B------:R-:W-:Y:S01]  /*1810*/  LOP3.LUT R33, R28, 0xf000f0, RZ, 0xc0, !PT ;  /* 0x00f000f01c217812 */ /* 0x000fe200078ec0ff */
[----:B------:R-:W-:Y:S01]  /*1820*/  HADD2.F32 R27, -RZ, R27.H1_H1 ;  /* 0x3000001bff1b7230 */ /* 0x000fe20000004100 */
[----:B------:R-:W-:Y:S01]  /*1830*/  LOP3.LUT R29, R29, 0x64006400, RZ, 0xfc, !PT ;  /* 0x640064001d1d7812 */ /* 0x000fe200078efcff */
[----:B------:R-:W-:Y:S01]  /*1840*/  FFMA.FTZ R30, R30, R4, R31 ;  /* 0x000000041e1e7223 */ /* 0x000fe2000001001f */
[----:B-1----:R-:W-:Y:S01]  /*1850*/  HADD2.F32 R28, -RZ, R12.H1_H1 ;  /* 0x3000000cff1c7230 */ /* 0x002fe20000004100 */
[----:B------:R-:W-:-:S02]  /*1860*/  LOP3.LUT R33, R33, 0x64006400, RZ, 0xfc, !PT ;  /* 0x6400640021217812 */ /* 0x000fc400078efcff */
[----:B------:R-:W-:Y:S02]  /*1870*/  HADD2 R29, R29, -1032, -1032 ;  /* 0xe408e4081d1d7430 */ /* 0x000fe40000000000 */
[----:B------:R-:W-:Y:S01]  /*1880*/  FFMA.FTZ R30, R27, R11, R30 ;  /* 0x0000000b1b1e7223 */ /* 0x000fe2000001001e */
[----:B------:R-:W-:Y:S01]  /*1890*/  HADD2.F32 R27, -RZ, R12.H0_H0 ;  /* 0x2000000cff1b7230 */ /* 0x000fe20000004100 */
[----:B------:R-:W-:Y:S01]  /*18a0*/  LOP3.LUT R12, R5, 0xf000f, RZ, 0xc0, !PT ;  /* 0x000f000f050c7812 */ /* 0x000fe200078ec0ff */
[----:B------:R-:W-:-:S05]  /*18b0*/  HADD2.F32 R31, -RZ, R29.H0_H0 ;  /* 0x2000001dff1f7230 */ /* 0x000fca0000004100 */
[----:B------:R-:W-:Y:S01]  /*18c0*/  FFMA.FTZ R31, R31, R27, R30 ;  /* 0x0000001b1f1f7223 */ /* 0x000fe2000001001e */
[----:B------:R-:W-:Y:S01]  /*18d0*/  HADD2.F32 R30, -RZ, R29.H1_H1 ;  /* 0x3000001dff1e7230 */ /* 0x000fe20000004100 */
[----:B------:R-:W-:Y:S01]  /*18e0*/  LOP3.LUT R29, R12, 0x64006400, RZ, 0xfc, !PT ;  /* 0x640064000c1d7812 */ /* 0x000fe200078efcff */
[--C-:B------:R-:W-:Y:S02]  /*18f0*/  HADD2.F32 R12, -RZ, R13.reuse.H0_H0 ;  /* 0x2000000dff0c7230 */ /* 0x100fe40000004100 */
[----:B------:R-:W-:Y:S02]  /*1900*/  HADD2.F32 R13, -RZ, R13.H1_H1 ;  /* 0x3000000dff0d7230 */ /* 0x000fe40000004100 */
[----:B------:R-:W-:Y:S01]  /*1910*/  FFMA.FTZ R31, R30, R28, R31 ;  /* 0x0000001c1e1f7223 */ /* 0x000fe2000001001f */
[----:B------:R-:W-:Y:S02]  /*1920*/  HFMA2 R30, R33, R24.H0_H0, -72, -72 ;  /* 0xd480d480211e7431 */ /* 0x000fe40000040018 */
[----:B------:R-:W-:-:S03]  /*1930*/  HADD2 R29, R29, -1032, -1032 ;  /* 0xe408e4081d1d7430 */ /* 0x000fc60000000000 */
[--C-:B------:R-:W-:Y:S02]  /*1940*/  HADD2.F32 R32, -RZ, R30.reuse.H0_H0 ;  /* 0x2000001eff207230 */ /* 0x100fe40000004100 */
[----:B------:R-:W-:-:S03]  /*1950*/  HADD2.F32 R33, -RZ, R30.H1_H1 ;  /* 0x3000001eff217230 */ /* 0x000fc60000004100 */
[----:B------:R-:W-:Y:S01]  /*1960*/  FFMA.FTZ R32, R32, R12, R31 ;  /* 0x0000000c20207223 */ /* 0x000fe2000001001f */
[--C-:B------:R-:W-:Y:S02]  /*1970*/  HADD2.F32 R31, -RZ, R29.reuse.H0_H0 ;  /* 0x2000001dff1f7230 */ /* 0x100fe40000004100 */
[----:B------:R-:W-:Y:S02]  /*1980*/  HADD2.F32 R29, -RZ, R29.H1_H1 ;  /* 0x3000001dff1d7230 */ /* 0x000fe40000004100 */
[----:B------:R-:W-:Y:S01]  /*1990*/  FFMA.FTZ R30, R33, R13, R32 ;  /* 0x0000000d211e7223 */ /* 0x000fe20000010020 */
[----:B------:R-:W-:-:S04]  /*19a0*/  FFMA.FTZ R31, R26, R31, RZ ;  /* 0x0000001f1a1f7223 */ /* 0x000fc800000100ff */
[----:B------:R-:W-:Y:S01]  /*19b0*/  FFMA.FTZ R29, R10, R29, R31 ;  /* 0x0000001d0a1d7223 */ /* 0x000fe2000001001f */
[----:B------:R-:W-:-:S04]  /*19c0*/  LOP3.LUT R31, R5, 0xf000f0, RZ, 0xc0, !PT ;  /* 0x00f000f0051f7812 */ /* 0x000fc800078ec0ff */
[----:B------:R-:W-:-:S05]  /*19d0*/  LOP3.LUT R31, R31, 0x64006400, RZ, 0xfc, !PT ;  /* 0x640064001f1f7812 */ /* 0x000fca00078efcff */
[----:B------:R-:W-:-:S05]  /*19e0*/  HFMA2 R31, R31, R24.H0_H0, -72, -72 ;  /* 0xd480d4801f1f7431 */ /* 0x000fca0000040018 */
[--C-:B------:R-:W-:Y:S02]  /*19f0*/  HADD2.F32 R32, -RZ, R31.reuse.H0_H0 ;  /* 0x2000001fff207230 */ /* 0x100fe40000004100 */
[----:B------:R-:W-:-:S03]  /*1a00*/  HADD2.F32 R31, -RZ, R31.H1_H1 ;  /* 0x3000001fff1f7230 */ /* 0x000fc60000004100 */
[----:B------:R-:W-:Y:S01]  /*1a10*/  FFMA.FTZ R32, R4, R32, R29 ;  /* 0x0000002004207223 */ /* 0x000fe2000001001d */
[----:B------:R-:W-:-:S03]  /*1a20*/  SHF.R.U32.HI R29, RZ, 0x8, R5 ;  /* 0x00000008ff1d7819 */ /* 0x000fc60000011605 */
[----:B------:R-:W-:Y:S01]  /*1a30*/  FFMA.FTZ R32, R11, R31, R32 ;  /* 0x0000001f0b207223 */ /* 0x000fe20000010020 */
[C---:B------:R-:W-:Y:S02]  /*1a40*/  LOP3.LUT R5, R29.reuse, 0xf000f, RZ, 0xc0, !PT ;  /* 0x000f000f1d057812 */ /* 0x040fe400078ec0ff */
[----:B------:R-:W-:Y:S02]  /*1a50*/  LOP3.LUT R29, R29, 0xf000f0, RZ, 0xc0, !PT ;  /* 0x00f000f01d1d7812 */ /* 0x000fe400078ec0ff */
[----:B------:R-:W-:Y:S02]  /*1a60*/  LOP3.LUT R5, R5, 0x64006400, RZ, 0xfc, !PT ;  /* 0x6400640005057812 */ /* 0x000fe400078efcff */
[----:B------:R-:W-:-:S03]  /*1a70*/  LOP3.LUT R29, R29, 0x64006400, RZ, 0xfc, !PT ;  /* 0x640064001d1d7812 */ /* 0x000fc600078efcff */
[----:B------:R-:W-:Y:S02]  /*1a80*/  HADD2 R5, R5, -1032, -1032 ;  /* 0xe408e40805057430 */ /* 0x000fe40000000000 */
[----:B------:R-:W-:-:S03]  /*1a90*/  HFMA2 R29, R29, R24.H0_H0, -72, -72 ;  /* 0xd480d4801d1d7431 */ /* 0x000fc60000040018 */
[--C-:B------:R-:W-:Y:S02]  /*1aa0*/  HADD2.F32 R31, -RZ, R5.reuse.H0_H0 ;  /* 0x20000005ff1f7230 */ /* 0x100fe40000004100 */
[----:B------:R-:W-:-:S03]  /*1ab0*/  HADD2.F32 R5, -RZ, R5.H1_H1 ;  /* 0x30000005ff057230 */ /* 0x000fc60000004100 */
[----:B------:R-:W-:Y:S01]  /*1ac0*/  FFMA.FTZ R31, R27, R31, R32 ;  /* 0x0000001f1b1f7223 */ /* 0x000fe20000010020 */
[----:B------:R-:W-:-:S03]  /*1ad0*/  HADD2.F32 R32, -RZ, R29.H0_H0 ;  /* 0x2000001dff207230 */ /* 0x000fc60000004100 */
[----:B------:R-:W-:Y:S01]  /*1ae0*/  FFMA.FTZ R5, R28, R5, R31 ;  /* 0x000000051c057223 */ /* 0x000fe2000001001f */
[----:B------:R-:W-:-:S03]  /*1af0*/  LOP3.LUT R31, R6, 0xf000f, RZ, 0xc0, !PT ;  /* 0x000f000f061f7812 */ /* 0x000fc600078ec0ff */
[----:B------:R-:W-:Y:S01]  /*1b00*/  FFMA.FTZ R32, R12, R32, R5 ;  /* 0x000000200c207223 */ /* 0x000fe20000010005 */
[----:B------:R-:W-:Y:S01]  /*1b10*/  LOP3.LUT R31, R31, 0x64006400, RZ, 0xfc, !PT ;  /* 0x640064001f1f7812 */ /* 0x000fe200078efcff */
[----:B------:R-:W-:-:S04]  /*1b20*/  HADD2.F32 R5, -RZ, R29.H1_H1 ;  /* 0x3000001dff057230 */ /* 0x000fc80000004100 */
[----:B------:R-:W-:Y:S02]  /*1b30*/  HADD2 R29, R31, -1032, -1032 ;  /* 0xe408e4081f1d7430 */ /* 0x000fe40000000000 */
[--C-:B------:R-:W-:Y:S02]  /*1b40*/  HADD2.F32 R31, -RZ, R20.reuse.H0_H0 ;  /* 0x20000014ff1f7230 */ /* 0x100fe40000004100 */
[----:B------:R-:W-:Y:S01]  /*1b50*/  FFMA.FTZ R5, R13, R5, R32 ;  /* 0x000000050d057223 */ /* 0x000fe20000010020 */
[----:B------:R-:W-:Y:S02]  /*1b60*/  HADD2.F32 R32, -RZ, R20.H1_H1 ;  /* 0x30000014ff207230 */ /* 0x000fe40000004100 */
[----:B------:R-:W-:Y:S01]  /*1b70*/  FMUL.FTZ R30, R31, R30 ;  /* 0x0000001e1f1e7220 */ /* 0x000fe20000410000 */
[--C-:B------:R-:W-:Y:S02]  /*1b80*/  HADD2.F32 R31, -RZ, R29.reuse.H0_H0 ;  /* 0x2000001dff1f7230 */ /* 0x100fe40000004100 */
[----:B------:R-:W-:Y:S01]  /*1b90*/  FMUL.FTZ R5, R32, R5 ;  /* 0x0000000520057220 */ /* 0x000fe20000410000 */
[----:B------:R-:W-:Y:S01]  /*1ba0*/  HADD2.F32 R29, -RZ, R29.H1_H1 ;  /* 0x3000001dff1d7230 */ /* 0x000fe20000004100 */
[----:B------:R-:W-:Y:S01]  /*1bb0*/  F2FP.F16.F32.PACK_AB R30, RZ, R30 ;  /* 0x0000001eff1e723e */ /* 0x000fe200000000ff */
[----:B------:R-:W-:-:S02]  /*1bc0*/  FFMA.FTZ R31, R26, R31, RZ ;  /* 0x0000001f1a1f7223 */ /* 0x000fc400000100ff */
[----:B------:R-:W-:Y:S02]  /*1bd0*/  F2FP.F16.F32.PACK_AB R5, RZ, R5 ;  /* 0x00000005ff05723e */ /* 0x000fe400000000ff */
[----:B------:R-:W-:Y:S01]  /*1be0*/  FFMA.FTZ R29, R10, R29, R31 ;  /* 0x0000001d0a1d7223 */ /* 0x000fe2000001001f */
[----:B------:R-:W-:Y:S02]  /*1bf0*/  LOP3.LUT R31, R6, 0xf000f0, RZ, 0xc0, !PT ;  /* 0x00f000f0061f7812 */ /* 0x000fe400078ec0ff */
[----:B------:R-:W-:Y:S02]  /*1c00*/  SHF.R.U32.HI R6, RZ, 0x8, R6 ;  /* 0x00000008ff067819 */ /* 0x000fe40000011606 */
[----:B------:R-:W-:Y:S02]  /*1c10*/  LOP3.LUT R31, R31, 0x64006400, RZ, 0xfc, !PT ;  /* 0x640064001f1f7812 */ /* 0x000fe400078efcff */
[----:B------:R-:W-:-:S03]  /*1c20*/  PRMT R30, R30, 0x5410, R5 ;  /* 0x000054101e1e7816 */ /* 0x000fc60000000005 */
[----:B------:R-:W-:Y:S02]  /*1c30*/  HFMA2 R31, R31, R24.H0_H0, -72, -72 ;  /* 0xd480d4801f1f7431 */ /* 0x000fe40000040018 */
[----:B------:R-:W-:-:S03]  /*1c40*/  HFMA2 R17, R30, 1, 1, R17 ;  /* 0x3c003c001e117831 */ /* 0x000fc60000000011 */
[--C-:B------:R-:W-:Y:S02]  /*1c50*/  HADD2.F32 R32, -RZ, R31.reuse.H0_H0 ;  /* 0x2000001fff207230 */ /* 0x100fe40000004100 */
[----:B------:R-:W-:-:S03]  /*1c60*/  HADD2.F32 R31, -RZ, R31.H1_H1 ;  /* 0x3000001fff1f7230 */ /* 0x000fc60000004100 */
[----:B------:R-:W-:Y:S01]  /*1c70*/  FFMA.FTZ R32, R4, R32, R29 ;  /* 0x0000002004207223 */ /* 0x000fe2000001001d */
[C---:B------:R-:W-:Y:S02]  /*1c80*/  LOP3.LUT R29, R6.reuse, 0xf000f, RZ, 0xc0, !PT ;  /* 0x000f000f061d7812 */ /* 0x040fe400078ec0ff */
[----:B------:R-:W-:Y:S01]  /*1c90*/  LOP3.LUT R6, R6, 0xf000f0, RZ, 0xc0, !PT ;  /* 0x00f000f006067812 */ /* 0x000fe200078ec0ff */
[----:B------:R-:W-:Y:S01]  /*1ca0*/  FFMA.FTZ R32, R11, R31, R32 ;  /* 0x0000001f0b207223 */ /* 0x000fe20000010020 */
[----:B------:R-:W-:-:S05]  /*1cb0*/  LOP3.LUT R29, R29, 0x64006400, RZ, 0xfc, !PT ;  /* 0x640064001d1d7812 */ /* 0x000fca00078efcff */
[----:B------:R-:W-:-:S05]  /*1cc0*/  HADD2 R29, R29, -1032, -1032 ;  /* 0xe408e4081d1d7430 */ /* 0x000fca0000000000 */
[--C-:B------:R-:W-:Y:S02]  /*1cd0*/  HADD2.F32 R31, -RZ, R29.reuse.H0_H0 ;  /* 0x2000001dff1f7230 */ /* 0x100fe40000004100 */
[----:B------:R-:W-:-:S03]  /*1ce0*/  HADD2.F32 R29, -RZ, R29.H1_H1 ;  /* 0x3000001dff1d7230 */ /* 0x000fc60000004100 */
[----:B------:R-:W-:Y:S01]  /*1cf0*/  FFMA.FTZ R31, R27, R31, R32 ;  /* 0x0000001f1b1f7223 */ /* 0x000fe20000010020 */
[----:B------:R-:W-:-:S03]  /*1d00*/  LOP3.LUT R32, R7, 0xf000f, RZ, 0xc0, !PT ;  /* 0x000f000f07207812 */ /* 0x000fc600078ec0ff */
[----:B------:R-:W-:Y:S01]  /*1d10*/  FFMA.FTZ R31, R28, R29, R31 ;  /* 0x0000001d1c1f7223 */ /* 0x000fe2000001001f */
[----:B------:R-:W-:-:S05]  /*1d20*/  LOP3.LUT R29, R6, 0x64006400, RZ, 0xfc, !PT ;  /* 0x64006400061d7812 */ /* 0x000fca00078efcff */
[----:B------:R-:W-:Y:S01]  /*1d30*/  HFMA2 R6, R29, R24.H0_H0, -72, -72 ;  /* 0xd480d4801d067431 */ /* 0x000fe20000040018 */
[----:B------:R-:W-:-:S04]  /*1d40*/  LOP3.LUT R29, R32, 0x64006400, RZ, 0xfc, !PT ;  /* 0x64006400201d7812 */ /* 0x000fc800078efcff */
[--C-:B------:R-:W-:Y:S02]  /*1d50*/  HADD2.F32 R32, -RZ, R6.reuse.H0_H0 ;  /* 0x20000006ff207230 */ /* 0x100fe40000004100 */
[----:B------:R-:W-:Y:S02]  /*1d60*/  HADD2 R29, R29, -1032, -1032 ;  /* 0xe408e4081d1d7430 */ /* 0x000fe40000000000 */
[----:B------:R-:W-:Y:S02]  /*1d70*/  HADD2.F32 R6, -RZ, R6.H1_H1 ;  /* 0x30000006ff067230 */ /* 0x000fe40000004100 */
[----:B------:R-:W-:Y:S01]  /*1d80*/  FFMA.FTZ R32, R12, R32, R31 ;  /* 0x000000200c207223 */ /* 0x000fe2000001001f */
[--C-:B------:R-:W-:Y:S02]  /*1d90*/  HADD2.F32 R31, -RZ, R29.reuse.H0_H0 ;  /* 0x2000001dff1f7230 */ /* 0x100fe40000004100 */
[----:B------:R-:W-:Y:S02]  /*1da0*/  HADD2.F32 R29, -RZ, R29.H1_H1 ;  /* 0x3000001dff1d7230 */ /* 0x000fe40000004100 */
[----:B------:R-:W-:Y:S01]  /*1db0*/  FFMA.FTZ R6, R13, R6, R32 ;  /* 0x000000060d067223 */ /* 0x000fe20000010020 */
[----:B------:R-:W-:-:S04]  /*1dc0*/  FFMA.FTZ R31, R26, R31, RZ ;  /* 0x0000001f1a1f7223 */ /* 0x000fc800000100ff */
[----:B------:R-:W-:Y:S01]  /*1dd0*/  FFMA.FTZ R29, R10, R29, R31 ;  /* 0x0000001d0a1d7223 */ /* 0x000fe2000001001f */
[----:B------:R-:W-:Y:S02]  /*1de0*/  LOP3.LUT R10, R7, 0xf000f0, RZ, 0xc0, !PT ;  /* 0x00f000f0070a7812 */ /* 0x000fe400078ec0ff */
[----:B------:R-:W-:Y:S02]  /*1df0*/  SHF.R.U32.HI R7, RZ, 0x8, R7 ;  /* 0x00000008ff077819 */ /* 0x000fe40000011607 */
[----:B------:R-:W-:-:S05]  /*1e00*/  LOP3.LUT R31, R10, 0x64006400, RZ, 0xfc, !PT ;  /* 0x640064000a1f7812 */ /* 0x000fca00078efcff */
[----:B------:R-:W-:-:S05]  /*1e10*/  HFMA2 R10, R31, R24.H0_H0, -72, -72 ;  /* 0xd480d4801f0a7431 */ /* 0x000fca0000040018 */
[----:B------:R-:W-:-:S05]  /*1e20*/  HADD2.F32 R26, -RZ, R10.H0_H0 ;  /* 0x2000000aff1a7230 */ /* 0x000fca0000004100 */
[----:B------:R-:W-:Y:S01]  /*1e30*/  FFMA.FTZ R4, R4, R26, R29 ;  /* 0x0000001a04047223 */ /* 0x000fe2000001001d */
[C---:B------:R-:W-:Y:S01]  /*1e40*/  LOP3.LUT R26, R7.reuse, 0xf000f, RZ, 0xc0, !PT ;  /* 0x000f000f071a7812 */ /* 0x040fe200078ec0ff */
[----:B------:R-:W-:Y:S01]  /*1e50*/  HADD2.F32 R29, -RZ, R10.H1_H1 ;  /* 0x3000000aff1d7230 */ /* 0x000fe20000004100 */
[----:B------:R-:W-:Y:S02]  /*1e60*/  LOP3.LUT R7, R7, 0xf000f0, RZ, 0xc0, !PT ;  /* 0x00f000f007077812 */ /* 0x000fe400078ec0ff */
[----:B------:R-:W-:Y:S02]  /*1e70*/  LOP3.LUT R26, R26, 0x64006400, RZ, 0xfc, !PT ;  /* 0x640064001a1a7812 */ /* 0x000fe400078efcff */
[----:B------:R-:W-:Y:S01]  /*1e80*/  FFMA.FTZ R4, R11, R29, R4 ;  /* 0x0000001d0b047223 */ /* 0x000fe20000010004 */
[----:B------:R-:W-:Y:S02]  /*1e90*/  LOP3.LUT R7, R7, 0x64006400, RZ, 0xfc, !PT ;  /* 0x6400640007077812 */ /* 0x000fe400078efcff */
[----:B------:R-:W-:-:S03]  /*1ea0*/  HADD2 R10, R26, -1032, -1032 ;  /* 0xe408e4081a0a7430 */ /* 0x000fc60000000000 */
[----:B------:R-:W-:Y:S02]  /*1eb0*/  HFMA2 R7, R7, R24.H0_H0, -72, -72 ;  /* 0xd480d48007077431 */ /* 0x000fe40000040018 */
[----:B------:R-:W-:-:S05]  /*1ec0*/  HADD2.F32 R11, -RZ, R10.H0_H0 ;  /* 0x2000000aff0b7230 */ /* 0x000fca0000004100 */
[----:B------:R-:W-:Y:S01]  /*1ed0*/  FFMA.FTZ R27, R27, R11, R4 ;  /* 0x0000000b1b1b7223 */ /* 0x000fe20000010004 */
[----:B------:R-:W-:Y:S02]  /*1ee0*/  HADD2.F32 R11, -RZ, R10.H1_H1 ;  /* 0x3000000aff0b7230 */ /* 0x000fe40000004100 */
[--C-:B------:R-:W-:Y:S02]  /*1ef0*/  HADD2.F32 R4, -RZ, R7.reuse.H0_H0 ;  /* 0x20000007ff047230 */ /* 0x100fe40000004100 */
[----:B------:R-:W-:Y:S02]  /*1f00*/  HADD2.F32 R10, -RZ, R7.H1_H1 ;  /* 0x30000007ff0a7230 */ /* 0x000fe40000004100 */
[----:B------:R-:W-:Y:S01]  /*1f10*/  FFMA.FTZ R11, R28, R11, R27 ;  /* 0x0000000b1c0b7223 */ /* 0x000fe2000001001b */
[--C-:B------:R-:W-:Y:S02]  /*1f20*/  HADD2.F32 R7, -RZ, R0.reuse.H0_H0 ;  /* 0x20000000ff077230 */ /* 0x100fe40000004100 */
[----:B------:R-:W-:-:S02]  /*1f30*/  HADD2.F32 R27, -RZ, R0.H1_H1 ;  /* 0x30000000ff1b7230 */ /* 0x000fc40000004100 */
[----:B------:R-:W-:Y:S01]  /*1f40*/  FFMA.FTZ R11, R12, R4, R11 ;  /* 0x000000040c0b7223 */ /* 0x000fe2000001000b */
[----:B------:R-:W-:-:S03]  /*1f50*/  FMUL.FTZ R6, R7, R6 ;  /* 0x0000000607067220 */ /* 0x000fc60000410000 */
[----:B------:R-:W-:Y:S02]  /*1f60*/  FFMA.FTZ R10, R13, R10, R11 ;  /* 0x0000000a0d0a7223 */ /* 0x000fe4000001000b */
[----:B------:R-:W-:Y:S02]  /*1f70*/  F2FP.F16.F32.PACK_AB R6, RZ, R6 ;  /* 0x00000006ff06723e */ /* 0x000fe400000000ff */
[----:B------:R-:W-:-:S05]  /*1f80*/  FMUL.FTZ R10, R27, R10 ;  /* 0x0000000a1b0a7220 */ /* 0x000fca0000410000 */
[----:B------:R-:W-:-:S04]  /*1f90*/  F2FP.F16.F32.PACK_AB R10, RZ, R10 ;  /* 0x0000000aff0a723e */ /* 0x000fc800000000ff */
[----:B------:R-:W-:-:S05]  /*1fa0*/  PRMT R6, R6, 0x5410, R10 ;  /* 0x0000541006067816 */ /* 0x000fca000000000a */
[----:B------:R-:W-:-:S07]  /*1fb0*/  HADD2 R18, R6, R18 ;  /* 0x0000001206127230 */ /* 0x000fce0000000000 */
.L_x_3968:
[----:B------:R-:W-:Y:S01]  /*1fc0*/  IMAD.WIDE R34, R21, 0x4, R34 ;  /* 0x0000000415227825 */ /* 0x000fe200078e0222 */
        /* <DEDUP_REMOVED lines=144> */
.L_x_3969:
[----:B------:R-:W-:Y:S01]  /*28d0*/  @!P0 MOV R16, R25 ;  /* 0x0000001900108202 */ /* 0x000fe20000000f00 */
[----:B------:R-:W-:Y:S01]  /*28e0*/  IMAD.WIDE R34, R21, 0x4, R34 ;  /* 0x0000000415227825 */ /* 0x000fe200078e0222 */
[----:B------:R-:W-:Y:S06]  /*28f0*/  @P1 BRA `(.L_x_3970) ;  /* 0x00000008003c1947 */ /* 0x000fec0003800000 */
[----:B------:R-:W2:Y:S04]  /*2900*/  LDG.E.128.CONSTANT R4, desc[UR6][R34.64] ;  /* 0x0000000622047981 */ /* 0x000ea8000c1e9d00 */
[----:B------:R-:W0:Y:S02]  /*2910*/  LDS.64 R10, [UR4+0x30] ;  /* 0x00003004ff0a7984 */ /* 0x000e240008000a00 */
[----:B0-----:R-:W-:Y:S01]  /*2920*/  HADD2.F32 R26, -RZ, R10.H1_H1 ;  /* 0x3000000aff1a7230 */ /* 0x001fe20000004100 */
[----:B--2---:R-:W-:Y:S02]  /*2930*/  LOP3.LUT R13, R5, 0xf000f, RZ, 0xc0, !PT ;  /* 0x000f000f050d7812 */ /* 0x004fe400078ec0ff */
        /* <DEDUP_REMOVED lines=8> */
[--C-:B------:R-:W-:Y:S01]  /*29c0*/  HADD2.F32 R12, -RZ, R25.reuse.H0_H0 ;  /* 0x20000019ff0c7230 */ /* 0x100fe20000004100 */
[----:B------:R-:W-:Y:S01]  /*29d0*/  LOP3.LUT R27, R27, 0x64006400, RZ, 0xfc, !PT ;  /* 0x640064001b1b7812 */ /* 0x000fe200078efcff */
[----:B------:R-:W-:-:S02]  /*29e0*/  HADD2.F32 R33, -RZ, R25.H1_H1 ;  /* 0x30000019ff217230 */ /* 0x000fc40000004100 */
[-C--:B------:R-:W-:Y:S02]  /*29f0*/  HFMA2 R29, R29, R24.reuse.H0_H0, -72, -72 ;  /* 0xd480d4801d1d7431 */ /* 0x080fe40000040018 */
[----:B------:R-:W-:Y:S02]  /*2a00*/  HADD2.F32 R25, -RZ, R10.H0_H0 ;  /* 0x2000000aff197230 */ /* 0x000fe40000004100 */
[--C-:B------:R-:W-:Y:S02]  /*2a10*/  HADD2.F32 R28, -RZ, R13.reuse.H0_H0 ;  /* 0x2000000dff1c7230 */ /* 0x100fe40000004100 */
[----:B------:R-:W-:Y:S02]  /*2a20*/  HFMA2 R27, R27, R24.H0_H0, -72, -72 ;  /* 0xd480d4801b1b7431 */ /* 0x000fe40000040018 */
[----:B------:R-:W-:Y:S02]  /*2a30*/  HADD2.F32 R31, -RZ, R13.H1_H1 ;  /* 0x3000000dff1f7230 */ /* 0x000fe40000004100 */
[----:B------:R-:W-:Y:S01]  /*2a40*/  FFMA.FTZ R37, R25, R12, RZ ;  /* 0x0000000c19257223 */ /* 0x000fe200000100ff */
[----:B------:R-:W-:Y:S01]  /*2a50*/  HADD2.F32 R10, -RZ, R11.H0_H0 ;  /* 0x2000000bff0a7230 */ /* 0x000fe20000004100 */
[----:B------:R-:W0:Y:S01]  /*2a60*/  LDS.64 R12, [UR4+0x38] ;  /* 0x00003804ff0c7984 */ /* 0x000e220008000a00 */
[----:B------:R-:W-:Y:S01]  /*2a70*/  FFMA.FTZ R28, R28, R25, RZ ;  /* 0x000000191c1c7223 */ /* 0x000fe200000100ff */
[----:B------:R-:W-:-:S02]  /*2a80*/  HADD2.F32 R36, -RZ, R29.H0_H0 ;  /* 0x2000001dff247230 */ /* 0x000fc40000004100 */
[----:B------:R-:W-:Y:S01]  /*2a90*/  FFMA.FTZ R33, R26, R33, R37 ;  /* 0x000000211a217223 */ /* 0x000fe20000010025 */
[----:B------:R-:W-:Y:S02]  /*2aa0*/  HADD2.F32 R30, -RZ, R27.H0_H0 ;  /* 0x2000001bff1e7230 */ /* 0x000fe40000004100 */
[----:B------:R-:W-:Y:S01]  /*2ab0*/  FFMA.FTZ R31, R31, R26, R28 ;  /* 0x0000001a1f1f7223 */ /* 0x000fe2000001001c */
[----:B------:R-:W-:Y:S01]  /*2ac0*/  SHF.R.U32.HI R28, RZ, 0x8, R4 ;  /* 0x00000008ff1c7819 */ /* 0x000fe20000011604 */
[----:B------:R-:W-:Y:S02]  /*2ad0*/  HADD2.F32 R11, -RZ, R11.H1_H1 ;  /* 0x3000000bff0b7230 */ /* 0x000fe40000004100 */
[----:B------:R-:W-:Y:S01]  /*2ae0*/  FFMA.FTZ R36, R36, R10, R31 ;  /* 0x0000000a24247223 */ /* 0x000fe2000001001f */
[----:B------:R-:W-:Y:S02]  /*2af0*/  HADD2.F32 R31, -RZ, R27.H1_H1 ;  /* 0x3000001bff1f7230 */ /* 0x000fe40000004100 */
[----:B------:R-:W-:Y:S01]  /*2b00*/  FFMA.FTZ R30, R10, R30, R33 ;  /* 0x0000001e0a1e7223 */ /* 0x000fe20000010021 */
[----:B------:R-:W-:-:S02]  /*2b10*/  LOP3.LUT R4, R28, 0xf000f, RZ, 0xc0, !PT ;  /* 0x000f000f1c047812 */ /* 0x000fc400078ec0ff */
[----:B------:R-:W-:Y:S01]  /*2b20*/  SHF.R.U32.HI R27, RZ, 0x8, R5 ;  /* 0x00000008ff1b7819 */ /* 0x000fe20000011605 */
[----:B------:R-:W-:Y:S01]  /*2b30*/  FFMA.FTZ R5, R11, R31, R30 ;  /* 0x0000001f0b057223 */ /* 0x000fe2000001001e */
[----:B------:R-:W-:Y:S01]  /*2b40*/  LOP3.LUT R30, R4, 0x64006400, RZ, 0xfc, !PT ;  /* 0x64006400041e7812 */ /* 0x000fe200078efcff */
[----:B------:R-:W-:Y:S01]  /*2b50*/  HADD2.F32 R31, -RZ, R29.H1_H1 ;  /* 0x3000001dff1f7230 */ /* 0x000fe20000004100 */
[----:B------:R-:W-:Y:S02]  /*2b60*/  LOP3.LUT R4, R27, 0xf000f, RZ, 0xc0, !PT ;  /* 0x000f000f1b047812 */ /* 0x000fe400078ec0ff */
[----:B------:R-:W-:Y:S01]  /*2b70*/  LOP3.LUT R28, R28, 0xf000f0, RZ, 0xc0, !PT ;  /* 0x00f000f01c1c7812 */ /* 0x000fe200078ec0ff */
[----:B------:R-:W-:Y:S01]  /*2b80*/  HADD2 R30, R30, -1032, -1032 ;  /* 0xe408e4081e1e7430 */ /* 0x000fe20000000000 */
[----:B------:R-:W-:Y:S01]  /*2b90*/  LOP3.LUT R29, R4, 0x64006400, RZ, 0xfc, !PT ;  /* 0x64006400041d7812 */ /* 0x000fe200078efcff */
[----:B------:R-:W-:-:S03]  /*2ba0*/  FFMA.FTZ R36, R31, R11, R36 ;  /* 0x0000000b1f247223 */ /* 0x000fc60000010024 */
[--C-:B------:R-:W-:Y:S02]  /*2bb0*/  HADD2.F32 R31, -RZ, R30.reuse.H0_H0 ;  /* 0x2000001eff1f7230 */ /* 0x100fe40000004100 */
[----:B------:R-:W-:Y:S02]  /*2bc0*/  HADD2 R29, R29, -1032, -1032 ;  /* 0xe408e4081d1d7430 */ /* 0x000fe40000000000 */
[----:B------:R-:W-:-:S03]  /*2bd0*/  HADD2.F32 R30, -RZ, R30.H1_H1 ;  /* 0x3000001eff1e7230 */ /* 0x000fc60000004100 */
[--C-:B------:R-:W-:Y:S02]  /*2be0*/  HADD2.F32 R32, -RZ, R29.reuse.H0_H0 ;  /* 0x2000001dff207230 */ /* 0x100fe40000004100 */
[----:B------:R-:W-:Y:S02]  /*2bf0*/  HADD2.F32 R29, -RZ, R29.H1_H1 ;  /* 0x3000001dff1d7230 */ /* 0x000fe40000004100 */
[--C-:B0-----:R-:W-:Y:S02]  /*2c00*/  HADD2.F32 R4, -RZ, R12.reuse.H0_H0 ;  /* 0x2000000cff047230 */ /* 0x101fe40000004100 */
[----:B------:R-:W-:-:S03]  /*2c10*/  HADD2.F32 R12, -RZ, R12.H1_H1 ;  /* 0x3000000cff0c7230 */ /* 0x000fc60000004100 */
[----:B------:R-:W-:Y:S01]  /*2c20*/  FFMA.FTZ R5, R4, R32, R5 ;  /* 0x0000002004057223 */ /* 0x000fe20000010005 */
[----:B------:R-:W-:-:S03]  /*2c30*/  FFMA.FTZ R31, R31, R4, R36 ;  /* 0x000000041f1f7223 */ /* 0x000fc60000010024 */
[----:B------:R-:W-:Y:S01]  /*2c40*/  FFMA.FTZ R5, R12, R29, R5 ;  /* 0x0000001d0c057223 */ /* 0x000fe20000010005 */
[----:B------:R-:W-:Y:S01]  /*2c50*/  LOP3.LUT R29, R28, 0x64006400, RZ, 0xfc, !PT ;  /* 0x640064001c1d7812 */ /* 0x000fe200078efcff */
[----:B------:R-:W-:Y:S01]  /*2c60*/  FFMA.FTZ R30, R30, R12, R31 ;  /* 0x0000000c1e1e7223 */ /* 0x000fe2000001001f */
[----:B------:R-:W-:Y:S02]  /*2c70*/  LOP3.LUT R28, R27, 0xf000f0, RZ, 0xc0, !PT ;  /* 0x00f000f01b1c7812 */ /* 0x000fe400078ec0ff */
[----:B------:R-:W-:Y:S01]  /*2c80*/  LOP3.LUT R31, R6, 0xf000f, RZ, 0xc0, !PT ;  /* 0x000f000f061f7812 */ /* 0x000fe200078ec0ff */
[----:B------:R-:W-:Y:S01]  /*2c90*/  HFMA2 R27, R29, R24.H0_H0, -72, -72 ;  /* 0xd480d4801d1b7431 */ /* 0x000fe20000040018 */
[----:B------:R-:W-:Y:S01]  /*2ca0*/  LOP3.LUT R29, R28, 0x64006400, RZ, 0xfc, !PT ;  /* 0x640064001c1d7812 */ /* 0x000fe200078efcff */
[--C-:B------:R-:W-:Y:S01]  /*2cb0*/  HADD2.F32 R28, -RZ, R13.reuse.H0_H0 ;  /* 0x2000000dff1c7230 */ /* 0x100fe20000004100 */
[----:B------:R-:W-:Y:S01]  /*2cc0*/  LOP3.LUT R31, R31, 0x64006400, RZ, 0xfc, !PT ;  /* 0x640064001f1f7812 */ /* 0x000fe200078efcff */
[----:B------:R-:W-:-:S02]  /*2cd0*/  HADD2.F32 R13, -RZ, R13.H1_H1 ;  /* 0x3000000dff0d7230 */ /* 0x000fc40000004100 */
[----:B------:R-:W-:Y:S02]  /*2ce0*/  HFMA2 R29, R29, R24.H0_H0, -72, -72 ;  /* 0xd480d4801d1d7431 */ /* 0x000fe40000040018 */
[--C-:B------:R-:W-:Y:S02]  /*2cf0*/  HADD2.F32 R33, -RZ, R27.reuse.H0_H0 ;  /* 0x2000001bff217230 */ /* 0x100fe40000004100 */
[----:B------:R-:W-:Y:S02]  /*2d00*/  HADD2 R31, R31, -1032, -1032 ;  /* 0xe408e4081f1f7430 */ /* 0x000fe40000000000 */
[----:B------:R-:W-:Y:S02]  /*2d10*/  HADD2.F32 R27, -RZ, R27.H1_H1 ;  /* 0x3000001bff1b7230 */ /* 0x000fe40000004100 */
[----:B------:R-:W-:Y:S02]  /*2d20*/  HADD2.F32 R32, -RZ, R29.H0_H0 ;  /* 0x2000001dff207230 */ /* 0x000fe40000004100 */
[----:B------:R-:W-:Y:S01]  /*2d30*/  FFMA.FTZ R30, R33, R28, R30 ;  /* 0x0000001c211e7223 */ /* 0x000fe2000001001e */
[----:B------:R-:W-:-:S02]  /*2d40*/  HADD2.F32 R36, -RZ, R31.H0_H0 ;  /* 0x2000001fff247230 */ /* 0x000fc40000004100 */
[----:B------:R-:W-:Y:S02]  /*2d50*/  HADD2.F32 R29, -RZ, R29.H1_H1 ;  /* 0x3000001dff1d7230 */ /* 0x000fe40000004100 */
[----:B------:R-:W-:Y:S01]  /*2d60*/  FFMA.FTZ R32, R28, R32, R5 ;  /* 0x000000201c207223 */ /* 0x000fe20000010005 */
[----:B------:R-:W-:Y:S01]  /*2d70*/  LOP3.LUT R5, R7, 0xf000f, RZ, 0xc0, !PT ;  /* 0x000f000f07057812 */ /* 0x000fe200078ec0ff */
[----:B------:R-:W-:Y:S01]  /*2d80*/  FFMA.FTZ R27, R27, R13, R30 ;  /* 0x0000000d1b1b7223 */ /* 0x000fe2000001001e */
[----:B------:R-:W-:Y:S01]  /*2d90*/  FFMA.FTZ R33, R25, R36, RZ ;  /* 0x0000002419217223 */ /* 0x000fe200000100ff */
[----:B------:R-:W-:Y:S01]  /*2da0*/  FFMA.FTZ R29, R13, R29, R32 ;  /* 0x0000001d0d1d7223 */ /* 0x000fe20000010020 */
[----:B------:R-:W-:Y:S01]  /*2db0*/  LOP3.LUT R5, R5, 0x64006400, RZ, 0xfc, !PT ;  /* 0x6400640005057812 */ /* 0x000fe200078efcff */
[----:B------:R-:W-:Y:S02]  /*2dc0*/  HADD2.F32 R32, -RZ, R20.H1_H1 ;  /* 0x30000014ff207230 */ /* 0x000fe40000004100 */
[----:B------:R-:W-:-:S02]  /*2dd0*/  HADD2.F32 R31, -RZ, R31.H1_H1 ;  /* 0x3000001fff1f7230 */ /* 0x000fc40000004100 */
[----:B------:R-:W-:-:S03]  /*2de0*/  HADD2 R5, R5, -1032, -1032 ;  /* 0xe408e40805057430 */ /* 0x000fc60000000000 */
[----:B------:R-:W-:Y:S02]  /*2df0*/  FFMA.FTZ R31, R26, R31, R33 ;  /* 0x0000001f1a1f7223 */ /* 0x000fe40000010021 */
[--C-:B------:R-:W-:Y:S02]  /*2e00*/  HADD2.F32 R30, -RZ, R5.reuse.H0_H0 ;  /* 0x20000005ff1e7230 */ /* 0x100fe40000004100 */
[----:B------:R-:W-:-:S03]  /*2e10*/  HADD2.F32 R5, -RZ, R5.H1_H1 ;  /* 0x30000005ff057230 */ /* 0x000fc60000004100 */
[----:B------:R-:W-:Y:S01]  /*2e20*/  FFMA.FTZ R25, R25, R30, RZ ;  /* 0x0000001e19197223 */ /* 0x000fe200000100ff */
[----:B------:R-:W-:-:S05]  /*2e30*/  HADD2.F32 R30, -RZ, R20.H0_H0 ;  /* 0x20000014ff1e7230 */ /* 0x000fca0000004100 */
[----:B------:R-:W-:Y:S01]  /*2e40*/  FMUL.FTZ R30, R30, R27 ;  /* 0x0000001b1e1e7220 */ /* 0x000fe20000410000 */
[----:B------:R-:W-:Y:S01]  /*2e50*/  FMUL.FTZ R27, R32, R29 ;  /* 0x0000001d201b7220 */ /* 0x000fe20000410000 */
[----:B------:R-:W-:Y:S01]  /*2e60*/  FFMA.FTZ R29, R26, R5, R25 ;  /* 0x000000051a1d7223 */ /* 0x000fe20000010019 */
[----:B------:R-:W-:Y:S02]  /*2e70*/  LOP3.LUT R26, R6, 0xf000f0, RZ, 0xc0, !PT ;  /* 0x00f000f0061a7812 */ /* 0x000fe400078ec0ff */
[----:B------:R-:W-:Y:S02]  /*2e80*/  F2FP.F16.F32.PACK_AB R5, RZ, R30 ;  /* 0x0000001eff05723e */ /* 0x000fe400000000ff */
[----:B------:R-:W-:Y:S02]  /*2e90*/  LOP3.LUT R30, R7, 0xf000f0, RZ, 0xc0, !PT ;  /* 0x00f000f0071e7812 */ /* 0x000fe400078ec0ff */
[----:B------:R-:W-:Y:S02]  /*2ea0*/  F2FP.F16.F32.PACK_AB R25, RZ, R27 ;  /* 0x0000001bff19723e */ /* 0x000fe400000000ff */
[----:B------:R-:W-:-:S02]  /*2eb0*/  LOP3.LUT R33, R30, 0x64006400, RZ, 0xfc, !PT ;  /* 0x640064001e217812 */ /* 0x000fc400078efcff */
[----:B------:R-:W-:Y:S02]  /*2ec0*/  LOP3.LUT R27, R26, 0x64006400, RZ, 0xfc, !PT ;  /* 0x640064001a1b7812 */ /* 0x000fe400078efcff */
[----:B------:R-:W-:Y:S01]  /*2ed0*/  SHF.R.U32.HI R6, RZ, 0x8, R6 ;  /* 0x00000008ff067819 */ /* 0x000fe20000011606 */
[-C--:B------:R-:W-:Y:S01]  /*2ee0*/  HFMA2 R26, R33, R24.reuse.H0_H0, -72, -72 ;  /* 0xd480d480211a7431 */ /* 0x080fe20000040018 */
[----:B------:R-:W-:Y:S01]  /*2ef0*/  PRMT R5, R5, 0x5410, R25 ;  /* 0x0000541005057816 */ /* 0x000fe20000000019 */
[----:B------:R-:W-:-:S03]  /*2f00*/  HFMA2 R27, R27, R24.H0_H0, -72, -72 ;  /* 0xd480d4801b1b7431 */ /* 0x000fc60000040018 */
[----:B------:R-:W-:Y:S02]  /*2f10*/  HADD2.F32 R32, -RZ, R26.H0_H0 ;  /* 0x2000001aff207230 */ /* 0x000fe40000004100 */
[----:B------:R-:W-:Y:S02]  /*2f20*/  HFMA2 R17, R5, 1, 1, R17 ;  /* 0x3c003c0005117831 */ /* 0x000fe40000000011 */
[--C-:B------:R-:W-:Y:S02]  /*2f30*/  HADD2.F32 R30, -RZ, R27.reuse.H0_H0 ;  /* 0x2000001bff1e7230 */ /* 0x100fe40000004100 */
[C---:B------:R-:W-:Y:S01]  /*2f40*/  FFMA.FTZ R32, R10.reuse, R32, R29 ;  /* 0x000000200a207223 */ /* 0x040fe2000001001d */
[----:B------:R-:W-:Y:S02]  /*2f50*/  HADD2.F32 R29, -RZ, R27.H1_H1 ;  /* 0x3000001bff1d7230 */ /* 0x000fe40000004100 */
[----:B------:R-:W-:Y:S01]  /*2f60*/  FFMA.FTZ R30, R10, R30, R31 ;  /* 0x0000001e0a1e7223 */ /* 0x000fe2000001001f */
[----:B------:R-:W-:-:S02]  /*2f70*/  SHF.R.U32.HI R10, RZ, 0x8, R7 ;  /* 0x00000008ff0a7819 */ /* 0x000fc40000011607 */
[----:B------:R-:W-:Y:S01]  /*2f80*/  LOP3.LUT R27, R6, 0xf000f, RZ, 0xc0, !PT ;  /* 0x000f000f061b7812 */ /* 0x000fe200078ec0ff */
[----:B------:R-:W-:Y:S01]  /*2f90*/  FFMA.FTZ R7, R11, R29, R30 ;  /* 0x0000001d0b077223 */ /* 0x000fe2000001001e */
[C---:B------:R-:W-:Y:S01]  /*2fa0*/  LOP3.LUT R29, R10.reuse, 0xf000f, RZ, 0xc0, !PT ;  /* 0x000f000f0a1d7812 */ /* 0x040fe200078ec0ff */
[----:B------:R-:W-:Y:S01]  /*2fb0*/  HADD2.F32 R30, -RZ, R26.H1_H1 ;  /* 0x3000001aff1e7230 */ /* 0x000fe20000004100 */
[----:B------:R-:W-:Y:S02]  /*2fc0*/  LOP3.LUT R26, R27, 0x64006400, RZ, 0xfc, !PT ;  /* 0x640064001b1a7812 */ /* 0x000fe400078efcff */
[----:B------:R-:W-:Y:S02]  /*2fd0*/  LOP3.LUT R29, R29, 0x64006400, RZ, 0xfc, !PT ;  /* 0x640064001d1d7812 */ /* 0x000fe400078efcff */
[----:B------:R-:W-:Y:S01]  /*2fe0*/  FFMA.FTZ R27, R11, R30, R32 ;  /* 0x0000001e0b1b7223 */ /* 0x000fe20000010020 */
[----:B------:R-:W-:Y:S01]  /*2ff0*/  LOP3.LUT R31, R10, 0xf000f0, RZ, 0xc0, !PT ;  /* 0x00f000f00a1f7812 */ /* 0x000fe200078ec0ff */
[----:B------:R-:W-:-:S02]  /*3000*/  HADD2 R26, R26, -1032, -1032 ;  /* 0xe408e4081a1a7430 */ /* 0x000fc40000000000 */
[----:B------:R-:W-:Y:S01]  /*3010*/  HADD2 R11, R29, -1032, -1032 ;  /* 0xe408e4081d0b7430 */ /* 0x000fe20000000000 */
[----:B------:R-:W-:Y:S02]  /*3020*/  LOP3.LUT R29, R6, 0xf000f0, RZ, 0xc0, !PT ;  /* 0x00f000f0061d7812 */ /* 0x000fe400078ec0ff */
[----:B------:R-:W-:Y:S01]  /*3030*/  LOP3.LUT R31, R31, 0x64006400, RZ, 0xfc, !PT ;  /* 0x640064001f1f7812 */ /* 0x000fe200078efcff */
[--C-:B------:R-:W-:Y:S01]  /*3040*/  HADD2.F32 R30, -RZ, R26.reuse.H0_H0 ;  /* 0x2000001aff1e7230 */ /* 0x100fe20000004100 */
[----:B------:R-:W-:Y:S01]  /*3050*/  LOP3.LUT R29, R29, 0x64006400, RZ, 0xfc, !PT ;  /* 0x640064001d1d7812 */ /* 0x000fe200078efcff */
[----:B------:R-:W-:Y:S02]  /*3060*/  HADD2.F32 R6, -RZ, R11.H0_H0 ;  /* 0x2000000bff067230 */ /* 0x000fe40000004100 */
[----:B------:R-:W-:Y:S02]  /*3070*/  HADD2.F32 R26, -RZ, R26.H1_H1 ;  /* 0x3000001aff1a7230 */ /* 0x000fe40000004100 */
[----:B------:R-:W-:Y:S01]  /*3080*/  FFMA.FTZ R7, R4, R30, R7 ;  /* 0x0000001e04077223 */ /* 0x000fe20000010007 */
[----:B------:R-:W-:-:S02]  /*3090*/  HFMA2 R29, R29, R24.H0_H0, -72, -72 ;  /* 0xd480d4801d1d7431 */ /* 0x000fc40000040018 */
[----:B------:R-:W-:Y:S01]  /*30a0*/  FFMA.FTZ R27, R4, R6, R27 ;  /* 0x00000006041b7223 */ /* 0x000fe2000001001b */
[----:B------:R-:W-:Y:S02]  /*30b0*/  HFMA2 R24, R31, R24.H0_H0, -72, -72 ;  /* 0xd480d4801f187431 */ /* 0x000fe40000040018 */
[----:B------:R-:W-:Y:S02]  /*30c0*/  HADD2.F32 R6, -RZ, R11.H1_H1 ;  /* 0x3000000bff067230 */ /* 0x000fe40000004100 */
[C---:B------:R-:W-:Y:S01]  /*30d0*/  FFMA.FTZ R7, R12.reuse, R26, R7 ;  /* 0x0000001a0c077223 */ /* 0x040fe20000010007 */
[--C-:B------:R-:W-:Y:S02]  /*30e0*/  HADD2.F32 R4, -RZ, R29.reuse.H0_H0 ;  /* 0x2000001dff047230 */ /* 0x100fe40000004100 */
[----:B------:R-:W-:Y:S02]  /*30f0*/  HADD2.F32 R10, -RZ, R24.H0_H0 ;  /* 0x20000018ff0a7230 */ /* 0x000fe40000004100 */
[----:B------:R-:W-:Y:S01]  /*3100*/  FFMA.FTZ R27, R12, R6, R27 ;  /* 0x000000060c1b7223 */ /* 0x000fe2000001001b */
[----:B------:R-:W-:-:S02]  /*3110*/  HADD2.F32 R6, -RZ, R29.H1_H1 ;  /* 0x3000001dff067230 */ /* 0x000fc40000004100 */
[C---:B------:R-:W-:Y:S01]  /*3120*/  FFMA.FTZ R4, R28.reuse, R4, R7 ;  /* 0x000000041c047223 */ /* 0x040fe20000010007 */
[----:B------:R-:W-:Y:S02]  /*3130*/  HADD2.F32 R12, -RZ, R24.H1_H1 ;  /* 0x30000018ff0c7230 */ /* 0x000fe40000004100 */
[----:B------:R-:W-:Y:S01]  /*3140*/  FFMA.FTZ R27, R28, R10, R27 ;  /* 0x0000000a1c1b7223 */ /* 0x000fe2000001001b */
[--C-:B------:R-:W-:Y:S02]  /*3150*/  HADD2.F32 R7, -RZ, R0.reuse.H0_H0 ;  /* 0x20000000ff077230 */ /* 0x100fe40000004100 */
[C---:B------:R-:W-:Y:S01]  /*3160*/  FFMA.FTZ R4, R13.reuse, R6, R4 ;  /* 0x000000060d047223 */ /* 0x040fe20000010004 */
[----:B------:R-:W-:Y:S02]  /*3170*/  HADD2.F32 R11, -RZ, R0.H1_H1 ;  /* 0x30000000ff0b7230 */ /* 0x000fe40000004100 */
[----:B------:R-:W-:Y:S01]  /*3180*/  FFMA.FTZ R12, R13, R12, R27 ;  /* 0x0000000c0d0c7223 */ /* 0x000fe2000001001b */
[----:B------:R-:W-:-:S03]  /*3190*/  FMUL.FTZ R4, R7, R4 ;  /* 0x0000000407047220 */ /* 0x000fc60000410000 */
[----:B------:R-:W-:Y:S02]  /*31a0*/  FMUL.FTZ R12, R11, R12 ;  /* 0x0000000c0b0c7220 */ /* 0x000fe40000410000 */
[----:B------:R-:W-:-:S03]  /*31b0*/  F2FP.F16.F32.PACK_AB R4, RZ, R4 ;  /* 0x00000004ff04723e */ /* 0x000fc600000000ff */
[----:B------:R-:W-:-:S04]  /*31c0*/  F2FP.F16.F32.PACK_AB R12, RZ, R12 ;  /* 0x0000000cff0c723e */ /* 0x000fc800000000ff */
[----:B------:R-:W-:-:S05]  /*31d0*/  PRMT R4, R4, 0x5410, R12 ;  /* 0x0000541004047816 */ /* 0x000fca000000000c */
[----:B------:R-:W-:-:S07]  /*31e0*/  HADD2 R18, R4, R18 ;  /* 0x0000001204127230 */ /* 0x000fce0000000000 */
.L_x_3970:
        /* <DEDUP_REMOVED lines=8> */
.L_x_3966:
        /* <DEDUP_REMOVED lines=9> */
.L_x_3974:
[----:B------:R-:W-:Y:S01]  /*3300*/  ISETP.NE.AND P0, PT, R2, R19, PT ;  /* 0x000000130200720c */ /* 0x000fe20003f05270 */
[----:B------:R-:W0:-:S12]  /*3310*/  LDC R3, c[0x0][0x3a8] ;  /* 0x0000ea00ff037b82 */ /* 0x000e180000000800 */
[----:B------:R-:W-:Y:S01]  /*3320*/  @!P0 LEA R6, R16, R1, 0x3 ;  /* 0x0000000110068211 */ /* 0x000fe200078e18ff */
[----:B------:R-:W2:Y:S05]  /*3330*/  @!P0 LDG.E.U16.CONSTANT R5, desc[UR6][R24.64] ;  /* 0x0000000618058981 */ /* 0x000eaa000c1e9500 */
[----:B------:R-:W3:Y:S01]  /*3340*/  @!P0 LDL.64 R6, [R6+0x8] ;  /* 0x0000080006068983 */ /* 0x000ee20000100a00 */
[----:B0-----:R-:W-:Y:S02]  /*3350*/  ISETP.LE.AND P1, PT, R3, UR8, PT ;  /* 0x0000000803007c0c */ /* 0x001fe4000bf23270 */
[----:B--2---:R-:W-:Y:S02]  /*3360*/  @!P0 IADD3 R19, PT, PT, R5, R2, RZ ;  /* 0x0000000205138210 */ /* 0x004fe40007ffe0ff */
[----:B---3--:R-:W-:-:S02]  /*3370*/  @!P0 PRMT R20, R6, 0x7610, R20 ;  /* 0x0000761006148816 */ /* 0x008fc40000000014 */
[----:B------:R-:W-:Y:S02]  /*3380*/  @!P0 PRMT R0, R7, 0x7610, R0 ;  /* 0x0000761007008816 */ /* 0x000fe40000000000 */
[----:B------:R-:W-:Y:S02]  /*3390*/  @!P0 PRMT R20, R20, 0x7610, R6 ;  /* 0x0000761014148816 */ /* 0x000fe40000000006 */
[----:B------:R-:W-:-:S03]  /*33a0*/  @!P0 PRMT R0, R0, 0x7610, R7 ;  /* 0x0000761000008816 */ /* 0x000fc60000000007 */
[----:B------:R-:W-:Y:S05]  /*33b0*/  @P1 BRA `(.L_x_3973) ;  /* 0x0000000800501947 */ /* 0x000fea0003800000 */
[----:B------:R-:W2:Y:S01]  /*33c0*/  LDG.E.128.CONSTANT R4, desc[UR6][R22.64] ;  /* 0x0000000616047981 */ /* 0x000ea2000c1e9d00 */
[----:B------:R-:W-:Y:S01]  /*33d0*/  HFMA2 R12, -RZ, RZ, 0, 0.0625 ;  /* 0x00002c00ff0c7431 */ /* 0x000fe200000001ff */
[----:B------:R-:W-:Y:S02]  /*33e0*/  MOV R21, 0x3400 ;  /* 0x0000340000157802 */ /* 0x000fe40000000f00 */
[----:B------:R-:W0:Y:S02]  /*33f0*/  LDS.128 R8, [UR4+-0x10] ;  /* 0xfffff004ff087984 */ /* 0x000e240008000c00 */
[----:B------:R-:W-:Y:S02]  /*3400*/  PRMT R21, R21, 0x5410, R12 ;  /* 0x0000541015157816 */ /* 0x000fe4000000000c */
[----:B--2---:R-:W-:Y:S02]  /*3410*/  LOP3.LUT R12, R4, 0x30003, RZ, 0xc0, !PT ;  /* 0x00030003040c7812 */ /* 0x004fe400078ec0ff */
        /* <DEDUP_REMOVED lines=13> */
[-C--:B0-----:R-:W-:Y:S02]  /*34f0*/  HFMA2 R29, R13, R8.reuse, RZ ;  /* 0x000000080d1d7231 */ /* 0x081fe400000000ff */
[----:B------:R-:W-:Y:S01]  /*3500*/  HADD2 R31, R28, -1026, -1026 ;  /* 0xe402e4021c1f7430 */ /* 0x000fe20000000000 */
[----:B------:R-:W-:Y:S01]  /*3510*/  LOP3.LUT R14, R14, 0x64006400, RZ, 0xfc, !PT ;  /* 0x640064000e0e7812 */ /* 0x000fe200078efcff */
[-C--:B------:R-:W-:Y:S01]  /*3520*/  HFMA2 R28, R15, R8.reuse, RZ.H0_H0 ;  /* 0x000000080f1c7231 */ /* 0x080fe200000400ff */
[----:B------:R-:W-:Y:S01]  /*3530*/  LOP3.LUT R13, R6, 0xc000c, RZ, 0xc0, !PT ;  /* 0x000c000c060d7812 */ /* 0x000fe200078ec0ff */
[----:B------:R-:W-:Y:S01]  /*3540*/  HFMA2 R12, R31, R8, RZ ;  /* 0x000000081f0c7231 */ /* 0x000fe200000000ff */
[----:B------:R-:W-:Y:S01]  /*3550*/  LOP3.LUT R15, R7, 0xc000c, RZ, 0xc0, !PT ;  /* 0x000c000c070f7812 */ /* 0x000fe200078ec0ff */
[-C--:B------:R-:W-:Y:S01]  /*3560*/  HFMA2 R26, R26, R21.reuse.H0_H0, -258, -258 ;  /* 0xdc08dc081a1a7431 */ /* 0x080fe20000040015 */
[----:B------:R-:W-:Y:S01]  /*3570*/  LOP3.LUT R30, R13, 0x64006400, RZ, 0xfc, !PT ;  /* 0x640064000d1e7812 */ /* 0x000fe200078efcff */
[----:B------:R-:W-:Y:S01]  /*3580*/  HFMA2 R31, R14, R21.H0_H0, -258, -258 ;  /* 0xdc08dc080e1f7431 */ /* 0x000fe20000040015 */
[----:B------:R-:W-:Y:S01]  /*3590*/  LOP3.LUT R32, R15, 0x64006400, RZ, 0xfc, !PT ;  /* 0x640064000f207812 */ /* 0x000fe200078efcff */
[----:B------:R-:W-:-:S02]  /*35a0*/  HFMA2 R29, R26, R9, R29 ;  /* 0x000000091a1d7231 */ /* 0x000fc4000000001d */
[----:B------:R-:W-:Y:S01]  /*35b0*/  HFMA2 R8, R33, R8, RZ.H0_H0 ;  /* 0x0000000821087231 */ /* 0x000fe200000400ff */
[----:B------:R-:W-:Y:S01]  /*35c0*/  LOP3.LUT R14, R4, 0x300030, RZ, 0xc0, !PT ;  /* 0x00300030040e7812 */ /* 0x000fe200078ec0ff */
[----:B------:R-:W-:Y:S01]  /*35d0*/  HFMA2 R28, R31, R9, R28 ;  /* 0x000000091f1c7231 */ /* 0x000fe2000000001c */
[----:B------:R-:W-:Y:S01]  /*35e0*/  LOP3.LUT R26, R5, 0x300030, RZ, 0xc0, !PT ;  /* 0x00300030051a7812 */ /* 0x000fe200078ec0ff */
[-C--:B------:R-:W-:Y:S01]  /*35f0*/  HFMA2 R15, R30, R21.reuse.H0_H0, -258, -258 ;  /* 0xdc08dc081e0f7431 */ /* 0x080fe20000040015 */
[----:B------:R-:W-:Y:S01]  /*3600*/  LOP3.LUT R13, R6, 0x300030, RZ, 0xc0, !PT ;  /* 0x00300030060d7812 */ /* 0x000fe200078ec0ff */
[----:B------:R-:W-:Y:S01]  /*3610*/  HFMA2 R31, R32, R21.H0_H0, -258, -258 ;  /* 0xdc08dc08201f7431 */ /* 0x000fe20000040015 */
[----:B------:R-:W-:Y:S01]  /*3620*/  LOP3.LUT R14, R14, 0x64006400, RZ, 0xfc, !PT ;  /* 0x640064000e0e7812 */ /* 0x000fe200078efcff */
[-C--:B------:R-:W-:Y:S01]  /*3630*/  HFMA2 R12, R15, R9.reuse, R12 ;  /* 0x000000090f0c7231 */ /* 0x080fe2000000000c */
[----:B------:R-:W-:Y:S01]  /*3640*/  LOP3.LUT R26, R26, 0x64006400, RZ, 0xfc, !PT ;  /* 0x640064001a1a7812 */ /* 0x000fe200078efcff */
[----:B------:R-:W-:Y:S01]  /*3650*/  HFMA2 R9, R31, R9, R8 ;  /* 0x000000091f097231 */ /* 0x000fe20000000008 */
[----:B------:R-:W-:Y:S01]  /*3660*/  LOP3.LUT R30, R13, 0x64006400, RZ, 0xfc, !PT ;  /* 0x640064000d1e7812 */ /* 0x000fe200078efcff */
[-C--:B------:R-:W-:Y:S01]  /*3670*/  HFMA2 R14, R14, R21.reuse.H1_H1, -66, -66 ;  /* 0xd420d4200e0e7431 */ /* 0x080fe20000060015 */
[----:B------:R-:W-:Y:S01]  /*3680*/  LOP3.LUT R8, R7, 0x300030, RZ, 0xc0, !PT ;  /* 0x0030003007087812 */ /* 0x000fe200078ec0ff */
[-C--:B------:R-:W-:Y:S01]  /*3690*/  HFMA2 R13, R26, R21.reuse.H1_H1, -66, -66 ;  /* 0xd420d4201a0d7431 */ /* 0x080fe20000060015 */
[----:B------:R-:W-:Y:S01]  /*36a0*/  MOV R31, 0x2400 ;  /* 0x00002400001f7802 */ /* 0x000fe20000000f00 */
[----:B------:R-:W-:Y:S01]  /*36b0*/  HFMA2 R15, R30, R21.H1_H1, -66, -66 ;  /* 0xd420d4201e0f7431 */ /* 0x000fe20000060015 */
[----:B------:R-:W-:Y:S01]  /*36c0*/  LOP3.LUT R8, R8, 0x64006400, RZ, 0xfc, !PT ;  /* 0x6400640008087812 */ /* 0x000fe200078efcff */
[-C--:B------:R-:W-:Y:S01]  /*36d0*/  HFMA2 R29, R14, R10.reuse, R29 ;  /* 0x0000000a0e1d7231 */ /* 0x080fe2000000001d */
[----:B------:R-:W-:Y:S01]  /*36e0*/  LOP3.LUT R30, R4, 0xc000c0, RZ, 0xc0, !PT ;  /* 0x00c000c0041e7812 */ /* 0x000fe200078ec0ff */
[----:B------:R-:W-:-:S02]  /*36f0*/  HFMA2 R28, R13, R10, R28 ;  /* 0x0000000a0d1c7231 */ /* 0x000fc4000000001c */
[-C--:B------:R-:W-:Y:S02]  /*3700*/  HFMA2 R26, R15, R10.reuse, R12 ;  /* 0x0000000a0f1a7231 */ /* 0x080fe4000000000c */
[----:B------:R-:W-:Y:S01]  /*3710*/  HFMA2 R32, R8, R21.H1_H1, -66, -66 ;  /* 0xd420d42008207431 */ /* 0x000fe20000060015 */
[----:B------:R-:W0:Y:S01]  /*3720*/  LDS.128 R12, [UR4] ;  /* 0x00000004ff0c7984 */ /* 0x000e220008000c00 */
[----:B------:R-:W-:Y:S02]  /*3730*/  PRMT R8, R31, 0x7610, R8 ;  /* 0x000076101f087816 */ /* 0x000fe40000000008 */
[----:B------:R-:W-:Y:S01]  /*3740*/  LOP3.LUT R31, R30, 0x64006400, RZ, 0xfc, !PT ;  /* 0x640064001e1f7812 */ /* 0x000fe200078efcff */
[----:B------:R-:W-:Y:S01]  /*3750*/  HFMA2 R30, R32, R10, R9 ;  /* 0x0000000a201e7231 */ /* 0x000fe20000000009 */
[----:B------:R-:W-:Y:S02]  /*3760*/  LOP3.LUT R9, R5, 0xc000c0, RZ, 0xc0, !PT ;  /* 0x00c000c005097812 */ /* 0x000fe400078ec0ff */
[----:B------:R-:W-:Y:S01]  /*3770*/  SHF.R.U32.HI R4, RZ, 0x8, R4 ;  /* 0x00000008ff047819 */ /* 0x000fe20000011604 */
[----:B------:R-:W-:Y:S01]  /*3780*/  HFMA2 R10, R31, R8.H0_H0, -18, -18 ;  /* 0xcc80cc801f0a7431 */ /* 0x000fe20000040008 */
[----:B------:R-:W-:-:S02]  /*3790*/  LOP3.LUT R9, R9, 0x64006400, RZ, 0xfc, !PT ;  /* 0x6400640009097812 */ /* 0x000fc400078efcff */
[----:B------:R-:W-:Y:S01]  /*37a0*/  SHF.R.U32.HI R5, RZ, 0x8, R5 ;  /* 0x00000008ff057819 */ /* 0x000fe20000011605 */
[-C--:B------:R-:W-:Y:S01]  /*37b0*/  HFMA2 R10, R10, R11.reuse, R29 ;  /* 0x0000000b0a0a7231 */ /* 0x080fe2000000001d */
[----:B------:R-:W-:Y:S01]  /*37c0*/  LOP3.LUT R29, R6, 0xc000c0, RZ, 0xc0, !PT ;  /* 0x00c000c0061d7812 */ /* 0x000fe200078ec0ff */
[-C--:B------:R-:W-:Y:S01]  /*37d0*/  HFMA2 R9, R9, R8.reuse.H0_H0, -18, -18 ;  /* 0xcc80cc8009097431 */ /* 0x080fe20000040008 */
[----:B------:R-:W-:Y:S02]  /*37e0*/  SHF.R.U32.HI R6, RZ, 0x8, R6 ;  /* 0x00000008ff067819 */ /* 0x000fe40000011606 */
[----:B------:R-:W-:Y:S01]  /*37f0*/  LOP3.LUT R29, R29, 0x64006400, RZ, 0xfc, !PT ;  /* 0x640064001d1d7812 */ /* 0x000fe200078efcff */
[----:B------:R-:W-:Y:S01]  /*3800*/  HFMA2 R9, R9, R11, R28 ;  /* 0x0000000b09097231 */ /* 0x000fe2000000001c */
[----:B------:R-:W-:Y:S02]  /*3810*/  LOP3.LUT R28, R7, 0xc000c0, RZ, 0xc0, !PT ;  /* 0x00c000c0071c7812 */ /* 0x000fe400078ec0ff */
[----:B------:R-:W-:Y:S01]  /*3820*/  SHF.R.U32.HI R7, RZ, 0x8, R7 ;  /* 0x00000008ff077819 */ /* 0x000fe20000011607 */
[----:B------:R-:W-:Y:S01]  /*3830*/  HFMA2 R31, R29, R8.H0_H0, -18, -18 ;  /* 0xcc80cc801d1f7431 */ /* 0x000fe20000040008 */
[----:B------:R-:W-:-:S02]  /*3840*/  LOP3.LUT R29, R28, 0x64006400, RZ, 0xfc, !PT ;  /* 0x640064001c1d7812 */ /* 0x000fc400078efcff */
[----:B------:R-:W-:Y:S01]  /*3850*/  LOP3.LUT R28, R4, 0x30003, RZ, 0xc0, !PT ;  /* 0x00030003041c7812 */ /* 0x000fe200078ec0ff */
[----:B------:R-:W-:Y:S01]  /*3860*/  HFMA2 R26, R31, R11, R26 ;  /* 0x0000000b1f1a7231 */ /* 0x000fe2000000001a */
[----:B------:R-:W-:Y:S01]  /*3870*/  LOP3.LUT R33, R7, 0x300030, RZ, 0xc0, !PT ;  /* 0x0030003007217812 */ /* 0x000fe200078ec0ff */
[----:B------:R-:W-:Y:S01]  /*3880*/  HFMA2 R29, R29, R8.H0_H0, -18, -18 ;  /* 0xcc80cc801d1d7431 */ /* 0x000fe20000040008 */
[----:B------:R-:W-:-:S03]  /*3890*/  LOP3.LUT R28, R28, 0x64006400, RZ, 0xfc, !PT ;  /* 0x640064001c1c7812 */ /* 0x000fc600078efcff */
[----:B------:R-:W-:Y:S01]  /*38a0*/  HFMA2 R11, R29, R11, R30 ;  /* 0x0000000b1d0b7231 */ /* 0x000fe2000000001e */
[----:B------:R-:W-:Y:S01]  /*38b0*/  LOP3.LUT R30, R5, 0x30003, RZ, 0xc0, !PT ;  /* 0x00030003051e7812 */ /* 0x000fe200078ec0ff */
[----:B------:R-:W-:Y:S01]  /*38c0*/  HADD2 R31, R28, -1026, -1026 ;  /* 0xe402e4021c1f7430 */ /* 0x000fe20000000000 */
[----:B------:R-:W-:Y:S02]  /*38d0*/  LOP3.LUT R29, R6, 0x30003, RZ, 0xc0, !PT ;  /* 0x00030003061d7812 */ /* 0x000fe400078ec0ff */
        /* <DEDUP_REMOVED lines=9> */
[----:B------:R-:W-:Y:S02]  /*3970*/  HFMA2 R9, R30, R21.H0_H0, -258, -258 ;  /* 0xdc08dc081e097431 */ /* 0x000fe40000040015 */
[----:B------:R-:W-:Y:S02]  /*3980*/  HADD2 R29, R29, -1026, -1026 ;  /* 0xe402e4021d1d7430 */ /* 0x000fe40000000000 */
[----:B------:R-:W-:Y:S02]  /*3990*/  HADD2 R32, R31, -1026, -1026 ;  /* 0xe402e4021f207430 */ /* 0x000fe40000000000 */
[----:B------:R-:W-:Y:S01]  /*39a0*/  HFMA2 R10, R9, R13, R10 ;  /* 0x0000000d090a7231 */ /* 0x000fe2000000000a */
[----:B------:R-:W-:Y:S01]  /*39b0*/  LOP3.LUT R9, R4, 0x300030, RZ, 0xc0, !PT ;  /* 0x0030003004097812 */ /* 0x000fe200078ec0ff */
[----:B------:R-:W-:-:S02]  /*39c0*/  HFMA2 R26, R29, R12, R26 ;  /* 0x0000000c1d1a7231 */ /* 0x000fc4000000001a */
[----:B------:R-:W-:Y:S01]  /*39d0*/  HFMA2 R12, R32, R12, R11 ;  /* 0x0000000c200c7231 */ /* 0x000fe2000000000b */
        /* <DEDUP_REMOVED lines=8> */
[-C--:B------:R-:W-:Y:S01]  /*3a60*/  HFMA2 R31, R32, R21.reuse.H0_H0, -258, -258 ;  /* 0xdc08dc08201f7431 */ /* 0x080fe20000040015 */
[----:B------:R-:W-:Y:S01]  /*3a70*/  LOP3.LUT R4, R4, 0xc000c0, RZ, 0xc0, !PT ;  /* 0x00c000c004047812 */ /* 0x000fe200078ec0ff */
[----:B------:R-:W-:Y:S01]  /*3a80*/  HFMA2 R10, R29, R14, R10 ;  /* 0x0000000e1d0a7231 */ /* 0x000fe2000000000a */
[----:B------:R-:W-:Y:S01]  /*3a90*/  LOP3.LUT R29, R5, 0x300030, RZ, 0xc0, !PT ;  /* 0x00300030051d7812 */ /* 0x000fe200078ec0ff */
[----:B------:R-:W-:-:S02]  /*3aa0*/  HFMA2 R9, R34, R21.H0_H0, -258, -258 ;  /* 0xdc08dc0822097431 */ /* 0x000fc40000040015 */
[----:B------:R-:W-:Y:S01]  /*3ab0*/  HFMA2 R28, R31, R13, R28 ;  /* 0x0000000d1f1c7231 */ /* 0x000fe2000000001c */
        /* <DEDUP_REMOVED lines=10> */
[----:B------:R-:W-:Y:S01]  /*3b60*/  LOP3.LUT R34, R33, 0x64006400, RZ, 0xfc, !PT ;  /* 0x6400640021227812 */ /* 0x000fe200078efcff */
[----:B------:R-:W-:Y:S01]  /*3b70*/  HFMA2 R28, R31, R14, R28 ;  /* 0x0000000e1f1c7231 */ /* 0x000fe2000000001c */
[----:B------:R-:W-:Y:S01]  /*3b80*/  LOP3.LUT R6, R6, 0xc000c0, RZ, 0xc0, !PT ;  /* 0x00c000c006067812 */ /* 0x000fe200078ec0ff */
[----:B------:R-:W-:Y:S01]  /*3b90*/  HFMA2 R31, R5, R8.H0_H0, -18, -18 ;  /* 0xcc80cc80051f7431 */ /* 0x000fe20000040008 */
[----:B------:R-:W-:Y:S01]  /*3ba0*/  LOP3.LUT R7, R7, 0xc000c0, RZ, 0xc0, !PT ;  /* 0x00c000c007077812 */ /* 0x000fe200078ec0ff */
[----:B------:R-:W-:Y:S01]  /*3bb0*/  HFMA2 R21, R34, R21.H1_H1, -66, -66 ;  /* 0xd420d42022157431 */ /* 0x000fe20000060015 */
[----:B------:R-:W-:Y:S01]  /*3bc0*/  LOP3.LUT R5, R6, 0x64006400, RZ, 0xfc, !PT ;  /* 0x6400640006057812 */ /* 0x000fe200078efcff */
[-C--:B------:R-:W-:Y:S01]  /*3bd0*/  HFMA2 R26, R29, R14.reuse, R26 ;  /* 0x0000000e1d1a7231 */ /* 0x080fe2000000001a */
[----:B------:R-:W-:Y:S01]  /*3be0*/  LOP3.LUT R7, R7, 0x64006400, RZ, 0xfc, !PT ;  /* 0x6400640007077812 */ /* 0x000fe200078efcff */
[----:B------:R-:W-:Y:S01]  /*3bf0*/  HFMA2 R12, R21, R14, R12 ;  /* 0x0000000e150c7231 */ /* 0x000fe2000000000c */
[----:B------:R-:W-:Y:S01]  /*3c00*/  LOP3.LUT R9, R9, 0x64006400, RZ, 0xfc, !PT ;  /* 0x6400640009097812 */ /* 0x000fe200078efcff */
[----:B------:R-:W-:-:S02]  /*3c10*/  HFMA2 R5, R5, R8.H0_H0, -18, -18 ;  /* 0xcc80cc8005057431 */ /* 0x000fc40000040008 */
[-C--:B------:R-:W-:Y:S02]  /*3c20*/  HFMA2 R7, R7, R8.reuse.H0_H0, -18, -18 ;  /* 0xcc80cc8007077431 */ /* 0x080fe40000040008 */
[----:B------:R-:W-:Y:S02]  /*3c30*/  HFMA2 R9, R9, R8.H0_H0, -18, -18 ;  /* 0xcc80cc8009097431 */ /* 0x000fe40000040008 */
        /* <DEDUP_REMOVED lines=12> */
.L_x_3973:
[----:B------:R-:W0:Y:S01]  /*3d00*/  LDC R21, c[0x0][0x3ac] ;  /* 0x0000eb00ff157b82 */ /* 0x000e220000000800 */
[----:B------:R-:W-:Y:S01]  /*3d10*/  IADD3 R2, PT, PT, R2, 0x10, RZ ;  /* 0x0000001002027810 */ /* 0x000fe20007ffe0ff */
[----:B------:R-:W-:Y:S01]  /*3d20*/  UIADD3 UR4, UPT, UPT, UR4, 0x20, URZ ;  /* 0x0000002004047890 */ /* 0x000fe2000fffe0ff */
[----:B------:R-:W-:Y:S02]  /*3d30*/  @!P0 IADD3 R4, PT, PT, R16, 0x1, RZ ;  /* 0x0000000110048810 */ /* 0x000fe40007ffe0ff */
[----:B------:R-:W-:Y:S02]  /*3d40*/  ISETP.GE.AND P1, PT, R2, R27, PT ;  /* 0x0000001b0200720c */ /* 0x000fe40003f26270 */
[----:B------:R-:W-:Y:S02]  /*3d50*/  IADD3 R24, P2, PT, R24, 0x40, RZ ;  /* 0x0000004018187810 */ /* 0x000fe40007f5e0ff */
[----:B------:R-:W-:Y:S02]  /*3d60*/  @!P0 MOV R16, R4 ;  /* 0x0000000400108202 */ /* 0x000fe40000000f00 */
[----:B------:R-:W-:Y:S01]  /*3d70*/  IADD3.X R25, PT, PT, RZ, R25, RZ, P2, !PT ;  /* 0x00000019ff197210 */ /* 0x000fe200017fe4ff */
[----:B0-----:R-:W-:-:S06]  /*3d80*/  IMAD.WIDE R22, R21, 0x4, R22 ;  /* 0x0000000415167825 */ /* 0x001fcc00078e0216 */
[----:B------:R-:W-:Y:S05]  /*3d90*/  @!P1 BRA `(.L_x_3974) ;  /* 0xfffffff400589947 */ /* 0x000fea000383ffff */
.L_x_3972:
[----:B------:R-:W-:-:S13]  /*3da0*/  ISETP.LE.AND P0, PT, R3, UR8, PT ;  /* 0x0000000803007c0c */ /* 0x000fda000bf03270 */
[----:B------:R-:W-:Y:S05]  /*3db0*/  @P0 EXIT ;  /* 0x000000000000094d */ /* 0x000fea0003800000 */
[----:B------:R-:W0:Y:S01]  /*3dc0*/  S2R R0, SR_CTAID.X ;  /* 0x0000000000007919 */ /* 0x000e220000002500 */
        /* <DEDUP_REMOVED lines=13> */
.L_x_3978:
[----:B------:R-:W0:Y:S02]  /*3ea0*/  LDS R2, [R0] ;  /* 0x0000000000027984 */ /* 0x000e240000000800 */
[----:B0-----:R-:W-:-:S05]  /*3eb0*/  HADD2 R3, R2, R17 ;  /* 0x0000001102037230 */ /* 0x001fca0000000000 */
[----:B------:R-:W0:Y:S02]  /*3ec0*/  ATOMS.CAST.SPIN P0, [R0], R2, R3 ;  /* 0x000000020000758d */ /* 0x000e240001800003 */
[----:B0-----:R-:W-:Y:S05]  /*3ed0*/  @!P0 BRA `(.L_x_3978) ;  /* 0xfffffffc00f08947 */ /* 0x001fea000383ffff */
[----:B------:R-:W-:Y:S05]  /*3ee0*/  BRA `(.L_x_3976) ;  /* 0x00000000000c7947 */ /* 0x000fea0003800000 */
.L_x_3977:
[----:B------:R-:W2:Y:S02]  /*3ef0*/  LD.E R0, desc[UR6][R4.64] ;  /* 0x0000000604007980 */ /* 0x000ea4000c101900 */
[----:B--2---:R-:W-:-:S05]  /*3f00*/  IADD3 R3, PT, PT, R17, R0, RZ ;  /* 0x0000000011037210 */ /* 0x004fca0007ffe0ff */
[----:B------:R0:W-:Y:S02]  /*3f10*/  ST.E desc[UR6][R4.64], R3 ;  /* 0x0000000304007985 */ /* 0x0001e4000c101906 */
.L_x_3976:
[----:B------:R-:W-:Y:S05]  /*3f20*/  BSYNC.RECONVERGENT B0 ;  /* 0x0000000000007941 */ /* 0x000fea0003800200 */
.L_x_3975:
[----:B------:R1:W-:Y:S02]  /*3f30*/  ATOM.E.ADD.F16x2.RN.STRONG.GPU P0, RZ, desc[UR6][R4.64+0x4], R18 ;  /* 0x8000041204ff79a2 */ /* 0x0003e4000c10e106 */
[----:B-1----:R-:W-:Y:S05]  /*3f40*/  @P0 EXIT ;  /* 0x000000000000094d */ /* 0x002fea0003800000 */
[----:B------:R-:W1:Y:S02]  /*3f50*/  QSPC.E.S P0, RZ, [R4+0x4] ;  /* 0x0000040004ff73aa */ /* 0x000e640000000500 */
[----:B-1----:R-:W-:Y:S05]  /*3f60*/  @!P0 BRA `(.L_x_3979) ;  /* 0x00000000001c8947 */ /* 0x002fea0003800000 */
[----:B------:R-:W-:-:S04]  /*3f70*/  MOV R2, R4 ;  /* 0x0000000400027202 */ /* 0x000fc80000000f00 */
[----:B------:R-:W-:-:S07]  /*3f80*/  MOV R0, R2 ;  /* 0x0000000200007202 */ /* 0x000fce0000000f00 */
.L_x_3980:
[----:B------:R-:W0:Y:S02]  /*3f90*/  LDS R2, [R0+0x4] ;  /* 0x0000040000027984 */ /* 0x000e240000000800 */
[----:B0-----:R-:W-:-:S05]  /*3fa0*/  HFMA2 R3, R2, 1, 1, R18 ;  /* 0x3c003c0002037831 */ /* 0x001fca0000000012 */
[----:B------:R-:W0:Y:S02]  /*3fb0*/  ATOMS.CAST.SPIN P0, [R0+0x4], R2, R3 ;  /* 0x000004020000758d */ /* 0x000e240001800003 */
[----:B0-----:R-:W-:Y:S05]  /*3fc0*/  @!P0 BRA `(.L_x_3980) ;  /* 0xfffffffc00f08947 */ /* 0x001fea000383ffff */
[----:B------:R-:W-:Y:S05]  /*3fd0*/  EXIT ;  /* 0x000000000000794d */ /* 0x000fea0003800000 */
.L_x_3979:
[----:B------:R-:W0:Y:S02]  /*3fe0*/  LD.E R0, desc[UR6][R4.64+0x4] ;  /* 0x0000040604007980 */ /* 0x000e24000c101900 */
[----:B0-----:R-:W-:-:S05]  /*3ff0*/  IADD3 R3, PT, PT, R18, R0, RZ ;  /* 0x0000000012037210 */ /* 0x001fca0007ffe0ff */
[----:B------:R-:W-:Y:S01]  /*4000*/  ST.E desc[UR6][R4.64+0x4], R3 ;  /* 0x0000040304007985 */ /* 0x000fe2000c101906 */
[----:B------:R-:W-:Y:S05]  /*4010*/  EXIT ;  /* 0x000000000000794d */ /* 0x000fea0003800000 */
.L_x_3981:
        /* <DEDUP_REMOVED lines=14> */
.L_x_4539:


//--------------------- .text._Z23gemm_half_q_half_kernelILi1ELi172ELb0ELb0ELi64EEvPK6__halfPKjS4_S2_PS0_iiiiPKtS7_iiiiiibS2_i --------------------------
	.section	.text._Z23gemm_half_q_half_kernelILi1ELi172ELb0ELb0ELi64EEvPK6__halfPKjS4_S2_PS0_iiiiPKtS7_iiiiiibS2_i,"ax",@progbits
	.align	128
        .global         _Z23gemm_half_q_half_kernelILi1ELi172ELb0ELb0ELi64EEvPK6__halfPKjS4_S2_PS0_iiiiPKtS7_iiiiiibS2_i
        .type           _Z23gemm_half_q_half_kernelILi1ELi172ELb0ELb0ELi64EEvPK6__halfPKjS4_S2_PS0_iiiiPKtS7_iiiiiibS2_i,@function
        .size           _Z23gemm_half_q_half_kernelILi1ELi172ELb0ELb0ELi64EEvPK6__halfPKjS4_S2_PS0_iiiiPKtS7_iiiiiibS2_i,(.L_x_4540 - _Z23gemm_half_q_half_kernelILi1ELi172ELb0ELb0ELi64EEvPK6__halfPKjS4_S2_PS0_iiiiPKtS7_iiiiiibS2_i)
        .other          _Z23gemm_half_q_half_kernelILi1ELi172ELb0ELb0ELi64EEvPK6__halfPKjS4_S2_PS0_iiiiPKtS7_iiiiiibS2_i,@"STO_CUDA_ENTRY STV_DEFAULT"
_Z23gemm_half_q_half_kernelILi1ELi172ELb0ELb0ELi64EEvPK6__halfPKjS4_S2_PS0_iiiiPKtS7_iiiiiibS2_i:
.text._Z23gemm_half_q_half_kernelILi1ELi172ELb0ELb0ELi64EEvPK6__halfPKjS4_S2_PS0_iiiiPKtS7_iiiiiibS2_i:
        /* <DEDUP_REMOVED lines=35> */
.L_x_3983:
[----:B------:R-:W-:Y:S05]  /*0230*/  BSYNC.RECONVERGENT B0 ;  /* 0x0000000000007941 */ /* 0x000fea0003800200 */
.L_x_3982:
[----:B------:R-:W0:Y:S01]  /*0240*/  LDCU UR4, c[0x0][0x3ac] ;  /* 0x00007580ff0477ac */ /* 0x000e220008000800 */
[----:B------:R-:W-:-:S04]  /*0250*/  LEA R6, R17, R8, 0x6 ;  /* 0x0000000811067211 */ /* 0x000fc800078e30ff */
[----:B------:R-:W-:Y:S02]  /*0260*/  SHF.L.U32 R6, R6, 0x2, RZ ;  /* 0x0000000206067819 */ /* 0x000fe400000006ff */
[----:B0-----:R-:W-:-:S04]  /*0270*/  MOV R3, UR4 ;  /* 0x0000000400037c02 */ /* 0x001fc80008000f00 */
[----:B------:R-:W-:-:S13]  /*0280*/  ISETP.GE.AND P0, PT, R6, R3, PT ;  /* 0x000000030600720c */ /* 0x000fda0003f06270 */
[----:B------:R-:W-:Y:S05]  /*0290*/  @P0 EXIT ;  /* 0x000000000000094d */ /* 0x000fea0003800000 */
[----:B------:R-:W0:Y:S01]  /*02a0*/  LDC.64 R12, c[0x0][0x3b8] ;  /* 0x0000ee00ff0c7b82 */ /* 0x000e220000000a00 */
[----:B------:R-:W-:-:S07]  /*02b0*/  SHF.L.U32 R19, R11, 0x7, RZ ;  /* 0x000000070b137819 */ /* 0x000fce00000006ff */
[----:B------:R-:W1:Y:S01]  /*02c0*/  LDC.U8 R0, c[0x0][0x3e0] ;  /* 0x0000f800ff007b82 */ /* 0x000e620000000000 */
[----:B0-----:R-:W-:-:S05]  /*02d0*/  IMAD.WIDE.U32 R18, R19, 0x2, R12 ;  /* 0x0000000213127825 */ /* 0x001fca00078e000c */
[----:B------:R0:W5:Y:S01]  /*02e0*/  LDG.E.U16.CONSTANT R14, desc[UR6][R18.64+0x2] ;  /* 0x00000206120e7981 */ /* 0x000162000c1e9500 */
[----:B------:R-:W-:Y:S02]  /*02f0*/  ISETP.GE.AND P1, PT, R9, R4, PT ;  /* 0x000000040900720c */ /* 0x000fe40003f26270 */
[----:B-1----:R-:W-:-:S04]  /*0300*/  PRMT R0, R0, 0x8880, RZ ;  /* 0x0000888000007816 */ /* 0x002fc800000000ff */
        /* <DEDUP_REMOVED lines=10> */
[----:B------:R-:W-:Y:S02]  /*03b0*/  SHF.R.S32.HI R5, RZ, 0x1f, R6 ;  /* 0x0000001fff057819 */ /* 0x000fe40000011406 */
[----:B------:R-:W-:Y:S02]  /*03c0*/  SHF.L.U32 R8, R8, 0x4, RZ ;  /* 0x0000000408087819 */ /* 0x000fe400000006ff */
[----:B------:R-:W-:Y:S01]  /*03d0*/  LEA.HI R15, R5, R6, RZ, 0x3 ;  /* 0x00000006050f7211 */ /* 0x000fe200078f18ff */
[----:B------:R-:W-:Y:S01]  /*03e0*/  HFMA2 R5, -RZ, RZ, 0, 0 ;  /* 0x00000000ff057431 */ /* 0x000fe200000001ff */
[----:B------:R-:W-:Y:S02]  /*03f0*/  MOV R7, R9 ;  /* 0x0000000900077202 */ /* 0x000fe40000000f00 */
[----:B------:R-:W-:Y:S02]  /*0400*/  LOP3.LUT R8, R8, 0x10, RZ, 0xc0, !PT ;  /* 0x0000001008087812 */ /* 0x000fe400078ec0ff */
[----:B-1----:R-:W-:-:S07]  /*0410*/  SHF.R.S32.HI R15, RZ, 0x3, R15 ;  /* 0x00000003ff0f7819 */ /* 0x002fce000001140f */
.L_x_3985:
[----:B01----:R-:W0:Y:S01]  /*0420*/  LDC.64 R16, c[0x0][0x390] ;  /* 0x0000e400ff107b82 */ /* 0x003e220000000a00 */
        /* <DEDUP_REMOVED lines=43> */
.L_x_3984:
[----:B01----:R0:W5:Y:S01]  /*06e0*/  LDL.64 R16, [R1] ;  /* 0x0000000001107983 */ /* 0x0031620000100a00 */
[----:B------:R-:W1:Y:S01]  /*06f0*/  LDCU UR9, c[0x0][0x3c8] ;  /* 0x00007900ff0977ac */ /* 0x000e620008000800 */
[----:B------:R-:W-:Y:S01]  /*0700*/  HFMA2 R0, -RZ, RZ, 0, 0 ;  /* 0x00000000ff007431 */ /* 0x000fe200000001ff */
        /* <DEDUP_REMOVED lines=9> */
.L_x_3986:
        /* <DEDUP_REMOVED lines=11> */
.L_x_3987:
        /* <DEDUP_REMOVED lines=11> */
.L_x_3988:
        /* <DEDUP_REMOVED lines=11> */
.L_x_3989:
        /* <DEDUP_REMOVED lines=11> */
.L_x_3990:
[----:B------:R-:W-:Y:S01]  /*0a60*/  VIMNMX R15, PT, PT, R9, UR9, PT ;  /* 0x00000009090f7c48 */ /* 0x000fe2000bfe0100 */
[----:B------:R-:W0:Y:S01]  /*0a70*/  S2UR UR5, SR_CgaCtaId ;  /* 0x00000000000579c3 */ /* 0x000e220000008800 */
[----:B------:R-:W1:Y:S01]  /*0a80*/  LDCU.64 UR10, c[0x0][0x388] ;  /* 0x00007100ff0a77ac */ /* 0x000e620008000a00 */
[----:B------:R-:W-:Y:S02]  /*0a90*/  VIMNMX R4, PT, PT, R4, UR9, PT ;  /* 0x0000000904047c48 */ /* 0x000fe4000bfe0100 */
[----:B------:R-:W-:Y:S01]  /*0aa0*/  SHF.R.S32.HI R20, RZ, 0x1f, R15 ;  /* 0x0000001fff147819 */ /* 0x000fe2000001140f */
[----:B------:R-:W-:-:S03]  /*0ab0*/  UMOV UR4, 0x400 ;  /* 0x0000040000047882 */ /* 0x000fc60000000000 */
[----:B------:R-:W-:-:S04]  /*0ac0*/  LEA.HI R20, R20, R15, RZ, 0x5 ;  /* 0x0000000f14147211 */ /* 0x000fc800078f28ff */
[----:B------:R-:W-:-:S04]  /*0ad0*/  SHF.R.S32.HI R15, RZ, 0x5, R20 ;  /* 0x00000005ff0f7819 */ /* 0x000fc80000011414 */
[----:B------:R-:W-:-:S04]  /*0ae0*/  LEA R0, R15, R0, 0x3 ;  /* 0x000000000f007211 */ /* 0x000fc800078e18ff */
[----:B------:R-:W-:Y:S02]  /*0af0*/  IADD3 R0, PT, PT, R8, R0, R5 ;  /* 0x0000000008007210 */ /* 0x000fe40007ffe005 */
[----:B-----5:R-:W-:Y:S02]  /*0b00*/  PRMT R8, R17, 0x7610, R17 ;  /* 0x0000761011087816 */ /* 0x020fe40000000011 */
[----:B------:R-:W-:Y:S01]  /*0b10*/  IADD3 R0, PT, PT, R18, R0, R7 ;  /* 0x0000000012007210 */ /* 0x000fe20007ffe007 */
[----:B0-----:R-:W-:Y:S01]  /*0b20*/  ULEA UR4, UR5, UR4, 0x18 ;  /* 0x0000000405047291 */ /* 0x001fe2000f8ec0ff */
[----:B------:R-:W-:-:S03]  /*0b30*/  MOV R7, RZ ;  /* 0x000000ff00077202 */ /* 0x000fc60000000f00 */
        /* <DEDUP_REMOVED lines=22> */
[----:B------:R-:W-:Y:S02]  /*0ca0*/  PRMT R6, RZ, 0x5410, RZ ;  /* 0x00005410ff067816 */ /* 0x000fe400000000ff */
[----:B------:R-:W-:-:S09]  /*0cb0*/  IADD3.X R27, PT, PT, RZ, R13, RZ, P0, !PT ;  /* 0x0000000dff1b7210 */ /* 0x000fd200007fe4ff */
.L_x_3996:
[----:B------:R-:W-:-:S13]  /*0cc0*/  ISETP.NE.AND P0, PT, R9, R4, PT ;  /* 0x000000040900720c */ /* 0x000fda0003f05270 */
[----:B------:R-:W-:Y:S01]  /*0cd0*/  @!P0 LEA R12, R7, R1, 0x3 ;  /* 0x00000001070c8211 */ /* 0x000fe200078e18ff */
[----:B-1---5:R1:W5:Y:S05]  /*0ce0*/  @!P0 LDG.E.U16.CONSTANT R30, desc[UR6][R26.64] ;  /* 0x000000061a1e8981 */ /* 0x02236a000c1e9500 */
[----:B------:R-:W2:Y:S01]  /*0cf0*/  @!P0 LDL.64 R12, [R12+0x8] ;  /* 0x000008000c0c8983 */ /* 0x000ea20000100a00 */
[----:B------:R-:W-:Y:S02]  /*0d00*/  MOV R24, R34 ;  /* 0x0000002200187202 */ /* 0x000fe40000000f00 */
[----:B------:R-:W-:-:S03]  /*0d10*/  MOV R25, R35 ;  /* 0x0000002300197202 */ /* 0x000fc60000000f00 */
[----:B0-----:R-:W-:-:S04]  /*0d20*/  IMAD.WIDE R16, R3, 0x4, R24 ;  /* 0x0000000403107825 */ /* 0x001fc800078e0218 */
[----:B------:R-:W-:Y:S01]  /*0d30*/  IMAD.WIDE R32, R3, 0x4, R16 ;  /* 0x0000000403207825 */ /* 0x000fe200078e0210 */
[----:B--2---:R-:W-:Y:S02]  /*0d40*/  @!P0 PRMT R0, R12, 0x7610, R0 ;  /* 0x000076100c008816 */ /* 0x004fe40000000000 */
[----:B------:R-:W-:Y:S02]  /*0d50*/  @!P0 PRMT R8, R13, 0x7610, R8 ;  /* 0x000076100d088816 */ /* 0x000fe40000000008 */
[----:B------:R-:W-:Y:S02]  /*0d60*/  @!P0 PRMT R0, R0, 0x7610, R12 ;  /* 0x0000761000008816 */ /* 0x000fe4000000000c */
[----:B------:R-:W-:Y:S02]  /*0d70*/  @!P0 PRMT R8, R8, 0x7610, R13 ;  /* 0x0000761008088816 */ /* 0x000fe4000000000d */
[----:B------:R1:W5:Y:S01]  /*0d80*/  LDG.E.128.CONSTANT R12, desc[UR6][R24.64] ;  /* 0x00000006180c7981 */ /* 0x000362000c1e9d00 */
[----:B------:R-:W-:Y:S01]  /*0d90*/  IMAD.WIDE R22, R3, 0x4, R32 ;  /* 0x0000000403167825 */ /* 0x000fe200078e0220 */
[----:B------:R-:W-:-:S03]  /*0da0*/  ISETP.LE.AND P1, PT, R2, UR8, PT ;  /* 0x0000000802007c0c */ /* 0x000fc6000bf23270 */
[----:B------:R-:W-:-:S04]  /*0db0*/  IMAD.WIDE R38, R3, 0x4, R22 ;  /* 0x0000000403267825 */ /* 0x000fc800078e0216 */
[----:B------:R-:W-:-:S04]  /*0dc0*/  IMAD.WIDE R36, R3, 0x4, R38 ;  /* 0x0000000403247825 */ /* 0x000fc800078e0226 */
[----:B------:R-:W-:Y:S02]  /*0dd0*/  IMAD.WIDE R34, R3, 0x4, R36 ;  /* 0x0000000403227825 */ /* 0x000fe400078e0224 */
[----:B-1----:R-:W-:Y:S05]  /*0de0*/  @P1 BRA `(.L_x_3992) ;  /* 0x0000000c000c1947 */ /* 0x002fea0003800000 */
[----:B------:R-:W2:Y:S01]  /*0df0*/  LDG.E.128.CONSTANT R16, desc[UR6][R16.64] ;  /* 0x0000000610107981 */ /* 0x000ea2000c1e9d00 */
[----:B-----5:R-:W-:Y:S02]  /*0e00*/  LOP3.LUT R31, R14, 0xff, RZ, 0xc0, !PT ;  /* 0x000000ff0e1f7812 */ /* 0x020fe400078ec0ff */
[----:B------:R-:W-:Y:S01]  /*0e10*/  LOP3.LUT R29, R13, 0xff, RZ, 0xc0, !PT ;  /* 0x000000ff0d1d7812 */ /* 0x000fe200078ec0ff */
[----:B------:R-:W0:Y:S01]  /*0e20*/  LDS.64 R20, [UR4] ;  /* 0x00000004ff147984 */ /* 0x000e220008000a00 */
[----:B------:R-:W-:Y:S02]  /*0e30*/  LOP3.LUT R41, R15, 0xff, RZ, 0xc0, !PT ;  /* 0x000000ff0f297812 */ /* 0x000fe400078ec0ff */
[----:B------:R-:W-:Y:S02]  /*0e40*/  IADD3 R42, PT, PT, R31, -0x80, RZ ;  /* 0xffffff801f2a7810 */ /* 0x000fe40007ffe0ff */
[----:B------:R-:W-:Y:S02]  /*0e50*/  LOP3.LUT R11, R12, 0xff, RZ, 0xc0, !PT ;  /* 0x000000ff0c0b7812 */ /* 0x000fe400078ec0ff */
[----:B------:R-:W-:-:S02]  /*0e60*/  SHF.R.U32.HI R31, RZ, 0x8, R12 ;  /* 0x00000008ff1f7819 */ /* 0x000fc4000001160c */
[----:B------:R-:W-:Y:S01]  /*0e70*/  IADD3 R29, PT, PT, R29, -0x80, RZ ;  /* 0xffffff801d1d7810 */ /* 0x000fe20007ffe0ff */
[----:B------:R-:W1:Y:S01]  /*0e80*/  I2F.F16 R42, R42 ;  /* 0x0000002a002a7306 */ /* 0x000e620000200c00 */
[----:B------:R-:W-:Y:S02]  /*0e90*/  IADD3 R44, PT, PT, R41, -0x80, RZ ;  /* 0xffffff80292c7810 */ /* 0x000fe40007ffe0ff */
[----:B------:R-:W-:Y:S02]  /*0ea0*/  IADD3 R11, PT, PT, R11, -0x80, RZ ;  /* 0xffffff800b0b7810 */ /* 0x000fe40007ffe0ff */
[----:B------:R-:W-:Y:S02]  /*0eb0*/  LOP3.LUT R31, R31, 0xff, RZ, 0xc0, !PT ;  /* 0x000000ff1f1f7812 */ /* 0x000fe400078ec0ff */
[----:B------:R-:W-:Y:S01]  /*0ec0*/  SHF.R.U32.HI R43, RZ, 0x8, R14 ;  /* 0x00000008ff2b7819 */ /* 0x000fe2000001160e */
[----:B------:R3:W4:Y:S01]  /*0ed0*/  I2F.F16 R40, R11 ;  /* 0x0000000b00287306 */ /* 0x0007220000200c00 */
[----:B------:R-:W-:-:S02]  /*0ee0*/  IADD3 R31, PT, PT, R31, -0x80, RZ ;  /* 0xffffff801f1f7810 */ /* 0x000fc40007ffe0ff */
[----:B------:R-:W-:Y:S01]  /*0ef0*/  LOP3.LUT R43, R43, 0xff, RZ, 0xc0, !PT ;  /* 0x000000ff2b2b7812 */ /* 0x000fe200078ec0ff */
[----:B-1----:R-:W-:-:S04]  /*0f00*/  HADD2.F32 R42, -RZ, R42.H0_H0 ;  /* 0x2000002aff2a7230 */ /* 0x002fc80000004100 */
[----:B------:R-:W1:Y:S01]  /*0f10*/  I2F.F16 R29, R29 ;  /* 0x0000001d001d7306 */ /* 0x000e620000200c00 */
[----:B---3--:R-:W-:Y:S02]  /*0f20*/  SHF.R.U32.HI R11, RZ, 0x8, R13 ;  /* 0x00000008ff0b7819 */ /* 0x008fe4000001160d */
[----:B------:R-:W-:Y:S02]  /*0f30*/  IADD3 R45, PT, PT, R43, -0x80, RZ ;  /* 0xffffff802b2d7810 */ /* 0x000fe40007ffe0ff */
[----:B------:R-:W-:Y:S01]  /*0f40*/  LOP3.LUT R11, R11, 0xff, RZ, 0xc0, !PT ;  /* 0x000000ff0b0b7812 */ /* 0x000fe200078ec0ff */
[----:B----4-:R-:W-:Y:S02]  /*0f50*/  HADD2.F32 R40, -RZ, R40.H0_H0 ;  /* 0x20000028ff287230 */ /* 0x010fe40000004100 */
[----:B------:R-:W3:Y:S01]  /*0f60*/  I2F.F16 R44, R44 ;  /* 0x0000002c002c7306 */ /* 0x000ee20000200c00 */
[----:B------:R-:W-:Y:S01]  /*0f70*/  IADD3 R41, PT, PT, R11, -0x80, RZ ;  /* 0xffffff800b297810 */ /* 0x000fe20007ffe0ff */
[----:B0-----:R-:W-:-:S06]  /*0f80*/  HADD2.F32 R11, -RZ, R20.H0_H0 ;  /* 0x20000014ff0b7230 */ /* 0x001fcc0000004100 */
[----:B------:R-:W0:Y:S01]  /*0f90*/  I2F.F16 R31, R31 ;  /* 0x0000001f001f7306 */ /* 0x000e220000200c00 */
[----:B-1----:R-:W-:Y:S02]  /*0fa0*/  HADD2.F32 R46, -RZ, R29.H0_H0 ;  /* 0x2000001dff2e7230 */ /* 0x002fe40000004100 */
[----:B------:R-:W-:Y:S01]  /*0fb0*/  FFMA.FTZ R40, R40, R11, RZ ;  /* 0x0000000b28287223 */ /* 0x000fe200000100ff */
[C---:B------:R-:W-:Y:S02]  /*0fc0*/  FFMA.FTZ R42, R11.reuse, R42, RZ ;  /* 0x0000002a0b2a7223 */ /* 0x040fe400000100ff */
[C---:B------:R-:W-:Y:S01]  /*0fd0*/  FFMA.FTZ R29, R11.reuse, R46, RZ ;  /* 0x0000002e0b1d7223 */ /* 0x040fe200000100ff */
[----:B---3--:R-:W-:Y:S01]  /*0fe0*/  HADD2.F32 R44, -RZ, R44.H0_H0 ;  /* 0x2000002cff2c7230 */ /* 0x008fe20000004100 */
[----:B------:R-:W1:Y:S04]  /*0ff0*/  I2F.F16 R41, R41 ;  /* 0x0000002900297306 */ /* 0x000e680000200c00 */
[----:B------:R-:W-:Y:S01]  /*1000*/  FFMA.FTZ R44, R11, R44, RZ ;  /* 0x0000002c0b2c7223 */ /* 0x000fe200000100ff */
[----:B------:R-:W-:Y:S01]  /*1010*/  HADD2.F32 R11, -RZ, R20.H1_H1 ;  /* 0x30000014ff0b7230 */ /* 0x000fe20000004100 */
[----:B------:R-:W-:Y:S01]  /*1020*/  LEA.HI R20, R12, 0xffffff80, RZ, 0x8 ;  /* 0xffffff800c147811 */ /* 0x000fe200078f40ff */
[----:B0-----:R-:W-:Y:S01]  /*1030*/  HADD2.F32 R31, -RZ, R31.H0_H0 ;  /* 0x2000001fff1f7230 */ /* 0x001fe20000004100 */
[----:B------:R-:W0:Y:S01]  /*1040*/  I2F.F16 R45, R45 ;  /* 0x0000002d002d7306 */ /* 0x000e220000200c00 */
[----:B------:R-:W-:-:S03]  /*1050*/  SHF.R.U32.HI R12, RZ, 0x10, R12 ;  /* 0x00000010ff0c7819 */ /* 0x000fc6000001160c */
[----:B------:R-:W-:Y:S01]  /*1060*/  FFMA.FTZ R43, R31, R11, R40 ;  /* 0x0000000b1f2b7223 */ /* 0x000fe20000010028 */
[----:B------:R-:W-:Y:S01]  /*1070*/  SHF.R.U32.HI R31, RZ, 0x8, R15 ;  /* 0x00000008ff1f7819 */ /* 0x000fe2000001160f */
[----:B-1----:R-:W-:Y:S01]  /*1080*/  HADD2.F32 R46, -RZ, R41.H0_H0 ;  /* 0x20000029ff2e7230 */ /* 0x002fe20000004100 */
[----:B------:R-:W-:Y:S01]  /*1090*/  LOP3.LUT R12, R12, 0xff, RZ, 0xc0, !PT ;  /* 0x000000ff0c0c7812 */ /* 0x000fe200078ec0ff */
[----:B------:R-:W1:Y:S01]  /*10a0*/  I2F.F16 R20, R20 ;  /* 0x0000001400147306 */ /* 0x000e620000200c00 */
[----:B------:R-:W-:Y:S02]  /*10b0*/  LOP3.LUT R31, R31, 0xff, RZ, 0xc0, !PT ;  /* 0x000000ff1f1f7812 */ /* 0x000fe400078ec0ff */
[----:B------:R-:W-:Y:S01]  /*10c0*/  FFMA.FTZ R41, R11, R46, R29 ;  /* 0x0000002e0b297223 */ /* 0x000fe2000001001d */
[----:B------:R-:W-:Y:S02]  /*10d0*/  LEA.HI R29, R13, 0xffffff80, RZ, 0x8 ;  /* 0xffffff800d1d7811 */ /* 0x000fe400078f40ff */
[----:B------:R-:W-:Y:S01]  /*10e0*/  IADD3 R40, PT, PT, R31, -0x80, RZ ;  /* 0xffffff801f287810 */ /* 0x000fe20007ffe0ff */
[----:B0-----:R-:W-:Y:S01]  /*10f0*/  HADD2.F32 R45, -RZ, R45.H0_H0 ;  /* 0x2000002dff2d7230 */ /* 0x001fe20000004100 */
[----:B------:R-:W-:-:S02]  /*1100*/  LEA.HI R31, R14, 0xffffff80, RZ, 0x8 ;  /* 0xffffff800e1f7811 */ /* 0x000fc400078f40ff */
[----:B------:R-:W-:Y:S01]  /*1110*/  SHF.R.U32.HI R13, RZ, 0x10, R13 ;  /* 0x00000010ff0d7819 */ /* 0x000fe2000001160d */
[----:B------:R-:W0:Y:S01]  /*1120*/  I2F.F16 R29, R29 ;  /* 0x0000001d001d7306 */ /* 0x000e220000200c00 */
[----:B------:R-:W-:Y:S01]  /*1130*/  SHF.R.U32.HI R14, RZ, 0x10, R14 ;  /* 0x00000010ff0e7819 */ /* 0x000fe2000001160e */
[----:B------:R-:W-:Y:S01]  /*1140*/  FFMA.FTZ R42, R11, R45, R42 ;  /* 0x0000002d0b2a7223 */ /* 0x000fe2000001002a */
[----:B------:R-:W-:Y:S01]  /*1150*/  LOP3.LUT R13, R13, 0xff, RZ, 0xc0, !PT ;  /* 0x000000ff0d0d7812 */ /* 0x000fe200078ec0ff */
[----:B-1----:R-:W-:Y:S01]  /*1160*/  HADD2.F32 R20, -RZ, R20.H0_H0 ;  /* 0x20000014ff147230 */ /* 0x002fe20000004100 */
[----:B------:R-:W-:Y:S02]  /*1170*/  LOP3.LUT R14, R14, 0xff, RZ, 0xc0, !PT ;  /* 0x000000ff0e0e7812 */ /* 0x000fe400078ec0ff */
[----:B------:R-:W-:Y:S01]  /*1180*/  IADD3 R12, PT, PT, R12, -0x80, RZ ;  /* 0xffffff800c0c7810 */ /* 0x000fe20007ffe0ff */
[----:B------:R-:W1:Y:S01]  /*1190*/  I2F.F16 R40, R40 ;  /* 0x0000002800287306 */ /* 0x000e620000200c00 */
[----:B------:R-:W-:-:S02]  /*11a0*/  IADD3 R45, PT, PT, R13, -0x80, RZ ;  /* 0xffffff800d2d7810 */ /* 0x000fc40007ffe0ff */
[----:B------:R-:W-:Y:S01]  /*11b0*/  IADD3 R13, PT, PT, R14, -0x80, RZ ;  /* 0xffffff800e0d7810 */ /* 0x000fe20007ffe0ff */
[----:B0-----:R-:W-:-:S04]  /*11c0*/  HADD2.F32 R29, -RZ, R29.H0_H0 ;  /* 0x2000001dff1d7230 */ /* 0x001fc80000004100 */
[----:B------:R-:W0:Y:S01]  /*11d0*/  I2F.F16 R12, R12 ;  /* 0x0000000c000c7306 */ /* 0x000e220000200c00 */
[----:B-1----:R-:W-:Y:S01]  /*11e0*/  HADD2.F32 R46, -RZ, R40.H0_H0 ;  /* 0x20000028ff2e7230 */ /* 0x002fe20000004100 */
[----:B------:R-:W-:-:S06]  /*11f0*/  SHF.R.U32.HI R40, RZ, 0x10, R15 ;  /* 0x00000010ff287819 */ /* 0x000fcc000001160f */
[----:B------:R-:W1:Y:S01]  /*1200*/  I2F.F16 R13, R13 ;  /* 0x0000000d000d7306 */ /* 0x000e620000200c00 */
[----:B------:R-:W-:Y:S01]  /*1210*/  LOP3.LUT R40, R40, 0xff, RZ, 0xc0, !PT ;  /* 0x000000ff28287812 */ /* 0x000fe200078ec0ff */
[----:B------:R-:W-:Y:S01]  /*1220*/  FFMA.FTZ R44, R11, R46, R44 ;  /* 0x0000002e0b2c7223 */ /* 0x000fe2000001002c */
[----:B0-----:R-:W-:Y:S02]  /*1230*/  HADD2.F32 R46, -RZ, R12.H0_H0 ;  /* 0x2000000cff2e7230 */ /* 0x001fe40000004100 */
[----:B------:R-:W-:-:S03]  /*1240*/  IADD3 R14, PT, PT, R40, -0x80, RZ ;  /* 0xffffff80280e7810 */ /* 0x000fc60007ffe0ff */
[----:B------:R-:W0:Y:S01]  /*1250*/  I2F.F16 R11, R45 ;  /* 0x0000002d000b7306 */ /* 0x000e220000200c00 */
[----:B------:R-:W-:Y:S01]  /*1260*/  LEA.HI R40, R15, 0xffffff80, RZ, 0x8 ;  /* 0xffffff800f287811 */ /* 0x000fe200078f40ff */
[----:B------:R-:W-:Y:S02]  /*1270*/  HADD2.F32 R12, -RZ, R21.H0_H0 ;  /* 0x20000015ff0c7230 */ /* 0x000fe40000004100 */
[----:B-1----:R-:W-:-:S04]  /*1280*/  HADD2.F32 R47, -RZ, R13.H0_H0 ;  /* 0x2000000dff2f7230 */ /* 0x002fc80000004100 */
[----:B------:R-:W1:Y:S01]  /*1290*/  I2F.F16 R14, R14 ;  /* 0x0000000e000e7306 */ /* 0x000e620000200c00 */
[----:B------:R-:W-:Y:S01]  /*12a0*/  FFMA.FTZ R43, R46, R12, R43 ;  /* 0x0000000c2e2b7223 */ /* 0x000fe2000001002b */
[----:B------:R-:W-:Y:S02]  /*12b0*/  HADD2.F32 R46, -RZ, R21.H1_H1 ;  /* 0x30000015ff2e7230 */ /* 0x000fe40000004100 */
[----:B------:R-:W-:Y:S01]  /*12c0*/  FFMA.FTZ R42, R12, R47, R42 ;  /* 0x0000002f0c2a7223 */ /* 0x000fe2000001002a */
[----:B0-----:R-:W-:-:S03]  /*12d0*/  HADD2.F32 R15, -RZ, R11.H0_H0 ;  /* 0x2000000bff0f7230 */ /* 0x001fc60000004100 */
[----:B------:R-:W0:Y:S01]  /*12e0*/  I2F.F16 R31, R31 ;  /* 0x0000001f001f7306 */ /* 0x000e220000200c00 */
[----:B------:R-:W-:Y:S01]  /*12f0*/  FFMA.FTZ R20, R20, R46, R43 ;  /* 0x0000002e14147223 */ /* 0x000fe2000001002b */
[----:B------:R-:W-:Y:S01]  /*1300*/  FFMA.FTZ R15, R12, R15, R41 ;  /* 0x0000000f0c0f7223 */ /* 0x000fe20000010029 */
[----:B-1----:R-:W-:-:S05]  /*1310*/  HADD2.F32 R13, -RZ, R14.H0_H0 ;  /* 0x2000000eff0d7230 */ /* 0x002fca0000004100 */
[----:B------:R-:W1:Y:S01]  /*1320*/  I2F.F16 R40, R40 ;  /* 0x0000002800287306 */ /* 0x000e620000200c00 */
[----:B------:R-:W-:Y:S01]  /*1330*/  FFMA.FTZ R15, R46, R29, R15 ;  /* 0x0000001d2e0f7223 */ /* 0x000fe2000001000f */
[----:B------:R-:W-:Y:S02]  /*1340*/  FFMA.FTZ R41, R12, R13, R44 ;  /* 0x0000000d0c297223 */ /* 0x000fe4000001002c */
[----:B------:R-:W3:Y:S01]  /*1350*/  LDS.64 R12, [UR4+0x8] ;  /* 0x00000804ff0c7984 */ /* 0x000ee20008000a00 */
[----:B0-----:R-:W-:-:S05]  /*1360*/  HADD2.F32 R31, -RZ, R31.H0_H0 ;  /* 0x2000001fff1f7230 */ /* 0x001fca0000004100 */
[----:B------:R-:W-:Y:S01]  /*1370*/  FFMA.FTZ R42, R46, R31, R42 ;  /* 0x0000001f2e2a7223 */ /* 0x000fe2000001002a */
[----:B-1----:R-:W-:Y:S01]  /*1380*/  HADD2.F32 R40, -RZ, R40.H0_H0 ;  /* 0x20000028ff287230 */ /* 0x002fe20000004100 */
[----:B--2---:R-:W-:Y:S02]  /*1390*/  LOP3.LUT R44, R16, 0xff, RZ, 0xc0, !PT ;  /* 0x000000ff102c7812 */ /* 0x004fe400078ec0ff */
[----:B------:R-:W-:Y:S02]  /*13a0*/  LOP3.LUT R21, R17, 0xff, RZ, 0xc0, !PT ;  /* 0x000000ff11157812 */ /* 0x000fe400078ec0ff */
[----:B------:R-:W-:Y:S02]  /*13b0*/  IADD3 R44, PT, PT, R44, -0x80, RZ ;  /* 0xffffff802c2c7810 */ /* 0x000fe40007ffe0ff */
[----:B------:R-:W-:Y:S02]  /*13c0*/  IADD3 R43, PT, PT, R21, -0x80, RZ ;  /* 0xffffff80152b7810 */ /* 0x000fe40007ffe0ff */
[----:B------:R-:W-:-:S02]  /*13d0*/  LOP3.LUT R21, R18, 0xff, RZ, 0xc0, !PT ;  /* 0x000000ff12157812 */ /* 0x000fc400078ec0ff */
[----:B------:R-:W0:Y:S01]  /*13e0*/  I2F.F16 R44, R44 ;  /* 0x0000002c002c7306 */ /* 0x000e220000200c00 */
[----:B------:R-:W-:Y:S02]  /*13f0*/  LOP3.LUT R31, R19, 0xff, RZ, 0xc0, !PT ;  /* 0x000000ff131f7812 */ /* 0x000fe400078ec0ff */
[----:B------:R-:W-:Y:S02]  /*1400*/  SHF.R.U32.HI R29, RZ, 0x8, R16 ;  /* 0x00000008ff1d7819 */ /* 0x000fe40000011610 */
[----:B------:R-:W-:Y:S01]  /*1410*/  IADD3 R47, PT, PT, R21, -0x80, RZ ;  /* 0xffffff80152f7810 */ /* 0x000fe20007ffe0ff */
[----:B------:R-:W-:Y:S01]  /*1420*/  FFMA.FTZ R21, R46, R40, R41 ;  /* 0x000000282e157223 */ /* 0x000fe20000010029 */
[----:B------:R-:W-:Y:S01]  /*1430*/  LEA.HI R45, R16, 0xffffff80, RZ, 0x8 ;  /* 0xffffff80102d7811 */ /* 0x000fe200078f40ff */
[----:B------:R-:W1:Y:S01]  /*1440*/  I2F.F16 R43, R43 ;  /* 0x0000002b002b7306 */ /* 0x000e620000200c00 */
[----:B------:R-:W-:Y:S01]  /*1450*/  IADD3 R46, PT, PT, R31, -0x80, RZ ;  /* 0xffffff801f2e7810 */ /* 0x000fe20007ffe0ff */
[----:B---3--:R-:W-:Y:S01]  /*1460*/  HADD2.F32 R40, -RZ, R12.H0_H0 ;  /* 0x2000000cff287230 */ /* 0x008fe20000004100 */
[----:B------:R-:W-:-:S02]  /*1470*/  LOP3.LUT R31, R29, 0xff, RZ, 0xc0, !PT ;  /* 0x000000ff1d1f7812 */ /* 0x000fc400078ec0ff */
[----:B------:R-:W-:-:S03]  /*1480*/  LEA.HI R14, R17, 0xffffff80, RZ, 0x8 ;  /* 0xffffff80110e7811 */ /* 0x000fc600078f40ff */
[----:B------:R2:W-:Y:S08]  /*1490*/  I2F.F16 R11, R45 ;  /* 0x0000002d000b7306 */ /* 0x0005f00000200c00 */
[----:B------:R-:W3:Y:S01]  /*14a0*/  I2F.F16 R41, R47 ;  /* 0x0000002f00297306 */ /* 0x000ee20000200c00 */
[----:B--2---:R-:W-:Y:S02]  /*14b0*/  SHF.R.U32.HI R45, RZ, 0x10, R16 ;  /* 0x00000010ff2d7819 */ /* 0x004fe40000011610 */
[----:B------:R-:W-:Y:S01]  /*14c0*/  IADD3 R16, PT, PT, R31, -0x80, RZ ;  /* 0xffffff801f107810 */ /* 0x000fe20007ffe0ff */
[----:B0-----:R-:W-:Y:S01]  /*14d0*/  HADD2.F32 R31, -RZ, R44.H0_H0 ;  /* 0x2000002cff1f7230 */ /* 0x001fe20000004100 */
[----:B------:R-:W-:-:S02]  /*14e0*/  LOP3.LUT R45, R45, 0xff, RZ, 0xc0, !PT ;  /* 0x000000ff2d2d7812 */ /* 0x000fc400078ec0ff */
[--C-:B------:R-:W-:Y:S01]  /*14f0*/  SHF.R.U32.HI R44, RZ, 0x8, R17.reuse ;  /* 0x00000008ff2c7819 */ /* 0x100fe20000011611 */
[----:B------:R-:W0:Y:S01]  /*1500*/  I2F.F16 R29, R46 ;  /* 0x0000002e001d7306 */ /* 0x000e220000200c00 */
[----:B------:R-:W-:Y:S01]  /*1510*/  FFMA.FTZ R31, R31, R40, R20 ;  /* 0x000000281f1f7223 */ /* 0x000fe20000010014 */
[----:B------:R-:W-:Y:S01]  /*1520*/  IADD3 R20, PT, PT, R45, -0x80, RZ ;  /* 0xffffff802d147810 */ /* 0x000fe20007ffe0ff */
[----:B-1----:R-:W-:Y:S01]  /*1530*/  HADD2.F32 R45, -RZ, R43.H0_H0 ;  /* 0x2000002bff2d7230 */ /* 0x002fe20000004100 */
[----:B------:R-:W-:Y:S02]  /*1540*/  SHF.R.U32.HI R43, RZ, 0x10, R17 ;  /* 0x00000010ff2b7819 */ /* 0x000fe40000011611 */
[----:B------:R-:W-:Y:S02]  /*1550*/  LOP3.LUT R44, R44, 0xff, RZ, 0xc0, !PT ;  /* 0x000000ff2c2c7812 */ /* 0x000fe400078ec0ff */
[----:B------:R-:W-:Y:S01]  /*1560*/  FFMA.FTZ R15, R40, R45, R15 ;  /* 0x0000002d280f7223 */ /* 0x000fe2000001000f */
[----:B---3--:R-:W-:Y:S01]  /*1570*/  HADD2.F32 R45, -RZ, R41.H0_H0 ;  /* 0x20000029ff2d7230 */ /* 0x008fe20000004100 */
[----:B------:R-:W-:Y:S01]  /*1580*/  LOP3.LUT R43, R43, 0xff, RZ, 0xc0, !PT ;  /* 0x000000ff2b2b7812 */ /* 0x000fe200078ec0ff */
[----:B------:R-:W1:Y:S01]  /*1590*/  I2F.F16 R16, R16 ;  /* 0x0000001000107306 */ /* 0x000e620000200c00 */
[----:B------:R-:W-:-:S02]  /*15a0*/  IADD3 R17, PT, PT, R44, -0x80, RZ ;  /* 0xffffff802c117810 */ /* 0x000fc40007ffe0ff */
[C---:B------:R-:W-:Y:S01]  /*15b0*/  FFMA.FTZ R42, R40.reuse, R45, R42 ;  /* 0x0000002d282a7223 */ /* 0x040fe2000001002a */
[----:B0-----:R-:W-:Y:S01]  /*15c0*/  HADD2.F32 R45, -RZ, R29.H0_H0 ;  /* 0x2000001dff2d7230 */ /* 0x001fe20000004100 */
[----:B------:R-:W-:Y:S02]  /*15d0*/  IADD3 R41, PT, PT, R43, -0x80, RZ ;  /* 0xffffff802b297810 */ /* 0x000fe40007ffe0ff */
[--C-:B------:R-:W-:Y:S01]  /*15e0*/  SHF.R.U32.HI R43, RZ, 0x10, R18.reuse ;  /* 0x00000010ff2b7819 */ /* 0x100fe20000011612 */
[----:B------:R-:W0:Y:S01]  /*15f0*/  I2F.F16 R17, R17 ;  /* 0x0000001100117306 */ /* 0x000e220000200c00 */
[----:B------:R-:W-:Y:S01]  /*1600*/  FFMA.FTZ R40, R40, R45, R21 ;  /* 0x0000002d28287223 */ /* 0x000fe20000010015 */
[----:B------:R-:W-:Y:S02]  /*1610*/  SHF.R.U32.HI R45, RZ, 0x8, R19 ;  /* 0x00000008ff2d7819 */ /* 0x000fe40000011613 */
[----:B------:R-:W-:Y:S02]  /*1620*/  LOP3.LUT R43, R43, 0xff, RZ, 0xc0, !PT ;  /* 0x000000ff2b2b7812 */ /* 0x000fe400078ec0ff */
[----:B------:R-:W-:Y:S01]  /*1630*/  SHF.R.U32.HI R44, RZ, 0x8, R18 ;  /* 0x00000008ff2c7819 */ /* 0x000fe20000011612 */
[----:B-1----:R-:W-:Y:S01]  /*1640*/  HADD2.F32 R48, -RZ, R16.H0_H0 ;  /* 0x20000010ff307230 */ /* 0x002fe20000004100 */
[----:B------:R-:W-:Y:S01]  /*1650*/  LOP3.LUT R45, R45, 0xff, RZ, 0xc0, !PT ;  /* 0x000000ff2d2d7812 */ /* 0x000fe200078ec0ff */
[----:B------:R-:W1:Y:S01]  /*1660*/  I2F.F16 R20, R20 ;  /* 0x0000001400147306 */ /* 0x000e620000200c00 */
[----:B------:R-:W-:-:S02]  /*1670*/  IADD3 R21, PT, PT, R43, -0x80, RZ ;  /* 0xffffff802b157810 */ /* 0x000fc40007ffe0ff */
[----:B------:R-:W-:Y:S02]  /*1680*/  LOP3.LUT R44, R44, 0xff, RZ, 0xc0, !PT ;  /* 0x000000ff2c2c7812 */ /* 0x000fe400078ec0ff */
[----:B------:R-:W-:Y:S01]  /*1690*/  SHF.R.U32.HI R46, RZ, 0x10, R19 ;  /* 0x00000010ff2e7819 */ /* 0x000fe20000011613 */
[----:B0-----:R-:W-:Y:S01]  /*16a0*/  HADD2.F32 R17, -RZ, R17.H0_H0 ;  /* 0x20000011ff117230 */ /* 0x001fe20000004100 */
[----:B------:R-:W-:Y:S01]  /*16b0*/  IADD3 R43, PT, PT, R45, -0x80, RZ ;  /* 0xffffff802d2b7810 */ /* 0x000fe20007ffe0ff */
[----:B------:R-:W0:Y:S01]  /*16c0*/  I2F.F16 R41, R41 ;  /* 0x0000002900297306 */ /* 0x000e220000200c00 */
[----:B------:R-:W-:Y:S02]  /*16d0*/  IADD3 R44, PT, PT, R44, -0x80, RZ ;  /* 0xffffff802c2c7810 */ /* 0x000fe40007ffe0ff */
[----:B------:R-:W-:Y:S02]  /*16e0*/  LOP3.LUT R46, R46, 0xff, RZ, 0xc0, !PT ;  /* 0x000000ff2e2e7812 */ /* 0x000fe400078ec0ff */
[----:B------:R-:W-:Y:S01]  /*16f0*/  LEA.HI R16, R18, 0xffffff80, RZ, 0x8 ;  /* 0xffffff8012107811 */ /* 0x000fe200078f40ff */
[----:B------:R-:W-:Y:S01]  /*1700*/  HADD2.F32 R18, -RZ, R13.H0_H0 ;  /* 0x2000000dff127230 */ /* 0x000fe20000004100 */
[----:B------:R-:W-:Y:S01]  /*1710*/  IADD3 R46, PT, PT, R46, -0x80, RZ ;  /* 0xffffff802e2e7810 */ /* 0x000fe20007ffe0ff */
[----:B------:R-:W2:Y:S01]  /*1720*/  I2F.F16 R43, R43 ;  /* 0x0000002b002b7306 */ /* 0x000ea20000200c00 */
[----:B------:R-:W-:Y:S01]  /*1730*/  LEA.HI R19, R19, 0xffffff80, RZ, 0x8 ;  /* 0xffffff8013137811 */ /* 0x000fe200078f40ff */
[----:B-1----:R-:W-:-:S02]  /*1740*/  HADD2.F32 R20, -RZ, R20.H0_H0 ;  /* 0x20000014ff147230 */ /* 0x002fc40000004100 */
[----:B------:R-:W-:Y:S02]  /*1750*/  HADD2.F32 R13, -RZ, R13.H1_H1 ;  /* 0x3000000dff0d7230 */ /* 0x000fe40000004100 */
[----:B0-----:R-:W-:Y:S02]  /*1760*/  HADD2.F32 R41, -RZ, R41.H0_H0 ;  /* 0x20000029ff297230 */ /* 0x001fe40000004100 */
[----:B------:R0:W1:Y:S01]  /*1770*/  I2F.F16 R29, R44 ;  /* 0x0000002c001d7306 */ /* 0x0000620000200c00 */
[----:B--2---:R-:W-:-:S07]  /*1780*/  HADD2.F32 R43, -RZ, R43.H0_H0 ;  /* 0x2000002bff2b7230 */ /* 0x004fce0000004100 */
[----:B------:R-:W2:Y:S01]  /*1790*/  I2F.F16 R21, R21 ;  /* 0x0000001500157306 */ /* 0x000ea20000200c00 */
[----:B0-----:R-:W-:-:S05]  /*17a0*/  HADD2.F32 R44, -RZ, R12.H1_H1 ;  /* 0x3000000cff2c7230 */ /* 0x001fca0000004100 */
[C---:B------:R-:W-:Y:S01]  /*17b0*/  FFMA.FTZ R15, R44.reuse, R17, R15 ;  /* 0x000000112c0f7223 */ /* 0x040fe2000001000f */
[----:B-1----:R-:W-:Y:S01]  /*17c0*/  HADD2.F32 R17, -RZ, R29.H0_H0 ;  /* 0x2000001dff117230 */ /* 0x002fe20000004100 */
[----:B------:R-:W0:Y:S01]  /*17d0*/  I2F.F16 R12, R46 ;  /* 0x0000002e000c7306 */ /* 0x000e220000200c00 */
[----:B------:R-:W-:Y:S01]  /*17e0*/  FFMA.FTZ R43, R44, R43, R40 ;  /* 0x0000002b2c2b7223 */ /* 0x000fe20000010028 */
[----:B------:R-:W-:Y:S02]  /*17f0*/  FFMA.FTZ R31, R48, R44, R31 ;  /* 0x0000002c301f7223 */ /* 0x000fe4000001001f */
[----:B------:R-:W-:Y:S02]  /*1800*/  FFMA.FTZ R17, R44, R17, R42 ;  /* 0x000000112c117223 */ /* 0x000fe4000001002a */
[----:B------:R-:W-:Y:S01]  /*1810*/  FFMA.FTZ R31, R20, R18, R31 ;  /* 0x00000012141f7223 */ /* 0x000fe2000001001f */
[----:B--2---:R-:W-:Y:S01]  /*1820*/  HADD2.F32 R21, -RZ, R21.H0_H0 ;  /* 0x20000015ff157230 */ /* 0x004fe20000004100 */
[----:B------:R-:W1:Y:S01]  /*1830*/  I2F.F16 R14, R14 ;  /* 0x0000000e000e7306 */ /* 0x000e620000200c00 */
[----:B------:R-:W-:Y:S01]  /*1840*/  FFMA.FTZ R20, R18, R41, R15 ;  /* 0x0000002912147223 */ /* 0x000fe2000001000f */
[----:B------:R-:W-:-:S02]  /*1850*/  HADD2.F32 R15, -RZ, R0.H1_H1 ;  /* 0x30000000ff0f7230 */ /* 0x000fc40000004100 */
[----:B------:R-:W-:Y:S01]  /*1860*/  FFMA.FTZ R17, R18, R21, R17 ;  /* 0x0000001512117223 */ /* 0x000fe20000010011 */
[----:B0-----:R-:W-:-:S03]  /*1870*/  HADD2.F32 R40, -RZ, R12.H0_H0 ;  /* 0x2000000cff287230 */ /* 0x001fc60000004100 */
[----:B------:R-:W0:Y:S01]  /*1880*/  I2F.F16 R16, R16 ;  /* 0x0000001000107306 */ /* 0x000e220000200c00 */
[----:B------:R-:W-:Y:S02]  /*1890*/  HADD2.F32 R12, -RZ, R11.H0_H0 ;  /* 0x2000000bff0c7230 */ /* 0x000fe40000004100 */
[----:B------:R-:W-:Y:S02]  /*18a0*/  HADD2.F32 R11, -RZ, R0.H0_H0 ;  /* 0x20000000ff0b7230 */ /* 0x000fe40000004100 */
[----:B------:R-:W-:Y:S01]  /*18b0*/  FFMA.FTZ R40, R18, R40, R43 ;  /* 0x0000002812287223 */ /* 0x000fe2000001002b */
[----:B------:R-:W-:Y:S01]  /*18c0*/  FFMA.FTZ R12, R12, R13, R31 ;  /* 0x0000000d0c0c7223 */ /* 0x000fe2000001001f */
[----:B-1----:R-:W-:Y:S01]  /*18d0*/  HADD2.F32 R14, -RZ, R14.H0_H0 ;  /* 0x2000000eff0e7230 */ /* 0x002fe20000004100 */
[----:B------:R-:W1:Y:S02]  /*18e0*/  I2F.F16 R19, R19 ;  /* 0x0000001300137306 */ /* 0x000e640000200c00 */
[----:B------:R-:W-:-:S02]  /*18f0*/  FMUL.FTZ R11, R12, R11 ;  /* 0x0000000b0c0b7220 */ /* 0x000fc40000410000 */
[----:B------:R-:W-:Y:S01]  /*1900*/  FFMA.FTZ R14, R13, R14, R20 ;  /* 0x0000000e0d0e7223 */ /* 0x000fe20000010014 */
[----:B0-----:R-:W-:-:S03]  /*1910*/  HADD2.F32 R16, -RZ, R16.H0_H0 ;  /* 0x20000010ff107230 */ /* 0x001fc60000004100 */
[----:B------:R-:W-:Y:S01]  /*1920*/  FMUL.FTZ R14, R14, R15 ;  /* 0x0000000f0e0e7220 */ /* 0x000fe20000410000 */
[----:B------:R-:W-:Y:S01]  /*1930*/  F2FP.F16.F32.PACK_AB R11, RZ, R11 ;  /* 0x0000000bff0b723e */ /* 0x000fe200000000ff */
[----:B------:R-:W-:Y:S01]  /*1940*/  FFMA.FTZ R16, R13, R16, R17 ;  /* 0x000000100d107223 */ /* 0x000fe20000010011 */
[--C-:B------:R-:W-:Y:S02]  /*1950*/  HADD2.F32 R17, -RZ, R8.reuse.H0_H0 ;  /* 0x20000008ff117230 */ /* 0x100fe40000004100 */
[----:B------:R-:W-:Y:S01]  /*1960*/  F2FP.F16.F32.PACK_AB R14, RZ, R14 ;  /* 0x0000000eff0e723e */ /* 0x000fe200000000ff */
[----:B-1----:R-:W-:Y:S02]  /*1970*/  HADD2.F32 R18, -RZ, R19.H0_H0 ;  /* 0x20000013ff127230 */ /* 0x002fe40000004100 */
[----:B------:R-:W-:Y:S02]  /*1980*/  HADD2.F32 R19, -RZ, R8.H1_H1 ;  /* 0x30000008ff137230 */ /* 0x000fe40000004100 */
        /* <DEDUP_REMOVED lines=8> */
[----:B------:R-:W-:-:S07]  /*1a10*/  HADD2 R5, R16, R5 ;  /* 0x0000000510057230 */ /* 0x000fce0000000000 */
.L_x_3992:
[----:B-----5:R0:W5:Y:S04]  /*1a20*/  LDG.E.128.CONSTANT R12, desc[UR6][R34.64] ;  /* 0x00000006220c7981 */ /* 0x020168000c1e9d00 */
[----:B------:R0:W5:Y:S01]  /*1a30*/  LDG.E.128.CONSTANT R16, desc[UR6][R32.64] ;  /* 0x0000000620107981 */ /* 0x000162000c1e9d00 */
[----:B------:R-:W-:Y:S05]  /*1a40*/  @P1 BRA `(.L_x_3993) ;  /* 0x0000000c000c1947 */ /* 0x000fea0003800000 */
[----:B------:R-:W2:Y:S01]  /*1a50*/  LDG.E.128.CONSTANT R20, desc[UR6][R22.64] ;  /* 0x0000000616147981 */ /* 0x000ea2000c1e9d00 */
[----:B-----5:R-:W-:Y:S02]  /*1a60*/  LOP3.LUT R11, R16, 0xff, RZ, 0xc0, !PT ;  /* 0x000000ff100b7812 */ /* 0x020fe400078ec0ff */
[----:B------:R-:W-:Y:S01]  /*1a70*/  LOP3.LUT R29, R17, 0xff, RZ, 0xc0, !PT ;  /* 0x000000ff111d7812 */ /* 0x000fe200078ec0ff */
[----:B0-----:R-:W0:Y:S01]  /*1a80*/  LDS.64 R32, [UR4+0x10] ;  /* 0x00001004ff207984 */ /* 0x001e220008000a00 */
[----:B------:R-:W-:Y:S02]  /*1a90*/  IADD3 R11, PT, PT, R11, -0x80, RZ ;  /* 0xffffff800b0b7810 */ /* 0x000fe40007ffe0ff */
[----:B------:R-:W-:Y:S02]  /*1aa0*/  IADD3 R31, PT, PT, R29, -0x80, RZ ;  /* 0xffffff801d1f7810 */ /* 0x000fe40007ffe0ff */
[----:B------:R-:W-:Y:S01]  /*1ab0*/  LOP3.LUT R29, R18, 0xff, RZ, 0xc0, !PT ;  /* 0x000000ff121d7812 */ /* 0x000fe200078ec0ff */
[----:B------:R1:W3:Y:S01]  /*1ac0*/  I2F.F16 R40, R11 ;  /* 0x0000000b00287306 */ /* 0x0002e20000200c00 */
[----:B------:R-:W-:-:S02]  /*1ad0*/  LOP3.LUT R41, R19, 0xff, RZ, 0xc0, !PT ;  /* 0x000000ff13297812 */ /* 0x000fc400078ec0ff */
[----:B------:R-:W-:Y:S02]  /*1ae0*/  IADD3 R42, PT, PT, R29, -0x80, RZ ;  /* 0xffffff801d2a7810 */ /* 0x000fe40007ffe0ff */
[----:B------:R-:W-:Y:S02]  /*1af0*/  IADD3 R44, PT, PT, R41, -0x80, RZ ;  /* 0xffffff80292c7810 */ /* 0x000fe40007ffe0ff */
[----:B------:R-:W-:Y:S01]  /*1b00*/  SHF.R.U32.HI R29, RZ, 0x8, R16 ;  /* 0x00000008ff1d7819 */ /* 0x000fe20000011610 */
[----:B------:R-:W4:Y:S01]  /*1b10*/  I2F.F16 R31, R31 ;  /* 0x0000001f001f7306 */ /* 0x000f220000200c00 */
[----:B-1----:R-:W-:Y:S02]  /*1b20*/  SHF.R.U32.HI R11, RZ, 0x8, R17 ;  /* 0x00000008ff0b7819 */ /* 0x002fe40000011611 */
[----:B------:R-:W-:Y:S02]  /*1b30*/  LOP3.LUT R29, R29, 0xff, RZ, 0xc0, !PT ;  /* 0x000000ff1d1d7812 */ /* 0x000fe400078ec0ff */
[----:B------:R-:W-:-:S02]  /*1b40*/  LOP3.LUT R11, R11, 0xff, RZ, 0xc0, !PT ;  /* 0x000000ff0b0b7812 */ /* 0x000fc400078ec0ff */
[----:B------:R-:W-:Y:S01]  /*1b50*/  IADD3 R29, PT, PT, R29, -0x80, RZ ;  /* 0xffffff801d1d7810 */ /* 0x000fe20007ffe0ff */
[----:B------:R-:W1:Y:S01]  /*1b60*/  I2F.F16 R42, R42 ;  /* 0x0000002a002a7306 */ /* 0x000e620000200c00 */
[----:B------:R-:W-:Y:S01]  /*1b70*/  IADD3 R41, PT, PT, R11, -0x80, RZ ;  /* 0xffffff800b297810 */ /* 0x000fe20007ffe0ff */
[----:B---3--:R-:W-:Y:S01]  /*1b80*/  HADD2.F32 R40, -RZ, R40.H0_H0 ;  /* 0x20000028ff287230 */ /* 0x008fe20000004100 */
[----:B------:R-:W-:Y:S01]  /*1b90*/  SHF.R.U32.HI R43, RZ, 0x8, R18 ;  /* 0x00000008ff2b7819 */ /* 0x000fe20000011612 */
[----:B----4-:R-:W-:-:S04]  /*1ba0*/  HADD2.F32 R46, -RZ, R31.H0_H0 ;  /* 0x2000001fff2e7230 */ /* 0x010fc80000004100 */
[----:B------:R-:W3:Y:S01]  /*1bb0*/  I2F.F16 R44, R44 ;  /* 0x0000002c002c7306 */ /* 0x000ee20000200c00 */
[----:B------:R-:W-:-:S04]  /*1bc0*/  LOP3.LUT R43, R43, 0xff, RZ, 0xc0, !PT ;  /* 0x000000ff2b2b7812 */ /* 0x000fc800078ec0ff */
[----:B------:R-:W-:Y:S01]  /*1bd0*/  IADD3 R45, PT, PT, R43, -0x80, RZ ;  /* 0xffffff802b2d7810 */ /* 0x000fe20007ffe0ff */
[----:B-1----:R-:W-:Y:S02]  /*1be0*/  HADD2.F32 R42, -RZ, R42.H0_H0 ;  /* 0x2000002aff2a7230 */ /* 0x002fe40000004100 */
[----:B------:R-:W1:Y:S01]  /*1bf0*/  I2F.F16 R41, R41 ;  /* 0x0000002900297306 */ /* 0x000e620000200c00 */
[----:B0-----:R-:W-:Y:S02]  /*1c00*/  HADD2.F32 R11, -RZ, R32.H0_H0 ;  /* 0x20000020ff0b7230 */ /* 0x001fe40000004100 */
[----:B---3--:R-:W-:-:S05]  /*1c10*/  HADD2.F32 R44, -RZ, R44.H0_H0 ;  /* 0x2000002cff2c7230 */ /* 0x008fca0000004100 */
[----:B------:R-:W0:Y:S01]  /*1c20*/  I2F.F16 R29, R29 ;  /* 0x0000001d001d7306 */ /* 0x000e220000200c00 */
[----:B------:R-:W-:Y:S01]  /*1c30*/  FFMA.FTZ R40, R40, R11, RZ ;  /* 0x0000000b28287223 */ /* 0x000fe200000100ff */
[C---:B------:R-:W-:Y:S01]  /*1c40*/  FFMA.FTZ R31, R11.reuse, R46, RZ ;  /* 0x0000002e0b1f7223 */ /* 0x040fe200000100ff */
[C---:B------:R-:W-:Y:S01]  /*1c50*/  FFMA.FTZ R42, R11.reuse, R42, RZ ;  /* 0x0000002a0b2a7223 */ /* 0x040fe200000100ff */
[----:B------:R-:W-:Y:S01]  /*1c60*/  FFMA.FTZ R44, R11, R44, RZ ;  /* 0x0000002c0b2c7223 */ /* 0x000fe200000100ff */
[----:B------:R-:W-:Y:S02]  /*1c70*/  HADD2.F32 R11, -RZ, R32.H1_H1 ;  /* 0x30000020ff0b7230 */ /* 0x000fe40000004100 */
[----:B-1----:R-:W-:Y:S01]  /*1c80*/  HADD2.F32 R32, -RZ, R41.H0_H0 ;  /* 0x20000029ff207230 */ /* 0x002fe20000004100 */
[----:B------:R-:W1:Y:S04]  /*1c90*/  I2F.F16 R45, R45 ;  /* 0x0000002d002d7306 */ /* 0x000e680000200c00 */
[----:B------:R-:W-:Y:S01]  /*1ca0*/  FFMA.FTZ R41, R11, R32, R31 ;  /* 0x000000200b297223 */ /* 0x000fe2000001001f */
[----:B------:R-:W-:Y:S01]  /*1cb0*/  SHF.R.U32.HI R32, RZ, 0x8, R19 ;  /* 0x00000008ff207819 */ /* 0x000fe20000011613 */
[----:B0-----:R-:W-:Y:S01]  /*1cc0*/  HADD2.F32 R43, -RZ, R29.H0_H0 ;  /* 0x2000001dff2b7230 */ /* 0x001fe20000004100 */
[----:B------:R-:W-:-:S02]  /*1cd0*/  LEA.HI R29, R16, 0xffffff80, RZ, 0x8 ;  /* 0xffffff80101d7811 */ /* 0x000fc400078f40ff */
[----:B------:R-:W-:Y:S02]  /*1ce0*/  LOP3.LUT R32, R32, 0xff, RZ, 0xc0, !PT ;  /* 0x000000ff20207812 */ /* 0x000fe400078ec0ff */
[----:B------:R-:W-:Y:S01]  /*1cf0*/  FFMA.FTZ R43, R43, R11, R40 ;  /* 0x0000000b2b2b7223 */ /* 0x000fe20000010028 */
[----:B------:R-:W-:Y:S01]  /*1d00*/  LEA.HI R31, R17, 0xffffff80, RZ, 0x8 ;  /* 0xffffff80111f7811 */ /* 0x000fe200078f40ff */
[----:B------:R-:W0:Y:S01]  /*1d10*/  I2F.F16 R29, R29 ;  /* 0x0000001d001d7306 */ /* 0x000e220000200c00 */
[----:B------:R-:W-:Y:S01]  /*1d20*/  IADD3 R40, PT, PT, R32, -0x80, RZ ;  /* 0xffffff8020287810 */ /* 0x000fe20007ffe0ff */
[----:B-1----:R-:W-:Y:S01]  /*1d30*/  HADD2.F32 R45, -RZ, R45.H0_H0 ;  /* 0x2000002dff2d7230 */ /* 0x002fe20000004100 */
[----:B------:R-:W-:Y:S02]  /*1d40*/  SHF.R.U32.HI R16, RZ, 0x10, R16 ;  /* 0x00000010ff107819 */ /* 0x000fe40000011610 */
[----:B------:R-:W-:Y:S02]  /*1d50*/  LEA.HI R32, R18, 0xffffff80, RZ, 0x8 ;  /* 0xffffff8012207811 */ /* 0x000fe400078f40ff */
[----:B------:R-:W-:Y:S01]  /*1d60*/  SHF.R.U32.HI R17, RZ, 0x10, R17 ;  /* 0x00000010ff117819 */ /* 0x000fe20000011611 */
[----:B------:R-:W1:Y:S01]  /*1d70*/  I2F.F16 R40, R40 ;  /* 0x0000002800287306 */ /* 0x000e620000200c00 */
[----:B------:R-:W-:Y:S01]  /*1d80*/  SHF.R.U32.HI R18, RZ, 0x10, R18 ;  /* 0x00000010ff127819 */ /* 0x000fe20000011612 */
[----:B------:R-:W-:Y:S01]  /*1d90*/  FFMA.FTZ R42, R11, R45, R42 ;  /* 0x0000002d0b2a7223 */ /* 0x000fe2000001002a */
[----:B------:R-:W-:-:S02]  /*1da0*/  LOP3.LUT R16, R16, 0xff, RZ, 0xc0, !PT ;  /* 0x000000ff10107812 */ /* 0x000fc400078ec0ff */
[----:B------:R-:W-:Y:S02]  /*1db0*/  LOP3.LUT R17, R17, 0xff, RZ, 0xc0, !PT ;  /* 0x000000ff11117812 */ /* 0x000fe400078ec0ff */
[----:B------:R-:W-:Y:S01]  /*1dc0*/  LOP3.LUT R18, R18, 0xff, RZ, 0xc0, !PT ;  /* 0x000000ff12127812 */ /* 0x000fe200078ec0ff */
[----:B------:R-:W3:Y:S01]  /*1dd0*/  I2F.F16 R31, R31 ;  /* 0x0000001f001f7306 */ /* 0x000ee20000200c00 */
[----:B------:R-:W-:Y:S01]  /*1de0*/  IADD3 R16, PT, PT, R16, -0x80, RZ ;  /* 0xffffff8010107810 */ /* 0x000fe20007ffe0ff */
[----:B0-----:R-:W-:Y:S01]  /*1df0*/  HADD2.F32 R48, -RZ, R29.H0_H0 ;  /* 0x2000001dff307230 */ /* 0x001fe20000004100 */
[----:B------:R-:W-:Y:S02]  /*1e00*/  IADD3 R45, PT, PT, R17, -0x80, RZ ;  /* 0xffffff80112d7810 */ /* 0x000fe40007ffe0ff */
[----:B------:R-:W-:Y:S01]  /*1e10*/  IADD3 R17, PT, PT, R18, -0x80, RZ ;  /* 0xffffff8012117810 */ /* 0x000fe20007ffe0ff */
[----:B-1----:R-:W-:Y:S01]  /*1e20*/  HADD2.F32 R46, -RZ, R40.H0_H0 ;  /* 0x20000028ff2e7230 */ /* 0x002fe20000004100 */
[----:B------:R-:W-:Y:S01]  /*1e30*/  SHF.R.U32.HI R40, RZ, 0x10, R19 ;  /* 0x00000010ff287819 */ /* 0x000fe20000011613 */
[----:B------:R-:W0:Y:S03]  /*1e40*/  I2F.F16 R16, R16 ;  /* 0x0000001000107306 */ /* 0x000e260000200c00 */
[----:B------:R-:W-:Y:S01]  /*1e50*/  LOP3.LUT R40, R40, 0xff, RZ, 0xc0, !PT ;  /* 0x000000ff28287812 */ /* 0x000fe200078ec0ff */
[----:B------:R-:W-:Y:S01]  /*1e60*/  FFMA.FTZ R44, R11, R46, R44 ;  /* 0x0000002e0b2c7223 */ /* 0x000fe2000001002c */
[----:B---3--:R-:W-:-:S02]  /*1e70*/  HADD2.F32 R31, -RZ, R31.H0_H0 ;  /* 0x2000001fff1f7230 */ /* 0x008fc40000004100 */
[----:B------:R-:W-:Y:S01]  /*1e80*/  IADD3 R18, PT, PT, R40, -0x80, RZ ;  /* 0xffffff8028127810 */ /* 0x000fe20007ffe0ff */
[----:B------:R-:W1:Y:S01]  /*1e90*/  I2F.F16 R11, R45 ;  /* 0x0000002d000b7306 */ /* 0x000e620000200c00 */
[----:B------:R-:W-:Y:S01]  /*1ea0*/  LEA.HI R40, R19, 0xffffff80, RZ, 0x8 ;  /* 0xffffff8013287811 */ /* 0x000fe200078f40ff */
[----:B0-----:R-:W-:-:S06]  /*1eb0*/  HADD2.F32 R46, -RZ, R16.H0_H0 ;  /* 0x20000010ff2e7230 */ /* 0x001fcc0000004100 */
[----:B------:R-:W0:Y:S01]  /*1ec0*/  I2F.F16 R17, R17 ;  /* 0x0000001100117306 */ /* 0x000e220000200c00 */
[----:B------:R-:W-:-:S05]  /*1ed0*/  HADD2.F32 R16, -RZ, R33.H0_H0 ;  /* 0x20000021ff107230 */ /* 0x000fca0000004100 */
[----:B------:R-:W-:Y:S01]  /*1ee0*/  FFMA.FTZ R43, R46, R16, R43 ;  /* 0x000000102e2b7223 */ /* 0x000fe2000001002b */
[----:B-1----:R-:W-:Y:S01]  /*1ef0*/  HADD2.F32 R19, -RZ, R11.H0_H0 ;  /* 0x2000000bff137230 */ /* 0x002fe20000004100 */
[----:B------:R-:W1:Y:S04]  /*1f00*/  I2F.F16 R18, R18 ;  /* 0x0000001200127306 */ /* 0x000e680000200c00 */
[----:B------:R-:W-:Y:S01]  /*1f10*/  FFMA.FTZ R19, R16, R19, R41 ;  /* 0x0000001310137223 */ /* 0x000fe20000010029 */
[----:B0-----:R-:W-:-:S03]  /*1f20*/  HADD2.F32 R45, -RZ, R17.H0_H0 ;  /* 0x20000011ff2d7230 */ /* 0x001fc60000004100 */
[----:B------:R-:W-:Y:S02]  /*1f30*/  I2F.F16 R32, R32 ;  /* 0x0000002000207306 */ /* 0x000fe40000200c00 */
[----:B------:R-:W-:Y:S01]  /*1f40*/  FFMA.FTZ R42, R16, R45, R42 ;  /* 0x0000002d102a7223 */ /* 0x000fe2000001002a */
[----:B-1----:R-:W-:-:S05]  /*1f50*/  HADD2.F32 R17, -RZ, R18.H0_H0 ;  /* 0x20000012ff117230 */ /* 0x002fca0000004100 */
[----:B------:R-:W0:Y:S01]  /*1f60*/  I2F.F16 R40, R40 ;  /* 0x0000002800287306 */ /* 0x000e220000200c00 */
[----:B------:R-:W-:Y:S01]  /*1f70*/  FFMA.FTZ R41, R16, R17, R44 ;  /* 0x0000001110297223 */ /* 0x000fe2000001002c */
[----:B------:R-:W-:Y:S01]  /*1f80*/  HADD2.F32 R44, -RZ, R33.H1_H1 ;  /* 0x30000021ff2c7230 */ /* 0x000fe20000004100 */
[----:B------:R-:W1:Y:S04]  /*1f90*/  LDS.64 R16, [UR4+0x18] ;  /* 0x00001804ff107984 */ /* 0x000e680008000a00 */
[----:B------:R-:W-:Y:S01]  /*1fa0*/  FFMA.FTZ R29, R48, R44, R43 ;  /* 0x0000002c301d7223 */ /* 0x000fe2000001002b */
[----:B------:R-:W-:Y:S01]  /*1fb0*/  FFMA.FTZ R19, R44, R31, R19 ;  /* 0x0000001f2c137223 */ /* 0x000fe20000010013 */
[----:B0-----:R-:W-:Y:S01]  /*1fc0*/  HADD2.F32 R40, -RZ, R40.H0_H0 ;  /* 0x20000028ff287230 */ /* 0x001fe20000004100 */
[----:B--2---:R-:W-:-:S02]  /*1fd0*/  LOP3.LUT R45, R20, 0xff, RZ, 0xc0, !PT ;  /* 0x000000ff142d7812 */ /* 0x004fc400078ec0ff */
[----:B------:R-:W-:Y:S02]  /*1fe0*/  LOP3.LUT R43, R21, 0xff, RZ, 0xc0, !PT ;  /* 0x000000ff152b7812 */ /* 0x000fe400078ec0ff */
[----:B------:R-:W-:Y:S01]  /*1ff0*/  IADD3 R33, PT, PT, R45, -0x80, RZ ;  /* 0xffffff802d217810 */ /* 0x000fe20007ffe0ff */
[----:B------:R-:W-:Y:S01]  /*2000*/  HADD2.F32 R45, -RZ, R32.H0_H0 ;  /* 0x20000020ff2d7230 */ /* 0x000fe20000004100 */
[----:B------:R-:W-:Y:S02]  /*2010*/  LOP3.LUT R31, R22, 0xff, RZ, 0xc0, !PT ;  /* 0x000000ff161f7812 */ /* 0x000fe400078ec0ff */
[----:B------:R-:W-:Y:S02]  /*2020*/  IADD3 R43, PT, PT, R43, -0x80, RZ ;  /* 0xffffff802b2b7810 */ /* 0x000fe40007ffe0ff */
[----:B------:R-:W0:Y:S01]  /*2030*/  I2F.F16 R33, R33 ;  /* 0x0000002100217306 */ /* 0x000e220000200c00 */
[C---:B------:R-:W-:Y:S01]  /*2040*/  FFMA.FTZ R42, R44.reuse, R45, R42 ;  /* 0x0000002d2c2a7223 */ /* 0x040fe2000001002a */
[----:B------:R-:W-:Y:S01]  /*2050*/  IADD3 R45, PT, PT, R31, -0x80, RZ ;  /* 0xffffff801f2d7810 */ /* 0x000fe20007ffe0ff */
[----:B------:R-:W-:Y:S01]  /*2060*/  FFMA.FTZ R31, R44, R40, R41 ;  /* 0x000000282c1f7223 */ /* 0x000fe20000010029 */
[----:B------:R-:W-:-:S02]  /*2070*/  LEA.HI R46, R20, 0xffffff80, RZ, 0x8 ;  /* 0xffffff80142e7811 */ /* 0x000fc400078f40ff */
[----:B------:R-:W-:Y:S02]  /*2080*/  LOP3.LUT R40, R23, 0xff, RZ, 0xc0, !PT ;  /* 0x000000ff17287812 */ /* 0x000fe400078ec0ff */
[--C-:B------:R-:W-:Y:S01]  /*2090*/  SHF.R.U32.HI R32, RZ, 0x8, R20.reuse ;  /* 0x00000008ff207819 */ /* 0x100fe20000011614 */
[----:B------:R-:W2:Y:S01]  /*20a0*/  I2F.F16 R43, R43 ;  /* 0x0000002b002b7306 */ /* 0x000ea20000200c00 */
[----:B------:R-:W-:Y:S02]  /*20b0*/  SHF.R.U32.HI R44, RZ, 0x10, R20 ;  /* 0x00000010ff2c7819 */ /* 0x000fe40000011614 */
[----:B------:R-:W-:Y:S02]  /*20c0*/  LEA.HI R18, R21, 0xffffff80, RZ, 0x8 ;  /* 0xffffff8015127811 */ /* 0x000fe400078f40ff */
[----:B------:R-:W-:Y:S01]  /*20d0*/  LOP3.LUT R44, R44, 0xff, RZ, 0xc0, !PT ;  /* 0x000000ff2c2c7812 */ /* 0x000fe200078ec0ff */
[----:B0-----:R-:W-:Y:S02]  /*20e0*/  HADD2.F32 R48, -RZ, R33.H0_H0 ;  /* 0x20000021ff307230 */ /* 0x001fe40000004100 */
[----:B------:R0:W-:Y:S08]  /*20f0*/  I2F.F16 R11, R46 ;  /* 0x0000002e000b7306 */ /* 0x0001f00000200c00 */
[----:B------:R3:W4:Y:S01]  /*2100*/  I2F.F16 R41, R45 ;  /* 0x0000002d00297306 */ /* 0x0007220000200c00 */
[----:B0-----:R-:W-:-:S02]  /*2110*/  IADD3 R46, PT, PT, R40, -0x80, RZ ;  /* 0xffffff80282e7810 */ /* 0x001fc40007ffe0ff */
[----:B------:R-:W-:-:S04]  /*2120*/  LOP3.LUT R40, R32, 0xff, RZ, 0xc0, !PT ;  /* 0x000000ff20287812 */ /* 0x000fc800078ec0ff */
[----:B------:R-:W-:Y:S01]  /*2130*/  IADD3 R20, PT, PT, R40, -0x80, RZ ;  /* 0xffffff8028147810 */ /* 0x000fe20007ffe0ff */
[----:B-1----:R-:W-:Y:S01]  /*2140*/  HADD2.F32 R40, -RZ, R16.H0_H0 ;  /* 0x20000010ff287230 */ /* 0x002fe20000004100 */
[----:B------:R-:W0:Y:S01]  /*2150*/  I2F.F16 R32, R46 ;  /* 0x0000002e00207306 */ /* 0x000e220000200c00 */
[----:B---3--:R-:W-:-:S03]  /*2160*/  SHF.R.U32.HI R45, RZ, 0x8, R21 ;  /* 0x00000008ff2d7819 */ /* 0x008fc60000011615 */
[----:B------:R-:W-:Y:S01]  /*2170*/  FFMA.FTZ R33, R48, R40, R29 ;  /* 0x0000002830217223 */ /* 0x000fe2000001001d */
[----:B------:R-:W-:Y:S02]  /*2180*/  LOP3.LUT R45, R45, 0xff, RZ, 0xc0, !PT ;  /* 0x000000ff2d2d7812 */ /* 0x000fe400078ec0ff */
[----:B------:R-:W-:Y:S01]  /*2190*/  IADD3 R29, PT, PT, R44, -0x80, RZ ;  /* 0xffffff802c1d7810 */ /* 0x000fe20007ffe0ff */
[----:B--2---:R-:W-:Y:S01]  /*21a0*/  HADD2.F32 R44, -RZ, R43.H0_H0 ;  /* 0x2000002bff2c7230 */ /* 0x004fe20000004100 */
[----:B------:R-:W-:Y:S01]  /*21b0*/  SHF.R.U32.HI R43, RZ, 0x10, R21 ;  /* 0x00000010ff2b7819 */ /* 0x000fe20000011615 */
[----:B------:R-:W1:Y:S01]  /*21c0*/  I2F.F16 R20, R20 ;  /* 0x0000001400147306 */ /* 0x000e620000200c00 */
[----:B------:R-:W-:Y:S01]  /*21d0*/  IADD3 R21, PT, PT, R45, -0x80, RZ ;  /* 0xffffff802d157810 */ /* 0x000fe20007ffe0ff */
[----:B----4-:R-:W-:Y:S01]  /*21e0*/  HADD2.F32 R45, -RZ, R41.H0_H0 ;  /* 0x20000029ff2d7230 */ /* 0x010fe20000004100 */
[----:B------:R-:W-:Y:S01]  /*21f0*/  LOP3.LUT R43, R43, 0xff, RZ, 0xc0, !PT ;  /* 0x000000ff2b2b7812 */ /* 0x000fe200078ec0ff */
[----:B------:R-:W-:Y:S01]  /*2200*/  FFMA.FTZ R19, R40, R44, R19 ;  /* 0x0000002c28137223 */ /* 0x000fe20000010013 */
[----:B------:R-:W-:-:S02]  /*2210*/  SHF.R.U32.HI R44, RZ, 0x8, R22 ;  /* 0x00000008ff2c7819 */ /* 0x000fc40000011616 */
[C---:B------:R-:W-:Y:S01]  /*2220*/  FFMA.FTZ R42, R40.reuse, R45, R42 ;  /* 0x0000002d282a7223 */ /* 0x040fe2000001002a */
[----:B0-----:R-:W-:Y:S01]  /*2230*/  HADD2.F32 R45, -RZ, R32.H0_H0 ;  /* 0x20000020ff2d7230 */ /* 0x001fe20000004100 */
[----:B------:R-:W-:Y:S01]  /*2240*/  IADD3 R41, PT, PT, R43, -0x80, RZ ;  /* 0xffffff802b297810 */ /* 0x000fe20007ffe0ff */
[----:B------:R-:W0:Y:S01]  /*2250*/  I2F.F16 R21, R21 ;  /* 0x0000001500157306 */ /* 0x000e220000200c00 */
[----:B------:R-:W-:Y:S02]  /*2260*/  SHF.R.U32.HI R43, RZ, 0x10, R22 ;  /* 0x00000010ff2b7819 */ /* 0x000fe40000011616 */
[----:B------:R-:W-:Y:S01]  /*2270*/  FFMA.FTZ R40, R40, R45, R31 ;  /* 0x0000002d28287223 */ /* 0x000fe2000001001f */
[----:B------:R-:W-:Y:S01]  /*2280*/  SHF.R.U32.HI R45, RZ, 0x8, R23 ;  /* 0x00000008ff2d7819 */ /* 0x000fe20000011617 */
[----:B-1----:R-:W-:Y:S01]  /*2290*/  HADD2.F32 R48, -RZ, R20.H0_H0 ;  /* 0x20000014ff307230 */ /* 0x002fe20000004100 */
[----:B------:R-:W-:Y:S02]  /*22a0*/  LOP3.LUT R43, R43, 0xff, RZ, 0xc0, !PT ;  /* 0x000000ff2b2b7812 */ /* 0x000fe400078ec0ff */
[----:B------:R-:W-:Y:S01]  /*22b0*/  LOP3.LUT R45, R45, 0xff, RZ, 0xc0, !PT ;  /* 0x000000ff2d2d7812 */ /* 0x000fe200078ec0ff */
[----:B------:R-:W-:Y:S01]  /*22c0*/  I2F.F16 R29, R29 ;  /* 0x0000001d001d7306 */ /* 0x000fe20000200c00 */
        /* <DEDUP_REMOVED lines=9> */
[--C-:B------:R-:W-:Y:S01]  /*2360*/  HADD2.F32 R22, -RZ, R17.reuse.H0_H0 ;  /* 0x20000011ff167230 */ /* 0x100fe20000004100 */
[----:B------:R-:W-:Y:S01]  /*2370*/  IADD3 R46, PT, PT, R46, -0x80, RZ ;  /* 0xffffff802e2e7810 */ /* 0x000fe20007ffe0ff */
[----:B------:R-:W1:Y:S01]  /*2380*/  I2F.F16 R43, R43 ;  /* 0x0000002b002b7306 */ /* 0x000e620000200c00 */
[----:B------:R-:W-:Y:S01]  /*2390*/  LEA.HI R23, R23, 0xffffff80, RZ, 0x8 ;  /* 0xffffff8017177811 */ /* 0x000fe200078f40ff */
[----:B------:R-:W-:-:S02]  /*23a0*/  HADD2.F32 R17, -RZ, R17.H1_H1 ;  /* 0x30000011ff117230 */ /* 0x000fc40000004100 */
[----:B0-----:R-:W-:-:S04]  /*23b0*/  HADD2.F32 R41, -RZ, R41.H0_H0 ;  /* 0x20000029ff297230 */ /* 0x001fc80000004100 */
[----:B------:R0:W2:Y:S01]  /*23c0*/  I2F.F16 R32, R44 ;  /* 0x0000002c00207306 */ /* 0x0000a20000200c00 */
[----:B-1----:R-:W-:-:S07]  /*23d0*/  HADD2.F32 R43, -RZ, R43.H0_H0 ;  /* 0x2000002bff2b7230 */ /* 0x002fce0000004100 */
[----:B------:R-:W1:Y:S01]  /*23e0*/  I2F.F16 R31, R31 ;  /* 0x0000001f001f7306 */ /* 0x000e620000200c00 */
[----:B0-----:R-:W-:-:S05]  /*23f0*/  HADD2.F32 R44, -RZ, R16.H1_H1 ;  /* 0x30000010ff2c7230 */ /* 0x001fca0000004100 */
[C---:B------:R-:W-:Y:S01]  /*2400*/  FFMA.FTZ R19, R44.reuse, R21, R19 ;  /* 0x000000152c137223 */ /* 0x040fe20000010013 */
[----:B--2---:R-:W-:Y:S01]  /*2410*/  HADD2.F32 R21, -RZ, R32.H0_H0 ;  /* 0x20000020ff157230 */ /* 0x004fe20000004100 */
[----:B------:R-:W0:Y:S01]  /*2420*/  I2F.F16 R16, R46 ;  /* 0x0000002e00107306 */ /* 0x000e220000200c00 */
[----:B------:R-:W-:Y:S02]  /*2430*/  HADD2.F32 R32, -RZ, R29.H0_H0 ;  /* 0x2000001dff207230 */ /* 0x000fe40000004100 */
[----:B------:R-:W-:Y:S01]  /*2440*/  FFMA.FTZ R43, R44, R43, R40 ;  /* 0x0000002b2c2b7223 */ /* 0x000fe20000010028 */
[----:B------:R-:W-:Y:S01]  /*2450*/  FFMA.FTZ R33, R48, R44, R33 ;  /* 0x0000002c30217223 */ /* 0x000fe20000010021 */
[----:B------:R-:W-:Y:S01]  /*2460*/  FFMA.FTZ R21, R44, R21, R42 ;  /* 0x000000152c157223 */ /* 0x000fe2000001002a */
[----:B-1----:R-:W-:Y:S02]  /*2470*/  HADD2.F32 R31, -RZ, R31.H0_H0 ;  /* 0x2000001fff1f7230 */ /* 0x002fe40000004100 */
[----:B------:R-:W1:Y:S01]  /*2480*/  I2F.F16 R18, R18 ;  /* 0x0000001200127306 */ /* 0x000e620000200c00 */
[----:B------:R-:W-:Y:S01]  /*2490*/  FFMA.FTZ R33, R32, R22, R33 ;  /* 0x0000001620217223 */ /* 0x000fe20000010021 */
[----:B------:R-:W-:Y:S01]  /*24a0*/  FFMA.FTZ R32, R22, R41, R19 ;  /* 0x0000002916207223 */ /* 0x000fe20000010013 */
[----:B------:R-:W-:-:S02]  /*24b0*/  HADD2.F32 R19, -RZ, R0.H1_H1 ;  /* 0x30000000ff137230 */ /* 0x000fc40000004100 */
[C---:B------:R-:W-:Y:S01]  /*24c0*/  FFMA.FTZ R21, R22.reuse, R31, R21 ;  /* 0x0000001f16157223 */ /* 0x040fe20000010015 */
[----:B0-----:R-:W-:Y:S02]  /*24d0*/  HADD2.F32 R40, -RZ, R16.H0_H0 ;  /* 0x20000010ff287230 */ /* 0x001fe40000004100 */
        /* <DEDUP_REMOVED lines=26> */
.L_x_3993:
[----:B-----5:R1:W5:Y:S01]  /*2680*/  LDG.E.128.CONSTANT R16, desc[UR6][R38.64] ;  /* 0x0000000626107981 */ /* 0x020362000c1e9d00 */
[----:B------:R-:W-:-:S05]  /*2690*/  @!P0 VIADD R11, R7, 0x1 ;  /* 0x00000001070b8836 */ /* 0x000fca0000000000 */
[----:B------:R-:W-:Y:S01]  /*26a0*/  @!P0 MOV R7, R11 ;  /* 0x0000000b00078202 */ /* 0x000fe20000000f00 */
[----:B------:R-:W-:Y:S06]  /*26b0*/  @P1 BRA `(.L_x_3994) ;  /* 0x0000000c000c1947 */ /* 0x000fec0003800000 */
[----:B------:R2:W3:Y:S01]  /*26c0*/  LDG.E.128.CONSTANT R20, desc[UR6][R36.64] ;  /* 0x0000000624147981 */ /* 0x0004e2000c1e9d00 */
[C---:B-----5:R-:W-:Y:S02]  /*26d0*/  LOP3.LUT R11, R16.reuse, 0xff, RZ, 0xc0, !PT ;  /* 0x000000ff100b7812 */ /* 0x060fe400078ec0ff */
[----:B-1----:R-:W-:Y:S01]  /*26e0*/  LEA.HI R39, R16, 0xffffff80, RZ, 0x8 ;  /* 0xffffff8010277811 */ /* 0x002fe200078f40ff */
[----:B0-----:R-:W0:Y:S01]  /*26f0*/  LDS.64 R32, [UR4+0x20] ;  /* 0x00002004ff207984 */ /* 0x001e220008000a00 */
[----:B------:R-:W-:Y:S02]  /*2700*/  IADD3 R11, PT, PT, R11, -0x80, RZ ;  /* 0xffffff800b0b7810 */ /* 0x000fe40007ffe0ff */
[--C-:B------:R-:W-:Y:S02]  /*2710*/  SHF.R.U32.HI R44, RZ, 0x8, R17.reuse ;  /* 0x00000008ff2c7819 */ /* 0x100fe40000011611 */
[----:B------:R-:W-:Y:S01]  /*2720*/  SHF.R.U32.HI R46, RZ, 0x10, R17 ;  /* 0x00000010ff2e7819 */ /* 0x000fe20000011611 */
[----:B------:R-:W-:Y:S01]  /*2730*/  I2F.F16 R39, R39 ;  /* 0x0000002700277306 */ /* 0x000fe20000200c00 */
[----:B--2---:R-:W-:-:S02]  /*2740*/  LOP3.LUT R37, R18, 0xff, RZ, 0xc0, !PT ;  /* 0x000000ff12257812 */ /* 0x004fc400078ec0ff */
[----:B------:R-:W-:Y:S02]  /*2750*/  LOP3.LUT R36, R17, 0xff, RZ, 0xc0, !PT ;  /* 0x000000ff11247812 */ /* 0x000fe400078ec0ff */
[----:B------:R-:W-:Y:S02]  /*2760*/  IADD3 R42, PT, PT, R37, -0x80, RZ ;  /* 0xffffff80252a7810 */ /* 0x000fe40007ffe0ff */
[----:B------:R-:W-:Y:S01]  /*2770*/  LOP3.LUT R37, R19, 0xff, RZ, 0xc0, !PT ;  /* 0x000000ff13257812 */ /* 0x000fe200078ec0ff */
[----:B------:R-:W1:Y:S01]  /*2780*/  I2F.F16 R11, R11 ;  /* 0x0000000b000b7306 */ /* 0x000e620000200c00 */
[----:B------:R-:W-:Y:S02]  /*2790*/  IADD3 R36, PT, PT, R36, -0x80, RZ ;  /* 0xffffff8024247810 */ /* 0x000fe40007ffe0ff */
[----:B------:R-:W-:Y:S02]  /*27a0*/  IADD3 R38, PT, PT, R37, -0x80, RZ ;  /* 0xffffff8025267810 */ /* 0x000fe40007ffe0ff */
[----:B------:R-:W-:-:S02]  /*27b0*/  SHF.R.U32.HI R37, RZ, 0x8, R16 ;  /* 0x00000008ff257819 */ /* 0x000fc40000011610 */
[----:B------:R-:W-:Y:S01]  /*27c0*/  SHF.R.U32.HI R16, RZ, 0x10, R16 ;  /* 0x00000010ff107819 */ /* 0x000fe20000011610 */
[----:B------:R-:W2:Y:S01]  /*27d0*/  I2F.F16 R36, R36 ;  /* 0x0000002400247306 */ /* 0x000ea20000200c00 */
[----:B------:R-:W-:Y:S02]  /*27e0*/  LOP3.LUT R41, R37, 0xff, RZ, 0xc0, !PT ;  /* 0x000000ff25297812 */ /* 0x000fe400078ec0ff */
[----:B------:R-:W-:Y:S02]  /*27f0*/  LOP3.LUT R16, R16, 0xff, RZ, 0xc0, !PT ;  /* 0x000000ff10107812 */ /* 0x000fe400078ec0ff */
[----:B------:R-:W-:Y:S02]  /*2800*/  IADD3 R41, PT, PT, R41, -0x80, RZ ;  /* 0xffffff8029297810 */ /* 0x000fe40007ffe0ff */
[----:B------:R-:W-:Y:S01]  /*2810*/  IADD3 R43, PT, PT, R16, -0x80, RZ ;  /* 0xffffff80102b7810 */ /* 0x000fe20007ffe0ff */
[----:B------:R-:W4:Y:S01]  /*2820*/  I2F.F16 R42, R42 ;  /* 0x0000002a002a7306 */ /* 0x000f220000200c00 */
[----:B------:R-:W-:-:S02]  /*2830*/  LOP3.LUT R16, R44, 0xff, RZ, 0xc0, !PT ;  /* 0x000000ff2c107812 */ /* 0x000fc400078ec0ff */
[----:B------:R-:W-:Y:S02]  /*2840*/  LOP3.LUT R44, R46, 0xff, RZ, 0xc0, !PT ;  /* 0x000000ff2e2c7812 */ /* 0x000fe400078ec0ff */
[----:B------:R-:W-:Y:S01]  /*2850*/  IADD3 R46, PT, PT, R16, -0x80, RZ ;  /* 0xffffff80102e7810 */ /* 0x000fe20007ffe0ff */
[----:B-1----:R-:W-:Y:S01]  /*2860*/  HADD2.F32 R16, -RZ, R11.H0_H0 ;  /* 0x2000000bff107230 */ /* 0x002fe20000004100 */
[----:B------:R-:W-:Y:S01]  /*2870*/  LEA.HI R40, R17, 0xffffff80, RZ, 0x8 ;  /* 0xffffff8011287811 */ /* 0x000fe200078f40ff */
[----:B------:R-:W1:Y:S01]  /*2880*/  I2F.F16 R38, R38 ;  /* 0x0000002600267306 */ /* 0x000e620000200c00 */
[----:B--2---:R-:W-:Y:S01]  /*2890*/  HADD2.F32 R48, -RZ, R36.H0_H0 ;  /* 0x20000024ff307230 */ /* 0x004fe20000004100 */
[----:B------:R-:W-:Y:S01]  /*28a0*/  SHF.R.U32.HI R47, RZ, 0x8, R19 ;  /* 0x00000008ff2f7819 */ /* 0x000fe20000011613 */
[----:B0-----:R-:W-:Y:S01]  /*28b0*/  HADD2.F32 R11, -RZ, R32.H0_H0 ;  /* 0x20000020ff0b7230 */ /* 0x001fe20000004100 */
[----:B------:R-:W-:Y:S02]  /*28c0*/  LEA.HI R31, R18, 0xffffff80, RZ, 0x8 ;  /* 0xffffff80121f7811 */ /* 0x000fe400078f40ff */
[----:B------:R-:W-:Y:S01]  /*28d0*/  LOP3.LUT R47, R47, 0xff, RZ, 0xc0, !PT ;  /* 0x000000ff2f2f7812 */ /* 0x000fe200078ec0ff */
[----:B----4-:R-:W-:Y:S01]  /*28e0*/  HADD2.F32 R36, -RZ, R42.H0_H0 ;  /* 0x2000002aff247230 */ /* 0x010fe20000004100 */
[----:B------:R-:W-:Y:S01]  /*28f0*/  I2F.F16 R41, R41 ;  /* 0x0000002900297306 */ /* 0x000fe20000200c00 */
[----:B------:R-:W-:-:S02]  /*2900*/  LEA.HI R29, R19, 0xffffff80, RZ, 0x8 ;  /* 0xffffff80131d7811 */ /* 0x000fc400078f40ff */
[----:B------:R-:W-:Y:S01]  /*2910*/  IADD3 R47, PT, PT, R47, -0x80, RZ ;  /* 0xffffff802f2f7810 */ /* 0x000fe20007ffe0ff */
[----:B-1----:R-:W-:-:S04]  /*2920*/  HADD2.F32 R38, -RZ, R38.H0_H0 ;  /* 0x20000026ff267230 */ /* 0x002fc80000004100 */
[----:B------:R0:W-:Y:S01]  /*2930*/  I2F.F16 R17, R43 ;  /* 0x0000002b00117306 */ /* 0x0001e20000200c00 */
[----:B------:R-:W-:-:S07]  /*2940*/  FFMA.FTZ R38, R11, R38, RZ ;  /* 0x000000260b267223 */ /* 0x000fce00000100ff */
[----:B------:R-:W-:Y:S01]  /*2950*/  I2F.F16 R42, R46 ;  /* 0x0000002e002a7306 */ /* 0x000fe20000200c00 */
[----:B0-----:R-:W-:Y:S01]  /*2960*/  FFMA.FTZ R43, R11, R36, RZ ;  /* 0x000000240b2b7223 */ /* 0x001fe200000100ff */
[----:B------:R-:W-:-:S06]  /*2970*/  IADD3 R36, PT, PT, R44, -0x80, RZ ;  /* 0xffffff802c247810 */ /* 0x000fcc0007ffe0ff */
[----:B------:R-:W0:Y:S08]  /*2980*/  I2F.F16 R36, R36 ;  /* 0x0000002400247306 */ /* 0x000e300000200c00 */
[----:B------:R-:W-:Y:S01]  /*2990*/  I2F.F16 R40, R40 ;  /* 0x0000002800287306 */ /* 0x000fe20000200c00 */
[----:B0-----:R-:W-:-:S07]  /*29a0*/  HADD2.F32 R36, -RZ, R36.H0_H0 ;  /* 0x20000024ff247230 */ /* 0x001fce0000004100 */
[----:B------:R-:W0:Y:S08]  /*29b0*/  I2F.F16 R31, R31 ;  /* 0x0000001f001f7306 */ /* 0x000e300000200c00 */
[----:B------:R-:W-:Y:S01]  /*29c0*/  I2F.F16 R29, R29 ;  /* 0x0000001d001d7306 */ /* 0x000fe20000200c00 */
[----:B0-----:R-:W-:Y:S01]  /*29d0*/  HADD2.F32 R31, -RZ, R31.H0_H0 ;  /* 0x2000001fff1f7230 */ /* 0x001fe20000004100 */
[----:B---3--:R-:W-:-:S06]  /*29e0*/  LEA.HI R45, R20, 0xffffff80, RZ, 0x8 ;  /* 0xffffff80142d7811 */ /* 0x008fcc00078f40ff */
[----:B------:R0:W-:Y:S02]  /*29f0*/  I2F.F16 R37, R45 ;  /* 0x0000002d00257306 */ /* 0x0001e40000200c00 */
[----:B0-----:R-:W-:Y:S01]  /*2a00*/  FFMA.FTZ R45, R16, R11, RZ ;  /* 0x0000000b102d7223 */ /* 0x001fe200000100ff */
[----:B------:R-:W-:Y:S01]  /*2a10*/  FFMA.FTZ R16, R11, R48, RZ ;  /* 0x000000300b107223 */ /* 0x000fe200000100ff */
[--C-:B------:R-:W-:Y:S02]  /*2a20*/  SHF.R.U32.HI R11, RZ, 0x8, R18.reuse ;  /* 0x00000008ff0b7819 */ /* 0x100fe40000011612 */
[----:B------:R-:W-:Y:S02]  /*2a30*/  SHF.R.U32.HI R48, RZ, 0x10, R19 ;  /* 0x00000010ff307819 */ /* 0x000fe40000011613 */
[----:B------:R-:W-:Y:S02]  /*2a40*/  LOP3.LUT R11, R11, 0xff, RZ, 0xc0, !PT ;  /* 0x000000ff0b0b7812 */ /* 0x000fe400078ec0ff */
[----:B------:R-:W-:-:S02]  /*2a50*/  SHF.R.U32.HI R18, RZ, 0x10, R18 ;  /* 0x00000010ff127819 */ /* 0x000fc40000011612 */
[----:B------:R-:W-:Y:S01]  /*2a60*/  IADD3 R44, PT, PT, R11, -0x80, RZ ;  /* 0xffffff800b2c7810 */ /* 0x000fe20007ffe0ff */
[----:B------:R-:W-:Y:S01]  /*2a70*/  HADD2.F32 R11, -RZ, R32.H1_H1 ;  /* 0x30000020ff0b7230 */ /* 0x000fe20000004100 */
[----:B------:R-:W-:Y:S01]  /*2a80*/  LOP3.LUT R48, R48, 0xff, RZ, 0xc0, !PT ;  /* 0x000000ff30307812 */ /* 0x000fe200078ec0ff */
[----:B------:R-:W-:Y:S01]  /*2a90*/  HADD2.F32 R32, -RZ, R41.H0_H0 ;  /* 0x20000029ff207230 */ /* 0x000fe20000004100 */
[----:B------:R-:W-:Y:S01]  /*2aa0*/  LOP3.LUT R46, R18, 0xff, RZ, 0xc0, !PT ;  /* 0x000000ff122e7812 */ /* 0x000fe200078ec0ff */
[----:B------:R-:W-:Y:S01]  /*2ab0*/  HADD2.F32 R41, -RZ, R42.H0_H0 ;  /* 0x2000002aff297230 */ /* 0x000fe20000004100 */
[----:B------:R0:W1:Y:S01]  /*2ac0*/  I2F.F16 R18, R47 ;  /* 0x0000002f00127306 */ /* 0x0000620000200c00 */
[----:B------:R-:W-:Y:S02]  /*2ad0*/  HADD2.F32 R42, -RZ, R17.H0_H0 ;  /* 0x20000011ff2a7230 */ /* 0x000fe40000004100 */
[----:B------:R-:W-:Y:S01]  /*2ae0*/  FFMA.FTZ R45, R32, R11, R45 ;  /* 0x0000000b202d7223 */ /* 0x000fe2000001002d */
[----:B------:R-:W-:Y:S01]  /*2af0*/  IADD3 R32, PT, PT, R48, -0x80, RZ ;  /* 0xffffff8030207810 */ /* 0x000fe20007ffe0ff */
[----:B------:R-:W-:Y:S01]  /*2b00*/  FFMA.FTZ R41, R11, R41, R16 ;  /* 0x000000290b297223 */ /* 0x000fe20000010010 */
[----:B------:R-:W-:Y:S01]  /*2b10*/  IADD3 R19, PT, PT, R46, -0x80, RZ ;  /* 0xffffff802e137810 */ /* 0x000fe20007ffe0ff */
[--C-:B------:R-:W-:Y:S01]  /*2b20*/  HADD2.F32 R46, -RZ, R33.reuse.H0_H0 ;  /* 0x20000021ff2e7230 */ /* 0x100fe20000004100 */
[C---:B------:R-:W-:Y:S01]  /*2b30*/  LOP3.LUT R17, R21.reuse, 0xff, RZ, 0xc0, !PT ;  /* 0x000000ff15117812 */ /* 0x040fe200078ec0ff */
[----:B------:R-:W2:Y:S01]  /*2b40*/  I2F.F16 R44, R44 ;  /* 0x0000002c002c7306 */ /* 0x000ea20000200c00 */
[----:B0-----:R-:W-:Y:S01]  /*2b50*/  LEA.HI R47, R21, 0xffffff80, RZ, 0x8 ;  /* 0xffffff80152f7811 */ /* 0x001fe200078f40ff */
[----:B------:R-:W-:-:S02]  /*2b60*/  HADD2.F32 R33, -RZ, R33.H1_H1 ;  /* 0x30000021ff217230 */ /* 0x000fc40000004100 */
[----:B------:R-:W-:Y:S01]  /*2b70*/  FFMA.FTZ R42, R42, R46, R45 ;  /* 0x0000002e2a2a7223 */ /* 0x000fe2000001002d */
[----:B------:R-:W-:Y:S02]  /*2b80*/  IADD3 R45, PT, PT, R17, -0x80, RZ ;  /* 0xffffff80112d7810 */ /* 0x000fe40007ffe0ff */
[----:B------:R-:W-:Y:S01]  /*2b90*/  LOP3.LUT R17, R22, 0xff, RZ, 0xc0, !PT ;  /* 0x000000ff16117812 */ /* 0x000fe200078ec0ff */
[----:B-1----:R-:W-:Y:S01]  /*2ba0*/  HADD2.F32 R49, -RZ, R18.H0_H0 ;  /* 0x20000012ff317230 */ /* 0x002fe20000004100 */
[----:B------:R-:W0:Y:S01]  /*2bb0*/  I2F.F16 R32, R32 ;  /* 0x0000002000207306 */ /* 0x000e220000200c00 */
[----:B------:R-:W-:-:S03]  /*2bc0*/  LOP3.LUT R18, R20, 0xff, RZ, 0xc0, !PT ;  /* 0x000000ff14127812 */ /* 0x000fc600078ec0ff */
[C---:B------:R-:W-:Y:S01]  /*2bd0*/  FFMA.FTZ R16, R11.reuse, R49, R38 ;  /* 0x000000310b107223 */ /* 0x040fe20000010026 */
[----:B------:R-:W-:Y:S01]  /*2be0*/  IADD3 R18, PT, PT, R18, -0x80, RZ ;  /* 0xffffff8012127810 */ /* 0x000fe20007ffe0ff */
[----:B--2---:R-:W-:Y:S02]  /*2bf0*/  HADD2.F32 R44, -RZ, R44.H0_H0 ;  /* 0x2000002cff2c7230 */ /* 0x004fe40000004100 */
[----:B------:R-:W1:Y:S03]  /*2c00*/  I2F.F16 R19, R19 ;  /* 0x0000001300137306 */ /* 0x000e660000200c00 */
[----:B------:R-:W-:Y:S01]  /*2c10*/  FFMA.FTZ R43, R11, R44, R43 ;  /* 0x0000002c0b2b7223 */ /* 0x000fe2000001002b */
[----:B------:R-:W-:Y:S01]  /*2c20*/  FFMA.FTZ R44, R46, R36, R41 ;  /* 0x000000242e2c7223 */ /* 0x000fe20000010029 */
[----:B------:R-:W-:Y:S01]  /*2c30*/  IADD3 R36, PT, PT, R17, -0x80, RZ ;  /* 0xffffff8011247810 */ /* 0x000fe20007ffe0ff */
[----:B0-----:R-:W-:-:S02]  /*2c40*/  HADD2.F32 R49, -RZ, R32.H0_H0 ;  /* 0x20000020ff317230 */ /* 0x001fc40000004100 */
[----:B------:R0:W-:Y:S01]  /*2c50*/  I2F.F16 R11, R47 ;  /* 0x0000002f000b7306 */ /* 0x0001e20000200c00 */
[----:B------:R-:W-:Y:S02]  /*2c60*/  SHF.R.U32.HI R41, RZ, 0x8, R20 ;  /* 0x00000008ff297819 */ /* 0x000fe40000011614 */
[C---:B------:R-:W-:Y:S02]  /*2c70*/  FFMA.FTZ R32, R46.reuse, R49, R16 ;  /* 0x000000312e207223 */ /* 0x040fe40000010010 */
[----:B------:R-:W2:Y:S01]  /*2c80*/  LDS.64 R16, [UR4+0x28] ;  /* 0x00002804ff107984 */ /* 0x000ea20008000a00 */
[----:B-1----:R-:W-:Y:S02]  /*2c90*/  HADD2.F32 R38, -RZ, R19.H0_H0 ;  /* 0x20000013ff267230 */ /* 0x002fe40000004100 */
[----:B------:R-:W-:Y:S01]  /*2ca0*/  I2F.F16 R18, R18 ;  /* 0x0000001200127306 */ /* 0x000fe20000200c00 */
[----:B0-----:R-:W-:Y:S02]  /*2cb0*/  HADD2.F32 R47, -RZ, R39.H0_H0 ;  /* 0x20000027ff2f7230 */ /* 0x001fe40000004100 */
[----:B------:R-:W-:Y:S01]  /*2cc0*/  FFMA.FTZ R38, R46, R38, R43 ;  /* 0x000000262e267223 */ /* 0x000fe2000001002b */
[----:B------:R-:W-:-:S04]  /*2cd0*/  LOP3.LUT R43, R23, 0xff, RZ, 0xc0, !PT ;  /* 0x000000ff172b7812 */ /* 0x000fc800078ec0ff */
[----:B------:R0:W1:Y:S01]  /*2ce0*/  I2F.F16 R19, R45 ;  /* 0x0000002d00137306 */ /* 0x0000620000200c00 */
[----:B------:R-:W-:Y:S01]  /*2cf0*/  IADD3 R46, PT, PT, R43, -0x80, RZ ;  /* 0xffffff802b2e7810 */ /* 0x000fe20007ffe0ff */
[----:B------:R-:W-:Y:S01]  /*2d00*/  FFMA.FTZ R38, R33, R31, R38 ;  /* 0x0000001f21267223 */ /* 0x000fe20000010026 */
[----:B------:R-:W-:Y:S02]  /*2d10*/  LOP3.LUT R43, R41, 0xff, RZ, 0xc0, !PT ;  /* 0x000000ff292b7812 */ /* 0x000fe400078ec0ff */
[----:B------:R-:W-:Y:S02]  /*2d20*/  SHF.R.U32.HI R31, RZ, 0x8, R22 ;  /* 0x00000008ff1f7819 */ /* 0x000fe40000011616 */
[----:B------:R-:W-:Y:S01]  /*2d30*/  IADD3 R39, PT, PT, R43, -0x80, RZ ;  /* 0xffffff802b277810 */ /* 0x000fe20007ffe0ff */
[----:B------:R-:W-:Y:S01]  /*2d40*/  I2F.F16 R36, R36 ;  /* 0x0000002400247306 */ /* 0x000fe20000200c00 */
[----:B0-----:R-:W-:Y:S01]  /*2d50*/  SHF.R.U32.HI R45, RZ, 0x10, R20 ;  /* 0x00000010ff2d7819 */ /* 0x001fe20000011614 */
[----:B------:R-:W-:Y:S01]  /*2d60*/  FFMA.FTZ R20, R47, R33, R42 ;  /* 0x000000212f147223 */ /* 0x000fe2000001002a */
[----:B------:R-:W-:Y:S01]  /*2d70*/  SHF.R.U32.HI R42, RZ, 0x8, R21 ;  /* 0x00000008ff2a7819 */ /* 0x000fe20000011615 */
[----:B------:R-:W-:Y:S01]  /*2d80*/  HADD2.F32 R47, -RZ, R40.H0_H0 ;  /* 0x20000028ff2f7230 */ /* 0x000fe20000004100 */
[----:B------:R-:W-:-:S02]  /*2d90*/  LOP3.LUT R45, R45, 0xff, RZ, 0xc0, !PT ;  /* 0x000000ff2d2d7812 */ /* 0x000fc400078ec0ff */
[----:B------:R-:W-:Y:S01]  /*2da0*/  LOP3.LUT R43, R42, 0xff, RZ, 0xc0, !PT ;  /* 0x000000ff2a2b7812 */ /* 0x000fe200078ec0ff */
[----:B------:R1:W0:Y:S01]  /*2db0*/  I2F.F16 R41, R46 ;  /* 0x0000002e00297306 */ /* 0x0002220000200c00 */
[----:B------:R-:W-:Y:S01]  /*2dc0*/  FFMA.FTZ R42, R33, R47, R44 ;  /* 0x0000002f212a7223 */ /* 0x000fe2000001002c */
[----:B------:R-:W-:Y:S02]  /*2dd0*/  SHF.R.U32.HI R44, RZ, 0x10, R21 ;  /* 0x00000010ff2c7819 */ /* 0x000fe40000011615 */
[----:B------:R-:W-:Y:S01]  /*2de0*/  IADD3 R21, PT, PT, R43, -0x80, RZ ;  /* 0xffffff802b157810 */ /* 0x000fe20007ffe0ff */
[----:B------:R-:W-:Y:S01]  /*2df0*/  HADD2.F32 R43, -RZ, R29.H0_H0 ;  /* 0x2000001dff2b7230 */ /* 0x000fe20000004100 */
[----:B------:R-:W-:Y:S02]  /*2e00*/  LOP3.LUT R44, R44, 0xff, RZ, 0xc0, !PT ;  /* 0x000000ff2c2c7812 */ /* 0x000fe400078ec0ff */
[----:B------:R-:W-:Y:S01]  /*2e10*/  IADD3 R40, PT, PT, R45, -0x80, RZ ;  /* 0xffffff802d287810 */ /* 0x000fe20007ffe0ff */
[----:B-1----:R-:W-:-:S02]  /*2e20*/  HADD2.F32 R46, -RZ, R19.H0_H0 ;  /* 0x20000013ff2e7230 */ /* 0x002fc40000004100 */
[----:B------:R-:W-:Y:S01]  /*2e30*/  FFMA.FTZ R32, R33, R43, R32 ;  /* 0x0000002b21207223 */ /* 0x000fe20000010020 */
[----:B------:R-:W-:Y:S01]  /*2e40*/  LOP3.LUT R33, R31, 0xff, RZ, 0xc0, !PT ;  /* 0x000000ff1f217812 */ /* 0x000fe200078ec0ff */
[----:B------:R-:W1:Y:S01]  /*2e50*/  I2F.F16 R21, R21 ;  /* 0x0000001500157306 */ /* 0x000e620000200c00 */
[----:B------:R-:W-:Y:S01]  /*2e60*/  IADD3 R29, PT, PT, R44, -0x80, RZ ;  /* 0xffffff802c1d7810 */ /* 0x000fe20007ffe0ff */
[----:B--2---:R-:W-:Y:S01]  /*2e70*/  HADD2.F32 R31, -RZ, R16.H0_H0 ;  /* 0x20000010ff1f7230 */ /* 0x004fe20000004100 */
[----:B------:R-:W-:Y:S01]  /*2e80*/  SHF.R.U32.HI R44, RZ, 0x10, R22 ;  /* 0x00000010ff2c7819 */ /* 0x000fe20000011616 */
[----:B0-----:R-:W-:Y:S01]  /*2e90*/  HADD2.F32 R41, -RZ, R41.H0_H0 ;  /* 0x20000029ff297230 */ /* 0x001fe20000004100 */
[----:B------:R-:W-:Y:S01]  /*2ea0*/  IADD3 R43, PT, PT, R33, -0x80, RZ ;  /* 0xffffff80212b7810 */ /* 0x000fe20007ffe0ff */
[----:B------:R-:W-:Y:S01]  /*2eb0*/  HADD2.F32 R33, -RZ, R18.H0_H0 ;  /* 0x20000012ff217230 */ /* 0x000fe20000004100 */
[--C-:B------:R-:W-:Y:S01]  /*2ec0*/  SHF.R.U32.HI R45, RZ, 0x8, R23.reuse ;  /* 0x00000008ff2d7819 */ /* 0x100fe20000011617 */
[----:B------:R-:W0:Y:S01]  /*2ed0*/  I2F.F16 R29, R29 ;  /* 0x0000001d001d7306 */ /* 0x000e220000200c00 */
[----:B------:R-:W-:Y:S01]  /*2ee0*/  LOP3.LUT R44, R44, 0xff, RZ, 0xc0, !PT ;  /* 0x000000ff2c2c7812 */ /* 0x000fe200078ec0ff */
[----:B------:R-:W-:Y:S01]  /*2ef0*/  FFMA.FTZ R42, R31, R46, R42 ;  /* 0x0000002e1f2a7223 */ /* 0x000fe2000001002a */
[----:B------:R-:W-:Y:S01]  /*2f00*/  LOP3.LUT R45, R45, 0xff, RZ, 0xc0, !PT ;  /* 0x000000ff2d2d7812 */ /* 0x000fe200078ec0ff */
[----:B------:R-:W-:Y:S01]  /*2f10*/  FFMA.FTZ R33, R33, R31, R20 ;  /* 0x0000001f21217223 */ /* 0x000fe20000010014 */
[----:B------:R-:W-:Y:S01]  /*2f20*/  IADD3 R20, PT, PT, R44, -0x80, RZ ;  /* 0xffffff802c147810 */ /* 0x000fe20007ffe0ff */
[----:B------:R-:W-:Y:S01]  /*2f30*/  FFMA.FTZ R32, R31, R41, R32 ;  /* 0x000000291f207223 */ /* 0x000fe20000010020 */
[----:B------:R-:W-:Y:S01]  /*2f40*/  SHF.R.U32.HI R44, RZ, 0x10, R23 ;  /* 0x00000010ff2c7819 */ /* 0x000fe20000011617 */
[----:B------:R-:W2:Y:S01]  /*2f50*/  I2F.F16 R39, R39 ;  /* 0x0000002700277306 */ /* 0x000ea20000200c00 */
[----:B------:R-:W-:Y:S01]  /*2f60*/  IADD3 R45, PT, PT, R45, -0x80, RZ ;  /* 0xffffff802d2d7810 */ /* 0x000fe20007ffe0ff */
[----:B-1----:R-:W-:Y:S01]  /*2f70*/  HADD2.F32 R21, -RZ, R21.H0_H0 ;  /* 0x20000015ff157230 */ /* 0x002fe20000004100 */
[----:B------:R-:W-:-:S02]  /*2f80*/  LOP3.LUT R44, R44, 0xff, RZ, 0xc0, !PT ;  /* 0x000000ff2c2c7812 */ /* 0x000fc400078ec0ff */
[----:B------:R-:W-:Y:S02]  /*2f90*/  LEA.HI R23, R23, 0xffffff80, RZ, 0x8 ;  /* 0xffffff8017177811 */ /* 0x000fe400078f40ff */
[----:B------:R-:W-:Y:S01]  /*2fa0*/  IADD3 R44, PT, PT, R44, -0x80, RZ ;  /* 0xffffff802c2c7810 */ /* 0x000fe20007ffe0ff */
[----:B------:R-:W1:Y:S01]  /*2fb0*/  I2F.F16 R19, R45 ;  /* 0x0000002d00137306 */ /* 0x000e620000200c00 */
[----:B0-----:R-:W-:Y:S02]  /*2fc0*/  HADD2.F32 R29, -RZ, R29.H0_H0 ;  /* 0x2000001dff1d7230 */ /* 0x001fe40000004100 */
[----:B--2---:R-:W-:-:S05]  /*2fd0*/  HADD2.F32 R46, -RZ, R39.H0_H0 ;  /* 0x20000027ff2e7230 */ /* 0x004fca0000004100 */
[----:B------:R0:W2:Y:S08]  /*2fe0*/  I2F.F16 R18, R43 ;  /* 0x0000002b00127306 */ /* 0x0000b00000200c00 */
[----:B------:R-:W3:Y:S01]  /*2ff0*/  I2F.F16 R40, R40 ;  /* 0x0000002800287306 */ /* 0x000ee20000200c00 */
[----:B0-----:R-:W-:Y:S01]  /*3000*/  HADD2.F32 R43, -RZ, R36.H0_H0 ;  /* 0x20000024ff2b7230 */ /* 0x001fe20000004100 */
[----:B------:R-:W-:-:S04]  /*3010*/  LEA.HI R36, R22, 0xffffff80, RZ, 0x8 ;  /* 0xffffff8016247811 */ /* 0x000fc800078f40ff */
[----:B------:R-:W-:Y:S01]  /*3020*/  FFMA.FTZ R38, R31, R43, R38 ;  /* 0x0000002b1f267223 */ /* 0x000fe20000010026 */
[----:B------:R-:W-:Y:S01]  /*3030*/  HADD2.F32 R43, -RZ, R16.H1_H1 ;  /* 0x30000010ff2b7230 */ /* 0x000fe20000004100 */
[----:B------:R-:W0:Y:S01]  /*3040*/  I2F.F16 R20, R20 ;  /* 0x0000001400147306 */ /* 0x000e220000200c00 */
[----:B-1----:R-:W-:Y:S02]  /*3050*/  HADD2.F32 R31, -RZ, R19.H0_H0 ;  /* 0x20000013ff1f7230 */ /* 0x002fe40000004100 */
[--C-:B------:R-:W-:Y:S02]  /*3060*/  HADD2.F32 R16, -RZ, R17.reuse.H0_H0 ;  /* 0x20000011ff107230 */ /* 0x100fe40000004100 */
[C---:B------:R-:W-:Y:S01]  /*3070*/  FFMA.FTZ R21, R43.reuse, R21, R42 ;  /* 0x000000152b157223 */ /* 0x040fe2000001002a */
[----:B--2---:R-:W-:Y:S02]  /*3080*/  HADD2.F32 R18, -RZ, R18.H0_H0 ;  /* 0x20000012ff127230 */ /* 0x004fe40000004100 */
[C---:B------:R-:W-:Y:S01]  /*3090*/  FFMA.FTZ R31, R43.reuse, R31, R32 ;  /* 0x0000001f2b1f7223 */ /* 0x040fe20000010020 */
[----:B---3--:R-:W-:Y:S01]  /*30a0*/  HADD2.F32 R40, -RZ, R40.H0_H0 ;  /* 0x20000028ff287230 */ /* 0x008fe20000004100 */
[----:B------:R-:W1:Y:S01]  /*30b0*/  I2F.F16 R22, R44 ;  /* 0x0000002c00167306 */ /* 0x000e620000200c00 */
[----:B------:R-:W-:Y:S01]  /*30c0*/  FFMA.FTZ R32, R16, R29, R21 ;  /* 0x0000001d10207223 */ /* 0x000fe20000010015 */
[----:B------:R-:W-:Y:S01]  /*30d0*/  FFMA.FTZ R33, R46, R43, R33 ;  /* 0x0000002b2e217223 */ /* 0x000fe20000010021 */
[----:B------:R-:W-:Y:S01]  /*30e0*/  FFMA.FTZ R19, R43, R18, R38 ;  /* 0x000000122b137223 */ /* 0x000fe20000010026 */
[----:B------:R-:W-:-:S02]  /*30f0*/  HADD2.F32 R17, -RZ, R17.H1_H1 ;  /* 0x30000011ff117230 */ /* 0x000fc40000004100 */
[----:B------:R-:W-:Y:S02]  /*3100*/  HADD2.F32 R18, -RZ, R37.H0_H0 ;  /* 0x20000025ff127230 */ /* 0x000fe40000004100 */
[----:B------:R-:W-:Y:S01]  /*3110*/  FFMA.FTZ R33, R40, R16, R33 ;  /* 0x0000001028217223 */ /* 0x000fe20000010021 */
[----:B------:R-:W2:Y:S01]  /*3120*/  I2F.F16 R36, R36 ;  /* 0x0000002400247306 */ /* 0x000ea20000200c00 */
[----:B0-----:R-:W-:Y:S02]  /*3130*/  HADD2.F32 R21, -RZ, R20.H0_H0 ;  /* 0x20000014ff157230 */ /* 0x001fe40000004100 */
[----:B------:R-:W-:Y:S02]  /*3140*/  HADD2.F32 R20, -RZ, R11.H0_H0 ;  /* 0x2000000bff147230 */ /* 0x000fe40000004100 */
[----:B------:R-:W-:Y:S01]  /*3150*/  FFMA.FTZ R18, R18, R17, R33 ;  /* 0x0000001112127223 */ /* 0x000fe20000010021 */
[----:B------:R-:W-:Y:S02]  /*3160*/  HADD2.F32 R11, -RZ, R0.H0_H0 ;  /* 0x20000000ff0b7230 */ /* 0x000fe40000004100 */
[----:B------:R-:W-:Y:S01]  /*3170*/  FFMA.FTZ R19, R16, R21, R19 ;  /* 0x0000001510137223 */ /* 0x000fe20000010013 */
[----:B-1----:R-:W-:Y:S01]  /*3180*/  HADD2.F32 R22, -RZ, R22.H0_H0 ;  /* 0x20000016ff167230 */ /* 0x002fe20000004100 */
[----:B------:R-:W0:Y:S01]  /*3190*/  I2F.F16 R23, R23 ;  /* 0x0000001700177306 */ /* 0x000e220000200c00 */
[----:B------:R-:W-:-:S02]  /*31a0*/  HADD2.F32 R21, -RZ, R0.H1_H1 ;  /* 0x30000000ff157230 */ /* 0x000fc40000004100 */
[----:B------:R-:W-:Y:S01]  /*31b0*/  FFMA.FTZ R20, R17, R20, R32 ;  /* 0x0000001411147223 */ /* 0x000fe20000010020 */
[----:B------:R-:W-:Y:S02]  /*31c0*/  HADD2.F32 R32, -RZ, R8.H0_H0 ;  /* 0x20000008ff207230 */ /* 0x000fe40000004100 */
[----:B------:R-:W-:Y:S01]  /*31d0*/  FFMA.FTZ R22, R16, R22, R31 ;  /* 0x0000001610167223 */ /* 0x000fe2000001001f */
[----:B------:R-:W-:Y:S01]  /*31e0*/  FMUL.FTZ R18, R11, R18 ;  /* 0x000000120b127220 */ /* 0x000fe20000410000 */
[----:B------:R-:W-:Y:S01]  /*31f0*/  FMUL.FTZ R20, R21, R20 ;  /* 0x0000001415147220 */ /* 0x000fe20000410000 */
[----:B--2---:R-:W-:-:S03]  /*3200*/  HADD2.F32 R36, -RZ, R36.H0_H0 ;  /* 0x20000024ff247230 */ /* 0x004fc60000004100 */
[----:B------:R-:W-:Y:S02]  /*3210*/  F2FP.F16.F32.PACK_AB R18, RZ, R18 ;  /* 0x00000012ff12723e */ /* 0x000fe400000000ff */
[C---:B------:R-:W-:Y:S01]  /*3220*/  FFMA.FTZ R19, R17.reuse, R36, R19 ;  /* 0x0000002411137223 */ /* 0x040fe20000010013 */
[----:B------:R-:W-:Y:S01]  /*3230*/  F2FP.F16.F32.PACK_AB R20, RZ, R20 ;  /* 0x00000014ff14723e */ /* 0x000fe200000000ff */
[----:B0-----:R-:W-:Y:S02]  /*3240*/  HADD2.F32 R16, -RZ, R23.H0_H0 ;  /* 0x20000017ff107230 */ /* 0x001fe40000004100 */
[----:B------:R-:W-:Y:S01]  /*3250*/  FMUL.FTZ R19, R32, R19 ;  /* 0x0000001320137220 */ /* 0x000fe20000410000 */
[----:B------:R-:W-:Y:S01]  /*3260*/  HADD2.F32 R23, -RZ, R8.H1_H1 ;  /* 0x30000008ff177230 */ /* 0x000fe20000004100 */
[----:B------:R-:W-:Y:S01]  /*3270*/  PRMT R18, R18, 0x5410, R20 ;  /* 0x0000541012127816 */ /* 0x000fe20000000014 */
[----:B------:R-:W-:Y:S02]  /*3280*/  FFMA.FTZ R16, R17, R16, R22 ;  /* 0x0000001011107223 */ /* 0x000fe40000010016 */
[----:B------:R-:W-:-:S02]  /*3290*/  F2FP.F16.F32.PACK_AB R19, RZ, R19 ;  /* 0x00000013ff13723e */ /* 0x000fc400000000ff */
[----:B------:R-:W-:Y:S02]  /*32a0*/  HFMA2 R6, R18, 1, 1, R6 ;  /* 0x3c003c0012067831 */ /* 0x000fe40000000006 */
[----:B------:R-:W-:-:S05]  /*32b0*/  FMUL.FTZ R16, R23, R16 ;  /* 0x0000001017107220 */ /* 0x000fca0000410000 */
[----:B------:R-:W-:-:S04]  /*32c0*/  F2FP.F16.F32.PACK_AB R16, RZ, R16 ;  /* 0x00000010ff10723e */ /* 0x000fc800000000ff */
[----:B------:R-:W-:-:S05]  /*32d0*/  PRMT R19, R19, 0x5410, R16 ;  /* 0x0000541013137816 */ /* 0x000fca0000000010 */
[----:B------:R-:W-:-:S07]  /*32e0*/  HADD2 R5, R19, R5 ;  /* 0x0000000513057230 */ /* 0x000fce0000000000 */
.L_x_3994:
[----:B------:R-:W-:Y:S01]  /*32f0*/  @!P0 IADD3 R4, PT, PT, R30, R9, RZ ;  /* 0x000000091e048210 */ /* 0x000fe20007ffe0ff */
[----:B0-----:R-:W-:Y:S01]  /*3300*/  IMAD.WIDE R34, R3, 0x4, R34 ;  /* 0x0000000403227825 */ /* 0x001fe200078e0222 */
[----:B------:R-:W-:Y:S06]  /*3310*/  @P1 BRA `(.L_x_3995) ;  /* 0x0000000c000c1947 */ /* 0x000fec0003800000 */
[----:B-----5:R-:W2:Y:S01]  /*3320*/  LDG.E.128.CONSTANT R16, desc[UR6][R34.64] ;  /* 0x0000000622107981 */ /* 0x020ea2000c1e9d00 */
[----:B------:R-:W-:Y:S02]  /*3330*/  LOP3.LUT R20, R13, 0xff, RZ, 0xc0, !PT ;  /* 0x000000ff0d147812 */ /* 0x000fe400078ec0ff */
[----:B------:R-:W-:Y:S02]  /*3340*/  LOP3.LUT R21, R14, 0xff, RZ, 0xc0, !PT ;  /* 0x000000ff0e157812 */ /* 0x000fe400078ec0ff */
[----:B------:R-:W-:Y:S02]  /*3350*/  IADD3 R20, PT, PT, R20, -0x80, RZ ;  /* 0xffffff8014147810 */ /* 0x000fe40007ffe0ff */
[----:B------:R-:W-:Y:S02]  /*3360*/  IADD3 R21, PT, PT, R21, -0x80, RZ ;  /* 0xffffff8015157810 */ /* 0x000fe40007ffe0ff */
[----:B-1----:R0:W-:Y:S01]  /*3370*/  I2F.F16 R39, R20 ;  /* 0x0000001400277306 */ /* 0x0021e20000200c00 */
[----:B------:R-:W-:-:S02]  /*3380*/  LOP3.LUT R11, R12, 0xff, RZ, 0xc0, !PT ;  /* 0x000000ff0c0b7812 */ /* 0x000fc400078ec0ff */
[----:B------:R-:W-:Y:S02]  /*3390*/  LEA.HI R32, R12, 0xffffff80, RZ, 0x8 ;  /* 0xffffff800c207811 */ /* 0x000fe400078f40ff */
[----:B------:R-:W-:Y:S02]  /*33a0*/  IADD3 R11, PT, PT, R11, -0x80, RZ ;  /* 0xffffff800b0b7810 */ /* 0x000fe40007ffe0ff */
[----:B------:R-:W-:Y:S01]  /*33b0*/  LOP3.LUT R22, R15, 0xff, RZ, 0xc0, !PT ;  /* 0x000000ff0f167812 */ /* 0x000fe200078ec0ff */
[----:B------:R1:W-:Y:S01]  /*33c0*/  I2F.F16 R43, R21 ;  /* 0x00000015002b7306 */ /* 0x0003e20000200c00 */
[----:B0-----:R-:W-:Y:S02]  /*33d0*/  SHF.R.U32.HI R20, RZ, 0x8, R13 ;  /* 0x00000008ff147819 */ /* 0x001fe4000001160d */
[----:B------:R-:W-:Y:S02]  /*33e0*/  IADD3 R22, PT, PT, R22, -0x80, RZ ;  /* 0xffffff8016167810 */ /* 0x000fe40007ffe0ff */
[----:B------:R-:W-:-:S02]  /*33f0*/  LOP3.LUT R36, R20, 0xff, RZ, 0xc0, !PT ;  /* 0x000000ff14247812 */ /* 0x000fc400078ec0ff */
[----:B------:R-:W-:Y:S01]  /*3400*/  LEA.HI R23, R13, 0xffffff80, RZ, 0x8 ;  /* 0xffffff800d177811 */ /* 0x000fe200078f40ff */
[----:B------:R0:W-:Y:S01]  /*3410*/  I2F.F16 R44, R11 ;  /* 0x0000000b002c7306 */ /* 0x0001e20000200c00 */
[----:B-1----:R-:W1:Y:S01]  /*3420*/  LDS.64 R20, [UR4+0x30] ;  /* 0x00003004ff147984 */ /* 0x002e620008000a00 */
[----:B------:R-:W-:Y:S02]  /*3430*/  IADD3 R41, PT, PT, R36, -0x80, RZ ;  /* 0xffffff8024297810 */ /* 0x000fe40007ffe0ff */
[----:B------:R-:W-:Y:S02]  /*3440*/  SHF.R.U32.HI R36, RZ, 0x8, R14 ;  /* 0x00000008ff247819 */ /* 0x000fe4000001160e */
[----:B------:R-:W-:Y:S02]  /*3450*/  SHF.R.U32.HI R13, RZ, 0x10, R13 ;  /* 0x00000010ff0d7819 */ /* 0x000fe4000001160d */
[----:B------:R-:W3:Y:S01]  /*3460*/  I2F.F16 R22, R22 ;  /* 0x0000001600167306 */ /* 0x000ee20000200c00 */
[----:B0-----:R-:W-:-:S02]  /*3470*/  SHF.R.U32.HI R11, RZ, 0x8, R12 ;  /* 0x00000008ff0b7819 */ /* 0x001fc4000001160c */
[----:B------:R-:W-:Y:S02]  /*3480*/  SHF.R.U32.HI R12, RZ, 0x10, R12 ;  /* 0x00000010ff0c7819 */ /* 0x000fe4000001160c */
[----:B------:R-:W-:Y:S02]  /*3490*/  LOP3.LUT R11, R11, 0xff, RZ, 0xc0, !PT ;  /* 0x000000ff0b0b7812 */ /* 0x000fe400078ec0ff */
[----:B------:R-:W-:Y:S01]  /*34a0*/  LOP3.LUT R12, R12, 0xff, RZ, 0xc0, !PT ;  /* 0x000000ff0c0c7812 */ /* 0x000fe200078ec0ff */
[----:B------:R-:W-:Y:S01]  /*34b0*/  I2F.F16 R41, R41 ;  /* 0x0000002900297306 */ /* 0x000fe20000200c00 */
[----:B------:R-:W-:Y:S02]  /*34c0*/  IADD3 R11, PT, PT, R11, -0x80, RZ ;  /* 0xffffff800b0b7810 */ /* 0x000fe40007ffe0ff */
[----:B------:R-:W-:Y:S02]  /*34d0*/  IADD3 R12, PT, PT, R12, -0x80, RZ ;  /* 0xffffff800c0c7810 */ /* 0x000fe40007ffe0ff */
[----:B------:R-:W-:-:S02]  /*34e0*/  LEA.HI R33, R14, 0xffffff80, RZ, 0x8 ;  /* 0xffffff800e217811 */ /* 0x000fc400078f40ff */
[----:B------:R-:W-:Y:S01]  /*34f0*/  LOP3.LUT R13, R13, 0xff, RZ, 0xc0, !PT ;  /* 0x000000ff0d0d7812 */ /* 0x000fe200078ec0ff */
[----:B------:R0:W4:Y:S01]  /*3500*/  I2F.F16 R42, R11 ;  /* 0x0000000b002a7306 */ /* 0x0001220000200c00 */
[----:B------:R-:W-:Y:S01]  /*3510*/  SHF.R.U32.HI R14, RZ, 0x10, R14 ;  /* 0x00000010ff0e7819 */ /* 0x000fe2000001160e */
[----:B---3--:R-:W-:Y:S01]  /*3520*/  HADD2.F32 R22, -RZ, R22.H0_H0 ;  /* 0x20000016ff167230 */ /* 0x008fe20000004100 */
[----:B------:R-:W-:Y:S02]  /*3530*/  IADD3 R13, PT, PT, R13, -0x80, RZ ;  /* 0xffffff800d0d7810 */ /* 0x000fe40007ffe0ff */
[----:B------:R-:W-:Y:S02]  /*3540*/  LOP3.LUT R14, R14, 0xff, RZ, 0xc0, !PT ;  /* 0x000000ff0e0e7812 */ /* 0x000fe400078ec0ff */
[----:B------:R-:W-:Y:S01]  /*3550*/  LEA.HI R31, R15, 0xffffff80, RZ, 0x8 ;  /* 0xffffff800f1f7811 */ /* 0x000fe200078f40ff */
[----:B------:R3:W-:Y:S01]  /*3560*/  I2F.F16 R38, R12 ;  /* 0x0000000c00267306 */ /* 0x0007e20000200c00 */
[----:B0-----:R-:W-:-:S02]  /*3570*/  LOP3.LUT R11, R36, 0xff, RZ, 0xc0, !PT ;  /* 0x000000ff240b7812 */ /* 0x001fc400078ec0ff */
[----:B------:R-:W-:Y:S02]  /*3580*/  IADD3 R14, PT, PT, R14, -0x80, RZ ;  /* 0xffffff800e0e7810 */ /* 0x000fe40007ffe0ff */
[----:B------:R-:W-:Y:S01]  /*3590*/  IADD3 R11, PT, PT, R11, -0x80, RZ ;  /* 0xffffff800b0b7810 */ /* 0x000fe20007ffe0ff */
[----:B----4-:R-:W-:Y:S02]  /*35a0*/  HADD2.F32 R49, -RZ, R42.H0_H0 ;  /* 0x2000002aff317230 */ /* 0x010fe40000004100 */
[----:B------:R-:W0:Y:S01]  /*35b0*/  I2F.F16 R36, R13 ;  /* 0x0000000d00247306 */ /* 0x000e220000200c00 */
[--C-:B---3--:R-:W-:Y:S02]  /*35c0*/  SHF.R.U32.HI R12, RZ, 0x8, R15.reuse ;  /* 0x00000008ff0c7819 */ /* 0x108fe4000001160f */
[----:B------:R-:W-:Y:S02]  /*35d0*/  SHF.R.U32.HI R15, RZ, 0x10, R15 ;  /* 0x00000010ff0f7819 */ /* 0x000fe4000001160f */
[----:B------:R-:W-:-:S02]  /*35e0*/  LOP3.LUT R12, R12, 0xff, RZ, 0xc0, !PT ;  /* 0x000000ff0c0c7812 */ /* 0x000fc400078ec0ff */
[----:B------:R-:W-:Y:S01]  /*35f0*/  LOP3.LUT R15, R15, 0xff, RZ, 0xc0, !PT ;  /* 0x000000ff0f0f7812 */ /* 0x000fe200078ec0ff */
[----:B------:R1:W3:Y:S01]  /*3600*/  I2F.F16 R40, R11 ;  /* 0x0000000b00287306 */ /* 0x0002e20000200c00 */
[----:B------:R-:W-:Y:S02]  /*3610*/  IADD3 R45, PT, PT, R12, -0x80, RZ ;  /* 0xffffff800c2d7810 */ /* 0x000fe40007ffe0ff */
[----:B------:R-:W-:Y:S01]  /*3620*/  IADD3 R15, PT, PT, R15, -0x80, RZ ;  /* 0xffffff800f0f7810 */ /* 0x000fe20007ffe0ff */
[----:B0-----:R-:W-:-:S04]  /*3630*/  HADD2.F32 R36, -RZ, R36.H0_H0 ;  /* 0x20000024ff247230 */ /* 0x001fc80000004100 */
[----:B------:R-:W0:Y:S01]  /*3640*/  I2F.F16 R13, R45 ;  /* 0x0000002d000d7306 */ /* 0x000e220000200c00 */
[----:B-1----:R-:W-:Y:S02]  /*3650*/  HADD2.F32 R11, -RZ, R20.H0_H0 ;  /* 0x20000014ff0b7230 */ /* 0x002fe40000004100 */
[----:B---3--:R-:W-:-:S05]  /*3660*/  HADD2.F32 R40, -RZ, R40.H0_H0 ;  /* 0x20000028ff287230 */ /* 0x008fca0000004100 */
[----:B------:R1:W3:Y:S01]  /*3670*/  I2F.F16 R37, R14 ;  /* 0x0000000e00257306 */ /* 0x0002e20000200c00 */
[----:B0-----:R-:W-:-:S07]  /*3680*/  HADD2.F32 R13, -RZ, R13.H0_H0 ;  /* 0x2000000dff0d7230 */ /* 0x001fce0000004100 */
[----:B------:R-:W-:Y:S01]  /*3690*/  I2F.F16 R32, R32 ;  /* 0x0000002000207306 */ /* 0x000fe20000200c00 */
[----:B-1----:R-:W-:Y:S02]  /*36a0*/  HADD2.F32 R14, -RZ, R43.H0_H0 ;  /* 0x2000002bff0e7230 */ /* 0x002fe40000004100 */
[----:B---3--:R-:W-:-:S05]  /*36b0*/  HADD2.F32 R37, -RZ, R37.H0_H0 ;  /* 0x20000025ff257230 */ /* 0x008fca0000004100 */
[----:B------:R-:W-:Y:S08]  /*36c0*/  I2F.F16 R23, R23 ;  /* 0x0000001700177306 */ /* 0x000ff00000200c00 */
[----:B------:R-:W-:Y:S08]  /*36d0*/  I2F.F16 R15, R15 ;  /* 0x0000000f000f7306 */ /* 0x000ff00000200c00 */
[----:B------:R-:W0:Y:S08]  /*36e0*/  I2F.F16 R31, R31 ;  /* 0x0000001f001f7306 */ /* 0x000e300000200c00 */
[----:B------:R-:W1:Y:S01]  /*36f0*/  I2F.F16 R33, R33 ;  /* 0x0000002100217306 */ /* 0x000e620000200c00 */
[----:B0-----:R-:W-:-:S02]  /*3700*/  HADD2.F32 R31, -RZ, R31.H0_H0 ;  /* 0x2000001fff1f7230 */ /* 0x001fc40000004100 */
[----:B-1----:R-:W-:Y:S01]  /*3710*/  HADD2.F32 R33, -RZ, R33.H0_H0 ;  /* 0x20000021ff217230 */ /* 0x002fe20000004100 */
[----:B--2---:R-:W-:Y:S02]  /*3720*/  LOP3.LUT R12, R16, 0xff, RZ, 0xc0, !PT ;  /* 0x000000ff100c7812 */ /* 0x004fe400078ec0ff */
[C---:B------:R-:W-:Y:S02]  /*3730*/  LOP3.LUT R45, R17.reuse, 0xff, RZ, 0xc0, !PT ;  /* 0x000000ff112d7812 */ /* 0x040fe400078ec0ff */
[----:B------:R-:W-:Y:S01]  /*3740*/  IADD3 R47, PT, PT, R12, -0x80, RZ ;  /* 0xffffff800c2f7810 */ /* 0x000fe20007ffe0ff */
[----:B------:R-:W-:Y:S01]  /*3750*/  HADD2.F32 R12, -RZ, R44.H0_H0 ;  /* 0x2000002cff0c7230 */ /* 0x000fe20000004100 */
[----:B------:R-:W-:Y:S01]  /*3760*/  LEA.HI R30, R16, 0xffffff80, RZ, 0x8 ;  /* 0xffffff80101e7811 */ /* 0x000fe200078f40ff */
[----:B------:R-:W-:Y:S01]  /*3770*/  HADD2.F32 R44, -RZ, R39.H0_H0 ;  /* 0x20000027ff2c7230 */ /* 0x000fe20000004100 */
[----:B------:R-:W-:Y:S01]  /*3780*/  LEA.HI R29, R17, 0xffffff80, RZ, 0x8 ;  /* 0xffffff80111d7811 */ /* 0x000fe200078f40ff */
[----:B------:R-:W0:Y:S01]  /*3790*/  I2F.F16 R39, R47 ;  /* 0x0000002f00277306 */ /* 0x000e220000200c00 */
[----:B------:R-:W-:Y:S01]  /*37a0*/  FFMA.FTZ R46, R12, R11, RZ ;  /* 0x0000000b0c2e7223 */ /* 0x000fe200000100ff */
[C---:B------:R-:W-:Y:S01]  /*37b0*/  FFMA.FTZ R12, R11.reuse, R14, RZ ;  /* 0x0000000e0b0c7223 */ /* 0x040fe200000100ff */
[C---:B------:R-:W-:Y:S01]  /*37c0*/  FFMA.FTZ R43, R11.reuse, R44, RZ ;  /* 0x0000002c0b2b7223 */ /* 0x040fe200000100ff */
[----:B------:R-:W-:Y:S01]  /*37d0*/  FFMA.FTZ R44, R11, R22, RZ ;  /* 0x000000160b2c7223 */ /* 0x000fe200000100ff */
[----:B------:R-:W-:Y:S01]  /*37e0*/  IADD3 R11, PT, PT, R45, -0x80, RZ ;  /* 0xffffff802d0b7810 */ /* 0x000fe20007ffe0ff */
[----:B------:R-:W-:Y:S01]  /*37f0*/  HADD2.F32 R45, -RZ, R20.H1_H1 ;  /* 0x30000014ff2d7230 */ /* 0x000fe20000004100 */
[----:B------:R-:W-:Y:S01]  /*3800*/  SHF.R.U32.HI R22, RZ, 0x8, R16 ;  /* 0x00000008ff167819 */ /* 0x000fe20000011610 */
[----:B------:R-:W-:Y:S01]  /*3810*/  HADD2.F32 R20, -RZ, R41.H0_H0 ;  /* 0x20000029ff147230 */ /* 0x000fe20000004100 */
[----:B------:R-:W-:Y:S01]  /*3820*/  LOP3.LUT R41, R19, 0xff, RZ, 0xc0, !PT ;  /* 0x000000ff13297812 */ /* 0x000fe200078ec0ff */
[----:B------:R-:W-:Y:S01]  /*3830*/  I2F.F16 R29, R29 ;  /* 0x0000001d001d7306 */ /* 0x000fe20000200c00 */
[C---:B------:R-:W-:Y:S01]  /*3840*/  FFMA.FTZ R40, R45.reuse, R40, R12 ;  /* 0x000000282d287223 */ /* 0x040fe2000001000c */
[----:B------:R-:W-:Y:S01]  /*3850*/  SHF.R.U32.HI R12, RZ, 0x10, R16 ;  /* 0x00000010ff0c7819 */ /* 0x000fe20000011610 */
[C---:B------:R-:W-:Y:S01]  /*3860*/  FFMA.FTZ R20, R45.reuse, R20, R43 ;  /* 0x000000142d147223 */ /* 0x040fe2000001002b */
[----:B------:R-:W-:Y:S01]  /*3870*/  FFMA.FTZ R44, R45, R13, R44 ;  /* 0x0000000d2d2c7223 */ /* 0x000fe2000001002c */
[----:B------:R-:W-:Y:S01]  /*3880*/  IADD3 R43, PT, PT, R41, -0x80, RZ ;  /* 0xffffff80292b7810 */ /* 0x000fe20007ffe0ff */
[----:B------:R-:W-:Y:S01]  /*3890*/  FFMA.FTZ R42, R49, R45, R46 ;  /* 0x0000002d312a7223 */ /* 0x000fe2000001002e */
[----:B------:R-:W-:Y:S01]  /*38a0*/  LOP3.LUT R12, R12, 0xff, RZ, 0xc0, !PT ;  /* 0x000000ff0c0c7812 */ /* 0x000fe200078ec0ff */
[----:B------:R-:W-:Y:S01]  /*38b0*/  HADD2.F32 R45, -RZ, R38.H0_H0 ;  /* 0x20000026ff2d7230 */ /* 0x000fe20000004100 */
[----:B------:R-:W-:Y:S01]  /*38c0*/  SHF.R.U32.HI R13, RZ, 0x8, R17 ;  /* 0x00000008ff0d7819 */ /* 0x000fe20000011611 */
[----:B------:R-:W-:Y:S01]  /*38d0*/  HADD2.F32 R46, -RZ, R15.H0_H0 ;  /* 0x2000000fff2e7230 */ /* 0x000fe20000004100 */
[----:B------:R-:W-:Y:S01]  /*38e0*/  LOP3.LUT R41, R22, 0xff, RZ, 0xc0, !PT ;  /* 0x000000ff16297812 */ /* 0x000fe200078ec0ff */
[----:B------:R-:W1:Y:S01]  /*38f0*/  I2F.F16 R11, R11 ;  /* 0x0000000b000b7306 */ /* 0x000e620000200c00 */
[----:B------:R-:W-:Y:S01]  /*3900*/  IADD3 R38, PT, PT, R12, -0x80, RZ ;  /* 0xffffff800c267810 */ /* 0x000fe20007ffe0ff */
[----:B0-----:R-:W-:Y:S01]  /*3910*/  HADD2.F32 R39, -RZ, R39.H0_H0 ;  /* 0x20000027ff277230 */ /* 0x001fe20000004100 */
[----:B------:R-:W-:Y:S01]  /*3920*/  IADD3 R16, PT, PT, R41, -0x80, RZ ;  /* 0xffffff8029107810 */ /* 0x000fe20007ffe0ff */
[----:B------:R-:W-:Y:S01]  /*3930*/  HADD2.F32 R41, -RZ, R21.H0_H0 ;  /* 0x20000015ff297230 */ /* 0x000fe20000004100 */
[----:B------:R-:W-:-:S03]  /*3940*/  LOP3.LUT R14, R18, 0xff, RZ, 0xc0, !PT ;  /* 0x000000ff120e7812 */ /* 0x000fc600078ec0ff */
[----:B------:R0:W2:Y:S01]  /*3950*/  I2F.F16 R22, R43 ;  /* 0x0000002b00167306 */ /* 0x0000a20000200c00 */
[----:B------:R-:W-:Y:S01]  /*3960*/  FFMA.FTZ R42, R45, R41, R42 ;  /* 0x000000292d2a7223 */ /* 0x000fe2000001002a */
[----:B------:R-:W-:Y:S01]  /*3970*/  SHF.R.U32.HI R45, RZ, 0x10, R17 ;  /* 0x00000010ff2d7819 */ /* 0x000fe20000011611 */
[C---:B------:R-:W-:Y:S01]  /*3980*/  FFMA.FTZ R36, R41.reuse, R36, R20 ;  /* 0x0000002429247223 */ /* 0x040fe20000010014 */
[----:B------:R-:W-:Y:S01]  /*3990*/  SHF.R.U32.HI R20, RZ, 0x8, R18 ;  /* 0x00000008ff147819 */ /* 0x000fe20000011612 */
[C---:B------:R-:W-:Y:S01]  /*39a0*/  FFMA.FTZ R40, R41.reuse, R37, R40 ;  /* 0x0000002529287223 */ /* 0x040fe20000010028 */
[----:B------:R-:W-:Y:S01]  /*39b0*/  IADD3 R14, PT, PT, R14, -0x80, RZ ;  /* 0xffffff800e0e7810 */ /* 0x000fe20007ffe0ff */
[----:B------:R-:W-:Y:S01]  /*39c0*/  HADD2.F32 R37, -RZ, R21.H1_H1 ;  /* 0x30000015ff257230 */ /* 0x000fe20000004100 */
[----:B------:R-:W-:Y:S01]  /*39d0*/  LOP3.LUT R20, R20, 0xff, RZ, 0xc0, !PT ;  /* 0x000000ff14147812 */ /* 0x000fe200078ec0ff */
[----:B------:R-:W-:Y:S01]  /*39e0*/  FFMA.FTZ R44, R41, R46, R44 ;  /* 0x0000002e292c7223 */ /* 0x000fe2000001002c */
[----:B0-----:R-:W-:Y:S01]  /*39f0*/  LOP3.LUT R43, R13, 0xff, RZ, 0xc0, !PT ;  /* 0x000000ff0d2b7812 */ /* 0x001fe200078ec0ff */
[----:B------:R-:W-:Y:S01]  /*3a00*/  I2F.F16 R16, R16 ;  /* 0x0000001000107306 */ /* 0x000fe20000200c00 */
[----:B------:R-:W0:Y:S01]  /*3a10*/  LDS.64 R12, [UR4+0x38] ;  /* 0x00003804ff0c7984 */ /* 0x000e220008000a00 */
[----:B------:R-:W-:Y:S01]  /*3a20*/  LOP3.LUT R45, R45, 0xff, RZ, 0xc0, !PT ;  /* 0x000000ff2d2d7812 */ /* 0x000fe200078ec0ff */
[----:B------:R-:W-:Y:S01]  /*3a30*/  FFMA.FTZ R44, R37, R31, R44 ;  /* 0x0000001f252c7223 */ /* 0x000fe2000001002c */
[----:B------:R-:W-:Y:S01]  /*3a40*/  VIADD R17, R43, 0xffffff80 ;  /* 0xffffff802b117836 */ /* 0x000fe20000000000 */
[----:B------:R-:W-:Y:S01]  /*3a50*/  SHF.R.U32.HI R21, RZ, 0x10, R18 ;  /* 0x00000010ff157819 */ /* 0x000fe20000011612 */
[----:B------:R-:W-:Y:S01]  /*3a60*/  HADD2.F32 R43, -RZ, R32.H0_H0 ;  /* 0x20000020ff2b7230 */ /* 0x000fe20000004100 */
[----:B------:R-:W-:Y:S01]  /*3a70*/  IADD3 R20, PT, PT, R20, -0x80, RZ ;  /* 0xffffff8014147810 */ /* 0x000fe20007ffe0ff */
[----:B------:R-:W-:Y:S01]  /*3a80*/  HADD2.F32 R32, -RZ, R23.H0_H0 ;  /* 0x20000017ff207230 */ /* 0x000fe20000004100 */
[--C-:B------:R-:W-:Y:S01]  /*3a90*/  SHF.R.U32.HI R23, RZ, 0x8, R19.reuse ;  /* 0x00000008ff177819 */ /* 0x100fe20000011613 */
[----:B------:R-:W3:Y:S01]  /*3aa0*/  I2F.F16 R14, R14 ;  /* 0x0000000e000e7306 */ /* 0x000ee20000200c00 */
[----:B------:R-:W-:Y:S01]  /*3ab0*/  SHF.R.U32.HI R31, RZ, 0x10, R19 ;  /* 0x00000010ff1f7819 */ /* 0x000fe20000011613 */
[----:B------:R-:W-:Y:S01]  /*3ac0*/  FFMA.FTZ R40, R37, R33, R40 ;  /* 0x0000002125287223 */ /* 0x000fe20000010028 */
[----:B------:R-:W-:Y:S01]  /*3ad0*/  LOP3.LUT R23, R23, 0xff, RZ, 0xc0, !PT ;  /* 0x000000ff17177812 */ /* 0x000fe200078ec0ff */
[----:B------:R-:W-:Y:S01]  /*3ae0*/  FFMA.FTZ R36, R37, R32, R36 ;  /* 0x0000002025247223 */ /* 0x000fe20000010024 */
[----:B------:R-:W-:Y:S01]  /*3af0*/  IADD3 R45, PT, PT, R45, -0x80, RZ ;  /* 0xffffff802d2d7810 */ /* 0x000fe20007ffe0ff */
[----:B------:R-:W-:Y:S01]  /*3b00*/  FFMA.FTZ R42, R43, R37, R42 ;  /* 0x000000252b2a7223 */ /* 0x000fe2000001002a */
[----:B------:R-:W-:Y:S01]  /*3b10*/  IADD3 R23, PT, PT, R23, -0x80, RZ ;  /* 0xffffff8017177810 */ /* 0x000fe20007ffe0ff */
[----:B------:R-:W4:Y:S01]  /*3b20*/  I2F.F16 R17, R17 ;  /* 0x0000001100117306 */ /* 0x000f220000200c00 */
[----:B------:R-:W-:Y:S01]  /*3b30*/  LOP3.LUT R21, R21, 0xff, RZ, 0xc0, !PT ;  /* 0x000000ff15157812 */ /* 0x000fe200078ec0ff */
[----:B-1----:R-:W-:Y:S01]  /*3b40*/  HADD2.F32 R37, -RZ, R11.H0_H0 ;  /* 0x2000000bff257230 */ /* 0x002fe20000004100 */
[----:B------:R-:W-:Y:S01]  /*3b50*/  LOP3.LUT R32, R31, 0xff, RZ, 0xc0, !PT ;  /* 0x000000ff1f207812 */ /* 0x000fe200078ec0ff */
[----:B--2---:R-:W-:Y:S01]  /*3b60*/  HADD2.F32 R43, -RZ, R22.H0_H0 ;  /* 0x20000016ff2b7230 */ /* 0x004fe20000004100 */
[----:B------:R-:W-:-:S02]  /*3b70*/  IADD3 R21, PT, PT, R21, -0x80, RZ ;  /* 0xffffff8015157810 */ /* 0x000fc40007ffe0ff */
[----:B------:R-:W-:Y:S01]  /*3b80*/  IADD3 R33, PT, PT, R32, -0x80, RZ ;  /* 0xffffff8020217810 */ /* 0x000fe20007ffe0ff */
[----:B------:R-:W1:Y:S01]  /*3b90*/  I2F.F16 R20, R20 ;  /* 0x0000001400147306 */ /* 0x000e620000200c00 */
[----:B------:R-:W-:Y:S01]  /*3ba0*/  LEA.HI R18, R18, 0xffffff80, RZ, 0x8 ;  /* 0xffffff8012127811 */ /* 0x000fe200078f40ff */
[----:B---3--:R-:W-:Y:S01]  /*3bb0*/  HADD2.F32 R14, -RZ, R14.H0_H0 ;  /* 0x2000000eff0e7230 */ /* 0x008fe20000004100 */
[----:B------:R-:W-:Y:S01]  /*3bc0*/  LEA.HI R19, R19, 0xffffff80, RZ, 0x8 ;  /* 0xffffff8013137811 */ /* 0x000fe200078f40ff */
[----:B----4-:R-:W-:-:S04]  /*3bd0*/  HADD2.F32 R17, -RZ, R17.H0_H0 ;  /* 0x20000011ff117230 */ /* 0x010fc80000004100 */
[----:B------:R-:W2:Y:S01]  /*3be0*/  I2F.F16 R23, R23 ;  /* 0x0000001700177306 */ /* 0x000ea20000200c00 */
[----:B0-----:R-:W-:-:S07]  /*3bf0*/  HADD2.F32 R31, -RZ, R12.H0_H0 ;  /* 0x2000000cff1f7230 */ /* 0x001fce0000004100 */
[----:B------:R-:W0:Y:S01]  /*3c00*/  I2F.F16 R15, R45 ;  /* 0x0000002d000f7306 */ /* 0x000e220000200c00 */
[----:B------:R-:W-:Y:S02]  /*3c10*/  HADD2.F32 R12, -RZ, R12.H1_H1 ;  /* 0x3000000cff0c7230 */ /* 0x000fe40000004100 */
[----:B------:R-:W-:Y:S02]  /*3c20*/  HADD2.F32 R32, -RZ, R13.H0_H0 ;  /* 0x2000000dff207230 */ /* 0x000fe40000004100 */
[----:B------:R-:W-:Y:S01]  /*3c30*/  FFMA.FTZ R42, R39, R31, R42 ;  /* 0x0000001f272a7223 */ /* 0x000fe2000001002a */
[C---:B------:R-:W-:Y:S01]  /*3c40*/  FFMA.FTZ R39, R31.reuse, R37, R36 ;  /* 0x000000251f277223 */ /* 0x040fe20000010024 */
[C---:B------:R-:W-:Y:S01]  /*3c50*/  FFMA.FTZ R41, R31.reuse, R14, R40 ;  /* 0x0000000e1f297223 */ /* 0x040fe20000010028 */
[----:B------:R-:W-:Y:S01]  /*3c60*/  FFMA.FTZ R44, R31, R43, R44 ;  /* 0x0000002b1f2c7223 */ /* 0x000fe2000001002c */
[----:B------:R-:W3:Y:S01]  /*3c70*/  I2F.F16 R38, R38 ;  /* 0x0000002600267306 */ /* 0x000ee20000200c00 */
[----:B------:R-:W-:-:S02]  /*3c80*/  HADD2.F32 R37, -RZ, R16.H0_H0 ;  /* 0x20000010ff257230 */ /* 0x000fc40000004100 */
[C---:B------:R-:W-:Y:S01]  /*3c90*/  FFMA.FTZ R17, R12.reuse, R17, R39 ;  /* 0x000000110c117223 */ /* 0x040fe20000010027 */
[----:B-1----:R-:W-:Y:S02]  /*3ca0*/  HADD2.F32 R31, -RZ, R20.H0_H0 ;  /* 0x20000014ff1f7230 */ /* 0x002fe40000004100 */
[----:B--2---:R-:W-:Y:S02]  /*3cb0*/  HADD2.F32 R23, -RZ, R23.H0_H0 ;  /* 0x20000017ff177230 */ /* 0x004fe40000004100 */
[----:B------:R-:W-:Y:S01]  /*3cc0*/  FFMA.FTZ R37, R37, R12, R42 ;  /* 0x0000000c25257223 */ /* 0x000fe2000001002a */
[----:B0-----:R-:W-:Y:S01]  /*3cd0*/  HADD2.F32 R15, -RZ, R15.H0_H0 ;  /* 0x2000000fff0f7230 */ /* 0x001fe20000004100 */
[----:B------:R-:W0:Y:S01]  /*3ce0*/  I2F.F16 R21, R21 ;  /* 0x0000001500157306 */ /* 0x000e220000200c00 */
[C---:B------:R-:W-:Y:S01]  /*3cf0*/  FFMA.FTZ R31, R12.reuse, R31, R41 ;  /* 0x0000001f0c1f7223 */ /* 0x040fe20000010029 */
[----:B------:R-:W-:Y:S01]  /*3d00*/  FFMA.FTZ R23, R12, R23, R44 ;  /* 0x000000170c177223 */ /* 0x000fe2000001002c */
[----:B------:R-:W-:-:S02]  /*3d10*/  HADD2.F32 R13, -RZ, R13.H1_H1 ;  /* 0x3000000dff0d7230 */ /* 0x000fc40000004100 */
[----:B------:R-:W-:Y:S01]  /*3d20*/  FFMA.FTZ R14, R32, R15, R17 ;  /* 0x0000000f200e7223 */ /* 0x000fe20000010011 */
[----:B------:R-:W-:Y:S02]  /*3d30*/  HADD2.F32 R12, -RZ, R29.H0_H0 ;  /* 0x2000001dff0c7230 */ /* 0x000fe40000004100 */
[----:B---3--:R-:W-:Y:S01]  /*3d40*/  HADD2.F32 R38, -RZ, R38.H0_H0 ;  /* 0x20000026ff267230 */ /* 0x008fe20000004100 */
[----:B------:R-:W1:Y:S01]  /*3d50*/  I2F.F16 R11, R33 ;  /* 0x00000021000b7306 */ /* 0x000e620000200c00 */
[----:B------:R-:W-:Y:S02]  /*3d60*/  HADD2.F32 R15, -RZ, R0.H1_H1 ;  /* 0x30000000ff0f7230 */ /* 0x000fe40000004100 */
[----:B------:R-:W-:Y:S01]  /*3d70*/  FFMA.FTZ R12, R13, R12, R14 ;  /* 0x0000000c0d0c7223 */ /* 0x000fe2000001000e */
[----:B------:R-:W-:Y:S02]  /*3d80*/  HADD2.F32 R17, -RZ, R8.H0_H0 ;  /* 0x20000008ff117230 */ /* 0x000fe40000004100 */
[----:B------:R-:W-:Y:S01]  /*3d90*/  FFMA.FTZ R37, R38, R32, R37 ;  /* 0x0000002026257223 */ /* 0x000fe20000010025 */
[----:B------:R-:W-:Y:S01]  /*3da0*/  FMUL.FTZ R12, R15, R12 ;  /* 0x0000000c0f0c7220 */ /* 0x000fe20000410000 */
[----:B0-----:R-:W-:Y:S01]  /*3db0*/  HADD2.F32 R21, -RZ, R21.H0_H0 ;  /* 0x20000015ff157230 */ /* 0x001fe20000004100 */
[----:B------:R-:W0:Y:S03]  /*3dc0*/  I2F.F16 R30, R30 ;  /* 0x0000001e001e7306 */ /* 0x000e260000200c00 */
[----:B------:R-:W-:Y:S01]  /*3dd0*/  F2FP.F16.F32.PACK_AB R12, RZ, R12 ;  /* 0x0000000cff0c723e */ /* 0x000fe200000000ff */
[----:B------:R-:W-:Y:S01]  /*3de0*/  FFMA.FTZ R21, R32, R21, R31 ;  /* 0x0000001520157223 */ /* 0x000fe2000001001f */
[----:B-1----:R-:W-:-:S03]  /*3df0*/  HADD2.F32 R16, -RZ, R11.H0_H0 ;  /* 0x2000000bff107230 */ /* 0x002fc60000004100 */
[----:B------:R-:W1:Y:S01]  /*3e00*/  I2F.F16 R18, R18 ;  /* 0x0000001200127306 */ /* 0x000e620000200c00 */
[----:B------:R-:W-:Y:S02]  /*3e10*/  HADD2.F32 R11, -RZ, R0.H0_H0 ;  /* 0x20000000ff0b7230 */ /* 0x000fe40000004100 */
[----:B------:R-:W-:Y:S01]  /*3e20*/  FFMA.FTZ R16, R32, R16, R23 ;  /* 0x0000001020107223 */ /* 0x000fe20000010017 */
[----:B0-----:R-:W-:-:S04]  /*3e30*/  HADD2.F32 R30, -RZ, R30.H0_H0 ;  /* 0x2000001eff1e7230 */ /* 0x001fc80000004100 */
[----:B------:R-:W0:Y:S01]  /*3e40*/  I2F.F16 R19, R19 ;  /* 0x0000001300137306 */ /* 0x000e220000200c00 */
[----:B------:R-:W-:Y:S01]  /*3e50*/  FFMA.FTZ R30, R30, R13, R37 ;  /* 0x0000000d1e1e7223 */ /* 0x000fe20000010025 */
[----:B-1----:R-:W-:-:S03]  /*3e60*/  HADD2.F32 R18, -RZ, R18.H0_H0 ;  /* 0x20000012ff127230 */ /* 0x002fc60000004100 */
[----:B------:R-:W-:Y:S02]  /*3e70*/  FMUL.FTZ R30, R11, R30 ;  /* 0x0000001e0b1e7220 */ /* 0x000fe40000410000 */
[----:B------:R-:W-:-:S03]  /*3e80*/  FFMA.FTZ R18, R13, R18, R21 ;  /* 0x000000120d127223 */ /* 0x000fc60000010015 */
[----:B------:R-:W-:Y:S01]  /*3e90*/  F2FP.F16.F32.PACK_AB R30, RZ, R30 ;  /* 0x0000001eff1e723e */ /* 0x000fe200000000ff */
[----:B0-----:R-:W-:Y:S02]  /*3ea0*/  HADD2.F32 R14, -RZ, R19.H0_H0 ;  /* 0x20000013ff0e7230 */ /* 0x001fe40000004100 */
[----:B------:R-:W-:Y:S01]  /*3eb0*/  FMUL.FTZ R18, R17, R18 ;  /* 0x0000001211127220 */ /* 0x000fe20000410000 */
[----:B------:R-:W-:Y:S01]  /*3ec0*/  HADD2.F32 R19, -RZ, R8.H1_H1 ;  /* 0x30000008ff137230 */ /* 0x000fe20000004100 */
[----:B------:R-:W-:Y:S01]  /*3ed0*/  PRMT R30, R30, 0x5410, R12 ;  /* 0x000054101e1e7816 */ /* 0x000fe2000000000c */
[----:B------:R-:W-:Y:S02]  /*3ee0*/  FFMA.FTZ R14, R13, R14, R16 ;  /* 0x0000000e0d0e7223 */ /* 0x000fe40000010010 */
[----:B------:R-:W-:Y:S02]  /*3ef0*/  F2FP.F16.F32.PACK_AB R18, RZ, R18 ;  /* 0x00000012ff12723e */ /* 0x000fe400000000ff */
[----:B------:R-:W-:-:S02]  /*3f00*/  HFMA2 R6, R30, 1, 1, R6 ;  /* 0x3c003c001e067831 */ /* 0x000fc40000000006 */
[----:B------:R-:W-:-:S05]  /*3f10*/  FMUL.FTZ R14, R19, R14 ;  /* 0x0000000e130e7220 */ /* 0x000fca0000410000 */
[----:B------:R-:W-:-:S04]  /*3f20*/  F2FP.F16.F32.PACK_AB R14, RZ, R14 ;  /* 0x0000000eff0e723e */ /* 0x000fc800000000ff */
[----:B------:R-:W-:-:S05]  /*3f30*/  PRMT R18, R18, 0x5410, R14 ;  /* 0x0000541012127816 */ /* 0x000fca000000000e */
[----:B------:R-:W-:-:S07]  /*3f40*/  HADD2 R5, R18, R5 ;  /* 0x0000000512057230 */ /* 0x000fce0000000000 */
.L_x_3995:
        /* <DEDUP_REMOVED lines=8> */
.L_x_3991:
[----:B------:R-:W0:Y:S02]  /*3fd0*/  LDCU UR5, c[0x0][0x3cc] ;  /* 0x00007980ff0577ac */ /* 0x000e240008000800 */
[----:B0-----:R-:W-:-:S04]  /*3fe0*/  VIMNMX R30, PT, PT, R10, UR5, PT ;  /* 0x000000050a1e7c48 */ /* 0x001fc8000bfe0100 */
[----:B------:R-:W-:-:S13]  /*3ff0*/  ISETP.GT.AND P0, PT, R30, R9, PT ;  /* 0x000000091e00720c */ /* 0x000fda0003f04270 */
[----:B------:R-:W-:Y:S05]  /*4000*/  @!P0 BRA `(.L_x_3997) ;  /* 0x00000018001c8947 */ /* 0x000fea0003800000 */
[----:B------:R-:W0:Y:S01]  /*4010*/  LDC.64 R12, c[0x0][0x3b8] ;  /* 0x0000ee00ff0c7b82 */ /* 0x000e220000000a00 */
[----:B------:R-:W-:Y:S02]  /*4020*/  MOV R32, R18 ;  /* 0x0000001200207202 */ /* 0x000fe40000000f00 */
[----:B------:R-:W-:-:S05]  /*4030*/  MOV R33, R19 ;  /* 0x0000001300217202 */ /* 0x000fca0000000f00 */
[----:B------:R-:W2:Y:S01]  /*4040*/  LDC.64 R2, c[0x0][0x3a8] ;  /* 0x0000ea00ff027b82 */ /* 0x000ea20000000a00 */
[----:B0-----:R-:W-:-:S03]  /*4050*/  IMAD.WIDE.U32 R12, R9, 0x4, R12 ;  /* 0x00000004090c7825 */ /* 0x001fc600078e000c */
[----:B------:R-:W-:-:S04]  /*4060*/  IADD3 R28, P0, PT, R12, 0x2, RZ ;  /* 0x000000020c1c7810 */ /* 0x000fc80007f1e0ff */
[----:B------:R-:W-:-:S09]  /*4070*/  IADD3.X R11, PT, PT, RZ, R13, RZ, P0, !PT ;  /* 0x0000000dff0b7210 */ /* 0x000fd200007fe4ff */
.L_x_4000:
[----:B------:R-:W-:-:S13]  /*4080*/  ISETP.NE.AND P0, PT, R9, R4, PT ;  /* 0x000000040900720c */ /* 0x000fda0003f05270 */
[----:B-----5:R-:W-:Y:S02]  /*4090*/  @!P0 LEA R14, R7, R1, 0x3 ;  /* 0x00000001070e8211 */ /* 0x020fe400078e18ff */
[----:B------:R-:W-:-:S04]  /*40a0*/  @!P0 MOV R29, R11 ;  /* 0x0000000b001d8202 */ /* 0x000fc80000000f00 */
[----:B------:R-:W3:Y:S04]  /*40b0*/  @!P0 LDL.64 R14, [R14+0x8] ;  /* 0x000008000e0e8983 */ /* 0x000ee80000100a00 */
[----:B------:R-:W4:Y:S01]  /*40c0*/  @!P0 LDG.E.U16.CONSTANT R12, desc[UR6][R28.64] ;  /* 0x000000061c0c8981 */ /* 0x000f22000c1e9500 */
[----:B--2---:R-:W-:Y:S01]  /*40d0*/  IMAD.WIDE R16, R3, 0x4, R32 ;  /* 0x0000000403107825 */ /* 0x004fe200078e0220 */
[----:B------:R-:W-:-:S03]  /*40e0*/  ISETP.LE.AND P1, PT, R2, UR8, PT ;  /* 0x0000000802007c0c */ /* 0x000fc6000bf23270 */
[----:B------:R-:W-:Y:S02]  /*40f0*/  IMAD.WIDE R20, R3, 0x4, R16 ;  /* 0x0000000403147825 */ /* 0x000fe400078e0210 */
[----:B------:R-:W5:Y:S01]  /*4100*/  LDG.E.128.CONSTANT R16, desc[UR6][R16.64] ;  /* 0x0000000610107981 */ /* 0x000f62000c1e9d00 */
[----:B---3--:R-:W-:Y:S02]  /*4110*/  @!P0 PRMT R0, R14, 0x7610, R0 ;  /* 0x000076100e008816 */ /* 0x008fe40000000000 */
[----:B------:R-:W-:Y:S02]  /*4120*/  @!P0 PRMT R8, R15, 0x7610, R8 ;  /* 0x000076100f088816 */ /* 0x000fe40000000008 */
[----:B------:R-:W-:Y:S02]  /*4130*/  @!P0 PRMT R0, R0, 0x7610, R14 ;  /* 0x0000761000008816 */ /* 0x000fe4000000000e */
[----:B------:R-:W-:Y:S02]  /*4140*/  @!P0 PRMT R8, R8, 0x7610, R15 ;  /* 0x0000761008088816 */ /* 0x000fe4000000000f */
[----:B----4-:R-:W-:-:S02]  /*4150*/  @!P0 IADD3 R4, PT, PT, R12, R9, RZ ;  /* 0x000000090c048210 */ /* 0x010fc40007ffe0ff */
[----:B------:R0:W5:Y:S01]  /*4160*/  LDG.E.128.CONSTANT R12, desc[UR6][R32.64] ;  /* 0x00000006200c7981 */ /* 0x000162000c1e9d00 */
[----:B------:R-:W-:Y:S01]  /*4170*/  IMAD.WIDE R36, R3, 0x4, R20 ;  /* 0x0000000403247825 */ /* 0x000fe200078e0214 */
[----:B------:R-:W-:Y:S06]  /*4180*/  @P1 BRA `(.L_x_3998) ;  /* 0x0000000800bc1947 */ /* 0x000fec0003800000 */
[----:B------:R-:W2:Y:S01]  /*4190*/  LDG.E.128.CONSTANT R20, desc[UR6][R20.64] ;  /* 0x0000000614147981 */ /* 0x000ea2000c1e9d00 */
[----:B-1---5:R-:W-:Y:S02]  /*41a0*/  LOP3.LUT R38, R12, 0x3f003f, RZ, 0xc0, !PT ;  /* 0x003f003f0c267812 */ /* 0x022fe400078ec0ff */
[----:B------:R-:W-:Y:S01]  /*41b0*/  LOP3.LUT R39, R13, 0x3f003f, RZ, 0xc0, !PT ;  /* 0x003f003f0d277812 */ /* 0x000fe200078ec0ff */
[----:B------:R-:W1:Y:S01]  /*41c0*/  LDS.128 R24, [UR4] ;  /* 0x00000004ff187984 */ /* 0x000e620008000c00 */
[----:B------:R-:W-:Y:S02]  /*41d0*/  LOP3.LUT R40, R14, 0x3f003f, RZ, 0xc0, !PT ;  /* 0x003f003f0e287812 */ /* 0x000fe400078ec0ff */
[--C-:B------:R-:W-:Y:S02]  /*41e0*/  SHF.R.U32.HI R34, RZ, 0xc, R12.reuse ;  /* 0x0000000cff227819 */ /* 0x100fe4000001160c */
[----:B------:R-:W-:Y:S02]  /*41f0*/  LOP3.LUT R41, R15, 0x3f003f, RZ, 0xc0, !PT ;  /* 0x003f003f0f297812 */ /* 0x000fe400078ec0ff */
[----:B------:R-:W-:-:S02]  /*4200*/  SHF.R.U32.HI R12, RZ, 0x6, R12 ;  /* 0x00000006ff0c7819 */ /* 0x000fc4000001160c */
[--C-:B------:R-:W-:Y:S02]  /*4210*/  SHF.R.U32.HI R35, RZ, 0xc, R13.reuse ;  /* 0x0000000cff237819 */ /* 0x100fe4000001160d */
[----:B------:R-:W-:Y:S02]  /*4220*/  SHF.R.U32.HI R13, RZ, 0x6, R13 ;  /* 0x00000006ff0d7819 */ /* 0x000fe4000001160d */
[----:B------:R-:W-:Y:S02]  /*4230*/  LOP3.LUT R38, R38, 0x64006400, RZ, 0xfc, !PT ;  /* 0x6400640026267812 */ /* 0x000fe400078efcff */
[----:B------:R-:W-:Y:S02]  /*4240*/  LOP3.LUT R39, R39, 0x64006400, RZ, 0xfc, !PT ;  /* 0x6400640027277812 */ /* 0x000fe400078efcff */
[----:B------:R-:W-:Y:S01]  /*4250*/  LOP3.LUT R40, R40, 0x64006400, RZ, 0xfc, !PT ;  /* 0x6400640028287812 */ /* 0x000fe200078efcff */
[----:B------:R-:W-:Y:S01]  /*4260*/  HADD2 R43, R38, -1056, -1056 ;  /* 0xe420e420262b7430 */ /* 0x000fe20000000000 */
[--C-:B------:R-:W-:Y:S01]  /*4270*/  SHF.R.U32.HI R29, RZ, 0xc, R14.reuse ;  /* 0x0000000cff1d7819 */ /* 0x100fe2000001160e */
[----:B------:R-:W-:Y:S01]  /*4280*/  HADD2 R39, R39, -1056, -1056 ;  /* 0xe420e42027277430 */ /* 0x000fe20000000000 */
[----:B------:R-:W-:Y:S01]  /*4290*/  LOP3.LUT R41, R41, 0x64006400, RZ, 0xfc, !PT ;  /* 0x6400640029297812 */ /* 0x000fe200078efcff */
[----:B------:R-:W-:Y:S01]  /*42a0*/  HADD2 R45, R40, -1056, -1056 ;  /* 0xe420e420282d7430 */ /* 0x000fe20000000000 */
[----:B------:R-:W-:-:S02]  /*42b0*/  SHF.R.U32.HI R14, RZ, 0x6, R14 ;  /* 0x00000006ff0e7819 */ /* 0x000fc4000001160e */
[----:B------:R-:W-:Y:S01]  /*42c0*/  LOP3.LUT R12, R12, 0x3f003f, RZ, 0xc0, !PT ;  /* 0x003f003f0c0c7812 */ /* 0x000fe200078ec0ff */
[----:B------:R-:W-:Y:S01]  /*42d0*/  HADD2 R41, R41, -1056, -1056 ;  /* 0xe420e42029297430 */ /* 0x000fe20000000000 */
[----:B------:R-:W-:Y:S02]  /*42e0*/  LOP3.LUT R13, R13, 0x3f003f, RZ, 0xc0, !PT ;  /* 0x003f003f0d0d7812 */ /* 0x000fe400078ec0ff */
[--C-:B------:R-:W-:Y:S02]  /*42f0*/  SHF.R.U32.HI R31, RZ, 0xc, R15.reuse ;  /* 0x0000000cff1f7819 */ /* 0x100fe4000001160f */
[----:B------:R-:W-:Y:S02]  /*4300*/  SHF.R.U32.HI R15, RZ, 0x6, R15 ;  /* 0x00000006ff0f7819 */ /* 0x000fe4000001160f */
[----:B------:R-:W-:Y:S02]  /*4310*/  LOP3.LUT R14, R14, 0x3f003f, RZ, 0xc0, !PT ;  /* 0x003f003f0e0e7812 */ /* 0x000fe400078ec0ff */
[----:B------:R-:W-:-:S02]  /*4320*/  LOP3.LUT R12, R12, 0x64006400, RZ, 0xfc, !PT ;  /* 0x640064000c0c7812 */ /* 0x000fc400078efcff */
[----:B------:R-:W-:Y:S02]  /*4330*/  LOP3.LUT R13, R13, 0x64006400, RZ, 0xfc, !PT ;  /* 0x640064000d0d7812 */ /* 0x000fe400078efcff */
[----:B------:R-:W-:Y:S01]  /*4340*/  LOP3.LUT R15, R15, 0x3f003f, RZ, 0xc0, !PT ;  /* 0x003f003f0f0f7812 */ /* 0x000fe200078ec0ff */
[-C--:B-1----:R-:W-:Y:S02]  /*4350*/  HFMA2 R38, R43, R24.reuse, RZ ;  /* 0x000000182b267231 */ /* 0x082fe400000000ff */
[-C--:B------:R-:W-:Y:S02]  /*4360*/  HFMA2 R39, R39, R24.reuse, RZ.H0_H0 ;  /* 0x0000001827277231 */ /* 0x080fe400000400ff */
[-C--:B------:R-:W-:Y:S01]  /*4370*/  HFMA2 R40, R45, R24.reuse, RZ ;  /* 0x000000182d287231 */ /* 0x080fe200000000ff */
[----:B------:R-:W-:Y:S01]  /*4380*/  LOP3.LUT R14, R14, 0x64006400, RZ, 0xfc, !PT ;  /* 0x640064000e0e7812 */ /* 0x000fe200078efcff */
[----:B------:R-:W-:Y:S01]  /*4390*/  HFMA2 R24, R41, R24, RZ.H0_H0 ;  /* 0x0000001829187231 */ /* 0x000fe200000400ff */
[----:B------:R-:W-:Y:S01]  /*43a0*/  LOP3.LUT R15, R15, 0x64006400, RZ, 0xfc, !PT ;  /* 0x640064000f0f7812 */ /* 0x000fe200078efcff */
[----:B------:R-:W-:Y:S01]  /*43b0*/  HADD2 R41, R12, -1056, -1056 ;  /* 0xe420e4200c297430 */ /* 0x000fe20000000000 */
[----:B------:R-:W-:Y:S01]  /*43c0*/  LOP3.LUT R42, R18, 0x3f003f, RZ, 0xc0, !PT ;  /* 0x003f003f122a7812 */ /* 0x000fe200078ec0ff */
[----:B------:R-:W-:-:S02]  /*43d0*/  HADD2 R12, R13, -1056, -1056 ;  /* 0xe420e4200d0c7430 */ /* 0x000fc40000000000 */
[----:B------:R-:W-:Y:S01]  /*43e0*/  HADD2 R13, R14, -1056, -1056 ;  /* 0xe420e4200e0d7430 */ /* 0x000fe20000000000 */
[----:B------:R-:W-:Y:S01]  /*43f0*/  LOP3.LUT R42, R42, 0x64006400, RZ, 0xfc, !PT ;  /* 0x640064002a2a7812 */ /* 0x000fe200078efcff */
[-C--:B------:R-:W-:Y:S01]  /*4400*/  HFMA2 R14, R12, R25.reuse, R39 ;  /* 0x000000190c0e7231 */ /* 0x080fe20000000027 */
[----:B------:R-:W-:Y:S01]  /*4410*/  LOP3.LUT R39, R16, 0x3f003f, RZ, 0xc0, !PT ;  /* 0x003f003f10277812 */ /* 0x000fe200078ec0ff */
[----:B------:R-:W-:Y:S02]  /*4420*/  HADD2 R43, R15, -1056, -1056 ;  /* 0xe420e4200f2b7430 */ /* 0x000fe40000000000 */
[-C--:B------:R-:W-:Y:S01]  /*4430*/  HFMA2 R15, R41, R25.reuse, R38 ;  /* 0x00000019290f7231 */ /* 0x080fe20000000026 */
[----:B------:R-:W-:Y:S01]  /*4440*/  SHF.R.U32.HI R38, RZ, 0x6, R16 ;  /* 0x00000006ff267819 */ /* 0x000fe20000011610 */
[-C--:B------:R-:W-:Y:S01]  /*4450*/  HFMA2 R13, R13, R25.reuse, R40 ;  /* 0x000000190d0d7231 */ /* 0x080fe20000000028 */
[----:B------:R-:W-:Y:S01]  /*4460*/  LOP3.LUT R41, R39, 0x64006400, RZ, 0xfc, !PT ;  /* 0x6400640027297812 */ /* 0x000fe200078efcff */
[----:B------:R-:W-:Y:S01]  /*4470*/  HFMA2 R12, R43, R25, R24 ;  /* 0x000000192b0c7231 */ /* 0x000fe20000000018 */
[----:B------:R-:W-:Y:S01]  /*4480*/  LOP3.LUT R40, R17, 0x3f003f, RZ, 0xc0, !PT ;  /* 0x003f003f11287812 */ /* 0x000fe200078ec0ff */
[----:B------:R-:W-:Y:S01]  /*4490*/  HADD2 R42, R42, -1056, -1056 ;  /* 0xe420e4202a2a7430 */ /* 0x000fe20000000000 */
[----:B------:R-:W-:Y:S01]  /*44a0*/  SHF.R.U32.HI R39, RZ, 0x6, R17 ;  /* 0x00000006ff277819 */ /* 0x000fe20000011611 */
[----:B------:R-:W-:Y:S01]  /*44b0*/  HADD2 R44, R41, -1056, -1056 ;  /* 0xe420e420292c7430 */ /* 0x000fe20000000000 */
[----:B------:R-:W-:-:S02]  /*44c0*/  LOP3.LUT R41, R19, 0x3f003f, RZ, 0xc0, !PT ;  /* 0x003f003f13297812 */ /* 0x000fc400078ec0ff */
[----:B------:R-:W-:Y:S01]  /*44d0*/  LOP3.LUT R40, R40, 0x64006400, RZ, 0xfc, !PT ;  /* 0x6400640028287812 */ /* 0x000fe200078efcff */
[-C--:B------:R-:W-:Y:S01]  /*44e0*/  HFMA2 R15, R44, R26.reuse, R15 ;  /* 0x0000001a2c0f7231 */ /* 0x080fe2000000000f */
[----:B------:R-:W-:Y:S02]  /*44f0*/  LOP3.LUT R41, R41, 0x64006400, RZ, 0xfc, !PT ;  /* 0x6400640029297812 */ /* 0x000fe400078efcff */
[----:B------:R-:W-:Y:S01]  /*4500*/  LOP3.LUT R38, R38, 0x3f003f, RZ, 0xc0, !PT ;  /* 0x003f003f26267812 */ /* 0x000fe200078ec0ff */
[----:B------:R-:W-:Y:S01]  /*4510*/  HADD2 R43, R40, -1056, -1056 ;  /* 0xe420e420282b7430 */ /* 0x000fe20000000000 */
[----:B------:R-:W-:Y:S01]  /*4520*/  LOP3.LUT R39, R39, 0x3f003f, RZ, 0xc0, !PT ;  /* 0x003f003f27277812 */ /* 0x000fe200078ec0ff */
[----:B------:R-:W-:Y:S01]  /*4530*/  HADD2 R45, R41, -1056, -1056 ;  /* 0xe420e420292d7430 */ /* 0x000fe20000000000 */
[----:B------:R-:W-:Y:S01]  /*4540*/  SHF.R.U32.HI R24, RZ, 0xc, R16 ;  /* 0x0000000cff187819 */ /* 0x000fe20000011610 */
[----:B------:R-:W-:Y:S01]  /*4550*/  HFMA2 R14, R43, R26, R14 ;  /* 0x0000001a2b0e7231 */ /* 0x000fe2000000000e */
[----:B------:R-:W-:-:S02]  /*4560*/  SHF.R.U32.HI R25, RZ, 0xc, R17 ;  /* 0x0000000cff197819 */ /* 0x000fc40000011611 */
[--C-:B------:R-:W-:Y:S02]  /*4570*/  SHF.R.U32.HI R16, RZ, 0xc, R18.reuse ;  /* 0x0000000cff107819 */ /* 0x100fe40000011612 */
[--C-:B------:R-:W-:Y:S02]  /*4580*/  SHF.R.U32.HI R17, RZ, 0xc, R19.reuse ;  /* 0x0000000cff117819 */ /* 0x100fe40000011613 */
[----:B------:R-:W-:Y:S01]  /*4590*/  LOP3.LUT R40, R38, 0x64006400, RZ, 0xfc, !PT ;  /* 0x6400640026287812 */ /* 0x000fe200078efcff */
[-C--:B------:R-:W-:Y:S01]  /*45a0*/  HFMA2 R38, R42, R26.reuse, R13 ;  /* 0x0000001a2a267231 */ /* 0x080fe2000000000d */
[----:B------:R-:W-:Y:S02]  /*45b0*/  SHF.R.U32.HI R18, RZ, 0x6, R18 ;  /* 0x00000006ff127819 */ /* 0x000fe40000011612 */
[----:B------:R-:W-:Y:S01]  /*45c0*/  SHF.R.U32.HI R19, RZ, 0x6, R19 ;  /* 0x00000006ff137819 */ /* 0x000fe20000011613 */
[----:B------:R-:W-:Y:S01]  /*45d0*/  HADD2 R40, R40, -1056, -1056 ;  /* 0xe420e42028287430 */ /* 0x000fe20000000000 */
[----:B------:R-:W-:Y:S01]  /*45e0*/  LOP3.LUT R41, R39, 0x64006400, RZ, 0xfc, !PT ;  /* 0x6400640027297812 */ /* 0x000fe200078efcff */
[----:B------:R-:W-:Y:S01]  /*45f0*/  HFMA2 R39, R45, R26, R12 ;  /* 0x0000001a2d277231 */ /* 0x000fe2000000000c */
[----:B------:R-:W-:-:S02]  /*4600*/  LOP3.LUT R12, R18, 0x3f003f, RZ, 0xc0, !PT ;  /* 0x003f003f120c7812 */ /* 0x000fc400078ec0ff */
[----:B------:R-:W-:Y:S01]  /*4610*/  LOP3.LUT R13, R19, 0x3f003f, RZ, 0xc0, !PT ;  /* 0x003f003f130d7812 */ /* 0x000fe200078ec0ff */
[----:B------:R-:W-:Y:S02]  /*4620*/  HADD2 R41, R41, -1056, -1056 ;  /* 0xe420e42029297430 */ /* 0x000fe40000000000 */
[-C--:B------:R-:W-:Y:S01]  /*4630*/  HFMA2 R19, R40, R27.reuse, R15 ;  /* 0x0000001b28137231 */ /* 0x080fe2000000000f */
[----:B------:R-:W-:Y:S01]  /*4640*/  LOP3.LUT R26, R12, 0x64006400, RZ, 0xfc, !PT ;  /* 0x640064000c1a7812 */ /* 0x000fe200078efcff */
[-C--:B------:R-:W-:Y:S01]  /*4650*/  HFMA2 R18, R41, R27.reuse, R14 ;  /* 0x0000001b29127231 */ /* 0x080fe2000000000e */
[----:B------:R-:W-:Y:S02]  /*4660*/  LOP3.LUT R40, R13, 0x64006400, RZ, 0xfc, !PT ;  /* 0x640064000d287812 */ /* 0x000fe400078efcff */
[----:B------:R-:W1:Y:S01]  /*4670*/  LDS.128 R12, [UR4+0x10] ;  /* 0x00001004ff0c7984 */ /* 0x000e620008000c00 */
        /* <DEDUP_REMOVED lines=9> */
[----:B------:R-:W-:Y:S02]  /*4710*/  LOP3.LUT R39, R24, 0xf000f, RZ, 0xc0, !PT ;  /* 0x000f000f18277812 */ /* 0x000fe400078ec0ff */
[----:B------:R-:W-:Y:S02]  /*4720*/  LOP3.LUT R17, R17, 0xf000f, RZ, 0xc0, !PT ;  /* 0x000f000f11117812 */ /* 0x000fe400078ec0ff */
[----:B--2---:R-:W-:Y:S02]  /*4730*/  SHF.R.U32.HI R34, RZ, 0x8, R20 ;  /* 0x00000008ff227819 */ /* 0x004fe40000011614 */
[----:B------:R-:W-:Y:S02]  /*4740*/  SHF.R.U32.HI R40, RZ, 0x8, R21 ;  /* 0x00000008ff287819 */ /* 0x000fe40000011615 */
[----:B------:R-:W-:Y:S02]  /*4750*/  LOP3.LUT R27, R41, 0x300030, R34, 0xf8, !PT ;  /* 0x00300030291b7812 */ /* 0x000fe400078ef822 */
[----:B------:R-:W-:-:S02]  /*4760*/  LOP3.LUT R34, R43, 0x300030, R40, 0xf8, !PT ;  /* 0x003000302b227812 */ /* 0x000fc400078ef828 */
[----:B------:R-:W-:Y:S02]  /*4770*/  LOP3.LUT R40, R29, 0xf000f, RZ, 0xc0, !PT ;  /* 0x000f000f1d287812 */ /* 0x000fe400078ec0ff */
[----:B------:R-:W-:Y:S02]  /*4780*/  SHF.R.U32.HI R29, RZ, 0x8, R23 ;  /* 0x00000008ff1d7819 */ /* 0x000fe40000011617 */
[----:B------:R-:W-:Y:S02]  /*4790*/  SHF.R.U32.HI R31, RZ, 0x8, R22 ;  /* 0x00000008ff1f7819 */ /* 0x000fe40000011616 */
[----:B------:R-:W-:Y:S02]  /*47a0*/  SHF.R.U32.HI R24, RZ, 0xa, R20 ;  /* 0x0000000aff187819 */ /* 0x000fe40000011614 */
[----:B------:R-:W-:Y:S02]  /*47b0*/  SHF.R.U32.HI R25, RZ, 0xa, R21 ;  /* 0x0000000aff197819 */ /* 0x000fe40000011615 */
[----:B------:R-:W-:-:S02]  /*47c0*/  LOP3.LUT R29, R42, 0x300030, R29, 0xf8, !PT ;  /* 0x003000302a1d7812 */ /* 0x000fc400078ef81d */
[----:B------:R-:W-:Y:S02]  /*47d0*/  LOP3.LUT R31, R40, 0x300030, R31, 0xf8, !PT ;  /* 0x00300030281f7812 */ /* 0x000fe400078ef81f */
[----:B------:R-:W-:Y:S02]  /*47e0*/  LOP3.LUT R24, R39, 0x300030, R24, 0xf8, !PT ;  /* 0x0030003027187812 */ /* 0x000fe400078ef818 */
[----:B------:R-:W-:Y:S02]  /*47f0*/  LOP3.LUT R25, R38, 0x300030, R25, 0xf8, !PT ;  /* 0x0030003026197812 */ /* 0x000fe400078ef819 */
[----:B------:R-:W-:Y:S02]  /*4800*/  LOP3.LUT R41, R20, 0x3f003f, RZ, 0xc0, !PT ;  /* 0x003f003f14297812 */ /* 0x000fe400078ec0ff */
[----:B------:R-:W-:Y:S02]  /*4810*/  LOP3.LUT R42, R21, 0x3f003f, RZ, 0xc0, !PT ;  /* 0x003f003f152a7812 */ /* 0x000fe400078ec0ff */
[----:B------:R-:W-:-:S02]  /*4820*/  SHF.R.U32.HI R21, RZ, 0x6, R21 ;  /* 0x00000006ff157819 */ /* 0x000fc40000011615 */
[----:B------:R-:W-:Y:S02]  /*4830*/  LOP3.LUT R39, R22, 0x3f003f, RZ, 0xc0, !PT ;  /* 0x003f003f16277812 */ /* 0x000fe400078ec0ff */
[--C-:B------:R-:W-:Y:S02]  /*4840*/  SHF.R.U32.HI R40, RZ, 0xa, R23.reuse ;  /* 0x0000000aff287819 */ /* 0x100fe40000011617 */
[----:B------:R-:W-:Y:S02]  /*4850*/  LOP3.LUT R38, R23, 0x3f003f, RZ, 0xc0, !PT ;  /* 0x003f003f17267812 */ /* 0x000fe400078ec0ff */
[----:B------:R-:W-:Y:S02]  /*4860*/  SHF.R.U32.HI R23, RZ, 0x6, R23 ;  /* 0x00000006ff177819 */ /* 0x000fe40000011617 */
[----:B------:R-:W-:Y:S02]  /*4870*/  SHF.R.U32.HI R20, RZ, 0x6, R20 ;  /* 0x00000006ff147819 */ /* 0x000fe40000011614 */
[----:B------:R-:W-:-:S02]  /*4880*/  LOP3.LUT R41, R41, 0x64006400, RZ, 0xfc, !PT ;  /* 0x6400640029297812 */ /* 0x000fc400078efcff */
[--C-:B------:R-:W-:Y:S02]  /*4890*/  SHF.R.U32.HI R43, RZ, 0xa, R22.reuse ;  /* 0x0000000aff2b7819 */ /* 0x100fe40000011616 */
        /* <DEDUP_REMOVED lines=10> */
[-C--:B-1----:R-:W-:Y:S01]  /*4940*/  HFMA2 R19, R44, R12.reuse, R19 ;  /* 0x0000000c2c137231 */ /* 0x082fe20000000013 */
        /* <DEDUP_REMOVED lines=16> */
[----:B------:R-:W-:Y:S02]  /*4a50*/  HADD2 R21, R22, -1056, -1056 ;  /* 0xe420e42016157430 */ /* 0x000fe40000000000 */
[-C--:B------:R-:W-:Y:S02]  /*4a60*/  HFMA2 R19, R20, R13.reuse, R19 ;  /* 0x0000000d14137231 */ /* 0x080fe40000000013 */
[-C--:B------:R-:W-:Y:S01]  /*4a70*/  HFMA2 R35, R12, R13.reuse, R35 ;  /* 0x0000000d0c237231 */ /* 0x080fe20000000023 */
[----:B------:R-:W-:Y:S01]  /*4a80*/  LOP3.LUT R16, R16, 0x300030, R43, 0xf8, !PT ;  /* 0x0030003010107812 */ /* 0x000fe200078ef82b */
[----:B------:R-:W-:Y:S01]  /*4a90*/  HADD2 R12, R27, -1056, -1056 ;  /* 0xe420e4201b0c7430 */ /* 0x000fe20000000000 */
[----:B------:R-:W-:Y:S01]  /*4aa0*/  LOP3.LUT R17, R17, 0x300030, R40, 0xf8, !PT ;  /* 0x0030003011117812 */ /* 0x000fe200078ef828 */
        /* <DEDUP_REMOVED lines=29> */
.L_x_3998:
[----:B------:R-:W-:Y:S01]  /*4c80*/  IMAD.WIDE R20, R3, 0x4, R36 ;  /* 0x0000000403147825 */ /* 0x000fe200078e0224 */
[----:B-----5:R2:W5:Y:S04]  /*4c90*/  LDG.E.128.CONSTANT R12, desc[UR6][R36.64] ;  /* 0x00000006240c7981 */ /* 0x020568000c1e9d00 */
[----:B------:R2:W5:Y:S01]  /*4ca0*/  LDG.E.128.CONSTANT R16, desc[UR6][R20.64] ;  /* 0x0000000614107981 */ /* 0x000562000c1e9d00 */
[----:B------:R-:W-:Y:S02]  /*4cb0*/  @!P0 IADD3 R22, PT, PT, R7, 0x1, RZ ;  /* 0x0000000107168810 */ /* 0x000fe40007ffe0ff */
[----:B------:R-:W-:Y:S02]  /*4cc0*/  MOV R34, R32 ;  /* 0x0000002000227202 */ /* 0x000fe40000000f00 */
[----:B------:R-:W-:Y:S01]  /*4cd0*/  MOV R35, R33 ;  /* 0x0000002100237202 */ /* 0x000fe20000000f00 */
[----:B0-----:R-:W-:Y:S01]  /*4ce0*/  IMAD.WIDE R32, R3, 0x4, R20 ;  /* 0x0000000403207825 */ /* 0x001fe200078e0214 */
[----:B------:R-:W-:Y:S01]  /*4cf0*/  @!P0 MOV R7, R22 ;  /* 0x0000001600078202 */ /* 0x000fe20000000f00 */
[----:B------:R-:W-:Y:S06]  /*4d00*/  @P1 BRA `(.L_x_3999) ;  /* 0x0000000800bc1947 */ /* 0x000fec0003800000 */
[----:B--2---:R-:W2:Y:S01]  /*4d10*/  LDG.E.128.CONSTANT R20, desc[UR6][R32.64] ;  /* 0x0000000620147981 */ /* 0x004ea2000c1e9d00 */
[----:B-1---5:R-:W-:Y:S02]  /*4d20*/  LOP3.LUT R38, R12, 0x3f003f, RZ, 0xc0, !PT ;  /* 0x003f003f0c267812 */ /* 0x022fe400078ec0ff */
[----:B------:R-:W-:Y:S01]  /*4d30*/  LOP3.LUT R39, R13, 0x3f003f, RZ, 0xc0, !PT ;  /* 0x003f003f0d277812 */ /* 0x000fe200078ec0ff */
[----:B------:R-:W0:Y:S01]  /*4d40*/  LDS.128 R24, [UR4+0x20] ;  /* 0x00002004ff187984 */ /* 0x000e220008000c00 */
        /* <DEDUP_REMOVED lines=24> */
[-C--:B0-----:R-:W-:Y:S02]  /*4ed0*/  HFMA2 R38, R43, R24.reuse, RZ ;  /* 0x000000182b267231 */ /* 0x081fe400000000ff */
        /* <DEDUP_REMOVED lines=146> */
.L_x_3999:
        /* <DEDUP_REMOVED lines=8> */
.L_x_3997:
        /* <DEDUP_REMOVED lines=8> */
.L_x_4006:
[----:B------:R-:W-:Y:S01]  /*5900*/  ISETP.NE.AND P0, PT, R9, R4, PT ;  /* 0x000000040900720c */ /* 0x000fe20003f05270 */
[----:B------:R-:W0:Y:S08]  /*5910*/  LDC R2, c[0x0][0x3a8] ;  /* 0x0000ea00ff027b82 */ /* 0x000e300000000800 */
[----:B------:R-:W2:Y:S04]  /*5920*/  LDC R3, c[0x0][0x3ac] ;  /* 0x0000eb00ff037b82 */ /* 0x000ea80000000800 */
[----:B------:R-:W-:Y:S01]  /*5930*/  @!P0 LEA R14, R7, R1, 0x3 ;  /* 0x00000001070e8211 */ /* 0x000fe200078e18ff */
[----:B------:R-:W3:Y:S05]  /*5940*/  @!P0 LDG.E.U16.CONSTANT R12, desc[UR6][R22.64] ;  /* 0x00000006160c8981 */ /* 0x000eea000c1e9500 */
[----:B------:R-:W4:Y:S01]  /*5950*/  @!P0 LDL.64 R14, [R14+0x8] ;  /* 0x000008000e0e8983 */ /* 0x000f220000100a00 */
[----:B0-----:R-:W-:-:S02]  /*5960*/  ISETP.LE.AND P1, PT, R2, UR8, PT ;  /* 0x0000000802007c0c */ /* 0x001fc4000bf23270 */
[----:B------:R-:W-:Y:S02]  /*5970*/  @!P0 IADD3 R11, PT, PT, R7, 0x1, RZ ;  /* 0x00000001070b8810 */ /* 0x000fe40007ffe0ff */
[----:B------:R-:W-:Y:S02]  /*5980*/  MOV R17, 0x2c00 ;  /* 0x00002c0000117802 */ /* 0x000fe40000000f00 */
[----:B------:R-:W-:Y:S01]  /*5990*/  @!P0 MOV R7, R11 ;  /* 0x0000000b00078202 */ /* 0x000fe20000000f00 */
[----:B--2---:R-:W-:Y:S01]  /*59a0*/  IMAD.WIDE R20, R3, 0x4, R18 ;  /* 0x0000000403147825 */ /* 0x004fe200078e0212 */
[----:B---3--:R-:W-:Y:S02]  /*59b0*/  @!P0 IADD3 R4, PT, PT, R12, R9, RZ ;  /* 0x000000090c048210 */ /* 0x008fe40007ffe0ff */
[----:B----4-:R-:W-:Y:S02]  /*59c0*/  @!P0 PRMT R0, R14, 0x7610, R0 ;  /* 0x000076100e008816 */ /* 0x010fe40000000000 */
[----:B------:R-:W-:-:S02]  /*59d0*/  @!P0 PRMT R8, R15, 0x7610, R8 ;  /* 0x000076100f088816 */ /* 0x000fc40000000008 */
[----:B------:R-:W-:Y:S02]  /*59e0*/  @!P0 PRMT R0, R0, 0x7610, R14 ;  /* 0x0000761000008816 */ /* 0x000fe4000000000e */
[----:B------:R-:W-:Y:S01]  /*59f0*/  @!P0 PRMT R8, R8, 0x7610, R15 ;  /* 0x0000761008088816 */ /* 0x000fe2000000000f */
[----:B------:R-:W-:Y:S06]  /*5a00*/  @P1 BRA `(.L_x_4002) ;  /* 0x00000008003c1947 */ /* 0x000fec0003800000 */
[----:B------:R-:W2:Y:S04]  /*5a10*/  LDG.E.128.CONSTANT R12, desc[UR6][R18.64] ;  /* 0x00000006120c7981 */ /* 0x000ea8000c1e9d00 */
[----:B------:R-:W0:Y:S02]  /*5a20*/  LDS.64 R26, [UR4] ;  /* 0x00000004ff1a7984 */ /* 0x000e240008000a00 */
[--C-:B0-----:R-:W-:Y:S02]  /*5a30*/  HADD2.F32 R11, -RZ, R26.reuse.H0_H0 ;  /* 0x2000001aff0b7230 */ /* 0x101fe40000004100 */
[----:B------:R-:W-:Y:S02]  /*5a40*/  HADD2.F32 R34, -RZ, R26.H1_H1 ;  /* 0x3000001aff227230 */ /* 0x000fe40000004100 */
[----:B------:R-:W-:Y:S01]  /*5a50*/  HADD2.F32 R33, -RZ, R27.H0_H0 ;  /* 0x2000001bff217230 */ /* 0x000fe20000004100 */
[----:B--2---:R-:W-:-:S02]  /*5a60*/  LOP3.LUT R16, R12, 0xf000f, RZ, 0xc0, !PT ;  /* 0x000f000f0c107812 */ /* 0x004fc400078ec0ff */
[----:B------:R-:W-:Y:S02]  /*5a70*/  LOP3.LUT R29, R12, 0xf000f0, RZ, 0xc0, !PT ;  /* 0x00f000f00c1d7812 */ /* 0x000fe400078ec0ff */
[----:B------:R-:W-:Y:S02]  /*5a80*/  SHF.R.U32.HI R25, RZ, 0x8, R12 ;  /* 0x00000008ff197819 */ /* 0x000fe4000001160c */
[----:B------:R-:W-:Y:S02]  /*5a90*/  LOP3.LUT R12, R13, 0xf000f, RZ, 0xc0, !PT ;  /* 0x000f000f0d0c7812 */ /* 0x000fe400078ec0ff */
[----:B------:R-:W-:Y:S02]  /*5aa0*/  LOP3.LUT R16, R16, 0x64006400, RZ, 0xfc, !PT ;  /* 0x6400640010107812 */ /* 0x000fe400078efcff */
[C---:B------:R-:W-:Y:S02]  /*5ab0*/  LOP3.LUT R35, R14.reuse, 0xf000f, RZ, 0xc0, !PT ;  /* 0x000f000f0e237812 */ /* 0x040fe400078ec0ff */
[----:B------:R-:W-:Y:S01]  /*5ac0*/  LOP3.LUT R36, R15, 0xf000f, RZ, 0xc0, !PT ;  /* 0x000f000f0f247812 */ /* 0x000fe200078ec0ff */
[----:B------:R-:W-:Y:S01]  /*5ad0*/  HADD2 R37, R16, -1032, -1032 ;  /* 0xe408e40810257430 */ /* 0x000fe20000000000 */
[----:B------:R-:W-:-:S02]  /*5ae0*/  LOP3.LUT R31, R14, 0xf000f0, RZ, 0xc0, !PT ;  /* 0x00f000f00e1f7812 */ /* 0x000fc400078ec0ff */
[----:B------:R-:W-:Y:S02]  /*5af0*/  SHF.R.U32.HI R28, RZ, 0x8, R14 ;  /* 0x00000008ff1c7819 */ /* 0x000fe4000001160e */
[----:B------:R-:W-:Y:S02]  /*5b00*/  LOP3.LUT R12, R12, 0x64006400, RZ, 0xfc, !PT ;  /* 0x640064000c0c7812 */ /* 0x000fe400078efcff */
[----:B------:R-:W-:Y:S01]  /*5b10*/  LOP3.LUT R14, R35, 0x64006400, RZ, 0xfc, !PT ;  /* 0x64006400230e7812 */ /* 0x000fe200078efcff */
[----:B------:R-:W-:Y:S01]  /*5b20*/  HADD2.F32 R35, -RZ, R27.H1_H1 ;  /* 0x3000001bff237230 */ /* 0x000fe20000004100 */
[----:B------:R-:W-:Y:S01]  /*5b30*/  LOP3.LUT R36, R36, 0x64006400, RZ, 0xfc, !PT ;  /* 0x6400640024247812 */ /* 0x000fe200078efcff */
[----:B------:R-:W-:Y:S02]  /*5b40*/  HADD2 R41, R12, -1032, -1032 ;  /* 0xe408e4080c297430 */ /* 0x000fe40000000000 */
[----:B------:R-:W-:Y:S02]  /*5b50*/  HADD2.F32 R12, -RZ, R37.H0_H0 ;  /* 0x20000025ff0c7230 */ /* 0x000fe40000004100 */
[----:B------:R-:W-:-:S02]  /*5b60*/  HADD2 R42, R14, -1032, -1032 ;  /* 0xe408e4080e2a7430 */ /* 0x000fc40000000000 */
[----:B------:R-:W-:Y:S02]  /*5b70*/  HADD2.F32 R37, -RZ, R37.H1_H1 ;  /* 0x30000025ff257230 */ /* 0x000fe40000004100 */
[----:B------:R-:W-:Y:S01]  /*5b80*/  HADD2 R36, R36, -1032, -1032 ;  /* 0xe408e40824247430 */ /* 0x000fe20000000000 */
[----:B------:R-:W-:Y:S01]  /*5b90*/  LOP3.LUT R30, R13, 0xf000f0, RZ, 0xc0, !PT ;  /* 0x00f000f00d1e7812 */ /* 0x000fe200078ec0ff */
[----:B------:R-:W-:Y:S01]  /*5ba0*/  FFMA.FTZ R12, R12, R11, RZ ;  /* 0x0000000b0c0c7223 */ /* 0x000fe200000100ff */
[----:B------:R-:W-:Y:S01]  /*5bb0*/  HADD2.F32 R14, -RZ, R42.H0_H0 ;  /* 0x2000002aff0e7230 */ /* 0x000fe20000004100 */
[----:B------:R-:W0:Y:S01]  /*5bc0*/  LDS.64 R26, [UR4+0x8] ;  /* 0x00000804ff1a7984 */ /* 0x000e220008000a00 */
[--C-:B-1----:R-:W-:Y:S02]  /*5bd0*/  HADD2.F32 R38, -RZ, R41.reuse.H0_H0 ;  /* 0x20000029ff267230 */ /* 0x102fe40000004100 */
[----:B------:R-:W-:Y:S01]  /*5be0*/  FFMA.FTZ R12, R37, R34, R12 ;  /* 0x00000022250c7223 */ /* 0x000fe2000001000c */
[----:B------:R-:W-:Y:S01]  /*5bf0*/  HADD2.F32 R16, -RZ, R36.H0_H0 ;  /* 0x20000024ff107230 */ /* 0x000fe20000004100 */
[----:B------:R-:W-:Y:S01]  /*5c00*/  LOP3.LUT R32, R15, 0xf000f0, RZ, 0xc0, !PT ;  /* 0x00f000f00f207812 */ /* 0x000fe200078ec0ff */
[C---:B------:R-:W-:Y:S01]  /*5c10*/  FFMA.FTZ R40, R11.reuse, R14, RZ ;  /* 0x0000000e0b287223 */ /* 0x040fe200000100ff */
[----:B------:R-:W-:Y:S01]  /*5c20*/  HADD2.F32 R37, -RZ, R41.H1_H1 ;  /* 0x30000029ff257230 */ /* 0x000fe20000004100 */
[----:B------:R-:W-:Y:S01]  /*5c30*/  LOP3.LUT R30, R30, 0x64006400, RZ, 0xfc, !PT ;  /* 0x640064001e1e7812 */ /* 0x000fe200078efcff */
[----:B------:R-:W-:Y:S01]  /*5c40*/  FFMA.FTZ R39, R11, R38, RZ ;  /* 0x000000260b277223 */ /* 0x000fe200000100ff */
[----:B------:R-:W-:Y:S01]  /*5c50*/  LOP3.LUT R14, R29, 0x64006400, RZ, 0xfc, !PT ;  /* 0x640064001d0e7812 */ /* 0x000fe200078efcff */
[----:B------:R-:W-:Y:S01]  /*5c60*/  FFMA.FTZ R11, R11, R16, RZ ;  /* 0x000000100b0b7223 */ /* 0x000fe200000100ff */
[----:B------:R-:W-:Y:S01]  /*5c70*/  LOP3.LUT R16, R31, 0x64006400, RZ, 0xfc, !PT ;  /* 0x640064001f107812 */ /* 0x000fe200078efcff */
[----:B------:R-:W-:Y:S01]  /*5c80*/  FFMA.FTZ R38, R34, R37, R39 ;  /* 0x0000002522267223 */ /* 0x000fe20000010027 */
        /* <DEDUP_REMOVED lines=9> */
[C---:B------:R-:W-:Y:S01]  /*5d20*/  FFMA.FTZ R36, R34.reuse, R36, R11 ;  /* 0x0000002422247223 */ /* 0x040fe2000001000b */
[----:B------:R-:W-:Y:S02]  /*5d30*/  HADD2.F32 R31, -RZ, R39.H0_H0 ;  /* 0x20000027ff1f7230 */ /* 0x000fe40000004100 */
[----:B------:R-:W-:Y:S01]  /*5d40*/  FFMA.FTZ R40, R34, R41, R40 ;  /* 0x0000002922287223 */ /* 0x000fe20000010028 */
[----:B------:R-:W-:Y:S02]  /*5d50*/  HADD2.F32 R11, -RZ, R32.H0_H0 ;  /* 0x20000020ff0b7230 */ /* 0x000fe40000004100 */
[----:B------:R-:W-:Y:S01]  /*5d60*/  FFMA.FTZ R38, R33, R14, R38 ;  /* 0x0000000e21267223 */ /* 0x000fe20000010026 */
[----:B------:R-:W-:Y:S01]  /*5d70*/  FFMA.FTZ R29, R29, R33, R12 ;  /* 0x000000211d1d7223 */ /* 0x000fe2000001000c */
[----:B------:R-:W-:-:S02]  /*5d80*/  HADD2.F32 R14, -RZ, R37.H1_H1 ;  /* 0x30000025ff0e7230 */ /* 0x000fc40000004100 */
[C---:B------:R-:W-:Y:S01]  /*5d90*/  FFMA.FTZ R31, R33.reuse, R31, R40 ;  /* 0x0000001f211f7223 */ /* 0x040fe20000010028 */
[----:B------:R-:W-:Y:S02]  /*5da0*/  HADD2.F32 R16, -RZ, R30.H1_H1 ;  /* 0x3000001eff107230 */ /* 0x000fe40000004100 */
[----:B------:R-:W-:Y:S01]  /*5db0*/  FFMA.FTZ R11, R33, R11, R36 ;  /* 0x0000000b210b7223 */ /* 0x000fe20000010024 */
[----:B------:R-:W-:Y:S01]  /*5dc0*/  HADD2.F32 R12, -RZ, R39.H1_H1 ;  /* 0x30000027ff0c7230 */ /* 0x000fe20000004100 */
[----:B------:R-:W-:Y:S01]  /*5dd0*/  SHF.R.U32.HI R13, RZ, 0x8, R13 ;  /* 0x00000008ff0d7819 */ /* 0x000fe2000001160d */
        /* <DEDUP_REMOVED lines=38> */
[----:B------:R-:W-:Y:S01]  /*6040*/  LOP3.LUT R14, R25, 0x64006400, RZ, 0xfc, !PT ;  /* 0x64006400190e7812 */ /* 0x000fe200078efcff */
[-C--:B------:R-:W-:Y:S02]  /*6050*/  HFMA2 R16, R16, R17.reuse.H0_H0, -72, -72 ;  /* 0xd480d48010107431 */ /* 0x080fe40000040011 */
[C---:B------:R-:W-:Y:S01]  /*6060*/  FFMA.FTZ R32, R26.reuse, R33, R37 ;  /* 0x000000211a207223 */ /* 0x040fe20000010025 */
[-C--:B------:R-:W-:Y:S02]  /*6070*/  HFMA2 R28, R28, R17.reuse.H0_H0, -72, -72 ;  /* 0xd480d4801c1c7431 */ /* 0x080fe40000040011 */
[----:B------:R-:W-:Y:S01]  /*6080*/  FFMA.FTZ R34, R26, R35, R34 ;  /* 0x000000231a227223 */ /* 0x000fe20000010022 */
[----:B------:R-:W-:Y:S01]  /*6090*/  HFMA2 R31, R14, R17.H0_H0, -72, -72 ;  /* 0xd480d4800e1f7431 */ /* 0x000fe20000040011 */
[----:B------:R-:W-:Y:S01]  /*60a0*/  LOP3.LUT R14, R15, 0x64006400, RZ, 0xfc, !PT ;  /* 0x640064000f0e7812 */ /* 0x000fe200078efcff */
[----:B------:R-:W-:-:S02]  /*60b0*/  HADD2.F32 R15, -RZ, R12.H1_H1 ;  /* 0x3000000cff0f7230 */ /* 0x000fc40000004100 */
[----:B------:R-:W-:Y:S02]  /*60c0*/  HADD2.F32 R11, -RZ, R27.H0_H0 ;  /* 0x2000001bff0b7230 */ /* 0x000fe40000004100 */
[----:B------:R-:W-:Y:S02]  /*60d0*/  HADD2.F32 R12, -RZ, R16.H0_H0 ;  /* 0x20000010ff0c7230 */ /* 0x000fe40000004100 */
[----:B------:R-:W-:Y:S01]  /*60e0*/  FFMA.FTZ R26, R26, R15, R29 ;  /* 0x0000000f1a1a7223 */ /* 0x000fe2000001001d */
[----:B------:R-:W-:Y:S02]  /*60f0*/  HADD2.F32 R15, -RZ, R28.H0_H0 ;  /* 0x2000001cff0f7230 */ /* 0x000fe40000004100 */
[----:B------:R-:W-:Y:S02]  /*6100*/  HFMA2 R33, R14, R17.H0_H0, -72, -72 ;  /* 0xd480d4800e217431 */ /* 0x000fe40000040011 */
[----:B------:R-:W-:Y:S02]  /*6110*/  HADD2.F32 R13, -RZ, R31.H0_H0 ;  /* 0x2000001fff0d7230 */ /* 0x000fe40000004100 */
[----:B------:R-:W-:Y:S01]  /*6120*/  FFMA.FTZ R32, R11, R12, R32 ;  /* 0x0000000c0b207223 */ /* 0x000fe20000010020 */
[----:B------:R-:W-:-:S02]  /*6130*/  HADD2.F32 R14, -RZ, R16.H1_H1 ;  /* 0x30000010ff0e7230 */ /* 0x000fc40000004100 */
[----:B------:R-:W-:Y:S01]  /*6140*/  FFMA.FTZ R15, R11, R15, R34 ;  /* 0x0000000f0b0f7223 */ /* 0x000fe20000010022 */
[----:B------:R-:W-:Y:S02]  /*6150*/  HADD2.F32 R27, -RZ, R27.H1_H1 ;  /* 0x3000001bff1b7230 */ /* 0x000fe40000004100 */
[----:B------:R-:W-:Y:S01]  /*6160*/  FFMA.FTZ R13, R13, R11, R30 ;  /* 0x0000000b0d0d7223 */ /* 0x000fe2000001001e */
[----:B------:R-:W-:Y:S02]  /*6170*/  HADD2.F32 R16, -RZ, R28.H1_H1 ;  /* 0x3000001cff107230 */ /* 0x000fe40000004100 */
[----:B------:R-:W-:Y:S02]  /*6180*/  HADD2.F32 R25, -RZ, R33.H0_H0 ;  /* 0x20000021ff197230 */ /* 0x000fe40000004100 */
[C---:B------:R-:W-:Y:S01]  /*6190*/  FFMA.FTZ R14, R27.reuse, R14, R32 ;  /* 0x0000000e1b0e7223 */ /* 0x040fe20000010020 */
        /* <DEDUP_REMOVED lines=22> */
.L_x_4002:
[----:B------:R-:W-:Y:S05]  /*6300*/  @P1 BRA `(.L_x_4003) ;  /* 0x00000008003c1947 */ /* 0x000fea0003800000 */
[----:B------:R-:W2:Y:S04]  /*6310*/  LDG.E.128.CONSTANT R12, desc[UR6][R20.64] ;  /* 0x00000006140c7981 */ /* 0x000ea8000c1e9d00 */
[----:B------:R-:W0:Y:S02]  /*6320*/  LDS.64 R26, [UR4+0x10] ;  /* 0x00001004ff1a7984 */ /* 0x000e240008000a00 */
        /* <DEDUP_REMOVED lines=141> */
.L_x_4003:
[----:B------:R-:W-:Y:S01]  /*6c00*/  IMAD.WIDE R26, R3, 0x4, R20 ;  /* 0x00000004031a7825 */ /* 0x000fe200078e0214 */
[----:B------:R-:W-:Y:S06]  /*6c10*/  @P1 BRA `(.L_x_4004) ;  /* 0x00000008003c1947 */ /* 0x000fec0003800000 */
        /* <DEDUP_REMOVED lines=143> */
.L_x_4004:
[----:B------:R-:W-:Y:S02]  /*7510*/  MOV R20, R18 ;  /* 0x0000001200147202 */ /* 0x000fe40000000f00 */
[----:B------:R-:W-:Y:S01]  /*7520*/  MOV R21, R19 ;  /* 0x0000001300157202 */ /* 0x000fe20000000f00 */
[----:B------:R-:W-:Y:S01]  /*7530*/  IMAD.WIDE R18, R3, 0x4, R26 ;  /* 0x0000000403127825 */ /* 0x000fe200078e021a */
[----:B------:R-:W-:Y:S06]  /*7540*/  @P1 BRA `(.L_x_4005) ;  /* 0x00000008003c1947 */ /* 0x000fec0003800000 */
[----:B------:R-:W2:Y:S04]  /*7550*/  LDG.E.128.CONSTANT R12, desc[UR6][R18.64] ;  /* 0x00000006120c7981 */ /* 0x000ea8000c1e9d00 */
[----:B------:R-:W0:Y:S02]  /*7560*/  LDS.64 R26, [UR4+0x30] ;  /* 0x00003004ff1a7984 */ /* 0x000e240008000a00 */
[--C-:B0-----:R-:W-:Y:S02]  /*7570*/  HADD2.F32 R11, -RZ, R26.reuse.H0_H0 ;  /* 0x2000001aff0b7230 */ /* 0x101fe40000004100 */
[----:B------:R-:W-:Y:S01]  /*7580*/  HADD2.F32 R34, -RZ, R26.H1_H1 ;  /* 0x3000001aff227230 */ /* 0x000fe20000004100 */
[C---:B--2---:R-:W-:Y:S02]  /*7590*/  LOP3.LUT R16, R13.reuse, 0xf000f, RZ, 0xc0, !PT ;  /* 0x000f000f0d107812 */ /* 0x044fe400078ec0ff */
[----:B------:R-:W-:-:S02]  /*75a0*/  LOP3.LUT R30, R13, 0xf000f0, RZ, 0xc0, !PT ;  /* 0x00f000f00d1e7812 */ /* 0x000fc400078ec0ff */
[----:B------:R-:W-:Y:S02]  /*75b0*/  SHF.R.U32.HI R25, RZ, 0x8, R13 ;  /* 0x00000008ff197819 */ /* 0x000fe4000001160d */
[C---:B------:R-:W-:Y:S02]  /*75c0*/  LOP3.LUT R32, R12.reuse, 0xf000f0, RZ, 0xc0, !PT ;  /* 0x00f000f00c207812 */ /* 0x040fe400078ec0ff */
[----:B------:R-:W-:Y:S02]  /*75d0*/  SHF.R.U32.HI R13, RZ, 0x8, R12 ;  /* 0x00000008ff0d7819 */ /* 0x000fe4000001160c */
[----:B------:R-:W-:Y:S02]  /*75e0*/  LOP3.LUT R12, R12, 0xf000f, RZ, 0xc0, !PT ;  /* 0x000f000f0c0c7812 */ /* 0x000fe400078ec0ff */
[----:B------:R-:W-:Y:S02]  /*75f0*/  LOP3.LUT R33, R14, 0xf000f0, RZ, 0xc0, !PT ;  /* 0x00f000f00e217812 */ /* 0x000fe400078ec0ff */
[----:B------:R-:W-:-:S02]  /*7600*/  SHF.R.U32.HI R28, RZ, 0x8, R14 ;  /* 0x00000008ff1c7819 */ /* 0x000fc4000001160e */
[----:B------:R-:W-:Y:S02]  /*7610*/  LOP3.LUT R16, R16, 0x64006400, RZ, 0xfc, !PT ;  /* 0x6400640010107812 */ /* 0x000fe400078efcff */
[----:B------:R-:W-:Y:S02]  /*7620*/  LOP3.LUT R14, R14, 0xf000f, RZ, 0xc0, !PT ;  /* 0x000f000f0e0e7812 */ /* 0x000fe400078ec0ff */
[----:B------:R-:W-:Y:S01]  /*7630*/  LOP3.LUT R12, R12, 0x64006400, RZ, 0xfc, !PT ;  /* 0x640064000c0c7812 */ /* 0x000fe200078efcff */
[----:B------:R-:W-:Y:S01]  /*7640*/  HADD2 R37, R16, -1032, -1032 ;  /* 0xe408e40810257430 */ /* 0x000fe20000000000 */
[----:B------:R-:W-:Y:S02]  /*7650*/  LOP3.LUT R14, R14, 0x64006400, RZ, 0xfc, !PT ;  /* 0x640064000e0e7812 */ /* 0x000fe400078efcff */
[----:B------:R-:W-:Y:S01]  /*7660*/  LOP3.LUT R35, R15, 0xf000f, RZ, 0xc0, !PT ;  /* 0x000f000f0f237812 */ /* 0x000fe200078ec0ff */
[----:B------:R-:W-:Y:S02]  /*7670*/  HADD2 R40, R12, -1032, -1032 ;  /* 0xe408e4080c287430 */ /* 0x000fe40000000000 */
[----:B-1----:R-:W-:-:S02]  /*7680*/  HADD2.F32 R38, -RZ, R37.H0_H0 ;  /* 0x20000025ff267230 */ /* 0x002fc40000004100 */
[----:B------:R-:W-:Y:S02]  /*7690*/  HADD2 R42, R14, -1032, -1032 ;  /* 0xe408e4080e2a7430 */ /* 0x000fe40000000000 */
[----:B------:R-:W-:Y:S01]  /*76a0*/  HADD2.F32 R37, -RZ, R37.H1_H1 ;  /* 0x30000025ff257230 */ /* 0x000fe20000004100 */
[----:B------:R-:W-:Y:S01]  /*76b0*/  LOP3.LUT R36, R35, 0x64006400, RZ, 0xfc, !PT ;  /* 0x6400640023247812 */ /* 0x000fe200078efcff */
[----:B------:R-:W-:Y:S02]  /*76c0*/  HADD2.F32 R12, -RZ, R40.H0_H0 ;  /* 0x20000028ff0c7230 */ /* 0x000fe40000004100 */
[----:B------:R-:W-:Y:S01]  /*76d0*/  FFMA.FTZ R39, R11, R38, RZ ;  /* 0x000000260b277223 */ /* 0x000fe200000100ff */
[----:B------:R-:W-:Y:S01]  /*76e0*/  HADD2.F32 R14, -RZ, R42.H0_H0 ;  /* 0x2000002aff0e7230 */ /* 0x000fe20000004100 */
[----:B------:R-:W-:Y:S01]  /*76f0*/  LOP3.LUT R31, R15, 0xf000f0, RZ, 0xc0, !PT ;  /* 0x00f000f00f1f7812 */ /* 0x000fe200078ec0ff */
[--C-:B------:R-:W-:Y:S01]  /*7700*/  HADD2.F32 R35, -RZ, R27.reuse.H1_H1 ;  /* 0x3000001bff237230 */ /* 0x100fe20000004100 */
[----:B------:R-:W-:Y:S01]  /*7710*/  SHF.R.U32.HI R29, RZ, 0x8, R15 ;  /* 0x00000008ff1d7819 */ /* 0x000fe2000001160f */
[----:B------:R-:W-:Y:S01]  /*7720*/  FFMA.FTZ R38, R12, R11, RZ ;  /* 0x0000000b0c267223 */ /* 0x000fe200000100ff */
[----:B------:R-:W-:-:S02]  /*7730*/  HADD2.F32 R15, -RZ, R27.H0_H0 ;  /* 0x2000001bff0f7230 */ /* 0x000fc40000004100 */
[----:B------:R-:W-:Y:S01]  /*7740*/  FFMA.FTZ R12, R34, R37, R39 ;  /* 0x00000025220c7223 */ /* 0x000fe20000010027 */
[----:B------:R-:W0:Y:S01]  /*7750*/  LDS.64 R26, [UR4+0x38] ;  /* 0x00003804ff1a7984 */ /* 0x000e220008000a00 */
[----:B------:R-:W-:Y:S01]  /*7760*/  FFMA.FTZ R41, R11, R14, RZ ;  /* 0x0000000e0b297223 */ /* 0x000fe200000100ff */
[----:B------:R-:W-:Y:S01]  /*7770*/  HADD2.F32 R37, -RZ, R40.H1_H1 ;  /* 0x30000028ff257230 */ /* 0x000fe20000004100 */
[----:B------:R-:W-:Y:S01]  /*7780*/  LOP3.LUT R14, R33, 0x64006400, RZ, 0xfc, !PT ;  /* 0x64006400210e7812 */ /* 0x000fe200078efcff */
[----:B------:R-:W-:Y:S01]  /*7790*/  HADD2 R36, R36, -1032, -1032 ;  /* 0xe408e40824247430 */ /* 0x000fe20000000000 */
[----:B------:R-:W-:Y:S01]  /*77a0*/  LOP3.LUT R30, R30, 0x64006400, RZ, 0xfc, !PT ;  /* 0x640064001e1e7812 */ /* 0x000fe200078efcff */
[----:B------:R-:W-:Y:S02]  /*77b0*/  HADD2.F32 R39, -RZ, R42.H1_H1 ;  /* 0x3000002aff277230 */ /* 0x000fe40000004100 */
[----:B------:R-:W-:Y:S01]  /*77c0*/  FFMA.FTZ R38, R37, R34, R38 ;  /* 0x0000002225267223 */ /* 0x000fe20000010026 */
[----:B------:R-:W-:Y:S01]  /*77d0*/  LOP3.LUT R32, R32, 0x64006400, RZ, 0xfc, !PT ;  /* 0x6400640020207812 */ /* 0x000fe200078efcff */
[----:B------:R-:W-:-:S02]  /*77e0*/  HFMA2 R37, R14, R17.H0_H0, -72, -72 ;  /* 0xd480d4800e257431 */ /* 0x000fc40000040011 */
[--C-:B------:R-:W-:Y:S01]  /*77f0*/  HADD2.F32 R16, -RZ, R36.reuse.H0_H0 ;  /* 0x20000024ff107230 */ /* 0x100fe20000004100 */
[----:B------:R-:W-:Y:S01]  /*7800*/  LOP3.LUT R14, R31, 0x64006400, RZ, 0xfc, !PT ;  /* 0x640064001f0e7812 */ /* 0x000fe200078efcff */
[-C--:B------:R-:W-:Y:S02]  /*7810*/  HFMA2 R30, R30, R17.reuse.H0_H0, -72, -72 ;  /* 0xd480d4801e1e7431 */ /* 0x080fe40000040011 */
[----:B------:R-:W-:Y:S01]  /*7820*/  FFMA.FTZ R40, R34, R39, R41 ;  /* 0x0000002722287223 */ /* 0x000fe20000010029 */
[-C--:B------:R-:W-:Y:S02]  /*7830*/  HFMA2 R32, R32, R17.reuse.H0_H0, -72, -72 ;  /* 0xd480d48020207431 */ /* 0x080fe40000040011 */
[----:B------:R-:W-:Y:S02]  /*7840*/  HADD2.F32 R36, -RZ, R36.H1_H1 ;  /* 0x30000024ff247230 */ /* 0x000fe40000004100 */
[----:B------:R-:W-:Y:S01]  /*7850*/  FFMA.FTZ R11, R11, R16, RZ ;  /* 0x000000100b0b7223 */ /* 0x000fe200000100ff */
[----:B------:R-:W-:-:S02]  /*7860*/  HFMA2 R39, R14, R17.H0_H0, -72, -72 ;  /* 0xd480d4800e277431 */ /* 0x000fc40000040011 */
[----:B------:R-:W-:Y:S02]  /*7870*/  HADD2.F32 R16, -RZ, R30.H0_H0 ;  /* 0x2000001eff107230 */ /* 0x000fe40000004100 */
        /* <DEDUP_REMOVED lines=49> */
[-C--:B------:R-:W-:Y:S01]  /*7b90*/  HFMA2 R25, R14, R17.reuse.H0_H0, -72, -72 ;  /* 0xd480d4800e197431 */ /* 0x080fe20000040011 */
[----:B------:R-:W-:Y:S01]  /*7ba0*/  LOP3.LUT R14, R29, 0x64006400, RZ, 0xfc, !PT ;  /* 0x640064001d0e7812 */ /* 0x000fe200078efcff */
[-C--:B------:R-:W-:Y:S02]  /*7bb0*/  HFMA2 R28, R28, R17.reuse.H0_H0, -72, -72 ;  /* 0xd480d4801c1c7431 */ /* 0x080fe40000040011 */
[C---:B------:R-:W-:Y:S01]  /*7bc0*/  FFMA.FTZ R32, R26.reuse, R33, R37 ;  /* 0x000000211a207223 */ /* 0x040fe20000010025 */
[----:B------:R-:W-:Y:S02]  /*7bd0*/  HFMA2 R31, R16, R17.H0_H0, -72, -72 ;  /* 0xd480d480101f7431 */ /* 0x000fe40000040011 */
[----:B------:R-:W-:Y:S02]  /*7be0*/  HADD2.F32 R16, -RZ, R12.H1_H1 ;  /* 0x3000000cff107230 */ /* 0x000fe40000004100 */
[----:B------:R-:W-:Y:S01]  /*7bf0*/  FFMA.FTZ R34, R26, R35, R34 ;  /* 0x000000231a227223 */ /* 0x000fe20000010022 */
[----:B------:R-:W-:-:S02]  /*7c00*/  HADD2.F32 R11, -RZ, R27.H0_H0 ;  /* 0x2000001bff0b7230 */ /* 0x000fc40000004100 */
[----:B------:R-:W-:Y:S02]  /*7c10*/  HFMA2 R29, R14, R17.H0_H0, -72, -72 ;  /* 0xd480d4800e1d7431 */ /* 0x000fe40000040011 */
[----:B------:R-:W-:Y:S02]  /*7c20*/  HADD2.F32 R12, -RZ, R31.H0_H0 ;  /* 0x2000001fff0c7230 */ /* 0x000fe40000004100 */
[----:B------:R-:W-:Y:S01]  /*7c30*/  FFMA.FTZ R26, R26, R16, R15 ;  /* 0x000000101a1a7223 */ /* 0x000fe2000001000f */
[----:B------:R-:W-:Y:S02]  /*7c40*/  HADD2.F32 R15, -RZ, R28.H0_H0 ;  /* 0x2000001cff0f7230 */ /* 0x000fe40000004100 */
[----:B------:R-:W-:Y:S02]  /*7c50*/  HADD2.F32 R13, -RZ, R25.H0_H0 ;  /* 0x20000019ff0d7230 */ /* 0x000fe40000004100 */
[----:B------:R-:W-:Y:S01]  /*7c60*/  FFMA.FTZ R32, R11, R12, R32 ;  /* 0x0000000c0b207223 */ /* 0x000fe20000010020 */
[----:B------:R-:W-:-:S02]  /*7c70*/  HADD2.F32 R27, -RZ, R27.H1_H1 ;  /* 0x3000001bff1b7230 */ /* 0x000fc40000004100 */
[----:B------:R-:W-:Y:S01]  /*7c80*/  FFMA.FTZ R15, R11, R15, R34 ;  /* 0x0000000f0b0f7223 */ /* 0x000fe20000010022 */
[----:B------:R-:W-:Y:S02]  /*7c90*/  HADD2.F32 R16, -RZ, R28.H1_H1 ;  /* 0x3000001cff107230 */ /* 0x000fe40000004100 */
[----:B------:R-:W-:Y:S01]  /*7ca0*/  FFMA.FTZ R13, R13, R11, R30 ;  /* 0x0000000b0d0d7223 */ /* 0x000fe2000001001e */
[----:B------:R-:W-:Y:S02]  /*7cb0*/  HADD2.F32 R17, -RZ, R29.H0_H0 ;  /* 0x2000001dff117230 */ /* 0x000fe40000004100 */
[----:B------:R-:W-:Y:S02]  /*7cc0*/  HADD2.F32 R12, -RZ, R25.H1_H1 ;  /* 0x30000019ff0c7230 */ /* 0x000fe40000004100 */
[----:B------:R-:W-:Y:S01]  /*7cd0*/  FFMA.FTZ R15, R27, R16, R15 ;  /* 0x000000101b0f7223 */ /* 0x000fe2000001000f */
[----:B------:R-:W-:Y:S02]  /*7ce0*/  HADD2.F32 R14, -RZ, R31.H1_H1 ;  /* 0x3000001fff0e7230 */ /* 0x000fe40000004100 */
[----:B------:R-:W-:Y:S01]  /*7cf0*/  FFMA.FTZ R26, R11, R17, R26 ;  /* 0x000000110b1a7223 */ /* 0x000fe2000001001a */
[----:B------:R-:W-:-:S02]  /*7d00*/  HADD2.F32 R16, -RZ, R29.H1_H1 ;  /* 0x3000001dff107230 */ /* 0x000fc40000004100 */
[----:B------:R-:W-:Y:S01]  /*7d10*/  FFMA.FTZ R12, R12, R27, R13 ;  /* 0x0000001b0c0c7223 */ /* 0x000fe2000001000d */
        /* <DEDUP_REMOVED lines=18> */
.L_x_4005:
        /* <DEDUP_REMOVED lines=8> */
.L_x_4001:
        /* <DEDUP_REMOVED lines=9> */
.L_x_4009:
[----:B------:R-:W0:Y:S01]  /*7f50*/  LDC.64 R2, c[0x0][0x3a8] ;  /* 0x0000ea00ff027b82 */ /* 0x000e220000000a00 */
[----:B------:R-:W-:Y:S01]  /*7f60*/  ISETP.NE.AND P0, PT, R9, R4, PT ;  /* 0x000000040900720c */ /* 0x000fe20003f05270 */
[----:B-----5:R3:W5:-:S12]  /*7f70*/  LDG.E.128.CONSTANT R24, desc[UR6][R18.64] ;  /* 0x0000000612187981 */ /* 0x020758000c1e9d00 */
[----:B--2---:R-:W-:Y:S01]  /*7f80*/  @!P0 LEA R20, R7, R1, 0x3 ;  /* 0x0000000107148211 */ /* 0x004fe200078e18ff */
[----:B------:R-:W2:Y:S05]  /*7f90*/  @!P0 LDG.E.U16.CONSTANT R10, desc[UR6][R34.64] ;  /* 0x00000006220a8981 */ /* 0x000eaa000c1e9500 */
[----:B------:R-:W4:Y:S01]  /*7fa0*/  @!P0 LDL.64 R20, [R20+0x8] ;  /* 0x0000080014148983 */ /* 0x000f220000100a00 */
[----:B0-----:R-:W-:-:S05]  /*7fb0*/  IMAD.WIDE R16, R3, 0x4, R18 ;  /* 0x0000000403107825 */ /* 0x001fca00078e0212 */
[----:B------:R3:W5:Y:S01]  /*7fc0*/  LDG.E.128.CONSTANT R12, desc[UR6][R16.64] ;  /* 0x00000006100c7981 */ /* 0x000762000c1e9d00 */
[----:B------:R-:W0:Y:S01]  /*7fd0*/  S2UR UR5, SR_CTAID.Y ;  /* 0x00000000000579c3 */ /* 0x000e220000002600 */
[----:B------:R-:W-:Y:S02]  /*7fe0*/  @!P0 IADD3 R30, PT, PT, R7, 0x1, RZ ;  /* 0x00000001071e8810 */ /* 0x000fe40007ffe0ff */
[----:B0-----:R-:W-:Y:S02]  /*7ff0*/  ISETP.LE.AND P1, PT, R2, UR5, PT ;  /* 0x0000000502007c0c */ /* 0x001fe4000bf23270 */
[----:B--2---:R-:W-:Y:S01]  /*8000*/  @!P0 IADD3 R4, PT, PT, R10, R9, RZ ;  /* 0x000000090a048210 */ /* 0x004fe20007ffe0ff */
[----:B------:R-:W-:Y:S01]  /*8010*/  IMAD.WIDE R10, R3, 0x4, R16 ;  /* 0x00000004030a7825 */ /* 0x000fe200078e0210 */
[----:B----4-:R-:W-:Y:S02]  /*8020*/  @!P0 PRMT R0, R20, 0x7610, R0 ;  /* 0x0000761014008816 */ /* 0x010fe40000000000 */
[----:B------:R-:W-:-:S02]  /*8030*/  @!P0 PRMT R8, R21, 0x7610, R8 ;  /* 0x0000761015088816 */ /* 0x000fc40000000008 */
[----:B------:R-:W-:Y:S02]  /*8040*/  @!P0 PRMT R0, R0, 0x7610, R20 ;  /* 0x0000761000008816 */ /* 0x000fe40000000014 */
[----:B------:R-:W-:Y:S02]  /*8050*/  @!P0 PRMT R8, R8, 0x7610, R21 ;  /* 0x0000761008088816 */ /* 0x000fe40000000015 */
[----:B------:R-:W-:Y:S01]  /*8060*/  IADD3 R9, PT, PT, R9, 0x20, RZ ;  /* 0x0000002009097810 */ /* 0x000fe20007ffe0ff */
[----:B---3--:R-:W-:Y:S06]  /*8070*/  @P1 BRA `(.L_x_4008) ;  /* 0x0000001000c01947 */ /* 0x008fec0003800000 */
[----:B------:R-:W2:Y:S01]  /*8080*/  LDG.E.128.CONSTANT R16, desc[UR6][R10.64] ;  /* 0x000000060a107981 */ /* 0x000ea2000c1e9d00 */
[----:B-----5:R-:W-:Y:S01]  /*8090*/  SHF.R.U32.HI R20, RZ, 0xf, R25 ;  /* 0x0000000fff147819 */ /* 0x020fe20000011619 */
[----:B------:R-:W-:Y:S01]  /*80a0*/  HFMA2 R31, -RZ, RZ, 0, 0.015625 ;  /* 0x00002400ff1f7431 */ /* 0x000fe200000001ff */
[----:B------:R-:W-:Y:S02]  /*80b0*/  SHF.R.U32.HI R36, RZ, 0xe, R13 ;  /* 0x0000000eff247819 */ /* 0x000fe4000001160d */
[----:B------:R-:W-:Y:S02]  /*80c0*/  LOP3.LUT R29, R20, 0x10001, RZ, 0xc0, !PT ;  /* 0x00010001141d7812 */ /* 0x000fe400078ec0ff */
[----:B------:R-:W0:Y:S01]  /*80d0*/  LDS.128 R20, [UR4+-0x20] ;  /* 0xffffe004ff147984 */ /* 0x000e220008000c00 */
[----:B------:R-:W-:Y:S02]  /*80e0*/  MOV R28, 0x3000 ;  /* 0x00003000001c7802 */ /* 0x000fe40000000f00 */
[----:B-1----:R-:W-:-:S02]  /*80f0*/  LOP3.LUT R38, R29, 0x20002, R36, 0xf8, !PT ;  /* 0x000200021d267812 */ /* 0x002fc400078ef824 */
[----:B------:R-:W-:Y:S02]  /*8100*/  PRMT R28, R28, 0x5410, R31 ;  /* 0x000054101c1c7816 */ /* 0x000fe4000000001f */
[----:B------:R-:W-:Y:S02]  /*8110*/  SHF.R.U32.HI R29, RZ, 0xf, R24 ;  /* 0x0000000fff1d7819 */ /* 0x000fe40000011618 */
        /* <DEDUP_REMOVED lines=8> */
[----:B------:R-:W-:Y:S02]  /*81a0*/  LOP3.LUT R31, R29, 0x20002, R36, 0xf8, !PT ;  /* 0x000200021d1f7812 */ /* 0x000fe400078ef824 */
[----:B------:R-:W-:-:S02]  /*81b0*/  LOP3.LUT R36, R33, 0x20002, R40, 0xf8, !PT ;  /* 0x0002000221247812 */ /* 0x000fc400078ef828 */
[----:B------:R-:W-:Y:S02]  /*81c0*/  LOP3.LUT R33, R39, 0x20002, R42, 0xf8, !PT ;  /* 0x0002000227217812 */ /* 0x000fe400078ef82a */
[C---:B------:R-:W-:Y:S02]  /*81d0*/  LOP3.LUT R41, R25.reuse, 0x380038, RZ, 0xc0, !PT ;  /* 0x0038003819297812 */ /* 0x040fe400078ec0ff */
        /* <DEDUP_REMOVED lines=9> */
[----:B------:R-:W-:Y:S02]  /*8270*/  HADD2 R45, R45, -1028, -1028 ;  /* 0xe404e4042d2d7430 */ /* 0x000fe40000000000 */
[----:B------:R-:W-:Y:S01]  /*8280*/  HADD2 R43, R43, -1028, -1028 ;  /* 0xe404e4042b2b7430 */ /* 0x000fe20000000000 */
[----:B------:R-:W-:-:S03]  /*8290*/  LOP3.LUT R46, R46, 0x64006400, RZ, 0xfc, !PT ;  /* 0x640064002e2e7812 */ /* 0x000fc600078efcff */
[----:B0-----:R-:W-:Y:S02]  /*82a0*/  HFMA2 R43, R43, R20, RZ ;  /* 0x000000142b2b7231 */ /* 0x001fe400000000ff */
[----:B------:R-:W-:Y:S01]  /*82b0*/  HADD2 R46, R46, -1028, -1028 ;  /* 0xe404e4042e2e7430 */ /* 0x000fe20000000000 */
[----:B--2---:R-:W-:Y:S02]  /*82c0*/  SHF.R.U32.HI R37, RZ, 0xd, R17 ;  /* 0x0000000dff257819 */ /* 0x004fe40000011611 */
[----:B------:R-:W-:Y:S02]  /*82d0*/  SHF.R.U32.HI R44, RZ, 0xd, R16 ;  /* 0x0000000dff2c7819 */ /* 0x000fe40000011610 */
[----:B------:R-:W-:Y:S02]  /*82e0*/  LOP3.LUT R29, R38, 0x40004, R37, 0xf8, !PT ;  /* 0x00040004261d7812 */ /* 0x000fe400078ef825 */
[----:B------:R-:W-:Y:S02]  /*82f0*/  SHF.R.U32.HI R37, RZ, 0x6, R25 ;  /* 0x00000006ff257819 */ /* 0x000fe40000011619 */
[----:B------:R-:W-:-:S02]  /*8300*/  LOP3.LUT R25, R24, 0x380038, RZ, 0xc0, !PT ;  /* 0x0038003818197812 */ /* 0x000fc400078ec0ff */
[----:B------:R-:W-:Y:S02]  /*8310*/  SHF.R.U32.HI R38, RZ, 0x6, R24 ;  /* 0x00000006ff267819 */ /* 0x000fe40000011618 */
[----:B------:R-:W-:Y:S02]  /*8320*/  LOP3.LUT R24, R26, 0x380038, RZ, 0xc0, !PT ;  /* 0x003800381a187812 */ /* 0x000fe400078ec0ff */
[C---:B------:R-:W-:Y:S02]  /*8330*/  LOP3.LUT R26, R27.reuse, 0x380038, RZ, 0xc0, !PT ;  /* 0x003800381b1a7812 */ /* 0x040fe400078ec0ff */
[----:B------:R-:W-:Y:S02]  /*8340*/  LOP3.LUT R27, R27, 0x70007, RZ, 0xc0, !PT ;  /* 0x000700071b1b7812 */ /* 0x000fe400078ec0ff */
[----:B------:R-:W-:Y:S02]  /*8350*/  LOP3.LUT R31, R31, 0x40004, R44, 0xf8, !PT ;  /* 0x000400041f1f7812 */ /* 0x000fe400078ef82c */
[----:B------:R-:W-:-:S02]  /*8360*/  LOP3.LUT R44, R27, 0x64006400, RZ, 0xfc, !PT ;  /* 0x640064001b2c7812 */ /* 0x000fc400078efcff */
[----:B------:R-:W-:Y:S01]  /*8370*/  LOP3.LUT R27, R41, 0x64006400, RZ, 0xfc, !PT ;  /* 0x64006400291b7812 */ /* 0x000fe200078efcff */
[----:B------:R-:W-:Y:S01]  /*8380*/  HADD2 R41, R42, -1028, -1028 ;  /* 0xe404e4042a297430 */ /* 0x000fe20000000000 */
[----:B------:R-:W-:Y:S01]  /*8390*/  LOP3.LUT R25, R25, 0x64006400, RZ, 0xfc, !PT ;  /* 0x6400640019197812 */ /* 0x000fe200078efcff */
[----:B------:R-:W-:Y:S01]  /*83a0*/  HADD2 R47, R44, -1028, -1028 ;  /* 0xe404e4042c2f7430 */ /* 0x000fe20000000000 */
[----:B------:R-:W-:Y:S01]  /*83b0*/  SHF.R.U32.HI R48, RZ, 0xd, R19 ;  /* 0x0000000dff307819 */ /* 0x000fe20000011613 */
[-C--:B------:R-:W-:Y:S02]  /*83c0*/  HFMA2 R42, R41, R20.reuse, RZ.H0_H0 ;  /* 0x00000014292a7231 */ /* 0x080fe400000400ff */
[----:B------:R-:W-:Y:S01]  /*83d0*/  HFMA2 R41, R45, R20, RZ ;  /* 0x000000142d297231 */ /* 0x000fe200000000ff */
[----:B------:R-:W-:Y:S01]  /*83e0*/  LOP3.LUT R45, R24, 0x64006400, RZ, 0xfc, !PT ;  /* 0x64006400182d7812 */ /* 0x000fe200078efcff */
[-C--:B------:R-:W-:Y:S01]  /*83f0*/  HFMA2 R44, R27, R28.reuse.H0_H0, -132, -132 ;  /* 0xd820d8201b2c7431 */ /* 0x080fe2000004001c */
[----:B------:R-:W-:Y:S01]  /*8400*/  LOP3.LUT R24, R37, 0x70007, RZ, 0xc0, !PT ;  /* 0x0007000725187812 */ /* 0x000fe200078ec0ff */
[-C--:B------:R-:W-:Y:S01]  /*8410*/  HFMA2 R25, R25, R28.reuse.H0_H0, -132, -132 ;  /* 0xd820d82019197431 */ /* 0x080fe2000004001c */
[----:B------:R-:W-:Y:S01]  /*8420*/  LOP3.LUT R27, R26, 0x64006400, RZ, 0xfc, !PT ;  /* 0x640064001a1b7812 */ /* 0x000fe200078efcff */
[----:B------:R-:W-:Y:S01]  /*8430*/  HFMA2 R26, R45, R28.H0_H0, -132, -132 ;  /* 0xd820d8202d1a7431 */ /* 0x000fe2000004001c */
[----:B------:R-:W-:Y:S01]  /*8440*/  LOP3.LUT R24, R24, 0x64006400, RZ, 0xfc, !PT ;  /* 0x6400640018187812 */ /* 0x000fe200078efcff */
[----:B------:R-:W-:-:S02]  /*8450*/  HFMA2 R20, R47, R20, RZ.H0_H0 ;  /* 0x000000142f147231 */ /* 0x000fc400000400ff */
[-C--:B------:R-:W-:Y:S02]  /*8460*/  HFMA2 R43, R44, R21.reuse, R43 ;  /* 0x000000152c2b7231 */ /* 0x080fe4000000002b */
[----:B------:R-:W-:Y:S02]  /*8470*/  HFMA2 R45, R27, R28.H0_H0, -132, -132 ;  /* 0xd820d8201b2d7431 */ /* 0x000fe4000004001c */
[-C--:B------:R-:W-:Y:S02]  /*8480*/  HFMA2 R42, R25, R21.reuse, R42 ;  /* 0x00000015192a7231 */ /* 0x080fe4000000002a */
[----:B------:R-:W-:Y:S02]  /*8490*/  HADD2 R44, R24, -1028, -1028 ;  /* 0xe404e404182c7430 */ /* 0x000fe40000000000 */
[-C--:B------:R-:W-:Y:S02]  /*84a0*/  HFMA2 R41, R26, R21.reuse, R41 ;  /* 0x000000151a297231 */ /* 0x080fe40000000029 */
[----:B------:R-:W-:Y:S01]  /*84b0*/  HFMA2 R21, R45, R21, R20 ;  /* 0x000000152d157231 */ /* 0x000fe20000000014 */
[----:B------:R-:W0:Y:S01]  /*84c0*/  LDS.128 R24, [UR4+-0x10] ;  /* 0xfffff004ff187984 */ /* 0x000e220008000c00 */
[-C--:B------:R-:W-:Y:S01]  /*84d0*/  HFMA2 R20, R44, R22.reuse, R43 ;  /* 0x000000162c147231 */ /* 0x080fe2000000002b */
[----:B------:R-:W-:Y:S01]  /*84e0*/  LOP3.LUT R43, R38, 0x70007, RZ, 0xc0, !PT ;  /* 0x00070007262b7812 */ /* 0x000fe200078ec0ff */
[----:B------:R-:W-:Y:S01]  /*84f0*/  HFMA2 R21, R46, R22, R21 ;  /* 0x000000162e157231 */ /* 0x000fe20000000015 */
[----:B------:R-:W-:-:S02]  /*8500*/  LOP3.LUT R44, R39, 0x70007, RZ, 0xc0, !PT ;  /* 0x00070007272c7812 */ /* 0x000fc400078ec0ff */
[----:B------:R-:W-:Y:S02]  /*8510*/  LOP3.LUT R43, R43, 0x64006400, RZ, 0xfc, !PT ;  /* 0x640064002b2b7812 */ /* 0x000fe400078efcff */
[----:B------:R-:W-:Y:S02]  /*8520*/  LOP3.LUT R44, R44, 0x64006400, RZ, 0xfc, !PT ;  /* 0x640064002c2c7812 */ /* 0x000fe400078efcff */
[----:B------:R-:W-:Y:S01]  /*8530*/  SHF.R.U32.HI R45, RZ, 0xd, R18 ;  /* 0x0000000dff2d7819 */ /* 0x000fe20000011612 */
[----:B------:R-:W-:Y:S01]  /*8540*/  HADD2 R43, R43, -1028, -1028 ;  /* 0xe404e4042b2b7430 */ /* 0x000fe20000000000 */
[----:B------:R-:W-:Y:S01]  /*8550*/  LOP3.LUT R46, R40, 0x380038, RZ, 0xc0, !PT ;  /* 0x00380038282e7812 */ /* 0x000fe200078ec0ff */
[----:B------:R-:W-:Y:S01]  /*8560*/  HADD2 R44, R44, -1028, -1028 ;  /* 0xe404e4042c2c7430 */ /* 0x000fe20000000000 */
[----:B------:R-:W-:Y:S01]  /*8570*/  LOP3.LUT R36, R36, 0x40004, R45, 0xf8, !PT ;  /* 0x0004000424247812 */ /* 0x000fe200078ef82d */
[-C--:B------:R-:W-:Y:S01]  /*8580*/  HFMA2 R42, R43, R22.reuse, R42 ;  /* 0x000000162b2a7231 */ /* 0x080fe2000000002a */
[----:B------:R-:W-:Y:S01]  /*8590*/  LOP3.LUT R43, R37, 0x380038, RZ, 0xc0, !PT ;  /* 0x00380038252b7812 */ /* 0x000fe200078ec0ff */
[----:B------:R-:W-:Y:S01]  /*85a0*/  HFMA2 R41, R44, R22, R41 ;  /* 0x000000162c297231 */ /* 0x000fe20000000029 */
        /* <DEDUP_REMOVED lines=11> */
[-C--:B------:R-:W-:Y:S01]  /*8660*/  HFMA2 R20, R51, R23.reuse, R20 ;  /* 0x0000001733147231 */ /* 0x080fe20000000014 */
[----:B------:R-:W-:Y:S01]  /*8670*/  LOP3.LUT R47, R38, 0x64006400, RZ, 0xfc, !PT ;  /* 0x64006400262f7812 */ /* 0x000fe200078efcff */
[----:B------:R-:W-:Y:S01]  /*8680*/  HFMA2 R38, R45, R28.H0_H0, -132, -132 ;  /* 0xd820d8202d267431 */ /* 0x000fe2000004001c */
[----:B------:R-:W-:Y:S01]  /*8690*/  LOP3.LUT R37, R37, 0x64006400, RZ, 0xfc, !PT ;  /* 0x6400640025257812 */ /* 0x000fe200078efcff */
[-C--:B------:R-:W-:Y:S01]  /*86a0*/  HFMA2 R42, R49, R23.reuse, R42 ;  /* 0x00000017312a7231 */ /* 0x080fe2000000002a */
[----:B------:R-:W-:Y:S01]  /*86b0*/  LOP3.LUT R39, R39, 0x1c001c0, RZ, 0xc0, !PT ;  /* 0x01c001c027277812 */ /* 0x000fe200078ec0ff */
[----:B------:R-:W-:-:S02]  /*86c0*/  HFMA2 R41, R22, R23, R41 ;  /* 0x0000001716297231 */ /* 0x000fc40000000029 */
[----:B------:R-:W-:Y:S01]  /*86d0*/  HFMA2 R23, R38, R23, R21 ;  /* 0x0000001726177231 */ /* 0x000fe20000000015 */
[----:B------:R-:W-:Y:S01]  /*86e0*/  LOP3.LUT R40, R40, 0x1c001c0, RZ, 0xc0, !PT ;  /* 0x01c001c028287812 */ /* 0x000fe200078ec0ff */
[-C--:B------:R-:W-:Y:S01]  /*86f0*/  HFMA2 R43, R37, R28.reuse.H1_H1, -20, -20 ;  /* 0xcd00cd00252b7431 */ /* 0x080fe2000006001c */
[----:B------:R-:W-:Y:S01]  /*8700*/  LOP3.LUT R22, R12, 0x70007, RZ, 0xc0, !PT ;  /* 0x000700070c167812 */ /* 0x000fe200078ec0ff */
[----:B------:R-:W-:Y:S01]  /*8710*/  HFMA2 R47, R47, R28.H1_H1, -20, -20 ;  /* 0xcd00cd002f2f7431 */ /* 0x000fe2000006001c */
[----:B------:R-:W-:Y:S01]  /*8720*/  LOP3.LUT R38, R13, 0x70007, RZ, 0xc0, !PT ;  /* 0x000700070d267812 */ /* 0x000fe200078ec0ff */
[-C--:B0-----:R-:W-:Y:S01]  /*8730*/  HFMA2 R20, R43, R24.reuse, R20 ;  /* 0x000000182b147231 */ /* 0x081fe20000000014 */
[----:B------:R-:W-:Y:S01]  /*8740*/  LOP3.LUT R39, R39, 0x64006400, RZ, 0xfc, !PT ;  /* 0x6400640027277812 */ /* 0x000fe200078efcff */
[----:B------:R-:W-:Y:S01]  /*8750*/  HFMA2 R21, R47, R24, R42 ;  /* 0x000000182f157231 */ /* 0x000fe2000000002a */
[----:B------:R-:W-:Y:S02]  /*8760*/  LOP3.LUT R37, R40, 0x64006400, RZ, 0xfc, !PT ;  /* 0x6400640028257812 */ /* 0x000fe400078efcff */
[----:B------:R-:W-:Y:S01]  /*8770*/  LOP3.LUT R22, R22, 0x64006400, RZ, 0xfc, !PT ;  /* 0x6400640016167812 */ /* 0x000fe200078efcff */
[-C--:B------:R-:W-:Y:S01]  /*8780*/  HFMA2 R40, R39, R28.reuse.H1_H1, -20, -20 ;  /* 0xcd00cd0027287431 */ /* 0x080fe2000006001c */
[----:B------:R-:W-:Y:S01]  /*8790*/  LOP3.LUT R38, R38, 0x64006400, RZ, 0xfc, !PT ;  /* 0x6400640026267812 */ /* 0x000fe200078efcff */
[----:B------:R-:W-:Y:S01]  /*87a0*/  HFMA2 R42, R37, R28.H1_H1, -20, -20 ;  /* 0xcd00cd00252a7431 */ /* 0x000fe2000006001c */
[----:B------:R-:W-:Y:S01]  /*87b0*/  LOP3.LUT R33, R33, 0x40004, R48, 0xf8, !PT ;  /* 0x0004000421217812 */ /* 0x000fe200078ef830 */
[----:B------:R-:W-:-:S02]  /*87c0*/  HADD2 R22, R22, -1028, -1028 ;  /* 0xe404e40416167430 */ /* 0x000fc40000000000 */
[-C--:B------:R-:W-:Y:S02]  /*87d0*/  HFMA2 R37, R40, R24.reuse, R41 ;  /* 0x0000001828257231 */ /* 0x080fe40000000029 */
[----:B------:R-:W-:Y:S01]  /*87e0*/  HADD2 R43, R38, -1028, -1028 ;  /* 0xe404e404262b7430 */ /* 0x000fe20000000000 */
[----:B------:R-:W-:Y:S01]  /*87f0*/  LOP3.LUT R41, R14, 0x380038, RZ, 0xc0, !PT ;  /* 0x003800380e297812 */ /* 0x000fe200078ec0ff */
[----:B------:R-:W-:Y:S02]  /*8800*/  HFMA2 R40, R42, R24, R23 ;  /* 0x000000182a287231 */ /* 0x000fe40000000017 */
        /* <DEDUP_REMOVED lines=9> */
[----:B------:R-:W0:Y:S01]  /*88a0*/  LDS.128 R20, [UR4] ;  /* 0x00000004ff147984 */ /* 0x000e220008000c00 */
[----:B------:R-:W-:Y:S01]  /*88b0*/  HADD2 R45, R45, -1028, -1028 ;  /* 0xe404e4042d2d7430 */ /* 0x000fe20000000000 */
[----:B------:R-:W-:Y:S01]  /*88c0*/  SHF.R.U32.HI R12, RZ, 0x6, R12 ;  /* 0x00000006ff0c7819 */ /* 0x000fe2000001160c */
[----:B------:R-:W-:Y:S01]  /*88d0*/  HFMA2 R44, R43, R28.H0_H0, -132, -132 ;  /* 0xd820d8202b2c7431 */ /* 0x000fe2000004001c */
[----:B------:R-:W-:Y:S01]  /*88e0*/  LOP3.LUT R38, R13, 0x380038, RZ, 0xc0, !PT ;  /* 0x003800380d267812 */ /* 0x000fe200078ec0ff */
[-C--:B------:R-:W-:Y:S01]  /*88f0*/  HFMA2 R37, R46, R25.reuse, R37 ;  /* 0x000000192e257231 */ /* 0x080fe20000000025 */
[----:B------:R-:W-:Y:S01]  /*8900*/  SHF.R.U32.HI R13, RZ, 0x6, R13 ;  /* 0x00000006ff0d7819 */ /* 0x000fe2000001160d */
[----:B------:R-:W-:Y:S01]  /*8910*/  HFMA2 R40, R45, R25, R40 ;  /* 0x000000192d287231 */ /* 0x000fe20000000028 */
[----:B------:R-:W-:Y:S01]  /*8920*/  LOP3.LUT R41, R41, 0x64006400, RZ, 0xfc, !PT ;  /* 0x6400640029297812 */ /* 0x000fe200078efcff */
[----:B------:R-:W-:Y:S01]  /*8930*/  HFMA2 R39, R44, R26, R39 ;  /* 0x0000001a2c277231 */ /* 0x000fe20000000027 */
[----:B------:R-:W-:-:S02]  /*8940*/  LOP3.LUT R43, R38, 0x64006400, RZ, 0xfc, !PT ;  /* 0x64006400262b7812 */ /* 0x000fc400078efcff */
[----:B------:R-:W-:Y:S01]  /*8950*/  LOP3.LUT R25, R12, 0x70007, RZ, 0xc0, !PT ;  /* 0x000700070c197812 */ /* 0x000fe200078ec0ff */
[-C--:B------:R-:W-:Y:S01]  /*8960*/  HFMA2 R44, R41, R28.reuse.H0_H0, -132, -132 ;  /* 0xd820d820292c7431 */ /* 0x080fe2000004001c */
[----:B------:R-:W-:Y:S01]  /*8970*/  LOP3.LUT R42, R15, 0x380038, RZ, 0xc0, !PT ;  /* 0x003800380f2a7812 */ /* 0x000fe200078ec0ff */
[----:B------:R-:W-:Y:S01]  /*8980*/  HFMA2 R43, R43, R28.H0_H0, -132, -132 ;  /* 0xd820d8202b2b7431 */ /* 0x000fe2000004001c */
[----:B------:R-:W-:Y:S01]  /*8990*/  LOP3.LUT R38, R13, 0x70007, RZ, 0xc0, !PT ;  /* 0x000700070d267812 */ /* 0x000fe200078ec0ff */
[-C--:B------:R-:W-:Y:S01]  /*89a0*/  HFMA2 R37, R44, R26.reuse, R37 ;  /* 0x0000001a2c257231 */ /* 0x080fe20000000025 */
[----:B------:R-:W-:Y:S02]  /*89b0*/  LOP3.LUT R25, R25, 0x64006400, RZ, 0xfc, !PT ;  /* 0x6400640019197812 */ /* 0x000fe400078efcff */
[----:B------:R-:W-:Y:S01]  /*89c0*/  LOP3.LUT R45, R42, 0x64006400, RZ, 0xfc, !PT ;  /* 0x640064002a2d7812 */ /* 0x000fe200078efcff */
[----:B------:R-:W-:Y:S01]  /*89d0*/  HFMA2 R42, R43, R26, R24 ;  /* 0x0000001a2b2a7231 */ /* 0x000fe20000000018 */
[----:B------:R-:W-:Y:S01]  /*89e0*/  LOP3.LUT R38, R38, 0x64006400, RZ, 0xfc, !PT ;  /* 0x6400640026267812 */ /* 0x000fe200078efcff */
[----:B------:R-:W-:Y:S01]  /*89f0*/  HADD2 R44, R25, -1028, -1028 ;  /* 0xe404e404192c7430 */ /* 0x000fe20000000000 */
[----:B------:R-:W-:Y:S01]  /*8a00*/  SHF.R.U32.HI R14, RZ, 0x6, R14 ;  /* 0x00000006ff0e7819 */ /* 0x000fe2000001160e */
[----:B------:R-:W-:Y:S01]  /*8a10*/  HFMA2 R45, R45, R28.H0_H0, -132, -132 ;  /* 0xd820d8202d2d7431 */ /* 0x000fe2000004001c */
[----:B------:R-:W-:Y:S01]  /*8a20*/  SHF.R.U32.HI R15, RZ, 0x6, R15 ;  /* 0x00000006ff0f7819 */ /* 0x000fe2000001160f */
[----:B------:R-:W-:Y:S01]  /*8a30*/  HADD2 R25, R38, -1028, -1028 ;  /* 0xe404e40426197430 */ /* 0x000fe20000000000 */
[----:B------:R-:W-:Y:S01]  /*8a40*/  LOP3.LUT R24, R14, 0x70007, RZ, 0xc0, !PT ;  /* 0x000700070e187812 */ /* 0x000fe200078ec0ff */
[----:B------:R-:W-:Y:S01]  /*8a50*/  HFMA2 R40, R45, R26, R40 ;  /* 0x0000001a2d287231 */ /* 0x000fe20000000028 */
        /* <DEDUP_REMOVED lines=9> */
[----:B------:R-:W-:Y:S01]  /*8af0*/  HFMA2 R37, R46, R27, R37 ;  /* 0x0000001b2e257231 */ /* 0x000fe20000000025 */
[----:B------:R-:W-:Y:S01]  /*8b00*/  LOP3.LUT R41, R26, 0x64006400, RZ, 0xfc, !PT ;  /* 0x640064001a297812 */ /* 0x000fe200078efcff */
[----:B------:R-:W-:Y:S01]  /*8b10*/  HADD2 R45, R44, -1028, -1028 ;  /* 0xe404e4042c2d7430 */ /* 0x000fe20000000000 */
[----:B------:R-:W-:Y:S02]  /*8b20*/  LOP3.LUT R43, R38, 0x64006400, RZ, 0xfc, !PT ;  /* 0x64006400262b7812 */ /* 0x000fe400078efcff */
[----:B------:R-:W-:Y:S01]  /*8b30*/  LOP3.LUT R25, R24, 0x64006400, RZ, 0xfc, !PT ;  /* 0x6400640018197812 */ /* 0x000fe200078efcff */
[-C--:B------:R-:W-:Y:S01]  /*8b40*/  HFMA2 R41, R41, R28.reuse.H0_H0, -132, -132 ;  /* 0xd820d82029297431 */ /* 0x080fe2000004001c */
[----:B------:R-:W-:Y:S01]  /*8b50*/  LOP3.LUT R38, R15, 0x380038, RZ, 0xc0, !PT ;  /* 0x003800380f267812 */ /* 0x000fe200078ec0ff */
[----:B------:R-:W-:-:S02]  /*8b60*/  HFMA2 R24, R43, R28.H0_H0, -132, -132 ;  /* 0xd820d8202b187431 */ /* 0x000fc4000004001c */
[----:B------:R-:W-:Y:S02]  /*8b70*/  HFMA2 R43, R45, R27, R40 ;  /* 0x0000001b2d2b7231 */ /* 0x000fe40000000028 */
[----:B------:R-:W-:Y:S02]  /*8b80*/  HFMA2 R44, R25, R28.H0_H0, -132, -132 ;  /* 0xd820d820192c7431 */ /* 0x000fe4000004001c */
[-C--:B0-----:R-:W-:Y:S02]  /*8b90*/  HFMA2 R42, R41, R20.reuse, R42 ;  /* 0x00000014292a7231 */ /* 0x081fe4000000002a */
[-C--:B------:R-:W-:Y:S01]  /*8ba0*/  HFMA2 R27, R24, R20.reuse, R37 ;  /* 0x00000014181b7231 */ /* 0x080fe20000000025 */
[C---:B------:R-:W-:Y:S01]  /*8bb0*/  LOP3.LUT R25, R16.reuse, 0x380038, RZ, 0xc0, !PT ;  /* 0x0038003810197812 */ /* 0x040fe200078ec0ff */
[----:B------:R-:W-:Y:S01]  /*8bc0*/  HFMA2 R44, R44, R20, R39 ;  /* 0x000000142c2c7231 */ /* 0x000fe20000000027 */
[----:B------:R-:W-:Y:S02]  /*8bd0*/  SHF.R.U32.HI R24, RZ, 0x6, R16 ;  /* 0x00000006ff187819 */ /* 0x000fe40000011610 */
[----:B------:R-:W-:-:S02]  /*8be0*/  LOP3.LUT R41, R16, 0x70007, RZ, 0xc0, !PT ;  /* 0x0007000710297812 */ /* 0x000fc400078ec0ff */
[C---:B------:R-:W-:Y:S02]  /*8bf0*/  LOP3.LUT R26, R17.reuse, 0x380038, RZ, 0xc0, !PT ;  /* 0x00380038111a7812 */ /* 0x040fe400078ec0ff */
        /* <DEDUP_REMOVED lines=9> */
[-C--:B------:R-:W-:Y:S01]  /*8c90*/  HFMA2 R12, R47, R28.reuse.H0_H0, -132, -132 ;  /* 0xd820d8202f0c7431 */ /* 0x080fe2000004001c */
[----:B------:R-:W-:Y:S02]  /*8ca0*/  LOP3.LUT R47, R18, 0x64006400, RZ, 0xfc, !PT ;  /* 0x64006400122f7812 */ /* 0x000fe400078efcff */
[----:B------:R-:W-:Y:S01]  /*8cb0*/  LOP3.LUT R14, R14, 0x1c001c0, RZ, 0xc0, !PT ;  /* 0x01c001c00e0e7812 */ /* 0x000fe200078ec0ff */
[-C--:B------:R-:W-:Y:S01]  /*8cc0*/  HFMA2 R13, R13, R28.reuse.H1_H1, -20, -20 ;  /* 0xcd00cd000d0d7431 */ /* 0x080fe2000006001c */
[----:B------:R-:W-:Y:S01]  /*8cd0*/  LOP3.LUT R15, R15, 0x1c001c0, RZ, 0xc0, !PT ;  /* 0x01c001c00f0f7812 */ /* 0x000fe200078ec0ff */
[----:B------:R-:W-:Y:S01]  /*8ce0*/  HFMA2 R47, R47, R28.H1_H1, -20, -20 ;  /* 0xcd00cd002f2f7431 */ /* 0x000fe2000006001c */
[C---:B------:R-:W-:Y:S01]  /*8cf0*/  LOP3.LUT R39, R19.reuse, 0x380038, RZ, 0xc0, !PT ;  /* 0x0038003813277812 */ /* 0x040fe200078ec0ff */
[----:B------:R-:W-:Y:S01]  /*8d00*/  HFMA2 R43, R12, R20, R43 ;  /* 0x000000140c2b7231 */ /* 0x000fe2000000002b */
[----:B------:R-:W-:Y:S01]  /*8d10*/  SHF.R.U32.HI R18, RZ, 0x6, R19 ;  /* 0x00000006ff127819 */ /* 0x000fe20000011613 */
[-C--:B------:R-:W-:Y:S01]  /*8d20*/  HFMA2 R42, R47, R21.reuse, R42 ;  /* 0x000000152f2a7231 */ /* 0x080fe2000000002a */
[----:B------:R-:W-:Y:S01]  /*8d30*/  LOP3.LUT R40, R19, 0x70007, RZ, 0xc0, !PT ;  /* 0x0007000713287812 */ /* 0x000fe200078ec0ff */
[----:B------:R-:W-:Y:S01]  /*8d40*/  HFMA2 R20, R13, R21, R44 ;  /* 0x000000150d147231 */ /* 0x000fe2000000002c */
[----:B------:R-:W-:-:S02]  /*8d50*/  LOP3.LUT R19, R14, 0x64006400, RZ, 0xfc, !PT ;  /* 0x640064000e137812 */ /* 0x000fc400078efcff */
[----:B------:R-:W-:Y:S02]  /*8d60*/  LOP3.LUT R47, R15, 0x64006400, RZ, 0xfc, !PT ;  /* 0x640064000f2f7812 */ /* 0x000fe400078efcff */
[----:B------:R-:W0:Y:S01]  /*8d70*/  LDS.128 R12, [UR4+0x10] ;  /* 0x00001004ff0c7984 */ /* 0x000e220008000c00 */
[----:B------:R-:W-:Y:S01]  /*8d80*/  LOP3.LUT R45, R45, 0x64006400, RZ, 0xfc, !PT ;  /* 0x640064002d2d7812 */ /* 0x000fe200078efcff */
[-C--:B------:R-:W-:Y:S01]  /*8d90*/  HFMA2 R44, R19, R28.reuse.H1_H1, -20, -20 ;  /* 0xcd00cd00132c7431 */ /* 0x080fe2000006001c */
[----:B------:R-:W-:Y:S01]  /*8da0*/  LOP3.LUT R41, R41, 0x64006400, RZ, 0xfc, !PT ;  /* 0x6400640029297812 */ /* 0x000fe200078efcff */
[----:B------:R-:W-:Y:S01]  /*8db0*/  HFMA2 R46, R47, R28.H1_H1, -20, -20 ;  /* 0xcd00cd002f2e7431 */ /* 0x000fe2000006001c */
[----:B------:R-:W-:Y:S01]  /*8dc0*/  LOP3.LUT R25, R25, 0x64006400, RZ, 0xfc, !PT ;  /* 0x6400640019197812 */ /* 0x000fe200078efcff */
[----:B------:R-:W-:Y:S02]  /*8dd0*/  HADD2 R45, R45, -1028, -1028 ;  /* 0xe404e4042d2d7430 */ /* 0x000fe40000000000 */
[----:B------:R-:W-:-:S02]  /*8de0*/  HFMA2 R19, R44, R21, R27 ;  /* 0x000000152c137231 */ /* 0x000fc4000000001b */
[----:B------:R-:W-:Y:S01]  /*8df0*/  HADD2 R41, R41, -1028, -1028 ;  /* 0xe404e40429297430 */ /* 0x000fe20000000000 */
[----:B------:R-:W-:Y:S01]  /*8e00*/  LOP3.LUT R47, R26, 0x64006400, RZ, 0xfc, !PT ;  /* 0x640064001a2f7812 */ /* 0x000fe200078efcff */
[-C--:B------:R-:W-:Y:S01]  /*8e10*/  HFMA2 R27, R45, R22.reuse, R42 ;  /* 0x000000162d1b7231 */ /* 0x080fe2000000002a */
[----:B------:R-:W-:Y:S01]  /*8e20*/  LOP3.LUT R42, R38, 0x64006400, RZ, 0xfc, !PT ;  /* 0x64006400262a7812 */ /* 0x000fe200078efcff */
[----:B------:R-:W-:Y:S01]  /*8e30*/  HFMA2 R21, R46, R21, R43 ;  /* 0x000000152e157231 */ /* 0x000fe2000000002b */
[----:B------:R-:W-:Y:S01]  /*8e40*/  LOP3.LUT R43, R40, 0x64006400, RZ, 0xfc, !PT ;  /* 0x64006400282b7812 */ /* 0x000fe200078efcff */
[----:B------:R-:W-:Y:S01]  /*8e50*/  HFMA2 R20, R41, R22, R20 ;  /* 0x0000001629147231 */ /* 0x000fe20000000014 */
[----:B------:R-:W-:Y:S01]  /*8e60*/  LOP3.LUT R38, R24, 0x70007, RZ, 0xc0, !PT ;  /* 0x0007000718267812 */ /* 0x000fe200078ec0ff */
[-C--:B------:R-:W-:Y:S01]  /*8e70*/  HFMA2 R26, R47, R28.reuse.H0_H0, -132, -132 ;  /* 0xd820d8202f1a7431 */ /* 0x080fe2000004001c */
[----:B------:R-:W-:Y:S01]  /*8e80*/  LOP3.LUT R40, R16, 0x380038, RZ, 0xc0, !PT ;  /* 0x0038003810287812 */ /* 0x000fe200078ec0ff */
[----:B------:R-:W-:Y:S01]  /*8e90*/  HADD2 R52, R43, -1028, -1028 ;  /* 0xe404e4042b347430 */ /* 0x000fe20000000000 */
[----:B------:R-:W-:Y:S01]  /*8ea0*/  LOP3.LUT R41, R37, 0x64006400, RZ, 0xfc, !PT ;  /* 0x6400640025297812 */ /* 0x000fe200078efcff */
[----:B------:R-:W-:Y:S01]  /*8eb0*/  HFMA2 R37, R25, R28.H0_H0, -132, -132 ;  /* 0xd820d82019257431 */ /* 0x000fe2000004001c */
[----:B------:R-:W-:Y:S01]  /*8ec0*/  LOP3.LUT R25, R38, 0x64006400, RZ, 0xfc, !PT ;  /* 0x6400640026197812 */ /* 0x000fe200078efcff */
[----:B------:R-:W-:Y:S01]  /*8ed0*/  HFMA2 R21, R52, R22, R21 ;  /* 0x0000001634157231 */ /* 0x000fe20000000015 */
[----:B------:R-:W-:Y:S01]  /*8ee0*/  LOP3.LUT R47, R40, 0x64006400, RZ, 0xfc, !PT ;  /* 0x64006400282f7812 */ /* 0x000fe200078efcff */
[----:B------:R-:W-:Y:S01]  /*8ef0*/  HADD2 R40, R42, -1028, -1028 ;  /* 0xe404e4042a287430 */ /* 0x000fe20000000000 */
[----:B------:R-:W-:Y:S01]  /*8f00*/  LOP3.LUT R39, R39, 0x64006400, RZ, 0xfc, !PT ;  /* 0x6400640027277812 */ /* 0x000fe200078efcff */
[----:B------:R-:W-:-:S02]  /*8f10*/  HFMA2 R20, R37, R23, R20 ;  /* 0x0000001725147231 */ /* 0x000fc40000000014 */
[----:B------:R-:W-:Y:S02]  /*8f20*/  HADD2 R25, R25, -1028, -1028 ;  /* 0xe404e40419197430 */ /* 0x000fe40000000000 */
[----:B------:R-:W-:Y:S02]  /*8f30*/  HFMA2 R19, R40, R22, R19 ;  /* 0x0000001628137231 */ /* 0x000fe40000000013 */
[-C--:B------:R-:W-:Y:S01]  /*8f40*/  HFMA2 R38, R41, R28.reuse.H0_H0, -132, -132 ;  /* 0xd820d82029267431 */ /* 0x080fe2000004001c */
[----:B------:R-:W-:Y:S01]  /*8f50*/  LOP3.LUT R44, R17, 0x380038, RZ, 0xc0, !PT ;  /* 0x00380038112c7812 */ /* 0x000fe200078ec0ff */
[-C--:B------:R-:W-:Y:S01]  /*8f60*/  HFMA2 R42, R39, R28.reuse.H0_H0, -132, -132 ;  /* 0xd820d820272a7431 */ /* 0x080fe2000004001c */
[C---:B------:R-:W-:Y:S01]  /*8f70*/  LOP3.LUT R45, R18.reuse, 0x380038, RZ, 0xc0, !PT ;  /* 0x00380038122d7812 */ /* 0x040fe200078ec0ff */
[-C--:B------:R-:W-:Y:S01]  /*8f80*/  HFMA2 R27, R26, R23.reuse, R27 ;  /* 0x000000171a1b7231 */ /* 0x080fe2000000001b */
[C---:B------:R-:W-:Y:S01]  /*8f90*/  LOP3.LUT R26, R18.reuse, 0x1c001c0, RZ, 0xc0, !PT ;  /* 0x01c001c0121a7812 */ /* 0x040fe200078ec0ff */
[-C--:B------:R-:W-:Y:S01]  /*8fa0*/  HFMA2 R38, R38, R23.reuse, R19 ;  /* 0x0000001726267231 */ /* 0x080fe20000000013 */
[----:B------:R-:W-:Y:S01]  /*8fb0*/  LOP3.LUT R18, R18, 0x70007, RZ, 0xc0, !PT ;  /* 0x0007000712127812 */ /* 0x000fe200078ec0ff */
[----:B------:R-:W-:Y:S01]  /*8fc0*/  HFMA2 R23, R42, R23, R21 ;  /* 0x000000172a177231 */ /* 0x000fe20000000015 */
[----:B------:R-:W-:Y:S01]  /*8fd0*/  LOP3.LUT R19, R16, 0x1c001c0, RZ, 0xc0, !PT ;  /* 0x01c001c010137812 */ /* 0x000fe200078ec0ff */
[----:B------:R-:W-:-:S02]  /*8fe0*/  HFMA2 R48, R47, R28.H0_H0, -132, -132 ;  /* 0xd820d8202f307431 */ /* 0x000fc4000004001c */
[----:B0-----:R-:W-:Y:S01]  /*8ff0*/  HFMA2 R22, R25, R12, R20 ;  /* 0x0000000c19167231 */ /* 0x001fe20000000014 */
[C---:B------:R-:W-:Y:S02]  /*9000*/  LOP3.LUT R20, R17.reuse, 0x70007, RZ, 0xc0, !PT ;  /* 0x0007000711147812 */ /* 0x040fe400078ec0ff */
[----:B------:R-:W-:Y:S02]  /*9010*/  LOP3.LUT R16, R16, 0x70007, RZ, 0xc0, !PT ;  /* 0x0007000710107812 */ /* 0x000fe400078ec0ff */
[----:B------:R-:W-:Y:S02]  /*9020*/  LOP3.LUT R39, R44, 0x64006400, RZ, 0xfc, !PT ;  /* 0x640064002c277812 */ /* 0x000fe400078efcff */
[----:B------:R-:W-:Y:S02]  /*9030*/  LOP3.LUT R21, R17, 0x1c001c0, RZ, 0xc0, !PT ;  /* 0x01c001c011157812 */ /* 0x000fe400078ec0ff */
        /* <DEDUP_REMOVED lines=12> */
[-C--:B------:R-:W-:Y:S01]  /*9100*/  HFMA2 R41, R25, R28.reuse.H1_H1, -20, -20 ;  /* 0xcd00cd0019297431 */ /* 0x080fe2000006001c */
[----:B------:R-:W-:Y:S01]  /*9110*/  LOP3.LUT R24, R24, 0x1c001c0, RZ, 0xc0, !PT ;  /* 0x01c001c018187812 */ /* 0x000fe200078ec0ff */
[----:B------:R-:W-:Y:S01]  /*9120*/  HFMA2 R50, R45, R28.H0_H0, -132, -132 ;  /* 0xd820d8202d327431 */ /* 0x000fe2000004001c */
[----:B------:R-:W-:Y:S01]  /*9130*/  LOP3.LUT R19, R19, 0x64006400, RZ, 0xfc, !PT ;  /* 0x6400640013137812 */ /* 0x000fe200078efcff */
[----:B------:R-:W-:Y:S01]  /*9140*/  HFMA2 R25, R18, R12, R23 ;  /* 0x0000000c12197231 */ /* 0x000fe20000000017 */
[----:B------:R-:W-:Y:S01]  /*9150*/  LOP3.LUT R37, R26, 0x64006400, RZ, 0xfc, !PT ;  /* 0x640064001a257812 */ /* 0x000fe200078efcff */
[----:B------:R-:W-:Y:S01]  /*9160*/  HFMA2 R44, R49, R28.H0_H0, -132, -132 ;  /* 0xd820d820312c7431 */ /* 0x000fe2000004001c */
[----:B------:R-:W-:Y:S01]  /*9170*/  LOP3.LUT R17, R24, 0x64006400, RZ, 0xfc, !PT ;  /* 0x6400640018117812 */ /* 0x000fe200078efcff */
[----:B------:R-:W-:-:S02]  /*9180*/  HFMA2 R24, R16, R12, R27 ;  /* 0x0000000c10187231 */ /* 0x000fc4000000001b */
[-C--:B------:R-:W-:Y:S01]  /*9190*/  HFMA2 R21, R19, R28.reuse.H1_H1, -20, -20 ;  /* 0xcd00cd0013157431 */ /* 0x080fe2000006001c */
[----:B------:R-:W-:Y:S01]  /*91a0*/  LOP3.LUT R36, R36, 0x64006400, RZ, 0xfc, !PT ;  /* 0x6400640024247812 */ /* 0x000fe200078efcff */
[-C--:B------:R-:W-:Y:S01]  /*91b0*/  HFMA2 R19, R37, R28.reuse.H1_H1, -20, -20 ;  /* 0xcd00cd0025137431 */ /* 0x080fe2000006001c */
[----:B------:R-:W-:Y:S01]  /*91c0*/  LOP3.LUT R33, R33, 0x64006400, RZ, 0xfc, !PT ;  /* 0x6400640021217812 */ /* 0x000fe200078efcff */
[-C--:B------:R-:W-:Y:S02]  /*91d0*/  HFMA2 R38, R46, R13.reuse, R38 ;  /* 0x0000000d2e267231 */ /* 0x080fe40000000026 */
[-C--:B------:R-:W-:Y:S01]  /*91e0*/  HFMA2 R25, R50, R13.reuse, R25 ;  /* 0x0000000d32197231 */ /* 0x080fe20000000019 */
[----:B------:R-:W-:Y:S01]  /*91f0*/  LOP3.LUT R31, R31, 0x64006400, RZ, 0xfc, !PT ;  /* 0x640064001f1f7812 */ /* 0x000fe200078efcff */
[----:B------:R-:W-:Y:S01]  /*9200*/  HFMA2 R17, R17, R28.H1_H1, -20, -20 ;  /* 0xcd00cd0011117431 */ /* 0x000fe2000006001c */
[----:B------:R-:W-:Y:S01]  /*9210*/  LOP3.LUT R29, R29, 0x64006400, RZ, 0xfc, !PT ;  /* 0x640064001d1d7812 */ /* 0x000fe200078efcff */
[----:B------:R-:W-:-:S02]  /*9220*/  HFMA2 R22, R44, R13, R22 ;  /* 0x0000000d2c167231 */ /* 0x000fc40000000016 */
[----:B------:R-:W-:Y:S02]  /*9230*/  HFMA2 R24, R48, R13, R24 ;  /* 0x0000000d30187231 */ /* 0x000fe40000000018 */
[-C--:B------:R-:W-:Y:S02]  /*9240*/  HFMA2 R38, R41, R14.reuse, R38 ;  /* 0x0000000e29267231 */ /* 0x080fe40000000026 */
[-C--:B------:R-:W-:Y:S02]  /*9250*/  HFMA2 R25, R19, R14.reuse, R25 ;  /* 0x0000000e13197231 */ /* 0x080fe40000000019 */
[----:B------:R-:W-:Y:S02]  /*9260*/  HADD2 R13, R36, -1028, -1028 ;  /* 0xe404e404240d7430 */ /* 0x000fe40000000000 */
[----:B------:R-:W-:Y:S02]  /*9270*/  HFMA2 R24, R21, R14, R24 ;  /* 0x0000000e15187231 */ /* 0x000fe40000000018 */
[----:B------:R-:W-:-:S02]  /*9280*/  HADD2 R12, R33, -1028, -1028 ;  /* 0xe404e404210c7430 */ /* 0x000fc40000000000 */
[----:B------:R-:W-:Y:S02]  /*9290*/  HFMA2 R22, R17, R14, R22 ;  /* 0x0000000e11167231 */ /* 0x000fe40000000016 */
[----:B------:R-:W-:Y:S02]  /*92a0*/  HADD2 R31, R31, -1028, -1028 ;  /* 0xe404e4041f1f7430 */ /* 0x000fe40000000000 */
[-C--:B------:R-:W-:Y:S02]  /*92b0*/  HFMA2 R25, R12, R15.reuse, R25 ;  /* 0x0000000f0c197231 */ /* 0x080fe40000000019 */
        /* <DEDUP_REMOVED lines=12> */
.L_x_4008:
[----:B------:R-:W-:Y:S01]  /*9380*/  ISETP.GE.AND P1, PT, R9, R32, PT ;  /* 0x000000200900720c */ /* 0x000fe20003f26270 */
[----:B------:R-:W-:Y:S01]  /*9390*/  UIADD3 UR4, UPT, UPT, UR4, 0x40, URZ ;  /* 0x0000004004047890 */ /* 0x000fe2000fffe0ff */
[----:B------:R-:W-:Y:S01]  /*93a0*/  IADD3 R34, P2, PT, R34, 0x80, RZ ;  /* 0x0000008022227810 */ /* 0x000fe20007f5e0ff */
[----:B------:R-:W-:Y:S01]  /*93b0*/  IMAD.WIDE R18, R3, 0x4, R10 ;  /* 0x0000000403127825 */ /* 0x000fe200078e020a */
[----:B------:R-:W-:Y:S02]  /*93c0*/  @!P0 MOV R7, R30 ;  /* 0x0000001e00078202 */ /* 0x000fe40000000f00 */
[----:B------:R-:W-:-:S07]  /*93d0*/  IADD3.X R35, PT, PT, RZ, R35, RZ, P2, !PT ;  /* 0x00000023ff237210 */ /* 0x000fce00017fe4ff */
[----:B------:R-:W-:Y:S05]  /*93e0*/  @!P1 BRA `(.L_x_4009) ;  /* 0xffffffe800d89947 */ /* 0x000fea000383ffff */
.L_x_4007:
[----:B------:R-:W0:Y:S02]  /*93f0*/  S2UR UR4, SR_CTAID.Y ;  /* 0x00000000000479c3 */ /* 0x000e240000002600 */
[----:B0-----:R-:W-:-:S13]  /*9400*/  ISETP.LE.AND P0, PT, R2, UR4, PT ;  /* 0x0000000402007c0c */ /* 0x001fda000bf03270 */
[----:B------:R-:W-:Y:S05]  /*9410*/  @P0 EXIT ;  /* 0x000000000000094d */ /* 0x000fea0003800000 */
[----:B------:R-:W0:Y:S01]  /*9420*/  S2R R0, SR_CTAID.X ;  /* 0x0000000000007919 */ /* 0x000e220000002500 */
[----:B------:R-:W3:Y:S01]  /*9430*/  LDC.64 R8, c[0x0][0x3a0] ;  /* 0x0000e800ff087b82 */ /* 0x000ee20000000a00 */
[----:B------:R-:W0:Y:S02]  /*9440*/  S2R R7, SR_TID.X ;  /* 0x0000000000077919 */ /* 0x000e240000002100 */
[----:B0-----:R-:W-:-:S04]  /*9450*/  LEA R0, R0, R7, 0x6 ;  /* 0x0000000700007211 */ /* 0x001fc800078e30ff */
[----:B------:R-:W-:-:S05]  /*9460*/  SHF.L.U32 R0, R0, 0x2, RZ ;  /* 0x0000000200007819 */ /* 0x000fca00000006ff */
[----:B------:R-:W-:-:S04]  /*9470*/  IMAD R3, R3, UR4, R0 ;  /* 0x0000000403037c24 */ /* 0x000fc8000f8e0200 */
[----:B---3--:R-:W-:-:S05]  /*9480*/  IMAD.WIDE R8, R3, 0x2, R8 ;  /* 0x0000000203087825 */ /* 0x008fca00078e0208 */
[----:B------:R0:W-:Y:S01]  /*9490*/  ATOM.E.ADD.F16x2.RN.STRONG.GPU P0, RZ, desc[UR6][R8.64], R6 ;  /* 0x8000000608ff79a2 */ /* 0x0001e2000c10e106 */
[----:B------:R-:W-:Y:S04]  /*94a0*/  BSSY.RECONVERGENT B0, `(.L_x_4010) ;  /* 0x000000e000007945 */ /* 0x000fe80003800200 */
[----:B0-----:R-:W-:Y:S05]  /*94b0*/  @P0 BRA `(.L_x_4011) ;  /* 0x0000000000300947 */ /* 0x001fea0003800000 */
[----:B------:R-:W0:Y:S02]  /*94c0*/  QSPC.E.S P0, RZ, [R8] ;  /* 0x0000000008ff73aa */ /* 0x000e240000000500 */
[----:B0-----:R-:W-:Y:S05]  /*94d0*/  @!P0 BRA `(.L_x_4012) ;  /* 0x00000000001c8947 */ /* 0x001fea0003800000 */
[----:B------:R-:W-:-:S04]  /*94e0*/  MOV R2, R8 ;  /* 0x0000000800027202 */ /* 0x000fc80000000f00 */
[----:B------:R-:W-:-:S07]  /*94f0*/  MOV R0, R2 ;  /* 0x0000000200007202 */ /* 0x000fce0000000f00 */
.L_x_4013:
[----:B------:R-:W0:Y:S02]  /*9500*/  LDS R2, [R0] ;  /* 0x0000000000027984 */ /* 0x000e240000000800 */
[----:B0-----:R-:W-:-:S05]  /*9510*/  HADD2 R3, R2, R6 ;  /* 0x0000000602037230 */ /* 0x001fca0000000000 */
[----:B------:R-:W0:Y:S02]  /*9520*/  ATOMS.CAST.SPIN P0, [R0], R2, R3 ;  /* 0x000000020000758d */ /* 0x000e240001800003 */
[----:B0-----:R-:W-:Y:S05]  /*9530*/  @!P0 BRA `(.L_x_4013) ;  /* 0xfffffffc00f08947 */ /* 0x001fea000383ffff */
[----:B------:R-:W-:Y:S05]  /*9540*/  BRA `(.L_x_4011) ;  /* 0x00000000000c7947 */ /* 0x000fea0003800000 */
.L_x_4012:
[----:B------:R-:W3:Y:S02]  /*9550*/  LD.E R0, desc[UR6][R8.64] ;  /* 0x0000000608007980 */ /* 0x000ee4000c101900 */
[----:B---3--:R-:W-:-:S05]  /*9560*/  IADD3 R3, PT, PT, R6, R0, RZ ;  /* 0x0000000006037210 */ /* 0x008fca0007ffe0ff */
[----:B------:R0:W-:Y:S02]  /*9570*/  ST.E desc[UR6][R8.64], R3 ;  /* 0x0000000308007985 */ /* 0x0001e4000c101906 */
.L_x_4011:
[----:B------:R-:W-:Y:S05]  /*9580*/  BSYNC.RECONVERGENT B0 ;  /* 0x0000000000007941 */ /* 0x000fea0003800200 */
.L_x_4010:
[----:B------:R3:W-:Y:S02]  /*9590*/  ATOM.E.ADD.F16x2.RN.STRONG.GPU P0, RZ, desc[UR6][R8.64+0x4], R5 ;  /* 0x8000040508ff79a2 */ /* 0x0007e4000c10e106 */
[----:B---3--:R-:W-:Y:S05]  /*95a0*/  @P0 EXIT ;  /* 0x000000000000094d */ /* 0x008fea0003800000 */
[----:B------:R-:W3:Y:S02]  /*95b0*/  QSPC.E.S P0, RZ, [R8+0x4] ;  /* 0x0000040008ff73aa */ /* 0x000ee40000000500 */
[----:B---3--:R-:W-:Y:S05]  /*95c0*/  @!P0 BRA `(.L_x_4014) ;  /* 0x00000000001c8947 */ /* 0x008fea0003800000 */
[----:B------:R-:W-:-:S04]  /*95d0*/  MOV R2, R8 ;  /* 0x0000000800027202 */ /* 0x000fc80000000f00 */
[----:B------:R-:W-:-:S07]  /*95e0*/  MOV R0, R2 ;  /* 0x0000000200007202 */ /* 0x000fce0000000f00 */
.L_x_4015:
[----:B------:R-:W0:Y:S02]  /*95f0*/  LDS R2, [R0+0x4] ;  /* 0x0000040000027984 */ /* 0x000e240000000800 */
[----:B0-----:R-:W-:-:S05]  /*9600*/  HFMA2 R3, R2, 1, 1, R5 ;  /* 0x3c003c0002037831 */ /* 0x001fca0000000005 */
[----:B------:R-:W0:Y:S02]  /*9610*/  ATOMS.CAST.SPIN P0, [R0+0x4], R2, R3 ;  /* 0x000004020000758d */ /* 0x000e240001800003 */
[----:B0-----:R-:W-:Y:S05]  /*9620*/  @!P0 BRA `(.L_x_4015) ;  /* 0xfffffffc00f08947 */ /* 0x001fea000383ffff */
[----:B------:R-:W-:Y:S05]  /*9630*/  EXIT ;  /* 0x000000000000794d */ /* 0x000fea0003800000 */
.L_x_4014:
[----:B------:R-:W0:Y:S02]  /*9640*/  LD.E R0, desc[UR6][R8.64+0x4] ;  /* 0x0000040608007980 */ /* 0x000e24000c101900 */
[----:B0-----:R-:W-:-:S05]  /*9650*/  IADD3 R3, PT, PT, R5, R0, RZ ;  /* 0x0000000005037210 */ /* 0x001fca0007ffe0ff */
[----:B------:R-:W-:Y:S01]  /*9660*/  ST.E desc[UR6][R8.64+0x4], R3 ;  /* 0x0000040308007985 */ /* 0x000fe2000c101906 */
[----:B------:R-:W-:Y:S05]  /*9670*/  EXIT ;  /* 0x000000000000794d */ /* 0x000fea0003800000 */
.L_x_4016:
        /* <DEDUP_REMOVED lines=16> */
.L_x_4540:


//--------------------- .text._Z23gemm_half_q_half_kernelILi1ELi176ELb0ELb0ELi64EEvPK6__halfPKjS4_S2_PS0_iiiiPKtS7_iiiiiibS2_i --------------------------
	.section	.text._Z23gemm_half_q_half_kernelILi1ELi176ELb0ELb0ELi64EEvPK6__halfPKjS4_S2_PS0_iiiiPKtS7_iiiiiibS2_i,"ax",@progbits
	.align	128
        .global         _Z23gemm_half_q_half_kernelILi1ELi176ELb0ELb0ELi64EEvPK6__halfPKjS4_S2_PS0_iiiiPKtS7_iiiiiibS2_i
        .type           _Z23gemm_half_q_half_kernelILi1ELi176ELb0ELb0ELi64EEvPK6__halfPKjS4_S2_PS0_iiiiPKtS7_iiiiiibS2_i,@function
        .size           _Z23gemm_half_q_half_kernelILi1ELi176ELb0ELb0ELi64EEvPK6__halfPKjS4_S2_PS0_iiiiPKtS7_iiiiiibS2_i,(.L_x_4541 - _Z23gemm_half_q_half_kernelILi1ELi176ELb0ELb0ELi64EEvPK6__halfPKjS4_S2_PS0_iiiiPKtS7_iiiiiibS2_i)
        .other          _Z23gemm_half_q_half_kernelILi1ELi176ELb0ELb0ELi64EEvPK6__halfPKjS4_S2_PS0_iiiiPKtS7_iiiiiibS2_i,@"STO_CUDA_ENTRY STV_DEFAULT"
_Z23gemm_half_q_half_kernelILi1ELi176ELb0ELb0ELi64EEvPK6__halfPKjS4_S2_PS0_iiiiPKtS7_iiiiiibS2_i:
.text._Z23gemm_half_q_half_kernelILi1ELi176ELb0ELb0ELi64EEvPK6__halfPKjS4_S2_PS0_iiiiPKtS7_iiiiiibS2_i:
[----:B------:R-:W0:Y:S01]  /*0000*/  LDC R1, c[0x0][0x37c] ;  /* 0x0000df00ff017b82 */ /* 0x000e220000000800 */
[----:B------:R-:W1:Y:S07]  /*0010*/  S2R R7, SR_CTAID.Z ;  /* 0x0000000000077919 */ /* 0x000e6e0000002700 */
[----:B------:R-:W2:Y:S01]  /*0020*/  S2UR UR8, SR_CTAID.Y ;  /* 0x00000000000879c3 */ /* 0x000ea20000002600 */
[----:B------:R-:W3:Y:S01]  /*0030*/  LDCU UR4, c[0x0][0x3a8] ;  /* 0x00007500ff0477ac */ /* 0x000ee20008000800 */
[----:B------:R-:W-:Y:S01]  /*0040*/  BSSY.RECONVERGENT B0, `(.L_x_4017) ;  /* 0x000001f000007945 */ /* 0x000fe20003800200 */
[----:B------:R-:W4:Y:S01]  /*0050*/  S2R R17, SR_TID.X ;  /* 0x0000000000117919 */ /* 0x000f220000002100 */
[----:B0-----:R-:W-:Y:S01]  /*0060*/  VIADD R1, R1, 0xfffffff0 ;  /* 0xfffffff001017836 */ /* 0x001fe20000000000 */
[----:B------:R-:W0:Y:S01]  /*0070*/  LDCU.64 UR6, c[0x0][0x358] ;  /* 0x00006b00ff0677ac */ /* 0x000e220008000a00 */
[----:B------:R-:W0:Y:S02]  /*0080*/  S2R R6, SR_CTAID.X ;  /* 0x0000000000067919 */ /* 0x000e240000002500 */
[----:B------:R-:W5:Y:S01]  /*0090*/  LDC R9, c[0x0][0x3b0] ;  /* 0x0000ec00ff097b82 */ /* 0x000f620000000800 */
[----:B---3--:R-:W-:-:S05]  /*00a0*/  IMAD.U32 R2, RZ, RZ, UR4 ;  /* 0x00000004ff027e24 */ /* 0x008fca000f8e00ff */
[----:B--2---:R-:W-:Y:S01]  /*00b0*/  ISETP.LE.AND P0, PT, R2, UR8, PT ;  /* 0x0000000802007c0c */ /* 0x004fe2000bf03270 */
[----:B-1----:R-:W-:-:S05]  /*00c0*/  IMAD.SHL.U32 R38, R7, 0x40, RZ ;  /* 0x0000004007267824 */ /* 0x002fca00078e00ff */
        /* <DEDUP_REMOVED lines=22> */
.L_x_4018:
[----:B------:R-:W-:Y:S05]  /*0230*/  BSYNC.RECONVERGENT B0 ;  /* 0x0000000000007941 */ /* 0x000fea0003800200 */
.L_x_4017:
[----:B------:R-:W0:Y:S01]  /*0240*/  LDCU UR4, c[0x0][0x3ac] ;  /* 0x00007580ff0477ac */ /* 0x000e220008000800 */
[----:B------:R-:W-:-:S04]  /*0250*/  IMAD R6, R6, 0x40, R17 ;  /* 0x0000004006067824 */ /* 0x000fc800078e0211 */
[----:B------:R-:W-:Y:S02]  /*0260*/  IMAD.SHL.U32 R6, R6, 0x4, RZ ;  /* 0x0000000406067824 */ /* 0x000fe400078e00ff */
[----:B0-----:R-:W-:-:S05]  /*0270*/  IMAD.U32 R3, RZ, RZ, UR4 ;  /* 0x00000004ff037e24 */ /* 0x001fca000f8e00ff */
        /* <DEDUP_REMOVED lines=20> */
[----:B------:R-:W-:Y:S02]  /*03c0*/  IMAD.SHL.U32 R10, R17, 0x10, RZ ;  /* 0x00000010110a7824 */ /* 0x000fe400078e00ff */
[----:B------:R-:W-:Y:S01]  /*03d0*/  IMAD.MOV.U32 R8, RZ, RZ, RZ ;  /* 0x000000ffff087224 */ /* 0x000fe200078e00ff */
[----:B------:R-:W-:Y:S01]  /*03e0*/  LEA.HI R12, R11, R6, RZ, 0x3 ;  /* 0x000000060b0c7211 */ /* 0x000fe200078f18ff */
[----:B------:R-:W-:Y:S01]  /*03f0*/  IMAD.MOV.U32 R11, RZ, RZ, R38 ;  /* 0x000000ffff0b7224 */ /* 0x000fe200078e0026 */
[----:B------:R-:W-:Y:S02]  /*0400*/  LOP3.LUT R10, R10, 0x10, RZ, 0xc0, !PT ;  /* 0x000000100a0a7812 */ /* 0x000fe400078ec0ff */
[----:B------:R-:W-:-:S07]  /*0410*/  SHF.R.S32.HI R12, RZ, 0x3, R12 ;  /* 0x00000003ff0c7819 */ /* 0x000fce000001140c */
.L_x_4020:
        /* <DEDUP_REMOVED lines=9> */
[----:B------:R-:W-:-:S04]  /*04b0*/  IMAD.SHL.U32 R19, R11, 0x2, RZ ;  /* 0x000000020b137824 */ /* 0x000fc800078e00ff */
        /* <DEDUP_REMOVED lines=24> */
[----:B0-----:R-:W-:Y:S01]  /*0640*/  PRMT R17, R24, 0x5410, R17 ;  /* 0x0000541018117816 */ /* 0x001fe20000000011 */
[----:B------:R-:W-:-:S04]  /*0650*/  IMAD R13, R8, 0x8, R1 ;  /* 0x00000008080d7824 */ /* 0x000fc800078e0201 */
[----:B----4-:R-:W-:Y:S01]  /*0660*/  HMUL2 R24, R17, R16.H0_H0 ;  /* 0x2000001011187232 */ /* 0x010fe20000000000 */
[----:B-1----:R-:W-:-:S05]  /*0670*/  PRMT R15, R15, 0x5410, R14 ;  /* 0x000054100f0f7816 */ /* 0x002fca000000000e */
[----:B------:R-:W-:Y:S02]  /*0680*/  HMUL2 R25, R15, R16.H0_H0 ;  /* 0x200000100f197232 */ /* 0x000fe40000000000 */
[----:B---3--:R-:W-:-:S03]  /*0690*/  IMAD.IADD R11, R18, 0x1, R11 ;  /* 0x00000001120b7824 */ /* 0x008fc600078e020b */
[----:B------:R2:W-:Y:S02]  /*06a0*/  STL.64 [R13], R24 ;  /* 0x000000180d007387 */ /* 0x0005e40000100a00 */
[----:B------:R-:W-:Y:S02]  /*06b0*/  ISETP.GE.AND P0, PT, R11, R20, PT ;  /* 0x000000140b00720c */ /* 0x000fe40003f06270 */
[----:B------:R-:W-:-:S11]  /*06c0*/  IADD3 R8, PT, PT, R8, 0x1, RZ ;  /* 0x0000000108087810 */ /* 0x000fd60007ffe0ff */
[----:B--2---:R-:W-:Y:S05]  /*06d0*/  @!P0 BRA `(.L_x_4020) ;  /* 0xfffffffc00508947 */ /* 0x004fea000383ffff */
.L_x_4019:
[----:B0-----:R0:W5:Y:S01]  /*06e0*/  LDL.64 R10, [R1] ;  /* 0x00000000010a7983 */ /* 0x0011620000100a00 */
[----:B------:R-:W1:Y:S01]  /*06f0*/  LDCU UR9, c[0x0][0x3c8] ;  /* 0x00007900ff0977ac */ /* 0x000e620008000800 */
[----:B------:R-:W-:Y:S01]  /*0700*/  IMAD.MOV.U32 R0, RZ, RZ, RZ ;  /* 0x000000ffff007224 */ /* 0x000fe200078e00ff */
[----:B-1----:R-:W-:-:S13]  /*0710*/  ISETP.GT.AND P0, PT, R38, UR9, PT ;  /* 0x0000000926007c0c */ /* 0x002fda000bf04270 */
[----:B0-----:R-:W-:Y:S05]  /*0720*/  @!P0 BRA `(.L_x_4021) ;  /* 0x00000000001c8947 */ /* 0x001fea0003800000 */
[----:B------:R-:W0:Y:S02]  /*0730*/  LDC R13, c[0x0][0x3cc] ;  /* 0x0000f300ff0d7b82 */ /* 0x000e240000000800 */
[----:B0-----:R-:W-:-:S05]  /*0740*/  VIMNMX R0, PT, PT, R38, R13, PT ;  /* 0x0000000d26007248 */ /* 0x001fca0003fe0100 */
[----:B------:R-:W-:-:S05]  /*0750*/  VIADD R0, R0, -UR9 ;  /* 0x8000000900007c36 */ /* 0x000fca0008000000 */
[----:B------:R-:W-:-:S04]  /*0760*/  SHF.R.S32.HI R13, RZ, 0x1f, R0 ;  /* 0x0000001fff0d7819 */ /* 0x000fc80000011400 */
[----:B------:R-:W-:-:S04]  /*0770*/  LEA.HI R13, R13, R0, RZ, 0x5 ;  /* 0x000000000d0d7211 */ /* 0x000fc800078f28ff */
[----:B------:R-:W-:-:S05]  /*0780*/  SHF.R.S32.HI R13, RZ, 0x5, R13 ;  /* 0x00000005ff0d7819 */ /* 0x000fca000001140d */
[----:B------:R-:W-:-:S07]  /*0790*/  IMAD R0, R13, 0x6, RZ ;  /* 0x000000060d007824 */ /* 0x000fce00078e02ff */
.L_x_4021:
        /* <DEDUP_REMOVED lines=11> */
.L_x_4022:
[----:B------:R-:W0:Y:S01]  /*0850*/  LDCU UR4, c[0x0][0x3d0] ;  /* 0x00007a00ff0477ac */ /* 0x000e220008000800 */
[----:B------:R-:W-:Y:S01]  /*0860*/  IMAD.MOV.U32 R13, RZ, RZ, RZ ;  /* 0x000000ffff0d7224 */ /* 0x000fe200078e00ff */
[----:B0-----:R-:W-:-:S13]  /*0870*/  ISETP.GT.AND P0, PT, R38, UR4, PT ;  /* 0x0000000426007c0c */ /* 0x001fda000bf04270 */
        /* <DEDUP_REMOVED lines=8> */
.L_x_4023:
[----:B------:R-:W0:Y:S01]  /*0900*/  LDCU UR4, c[0x0][0x3d4] ;  /* 0x00007a80ff0477ac */ /* 0x000e220008000800 */
[----:B------:R-:W-:Y:S01]  /*0910*/  HFMA2 R12, -RZ, RZ, 0, 0 ;  /* 0x00000000ff0c7431 */ /* 0x000fe200000001ff */
        /* <DEDUP_REMOVED lines=9> */
.L_x_4024:
        /* <DEDUP_REMOVED lines=11> */
.L_x_4025:
        /* <DEDUP_REMOVED lines=12> */
[----:B------:R-:W-:Y:S01]  /*0b20*/  IADD3 R33, PT, PT, R38, R33, RZ ;  /* 0x0000002126217210 */ /* 0x000fe20007ffe0ff */
[----:B------:R-:W-:-:S05]  /*0b30*/  IMAD R0, R17, 0x8, R0 ;  /* 0x0000000811007824 */ /* 0x000fca00078e0200 */
[----:B------:R-:W-:Y:S01]  /*0b40*/  IADD3 R0, PT, PT, R13, R0, R8 ;  /* 0x000000000d007210 */ /* 0x000fe20007ffe008 */
[----:B0-----:R-:W-:-:S03]  /*0b50*/  ULEA UR4, UR5, UR4, 0x18 ;  /* 0x0000000405047291 */ /* 0x001fc6000f8ec0ff */
[----:B------:R-:W-:-:S05]  /*0b60*/  IADD3 R0, PT, PT, R15, R0, R12 ;  /* 0x000000000f007210 */ /* 0x000fca0007ffe00c */
[----:B------:R-:W-:Y:S01]  /*0b70*/  IMAD R13, R0, R3, RZ ;  /* 0x00000003000d7224 */ /* 0x000fe200078e02ff */
[----:B------:R-:W-:-:S04]  /*0b80*/  SHF.R.S32.HI R0, RZ, 0x1f, R6 ;  /* 0x0000001fff007819 */ /* 0x000fc80000011406 */
[----:B------:R-:W-:-:S04]  /*0b90*/  IADD3 R6, P0, PT, R6, R13, RZ ;  /* 0x0000000d06067210 */ /* 0x000fc80007f1e0ff */
[----:B------:R-:W-:Y:S01]  /*0ba0*/  LEA.HI.X.SX32 R13, R13, R0, 0x1, P0 ;  /* 0x000000000d0d7211 */ /* 0x000fe200000f0eff */
[C---:B------:R-:W-:Y:S01]  /*0bb0*/  IMAD.SHL.U32 R8, R6.reuse, 0x4, RZ ;  /* 0x0000000406087824 */ /* 0x040fe200078e00ff */
[----:B------:R-:W-:Y:S02]  /*0bc0*/  ISETP.GT.AND P0, PT, R9, R38, PT ;  /* 0x000000260900720c */ /* 0x000fe40003f04270 */
[----:B------:R-:W-:Y:S02]  /*0bd0*/  SHF.L.U64.HI R13, R6, 0x2, R13 ;  /* 0x00000002060d7819 */ /* 0x000fe4000001020d */
[----:B-1----:R-:W-:Y:S02]  /*0be0*/  IADD3 R26, P1, PT, R8, UR10, RZ ;  /* 0x0000000a081a7c10 */ /* 0x002fe4000ff3e0ff */
[----:B------:R-:W-:Y:S02]  /*0bf0*/  PRMT R0, R11, 0x7610, R10 ;  /* 0x000076100b007816 */ /* 0x000fe4000000000a */
[----:B------:R-:W-:Y:S01]  /*0c00*/  IADD3.X R27, PT, PT, R13, UR11, RZ, P1, !PT ;  /* 0x0000000b0d1b7c10 */ /* 0x000fe20008ffe4ff */
[----:B------:R-:W-:-:S04]  /*0c10*/  IMAD.MOV.U32 R16, RZ, RZ, R26 ;  /* 0x000000ffff107224 */ /* 0x000fc800078e001a */
[----:B------:R-:W-:Y:S01]  /*0c20*/  IMAD.MOV.U32 R17, RZ, RZ, R27 ;  /* 0x000000ffff117224 */ /* 0x000fe200078e001b */
[----:B------:R-:W-:Y:S06]  /*0c30*/  @!P0 BRA `(.L_x_4026) ;  /* 0x0000003000e48947 */ /* 0x000fec0003800000 */
[----:B------:R-:W0:Y:S01]  /*0c40*/  LDC.64 R2, c[0x0][0x3a8] ;  /* 0x0000ea00ff027b82 */ /* 0x000e220000000a00 */
[----:B------:R-:W-:Y:S01]  /*0c50*/  IMAD.WIDE.U32 R4, R7, 0x100, R4 ;  /* 0x0000010007047825 */ /* 0x000fe200078e0004 */
[----:B------:R-:W-:Y:S02]  /*0c60*/  VIMNMX R21, PT, PT, R20, UR9, PT ;  /* 0x0000000914157c48 */ /* 0x000fe4000bfe0100 */
[----:B------:R-:W-:Y:S02]  /*0c70*/  MOV R36, RZ ;  /* 0x000000ff00247202 */ /* 0x000fe40000000f00 */
[----:B------:R-:W-:Y:S02]  /*0c80*/  IADD3 R18, P0, PT, R4, 0x2, RZ ;  /* 0x0000000204127810 */ /* 0x000fe40007f1e0ff */
[----:B------:R-:W-:Y:S02]  /*0c90*/  PRMT R34, RZ, 0x5410, RZ ;  /* 0x00005410ff227816 */ /* 0x000fe400000000ff */
[----:B------:R-:W-:Y:S01]  /*0ca0*/  PRMT R35, RZ, 0x5410, RZ ;  /* 0x00005410ff237816 */ /* 0x000fe200000000ff */
[----:B------:R-:W-:-:S08]  /*0cb0*/  IMAD.X R19, RZ, RZ, R5, P0 ;  /* 0x000000ffff137224 */ /* 0x000fd000000e0605 */
.L_x_4031:
[----:B------:R-:W-:-:S13]  /*0cc0*/  ISETP.NE.AND P0, PT, R38, R33, PT ;  /* 0x000000212600720c */ /* 0x000fda0003f05270 */
[----:B------:R-:W-:Y:S01]  /*0cd0*/  @!P0 IMAD R4, R36, 0x8, R1 ;  /* 0x0000000824048824 */ /* 0x000fe200078e0201 */
[----:B-1---5:R1:W5:Y:S05]  /*0ce0*/  @!P0 LDG.E.U16.CONSTANT R23, desc[UR6][R18.64] ;  /* 0x0000000612178981 */ /* 0x02236a000c1e9500 */
[----:B------:R-:W2:Y:S01]  /*0cf0*/  @!P0 LDL.64 R4, [R4+0x8] ;  /* 0x0000080004048983 */ /* 0x000ea20000100a00 */
[----:B------:R-:W-:Y:S02]  /*0d00*/  IMAD.MOV.U32 R16, RZ, RZ, R26 ;  /* 0x000000ffff107224 */ /* 0x000fe400078e001a */
[----:B------:R-:W-:Y:S02]  /*0d10*/  IMAD.MOV.U32 R17, RZ, RZ, R27 ;  /* 0x000000ffff117224 */ /* 0x000fe400078e001b */
[----:B0-----:R-:W-:-:S04]  /*0d20*/  IMAD.WIDE R8, R3, 0x4, R16 ;  /* 0x0000000403087825 */ /* 0x001fc800078e0210 */
[----:B------:R-:W-:Y:S01]  /*0d30*/  IMAD.WIDE R24, R3, 0x4, R8 ;  /* 0x0000000403187825 */ /* 0x000fe200078e0208 */
[----:B------:R-:W-:Y:S02]  /*0d40*/  ISETP.LE.AND P1, PT, R2, UR8, PT ;  /* 0x0000000802007c0c */ /* 0x000fe4000bf23270 */
[----:B--2---:R-:W-:Y:S02]  /*0d50*/  @!P0 PRMT R32, R4, 0x7610, R32 ;  /* 0x0000761004208816 */ /* 0x004fe40000000020 */
[----:B------:R-:W-:Y:S02]  /*0d60*/  @!P0 PRMT R0, R0, 0x7610, R4 ;  /* 0x0000761000008816 */ /* 0x000fe40000000004 */
[----:B------:R-:W-:Y:S02]  /*0d70*/  @!P0 PRMT R32, R32, 0x7610, R5 ;  /* 0x0000761020208816 */ /* 0x000fe40000000005 */
[----:B------:R-:W-:Y:S02]  /*0d80*/  @!P0 PRMT R0, R5, 0x7610, R0 ;  /* 0x0000761005008816 */ /* 0x000fe40000000000 */
[----:B------:R1:W5:Y:S01]  /*0d90*/  LDG.E.128.CONSTANT R4, desc[UR6][R16.64] ;  /* 0x0000000610047981 */ /* 0x000362000c1e9d00 */
[----:B------:R-:W-:-:S04]  /*0da0*/  IMAD.WIDE R14, R3, 0x4, R24 ;  /* 0x00000004030e7825 */ /* 0x000fc800078e0218 */
[----:B------:R-:W-:-:S04]  /*0db0*/  IMAD.WIDE R30, R3, 0x4, R14 ;  /* 0x00000004031e7825 */ /* 0x000fc800078e020e */
[----:B------:R-:W-:-:S04]  /*0dc0*/  IMAD.WIDE R28, R3, 0x4, R30 ;  /* 0x00000004031c7825 */ /* 0x000fc800078e021e */
[----:B------:R-:W-:Y:S01]  /*0dd0*/  IMAD.WIDE R26, R3, 0x4, R28 ;  /* 0x00000004031a7825 */ /* 0x000fe200078e021c */
[----:B-1----:R-:W-:Y:S06]  /*0de0*/  @P1 BRA `(.L_x_4027) ;  /* 0x0000000c000c1947 */ /* 0x002fec0003800000 */
[----:B------:R-:W2:Y:S01]  /*0df0*/  LDG.E.128.CONSTANT R8, desc[UR6][R8.64] ;  /* 0x0000000608087981 */ /* 0x000ea2000c1e9d00 */
[----:B-----5:R-:W-:Y:S02]  /*0e00*/  LOP3.LUT R22, R4, 0xff, RZ, 0xc0, !PT ;  /* 0x000000ff04167812 */ /* 0x020fe400078ec0ff */
[----:B------:R-:W-:Y:S01]  /*0e10*/  LOP3.LUT R42, R7, 0xff, RZ, 0xc0, !PT ;  /* 0x000000ff072a7812 */ /* 0x000fe200078ec0ff */
[----:B------:R-:W0:Y:S01]  /*0e20*/  LDS.64 R12, [UR4] ;  /* 0x00000004ff0c7984 */ /* 0x000e220008000a00 */
[----:B------:R-:W-:Y:S02]  /*0e30*/  IADD3 R22, PT, PT, R22, -0x80, RZ ;  /* 0xffffff8016167810 */ /* 0x000fe40007ffe0ff */
[----:B------:R-:W-:Y:S01]  /*0e40*/  LOP3.LUT R39, R5, 0xff, RZ, 0xc0, !PT ;  /* 0x000000ff05277812 */ /* 0x000fe200078ec0ff */
[----:B------:R-:W-:Y:S01]  /*0e50*/  VIADD R45, R42, 0xffffff80 ;  /* 0xffffff802a2d7836 */ /* 0x000fe20000000000 */
[----:B------:R1:W3:Y:S01]  /*0e60*/  I2F.F16 R37, R22 ;  /* 0x0000001600257306 */ /* 0x0002e20000200c00 */
[----:B------:R-:W-:-:S02]  /*0e70*/  SHF.R.U32.HI R41, RZ, 0x8, R4 ;  /* 0x00000008ff297819 */ /* 0x000fc40000011604 */
[----:B------:R-:W-:Y:S01]  /*0e80*/  VIADD R40, R39, 0xffffff80 ;  /* 0xffffff8027287836 */ /* 0x000fe20000000000 */
[----:B------:R-:W-:Y:S02]  /*0e90*/  LOP3.LUT R39, R6, 0xff, RZ, 0xc0, !PT ;  /* 0x000000ff06277812 */ /* 0x000fe400078ec0ff */
[----:B------:R-:W-:Y:S02]  /*0ea0*/  LOP3.LUT R42, R41, 0xff, RZ, 0xc0, !PT ;  /* 0x000000ff292a7812 */ /* 0x000fe400078ec0ff */
[----:B------:R-:W-:Y:S01]  /*0eb0*/  SHF.R.U32.HI R44, RZ, 0x8, R6 ;  /* 0x00000008ff2c7819 */ /* 0x000fe20000011606 */
[----:B------:R-:W4:Y:S01]  /*0ec0*/  I2F.F16 R40, R40 ;  /* 0x0000002800287306 */ /* 0x000f220000200c00 */
[----:B-1----:R-:W-:Y:S01]  /*0ed0*/  SHF.R.U32.HI R22, RZ, 0x8, R5 ;  /* 0x00000008ff167819 */ /* 0x002fe20000011605 */
[----:B------:R-:W-:Y:S01]  /*0ee0*/  VIADD R39, R39, 0xffffff80 ;  /* 0xffffff8027277836 */ /* 0x000fe20000000000 */
[----:B------:R-:W-:Y:S02]  /*0ef0*/  IADD3 R42, PT, PT, R42, -0x80, RZ ;  /* 0xffffff802a2a7810 */ /* 0x000fe40007ffe0ff */
[----:B------:R-:W-:Y:S01]  /*0f00*/  LOP3.LUT R22, R22, 0xff, RZ, 0xc0, !PT ;  /* 0x000000ff16167812 */ /* 0x000fe200078ec0ff */
[----:B---3--:R-:W-:Y:S01]  /*0f10*/  HADD2.F32 R37, -RZ, R37.H0_H0 ;  /* 0x20000025ff257230 */ /* 0x008fe20000004100 */
[----:B------:R-:W-:Y:S01]  /*0f20*/  LOP3.LUT R44, R44, 0xff, RZ, 0xc0, !PT ;  /* 0x000000ff2c2c7812 */ /* 0x000fe200078ec0ff */
[----:B------:R-:W1:Y:S02]  /*0f30*/  I2F.F16 R39, R39 ;  /* 0x0000002700277306 */ /* 0x000e640000200c00 */
[----:B------:R-:W-:-:S02]  /*0f40*/  VIADD R43, R22, 0xffffff80 ;  /* 0xffffff80162b7836 */ /* 0x000fc40000000000 */
[----:B------:R-:W-:Y:S02]  /*0f50*/  VIADD R46, R44, 0xffffff80 ;  /* 0xffffff802c2e7836 */ /* 0x000fe40000000000 */
[----:B----4-:R-:W-:Y:S02]  /*0f60*/  HADD2.F32 R47, -RZ, R40.H0_H0 ;  /* 0x20000028ff2f7230 */ /* 0x010fe40000004100 */
        /* <DEDUP_REMOVED lines=9> */
[----:B------:R-:W-:-:S04]  /*1000*/  SHF.R.U32.HI R4, RZ, 0x10, R4 ;  /* 0x00000010ff047819 */ /* 0x000fc80000011604 */
[----:B------:R-:W-:Y:S01]  /*1010*/  LOP3.LUT R4, R4, 0xff, RZ, 0xc0, !PT ;  /* 0x000000ff04047812 */ /* 0x000fe200078ec0ff */
[----:B-1----:R-:W-:Y:S01]  /*1020*/  HADD2.F32 R43, -RZ, R43.H0_H0 ;  /* 0x2000002bff2b7230 */ /* 0x002fe20000004100 */
[----:B------:R1:W3:Y:S02]  /*1030*/  I2F.F16 R41, R45 ;  /* 0x0000002d00297306 */ /* 0x0002e40000200c00 */
[----:B------:R-:W-:-:S06]  /*1040*/  IADD3 R4, PT, PT, R4, -0x80, RZ ;  /* 0xffffff8004047810 */ /* 0x000fcc0007ffe0ff */
[----:B------:R-:W-:Y:S01]  /*1050*/  I2F.F16 R4, R4 ;  /* 0x0000000400047306 */ /* 0x000fe20000200c00 */
[----:B-1----:R-:W-:Y:S01]  /*1060*/  FFMA.FTZ R45, R37, R22, RZ ;  /* 0x00000016252d7223 */ /* 0x002fe200000100ff */
[----:B------:R-:W-:-:S03]  /*1070*/  FFMA.FTZ R37, R22, R47, RZ ;  /* 0x0000002f16257223 */ /* 0x000fc600000100ff */
[----:B------:R-:W-:Y:S01]  /*1080*/  FFMA.FTZ R44, R42, R40, R45 ;  /* 0x000000282a2c7223 */ /* 0x000fe2000001002d */
[C---:B------:R-:W-:Y:S01]  /*1090*/  FFMA.FTZ R42, R40.reuse, R43, R37 ;  /* 0x0000002b282a7223 */ /* 0x040fe20000010025 */
[----:B------:R-:W-:Y:S01]  /*10a0*/  SHF.R.U32.HI R37, RZ, 0x8, R7 ;  /* 0x00000008ff257819 */ /* 0x000fe20000011607 */
[----:B0-----:R-:W-:Y:S01]  /*10b0*/  HADD2.F32 R43, -RZ, R46.H0_H0 ;  /* 0x2000002eff2b7230 */ /* 0x001fe20000004100 */
[----:B------:R-:W-:Y:S01]  /*10c0*/  I2F.F16 R12, R12 ;  /* 0x0000000c000c7306 */ /* 0x000fe20000200c00 */
[----:B---3--:R-:W-:Y:S01]  /*10d0*/  HADD2.F32 R41, -RZ, R41.H0_H0 ;  /* 0x20000029ff297230 */ /* 0x008fe20000004100 */
[----:B------:R-:W-:Y:S02]  /*10e0*/  LOP3.LUT R37, R37, 0xff, RZ, 0xc0, !PT ;  /* 0x000000ff25257812 */ /* 0x000fe400078ec0ff */
[----:B------:R-:W-:Y:S02]  /*10f0*/  FFMA.FTZ R43, R40, R43, R39 ;  /* 0x0000002b282b7223 */ /* 0x000fe40000010027 */
[----:B------:R-:W-:Y:S01]  /*1100*/  FFMA.FTZ R41, R22, R41, RZ ;  /* 0x0000002916297223 */ /* 0x000fe200000100ff */
[----:B------:R-:W-:Y:S01]  /*1110*/  VIADD R45, R37, 0xffffff80 ;  /* 0xffffff80252d7836 */ /* 0x000fe20000000000 */
[----:B------:R-:W-:-:S02]  /*1120*/  LEA.HI R22, R5, 0xffffff80, RZ, 0x8 ;  /* 0xffffff8005167811 */ /* 0x000fc400078f40ff */
[----:B------:R-:W-:Y:S01]  /*1130*/  SHF.R.U32.HI R5, RZ, 0x10, R5 ;  /* 0x00000010ff057819 */ /* 0x000fe20000011605 */
[----:B------:R-:W0:Y:S01]  /*1140*/  I2F.F16 R39, R45 ;  /* 0x0000002d00277306 */ /* 0x000e220000200c00 */
[----:B------:R-:W-:Y:S02]  /*1150*/  LEA.HI R37, R6, 0xffffff80, RZ, 0x8 ;  /* 0xffffff8006257811 */ /* 0x000fe400078f40ff */
[----:B------:R-:W-:-:S05]  /*1160*/  LOP3.LUT R5, R5, 0xff, RZ, 0xc0, !PT ;  /* 0x000000ff05057812 */ /* 0x000fca00078ec0ff */
[----:B------:R-:W1:Y:S01]  /*1170*/  I2F.F16 R22, R22 ;  /* 0x0000001600167306 */ /* 0x000e620000200c00 */
[----:B0-----:R-:W-:Y:S01]  /*1180*/  HADD2.F32 R46, -RZ, R39.H0_H0 ;  /* 0x20000027ff2e7230 */ /* 0x001fe20000004100 */
[----:B------:R-:W-:Y:S01]  /*1190*/  SHF.R.U32.HI R39, RZ, 0x10, R6 ;  /* 0x00000010ff277819 */ /* 0x000fe20000011606 */
[----:B------:R-:W-:Y:S01]  /*11a0*/  VIADD R6, R5, 0xffffff80 ;  /* 0xffffff8005067836 */ /* 0x000fe20000000000 */
[----:B------:R-:W-:-:S04]  /*11b0*/  SHF.R.U32.HI R5, RZ, 0x10, R7 ;  /* 0x00000010ff057819 */ /* 0x000fc80000011607 */
[----:B------:R-:W-:Y:S01]  /*11c0*/  I2F.F16 R37, R37 ;  /* 0x0000002500257306 */ /* 0x000fe20000200c00 */
[----:B------:R-:W-:Y:S01]  /*11d0*/  LOP3.LUT R39, R39, 0xff, RZ, 0xc0, !PT ;  /* 0x000000ff27277812 */ /* 0x000fe200078ec0ff */
[----:B------:R-:W-:Y:S01]  /*11e0*/  FFMA.FTZ R40, R40, R46, R41 ;  /* 0x0000002e28287223 */ /* 0x000fe20000010029 */
[----:B------:R-:W-:Y:S01]  /*11f0*/  LOP3.LUT R5, R5, 0xff, RZ, 0xc0, !PT ;  /* 0x000000ff05057812 */ /* 0x000fe200078ec0ff */
[----:B-1----:R-:W-:Y:S02]  /*1200*/  HADD2.F32 R22, -RZ, R22.H0_H0 ;  /* 0x20000016ff167230 */ /* 0x002fe40000004100 */
[----:B------:R-:W-:Y:S01]  /*1210*/  VIADD R41, R39, 0xffffff80 ;  /* 0xffffff8027297836 */ /* 0x000fe20000000000 */
[----:B------:R-:W-:Y:S01]  /*1220*/  LEA.HI R39, R7, 0xffffff80, RZ, 0x8 ;  /* 0xffffff8007277811 */ /* 0x000fe200078f40ff */
[----:B------:R-:W-:Y:S01]  /*1230*/  VIADD R45, R5, 0xffffff80 ;  /* 0xffffff80052d7836 */ /* 0x000fe20000000000 */
[----:B------:R-:W0:Y:S01]  /*1240*/  I2F.F16 R6, R6 ;  /* 0x0000000600067306 */ /* 0x000e220000200c00 */
[----:B------:R-:W-:-:S02]  /*1250*/  HADD2.F32 R7, -RZ, R4.H0_H0 ;  /* 0x20000004ff077230 */ /* 0x000fc40000004100 */
[----:B------:R-:W-:-:S05]  /*1260*/  HADD2.F32 R5, -RZ, R13.H0_H0 ;  /* 0x2000000dff057230 */ /* 0x000fca0000004100 */
[----:B------:R-:W1:Y:S01]  /*1270*/  I2F.F16 R41, R41 ;  /* 0x0000002900297306 */ /* 0x000e620000200c00 */
[----:B------:R-:W-:Y:S01]  /*1280*/  FFMA.FTZ R44, R7, R5, R44 ;  /* 0x00000005072c7223 */ /* 0x000fe2000001002c */
[----:B0-----:R-:W-:-:S06]  /*1290*/  HADD2.F32 R4, -RZ, R6.H0_H0 ;  /* 0x20000006ff047230 */ /* 0x001fcc0000004100 */
[----:B------:R-:W0:Y:S01]  /*12a0*/  I2F.F16 R45, R45 ;  /* 0x0000002d002d7306 */ /* 0x000e220000200c00 */
[----:B------:R-:W-:Y:S01]  /*12b0*/  FFMA.FTZ R42, R5, R4, R42 ;  /* 0x00000004052a7223 */ /* 0x000fe2000001002a */
[----:B-1----:R-:W-:-:S06]  /*12c0*/  HADD2.F32 R48, -RZ, R41.H0_H0 ;  /* 0x20000029ff307230 */ /* 0x002fcc0000004100 */
[----:B------:R-:W1:Y:S01]  /*12d0*/  I2F.F16 R39, R39 ;  /* 0x0000002700277306 */ /* 0x000e620000200c00 */
[C---:B------:R-:W-:Y:S01]  /*12e0*/  FFMA.FTZ R41, R5.reuse, R48, R43 ;  /* 0x0000003005297223 */ /* 0x040fe2000001002b */
[----:B0-----:R-:W-:Y:S02]  /*12f0*/  HADD2.F32 R47, -RZ, R45.H0_H0 ;  /* 0x2000002dff2f7230 */ /* 0x001fe40000004100 */
[----:B------:R-:W-:Y:S02]  /*1300*/  HADD2.F32 R45, -RZ, R13.H1_H1 ;  /* 0x3000000dff2d7230 */ /* 0x000fe40000004100 */
[----:B------:R-:W-:Y:S02]  /*1310*/  HADD2.F32 R13, -RZ, R12.H0_H0 ;  /* 0x2000000cff0d7230 */ /* 0x000fe40000004100 */
[----:B------:R-:W-:Y:S02]  /*1320*/  FFMA.FTZ R40, R5, R47, R40 ;  /* 0x0000002f05287223 */ /* 0x000fe40000010028 */
[----:B------:R-:W0:Y:S01]  /*1330*/  LDS.64 R4, [UR4+0x8] ;  /* 0x00000804ff047984 */ /* 0x000e220008000a00 */
[----:B-1----:R-:W-:-:S02]  /*1340*/  HADD2.F32 R39, -RZ, R39.H0_H0 ;  /* 0x20000027ff277230 */ /* 0x002fc40000004100 */
[----:B------:R-:W-:Y:S01]  /*1350*/  FFMA.FTZ R13, R13, R45, R44 ;  /* 0x0000002d0d0d7223 */ /* 0x000fe2000001002c */
[C---:B--2---:R-:W-:Y:S02]  /*1360*/  LOP3.LUT R43, R8.reuse, 0xff, RZ, 0xc0, !PT ;  /* 0x000000ff082b7812 */ /* 0x044fe400078ec0ff */
[----:B------:R-:W-:Y:S02]  /*1370*/  LOP3.LUT R12, R9, 0xff, RZ, 0xc0, !PT ;  /* 0x000000ff090c7812 */ /* 0x000fe400078ec0ff */
[----:B------:R-:W-:Y:S02]  /*1380*/  LEA.HI R46, R8, 0xffffff80, RZ, 0x8 ;  /* 0xffffff80082e7811 */ /* 0x000fe400078f40ff */
[----:B------:R-:W-:Y:S01]  /*1390*/  IADD3 R43, PT, PT, R43, -0x80, RZ ;  /* 0xffffff802b2b7810 */ /* 0x000fe20007ffe0ff */
[----:B------:R-:W-:Y:S01]  /*13a0*/  VIADD R44, R12, 0xffffff80 ;  /* 0xffffff800c2c7836 */ /* 0x000fe20000000000 */
[----:B------:R1:W2:Y:S01]  /*13b0*/  I2F.F16 R6, R46 ;  /* 0x0000002e00067306 */ /* 0x0002a20000200c00 */
[----:B------:R-:W-:Y:S01]  /*13c0*/  FFMA.FTZ R12, R45, R22, R42 ;  /* 0x000000162d0c7223 */ /* 0x000fe2000001002a */
[----:B------:R-:W-:-:S02]  /*13d0*/  LOP3.LUT R22, R10, 0xff, RZ, 0xc0, !PT ;  /* 0x000000ff0a167812 */ /* 0x000fc400078ec0ff */
[----:B------:R-:W-:-:S04]  /*13e0*/  LEA.HI R7, R9, 0xffffff80, RZ, 0x8 ;  /* 0xffffff8009077811 */ /* 0x000fc800078f40ff */
[----:B------:R-:W3:Y:S01]  /*13f0*/  I2F.F16 R43, R43 ;  /* 0x0000002b002b7306 */ /* 0x000ee20000200c00 */
[----:B-1----:R-:W-:Y:S01]  /*1400*/  HADD2.F32 R46, -RZ, R37.H0_H0 ;  /* 0x20000025ff2e7230 */ /* 0x002fe20000004100 */
[----:B------:R-:W-:-:S04]  /*1410*/  SHF.R.U32.HI R37, RZ, 0x8, R8 ;  /* 0x00000008ff257819 */ /* 0x000fc80000011608 */
[C---:B------:R-:W-:Y:S01]  /*1420*/  FFMA.FTZ R41, R45.reuse, R46, R41 ;  /* 0x0000002e2d297223 */ /* 0x040fe20000010029 */
[----:B------:R-:W-:Y:S02]  /*1430*/  VIADD R46, R22, 0xffffff80 ;  /* 0xffffff80162e7836 */ /* 0x000fe40000000000 */
[----:B------:R-:W-:Y:S01]  /*1440*/  FFMA.FTZ R22, R45, R39, R40 ;  /* 0x000000272d167223 */ /* 0x000fe20000010028 */
[----:B------:R-:W-:Y:S01]  /*1450*/  LOP3.LUT R39, R11, 0xff, RZ, 0xc0, !PT ;  /* 0x000000ff0b277812 */ /* 0x000fe200078ec0ff */
[----:B------:R1:W4:Y:S01]  /*1460*/  I2F.F16 R42, R44 ;  /* 0x0000002c002a7306 */ /* 0x0003220000200c00 */
[----:B------:R-:W-:Y:S01]  /*1470*/  SHF.R.U32.HI R45, RZ, 0x8, R9 ;  /* 0x00000008ff2d7819 */ /* 0x000fe20000011609 */
[----:B--2---:R-:W-:Y:S02]  /*1480*/  HADD2.F32 R6, -RZ, R6.H0_H0 ;  /* 0x20000006ff067230 */ /* 0x004fe40000004100 */
[----:B------:R-:W-:Y:S01]  /*1490*/  VIADD R47, R39, 0xffffff80 ;  /* 0xffffff80272f7836 */ /* 0x000fe20000000000 */
[----:B------:R-:W-:Y:S01]  /*14a0*/  LOP3.LUT R39, R37, 0xff, RZ, 0xc0, !PT ;  /* 0x000000ff25277812 */ /* 0x000fe200078ec0ff */
[----:B---3--:R-:W-:Y:S01]  /*14b0*/  HADD2.F32 R48, -RZ, R43.H0_H0 ;  /* 0x2000002bff307230 */ /* 0x008fe20000004100 */
[----:B------:R-:W-:Y:S01]  /*14c0*/  LOP3.LUT R45, R45, 0xff, RZ, 0xc0, !PT ;  /* 0x000000ff2d2d7812 */ /* 0x000fe200078ec0ff */
[----:B------:R-:W2:Y:S01]  /*14d0*/  I2F.F16 R40, R46 ;  /* 0x0000002e00287306 */ /* 0x000ea20000200c00 */
[----:B-1----:R-:W-:Y:S01]  /*14e0*/  SHF.R.U32.HI R44, RZ, 0x10, R8 ;  /* 0x00000010ff2c7819 */ /* 0x002fe20000011608 */
[----:B0-----:R-:W-:Y:S01]  /*14f0*/  HADD2.F32 R43, -RZ, R4.H0_H0 ;  /* 0x20000004ff2b7230 */ /* 0x001fe20000004100 */
[----:B------:R-:W-:-:S02]  /*1500*/  IADD3 R8, PT, PT, R39, -0x80, RZ ;  /* 0xffffff8027087810 */ /* 0x000fc40007ffe0ff */
[----:B------:R-:W-:Y:S02]  /*1510*/  LOP3.LUT R44, R44, 0xff, RZ, 0xc0, !PT ;  /* 0x000000ff2c2c7812 */ /* 0x000fe400078ec0ff */
[----:B------:R-:W-:Y:S01]  /*1520*/  FFMA.FTZ R39, R48, R43, R13 ;  /* 0x0000002b30277223 */ /* 0x000fe2000001000d */
[----:B------:R-:W0:Y:S02]  /*1530*/  I2F.F16 R37, R47 ;  /* 0x0000002f00257306 */ /* 0x000e240000200c00 */
[----:B------:R-:W-:Y:S02]  /*1540*/  VIADD R13, R44, 0xffffff80 ;  /* 0xffffff802c0d7836 */ /* 0x000fe40000000000 */
[----:B----4-:R-:W-:Y:S01]  /*1550*/  HADD2.F32 R44, -RZ, R42.H0_H0 ;  /* 0x2000002aff2c7230 */ /* 0x010fe20000004100 */
[----:B------:R-:W-:Y:S01]  /*1560*/  SHF.R.U32.HI R42, RZ, 0x10, R9 ;  /* 0x00000010ff2a7819 */ /* 0x000fe20000011609 */
[----:B------:R-:W-:Y:S02]  /*1570*/  VIADD R9, R45, 0xffffff80 ;  /* 0xffffff802d097836 */ /* 0x000fe40000000000 */
[----:B--2---:R-:W-:Y:S01]  /*1580*/  HADD2.F32 R46, -RZ, R40.H0_H0 ;  /* 0x20000028ff2e7230 */ /* 0x004fe20000004100 */
[----:B------:R-:W-:Y:S01]  /*1590*/  LOP3.LUT R42, R42, 0xff, RZ, 0xc0, !PT ;  /* 0x000000ff2a2a7812 */ /* 0x000fe200078ec0ff */
[C---:B------:R-:W-:Y:S01]  /*15a0*/  FFMA.FTZ R12, R43.reuse, R44, R12 ;  /* 0x0000002c2b0c7223 */ /* 0x040fe2000001000c */
[----:B------:R-:W1:Y:S01]  /*15b0*/  I2F.F16 R8, R8 ;  /* 0x0000000800087306 */ /* 0x000e620000200c00 */
[--C-:B------:R-:W-:Y:S01]  /*15c0*/  SHF.R.U32.HI R44, RZ, 0x8, R10.reuse ;  /* 0x00000008ff2c7819 */ /* 0x100fe2000001160a */
[----:B------:R-:W-:Y:S01]  /*15d0*/  FFMA.FTZ R41, R43, R46, R41 ;  /* 0x0000002e2b297223 */ /* 0x000fe20000010029 */
[----:B------:R-:W-:Y:S01]  /*15e0*/  VIADD R40, R42, 0xffffff80 ;  /* 0xffffff802a287836 */ /* 0x000fe20000000000 */
[----:B------:R-:W-:Y:S01]  /*15f0*/  SHF.R.U32.HI R42, RZ, 0x10, R10 ;  /* 0x00000010ff2a7819 */ /* 0x000fe2000001160a */
[----:B0-----:R-:W-:Y:S01]  /*1600*/  HADD2.F32 R45, -RZ, R37.H0_H0 ;  /* 0x20000025ff2d7230 */ /* 0x001fe20000004100 */
[----:B------:R-:W-:-:S02]  /*1610*/  SHF.R.U32.HI R46, RZ, 0x10, R11 ;  /* 0x00000010ff2e7819 */ /* 0x000fc4000001160b */
[----:B------:R-:W-:Y:S01]  /*1620*/  LOP3.LUT R42, R42, 0xff, RZ, 0xc0, !PT ;  /* 0x000000ff2a2a7812 */ /* 0x000fe200078ec0ff */
[----:B------:R-:W0:Y:S01]  /*1630*/  I2F.F16 R9, R9 ;  /* 0x0000000900097306 */ /* 0x000e220000200c00 */
[----:B------:R-:W-:Y:S01]  /*1640*/  FFMA.FTZ R43, R43, R45, R22 ;  /* 0x0000002d2b2b7223 */ /* 0x000fe20000010016 */
[----:B------:R-:W-:Y:S02]  /*1650*/  SHF.R.U32.HI R45, RZ, 0x8, R11 ;  /* 0x00000008ff2d7819 */ /* 0x000fe4000001160b */
[----:B------:R-:W-:Y:S01]  /*1660*/  LOP3.LUT R44, R44, 0xff, RZ, 0xc0, !PT ;  /* 0x000000ff2c2c7812 */ /* 0x000fe200078ec0ff */
[----:B------:R-:W-:Y:S01]  /*1670*/  VIADD R22, R42, 0xffffff80 ;  /* 0xffffff802a167836 */ /* 0x000fe20000000000 */
[----:B------:R-:W-:Y:S01]  /*1680*/  LOP3.LUT R45, R45, 0xff, RZ, 0xc0, !PT ;  /* 0x000000ff2d2d7812 */ /* 0x000fe200078ec0ff */
[----:B-1----:R-:W-:Y:S01]  /*1690*/  HADD2.F32 R48, -RZ, R8.H0_H0 ;  /* 0x20000008ff307230 */ /* 0x002fe20000004100 */
[----:B------:R-:W-:Y:S01]  /*16a0*/  LOP3.LUT R46, R46, 0xff, RZ, 0xc0, !PT ;  /* 0x000000ff2e2e7812 */ /* 0x000fe200078ec0ff */
[----:B------:R-:W1:Y:S01]  /*16b0*/  I2F.F16 R13, R13 ;  /* 0x0000000d000d7306 */ /* 0x000e620000200c00 */
[----:B------:R-:W-:Y:S01]  /*16c0*/  IADD3 R44, PT, PT, R44, -0x80, RZ ;  /* 0xffffff802c2c7810 */ /* 0x000fe20007ffe0ff */
[----:B------:R-:W-:Y:S01]  /*16d0*/  VIADD R42, R45, 0xffffff80 ;  /* 0xffffff802d2a7836 */ /* 0x000fe20000000000 */
[----:B------:R-:W-:Y:S01]  /*16e0*/  LEA.HI R8, R10, 0xffffff80, RZ, 0x8 ;  /* 0xffffff800a087811 */ /* 0x000fe200078f40ff */
[----:B------:R-:W-:Y:S01]  /*16f0*/  VIADD R46, R46, 0xffffff80 ;  /* 0xffffff802e2e7836 */ /* 0x000fe20000000000 */
[----:B------:R-:W-:Y:S01]  /*1700*/  LEA.HI R11, R11, 0xffffff80, RZ, 0x8 ;  /* 0xffffff800b0b7811 */ /* 0x000fe200078f40ff */
[----:B0-----:R-:W-:-:S02]  /*1710*/  HADD2.F32 R9, -RZ, R9.H0_H0 ;  /* 0x20000009ff097230 */ /* 0x001fc40000004100 */
[----:B------:R0:W2:Y:S01]  /*1720*/  I2F.F16 R37, R44 ;  /* 0x0000002c00257306 */ /* 0x0000a20000200c00 */
[--C-:B------:R-:W-:Y:S02]  /*1730*/  HADD2.F32 R10, -RZ, R5.reuse.H0_H0 ;  /* 0x20000005ff0a7230 */ /* 0x100fe40000004100 */
[----:B------:R-:W-:-:S05]  /*1740*/  HADD2.F32 R5, -RZ, R5.H1_H1 ;  /* 0x30000005ff057230 */ /* 0x000fca0000004100 */
[----:B------:R-:W3:Y:S01]  /*1750*/  I2F.F16 R42, R42 ;  /* 0x0000002a002a7306 */ /* 0x000ee20000200c00 */
[----:B0-----:R-:W-:-:S05]  /*1760*/  HADD2.F32 R44, -RZ, R4.H1_H1 ;  /* 0x30000004ff2c7230 */ /* 0x001fca0000004100 */
[----:B------:R-:W-:Y:S01]  /*1770*/  FFMA.FTZ R9, R44, R9, R12 ;  /* 0x000000092c097223 */ /* 0x000fe2000001000c */
[----:B-1----:R-:W-:Y:S01]  /*1780*/  HADD2.F32 R12, -RZ, R13.H0_H0 ;  /* 0x2000000dff0c7230 */ /* 0x002fe20000004100 */
[----:B------:R-:W0:Y:S01]  /*1790*/  I2F.F16 R40, R40 ;  /* 0x0000002800287306 */ /* 0x000e220000200c00 */
[----:B------:R-:W-:Y:S01]  /*17a0*/  FFMA.FTZ R39, R48, R44, R39 ;  /* 0x0000002c30277223 */ /* 0x000fe20000010027 */
[----:B--2---:R-:W-:Y:S02]  /*17b0*/  HADD2.F32 R37, -RZ, R37.H0_H0 ;  /* 0x20000025ff257230 */ /* 0x004fe40000004100 */
[----:B------:R-:W-:Y:S02]  /*17c0*/  HADD2.F32 R13, -RZ, R32.H1_H1 ;  /* 0x30000020ff0d7230 */ /* 0x000fe40000004100 */
[----:B------:R-:W-:Y:S01]  /*17d0*/  FFMA.FTZ R39, R12, R10, R39 ;  /* 0x0000000a0c277223 */ /* 0x000fe20000010027 */
[----:B---3--:R-:W-:Y:S01]  /*17e0*/  HADD2.F32 R42, -RZ, R42.H0_H0 ;  /* 0x2000002aff2a7230 */ /* 0x008fe20000004100 */
[----:B------:R-:W1:Y:S01]  /*17f0*/  I2F.F16 R22, R22 ;  /* 0x0000001600167306 */ /* 0x000e620000200c00 */
[----:B------:R-:W-:Y:S01]  /*1800*/  FFMA.FTZ R41, R44, R37, R41 ;  /* 0x000000252c297223 */ /* 0x000fe20000010029 */
[----:B------:R-:W-:-:S02]  /*1810*/  FFMA.FTZ R6, R6, R5, R39 ;  /* 0x0000000506067223 */ /* 0x000fc40000010027 */
        /* <DEDUP_REMOVED lines=13> */
[----:B------:R-:W-:Y:S02]  /*18f0*/  HADD2.F32 R7, -RZ, R32.H0_H0 ;  /* 0x20000020ff077230 */ /* 0x000fe40000004100 */
[----:B------:R-:W-:-:S03]  /*1900*/  FFMA.FTZ R4, R5, R4, R40 ;  /* 0x0000000405047223 */ /* 0x000fc60000010028 */
[----:B------:R-:W-:Y:S01]  /*1910*/  FMUL.FTZ R6, R6, R7 ;  /* 0x0000000706067220 */ /* 0x000fe20000410000 */
[----:B0-----:R-:W-:Y:S02]  /*1920*/  HADD2.F32 R8, -RZ, R8.H0_H0 ;  /* 0x20000008ff087230 */ /* 0x001fe40000004100 */
[----:B------:R-:W-:Y:S02]  /*1930*/  FMUL.FTZ R4, R4, R9 ;  /* 0x0000000904047220 */ /* 0x000fe40000410000 */
[----:B------:R-:W-:Y:S01]  /*1940*/  F2FP.F16.F32.PACK_AB R6, RZ, R6 ;  /* 0x00000006ff06723e */ /* 0x000fe200000000ff */
[----:B------:R-:W-:Y:S02]  /*1950*/  FFMA.FTZ R8, R5, R8, R41 ;  /* 0x0000000805087223 */ /* 0x000fe40000010029 */
[----:B------:R-:W-:Y:S01]  /*1960*/  F2FP.F16.F32.PACK_AB R4, RZ, R4 ;  /* 0x00000004ff04723e */ /* 0x000fe200000000ff */
[----:B-1----:R-:W-:Y:S02]  /*1970*/  HADD2.F32 R10, -RZ, R11.H0_H0 ;  /* 0x2000000bff0a7230 */ /* 0x002fe40000004100 */
[----:B------:R-:W-:Y:S01]  /*1980*/  HADD2.F32 R11, -RZ, R0.H0_H0 ;  /* 0x20000000ff0b7230 */ /* 0x000fe20000004100 */
[----:B------:R-:W-:-:S02]  /*1990*/  PRMT R6, R6, 0x5410, R4 ;  /* 0x0000541006067816 */ /* 0x000fc40000000004 */
[----:B------:R-:W-:Y:S02]  /*19a0*/  FFMA.FTZ R10, R5, R10, R12 ;  /* 0x0000000a050a7223 */ /* 0x000fe4000001000c */
[----:B------:R-:W-:Y:S01]  /*19b0*/  FMUL.FTZ R8, R8, R11 ;  /* 0x0000000b08087220 */ /* 0x000fe20000410000 */
[----:B------:R-:W-:Y:S02]  /*19c0*/  HFMA2 R35, R6, 1, 1, R35 ;  /* 0x3c003c0006237831 */ /* 0x000fe40000000023 */
[----:B------:R-:W-:Y:S02]  /*19d0*/  FMUL.FTZ R10, R10, R13 ;  /* 0x0000000d0a0a7220 */ /* 0x000fe40000410000 */
[----:B------:R-:W-:-:S03]  /*19e0*/  F2FP.F16.F32.PACK_AB R8, RZ, R8 ;  /* 0x00000008ff08723e */ /* 0x000fc600000000ff */
[----:B------:R-:W-:-:S04]  /*19f0*/  F2FP.F16.F32.PACK_AB R10, RZ, R10 ;  /* 0x0000000aff0a723e */ /* 0x000fc800000000ff */
[----:B------:R-:W-:-:S05]  /*1a00*/  PRMT R8, R8, 0x5410, R10 ;  /* 0x0000541008087816 */ /* 0x000fca000000000a */
[----:B------:R-:W-:-:S07]  /*1a10*/  HADD2 R34, R8, R34 ;  /* 0x0000002208227230 */ /* 0x000fce0000000000 */
.L_x_4027:
        /* <DEDUP_REMOVED lines=39> */
[----:B------:R1:W3:Y:S08]  /*1c90*/  I2F.F16 R41, R45 ;  /* 0x0000002d00297306 */ /* 0x0002f00000200c00 */
[----:B------:R-:W4:Y:S01]  /*1ca0*/  I2F.F16 R24, R24 ;  /* 0x0000001800187306 */ /* 0x000f220000200c00 */
[----:B-1----:R-:W-:Y:S01]  /*1cb0*/  FFMA.FTZ R45, R37, R22, RZ ;  /* 0x00000016252d7223 */ /* 0x002fe200000100ff */
[----:B------:R-:W-:-:S03]  /*1cc0*/  FFMA.FTZ R37, R22, R47, RZ ;  /* 0x0000002f16257223 */ /* 0x000fc600000100ff */
[----:B------:R-:W-:Y:S01]  /*1cd0*/  FFMA.FTZ R44, R42, R40, R45 ;  /* 0x000000282a2c7223 */ /* 0x000fe2000001002d */
[C---:B------:R-:W-:Y:S01]  /*1ce0*/  FFMA.FTZ R42, R40.reuse, R43, R37 ;  /* 0x0000002b282a7223 */ /* 0x040fe20000010025 */
[----:B------:R-:W-:Y:S01]  /*1cf0*/  SHF.R.U32.HI R37, RZ, 0x8, R11 ;  /* 0x00000008ff257819 */ /* 0x000fe2000001160b */
[----:B0-----:R-:W-:Y:S02]  /*1d00*/  HADD2.F32 R43, -RZ, R46.H0_H0 ;  /* 0x2000002eff2b7230 */ /* 0x001fe40000004100 */
[----:B---3--:R-:W-:Y:S01]  /*1d10*/  HADD2.F32 R41, -RZ, R41.H0_H0 ;  /* 0x20000029ff297230 */ /* 0x008fe20000004100 */
[----:B------:R-:W-:Y:S02]  /*1d20*/  LOP3.LUT R37, R37, 0xff, RZ, 0xc0, !PT ;  /* 0x000000ff25257812 */ /* 0x000fe400078ec0ff */
[----:B------:R-:W-:Y:S02]  /*1d30*/  FFMA.FTZ R43, R40, R43, R39 ;  /* 0x0000002b282b7223 */ /* 0x000fe40000010027 */
[----:B------:R-:W-:Y:S01]  /*1d40*/  FFMA.FTZ R41, R22, R41, RZ ;  /* 0x0000002916297223 */ /* 0x000fe200000100ff */
[----:B------:R-:W-:Y:S01]  /*1d50*/  VIADD R45, R37, 0xffffff80 ;  /* 0xffffff80252d7836 */ /* 0x000fe20000000000 */
[----:B------:R-:W-:Y:S01]  /*1d60*/  LEA.HI R37, R10, 0xffffff80, RZ, 0x8 ;  /* 0xffffff800a257811 */ /* 0x000fe200078f40ff */
[----:B----4-:R-:W-:Y:S01]  /*1d70*/  HADD2.F32 R24, -RZ, R24.H0_H0 ;  /* 0x20000018ff187230 */ /* 0x010fe20000004100 */
[----:B------:R-:W-:Y:S01]  /*1d80*/  LEA.HI R22, R8, 0xffffff80, RZ, 0x8 ;  /* 0xffffff8008167811 */ /* 0x000fe200078f40ff */
[----:B------:R-:W0:Y:S01]  /*1d90*/  I2F.F16 R39, R45 ;  /* 0x0000002d00277306 */ /* 0x000e220000200c00 */
[----:B------:R-:W-:-:S04]  /*1da0*/  SHF.R.U32.HI R8, RZ, 0x10, R8 ;  /* 0x00000010ff087819 */ /* 0x000fc80000011608 */
[----:B------:R-:W-:-:S03]  /*1db0*/  LOP3.LUT R8, R8, 0xff, RZ, 0xc0, !PT ;  /* 0x000000ff08087812 */ /* 0x000fc600078ec0ff */
[----:B------:R-:W-:Y:S01]  /*1dc0*/  I2F.F16 R22, R22 ;  /* 0x0000001600167306 */ /* 0x000fe20000200c00 */
[----:B------:R-:W-:Y:S01]  /*1dd0*/  IADD3 R8, PT, PT, R8, -0x80, RZ ;  /* 0xffffff8008087810 */ /* 0x000fe20007ffe0ff */
[----:B0-----:R-:W-:Y:S01]  /*1de0*/  HADD2.F32 R46, -RZ, R39.H0_H0 ;  /* 0x20000027ff2e7230 */ /* 0x001fe20000004100 */
[----:B------:R-:W-:Y:S01]  /*1df0*/  SHF.R.U32.HI R39, RZ, 0x10, R10 ;  /* 0x00000010ff277819 */ /* 0x000fe2000001160a */
[----:B------:R-:W-:Y:S01]  /*1e00*/  VIADD R10, R9, 0xffffff80 ;  /* 0xffffff80090a7836 */ /* 0x000fe20000000000 */
[----:B------:R-:W-:-:S03]  /*1e10*/  SHF.R.U32.HI R9, RZ, 0x10, R11 ;  /* 0x00000010ff097819 */ /* 0x000fc6000001160b */
[----:B------:R-:W0:Y:S01]  /*1e20*/  I2F.F16 R8, R8 ;  /* 0x0000000800087306 */ /* 0x000e220000200c00 */
[----:B------:R-:W-:Y:S01]  /*1e30*/  LOP3.LUT R39, R39, 0xff, RZ, 0xc0, !PT ;  /* 0x000000ff27277812 */ /* 0x000fe200078ec0ff */
[----:B------:R-:W-:Y:S01]  /*1e40*/  FFMA.FTZ R40, R40, R46, R41 ;  /* 0x0000002e28287223 */ /* 0x000fe20000010029 */
[----:B------:R-:W-:-:S03]  /*1e50*/  LOP3.LUT R9, R9, 0xff, RZ, 0xc0, !PT ;  /* 0x000000ff09097812 */ /* 0x000fc600078ec0ff */
[----:B------:R-:W-:Y:S01]  /*1e60*/  VIADD R41, R39, 0xffffff80 ;  /* 0xffffff8027297836 */ /* 0x000fe20000000000 */
[----:B------:R-:W-:Y:S01]  /*1e70*/  LEA.HI R39, R11, 0xffffff80, RZ, 0x8 ;  /* 0xffffff800b277811 */ /* 0x000fe200078f40ff */
[----:B------:R-:W-:Y:S01]  /*1e80*/  VIADD R45, R9, 0xffffff80 ;  /* 0xffffff80092d7836 */ /* 0x000fe20000000000 */
[----:B------:R-:W1:Y:S01]  /*1e90*/  I2F.F16 R10, R10 ;  /* 0x0000000a000a7306 */ /* 0x000e620000200c00 */
[----:B------:R-:W-:Y:S02]  /*1ea0*/  HADD2.F32 R9, -RZ, R25.H0_H0 ;  /* 0x20000019ff097230 */ /* 0x000fe40000004100 */
[----:B0-----:R-:W-:-:S05]  /*1eb0*/  HADD2.F32 R11, -RZ, R8.H0_H0 ;  /* 0x20000008ff0b7230 */ /* 0x001fca0000004100 */
[----:B------:R-:W0:Y:S01]  /*1ec0*/  I2F.F16 R41, R41 ;  /* 0x0000002900297306 */ /* 0x000e220000200c00 */
[----:B------:R-:W-:Y:S01]  /*1ed0*/  FFMA.FTZ R44, R11, R9, R44 ;  /* 0x000000090b2c7223 */ /* 0x000fe2000001002c */
[----:B-1----:R-:W-:-:S06]  /*1ee0*/  HADD2.F32 R8, -RZ, R10.H0_H0 ;  /* 0x2000000aff087230 */ /* 0x002fcc0000004100 */
[----:B------:R-:W1:Y:S01]  /*1ef0*/  I2F.F16 R45, R45 ;  /* 0x0000002d002d7306 */ /* 0x000e620000200c00 */
[----:B------:R-:W-:Y:S01]  /*1f00*/  FFMA.FTZ R42, R9, R8, R42 ;  /* 0x00000008092a7223 */ /* 0x000fe2000001002a */
[----:B0-----:R-:W-:-:S06]  /*1f10*/  HADD2.F32 R48, -RZ, R41.H0_H0 ;  /* 0x20000029ff307230 */ /* 0x001fcc0000004100 */
[----:B------:R-:W-:Y:S01]  /*1f20*/  I2F.F16 R37, R37 ;  /* 0x0000002500257306 */ /* 0x000fe20000200c00 */
[----:B------:R-:W-:Y:S01]  /*1f30*/  FFMA.FTZ R41, R9, R48, R43 ;  /* 0x0000003009297223 */ /* 0x000fe2000001002b */
[----:B-1----:R-:W-:-:S06]  /*1f40*/  HADD2.F32 R47, -RZ, R45.H0_H0 ;  /* 0x2000002dff2f7230 */ /* 0x002fcc0000004100 */
[----:B------:R-:W0:Y:S01]  /*1f50*/  I2F.F16 R39, R39 ;  /* 0x0000002700277306 */ /* 0x000e220000200c00 */
[----:B------:R-:W-:Y:S02]  /*1f60*/  HADD2.F32 R45, -RZ, R25.H1_H1 ;  /* 0x30000019ff2d7230 */ /* 0x000fe40000004100 */
[----:B------:R-:W-:Y:S02]  /*1f70*/  HADD2.F32 R25, -RZ, R22.H0_H0 ;  /* 0x20000016ff197230 */ /* 0x000fe40000004100 */
[----:B------:R-:W-:Y:S02]  /*1f80*/  FFMA.FTZ R40, R9, R47, R40 ;  /* 0x0000002f09287223 */ /* 0x000fe40000010028 */
[----:B------:R-:W1:Y:S01]  /*1f90*/  LDS.64 R8, [UR4+0x18] ;  /* 0x00001804ff087984 */ /* 0x000e620008000a00 */
[----:B------:R-:W-:Y:S01]  /*1fa0*/  FFMA.FTZ R25, R25, R45, R44 ;  /* 0x0000002d19197223 */ /* 0x000fe2000001002c */
[----:B0-----:R-:W-:Y:S01]  /*1fb0*/  HADD2.F32 R39, -RZ, R39.H0_H0 ;  /* 0x20000027ff277230 */ /* 0x001fe20000004100 */
[----:B--2---:R-:W-:-:S02]  /*1fc0*/  LOP3.LUT R43, R12, 0xff, RZ, 0xc0, !PT ;  /* 0x000000ff0c2b7812 */ /* 0x004fc400078ec0ff */
[----:B------:R-:W-:Y:S02]  /*1fd0*/  LOP3.LUT R22, R13, 0xff, RZ, 0xc0, !PT ;  /* 0x000000ff0d167812 */ /* 0x000fe400078ec0ff */
[----:B------:R-:W-:Y:S02]  /*1fe0*/  LEA.HI R46, R12, 0xffffff80, RZ, 0x8 ;  /* 0xffffff800c2e7811 */ /* 0x000fe400078f40ff */
[----:B------:R-:W-:Y:S01]  /*1ff0*/  IADD3 R43, PT, PT, R43, -0x80, RZ ;  /* 0xffffff802b2b7810 */ /* 0x000fe20007ffe0ff */
[----:B------:R-:W-:Y:S01]  /*2000*/  VIADD R44, R22, 0xffffff80 ;  /* 0xffffff80162c7836 */ /* 0x000fe20000000000 */
[----:B------:R0:W2:Y:S01]  /*2010*/  I2F.F16 R10, R46 ;  /* 0x0000002e000a7306 */ /* 0x0000a20000200c00 */
[----:B------:R-:W-:Y:S01]  /*2020*/  FFMA.FTZ R22, R45, R24, R42 ;  /* 0x000000182d167223 */ /* 0x000fe2000001002a */
[----:B------:R-:W-:Y:S02]  /*2030*/  LOP3.LUT R24, R14, 0xff, RZ, 0xc0, !PT ;  /* 0x000000ff0e187812 */ /* 0x000fe400078ec0ff */
[----:B------:R-:W-:-:S04]  /*2040*/  LEA.HI R11, R13, 0xffffff80, RZ, 0x8 ;  /* 0xffffff800d0b7811 */ /* 0x000fc800078f40ff */
[----:B------:R-:W3:Y:S01]  /*2050*/  I2F.F16 R43, R43 ;  /* 0x0000002b002b7306 */ /* 0x000ee20000200c00 */
[----:B0-----:R-:W-:Y:S01]  /*2060*/  HADD2.F32 R46, -RZ, R37.H0_H0 ;  /* 0x20000025ff2e7230 */ /* 0x001fe20000004100 */
        /* <DEDUP_REMOVED lines=13> */
[----:B0-----:R-:W-:Y:S01]  /*2140*/  SHF.R.U32.HI R44, RZ, 0x10, R12 ;  /* 0x00000010ff2c7819 */ /* 0x001fe2000001160c */
[----:B-1----:R-:W-:Y:S01]  /*2150*/  HADD2.F32 R43, -RZ, R8.H0_H0 ;  /* 0x20000008ff2b7230 */ /* 0x002fe20000004100 */
        /* <DEDUP_REMOVED lines=82> */
.L_x_4028:
[----:B-----5:R1:W5:Y:S01]  /*2680*/  LDG.E.128.CONSTANT R8, desc[UR6][R30.64] ;  /* 0x000000061e087981 */ /* 0x020362000c1e9d00 */
[----:B------:R-:W-:-:S05]  /*2690*/  @!P0 IADD3 R12, PT, PT, R36, 0x1, RZ ;  /* 0x00000001240c8810 */ /* 0x000fca0007ffe0ff */
[----:B------:R-:W-:Y:S01]  /*26a0*/  @!P0 IMAD.MOV.U32 R36, RZ, RZ, R12 ;  /* 0x000000ffff248224 */ /* 0x000fe200078e000c */
[----:B------:R-:W-:Y:S06]  /*26b0*/  @P1 BRA `(.L_x_4029) ;  /* 0x0000000c000c1947 */ /* 0x000fec0003800000 */
[----:B------:R2:W3:Y:S01]  /*26c0*/  LDG.E.128.CONSTANT R12, desc[UR6][R28.64] ;  /* 0x000000061c0c7981 */ /* 0x0004e2000c1e9d00 */
[C---:B0----5:R-:W-:Y:S02]  /*26d0*/  LOP3.LUT R24, R8.reuse, 0xff, RZ, 0xc0, !PT ;  /* 0x000000ff08187812 */ /* 0x061fe400078ec0ff */
[----:B------:R-:W-:Y:S02]  /*26e0*/  LEA.HI R37, R8, 0xffffff80, RZ, 0x8 ;  /* 0xffffff8008257811 */ /* 0x000fe400078f40ff */
[----:B------:R-:W-:Y:S01]  /*26f0*/  SHF.R.U32.HI R43, RZ, 0x8, R9 ;  /* 0x00000008ff2b7819 */ /* 0x000fe20000011609 */
[----:B------:R-:W-:Y:S01]  /*2700*/  VIADD R44, R24, 0xffffff80 ;  /* 0xffffff80182c7836 */ /* 0x000fe20000000000 */
[C---:B------:R-:W-:Y:S01]  /*2710*/  LEA.HI R39, R9.reuse, 0xffffff80, RZ, 0x8 ;  /* 0xffffff8009277811 */ /* 0x040fe200078f40ff */
[----:B------:R-:W0:Y:S01]  /*2720*/  LDS.64 R24, [UR4+0x20] ;  /* 0x00002004ff187984 */ /* 0x000e220008000a00 */
[----:B------:R-:W-:Y:S01]  /*2730*/  SHF.R.U32.HI R46, RZ, 0x8, R10 ;  /* 0x00000008ff2e7819 */ /* 0x000fe2000001160a */
[----:B------:R-:W-:Y:S01]  /*2740*/  I2F.F16 R37, R37 ;  /* 0x0000002500257306 */ /* 0x000fe20000200c00 */
[----:B--2---:R-:W-:-:S02]  /*2750*/  LOP3.LUT R28, R9, 0xff, RZ, 0xc0, !PT ;  /* 0x000000ff091c7812 */ /* 0x004fc400078ec0ff */
[----:B------:R-:W-:Y:S02]  /*2760*/  SHF.R.U32.HI R9, RZ, 0x10, R9 ;  /* 0x00000010ff097819 */ /* 0x000fe40000011609 */
[----:B------:R-:W-:Y:S01]  /*2770*/  LOP3.LUT R46, R46, 0xff, RZ, 0xc0, !PT ;  /* 0x000000ff2e2e7812 */ /* 0x000fe200078ec0ff */
[----:B------:R-:W-:Y:S01]  /*2780*/  VIADD R29, R28, 0xffffff80 ;  /* 0xffffff801c1d7836 */ /* 0x000fe20000000000 */
[C---:B------:R-:W-:Y:S01]  /*2790*/  LOP3.LUT R28, R10.reuse, 0xff, RZ, 0xc0, !PT ;  /* 0x000000ff0a1c7812 */ /* 0x040fe200078ec0ff */
[----:B------:R-:W2:Y:S01]  /*27a0*/  I2F.F16 R44, R44 ;  /* 0x0000002c002c7306 */ /* 0x000ea20000200c00 */
[----:B-1----:R-:W-:Y:S02]  /*27b0*/  LEA.HI R30, R10, 0xffffff80, RZ, 0x8 ;  /* 0xffffff800a1e7811 */ /* 0x002fe400078f40ff */
[----:B------:R-:W-:Y:S02]  /*27c0*/  IADD3 R42, PT, PT, R28, -0x80, RZ ;  /* 0xffffff801c2a7810 */ /* 0x000fe40007ffe0ff */
[----:B------:R-:W-:-:S02]  /*27d0*/  LOP3.LUT R28, R11, 0xff, RZ, 0xc0, !PT ;  /* 0x000000ff0b1c7812 */ /* 0x000fc400078ec0ff */
[----:B------:R-:W-:Y:S01]  /*27e0*/  SHF.R.U32.HI R10, RZ, 0x10, R10 ;  /* 0x00000010ff0a7819 */ /* 0x000fe2000001160a */
[----:B------:R-:W1:Y:S01]  /*27f0*/  I2F.F16 R29, R29 ;  /* 0x0000001d001d7306 */ /* 0x000e620000200c00 */
[----:B------:R-:W-:Y:S01]  /*2800*/  LEA.HI R22, R11, 0xffffff80, RZ, 0x8 ;  /* 0xffffff800b167811 */ /* 0x000fe200078f40ff */
[----:B------:R-:W-:Y:S01]  /*2810*/  VIADD R31, R28, 0xffffff80 ;  /* 0xffffff801c1f7836 */ /* 0x000fe20000000000 */
[--C-:B------:R-:W-:Y:S02]  /*2820*/  SHF.R.U32.HI R28, RZ, 0x8, R8.reuse ;  /* 0x00000008ff1c7819 */ /* 0x100fe40000011608 */
[----:B------:R-:W-:Y:S02]  /*2830*/  SHF.R.U32.HI R8, RZ, 0x10, R8 ;  /* 0x00000010ff087819 */ /* 0x000fe40000011608 */
[----:B------:R-:W-:Y:S01]  /*2840*/  LOP3.LUT R40, R28, 0xff, RZ, 0xc0, !PT ;  /* 0x000000ff1c287812 */ /* 0x000fe200078ec0ff */
[----:B------:R-:W4:Y:S01]  /*2850*/  I2F.F16 R42, R42 ;  /* 0x0000002a002a7306 */ /* 0x000f220000200c00 */
[----:B------:R-:W-:-:S03]  /*2860*/  LOP3.LUT R8, R8, 0xff, RZ, 0xc0, !PT ;  /* 0x000000ff08087812 */ /* 0x000fc600078ec0ff */
[----:B------:R-:W-:Y:S01]  /*2870*/  VIADD R41, R40, 0xffffff80 ;  /* 0xffffff8028297836 */ /* 0x000fe20000000000 */
[----:B------:R-:W-:Y:S02]  /*2880*/  IADD3 R40, PT, PT, R8, -0x80, RZ ;  /* 0xffffff8008287810 */ /* 0x000fe40007ffe0ff */
[----:B------:R-:W-:Y:S01]  /*2890*/  LOP3.LUT R8, R43, 0xff, RZ, 0xc0, !PT ;  /* 0x000000ff2b087812 */ /* 0x000fe200078ec0ff */
[----:B------:R-:W0:Y:S01]  /*28a0*/  I2F.F16 R31, R31 ;  /* 0x0000001f001f7306 */ /* 0x000e220000200c00 */
[----:B------:R-:W-:Y:S01]  /*28b0*/  LOP3.LUT R43, R9, 0xff, RZ, 0xc0, !PT ;  /* 0x000000ff092b7812 */ /* 0x000fe200078ec0ff */
[----:B--2---:R-:W-:Y:S02]  /*28c0*/  HADD2.F32 R9, -RZ, R44.H0_H0 ;  /* 0x2000002cff097230 */ /* 0x004fe40000004100 */
[----:B-1----:R-:W-:Y:S02]  /*28d0*/  HADD2.F32 R47, -RZ, R29.H0_H0 ;  /* 0x2000001dff2f7230 */ /* 0x002fe40000004100 */
[----:B----4-:R-:W-:-:S02]  /*28e0*/  HADD2.F32 R29, -RZ, R42.H0_H0 ;  /* 0x2000002aff1d7230 */ /* 0x010fc40000004100 */
[----:B------:R-:W1:Y:S01]  /*28f0*/  I2F.F16 R41, R41 ;  /* 0x0000002900297306 */ /* 0x000e620000200c00 */
[----:B0-----:R-:W-:-:S07]  /*2900*/  HADD2.F32 R31, -RZ, R31.H0_H0 ;  /* 0x2000001fff1f7230 */ /* 0x001fce0000004100 */
[----:B------:R-:W-:Y:S01]  /*2910*/  I2F.F16 R40, R40 ;  /* 0x0000002800287306 */ /* 0x000fe20000200c00 */
[----:B-1----:R-:W-:-:S07]  /*2920*/  HADD2.F32 R41, -RZ, R41.H0_H0 ;  /* 0x20000029ff297230 */ /* 0x002fce0000004100 */
[----:B------:R-:W-:Y:S08]  /*2930*/  I2F.F16 R39, R39 ;  /* 0x0000002700277306 */ /* 0x000ff00000200c00 */
[----:B------:R-:W0:Y:S08]  /*2940*/  I2F.F16 R30, R30 ;  /* 0x0000001e001e7306 */ /* 0x000e300000200c00 */
[----:B------:R-:W-:Y:S01]  /*2950*/  I2F.F16 R22, R22 ;  /* 0x0000001600167306 */ /* 0x000fe20000200c00 */
[----:B0-----:R-:W-:Y:S01]  /*2960*/  HADD2.F32 R30, -RZ, R30.H0_H0 ;  /* 0x2000001eff1e7230 */ /* 0x001fe20000004100 */
[----:B---3--:R-:W-:-:S06]  /*2970*/  LEA.HI R45, R12, 0xffffff80, RZ, 0x8 ;  /* 0xffffff800c2d7811 */ /* 0x008fcc00078f40ff */
[----:B------:R0:W1:Y:S02]  /*2980*/  I2F.F16 R28, R45 ;  /* 0x0000002d001c7306 */ /* 0x0000640000200c00 */
[----:B0-----:R-:W-:Y:S02]  /*2990*/  VIADD R45, R8, 0xffffff80 ;  /* 0xffffff80082d7836 */ /* 0x001fe40000000000 */
[----:B------:R-:W-:-:S04]  /*29a0*/  HADD2.F32 R8, -RZ, R24.H0_H0 ;  /* 0x20000018ff087230 */ /* 0x000fc80000004100 */
[----:B------:R0:W2:Y:S01]  /*29b0*/  I2F.F16 R42, R45 ;  /* 0x0000002d002a7306 */ /* 0x0000a20000200c00 */
[----:B-1----:R-:W-:Y:S02]  /*29c0*/  HADD2.F32 R28, -RZ, R28.H0_H0 ;  /* 0x2000001cff1c7230 */ /* 0x002fe40000004100 */
[----:B------:R-:W-:Y:S01]  /*29d0*/  FFMA.FTZ R44, R9, R8, RZ ;  /* 0x00000008092c7223 */ /* 0x000fe200000100ff */
[C---:B------:R-:W-:Y:S01]  /*29e0*/  FFMA.FTZ R9, R8.reuse, R47, RZ ;  /* 0x0000002f08097223 */ /* 0x040fe200000100ff */
[----:B------:R-:W-:Y:S01]  /*29f0*/  SHF.R.U32.HI R47, RZ, 0x8, R11 ;  /* 0x00000008ff2f7819 */ /* 0x000fe2000001160b */
[C---:B------:R-:W-:Y:S01]  /*2a00*/  FFMA.FTZ R29, R8.reuse, R29, RZ ;  /* 0x0000001d081d7223 */ /* 0x040fe200000100ff */
[----:B------:R-:W-:Y:S01]  /*2a10*/  FFMA.FTZ R31, R8, R31, RZ ;  /* 0x0000001f081f7223 */ /* 0x000fe200000100ff */
[----:B------:R-:W-:Y:S01]  /*2a20*/  VIADD R8, R43, 0xffffff80 ;  /* 0xffffff802b087836 */ /* 0x000fe20000000000 */
[----:B------:R-:W-:Y:S02]  /*2a30*/  IADD3 R43, PT, PT, R46, -0x80, RZ ;  /* 0xffffff802e2b7810 */ /* 0x000fe40007ffe0ff */
[----:B------:R-:W-:-:S02]  /*2a40*/  LOP3.LUT R47, R47, 0xff, RZ, 0xc0, !PT ;  /* 0x000000ff2f2f7812 */ /* 0x000fc400078ec0ff */
[----:B------:R-:W-:Y:S01]  /*2a50*/  SHF.R.U32.HI R11, RZ, 0x10, R11 ;  /* 0x00000010ff0b7819 */ /* 0x000fe2000001160b */
[----:B------:R-:W1:Y:S01]  /*2a60*/  I2F.F16 R8, R8 ;  /* 0x0000000800087306 */ /* 0x000e620000200c00 */
[----:B------:R-:W-:Y:S01]  /*2a70*/  LOP3.LUT R46, R10, 0xff, RZ, 0xc0, !PT ;  /* 0x000000ff0a2e7812 */ /* 0x000fe200078ec0ff */
[----:B0-----:R-:W-:Y:S01]  /*2a80*/  VIADD R45, R47, 0xffffff80 ;  /* 0xffffff802f2d7836 */ /* 0x001fe20000000000 */
[----:B------:R-:W-:Y:S01]  /*2a90*/  LOP3.LUT R11, R11, 0xff, RZ, 0xc0, !PT ;  /* 0x000000ff0b0b7812 */ /* 0x000fe200078ec0ff */
[----:B------:R-:W-:Y:S02]  /*2aa0*/  HADD2.F32 R10, -RZ, R24.H1_H1 ;  /* 0x30000018ff0a7230 */ /* 0x000fe40000004100 */
[----:B------:R-:W-:Y:S02]  /*2ab0*/  VIADD R24, R46, 0xffffff80 ;  /* 0xffffff802e187836 */ /* 0x000fe40000000000 */
[----:B------:R-:W0:Y:S01]  /*2ac0*/  I2F.F16 R43, R43 ;  /* 0x0000002b002b7306 */ /* 0x000e220000200c00 */
[----:B------:R-:W-:Y:S01]  /*2ad0*/  FFMA.FTZ R44, R41, R10, R44 ;  /* 0x0000000a292c7223 */ /* 0x000fe2000001002c */
[----:B------:R-:W-:Y:S01]  /*2ae0*/  IADD3 R41, PT, PT, R11, -0x80, RZ ;  /* 0xffffff800b297810 */ /* 0x000fe20007ffe0ff */
[----:B--2---:R-:W-:Y:S01]  /*2af0*/  HADD2.F32 R42, -RZ, R42.H0_H0 ;  /* 0x2000002aff2a7230 */ /* 0x004fe20000004100 */
[----:B------:R-:W-:Y:S01]  /*2b00*/  LOP3.LUT R11, R12, 0xff, RZ, 0xc0, !PT ;  /* 0x000000ff0c0b7812 */ /* 0x000fe200078ec0ff */
[----:B------:R-:W-:-:S02]  /*2b10*/  HADD2.F32 R47, -RZ, R37.H0_H0 ;  /* 0x20000025ff2f7230 */ /* 0x000fc40000004100 */
[----:B-1----:R-:W-:Y:S01]  /*2b20*/  HADD2.F32 R8, -RZ, R8.H0_H0 ;  /* 0x20000008ff087230 */ /* 0x002fe20000004100 */
[----:B------:R-:W1:Y:S01]  /*2b30*/  I2F.F16 R45, R45 ;  /* 0x0000002d002d7306 */ /* 0x000e620000200c00 */
[----:B------:R-:W-:Y:S01]  /*2b40*/  FFMA.FTZ R9, R10, R42, R9 ;  /* 0x0000002a0a097223 */ /* 0x000fe20000010009 */
[----:B------:R-:W-:Y:S02]  /*2b50*/  VIADD R11, R11, 0xffffff80 ;  /* 0xffffff800b0b7836 */ /* 0x000fe40000000000 */
[----:B0-----:R-:W-:-:S04]  /*2b60*/  HADD2.F32 R46, -RZ, R43.H0_H0 ;  /* 0x2000002bff2e7230 */ /* 0x001fc80000004100 */
[----:B------:R-:W0:Y:S01]  /*2b70*/  I2F.F16 R24, R24 ;  /* 0x0000001800187306 */ /* 0x000e220000200c00 */
[----:B------:R-:W-:Y:S01]  /*2b80*/  LEA.HI R43, R13, 0xffffff80, RZ, 0x8 ;  /* 0xffffff800d2b7811 */ /* 0x000fe200078f40ff */
[----:B------:R-:W-:Y:S01]  /*2b90*/  FFMA.FTZ R29, R10, R46, R29 ;  /* 0x0000002e0a1d7223 */ /* 0x000fe2000001001d */
[----:B------:R-:W-:Y:S02]  /*2ba0*/  HADD2.F32 R46, -RZ, R25.H0_H0 ;  /* 0x20000019ff2e7230 */ /* 0x000fe40000004100 */
[----:B-1----:R-:W-:-:S03]  /*2bb0*/  HADD2.F32 R48, -RZ, R45.H0_H0 ;  /* 0x2000002dff307230 */ /* 0x002fc60000004100 */
[----:B------:R-:W1:Y:S01]  /*2bc0*/  I2F.F16 R41, R41 ;  /* 0x0000002900297306 */ /* 0x000e620000200c00 */
[----:B------:R-:W-:Y:S01]  /*2bd0*/  HADD2.F32 R45, -RZ, R40.H0_H0 ;  /* 0x20000028ff2d7230 */ /* 0x000fe20000004100 */
[----:B------:R-:W-:Y:S01]  /*2be0*/  LOP3.LUT R40, R13, 0xff, RZ, 0xc0, !PT ;  /* 0x000000ff0d287812 */ /* 0x000fe200078ec0ff */
[----:B------:R-:W-:Y:S02]  /*2bf0*/  HADD2.F32 R25, -RZ, R25.H1_H1 ;  /* 0x30000019ff197230 */ /* 0x000fe40000004100 */
[----:B------:R-:W-:Y:S01]  /*2c00*/  FFMA.FTZ R31, R10, R48, R31 ;  /* 0x000000300a1f7223 */ /* 0x000fe2000001001f */
[----:B------:R-:W-:Y:S01]  /*2c10*/  FFMA.FTZ R42, R45, R46, R44 ;  /* 0x0000002e2d2a7223 */ /* 0x000fe2000001002c */
[----:B------:R-:W-:Y:S02]  /*2c20*/  VIADD R45, R40, 0xffffff80 ;  /* 0xffffff80282d7836 */ /* 0x000fe40000000000 */
[----:B------:R-:W-:Y:S01]  /*2c30*/  FFMA.FTZ R44, R46, R8, R9 ;  /* 0x000000082e2c7223 */ /* 0x000fe20000010009 */
[----:B0-----:R-:W-:Y:S01]  /*2c40*/  HADD2.F32 R40, -RZ, R24.H0_H0 ;  /* 0x20000018ff287230 */ /* 0x001fe20000004100 */
[----:B------:R-:W-:Y:S01]  /*2c50*/  LOP3.LUT R8, R14, 0xff, RZ, 0xc0, !PT ;  /* 0x000000ff0e087812 */ /* 0x000fe200078ec0ff */
[----:B------:R0:W2:Y:S03]  /*2c60*/  I2F.F16 R10, R43 ;  /* 0x0000002b000a7306 */ /* 0x0000a60000200c00 */
[----:B------:R-:W-:Y:S01]  /*2c70*/  FFMA.FTZ R40, R46, R40, R29 ;  /* 0x000000282e287223 */ /* 0x000fe2000001001d */
[----:B-1----:R-:W-:Y:S01]  /*2c80*/  HADD2.F32 R48, -RZ, R41.H0_H0 ;  /* 0x20000029ff307230 */ /* 0x002fe20000004100 */
[----:B------:R-:W-:-:S02]  /*2c90*/  SHF.R.U32.HI R41, RZ, 0x8, R12 ;  /* 0x00000008ff297819 */ /* 0x000fc4000001160c */
[----:B------:R-:W-:Y:S01]  /*2ca0*/  FFMA.FTZ R40, R25, R30, R40 ;  /* 0x0000001e19287223 */ /* 0x000fe20000010028 */
[----:B------:R-:W1:Y:S01]  /*2cb0*/  I2F.F16 R11, R11 ;  /* 0x0000000b000b7306 */ /* 0x000e620000200c00 */
[----:B------:R-:W-:Y:S01]  /*2cc0*/  FFMA.FTZ R29, R46, R48, R31 ;  /* 0x000000302e1d7223 */ /* 0x000fe2000001001f */
[----:B------:R-:W-:Y:S02]  /*2cd0*/  IADD3 R31, PT, PT, R8, -0x80, RZ ;  /* 0xffffff80081f7810 */ /* 0x000fe40007ffe0ff */
[----:B------:R-:W3:Y:S01]  /*2ce0*/  LDS.64 R8, [UR4+0x28] ;  /* 0x00002804ff087984 */ /* 0x000ee20008000a00 */
[----:B0-----:R-:W-:Y:S02]  /*2cf0*/  LOP3.LUT R43, R15, 0xff, RZ, 0xc0, !PT ;  /* 0x000000ff0f2b7812 */ /* 0x001fe400078ec0ff */
[----:B------:R-:W-:Y:S01]  /*2d00*/  SHF.R.U32.HI R30, RZ, 0x8, R14 ;  /* 0x00000008ff1e7819 */ /* 0x000fe2000001160e */
[----:B------:R0:W4:Y:S01]  /*2d10*/  I2F.F16 R24, R45 ;  /* 0x0000002d00187306 */ /* 0x0001220000200c00 */
[----:B--2---:R-:W-:-:S02]  /*2d20*/  HADD2.F32 R10, -RZ, R10.H0_H0 ;  /* 0x2000000aff0a7230 */ /* 0x004fc40000004100 */
[----:B------:R-:W-:Y:S01]  /*2d30*/  VIADD R46, R43, 0xffffff80 ;  /* 0xffffff802b2e7836 */ /* 0x000fe20000000000 */
[----:B------:R-:W-:Y:S02]  /*2d40*/  LOP3.LUT R43, R41, 0xff, RZ, 0xc0, !PT ;  /* 0x000000ff292b7812 */ /* 0x000fe400078ec0ff */
[----:B------:R-:W-:Y:S02]  /*2d50*/  LOP3.LUT R30, R30, 0xff, RZ, 0xc0, !PT ;  /* 0x000000ff1e1e7812 */ /* 0x000fe400078ec0ff */
[----:B------:R2:W-:Y:S01]  /*2d60*/  I2F.F16 R41, R46 ;  /* 0x0000002e00297306 */ /* 0x0005e20000200c00 */
[----:B0-----:R-:W-:Y:S01]  /*2d70*/  SHF.R.U32.HI R45, RZ, 0x10, R12 ;  /* 0x00000010ff2d7819 */ /* 0x001fe2000001160c */
[----:B------:R-:W-:Y:S01]  /*2d80*/  FFMA.FTZ R12, R47, R25, R42 ;  /* 0x000000192f0c7223 */ /* 0x000fe2000001002a */
[----:B------:R-:W-:Y:S01]  /*2d90*/  HADD2.F32 R47, -RZ, R39.H0_H0 ;  /* 0x20000027ff2f7230 */ /* 0x000fe20000004100 */
[----:B------:R-:W-:Y:S01]  /*2da0*/  SHF.R.U32.HI R42, RZ, 0x8, R13 ;  /* 0x00000008ff2a7819 */ /* 0x000fe2000001160d */
[----:B------:R-:W-:Y:S01]  /*2db0*/  VIADD R37, R43, 0xffffff80 ;  /* 0xffffff802b257836 */ /* 0x000fe20000000000 */
[----:B------:R-:W-:-:S02]  /*2dc0*/  LOP3.LUT R45, R45, 0xff, RZ, 0xc0, !PT ;  /* 0x000000ff2d2d7812 */ /* 0x000fc400078ec0ff */
[----:B------:R-:W-:Y:S01]  /*2dd0*/  LOP3.LUT R43, R42, 0xff, RZ, 0xc0, !PT ;  /* 0x000000ff2a2b7812 */ /* 0x000fe200078ec0ff */
[----:B------:R-:W-:Y:S01]  /*2de0*/  FFMA.FTZ R42, R25, R47, R44 ;  /* 0x0000002f192a7223 */ /* 0x000fe2000001002c */
[----:B------:R-:W-:Y:S01]  /*2df0*/  SHF.R.U32.HI R44, RZ, 0x10, R13 ;  /* 0x00000010ff2c7819 */ /* 0x000fe2000001160d */
[----:B--2---:R-:W-:Y:S01]  /*2e00*/  HADD2.F32 R46, -RZ, R22.H0_H0 ;  /* 0x20000016ff2e7230 */ /* 0x004fe20000004100 */
[----:B------:R-:W-:Y:S01]  /*2e10*/  IADD3 R39, PT, PT, R45, -0x80, RZ ;  /* 0xffffff802d277810 */ /* 0x000fe20007ffe0ff */
[----:B-1----:R-:W-:Y:S01]  /*2e20*/  HADD2.F32 R45, -RZ, R11.H0_H0 ;  /* 0x2000000bff2d7230 */ /* 0x002fe20000004100 */
[----:B------:R-:W-:Y:S01]  /*2e30*/  LOP3.LUT R44, R44, 0xff, RZ, 0xc0, !PT ;  /* 0x000000ff2c2c7812 */ /* 0x000fe200078ec0ff */
[----:B------:R-:W-:Y:S02]  /*2e40*/  VIADD R13, R43, 0xffffff80 ;  /* 0xffffff802b0d7836 */ /* 0x000fe40000000000 */
[----:B------:R-:W-:Y:S01]  /*2e50*/  FFMA.FTZ R29, R25, R46, R29 ;  /* 0x0000002e191d7223 */ /* 0x000fe2000001001d */
[----:B------:R-:W-:Y:S01]  /*2e60*/  IADD3 R43, PT, PT, R30, -0x80, RZ ;  /* 0xffffff801e2b7810 */ /* 0x000fe20007ffe0ff */
[----:B------:R-:W-:Y:S01]  /*2e70*/  I2F.F16 R31, R31 ;  /* 0x0000001f001f7306 */ /* 0x000fe20000200c00 */
[----:B------:R-:W-:Y:S01]  /*2e80*/  VIADD R22, R44, 0xffffff80 ;  /* 0xffffff802c167836 */ /* 0x000fe20000000000 */
[----:B------:R-:W-:Y:S01]  /*2e90*/  SHF.R.U32.HI R44, RZ, 0x10, R14 ;  /* 0x00000010ff2c7819 */ /* 0x000fe2000001160e */
[----:B----4-:R-:W-:-:S03]  /*2ea0*/  HADD2.F32 R46, -RZ, R24.H0_H0 ;  /* 0x20000018ff2e7230 */ /* 0x010fc60000004100 */
[----:B------:R-:W-:Y:S02]  /*2eb0*/  LOP3.LUT R44, R44, 0xff, RZ, 0xc0, !PT ;  /* 0x000000ff2c2c7812 */ /* 0x000fe400078ec0ff */
[----:B------:R-:W0:Y:S01]  /*2ec0*/  I2F.F16 R37, R37 ;  /* 0x0000002500257306 */ /* 0x000e220000200c00 */
[----:B---3--:R-:W-:-:S05]  /*2ed0*/  HADD2.F32 R25, -RZ, R8.H0_H0 ;  /* 0x20000008ff197230 */ /* 0x008fca0000004100 */
[----:B------:R-:W-:Y:S01]  /*2ee0*/  FFMA.FTZ R30, R45, R25, R12 ;  /* 0x000000192d1e7223 */ /* 0x000fe2000001000c */
[--C-:B------:R-:W-:Y:S01]  /*2ef0*/  SHF.R.U32.HI R45, RZ, 0x8, R15.reuse ;  /* 0x00000008ff2d7819 */ /* 0x100fe2000001160f */
[----:B------:R-:W-:Y:S01]  /*2f00*/  VIADD R12, R44, 0xffffff80 ;  /* 0xffffff802c0c7836 */ /* 0x000fe20000000000 */
[----:B------:R-:W-:Y:S01]  /*2f10*/  SHF.R.U32.HI R44, RZ, 0x10, R15 ;  /* 0x00000010ff2c7819 */ /* 0x000fe2000001160f */
[----:B------:R-:W-:Y:S01]  /*2f20*/  I2F.F16 R39, R39 ;  /* 0x0000002700277306 */ /* 0x000fe20000200c00 */
[----:B------:R-:W-:Y:S01]  /*2f30*/  LOP3.LUT R45, R45, 0xff, RZ, 0xc0, !PT ;  /* 0x000000ff2d2d7812 */ /* 0x000fe200078ec0ff */
[----:B------:R-:W-:Y:S01]  /*2f40*/  FFMA.FTZ R42, R25, R46, R42 ;  /* 0x0000002e192a7223 */ /* 0x000fe2000001002a */
[----:B------:R-:W-:Y:S01]  /*2f50*/  LOP3.LUT R44, R44, 0xff, RZ, 0xc0, !PT ;  /* 0x000000ff2c2c7812 */ /* 0x000fe200078ec0ff */
[----:B0-----:R-:W-:Y:S01]  /*2f60*/  HADD2.F32 R37, -RZ, R37.H0_H0 ;  /* 0x20000025ff257230 */ /* 0x001fe20000004100 */
[----:B------:R-:W-:Y:S01]  /*2f70*/  LEA.HI R15, R15, 0xffffff80, RZ, 0x8 ;  /* 0xffffff800f0f7811 */ /* 0x000fe200078f40ff */
[----:B------:R-:W-:Y:S01]  /*2f80*/  VIADD R45, R45, 0xffffff80 ;  /* 0xffffff802d2d7836 */ /* 0x000fe20000000000 */
[----:B------:R-:W-:Y:S01]  /*2f90*/  IADD3 R46, PT, PT, R44, -0x80, RZ ;  /* 0xffffff802c2e7810 */ /* 0x000fe20007ffe0ff */
[----:B------:R-:W0:Y:S01]  /*2fa0*/  I2F.F16 R13, R13 ;  /* 0x0000000d000d7306 */ /* 0x000e220000200c00 */
[----:B------:R-:W-:-:S05]  /*2fb0*/  HADD2.F32 R44, -RZ, R41.H0_H0 ;  /* 0x20000029ff2c7230 */ /* 0x000fca0000004100 */
[----:B------:R-:W-:Y:S02]  /*2fc0*/  FFMA.FTZ R44, R25, R44, R29 ;  /* 0x0000002c192c7223 */ /* 0x000fe4000001001d */
[----:B------:R-:W1:Y:S01]  /*2fd0*/  I2F.F16 R24, R45 ;  /* 0x0000002d00187306 */ /* 0x000e620000200c00 */
[----:B0-----:R-:W-:-:S07]  /*2fe0*/  HADD2.F32 R13, -RZ, R13.H0_H0 ;  /* 0x2000000dff0d7230 */ /* 0x001fce0000004100 */
        /* <DEDUP_REMOVED lines=8> */
[----:B------:R-:W-:Y:S02]  /*3070*/  HADD2.F32 R8, -RZ, R9.H0_H0 ;  /* 0x20000009ff087230 */ /* 0x000fe40000004100 */
[----:B------:R-:W-:Y:S01]  /*3080*/  FFMA.FTZ R37, R37, R43, R30 ;  /* 0x0000002b25257223 */ /* 0x000fe2000001001e */
[----:B------:R-:W-:Y:S02]  /*3090*/  HADD2.F32 R24, -RZ, R39.H0_H0 ;  /* 0x20000027ff187230 */ /* 0x000fe40000004100 */
[----:B------:R-:W-:Y:S01]  /*30a0*/  FFMA.FTZ R13, R43, R13, R42 ;  /* 0x0000000d2b0d7223 */ /* 0x000fe2000001002a */
[----:B--2---:R-:W-:Y:S01]  /*30b0*/  HADD2.F32 R11, -RZ, R11.H0_H0 ;  /* 0x2000000bff0b7230 */ /* 0x004fe20000004100 */
[----:B------:R-:W1:Y:S01]  /*30c0*/  I2F.F16 R14, R46 ;  /* 0x0000002e000e7306 */ /* 0x000e620000200c00 */
[----:B---3--:R-:W-:-:S02]  /*30d0*/  HADD2.F32 R22, -RZ, R22.H0_H0 ;  /* 0x20000016ff167230 */ /* 0x008fc40000004100 */
[----:B------:R-:W-:Y:S01]  /*30e0*/  FFMA.FTZ R37, R24, R8, R37 ;  /* 0x0000000818257223 */ /* 0x000fe20000010025 */
[C---:B------:R-:W-:Y:S01]  /*30f0*/  FFMA.FTZ R25, R43.reuse, R25, R44 ;  /* 0x000000192b197223 */ /* 0x040fe2000001002c */
[----:B------:R-:W-:Y:S01]  /*3100*/  FFMA.FTZ R11, R43, R11, R40 ;  /* 0x0000000b2b0b7223 */ /* 0x000fe20000010028 */
[----:B------:R-:W-:Y:S02]  /*3110*/  HADD2.F32 R9, -RZ, R9.H1_H1 ;  /* 0x30000009ff097230 */ /* 0x000fe40000004100 */
[----:B------:R-:W-:Y:S01]  /*3120*/  FFMA.FTZ R22, R8, R22, R13 ;  /* 0x0000001608167223 */ /* 0x000fe2000001000d */
[----:B0-----:R-:W-:Y:S01]  /*3130*/  HADD2.F32 R12, -RZ, R12.H0_H0 ;  /* 0x2000000cff0c7230 */ /* 0x001fe20000004100 */
[----:B------:R-:W0:Y:S01]  /*3140*/  I2F.F16 R31, R31 ;  /* 0x0000001f001f7306 */ /* 0x000e220000200c00 */
[----:B------:R-:W-:Y:S02]  /*3150*/  HADD2.F32 R13, -RZ, R32.H0_H0 ;  /* 0x20000020ff0d7230 */ /* 0x000fe40000004100 */
[----:B------:R-:W-:Y:S01]  /*3160*/  FFMA.FTZ R28, R28, R9, R37 ;  /* 0x000000091c1c7223 */ /* 0x000fe20000010025 */
[----:B------:R-:W-:Y:S01]  /*3170*/  FFMA.FTZ R10, R9, R10, R22 ;  /* 0x0000000a090a7223 */ /* 0x000fe20000010016 */
[----:B------:R-:W-:Y:S01]  /*3180*/  FFMA.FTZ R11, R8, R12, R11 ;  /* 0x0000000c080b7223 */ /* 0x000fe2000001000b */
[----:B------:R-:W-:-:S02]  /*3190*/  HADD2.F32 R12, -RZ, R0.H0_H0 ;  /* 0x20000000ff0c7230 */ /* 0x000fc40000004100 */
[----:B------:R-:W-:Y:S01]  /*31a0*/  FMUL.FTZ R28, R13, R28 ;  /* 0x0000001c0d1c7220 */ /* 0x000fe20000410000 */
[----:B-1----:R-:W-:Y:S01]  /*31b0*/  HADD2.F32 R24, -RZ, R14.H0_H0 ;  /* 0x2000000eff187230 */ /* 0x002fe20000004100 */
[----:B------:R-:W1:Y:S03]  /*31c0*/  I2F.F16 R15, R15 ;  /* 0x0000000f000f7306 */ /* 0x000e660000200c00 */
[----:B------:R-:W-:Y:S01]  /*31d0*/  F2FP.F16.F32.PACK_AB R28, RZ, R28 ;  /* 0x0000001cff1c723e */ /* 0x000fe200000000ff */
[----:B------:R-:W-:Y:S01]  /*31e0*/  FFMA.FTZ R24, R8, R24, R25 ;  /* 0x0000001808187223 */ /* 0x000fe20000010019 */
[----:B------:R-:W-:Y:S02]  /*31f0*/  HADD2.F32 R25, -RZ, R32.H1_H1 ;  /* 0x30000020ff197230 */ /* 0x000fe40000004100 */
[----:B0-----:R-:W-:-:S05]  /*3200*/  HADD2.F32 R14, -RZ, R31.H0_H0 ;  /* 0x2000001fff0e7230 */ /* 0x001fca0000004100 */
[----:B------:R-:W-:Y:S01]  /*3210*/  FFMA.FTZ R11, R9, R14, R11 ;  /* 0x0000000e090b7223 */ /* 0x000fe2000001000b */
[----:B-1----:R-:W-:-:S03]  /*3220*/  HADD2.F32 R8, -RZ, R15.H0_H0 ;  /* 0x2000000fff087230 */ /* 0x002fc60000004100 */
        /* <DEDUP_REMOVED lines=12> */
.L_x_4029:
[----:B------:R-:W-:Y:S02]  /*32f0*/  @!P0 IMAD.IADD R33, R23, 0x1, R38 ;  /* 0x0000000117218824 */ /* 0x000fe400078e0226 */
[----:B0-----:R-:W-:Y:S01]  /*3300*/  IMAD.WIDE R26, R3, 0x4, R26 ;  /* 0x00000004031a7825 */ /* 0x001fe200078e021a */
[----:B------:R-:W-:Y:S06]  /*3310*/  @P1 BRA `(.L_x_4030) ;  /* 0x0000000c000c1947 */ /* 0x000fec0003800000 */
[----:B-----5:R-:W2:Y:S01]  /*3320*/  LDG.E.128.CONSTANT R8, desc[UR6][R26.64] ;  /* 0x000000061a087981 */ /* 0x020ea2000c1e9d00 */
[----:B------:R-:W-:Y:S02]  /*3330*/  LOP3.LUT R12, R4, 0xff, RZ, 0xc0, !PT ;  /* 0x000000ff040c7812 */ /* 0x000fe400078ec0ff */
[----:B------:R-:W-:Y:S02]  /*3340*/  LOP3.LUT R13, R5, 0xff, RZ, 0xc0, !PT ;  /* 0x000000ff050d7812 */ /* 0x000fe400078ec0ff */
[----:B------:R-:W-:Y:S01]  /*3350*/  LOP3.LUT R15, R6, 0xff, RZ, 0xc0, !PT ;  /* 0x000000ff060f7812 */ /* 0x000fe200078ec0ff */
[----:B------:R-:W-:Y:S01]  /*3360*/  VIADD R12, R12, 0xffffff80 ;  /* 0xffffff800c0c7836 */ /* 0x000fe20000000000 */
[----:B------:R-:W-:Y:S02]  /*3370*/  IADD3 R13, PT, PT, R13, -0x80, RZ ;  /* 0xffffff800d0d7810 */ /* 0x000fe40007ffe0ff */
[----:B------:R-:W-:Y:S01]  /*3380*/  LEA.HI R25, R4, 0xffffff80, RZ, 0x8 ;  /* 0xffffff8004197811 */ /* 0x000fe200078f40ff */
[----:B------:R0:W-:Y:S01]  /*3390*/  I2F.F16 R44, R12 ;  /* 0x0000000c002c7306 */ /* 0x0001e20000200c00 */
[----:B------:R-:W-:Y:S01]  /*33a0*/  VIADD R43, R15, 0xffffff80 ;  /* 0xffffff800f2b7836 */ /* 0x000fe20000000000 */
[----:B------:R-:W-:-:S02]  /*33b0*/  LOP3.LUT R15, R7, 0xff, RZ, 0xc0, !PT ;  /* 0x000000ff070f7812 */ /* 0x000fc400078ec0ff */
[----:B------:R-:W-:Y:S02]  /*33c0*/  LEA.HI R14, R5, 0xffffff80, RZ, 0x8 ;  /* 0xffffff80050e7811 */ /* 0x000fe400078f40ff */
[----:B------:R-:W-:Y:S01]  /*33d0*/  LEA.HI R24, R7, 0xffffff80, RZ, 0x8 ;  /* 0xffffff8007187811 */ /* 0x000fe200078f40ff */
[----:B------:R-:W-:Y:S01]  /*33e0*/  VIADD R15, R15, 0xffffff80 ;  /* 0xffffff800f0f7836 */ /* 0x000fe20000000000 */
[----:B------:R3:W4:Y:S01]  /*33f0*/  I2F.F16 R37, R13 ;  /* 0x0000000d00257306 */ /* 0x0007220000200c00 */
[--C-:B0-----:R-:W-:Y:S02]  /*3400*/  SHF.R.U32.HI R12, RZ, 0x8, R4.reuse ;  /* 0x00000008ff0c7819 */ /* 0x101fe40000011604 */
[----:B------:R-:W-:Y:S02]  /*3410*/  SHF.R.U32.HI R4, RZ, 0x10, R4 ;  /* 0x00000010ff047819 */ /* 0x000fe40000011604 */
[----:B------:R-:W-:Y:S02]  /*3420*/  LOP3.LUT R12, R12, 0xff, RZ, 0xc0, !PT ;  /* 0x000000ff0c0c7812 */ /* 0x000fe400078ec0ff */
[----:B------:R-:W-:Y:S01]  /*3430*/  LOP3.LUT R4, R4, 0xff, RZ, 0xc0, !PT ;  /* 0x000000ff04047812 */ /* 0x000fe200078ec0ff */
[----:B------:R-:W-:Y:S01]  /*3440*/  I2F.F16 R43, R43 ;  /* 0x0000002b002b7306 */ /* 0x000fe20000200c00 */
[----:B------:R-:W-:-:S02]  /*3450*/  IADD3 R42, PT, PT, R12, -0x80, RZ ;  /* 0xffffff800c2a7810 */ /* 0x000fc40007ffe0ff */
[--C-:B------:R-:W-:Y:S01]  /*3460*/  SHF.R.U32.HI R12, RZ, 0x8, R5.reuse ;  /* 0x00000008ff0c7819 */ /* 0x100fe20000011605 */
[----:B------:R-:W-:Y:S01]  /*3470*/  VIADD R4, R4, 0xffffff80 ;  /* 0xffffff8004047836 */ /* 0x000fe20000000000 */
[----:B------:R-:W-:Y:S02]  /*3480*/  SHF.R.U32.HI R5, RZ, 0x10, R5 ;  /* 0x00000010ff057819 */ /* 0x000fe40000011605 */
[----:B------:R-:W-:Y:S01]  /*3490*/  LOP3.LUT R29, R12, 0xff, RZ, 0xc0, !PT ;  /* 0x000000ff0c1d7812 */ /* 0x000fe200078ec0ff */
[----:B------:R-:W0:Y:S01]  /*34a0*/  I2F.F16 R15, R15 ;  /* 0x0000000f000f7306 */ /* 0x000e220000200c00 */
[----:B---3--:R-:W3:Y:S01]  /*34b0*/  LDS.64 R12, [UR4+0x30] ;  /* 0x00003004ff0c7984 */ /* 0x008ee20008000a00 */
[----:B------:R-:W-:Y:S01]  /*34c0*/  LOP3.LUT R5, R5, 0xff, RZ, 0xc0, !PT ;  /* 0x000000ff05057812 */ /* 0x000fe200078ec0ff */
[----:B----4-:R-:W-:Y:S01]  /*34d0*/  HADD2.F32 R49, -RZ, R37.H0_H0 ;  /* 0x20000025ff317230 */ /* 0x010fe20000004100 */
[----:B------:R-:W-:Y:S01]  /*34e0*/  LEA.HI R28, R6, 0xffffff80, RZ, 0x8 ;  /* 0xffffff80061c7811 */ /* 0x000fe200078f40ff */
[----:B------:R-:W-:Y:S01]  /*34f0*/  VIADD R41, R29, 0xffffff80 ;  /* 0xffffff801d297836 */ /* 0x000fe20000000000 */
[----:B------:R-:W-:-:S02]  /*3500*/  SHF.R.U32.HI R29, RZ, 0x8, R6 ;  /* 0x00000008ff1d7819 */ /* 0x000fc40000011606 */
[----:B-1----:R1:W-:Y:S01]  /*3510*/  I2F.F16 R30, R4 ;  /* 0x00000004001e7306 */ /* 0x0023e20000200c00 */
[----:B------:R-:W-:Y:S02]  /*3520*/  IADD3 R5, PT, PT, R5, -0x80, RZ ;  /* 0xffffff8005057810 */ /* 0x000fe40007ffe0ff */
[----:B------:R-:W-:Y:S02]  /*3530*/  LOP3.LUT R31, R29, 0xff, RZ, 0xc0, !PT ;  /* 0x000000ff1d1f7812 */ /* 0x000fe400078ec0ff */
[----:B------:R-:W-:Y:S01]  /*3540*/  SHF.R.U32.HI R6, RZ, 0x10, R6 ;  /* 0x00000010ff067819 */ /* 0x000fe20000011606 */
[----:B0-----:R-:W-:Y:S02]  /*3550*/  HADD2.F32 R15, -RZ, R15.H0_H0 ;  /* 0x2000000fff0f7230 */ /* 0x001fe40000004100 */
[----:B------:R-:W-:Y:S01]  /*3560*/  I2F.F16 R41, R41 ;  /* 0x0000002900297306 */ /* 0x000fe20000200c00 */
[--C-:B-1----:R-:W-:Y:S01]  /*3570*/  SHF.R.U32.HI R4, RZ, 0x8, R7.reuse ;  /* 0x00000008ff047819 */ /* 0x102fe20000011607 */
[----:B------:R-:W-:Y:S01]  /*3580*/  VIADD R31, R31, 0xffffff80 ;  /* 0xffffff801f1f7836 */ /* 0x000fe20000000000 */
[----:B------:R-:W-:-:S02]  /*3590*/  SHF.R.U32.HI R7, RZ, 0x10, R7 ;  /* 0x00000010ff077819 */ /* 0x000fc40000011607 */
[----:B------:R-:W-:Y:S02]  /*35a0*/  LOP3.LUT R4, R4, 0xff, RZ, 0xc0, !PT ;  /* 0x000000ff04047812 */ /* 0x000fe400078ec0ff */
[----:B------:R-:W-:Y:S01]  /*35b0*/  LOP3.LUT R7, R7, 0xff, RZ, 0xc0, !PT ;  /* 0x000000ff07077812 */ /* 0x000fe200078ec0ff */
[----:B------:R-:W-:Y:S01]  /*35c0*/  I2F.F16 R29, R5 ;  /* 0x00000005001d7306 */ /* 0x000fe20000200c00 */
[----:B------:R-:W-:Y:S02]  /*35d0*/  IADD3 R39, PT, PT, R4, -0x80, RZ ;  /* 0xffffff8004277810 */ /* 0x000fe40007ffe0ff */
[----:B------:R-:W-:Y:S01]  /*35e0*/  LOP3.LUT R6, R6, 0xff, RZ, 0xc0, !PT ;  /* 0x000000ff06067812 */ /* 0x000fe200078ec0ff */
[----:B------:R-:W-:Y:S02]  /*35f0*/  VIADD R48, R7, 0xffffff80 ;  /* 0xffffff8007307836 */ /* 0x000fe40000000000 */
[----:B------:R-:W-:Y:S02]  /*3600*/  HADD2.F32 R7, -RZ, R43.H0_H0 ;  /* 0x2000002bff077230 */ /* 0x000fe40000004100 */
[----:B------:R-:W-:Y:S01]  /*3610*/  I2F.F16 R42, R42 ;  /* 0x0000002a002a7306 */ /* 0x000fe20000200c00 */
[----:B------:R-:W-:-:S07]  /*3620*/  VIADD R6, R6, 0xffffff80 ;  /* 0xffffff8006067836 */ /* 0x000fce0000000000 */
[----:B------:R-:W-:Y:S01]  /*3630*/  I2F.F16 R40, R31 ;  /* 0x0000001f00287306 */ /* 0x000fe20000200c00 */
[----:B---3--:R-:W-:-:S05]  /*3640*/  HADD2.F32 R4, -RZ, R12.H0_H0 ;  /* 0x2000000cff047230 */ /* 0x008fca0000004100 */
[----:B------:R-:W-:Y:S02]  /*3650*/  FFMA.FTZ R43, R4, R49, RZ ;  /* 0x00000031042b7223 */ /* 0x000fe400000100ff */
[----:B------:R-:W-:Y:S08]  /*3660*/  I2F.F16 R39, R39 ;  /* 0x0000002700277306 */ /* 0x000ff00000200c00 */
[----:B------:R-:W-:Y:S08]  /*3670*/  I2F.F16 R31, R48 ;  /* 0x00000030001f7306 */ /* 0x000ff00000200c00 */
[----:B------:R-:W-:Y:S08]  /*3680*/  I2F.F16 R25, R25 ;  /* 0x0000001900197306 */ /* 0x000ff00000200c00 */
[----:B------:R-:W0:Y:S08]  /*3690*/  I2F.F16 R6, R6 ;  /* 0x0000000600067306 */ /* 0x000e300000200c00 */
[----:B------:R-:W1:Y:S01]  /*36a0*/  I2F.F16 R24, R24 ;  /* 0x0000001800187306 */ /* 0x000e620000200c00 */
[----:B0-----:R-:W-:-:S07]  /*36b0*/  HADD2.F32 R48, -RZ, R6.H0_H0 ;  /* 0x20000006ff307230 */ /* 0x001fce0000004100 */
[----:B------:R-:W-:Y:S01]  /*36c0*/  I2F.F16 R14, R14 ;  /* 0x0000000e000e7306 */ /* 0x000fe20000200c00 */
[----:B-1----:R-:W-:-:S07]  /*36d0*/  HADD2.F32 R24, -RZ, R24.H0_H0 ;  /* 0x20000018ff187230 */ /* 0x002fce0000004100 */
[----:B------:R-:W0:Y:S02]  /*36e0*/  I2F.F16 R28, R28 ;  /* 0x0000001c001c7306 */ /* 0x000e240000200c00 */
[----:B0-----:R-:W-:Y:S01]  /*36f0*/  HADD2.F32 R28, -RZ, R28.H0_H0 ;  /* 0x2000001cff1c7230 */ /* 0x001fe20000004100 */
[C---:B--2---:R-:W-:Y:S02]  /*3700*/  LOP3.LUT R5, R8.reuse, 0xff, RZ, 0xc0, !PT ;  /* 0x000000ff08057812 */ /* 0x044fe400078ec0ff */
[----:B------:R-:W-:Y:S02]  /*3710*/  LOP3.LUT R46, R9, 0xff, RZ, 0xc0, !PT ;  /* 0x000000ff092e7812 */ /* 0x000fe400078ec0ff */
[----:B------:R-:W-:Y:S01]  /*3720*/  LEA.HI R23, R8, 0xffffff80, RZ, 0x8 ;  /* 0xffffff8008177811 */ /* 0x000fe200078f40ff */
[----:B------:R-:W-:Y:S01]  /*3730*/  VIADD R47, R5, 0xffffff80 ;  /* 0xffffff80052f7836 */ /* 0x000fe20000000000 */
[----:B------:R-:W-:Y:S01]  /*3740*/  LEA.HI R22, R9, 0xffffff80, RZ, 0x8 ;  /* 0xffffff8009167811 */ /* 0x000fe200078f40ff */
[----:B------:R-:W-:-:S02]  /*3750*/  HADD2.F32 R5, -RZ, R44.H0_H0 ;  /* 0x2000002cff057230 */ /* 0x000fc40000004100 */
[C---:B------:R-:W-:Y:S01]  /*3760*/  FFMA.FTZ R44, R4.reuse, R15, RZ ;  /* 0x0000000f042c7223 */ /* 0x040fe200000100ff */
[----:B------:R-:W-:Y:S01]  /*3770*/  HADD2.F32 R15, -RZ, R41.H0_H0 ;  /* 0x20000029ff0f7230 */ /* 0x000fe20000004100 */
[----:B------:R-:W-:Y:S01]  /*3780*/  SHF.R.U32.HI R41, RZ, 0x8, R8 ;  /* 0x00000008ff297819 */ /* 0x000fe20000011608 */
[----:B------:R-:W0:Y:S01]  /*3790*/  I2F.F16 R37, R47 ;  /* 0x0000002f00257306 */ /* 0x000e220000200c00 */
[----:B------:R-:W-:Y:S01]  /*37a0*/  FFMA.FTZ R45, R5, R4, RZ ;  /* 0x00000004052d7223 */ /* 0x000fe200000100ff */
[----:B------:R-:W-:Y:S01]  /*37b0*/  FFMA.FTZ R5, R4, R7, RZ ;  /* 0x0000000704057223 */ /* 0x000fe200000100ff */
[----:B------:R-:W-:Y:S01]  /*37c0*/  IADD3 R7, PT, PT, R46, -0x80, RZ ;  /* 0xffffff802e077810 */ /* 0x000fe20007ffe0ff */
[----:B------:R-:W-:Y:S01]  /*37d0*/  HADD2.F32 R46, -RZ, R12.H1_H1 ;  /* 0x3000000cff2e7230 */ /* 0x000fe20000004100 */
[----:B------:R-:W-:Y:S01]  /*37e0*/  LOP3.LUT R41, R41, 0xff, RZ, 0xc0, !PT ;  /* 0x000000ff29297812 */ /* 0x000fe200078ec0ff */
[----:B------:R-:W-:Y:S01]  /*37f0*/  HADD2.F32 R4, -RZ, R42.H0_H0 ;  /* 0x2000002aff047230 */ /* 0x000fe20000004100 */
[----:B------:R-:W-:Y:S01]  /*3800*/  LOP3.LUT R42, R11, 0xff, RZ, 0xc0, !PT ;  /* 0x000000ff0b2a7812 */ /* 0x000fe200078ec0ff */
[----:B------:R-:W-:Y:S01]  /*3810*/  I2F.F16 R23, R23 ;  /* 0x0000001700177306 */ /* 0x000fe20000200c00 */
[----:B------:R-:W-:Y:S01]  /*3820*/  FFMA.FTZ R15, R46, R15, R43 ;  /* 0x0000000f2e0f7223 */ /* 0x000fe2000001002b */
[----:B------:R-:W-:-:S02]  /*3830*/  HADD2.F32 R43, -RZ, R40.H0_H0 ;  /* 0x20000028ff2b7230 */ /* 0x000fc40000004100 */
[----:B------:R-:W-:Y:S01]  /*3840*/  FFMA.FTZ R4, R4, R46, R45 ;  /* 0x0000002e04047223 */ /* 0x000fe2000001002d */
[----:B------:R-:W-:Y:S01]  /*3850*/  HADD2.F32 R45, -RZ, R39.H0_H0 ;  /* 0x20000027ff2d7230 */ /* 0x000fe20000004100 */
[----:B------:R-:W-:Y:S01]  /*3860*/  LOP3.LUT R12, R10, 0xff, RZ, 0xc0, !PT ;  /* 0x000000ff0a0c7812 */ /* 0x000fe200078ec0ff */
[----:B------:R-:W-:Y:S02]  /*3870*/  VIADD R42, R42, 0xffffff80 ;  /* 0xffffff802a2a7836 */ /* 0x000fe40000000000 */
[C---:B------:R-:W-:Y:S01]  /*3880*/  FFMA.FTZ R39, R46.reuse, R43, R5 ;  /* 0x0000002b2e277223 */ /* 0x040fe20000010005 */
[----:B------:R-:W-:Y:S01]  /*3890*/  SHF.R.U32.HI R5, RZ, 0x10, R8 ;  /* 0x00000010ff057819 */ /* 0x000fe20000011608 */
[----:B------:R-:W-:Y:S01]  /*38a0*/  FFMA.FTZ R44, R46, R45, R44 ;  /* 0x0000002d2e2c7223 */ /* 0x000fe2000001002c */
[----:B------:R-:W-:Y:S01]  /*38b0*/  IADD3 R8, PT, PT, R41, -0x80, RZ ;  /* 0xffffff8029087810 */ /* 0x000fe20007ffe0ff */
[----:B------:R-:W-:Y:S01]  /*38c0*/  HADD2.F32 R41, -RZ, R13.H0_H0 ;  /* 0x2000000dff297230 */ /* 0x000fe20000004100 */
[----:B------:R-:W-:Y:S01]  /*38d0*/  LOP3.LUT R5, R5, 0xff, RZ, 0xc0, !PT ;  /* 0x000000ff05057812 */ /* 0x000fe200078ec0ff */
[----:B------:R-:W-:Y:S01]  /*38e0*/  HADD2.F32 R45, -RZ, R30.H0_H0 ;  /* 0x2000001eff2d7230 */ /* 0x000fe20000004100 */
[----:B------:R1:W-:Y:S01]  /*38f0*/  I2F.F16 R40, R42 ;  /* 0x0000002a00287306 */ /* 0x0003e20000200c00 */
[----:B------:R-:W-:Y:S01]  /*3900*/  HADD2.F32 R46, -RZ, R29.H0_H0 ;  /* 0x2000001dff2e7230 */ /* 0x000fe20000004100 */
[----:B------:R-:W-:Y:S01]  /*3910*/  SHF.R.U32.HI R29, RZ, 0x8, R10 ;  /* 0x00000008ff1d7819 */ /* 0x000fe2000001160a */
[----:B------:R-:W-:Y:S01]  /*3920*/  VIADD R30, R5, 0xffffff80 ;  /* 0xffffff80051e7836 */ /* 0x000fe20000000000 */
[----:B------:R-:W-:Y:S01]  /*3930*/  SHF.R.U32.HI R43, RZ, 0x8, R9 ;  /* 0x00000008ff2b7819 */ /* 0x000fe20000011609 */
[----:B------:R-:W-:Y:S01]  /*3940*/  VIADD R12, R12, 0xffffff80 ;  /* 0xffffff800c0c7836 */ /* 0x000fe20000000000 */
[----:B------:R-:W-:Y:S01]  /*3950*/  LOP3.LUT R29, R29, 0xff, RZ, 0xc0, !PT ;  /* 0x000000ff1d1d7812 */ /* 0x000fe200078ec0ff */
[----:B------:R-:W-:Y:S01]  /*3960*/  FFMA.FTZ R15, R41, R46, R15 ;  /* 0x0000002e290f7223 */ /* 0x000fe2000001000f */
[----:B------:R-:W-:-:S02]  /*3970*/  HADD2.F32 R46, -RZ, R13.H1_H1 ;  /* 0x3000000dff2e7230 */ /* 0x000fc40000004100 */
[----:B-1----:R-:W-:Y:S01]  /*3980*/  FFMA.FTZ R42, R45, R41, R4 ;  /* 0x000000292d2a7223 */ /* 0x002fe20000010004 */
[----:B------:R-:W-:Y:S01]  /*3990*/  HADD2.F32 R45, -RZ, R31.H0_H0 ;  /* 0x2000001fff2d7230 */ /* 0x000fe20000004100 */
[----:B------:R-:W1:Y:S01]  /*39a0*/  LDS.64 R4, [UR4+0x38] ;  /* 0x00003804ff047984 */ /* 0x000e620008000a00 */
[----:B------:R-:W-:Y:S01]  /*39b0*/  HADD2.F32 R31, -RZ, R25.H0_H0 ;  /* 0x20000019ff1f7230 */ /* 0x000fe20000004100 */
[----:B------:R-:W-:Y:S01]  /*39c0*/  SHF.R.U32.HI R25, RZ, 0x10, R10 ;  /* 0x00000010ff197819 */ /* 0x000fe2000001160a */
[----:B------:R-:W-:Y:S01]  /*39d0*/  VIADD R13, R29, 0xffffff80 ;  /* 0xffffff801d0d7836 */ /* 0x000fe20000000000 */
[----:B------:R-:W-:Y:S01]  /*39e0*/  SHF.R.U32.HI R9, RZ, 0x10, R9 ;  /* 0x00000010ff097819 */ /* 0x000fe20000011609 */
[----:B------:R-:W2:Y:S01]  /*39f0*/  I2F.F16 R7, R7 ;  /* 0x0000000700077306 */ /* 0x000ea20000200c00 */
[----:B------:R-:W-:Y:S01]  /*3a00*/  LOP3.LUT R43, R43, 0xff, RZ, 0xc0, !PT ;  /* 0x000000ff2b2b7812 */ /* 0x000fe200078ec0ff */
[----:B------:R-:W-:Y:S01]  /*3a10*/  FFMA.FTZ R39, R41, R48, R39 ;  /* 0x0000003029277223 */ /* 0x000fe20000010027 */
[----:B------:R-:W-:Y:S01]  /*3a20*/  LOP3.LUT R25, R25, 0xff, RZ, 0xc0, !PT ;  /* 0x000000ff19197812 */ /* 0x000fe200078ec0ff */
[----:B------:R-:W-:Y:S01]  /*3a30*/  FFMA.FTZ R42, R31, R46, R42 ;  /* 0x0000002e1f2a7223 */ /* 0x000fe2000001002a */
[--C-:B------:R-:W-:Y:S01]  /*3a40*/  SHF.R.U32.HI R29, RZ, 0x8, R11.reuse ;  /* 0x00000008ff1d7819 */ /* 0x100fe2000001160b */
[----:B------:R-:W-:Y:S01]  /*3a50*/  FFMA.FTZ R41, R41, R45, R44 ;  /* 0x0000002d29297223 */ /* 0x000fe2000001002c */
[----:B------:R-:W-:Y:S01]  /*3a60*/  LOP3.LUT R9, R9, 0xff, RZ, 0xc0, !PT ;  /* 0x000000ff09097812 */ /* 0x000fe200078ec0ff */
[----:B------:R-:W-:Y:S01]  /*3a70*/  HADD2.F32 R31, -RZ, R14.H0_H0 ;  /* 0x2000000eff1f7230 */ /* 0x000fe20000004100 */
[----:B------:R-:W-:Y:S01]  /*3a80*/  LOP3.LUT R29, R29, 0xff, RZ, 0xc0, !PT ;  /* 0x000000ff1d1d7812 */ /* 0x000fe200078ec0ff */
[----:B------:R-:W-:Y:S01]  /*3a90*/  VIADD R43, R43, 0xffffff80 ;  /* 0xffffff802b2b7836 */ /* 0x000fe20000000000 */
[----:B------:R-:W-:Y:S01]  /*3aa0*/  I2F.F16 R8, R8 ;  /* 0x0000000800087306 */ /* 0x000fe20000200c00 */
[----:B------:R-:W-:Y:S01]  /*3ab0*/  VIADD R14, R25, 0xffffff80 ;  /* 0xffffff80190e7836 */ /* 0x000fe20000000000 */
[----:B------:R-:W-:Y:S01]  /*3ac0*/  SHF.R.U32.HI R25, RZ, 0x10, R11 ;  /* 0x00000010ff197819 */ /* 0x000fe2000001160b */
[C---:B------:R-:W-:Y:S01]  /*3ad0*/  FFMA.FTZ R41, R46.reuse, R24, R41 ;  /* 0x000000182e297223 */ /* 0x040fe20000010029 */
[----:B------:R-:W-:Y:S01]  /*3ae0*/  IADD3 R9, PT, PT, R9, -0x80, RZ ;  /* 0xffffff8009097810 */ /* 0x000fe20007ffe0ff */
[C---:B------:R-:W-:Y:S01]  /*3af0*/  FFMA.FTZ R39, R46.reuse, R28, R39 ;  /* 0x0000001c2e277223 */ /* 0x040fe20000010027 */
[----:B------:R-:W-:Y:S01]  /*3b00*/  IADD3 R24, PT, PT, R29, -0x80, RZ ;  /* 0xffffff801d187810 */ /* 0x000fe20007ffe0ff */
[----:B------:R-:W-:Y:S01]  /*3b10*/  FFMA.FTZ R15, R46, R31, R15 ;  /* 0x0000001f2e0f7223 */ /* 0x000fe2000001000f */
[----:B------:R-:W3:Y:S01]  /*3b20*/  I2F.F16 R12, R12 ;  /* 0x0000000c000c7306 */ /* 0x000ee20000200c00 */
[----:B------:R-:W-:Y:S01]  /*3b30*/  LOP3.LUT R25, R25, 0xff, RZ, 0xc0, !PT ;  /* 0x000000ff19197812 */ /* 0x000fe200078ec0ff */
[----:B0-----:R-:W-:Y:S01]  /*3b40*/  HADD2.F32 R37, -RZ, R37.H0_H0 ;  /* 0x20000025ff257230 */ /* 0x001fe20000004100 */
[----:B------:R-:W-:Y:S01]  /*3b50*/  LEA.HI R10, R10, 0xffffff80, RZ, 0x8 ;  /* 0xffffff800a0a7811 */ /* 0x000fe200078f40ff */
[----:B--2---:R-:W-:Y:S01]  /*3b60*/  HADD2.F32 R31, -RZ, R7.H0_H0 ;  /* 0x20000007ff1f7230 */ /* 0x004fe20000004100 */
[----:B------:R-:W-:Y:S01]  /*3b70*/  LEA.HI R11, R11, 0xffffff80, RZ, 0x8 ;  /* 0xffffff800b0b7811 */ /* 0x000fe200078f40ff */
[----:B------:R-:W-:-:S02]  /*3b80*/  VIADD R29, R25, 0xffffff80 ;  /* 0xffffff80191d7836 */ /* 0x000fc40000000000 */
[----:B------:R-:W0:Y:S01]  /*3b90*/  I2F.F16 R6, R43 ;  /* 0x0000002b00067306 */ /* 0x000e220000200c00 */
[----:B------:R-:W-:Y:S02]  /*3ba0*/  HADD2.F32 R40, -RZ, R40.H0_H0 ;  /* 0x20000028ff287230 */ /* 0x000fe40000004100 */
[----:B---3--:R-:W-:-:S05]  /*3bb0*/  HADD2.F32 R12, -RZ, R12.H0_H0 ;  /* 0x2000000cff0c7230 */ /* 0x008fca0000004100 */
[----:B------:R-:W2:Y:S01]  /*3bc0*/  I2F.F16 R9, R9 ;  /* 0x0000000900097306 */ /* 0x000ea20000200c00 */
[--C-:B-1----:R-:W-:Y:S02]  /*3bd0*/  HADD2.F32 R28, -RZ, R4.reuse.H0_H0 ;  /* 0x20000004ff1c7230 */ /* 0x102fe40000004100 */
[----:B------:R-:W-:Y:S02]  /*3be0*/  HADD2.F32 R4, -RZ, R4.H1_H1 ;  /* 0x30000004ff047230 */ /* 0x000fe40000004100 */
[----:B------:R-:W-:Y:S02]  /*3bf0*/  HADD2.F32 R25, -RZ, R5.H0_H0 ;  /* 0x20000005ff197230 */ /* 0x000fe40000004100 */
[----:B------:R-:W-:Y:S01]  /*3c00*/  FFMA.FTZ R42, R37, R28, R42 ;  /* 0x0000001c252a7223 */ /* 0x000fe2000001002a */
[----:B------:R-:W-:Y:S01]  /*3c10*/  FFMA.FTZ R37, R28, R31, R15 ;  /* 0x0000001f1c257223 */ /* 0x000fe2000001000f */
[----:B------:R-:W1:Y:S01]  /*3c20*/  I2F.F16 R13, R13 ;  /* 0x0000000d000d7306 */ /* 0x000e620000200c00 */
[----:B------:R-:W-:-:S02]  /*3c30*/  HADD2.F32 R15, -RZ, R8.H0_H0 ;  /* 0x20000008ff0f7230 */ /* 0x000fc40000004100 */
[C---:B------:R-:W-:Y:S01]  /*3c40*/  FFMA.FTZ R39, R28.reuse, R12, R39 ;  /* 0x0000000c1c277223 */ /* 0x040fe20000010027 */
[----:B0-----:R-:W-:Y:S02]  /*3c50*/  HADD2.F32 R31, -RZ, R6.H0_H0 ;  /* 0x20000006ff1f7230 */ /* 0x001fe40000004100 */
[----:B------:R-:W-:Y:S01]  /*3c60*/  FFMA.FTZ R40, R28, R40, R41 ;  /* 0x000000281c287223 */ /* 0x000fe20000010029 */
[----:B------:R-:W-:Y:S02]  /*3c70*/  HADD2.F32 R5, -RZ, R5.H1_H1 ;  /* 0x30000005ff057230 */ /* 0x000fe40000004100 */
[----:B------:R-:W-:Y:S01]  /*3c80*/  FFMA.FTZ R42, R15, R4, R42 ;  /* 0x000000040f2a7223 */ /* 0x000fe2000001002a */
[----:B--2---:R-:W-:Y:S01]  /*3c90*/  HADD2.F32 R9, -RZ, R9.H0_H0 ;  /* 0x20000009ff097230 */ /* 0x004fe20000004100 */
[----:B------:R-:W-:Y:S01]  /*3ca0*/  I2F.F16 R24, R24 ;  /* 0x0000001800187306 */ /* 0x000fe20000200c00 */
[----:B------:R-:W-:-:S04]  /*3cb0*/  FFMA.FTZ R6, R4, R31, R37 ;  /* 0x0000001f04067223 */ /* 0x000fc80000010025 */
[----:B------:R-:W-:Y:S01]  /*3cc0*/  FFMA.FTZ R6, R25, R9, R6 ;  /* 0x0000000919067223 */ /* 0x000fe20000010006 */
[----:B-1----:R-:W-:Y:S02]  /*3cd0*/  HADD2.F32 R15, -RZ, R13.H0_H0 ;  /* 0x2000000dff0f7230 */ /* 0x002fe40000004100 */
[----:B------:R-:W0:Y:S03]  /*3ce0*/  I2F.F16 R30, R30 ;  /* 0x0000001e001e7306 */ /* 0x000e260000200c00 */
[----:B------:R-:W-:-:S05]  /*3cf0*/  FFMA.FTZ R8, R4, R15, R39 ;  /* 0x0000000f04087223 */ /* 0x000fca0000010027 */
[----:B------:R-:W1:Y:S01]  /*3d00*/  I2F.F16 R14, R14 ;  /* 0x0000000e000e7306 */ /* 0x000e620000200c00 */
[----:B0-----:R-:W-:-:S07]  /*3d10*/  HADD2.F32 R13, -RZ, R30.H0_H0 ;  /* 0x2000001eff0d7230 */ /* 0x001fce0000004100 */
[----:B------:R0:W2:Y:S01]  /*3d20*/  I2F.F16 R7, R29 ;  /* 0x0000001d00077306 */ /* 0x0000a20000200c00 */
[----:B------:R-:W-:Y:S01]  /*3d30*/  FFMA.FTZ R13, R13, R25, R42 ;  /* 0x000000190d0d7223 */ /* 0x000fe2000001002a */
[----:B-1----:R-:W-:-:S06]  /*3d40*/  HADD2.F32 R14, -RZ, R14.H0_H0 ;  /* 0x2000000eff0e7230 */ /* 0x002fcc0000004100 */
[----:B------:R-:W1:Y:S01]  /*3d50*/  I2F.F16 R22, R22 ;  /* 0x0000001600167306 */ /* 0x000e620000200c00 */
[----:B0-----:R-:W-:-:S05]  /*3d60*/  HADD2.F32 R29, -RZ, R24.H0_H0 ;  /* 0x20000018ff1d7230 */ /* 0x001fca0000004100 */
[----:B------:R-:W-:Y:S01]  /*3d70*/  FFMA.FTZ R40, R4, R29, R40 ;  /* 0x0000001d04287223 */ /* 0x000fe20000010028 */
[----:B--2---:R-:W-:Y:S01]  /*3d80*/  HADD2.F32 R9, -RZ, R7.H0_H0 ;  /* 0x20000007ff097230 */ /* 0x004fe20000004100 */
[----:B------:R-:W0:Y:S01]  /*3d90*/  I2F.F16 R10, R10 ;  /* 0x0000000a000a7306 */ /* 0x000e220000200c00 */
[----:B------:R-:W-:Y:S02]  /*3da0*/  HADD2.F32 R4, -RZ, R23.H0_H0 ;  /* 0x20000017ff047230 */ /* 0x000fe40000004100 */
[C---:B------:R-:W-:Y:S01]  /*3db0*/  FFMA.FTZ R7, R25.reuse, R14, R8 ;  /* 0x0000000e19077223 */ /* 0x040fe20000010008 */
[----:B------:R-:W-:Y:S01]  /*3dc0*/  FFMA.FTZ R40, R25, R9, R40 ;  /* 0x0000000919287223 */ /* 0x000fe20000010028 */
[----:B------:R-:W-:Y:S02]  /*3dd0*/  HADD2.F32 R9, -RZ, R32.H0_H0 ;  /* 0x20000020ff097230 */ /* 0x000fe40000004100 */
[----:B------:R-:W-:Y:S01]  /*3de0*/  FFMA.FTZ R4, R4, R5, R13 ;  /* 0x0000000504047223 */ /* 0x000fe2000001000d */
[----:B-1----:R-:W-:Y:S01]  /*3df0*/  HADD2.F32 R22, -RZ, R22.H0_H0 ;  /* 0x20000016ff167230 */ /* 0x002fe20000004100 */
[----:B------:R-:W1:Y:S01]  /*3e00*/  I2F.F16 R11, R11 ;  /* 0x0000000b000b7306 */ /* 0x000e620000200c00 */
[----:B------:R-:W-:-:S02]  /*3e10*/  HADD2.F32 R13, -RZ, R32.H1_H1 ;  /* 0x30000020ff0d7230 */ /* 0x000fc40000004100 */
[----:B------:R-:W-:Y:S01]  /*3e20*/  FMUL.FTZ R4, R9, R4 ;  /* 0x0000000409047220 */ /* 0x000fe20000410000 */
[----:B------:R-:W-:Y:S01]  /*3e30*/  FFMA.FTZ R6, R5, R22, R6 ;  /* 0x0000001605067223 */ /* 0x000fe20000010006 */
[----:B0-----:R-:W-:-:S03]  /*3e40*/  HADD2.F32 R10, -RZ, R10.H0_H0 ;  /* 0x2000000aff0a7230 */ /* 0x001fc60000004100 */
[----:B------:R-:W-:Y:S02]  /*3e50*/  F2FP.F16.F32.PACK_AB R4, RZ, R4 ;  /* 0x00000004ff04723e */ /* 0x000fe400000000ff */
[C---:B------:R-:W-:Y:S01]  /*3e60*/  FFMA.FTZ R7, R5.reuse, R10, R7 ;  /* 0x0000000a05077223 */ /* 0x040fe20000010007 */
[--C-:B------:R-:W-:Y:S02]  /*3e70*/  HADD2.F32 R10, -RZ, R0.reuse.H0_H0 ;  /* 0x20000000ff0a7230 */ /* 0x100fe40000004100 */
[----:B-1----:R-:W-:Y:S02]  /*3e80*/  HADD2.F32 R8, -RZ, R11.H0_H0 ;  /* 0x2000000bff087230 */ /* 0x002fe40000004100 */
        /* <DEDUP_REMOVED lines=12> */
.L_x_4030:
        /* <DEDUP_REMOVED lines=8> */
.L_x_4026:
[----:B------:R-:W0:Y:S02]  /*3fd0*/  LDCU UR5, c[0x0][0x3cc] ;  /* 0x00007980ff0577ac */ /* 0x000e240008000800 */
[----:B0-----:R-:W-:-:S04]  /*3fe0*/  VIMNMX R23, PT, PT, R20, UR5, PT ;  /* 0x0000000514177c48 */ /* 0x001fc8000bfe0100 */
[----:B------:R-:W-:-:S13]  /*3ff0*/  ISETP.GT.AND P0, PT, R23, R38, PT ;  /* 0x000000261700720c */ /* 0x000fda0003f04270 */
[----:B------:R-:W-:Y:S05]  /*4000*/  @!P0 BRA `(.L_x_4032) ;  /* 0x0000001800308947 */ /* 0x000fea0003800000 */
[----:B------:R-:W0:Y:S01]  /*4010*/  LDC.64 R4, c[0x0][0x3b8] ;  /* 0x0000ee00ff047b82 */ /* 0x000e220000000a00 */
[----:B------:R-:W-:Y:S02]  /*4020*/  IMAD.MOV.U32 R24, RZ, RZ, R16 ;  /* 0x000000ffff187224 */ /* 0x000fe400078e0010 */
[----:B------:R-:W-:-:S05]  /*4030*/  IMAD.MOV.U32 R25, RZ, RZ, R17 ;  /* 0x000000ffff197224 */ /* 0x000fca00078e0011 */
[----:B------:R-:W2:Y:S01]  /*4040*/  LDC.64 R2, c[0x0][0x3a8] ;  /* 0x0000ea00ff027b82 */ /* 0x000ea20000000a00 */
[----:B0-----:R-:W-:-:S03]  /*4050*/  IMAD.WIDE.U32 R4, R38, 0x4, R4 ;  /* 0x0000000426047825 */ /* 0x001fc600078e0004 */
[----:B------:R-:W-:-:S04]  /*4060*/  IADD3 R22, P0, PT, R4, 0x2, RZ ;  /* 0x0000000204167810 */ /* 0x000fc80007f1e0ff */
[----:B------:R-:W-:-:S09]  /*4070*/  IADD3.X R21, PT, PT, RZ, R5, RZ, P0, !PT ;  /* 0x00000005ff157210 */ /* 0x000fd200007fe4ff */
.L_x_4035:
[----:B------:R-:W-:-:S13]  /*4080*/  ISETP.NE.AND P0, PT, R38, R33, PT ;  /* 0x000000212600720c */ /* 0x000fda0003f05270 */
[----:B-----5:R-:W-:Y:S01]  /*4090*/  @!P0 IMAD R6, R36, 0x8, R1 ;  /* 0x0000000824068824 */ /* 0x020fe200078e0201 */
[----:B------:R-:W-:Y:S01]  /*40a0*/  @!P0 MOV R5, R21 ;  /* 0x0000001500058202 */ /* 0x000fe20000000f00 */
[----:B------:R-:W-:-:S04]  /*40b0*/  @!P0 IMAD.MOV.U32 R4, RZ, RZ, R22 ;  /* 0x000000ffff048224 */ /* 0x000fc800078e0016 */
[----:B------:R-:W3:Y:S04]  /*40c0*/  @!P0 LDL.64 R6, [R6+0x8] ;  /* 0x0000080006068983 */ /* 0x000ee80000100a00 */
[----:B------:R-:W4:Y:S01]  /*40d0*/  @!P0 LDG.E.U16.CONSTANT R5, desc[UR6][R4.64] ;  /* 0x0000000604058981 */ /* 0x000f22000c1e9500 */
[----:B--2--5:R-:W-:Y:S01]  /*40e0*/  IMAD.WIDE R8, R3, 0x4, R24 ;  /* 0x0000000403087825 */ /* 0x024fe200078e0218 */
[----:B------:R-:W-:-:S03]  /*40f0*/  ISETP.LE.AND P1, PT, R2, UR8, PT ;  /* 0x0000000802007c0c */ /* 0x000fc6000bf23270 */
[----:B------:R-:W-:Y:S02]  /*4100*/  IMAD.WIDE R12, R3, 0x4, R8 ;  /* 0x00000004030c7825 */ /* 0x000fe400078e0208 */
[----:B------:R-:W5:Y:S01]  /*4110*/  LDG.E.128.CONSTANT R8, desc[UR6][R8.64] ;  /* 0x0000000608087981 */ /* 0x000f62000c1e9d00 */
[----:B---3--:R-:W-:Y:S02]  /*4120*/  @!P0 PRMT R32, R6, 0x7610, R32 ;  /* 0x0000761006208816 */ /* 0x008fe40000000020 */
[----:B------:R-:W-:Y:S02]  /*4130*/  @!P0 PRMT R0, R0, 0x7610, R6 ;  /* 0x0000761000008816 */ /* 0x000fe40000000006 */
[----:B------:R-:W-:Y:S01]  /*4140*/  @!P0 PRMT R32, R32, 0x7610, R7 ;  /* 0x0000761020208816 */ /* 0x000fe20000000007 */
[----:B----4-:R-:W-:Y:S01]  /*4150*/  @!P0 IMAD.IADD R33, R5, 0x1, R38 ;  /* 0x0000000105218824 */ /* 0x010fe200078e0226 */
[----:B------:R-:W-:Y:S02]  /*4160*/  @!P0 PRMT R0, R7, 0x7610, R0 ;  /* 0x0000761007008816 */ /* 0x000fe40000000000 */
[----:B------:R0:W5:Y:S01]  /*4170*/  LDG.E.128.CONSTANT R4, desc[UR6][R24.64] ;  /* 0x0000000618047981 */ /* 0x000162000c1e9d00 */
[----:B------:R-:W-:Y:S01]  /*4180*/  IMAD.WIDE R28, R3, 0x4, R12 ;  /* 0x00000004031c7825 */ /* 0x000fe200078e020c */
[----:B------:R-:W-:Y:S06]  /*4190*/  @P1 BRA `(.L_x_4033) ;  /* 0x0000000800c41947 */ /* 0x000fec0003800000 */
[----:B------:R-:W2:Y:S01]  /*41a0*/  LDG.E.128.CONSTANT R12, desc[UR6][R12.64] ;  /* 0x000000060c0c7981 */ /* 0x000ea2000c1e9d00 */
[----:B-----5:R-:W-:Y:S02]  /*41b0*/  LOP3.LUT R39, R5, 0x3f003f, RZ, 0xc0, !PT ;  /* 0x003f003f05277812 */ /* 0x020fe400078ec0ff */
[--C-:B-1----:R-:W-:Y:S01]  /*41c0*/  SHF.R.U32.HI R31, RZ, 0xc, R5.reuse ;  /* 0x0000000cff1f7819 */ /* 0x102fe20000011605 */
[----:B------:R-:W1:Y:S01]  /*41d0*/  LDS.128 R16, [UR4] ;  /* 0x00000004ff107984 */ /* 0x000e620008000c00 */
[----:B------:R-:W-:Y:S02]  /*41e0*/  SHF.R.U32.HI R5, RZ, 0x6, R5 ;  /* 0x00000006ff057819 */ /* 0x000fe40000011605 */
[----:B------:R-:W-:Y:S02]  /*41f0*/  LOP3.LUT R37, R4, 0x3f003f, RZ, 0xc0, !PT ;  /* 0x003f003f04257812 */ /* 0x000fe400078ec0ff */
[--C-:B------:R-:W-:Y:S02]  /*4200*/  SHF.R.U32.HI R30, RZ, 0xc, R4.reuse ;  /* 0x0000000cff1e7819 */ /* 0x100fe40000011604 */
[----:B------:R-:W-:-:S02]  /*4210*/  SHF.R.U32.HI R4, RZ, 0x6, R4 ;  /* 0x00000006ff047819 */ /* 0x000fc40000011604 */
[----:B------:R-:W-:Y:S02]  /*4220*/  LOP3.LUT R40, R6, 0x3f003f, RZ, 0xc0, !PT ;  /* 0x003f003f06287812 */ /* 0x000fe400078ec0ff */
[--C-:B------:R-:W-:Y:S02]  /*4230*/  SHF.R.U32.HI R26, RZ, 0xc, R6.reuse ;  /* 0x0000000cff1a7819 */ /* 0x100fe40000011606 */
[----:B------:R-:W-:Y:S02]  /*4240*/  SHF.R.U32.HI R6, RZ, 0x6, R6 ;  /* 0x00000006ff067819 */ /* 0x000fe40000011606 */
[----:B------:R-:W-:Y:S02]  /*4250*/  LOP3.LUT R41, R7, 0x3f003f, RZ, 0xc0, !PT ;  /* 0x003f003f07297812 */ /* 0x000fe400078ec0ff */
[--C-:B------:R-:W-:Y:S02]  /*4260*/  SHF.R.U32.HI R27, RZ, 0xc, R7.reuse ;  /* 0x0000000cff1b7819 */ /* 0x100fe40000011607 */
        /* <DEDUP_REMOVED lines=15> */
[-C--:B-1----:R-:W-:Y:S01]  /*4360*/  HFMA2 R39, R39, R16.reuse, RZ.H0_H0 ;  /* 0x0000001027277231 */ /* 0x082fe200000400ff */
[----:B------:R-:W-:Y:S01]  /*4370*/  LOP3.LUT R6, R6, 0x64006400, RZ, 0xfc, !PT ;  /* 0x6400640006067812 */ /* 0x000fe200078efcff */
[----:B------:R-:W-:Y:S01]  /*4380*/  HADD2 R42, R5, -1056, -1056 ;  /* 0xe420e420052a7430 */ /* 0x000fe20000000000 */
[----:B------:R-:W-:Y:S01]  /*4390*/  LOP3.LUT R7, R7, 0x64006400, RZ, 0xfc, !PT ;  /* 0x6400640007077812 */ /* 0x000fe200078efcff */
[----:B------:R-:W-:Y:S02]  /*43a0*/  HFMA2 R37, R37, R16, RZ ;  /* 0x0000001025257231 */ /* 0x000fe400000000ff */
[----:B------:R-:W-:-:S02]  /*43b0*/  HADD2 R4, R4, -1056, -1056 ;  /* 0xe420e42004047430 */ /* 0x000fc40000000000 */
[-C--:B------:R-:W-:Y:S02]  /*43c0*/  HFMA2 R40, R43, R16.reuse, RZ ;  /* 0x000000102b287231 */ /* 0x080fe400000000ff */
[----:B------:R-:W-:Y:S01]  /*43d0*/  HFMA2 R16, R41, R16, RZ.H0_H0 ;  /* 0x0000001029107231 */ /* 0x000fe200000400ff */
[----:B------:R-:W-:Y:S01]  /*43e0*/  LOP3.LUT R26, R26, 0xf000f, RZ, 0xc0, !PT ;  /* 0x000f000f1a1a7812 */ /* 0x000fe200078ec0ff */
[----:B------:R-:W-:Y:S02]  /*43f0*/  HADD2 R5, R6, -1056, -1056 ;  /* 0xe420e42006057430 */ /* 0x000fe40000000000 */
[----:B------:R-:W-:Y:S02]  /*4400*/  HADD2 R41, R7, -1056, -1056 ;  /* 0xe420e42007297430 */ /* 0x000fe40000000000 */
[-C--:B------:R-:W-:Y:S02]  /*4410*/  HFMA2 R7, R4, R17.reuse, R37 ;  /* 0x0000001104077231 */ /* 0x080fe40000000025 */
[-C--:B------:R-:W-:Y:S01]  /*4420*/  HFMA2 R6, R42, R17.reuse, R39 ;  /* 0x000000112a067231 */ /* 0x080fe20000000027 */
[----:B------:R-:W-:Y:S01]  /*4430*/  LOP3.LUT R39, R8, 0x3f003f, RZ, 0xc0, !PT ;  /* 0x003f003f08277812 */ /* 0x000fe200078ec0ff */
[----:B------:R-:W-:-:S02]  /*4440*/  HFMA2 R4, R5, R17, R40 ;  /* 0x0000001105047231 */ /* 0x000fc40000000028 */
[----:B------:R-:W-:Y:S01]  /*4450*/  HFMA2 R5, R41, R17, R16 ;  /* 0x0000001129057231 */ /* 0x000fe20000000010 */
[----:B------:R-:W-:Y:S02]  /*4460*/  LOP3.LUT R40, R9, 0x3f003f, RZ, 0xc0, !PT ;  /* 0x003f003f09287812 */ /* 0x000fe400078ec0ff */
[----:B------:R-:W-:Y:S02]  /*4470*/  LOP3.LUT R41, R39, 0x64006400, RZ, 0xfc, !PT ;  /* 0x6400640027297812 */ /* 0x000fe400078efcff */
[----:B------:R-:W-:Y:S02]  /*4480*/  LOP3.LUT R42, R10, 0x3f003f, RZ, 0xc0, !PT ;  /* 0x003f003f0a2a7812 */ /* 0x000fe400078ec0ff */
[----:B------:R-:W-:Y:S01]  /*4490*/  SHF.R.U32.HI R37, RZ, 0x6, R8 ;  /* 0x00000006ff257819 */ /* 0x000fe20000011608 */
[----:B------:R-:W-:Y:S01]  /*44a0*/  HADD2 R44, R41, -1056, -1056 ;  /* 0xe420e420292c7430 */ /* 0x000fe20000000000 */
[----:B------:R-:W-:Y:S02]  /*44b0*/  LOP3.LUT R41, R11, 0x3f003f, RZ, 0xc0, !PT ;  /* 0x003f003f0b297812 */ /* 0x000fe400078ec0ff */
        /* <DEDUP_REMOVED lines=40> */
[----:B--2---:R-:W-:Y:S02]  /*4740*/  SHF.R.U32.HI R30, RZ, 0x8, R12 ;  /* 0x00000008ff1e7819 */ /* 0x004fe4000001160c */
[----:B------:R-:W-:Y:S02]  /*4750*/  SHF.R.U32.HI R40, RZ, 0x8, R13 ;  /* 0x00000008ff287819 */ /* 0x000fe4000001160d */
[----:B------:R-:W-:Y:S02]  /*4760*/  SHF.R.U32.HI R27, RZ, 0x8, R14 ;  /* 0x00000008ff1b7819 */ /* 0x000fe4000001160e */
[----:B------:R-:W-:Y:S02]  /*4770*/  SHF.R.U32.HI R39, RZ, 0x8, R15 ;  /* 0x00000008ff277819 */ /* 0x000fe4000001160f */
[----:B------:R-:W-:-:S02]  /*4780*/  LOP3.LUT R19, R41, 0x300030, R30, 0xf8, !PT ;  /* 0x0030003029137812 */ /* 0x000fc400078ef81e */
[----:B------:R-:W-:Y:S02]  /*4790*/  LOP3.LUT R30, R43, 0x300030, R40, 0xf8, !PT ;  /* 0x003000302b1e7812 */ /* 0x000fe400078ef828 */
[----:B------:R-:W-:Y:S02]  /*47a0*/  LOP3.LUT R27, R26, 0x300030, R27, 0xf8, !PT ;  /* 0x003000301a1b7812 */ /* 0x000fe400078ef81b */
[----:B------:R-:W-:Y:S02]  /*47b0*/  LOP3.LUT R40, R17, 0xf000f, RZ, 0xc0, !PT ;  /* 0x000f000f11287812 */ /* 0x000fe400078ec0ff */
[----:B------:R-:W-:Y:S02]  /*47c0*/  LOP3.LUT R26, R42, 0x300030, R39, 0xf8, !PT ;  /* 0x003000302a1a7812 */ /* 0x000fe400078ef827 */
[----:B------:R-:W-:Y:S02]  /*47d0*/  SHF.R.U32.HI R16, RZ, 0xa, R12 ;  /* 0x0000000aff107819 */ /* 0x000fe4000001160c */
[----:B------:R-:W-:-:S02]  /*47e0*/  SHF.R.U32.HI R17, RZ, 0xa, R13 ;  /* 0x0000000aff117819 */ /* 0x000fc4000001160d */
[----:B------:R-:W-:Y:S02]  /*47f0*/  LOP3.LUT R41, R12, 0x3f003f, RZ, 0xc0, !PT ;  /* 0x003f003f0c297812 */ /* 0x000fe400078ec0ff */
[----:B------:R-:W-:Y:S02]  /*4800*/  LOP3.LUT R42, R13, 0x3f003f, RZ, 0xc0, !PT ;  /* 0x003f003f0d2a7812 */ /* 0x000fe400078ec0ff */
[----:B------:R-:W-:Y:S02]  /*4810*/  SHF.R.U32.HI R13, RZ, 0x6, R13 ;  /* 0x00000006ff0d7819 */ /* 0x000fe4000001160d */
[----:B------:R-:W-:Y:S02]  /*4820*/  LOP3.LUT R16, R37, 0x300030, R16, 0xf8, !PT ;  /* 0x0030003025107812 */ /* 0x000fe400078ef810 */
[----:B------:R-:W-:Y:S02]  /*4830*/  LOP3.LUT R17, R40, 0x300030, R17, 0xf8, !PT ;  /* 0x0030003028117812 */ /* 0x000fe400078ef811 */
[----:B------:R-:W-:-:S02]  /*4840*/  LOP3.LUT R41, R41, 0x64006400, RZ, 0xfc, !PT ;  /* 0x6400640029297812 */ /* 0x000fc400078efcff */
[----:B------:R-:W-:Y:S02]  /*4850*/  SHF.R.U32.HI R43, RZ, 0xa, R14 ;  /* 0x0000000aff2b7819 */ /* 0x000fe4000001160e */
[----:B------:R-:W-:Y:S01]  /*4860*/  LOP3.LUT R39, R14, 0x3f003f, RZ, 0xc0, !PT ;  /* 0x003f003f0e277812 */ /* 0x000fe200078ec0ff */
[----:B------:R-:W-:Y:S01]  /*4870*/  HADD2 R44, R41, -1056, -1056 ;  /* 0xe420e420292c7430 */ /* 0x000fe20000000000 */
[----:B------:R-:W-:Y:S02]  /*4880*/  SHF.R.U32.HI R40, RZ, 0xa, R15 ;  /* 0x0000000aff287819 */ /* 0x000fe4000001160f */
[----:B------:R-:W-:Y:S01]  /*4890*/  LOP3.LUT R37, R15, 0x3f003f, RZ, 0xc0, !PT ;  /* 0x003f003f0f257812 */ /* 0x000fe200078ec0ff */
[----:B-1----:R-:W-:Y:S01]  /*48a0*/  HFMA2 R11, R44, R4, R11 ;  /* 0x000000042c0b7231 */ /* 0x002fe2000000000b */
[----:B------:R-:W-:Y:S02]  /*48b0*/  LOP3.LUT R42, R42, 0x64006400, RZ, 0xfc, !PT ;  /* 0x640064002a2a7812 */ /* 0x000fe400078efcff */
[----:B------:R-:W-:-:S02]  /*48c0*/  LOP3.LUT R13, R13, 0x3f003f, RZ, 0xc0, !PT ;  /* 0x003f003f0d0d7812 */ /* 0x000fc400078ec0ff */
[----:B------:R-:W-:Y:S01]  /*48d0*/  SHF.R.U32.HI R12, RZ, 0x6, R12 ;  /* 0x00000006ff0c7819 */ /* 0x000fe2000001160c */
[----:B------:R-:W-:Y:S01]  /*48e0*/  HADD2 R41, R42, -1056, -1056 ;  /* 0xe420e4202a297430 */ /* 0x000fe20000000000 */
[----:B------:R-:W-:Y:S02]  /*48f0*/  SHF.R.U32.HI R14, RZ, 0x6, R14 ;  /* 0x00000006ff0e7819 */ /* 0x000fe4000001160e */
[----:B------:R-:W-:Y:S01]  /*4900*/  SHF.R.U32.HI R15, RZ, 0x6, R15 ;  /* 0x00000006ff0f7819 */ /* 0x000fe2000001160f */
        /* <DEDUP_REMOVED lines=22> */
[----:B------:R-:W-:Y:S01]  /*4a70*/  LOP3.LUT R8, R8, 0x300030, R43, 0xf8, !PT ;  /* 0x0030003008087812 */ /* 0x000fe200078ef82b */
        /* <DEDUP_REMOVED lines=24> */
[----:B------:R-:W-:Y:S01]  /*4c00*/  HFMA2 R31, R4, R7, R31 ;  /* 0x00000007041f7231 */ /* 0x000fe2000000001f */
[----:B------:R-:W-:Y:S01]  /*4c10*/  PRMT R4, R32, 0x7610, R0 ;  /* 0x0000761020047816 */ /* 0x000fe20000000000 */
[----:B------:R-:W-:Y:S01]  /*4c20*/  HADD2 R11, R11.H0_H0, R11.H1_H1 ;  /* 0x3000000b0b0b7230 */ /* 0x000fe20000000800 */
[----:B------:R-:W-:Y:S01]  /*4c30*/  PRMT R5, R0, 0x7610, R32 ;  /* 0x0000761000057816 */ /* 0x000fe20000000020 */
[----:B------:R-:W-:-:S02]  /*4c40*/  HADD2 R10, R10.H0_H0, R10.H1_H1 ;  /* 0x3000000a0a0a7230 */ /* 0x000fc40000000800 */
[----:B------:R-:W-:Y:S02]  /*4c50*/  HADD2 R18, R18.H0_H0, R18.H1_H1 ;  /* 0x3000001212127230 */ /* 0x000fe40000000800 */
[----:B------:R-:W-:Y:S01]  /*4c60*/  HADD2 R9, R31.H0_H0, R31.H1_H1 ;  /* 0x3000001f1f097230 */ /* 0x000fe20000000800 */
[----:B------:R-:W-:-:S04]  /*4c70*/  PRMT R11, R11, 0x5410, R10 ;  /* 0x000054100b0b7816 */ /* 0x000fc8000000000a */
[----:B------:R-:W-:Y:S01]  /*4c80*/  PRMT R18, R18, 0x5410, R9 ;  /* 0x0000541012127816 */ /* 0x000fe20000000009 */
[----:B------:R-:W-:-:S04]  /*4c90*/  HFMA2 R35, R11, R4, R35 ;  /* 0x000000040b237231 */ /* 0x000fc80000000023 */
[----:B------:R-:W-:-:S07]  /*4ca0*/  HFMA2 R34, R18, R5, R34 ;  /* 0x0000000512227231 */ /* 0x000fce0000000022 */
.L_x_4033:
[C---:B------:R-:W-:Y:S01]  /*4cb0*/  IMAD.WIDE R12, R3.reuse, 0x4, R28 ;  /* 0x00000004030c7825 */ /* 0x040fe200078e021c */
[----:B-----5:R2:W5:Y:S04]  /*4cc0*/  LDG.E.128.CONSTANT R4, desc[UR6][R28.64] ;  /* 0x000000061c047981 */ /* 0x020568000c1e9d00 */
[----:B------:R2:W5:Y:S01]  /*4cd0*/  LDG.E.128.CONSTANT R8, desc[UR6][R12.64] ;  /* 0x000000060c087981 */ /* 0x000562000c1e9d00 */
[----:B------:R-:W-:Y:S02]  /*4ce0*/  @!P0 VIADD R14, R36, 0x1 ;  /* 0x00000001240e8836 */ /* 0x000fe40000000000 */
[----:B------:R-:W-:Y:S02]  /*4cf0*/  IMAD.MOV.U32 R26, RZ, RZ, R24 ;  /* 0x000000ffff1a7224 */ /* 0x000fe400078e0018 */
[----:B------:R-:W-:Y:S01]  /*4d00*/  IMAD.MOV.U32 R27, RZ, RZ, R25 ;  /* 0x000000ffff1b7224 */ /* 0x000fe200078e0019 */
[----:B------:R-:W-:Y:S01]  /*4d10*/  @!P0 MOV R36, R14 ;  /* 0x0000000e00248202 */ /* 0x000fe20000000f00 */
[----:B0-----:R-:W-:Y:S01]  /*4d20*/  IMAD.WIDE R24, R3, 0x4, R12 ;  /* 0x0000000403187825 */ /* 0x001fe200078e020c */
[----:B------:R-:W-:Y:S06]  /*4d30*/  @P1 BRA `(.L_x_4034) ;  /* 0x0000000800c41947 */ /* 0x000fec0003800000 */
[----:B--2---:R-:W2:Y:S01]  /*4d40*/  LDG.E.128.CONSTANT R12, desc[UR6][R24.64] ;  /* 0x00000006180c7981 */ /* 0x004ea2000c1e9d00 */
[----:B-----5:R-:W-:Y:S02]  /*4d50*/  LOP3.LUT R39, R5, 0x3f003f, RZ, 0xc0, !PT ;  /* 0x003f003f05277812 */ /* 0x020fe400078ec0ff */
[--C-:B-1----:R-:W-:Y:S01]  /*4d60*/  SHF.R.U32.HI R31, RZ, 0xc, R5.reuse ;  /* 0x0000000cff1f7819 */ /* 0x102fe20000011605 */
[----:B------:R-:W0:Y:S01]  /*4d70*/  LDS.128 R16, [UR4+0x20] ;  /* 0x00002004ff107984 */ /* 0x000e220008000c00 */
        /* <DEDUP_REMOVED lines=108> */
[----:B0-----:R-:W-:Y:S01]  /*5440*/  HFMA2 R11, R44, R4, R11 ;  /* 0x000000042c0b7231 */ /* 0x001fe2000000000b */
        /* <DEDUP_REMOVED lines=64> */
.L_x_4034:
[----:B------:R-:W-:Y:S01]  /*5850*/  IADD3 R38, PT, PT, R38, 0x20, RZ ;  /* 0x0000002026267810 */ /* 0x000fe20007ffe0ff */
[----:B------:R-:W-:Y:S01]  /*5860*/  UIADD3 UR4, UPT, UPT, UR4, 0x40, URZ ;  /* 0x0000004004047890 */ /* 0x000fe2000fffe0ff */
[----:B------:R-:W-:Y:S01]  /*5870*/  IADD3 R22, P1, PT, R22, 0x80, RZ ;  /* 0x0000008016167810 */ /* 0x000fe20007f3e0ff */
[----:B------:R-:W-:Y:S01]  /*5880*/  IMAD.WIDE R24, R3, 0x4, R24 ;  /* 0x0000000403187825 */ /* 0x000fe200078e0218 */
[----:B------:R-:W-:-:S03]  /*5890*/  ISETP.GE.AND P0, PT, R38, R23, PT ;  /* 0x000000172600720c */ /* 0x000fc60003f06270 */
[----:B------:R-:W-:-:S10]  /*58a0*/  IMAD.X R21, RZ, RZ, R21, P1 ;  /* 0x000000ffff157224 */ /* 0x000fd400008e0615 */
[----:B------:R-:W-:Y:S05]  /*58b0*/  @!P0 BRA `(.L_x_4035) ;  /* 0xffffffe400f08947 */ /* 0x000fea000383ffff */
[----:B------:R-:W-:-:S07]  /*58c0*/  IMAD.WIDE R16, R3, 0x18, R26 ;  /* 0x0000001803107825 */ /* 0x000fce00078e021a */
.L_x_4032:
[----:B------:R-:W0:Y:S02]  /*58d0*/  LDCU UR5, c[0x0][0x3d0] ;  /* 0x00007a00ff0577ac */ /* 0x000e240008000800 */
[----:B0-----:R-:W-:-:S04]  /*58e0*/  VIMNMX R39, PT, PT, R20, UR5, PT ;  /* 0x0000000514277c48 */ /* 0x001fc8000bfe0100 */
[----:B------:R-:W-:-:S13]  /*58f0*/  ISETP.GT.AND P0, PT, R39, R38, PT ;  /* 0x000000262700720c */ /* 0x000fda0003f04270 */
[----:B------:R-:W-:Y:S05]  /*5900*/  @!P0 BRA `(.L_x_4036) ;  /* 0x0000001400b08947 */ /* 0x000fea0003800000 */
[----:B------:R-:W0:Y:S01]  /*5910*/  LDC.64 R2, c[0x0][0x3b8] ;  /* 0x0000ee00ff027b82 */ /* 0x000e220000000a00 */
[----:B------:R-:W-:Y:S01]  /*5920*/  UIADD3 UR4, UPT, UPT, UR4, 0x20, URZ ;  /* 0x0000002004047890 */ /* 0x000fe2000fffe0ff */
[----:B0-----:R-:W-:-:S03]  /*5930*/  IMAD.WIDE.U32 R2, R38, 0x4, R2 ;  /* 0x0000000426027825 */ /* 0x001fc600078e0002 */
[----:B------:R-:W-:-:S05]  /*5940*/  IADD3 R42, P0, PT, R2, 0x2, RZ ;  /* 0x00000002022a7810 */ /* 0x000fca0007f1e0ff */
[----:B------:R-:W-:-:S08]  /*5950*/  IMAD.X R37, RZ, RZ, R3, P0 ;  /* 0x000000ffff257224 */ /* 0x000fd000000e0603 */
.L_x_4038:
[----:B------:R-:W0:Y:S01]  /*5960*/  LDC.64 R2, c[0x0][0x3a8] ;  /* 0x0000ea00ff027b82 */ /* 0x000e220000000a00 */
[----:B------:R-:W-:Y:S01]  /*5970*/  ISETP.NE.AND P0, PT, R38, R33, PT ;  /* 0x000000212600720c */ /* 0x000fe20003f05270 */
[----:B-----5:R-:W5:-:S12]  /*5980*/  LDG.E.128.CONSTANT R20, desc[UR6][R16.64] ;  /* 0x0000000610147981 */ /* 0x020f58000c1e9d00 */
[----:B--2---:R-:W-:Y:S01]  /*5990*/  @!P0 LEA R12, R36, R1, 0x3 ;  /* 0x00000001240c8211 */ /* 0x004fe200078e18ff */
[----:B------:R-:W-:-:S05]  /*59a0*/  @!P0 IMAD.MOV.U32 R43, RZ, RZ, R37 ;  /* 0x000000ffff2b8224 */ /* 0x000fca00078e0025 */
[----:B------:R-:W2:Y:S01]  /*59b0*/  @!P0 LDL.64 R12, [R12+0x8] ;  /* 0x000008000c0c8983 */ /* 0x000ea20000100a00 */
[----:B0-----:R-:W-:-:S03]  /*59c0*/  IMAD.WIDE R24, R3, 0x4, R16 ;  /* 0x0000000403187825 */ /* 0x001fc600078e0210 */
[----:B------:R-:W3:Y:S01]  /*59d0*/  @!P0 LDG.E.U16.CONSTANT R15, desc[UR6][R42.64] ;  /* 0x000000062a0f8981 */ /* 0x000ee2000c1e9500 */
[----:B------:R-:W-:-:S03]  /*59e0*/  IMAD.WIDE R4, R3, 0x4, R24 ;  /* 0x0000000403047825 */ /* 0x000fc600078e0218 */
[----:B------:R-:W5:Y:S01]  /*59f0*/  LDG.E.128.CONSTANT R24, desc[UR6][R24.64] ;  /* 0x0000000618187981 */ /* 0x000f62000c1e9d00 */
[----:B------:R-:W-:-:S03]  /*5a00*/  IMAD.WIDE R40, R3, 0x4, R4 ;  /* 0x0000000403287825 */ /* 0x000fc600078e0204 */
[----:B------:R-:W5:Y:S01]  /*5a10*/  LDG.E.128.CONSTANT R4, desc[UR6][R4.64] ;  /* 0x0000000604047981 */ /* 0x000f62000c1e9d00 */
[----:B------:R-:W0:Y:S01]  /*5a20*/  S2UR UR5, SR_CTAID.Y ;  /* 0x00000000000579c3 */ /* 0x000e220000002600 */
[----:B------:R-:W-:Y:S02]  /*5a30*/  @!P0 VIADD R14, R36, 0x1 ;  /* 0x00000001240e8836 */ /* 0x000fe40000000000 */
[----:B------:R4:W5:Y:S03]  /*5a40*/  LDG.E.128.CONSTANT R8, desc[UR6][R40.64] ;  /* 0x0000000628087981 */ /* 0x000966000c1e9d00 */
[----:B------:R-:W-:Y:S02]  /*5a50*/  @!P0 MOV R36, R14 ;  /* 0x0000000e00248202 */ /* 0x000fe40000000f00 */
[----:B0-----:R-:W-:Y:S01]  /*5a60*/  ISETP.LE.AND P1, PT, R2, UR5, PT ;  /* 0x0000000502007c0c */ /* 0x001fe2000bf23270 */
[----:B----4-:R-:W-:Y:S01]  /*5a70*/  IMAD.WIDE R40, R3, 0x4, R40 ;  /* 0x0000000403287825 */ /* 0x010fe200078e0228 */
[----:B--2---:R-:W-:-:S02]  /*5a80*/  @!P0 PRMT R32, R12, 0x7610, R32 ;  /* 0x000076100c208816 */ /* 0x004fc40000000020 */
[----:B------:R-:W-:Y:S02]  /*5a90*/  @!P0 PRMT R0, R0, 0x7610, R12 ;  /* 0x0000761000008816 */ /* 0x000fe4000000000c */
[----:B------:R-:W-:Y:S01]  /*5aa0*/  @!P0 PRMT R32, R32, 0x7610, R13 ;  /* 0x0000761020208816 */ /* 0x000fe2000000000d */
[----:B---3--:R-:W-:Y:S01]  /*5ab0*/  @!P0 IMAD.IADD R33, R15, 0x1, R38 ;  /* 0x000000010f218824 */ /* 0x008fe200078e0226 */
[----:B------:R-:W-:Y:S01]  /*5ac0*/  @!P0 PRMT R0, R13, 0x7610, R0 ;  /* 0x000076100d008816 */ /* 0x000fe20000000000 */
[----:B------:R-:W-:-:S04]  /*5ad0*/  VIADD R38, R38, 0x20 ;  /* 0x0000002026267836 */ /* 0x000fc80000000000 */
[----:B------:R-:W-:Y:S05]  /*5ae0*/  @P1 BRA `(.L_x_4037) ;  /* 0x0000001400201947 */ /* 0x000fea0003800000 */
[----:B------:R-:W2:Y:S01]  /*5af0*/  LDG.E.128.CONSTANT R12, desc[UR6][R40.64] ;  /* 0x00000006280c7981 */ /* 0x000ea2000c1e9d00 */
[----:B-----5:R-:W-:Y:S01]  /*5b00*/  LOP3.LUT R17, R20, 0x1f001f, RZ, 0xc0, !PT ;  /* 0x001f001f14117812 */ /* 0x020fe200078ec0ff */
[----:B------:R-:W-:Y:S01]  /*5b10*/  HFMA2 R43, -RZ, RZ, 0, 0.03125 ;  /* 0x00002800ff2b7431 */ /* 0x000fe200000001ff */
[----:B------:R-:W-:Y:S01]  /*5b20*/  LOP3.LUT R19, R21, 0x1f001f, RZ, 0xc0, !PT ;  /* 0x001f001f15137812 */ /* 0x000fe200078ec0ff */
[----:B-1----:R-:W0:Y:S01]  /*5b30*/  LDS.128 R28, [UR4+-0x20] ;  /* 0xffffe004ff1c7984 */ /* 0x002e220008000c00 */
        /* <DEDUP_REMOVED lines=16> */
[----:B------:R-:W-:Y:S01]  /*5c40*/  SHF.R.U32.HI R48, RZ, 0xd, R7 ;  /* 0x0000000dff307819 */ /* 0x000fe20000011607 */
[----:B------:R-:W-:Y:S02]  /*5c50*/  HFMA2 R16, R16, R43.H0_H0, -48, -48 ;  /* 0xd200d20010107431 */ /* 0x000fe4000004002b */
[-C--:B0-----:R-:W-:Y:S02]  /*5c60*/  HFMA2 R44, R17, R28.reuse, RZ ;  /* 0x0000001c112c7231 */ /* 0x081fe400000000ff */
[-C--:B------:R-:W-:Y:S02]  /*5c70*/  HFMA2 R17, R19, R28.reuse, RZ.H0_H0 ;  /* 0x0000001c13117231 */ /* 0x080fe400000400ff */
[----:B------:R-:W-:-:S02]  /*5c80*/  HFMA2 R19, R47, R28, RZ ;  /* 0x0000001c2f137231 */ /* 0x000fc400000000ff */
[----:B------:R-:W-:Y:S01]  /*5c90*/  HFMA2 R28, R45, R28, RZ.H0_H0 ;  /* 0x0000001c2d1c7231 */ /* 0x000fe200000400ff */
[----:B------:R-:W-:Y:S01]  /*5ca0*/  LOP3.LUT R45, R22, 0x3e003e0, RZ, 0xc0, !PT ;  /* 0x03e003e0162d7812 */ /* 0x000fe200078ec0ff */
[----:B------:R-:W-:Y:S02]  /*5cb0*/  HFMA2 R47, R18, R43.H0_H0, -48, -48 ;  /* 0xd200d200122f7431 */ /* 0x000fe4000004002b */
[-C--:B------:R-:W-:Y:S02]  /*5cc0*/  HFMA2 R17, R16, R29.reuse, R17 ;  /* 0x0000001d10117231 */ /* 0x080fe40000000011 */
[----:B------:R-:W-:Y:S01]  /*5cd0*/  HFMA2 R18, R47, R29, R44 ;  /* 0x0000001d2f127231 */ /* 0x000fe2000000002c */
[----:B------:R-:W-:Y:S01]  /*5ce0*/  LOP3.LUT R44, R45, 0x64006400, RZ, 0xfc, !PT ;  /* 0x640064002d2c7812 */ /* 0x000fe200078efcff */
[----:B------:R-:W-:Y:S01]  /*5cf0*/  HFMA2 R45, R46, R43.H0_H0, -48, -48 ;  /* 0xd200d2002e2d7431 */ /* 0x000fe2000004002b */
[----:B------:R-:W-:-:S03]  /*5d00*/  SHF.R.U32.HI R46, RZ, 0xa, R23 ;  /* 0x0000000aff2e7819 */ /* 0x000fc60000011617 */
[----:B------:R-:W-:Y:S01]  /*5d10*/  HFMA2 R16, R44, R43.H0_H0, -48, -48 ;  /* 0xd200d2002c107431 */ /* 0x000fe2000004002b */
[----:B------:R-:W-:Y:S02]  /*5d20*/  SHF.R.U32.HI R44, RZ, 0xa, R20 ;  /* 0x0000000aff2c7819 */ /* 0x000fe40000011614 */
[----:B------:R-:W-:Y:S01]  /*5d30*/  LOP3.LUT R46, R46, 0x1f001f, RZ, 0xc0, !PT ;  /* 0x001f001f2e2e7812 */ /* 0x000fe200078ec0ff */
[-C--:B------:R-:W-:Y:S02]  /*5d40*/  HFMA2 R16, R16, R29.reuse, R19 ;  /* 0x0000001d10107231 */ /* 0x080fe40000000013 */
[----:B------:R-:W-:Y:S01]  /*5d50*/  HFMA2 R29, R45, R29, R28 ;  /* 0x0000001d2d1d7231 */ /* 0x000fe2000000001c */
[----:B------:R-:W-:Y:S02]  /*5d60*/  SHF.R.U32.HI R19, RZ, 0xa, R21 ;  /* 0x0000000aff137819 */ /* 0x000fe40000011615 */
        /* <DEDUP_REMOVED lines=15> */
[-C--:B------:R-:W-:Y:S01]  /*5e60*/  HFMA2 R18, R47, R30.reuse, R18 ;  /* 0x0000001e2f127231 */ /* 0x080fe20000000012 */
[----:B------:R-:W-:Y:S01]  /*5e70*/  LOP3.LUT R28, R26, 0x1f001f, RZ, 0xc0, !PT ;  /* 0x001f001f1a1c7812 */ /* 0x000fe200078ec0ff */
[----:B------:R-:W-:Y:S01]  /*5e80*/  HADD2 R45, R19, -1040, -1040 ;  /* 0xe410e410132d7430 */ /* 0x000fe20000000000 */
[----:B------:R-:W-:Y:S01]  /*5e90*/  LOP3.LUT R19, R25, 0x1f001f, RZ, 0xc0, !PT ;  /* 0x001f001f19137812 */ /* 0x000fe200078ec0ff */
[----:B------:R-:W-:Y:S01]  /*5ea0*/  HADD2 R46, R46, -1040, -1040 ;  /* 0xe410e4102e2e7430 */ /* 0x000fe20000000000 */
[----:B------:R-:W-:Y:S01]  /*5eb0*/  SHF.R.U32.HI R47, RZ, 0xf, R23 ;  /* 0x0000000fff2f7819 */ /* 0x000fe20000011617 */
[----:B------:R-:W-:Y:S01]  /*5ec0*/  HFMA2 R44, R45, R31, R18 ;  /* 0x0000001f2d2c7231 */ /* 0x000fe20000000012 */
[----:B------:R-:W-:Y:S01]  /*5ed0*/  LOP3.LUT R19, R19, 0x64006400, RZ, 0xfc, !PT ;  /* 0x6400640013137812 */ /* 0x000fe200078efcff */
[----:B------:R-:W-:Y:S01]  /*5ee0*/  HFMA2 R30, R46, R30, R29 ;  /* 0x0000001e2e1e7231 */ /* 0x000fe2000000001d */
[----:B------:R-:W-:-:S02]  /*5ef0*/  LOP3.LUT R18, R28, 0x64006400, RZ, 0xfc, !PT ;  /* 0x640064001c127812 */ /* 0x000fc400078efcff */
[----:B------:R-:W-:Y:S01]  /*5f00*/  SHF.R.U32.HI R29, RZ, 0xf, R20 ;  /* 0x0000000fff1d7819 */ /* 0x000fe20000011614 */
[----:B------:R-:W-:Y:S01]  /*5f10*/  HADD2 R20, R19, -1040, -1040 ;  /* 0xe410e41013147430 */ /* 0x000fe20000000000 */
[----:B------:R-:W-:Y:S01]  /*5f20*/  LOP3.LUT R46, R27, 0x1f001f, RZ, 0xc0, !PT ;  /* 0x001f001f1b2e7812 */ /* 0x000fe200078ec0ff */
[----:B------:R-:W-:Y:S01]  /*5f30*/  HADD2 R45, R18, -1040, -1040 ;  /* 0xe410e410122d7430 */ /* 0x000fe20000000000 */
[----:B------:R-:W-:Y:S01]  /*5f40*/  SHF.R.U32.HI R28, RZ, 0xe, R24 ;  /* 0x0000000eff1c7819 */ /* 0x000fe20000011618 */
[-C--:B------:R-:W-:Y:S01]  /*5f50*/  HFMA2 R20, R20, R31.reuse, R17 ;  /* 0x0000001f14147231 */ /* 0x080fe20000000011 */
[----:B------:R-:W-:Y:S01]  /*5f60*/  LOP3.LUT R46, R46, 0x64006400, RZ, 0xfc, !PT ;  /* 0x640064002e2e7812 */ /* 0x000fe200078efcff */
[----:B------:R-:W-:Y:S01]  /*5f70*/  HFMA2 R45, R45, R31, R16 ;  /* 0x0000001f2d2d7231 */ /* 0x000fe20000000010 */
[----:B------:R-:W-:Y:S01]  /*5f80*/  LOP3.LUT R29, R29, 0x10001, RZ, 0xc0, !PT ;  /* 0x000100011d1d7812 */ /* 0x000fe200078ec0ff */
[----:B------:R-:W0:Y:S01]  /*5f90*/  LDS.128 R16, [UR4+-0x10] ;  /* 0xfffff004ff107984 */ /* 0x000e220008000c00 */
[----:B------:R-:W-:Y:S01]  /*5fa0*/  LOP3.LUT R47, R47, 0x10001, RZ, 0xc0, !PT ;  /* 0x000100012f2f7812 */ /* 0x000fe200078ec0ff */
[----:B------:R-:W-:Y:S01]  /*5fb0*/  HADD2 R49, R46, -1040, -1040 ;  /* 0xe410e4102e317430 */ /* 0x000fe20000000000 */
[----:B------:R-:W-:-:S02]  /*5fc0*/  LOP3.LUT R28, R29, 0x20002, R28, 0xf8, !PT ;  /* 0x000200021d1c7812 */ /* 0x000fc400078ef81c */
[----:B------:R-:W-:Y:S01]  /*5fd0*/  SHF.R.U32.HI R29, RZ, 0xf, R21 ;  /* 0x0000000fff1d7819 */ /* 0x000fe20000011615 */
[----:B------:R-:W-:Y:S01]  /*5fe0*/  HFMA2 R21, R49, R31, R30 ;  /* 0x0000001f31157231 */ /* 0x000fe2000000001e */
[----:B------:R-:W-:Y:S02]  /*5ff0*/  SHF.R.U32.HI R46, RZ, 0xf, R22 ;  /* 0x0000000fff2e7819 */ /* 0x000fe40000011616 */
[----:B------:R-:W-:Y:S02]  /*6000*/  SHF.R.U32.HI R30, RZ, 0xe, R25 ;  /* 0x0000000eff1e7819 */ /* 0x000fe40000011619 */
[----:B------:R-:W-:Y:S02]  /*6010*/  LOP3.LUT R29, R29, 0x10001, RZ, 0xc0, !PT ;  /* 0x000100011d1d7812 */ /* 0x000fe400078ec0ff */
[----:B------:R-:W-:Y:S02]  /*6020*/  LOP3.LUT R23, R46, 0x10001, RZ, 0xc0, !PT ;  /* 0x000100012e177812 */ /* 0x000fe400078ec0ff */
[----:B------:R-:W-:-:S02]  /*6030*/  SHF.R.U32.HI R46, RZ, 0xe, R27 ;  /* 0x0000000eff2e7819 */ /* 0x000fc4000001161b */
[----:B------:R-:W-:Y:S02]  /*6040*/  SHF.R.U32.HI R22, RZ, 0xe, R26 ;  /* 0x0000000eff167819 */ /* 0x000fe4000001161a */
[----:B------:R-:W-:Y:S02]  /*6050*/  LOP3.LUT R30, R29, 0x20002, R30, 0xf8, !PT ;  /* 0x000200021d1e7812 */ /* 0x000fe400078ef81e */
[----:B------:R-:W-:Y:S02]  /*6060*/  SHF.R.U32.HI R31, RZ, 0xd, R4 ;  /* 0x0000000dff1f7819 */ /* 0x000fe40000011604 */
[----:B------:R-:W-:Y:S02]  /*6070*/  LOP3.LUT R29, R47, 0x20002, R46, 0xf8, !PT ;  /* 0x000200022f1d7812 */ /* 0x000fe400078ef82e */
[----:B------:R-:W-:Y:S02]  /*6080*/  LOP3.LUT R22, R23, 0x20002, R22, 0xf8, !PT ;  /* 0x0002000217167812 */ /* 0x000fe400078ef816 */
[----:B------:R-:W-:-:S02]  /*6090*/  SHF.R.U32.HI R47, RZ, 0xd, R6 ;  /* 0x0000000dff2f7819 */ /* 0x000fc40000011606 */
[----:B------:R-:W-:Y:S02]  /*60a0*/  LOP3.LUT R31, R28, 0x40004, R31, 0xf8, !PT ;  /* 0x000400041c1f7812 */ /* 0x000fe400078ef81f */
[----:B------:R-:W-:Y:S02]  /*60b0*/  SHF.R.U32.HI R23, RZ, 0xd, R5 ;  /* 0x0000000dff177819 */ /* 0x000fe40000011605 */
[----:B------:R-:W-:Y:S02]  /*60c0*/  LOP3.LUT R28, R22, 0x40004, R47, 0xf8, !PT ;  /* 0x00040004161c7812 */ /* 0x000fe400078ef82f */
[----:B------:R-:W-:Y:S02]  /*60d0*/  LOP3.LUT R22, R24, 0x3e003e0, RZ, 0xc0, !PT ;  /* 0x03e003e018167812 */ /* 0x000fe400078ec0ff */
[----:B------:R-:W-:Y:S02]  /*60e0*/  LOP3.LUT R30, R30, 0x40004, R23, 0xf8, !PT ;  /* 0x000400041e1e7812 */ /* 0x000fe400078ef817 */
[----:B------:R-:W-:-:S02]  /*60f0*/  SHF.R.U32.HI R46, RZ, 0xc, R8 ;  /* 0x0000000cff2e7819 */ /* 0x000fc40000011608 */
[----:B------:R-:W-:Y:S02]  /*6100*/  LOP3.LUT R23, R25, 0x3e003e0, RZ, 0xc0, !PT ;  /* 0x03e003e019177812 */ /* 0x000fe400078ec0ff */
[----:B------:R-:W-:Y:S02]  /*6110*/  LOP3.LUT R22, R22, 0x64006400, RZ, 0xfc, !PT ;  /* 0x6400640016167812 */ /* 0x000fe400078efcff */
[----:B------:R-:W-:Y:S02]  /*6120*/  SHF.R.U32.HI R47, RZ, 0xc, R9 ;  /* 0x0000000cff2f7819 */ /* 0x000fe40000011609 */
[----:B------:R-:W-:Y:S02]  /*6130*/  LOP3.LUT R31, R31, 0x80008, R46, 0xf8, !PT ;  /* 0x000800081f1f7812 */ /* 0x000fe400078ef82e */
[----:B------:R-:W-:Y:S01]  /*6140*/  LOP3.LUT R46, R23, 0x64006400, RZ, 0xfc, !PT ;  /* 0x64006400172e7812 */ /* 0x000fe200078efcff */
[----:B------:R-:W-:Y:S01]  /*6150*/  HFMA2 R23, R22, R43.H0_H0, -48, -48 ;  /* 0xd200d20016177431 */ /* 0x000fe2000004002b */
[----:B------:R-:W-:-:S02]  /*6160*/  LOP3.LUT R30, R30, 0x80008, R47, 0xf8, !PT ;  /* 0x000800081e1e7812 */ /* 0x000fc400078ef82f */
[----:B------:R-:W-:Y:S01]  /*6170*/  SHF.R.U32.HI R47, RZ, 0xc, R10 ;  /* 0x0000000cff2f7819 */ /* 0x000fe2000001160a */
[----:B0-----:R-:W-:Y:S01]  /*6180*/  HFMA2 R44, R23, R16, R44 ;  /* 0x00000010172c7231 */ /* 0x001fe2000000002c */
[----:B------:R-:W-:Y:S02]  /*6190*/  LOP3.LUT R22, R26, 0x3e003e0, RZ, 0xc0, !PT ;  /* 0x03e003e01a167812 */ /* 0x000fe400078ec0ff */
[----:B------:R-:W-:Y:S02]  /*61a0*/  SHF.R.U32.HI R24, RZ, 0xa, R24 ;  /* 0x0000000aff187819 */ /* 0x000fe40000011618 */
[----:B------:R-:W-:Y:S02]  /*61b0*/  LOP3.LUT R23, R27, 0x3e003e0, RZ, 0xc0, !PT ;  /* 0x03e003e01b177812 */ /* 0x000fe400078ec0ff */
[----:B------:R-:W-:Y:S02]  /*61c0*/  LOP3.LUT R29, R29, 0x40004, R48, 0xf8, !PT ;  /* 0x000400041d1d7812 */ /* 0x000fe400078ef830 */
[----:B------:R-:W-:Y:S01]  /*61d0*/  LOP3.LUT R28, R28, 0x80008, R47, 0xf8, !PT ;  /* 0x000800081c1c7812 */ /* 0x000fe200078ef82f */
[----:B------:R-:W-:Y:S01]  /*61e0*/  HFMA2 R47, R46, R43.H0_H0, -48, -48 ;  /* 0xd200d2002e2f7431 */ /* 0x000fe2000004002b */
[----:B------:R-:W-:-:S02]  /*61f0*/  SHF.R.U32.HI R48, RZ, 0xc, R11 ;  /* 0x0000000cff307819 */ /* 0x000fc4000001160b */
[----:B------:R-:W-:Y:S01]  /*6200*/  LOP3.LUT R22, R22, 0x64006400, RZ, 0xfc, !PT ;  /* 0x6400640016167812 */ /* 0x000fe200078efcff */
[-C--:B------:R-:W-:Y:S01]  /*6210*/  HFMA2 R20, R47, R16.reuse, R20 ;  /* 0x000000102f147231 */ /* 0x080fe20000000014 */
[----:B------:R-:W-:Y:S02]  /*6220*/  LOP3.LUT R24, R24, 0x1f001f, RZ, 0xc0, !PT ;  /* 0x001f001f18187812 */ /* 0x000fe400078ec0ff */
[----:B------:R-:W-:Y:S02]  /*6230*/  LOP3.LUT R46, R23, 0x64006400, RZ, 0xfc, !PT ;  /* 0x64006400172e7812 */ /* 0x000fe400078efcff */
[----:B------:R-:W-:Y:S01]  /*6240*/  LOP3.LUT R29, R29, 0x80008, R48, 0xf8, !PT ;  /* 0x000800081d1d7812 */ /* 0x000fe200078ef830 */
[-C--:B------:R-:W-:Y:S01]  /*6250*/  HFMA2 R48, R22, R43.reuse.H0_H0, -48, -48 ;  /* 0xd200d20016307431 */ /* 0x080fe2000004002b */
[----:B------:R-:W-:Y:S01]  /*6260*/  LOP3.LUT R22, R24, 0x64006400, RZ, 0xfc, !PT ;  /* 0x6400640018167812 */ /* 0x000fe200078efcff */
[----:B------:R-:W-:Y:S01]  /*6270*/  HFMA2 R24, R46, R43.H0_H0, -48, -48 ;  /* 0xd200d2002e187431 */ /* 0x000fe2000004002b */
[----:B------:R-:W-:Y:S01]  /*6280*/  SHF.R.U32.HI R25, RZ, 0xa, R25 ;  /* 0x0000000aff197819 */ /* 0x000fe20000011619 */
[-C--:B------:R-:W-:Y:S01]  /*6290*/  HFMA2 R45, R48, R16.reuse, R45 ;  /* 0x00000010302d7231 */ /* 0x080fe2000000002d */
[----:B------:R-:W-:Y:S01]  /*62a0*/  SHF.R.U32.HI R26, RZ, 0xa, R26 ;  /* 0x0000000aff1a7819 */ /* 0x000fe2000001161a */
[----:B------:R-:W-:Y:S01]  /*62b0*/  HFMA2 R24, R24, R16, R21 ;  /* 0x0000001018187231 */ /* 0x000fe20000000015 */
[----:B------:R-:W-:Y:S01]  /*62c0*/  SHF.R.U32.HI R27, RZ, 0xa, R27 ;  /* 0x0000000aff1b7819 */ /* 0x000fe2000001161b */
[----:B------:R-:W-:Y:S01]  /*62d0*/  HADD2 R21, R22, -1040, -1040 ;  /* 0xe410e41016157430 */ /* 0x000fe20000000000 */
[----:B------:R-:W-:-:S02]  /*62e0*/  LOP3.LUT R25, R25, 0x1f001f, RZ, 0xc0, !PT ;  /* 0x001f001f19197812 */ /* 0x000fc400078ec0ff */
        /* <DEDUP_REMOVED lines=9> */
[----:B------:R-:W-:Y:S01]  /*6380*/  HADD2 R47, R22, -1040, -1040 ;  /* 0xe410e410162f7430 */ /* 0x000fe20000000000 */
[----:B------:R-:W-:Y:S01]  /*6390*/  LOP3.LUT R27, R27, 0x64006400, RZ, 0xfc, !PT ;  /* 0x640064001b1b7812 */ /* 0x000fe200078efcff */
[-C--:B------:R-:W-:Y:S02]  /*63a0*/  HFMA2 R25, R25, R17.reuse, R20 ;  /* 0x0000001119197231 */ /* 0x080fe40000000014 */
[-C--:B------:R-:W-:Y:S01]  /*63b0*/  HFMA2 R45, R44, R17.reuse, R45 ;  /* 0x000000112c2d7231 */ /* 0x080fe2000000002d */
[----:B------:R-:W0:Y:S01]  /*63c0*/  LDS.128 R20, [UR4] ;  /* 0x00000004ff147984 */ /* 0x000e220008000c00 */
[----:B------:R-:W-:Y:S01]  /*63d0*/  HFMA2 R24, R47, R17, R24 ;  /* 0x000000112f187231 */ /* 0x000fe20000000018 */
[----:B------:R-:W-:Y:S01]  /*63e0*/  LOP3.LUT R44, R6, 0x1f001f, RZ, 0xc0, !PT ;  /* 0x001f001f062c7812 */ /* 0x000fe200078ec0ff */
[----:B------:R-:W-:Y:S01]  /*63f0*/  HADD2 R27, R27, -1040, -1040 ;  /* 0xe410e4101b1b7430 */ /* 0x000fe20000000000 */
[----:B------:R-:W-:Y:S02]  /*6400*/  LOP3.LUT R17, R4, 0x3e003e0, RZ, 0xc0, !PT ;  /* 0x03e003e004117812 */ /* 0x000fe400078ec0ff */
[----:B------:R-:W-:Y:S01]  /*6410*/  LOP3.LUT R46, R44, 0x64006400, RZ, 0xfc, !PT ;  /* 0x640064002c2e7812 */ /* 0x000fe200078efcff */
[----:B------:R-:W-:Y:S01]  /*6420*/  HFMA2 R27, R27, R18, R26 ;  /* 0x000000121b1b7231 */ /* 0x000fe2000000001a */
[----:B------:R-:W-:-:S03]  /*6430*/  LOP3.LUT R44, R17, 0x64006400, RZ, 0xfc, !PT ;  /* 0x64006400112c7812 */ /* 0x000fc600078efcff */
[----:B------:R-:W-:Y:S02]  /*6440*/  HADD2 R46, R46, -1040, -1040 ;  /* 0xe410e4102e2e7430 */ /* 0x000fe40000000000 */
[----:B------:R-:W-:-:S04]  /*6450*/  HFMA2 R44, R44, R43.H0_H0, -48, -48 ;  /* 0xd200d2002c2c7431 */ /* 0x000fc8000004002b */
[----:B------:R-:W-:Y:S01]  /*6460*/  HFMA2 R27, R44, R19, R27 ;  /* 0x000000132c1b7231 */ /* 0x000fe2000000001b */
[----:B------:R-:W-:-:S04]  /*6470*/  LOP3.LUT R44, R5, 0x3e003e0, RZ, 0xc0, !PT ;  /* 0x03e003e0052c7812 */ /* 0x000fc800078ec0ff */
[----:B------:R-:W-:Y:S02]  /*6480*/  LOP3.LUT R44, R44, 0x64006400, RZ, 0xfc, !PT ;  /* 0x640064002c2c7812 */ /* 0x000fe400078efcff */
[----:B--2---:R-:W-:Y:S02]  /*6490*/  SHF.R.U32.HI R16, RZ, 0xb, R12 ;  /* 0x0000000bff107819 */ /* 0x004fe4000001160c */
[----:B------:R-:W-:Y:S02]  /*64a0*/  SHF.R.U32.HI R17, RZ, 0xb, R13 ;  /* 0x0000000bff117819 */ /* 0x000fe4000001160d */
[----:B------:R-:W-:Y:S02]  /*64b0*/  LOP3.LUT R16, R31, 0x100010, R16, 0xf8, !PT ;  /* 0x001000101f107812 */ /* 0x000fe400078ef810 */
[----:B------:R-:W-:Y:S02]  /*64c0*/  LOP3.LUT R31, R5, 0x1f001f, RZ, 0xc0, !PT ;  /* 0x001f001f051f7812 */ /* 0x000fe400078ec0ff */
[----:B------:R-:W-:-:S02]  /*64d0*/  LOP3.LUT R17, R30, 0x100010, R17, 0xf8, !PT ;  /* 0x001000101e117812 */ /* 0x000fc400078ef811 */
[----:B------:R-:W-:Y:S02]  /*64e0*/  LOP3.LUT R31, R31, 0x64006400, RZ, 0xfc, !PT ;  /* 0x640064001f1f7812 */ /* 0x000fe400078efcff */
[----:B------:R-:W-:Y:S02]  /*64f0*/  SHF.R.U32.HI R30, RZ, 0xa, R5 ;  /* 0x0000000aff1e7819 */ /* 0x000fe40000011605 */
[----:B------:R-:W-:Y:S01]  /*6500*/  LOP3.LUT R5, R7, 0x1f001f, RZ, 0xc0, !PT ;  /* 0x001f001f07057812 */ /* 0x000fe200078ec0ff */
[----:B------:R-:W-:Y:S01]  /*6510*/  HADD2 R26, R31, -1040, -1040 ;  /* 0xe410e4101f1a7430 */ /* 0x000fe20000000000 */
[----:B------:R-:W-:Y:S02]  /*6520*/  SHF.R.U32.HI R31, RZ, 0xa, R4 ;  /* 0x0000000aff1f7819 */ /* 0x000fe40000011604 */
[----:B------:R-:W-:Y:S01]  /*6530*/  LOP3.LUT R30, R30, 0x1f001f, RZ, 0xc0, !PT ;  /* 0x001f001f1e1e7812 */ /* 0x000fe200078ec0ff */
[-C--:B------:R-:W-:Y:S02]  /*6540*/  HFMA2 R26, R26, R18.reuse, R25 ;  /* 0x000000121a1a7231 */ /* 0x080fe40000000019 */
[----:B------:R-:W-:Y:S01]  /*6550*/  HFMA2 R25, R46, R18, R45 ;  /* 0x000000122e197231 */ /* 0x000fe2000000002d */
[----:B------:R-:W-:-:S02]  /*6560*/  LOP3.LUT R45, R5, 0x64006400, RZ, 0xfc, !PT ;  /* 0x64006400052d7812 */ /* 0x000fc400078efcff */
[----:B------:R-:W-:Y:S02]  /*6570*/  LOP3.LUT R31, R31, 0x1f001f, RZ, 0xc0, !PT ;  /* 0x001f001f1f1f7812 */ /* 0x000fe400078ec0ff */
        /* <DEDUP_REMOVED lines=13> */
[-C--:B0-----:R-:W-:Y:S01]  /*6650*/  HFMA2 R27, R44, R20.reuse, R27 ;  /* 0x000000142c1b7231 */ /* 0x081fe2000000001b */
[----:B------:R-:W-:Y:S01]  /*6660*/  LOP3.LUT R30, R5, 0x64006400, RZ, 0xfc, !PT ;  /* 0x64006400051e7812 */ /* 0x000fe200078efcff */
[----:B------:R-:W-:Y:S01]  /*6670*/  HFMA2 R26, R45, R20, R26 ;  /* 0x000000142d1a7231 */ /* 0x000fe2000000001a */
[----:B------:R-:W-:Y:S01]  /*6680*/  LOP3.LUT R18, R18, 0x64006400, RZ, 0xfc, !PT ;  /* 0x6400640012127812 */ /* 0x000fe200078efcff */
[-C--:B------:R-:W-:Y:S01]  /*6690*/  HFMA2 R4, R4, R43.reuse.H0_H0, -48, -48 ;  /* 0xd200d20004047431 */ /* 0x080fe2000004002b */
[----:B------:R-:W-:Y:S01]  /*66a0*/  LOP3.LUT R31, R31, 0x64006400, RZ, 0xfc, !PT ;  /* 0x640064001f1f7812 */ /* 0x000fe200078efcff */
[----:B------:R-:W-:Y:S01]  /*66b0*/  HFMA2 R47, R30, R43.H0_H0, -48, -48 ;  /* 0xd200d2001e2f7431 */ /* 0x000fe2000004002b */
[----:B------:R-:W-:Y:S01]  /*66c0*/  SHF.R.U32.HI R6, RZ, 0xa, R6 ;  /* 0x0000000aff067819 */ /* 0x000fe20000011606 */
[----:B------:R-:W-:-:S02]  /*66d0*/  HADD2 R18, R18, -1040, -1040 ;  /* 0xe410e41012127430 */ /* 0x000fc40000000000 */
[-C--:B------:R-:W-:Y:S02]  /*66e0*/  HFMA2 R5, R4, R19.reuse, R25 ;  /* 0x0000001304057231 */ /* 0x080fe40000000019 */
[----:B------:R-:W-:Y:S01]  /*66f0*/  HADD2 R45, R31, -1040, -1040 ;  /* 0xe410e4101f2d7430 */ /* 0x000fe20000000000 */
[----:B------:R-:W-:Y:S01]  /*6700*/  SHF.R.U32.HI R7, RZ, 0xa, R7 ;  /* 0x0000000aff077819 */ /* 0x000fe20000011607 */
        /* <DEDUP_REMOVED lines=14> */
[----:B------:R-:W-:Y:S01]  /*67f0*/  HFMA2 R31, R46, R22, R31 ;  /* 0x000000162e1f7231 */ /* 0x000fe2000000001f */
[----:B------:R-:W-:-:S02]  /*6800*/  LOP3.LUT R26, R13, 0x3e003e0, RZ, 0xc0, !PT ;  /* 0x03e003e00d1a7812 */ /* 0x000fc400078ec0ff */
[----:B------:R-:W-:Y:S01]  /*6810*/  LOP3.LUT R45, R14, 0x3e003e0, RZ, 0xc0, !PT ;  /* 0x03e003e00e2d7812 */ /* 0x000fe200078ec0ff */
[-C--:B------:R-:W-:Y:S01]  /*6820*/  HFMA2 R30, R30, R43.reuse.H0_H0, -48, -48 ;  /* 0xd200d2001e1e7431 */ /* 0x080fe2000004002b */
[----:B------:R-:W-:Y:S02]  /*6830*/  LOP3.LUT R19, R15, 0x3e003e0, RZ, 0xc0, !PT ;  /* 0x03e003e00f137812 */ /* 0x000fe400078ec0ff */
[----:B------:R-:W-:Y:S01]  /*6840*/  LOP3.LUT R6, R6, 0x1f001f, RZ, 0xc0, !PT ;  /* 0x001f001f06067812 */ /* 0x000fe200078ec0ff */
[----:B------:R-:W-:Y:S01]  /*6850*/  HFMA2 R25, R30, R22, R25 ;  /* 0x000000161e197231 */ /* 0x000fe20000000019 */
        /* <DEDUP_REMOVED lines=12> */
[----:B------:R-:W-:Y:S01]  /*6920*/  SHF.R.U32.HI R43, RZ, 0xb, R14 ;  /* 0x0000000bff2b7819 */ /* 0x000fe2000001160e */
[----:B------:R-:W-:Y:S01]  /*6930*/  HADD2 R6, R6, -1040, -1040 ;  /* 0xe410e41006067430 */ /* 0x000fe20000000000 */
[----:B------:R-:W-:-:S02]  /*6940*/  LOP3.LUT R45, R45, 0x64006400, RZ, 0xfc, !PT ;  /* 0x640064002d2d7812 */ /* 0x000fc400078efcff */
[----:B------:R-:W-:Y:S01]  /*6950*/  LOP3.LUT R7, R7, 0x64006400, RZ, 0xfc, !PT ;  /* 0x6400640007077812 */ /* 0x000fe200078efcff */
[-C--:B------:R-:W-:Y:S01]  /*6960*/  HFMA2 R46, R6, R20.reuse, R5 ;  /* 0x00000014062e7231 */ /* 0x080fe20000000005 */
[----:B------:R-:W-:Y:S01]  /*6970*/  LOP3.LUT R28, R28, 0x100010, R43, 0xf8, !PT ;  /* 0x001000101c1c7812 */ /* 0x000fe200078ef82b */
[----:B------:R-:W-:Y:S01]  /*6980*/  HADD2 R43, R45, -1040, -1040 ;  /* 0xe410e4102d2b7430 */ /* 0x000fe20000000000 */
[----:B------:R-:W-:Y:S01]  /*6990*/  SHF.R.U32.HI R6, RZ, 0xb, R15 ;  /* 0x0000000bff067819 */ /* 0x000fe2000001160f */
[----:B------:R-:W-:Y:S01]  /*69a0*/  HADD2 R7, R7, -1040, -1040 ;  /* 0xe410e41007077430 */ /* 0x000fe20000000000 */
[----:B------:R-:W-:Y:S01]  /*69b0*/  LOP3.LUT R5, R11, 0x1f001f, RZ, 0xc0, !PT ;  /* 0x001f001f0b057812 */ /* 0x000fe200078ec0ff */
[----:B------:R-:W-:Y:S01]  /*69c0*/  HFMA2 R43, R43, R20, R4 ;  /* 0x000000142b2b7231 */ /* 0x000fe20000000004 */
[----:B------:R-:W-:Y:S01]  /*69d0*/  LOP3.LUT R29, R29, 0x100010, R6, 0xf8, !PT ;  /* 0x001000101d1d7812 */ /* 0x000fe200078ef806 */
[----:B------:R-:W-:Y:S01]  /*69e0*/  HFMA2 R20, R7, R21, R46 ;  /* 0x0000001507147231 */ /* 0x000fe2000000002e */
[----:B------:R-:W-:-:S02]  /*69f0*/  LOP3.LUT R45, R5, 0x64006400, RZ, 0xfc, !PT ;  /* 0x64006400052d7812 */ /* 0x000fc400078efcff */
[----:B------:R-:W0:Y:S01]  /*6a00*/  LDS.128 R4, [UR4+0x10] ;  /* 0x00001004ff047984 */ /* 0x000e220008000c00 */
[----:B------:R-:W-:Y:S01]  /*6a10*/  SHF.R.U32.HI R8, RZ, 0xa, R8 ;  /* 0x0000000aff087819 */ /* 0x000fe20000011608 */
[-C--:B------:R-:W-:Y:S02]  /*6a20*/  HFMA2 R27, R27, R22.reuse, R20 ;  /* 0x000000161b1b7231 */ /* 0x080fe40000000014 */
[----:B------:R-:W-:Y:S01]  /*6a30*/  HADD2 R46, R45, -1040, -1040 ;  /* 0xe410e4102d2e7430 */ /* 0x000fe20000000000 */
[----:B------:R-:W-:Y:S02]  /*6a40*/  SHF.R.U32.HI R9, RZ, 0xa, R9 ;  /* 0x0000000aff097819 */ /* 0x000fe40000011609 */
[----:B------:R-:W-:Y:S01]  /*6a50*/  LOP3.LUT R30, R8, 0x1f001f, RZ, 0xc0, !PT ;  /* 0x001f001f081e7812 */ /* 0x000fe200078ec0ff */
[----:B------:R-:W-:Y:S01]  /*6a60*/  HFMA2 R21, R46, R21, R43 ;  /* 0x000000152e157231 */ /* 0x000fe2000000002b */
[----:B------:R-:W-:Y:S02]  /*6a70*/  SHF.R.U32.HI R11, RZ, 0xa, R11 ;  /* 0x0000000aff0b7819 */ /* 0x000fe4000001160b */
[----:B------:R-:W-:Y:S01]  /*6a80*/  SHF.R.U32.HI R10, RZ, 0xa, R10 ;  /* 0x0000000aff0a7819 */ /* 0x000fe2000001160a */
[----:B------:R-:W-:Y:S01]  /*6a90*/  HFMA2 R21, R19, R22, R21 ;  /* 0x0000001613157231 */ /* 0x000fe20000000015 */
[----:B------:R-:W-:-:S02]  /*6aa0*/  LOP3.LUT R30, R30, 0x64006400, RZ, 0xfc, !PT ;  /* 0x640064001e1e7812 */ /* 0x000fc400078efcff */
[----:B------:R-:W-:Y:S02]  /*6ab0*/  LOP3.LUT R43, R9, 0x1f001f, RZ, 0xc0, !PT ;  /* 0x001f001f092b7812 */ /* 0x000fe400078ec0ff */
[----:B------:R-:W-:Y:S01]  /*6ac0*/  LOP3.LUT R11, R11, 0x1f001f, RZ, 0xc0, !PT ;  /* 0x001f001f0b0b7812 */ /* 0x000fe200078ec0ff */
[----:B------:R-:W-:Y:S01]  /*6ad0*/  HADD2 R30, R30, -1040, -1040 ;  /* 0xe410e4101e1e7430 */ /* 0x000fe20000000000 */
[----:B------:R-:W-:Y:S02]  /*6ae0*/  LOP3.LUT R45, R10, 0x1f001f, RZ, 0xc0, !PT ;  /* 0x001f001f0a2d7812 */ /* 0x000fe400078ec0ff */
[----:B------:R-:W-:Y:S01]  /*6af0*/  LOP3.LUT R8, R13, 0x1f001f, RZ, 0xc0, !PT ;  /* 0x001f001f0d087812 */ /* 0x000fe200078ec0ff */
[----:B------:R-:W-:Y:S01]  /*6b00*/  HFMA2 R31, R30, R23, R31 ;  /* 0x000000171e1f7231 */ /* 0x000fe2000000001f */
        /* <DEDUP_REMOVED lines=9> */
[----:B------:R-:W-:Y:S01]  /*6ba0*/  SHF.R.U32.HI R13, RZ, 0xa, R13 ;  /* 0x0000000aff0d7819 */ /* 0x000fe2000001160d */
[----:B------:R-:W-:Y:S01]  /*6bb0*/  HADD2 R46, R45, -1040, -1040 ;  /* 0xe410e4102d2e7430 */ /* 0x000fe20000000000 */
[----:B------:R-:W-:Y:S01]  /*6bc0*/  LOP3.LUT R8, R8, 0x64006400, RZ, 0xfc, !PT ;  /* 0x6400640008087812 */ /* 0x000fe200078efcff */
[-C--:B------:R-:W-:Y:S01]  /*6bd0*/  HFMA2 R21, R22, R23.reuse, R21 ;  /* 0x0000001716157231 */ /* 0x080fe20000000015 */
[----:B------:R-:W-:Y:S01]  /*6be0*/  SHF.R.U32.HI R12, RZ, 0xa, R12 ;  /* 0x0000000aff0c7819 */ /* 0x000fe2000001160c */
        /* <DEDUP_REMOVED lines=11> */
[-C--:B0-----:R-:W-:Y:S01]  /*6ca0*/  HFMA2 R25, R8, R4.reuse, R25 ;  /* 0x0000000408197231 */ /* 0x081fe20000000019 */
[----:B------:R-:W-:Y:S01]  /*6cb0*/  SHF.R.U32.HI R15, RZ, 0xa, R15 ;  /* 0x0000000aff0f7819 */ /* 0x000fe2000001160f */
        /* <DEDUP_REMOVED lines=21> */
[----:B------:R-:W-:Y:S02]  /*6e10*/  HFMA2 R9, R18, R5, R9 ;  /* 0x0000000512097231 */ /* 0x000fe40000000009 */
[----:B------:R-:W-:Y:S02]  /*6e20*/  HADD2 R14, R14, -1040, -1040 ;  /* 0xe410e4100e0e7430 */ /* 0x000fe40000000000 */
[----:B------:R-:W-:Y:S02]  /*6e30*/  HFMA2 R31, R16, R7, R31 ;  /* 0x00000007101f7231 */ /* 0x000fe4000000001f */
[----:B------:R-:W-:-:S02]  /*6e40*/  HFMA2 R22, R44, R5, R22 ;  /* 0x000000052c167231 */ /* 0x000fc40000000016 */
[----:B------:R-:W-:Y:S02]  /*6e50*/  HADD2 R15, R15, -1040, -1040 ;  /* 0xe410e4100f0f7430 */ /* 0x000fe40000000000 */
[-C--:B------:R-:W-:Y:S02]  /*6e60*/  HFMA2 R9, R14, R6.reuse, R9 ;  /* 0x000000060e097231 */ /* 0x080fe40000000009 */
[----:B------:R-:W-:Y:S01]  /*6e70*/  HFMA2 R25, R4, R7, R25 ;  /* 0x0000000704197231 */ /* 0x000fe20000000019 */
[----:B------:R-:W-:Y:S01]  /*6e80*/  PRMT R4, R32, 0x7610, R0 ;  /* 0x0000761020047816 */ /* 0x000fe20000000000 */
[----:B------:R-:W-:Y:S02]  /*6e90*/  HFMA2 R22, R15, R6, R22 ;  /* 0x000000060f167231 */ /* 0x000fe40000000016 */
[----:B------:R-:W-:Y:S02]  /*6ea0*/  HADD2 R28, R28, -1040, -1040 ;  /* 0xe410e4101c1c7430 */ /* 0x000fe40000000000 */
[----:B------:R-:W-:-:S02]  /*6eb0*/  HADD2 R29, R29, -1040, -1040 ;  /* 0xe410e4101d1d7430 */ /* 0x000fc40000000000 */
[----:B------:R-:W-:Y:S02]  /*6ec0*/  HADD2 R31, R31.H0_H0, R31.H1_H1 ;  /* 0x3000001f1f1f7230 */ /* 0x000fe40000000800 */
[-C--:B------:R-:W-:Y:S02]  /*6ed0*/  HFMA2 R9, R28, R7.reuse, R9 ;  /* 0x000000071c097231 */ /* 0x080fe40000000009 */
[----:B------:R-:W-:Y:S02]  /*6ee0*/  HADD2 R25, R25.H0_H0, R25.H1_H1 ;  /* 0x3000001919197230 */ /* 0x000fe40000000800 */
[----:B------:R-:W-:Y:S02]  /*6ef0*/  HFMA2 R22, R29, R7, R22 ;  /* 0x000000071d167231 */ /* 0x000fe40000000016 */
[----:B------:R-:W-:Y:S01]  /*6f00*/  HADD2 R9, R9.H0_H0, R9.H1_H1 ;  /* 0x3000000909097230 */ /* 0x000fe20000000800 */
[----:B------:R-:W-:Y:S01]  /*6f10*/  PRMT R31, R31, 0x5410, R25 ;  /* 0x000054101f1f7816 */ /* 0x000fe20000000019 */
[----:B------:R-:W-:-:S04]  /*6f20*/  HADD2 R22, R22.H0_H0, R22.H1_H1 ;  /* 0x3000001616167230 */ /* 0x000fc80000000800 */
[----:B------:R-:W-:Y:S01]  /*6f30*/  HFMA2 R35, R31, R4, R35 ;  /* 0x000000041f237231 */ /* 0x000fe20000000023 */
[----:B------:R-:W-:Y:S02]  /*6f40*/  PRMT R9, R9, 0x5410, R22 ;  /* 0x0000541009097816 */ /* 0x000fe40000000016 */
[----:B------:R-:W-:-:S05]  /*6f50*/  PRMT R4, R0, 0x7610, R32 ;  /* 0x0000761000047816 */ /* 0x000fca0000000020 */
[----:B------:R-:W-:-:S07]  /*6f60*/  HFMA2 R34, R9, R4, R34 ;  /* 0x0000000409227231 */ /* 0x000fce0000000022 */
.L_x_4037:
[----:B------:R-:W-:Y:S01]  /*6f70*/  ISETP.GE.AND P0, PT, R38, R39, PT ;  /* 0x000000272600720c */ /* 0x000fe20003f06270 */
[----:B------:R-:W-:Y:S01]  /*6f80*/  UIADD3 UR4, UPT, UPT, UR4, 0x40, URZ ;  /* 0x0000004004047890 */ /* 0x000fe2000fffe0ff */
[----:B------:R-:W-:Y:S01]  /*6f90*/  IADD3 R42, P1, PT, R42, 0x80, RZ ;  /* 0x000000802a2a7810 */ /* 0x000fe20007f3e0ff */
[----:B------:R-:W-:-:S04]  /*6fa0*/  IMAD.WIDE R16, R3, 0x4, R40 ;  /* 0x0000000403107825 */ /* 0x000fc800078e0228 */
[----:B------:R-:W-:-:S06]  /*6fb0*/  IMAD.X R37, RZ, RZ, R37, P1 ;  /* 0x000000ffff257224 */ /* 0x000fcc00008e0625 */
[----:B------:R-:W-:Y:S05]  /*6fc0*/  @!P0 BRA `(.L_x_4038) ;  /* 0xffffffe800648947 */ /* 0x000fea000383ffff */
.L_x_4036:
[----:B------:R-:W0:Y:S02]  /*6fd0*/  S2UR UR4, SR_CTAID.Y ;  /* 0x00000000000479c3 */ /* 0x000e240000002600 */
[----:B0-----:R-:W-:-:S13]  /*6fe0*/  ISETP.LE.AND P0, PT, R2, UR4, PT ;  /* 0x0000000402007c0c */ /* 0x001fda000bf03270 */
[----:B------:R-:W-:Y:S05]  /*6ff0*/  @P0 EXIT ;  /* 0x000000000000094d */ /* 0x000fea0003800000 */
[----:B------:R-:W0:Y:S01]  /*7000*/  S2R R0, SR_CTAID.X ;  /* 0x0000000000007919 */ /* 0x000e220000002500 */
[----:B-----5:R-:W3:Y:S01]  /*7010*/  LDC.64 R4, c[0x0][0x3a0] ;  /* 0x0000e800ff047b82 */ /* 0x020ee20000000a00 */
[----:B------:R-:W0:Y:S02]  /*7020*/  S2R R7, SR_TID.X ;  /* 0x0000000000077919 */ /* 0x000e240000002100 */
[----:B0-----:R-:W-:-:S05]  /*7030*/  IMAD R0, R0, 0x40, R7 ;  /* 0x0000004000007824 */ /* 0x001fca00078e0207 */
        /* <DEDUP_REMOVED lines=8> */
[----:B------:R-:W-:-:S05]  /*70c0*/  IMAD.MOV.U32 R2, RZ, RZ, R4 ;  /* 0x000000ffff027224 */ /* 0x000fca00078e0004 */
[----:B------:R-:W-:-:S07]  /*70d0*/  MOV R0, R2 ;  /* 0x0000000200007202 */ /* 0x000fce0000000f00 */
.L_x_4042:
[----:B------:R-:W0:Y:S02]  /*70e0*/  LDS R2, [R0] ;  /* 0x0000000000027984 */ /* 0x000e240000000800 */
[----:B0-----:R-:W-:-:S05]  /*70f0*/  HADD2 R3, R2, R35 ;  /* 0x0000002302037230 */ /* 0x001fca0000000000 */
[----:B------:R-:W0:Y:S02]  /*7100*/  ATOMS.CAST.SPIN P0, [R0], R2, R3 ;  /* 0x000000020000758d */ /* 0x000e240001800003 */
[----:B0-----:R-:W-:Y:S05]  /*7110*/  @!P0 BRA `(.L_x_4042) ;  /* 0xfffffffc00f08947 */ /* 0x001fea000383ffff */
[----:B------:R-:W-:Y:S05]  /*7120*/  BRA `(.L_x_4040) ;  /* 0x00000000000c7947 */ /* 0x000fea0003800000 */
.L_x_4041:
[----:B------:R-:W3:Y:S02]  /*7130*/  LD.E R0, desc[UR6][R4.64] ;  /* 0x0000000604007980 */ /* 0x000ee4000c101900 */
[----:B---3--:R-:W-:-:S05]  /*7140*/  IMAD.IADD R3, R35, 0x1, R0 ;  /* 0x0000000123037824 */ /* 0x008fca00078e0200 */
[----:B------:R0:W-:Y:S02]  /*7150*/  ST.E desc[UR6][R4.64], R3 ;  /* 0x0000000304007985 */ /* 0x0001e4000c101906 */
.L_x_4040:
[----:B------:R-:W-:Y:S05]  /*7160*/  BSYNC.RECONVERGENT B0 ;  /* 0x0000000000007941 */ /* 0x000fea0003800200 */
.L_x_4039:
[----:B------:R3:W-:Y:S02]  /*7170*/  ATOM.E.ADD.F16x2.RN.STRONG.GPU P0, RZ, desc[UR6][R4.64+0x4], R34 ;  /* 0x8000042204ff79a2 */ /* 0x0007e4000c10e106 */
[----:B---3--:R-:W-:Y:S05]  /*7180*/  @P0 EXIT ;  /* 0x000000000000094d */ /* 0x008fea0003800000 */
[----:B------:R-:W3:Y:S02]  /*7190*/  QSPC.E.S P0, RZ, [R4+0x4] ;  /* 0x0000040004ff73aa */ /* 0x000ee40000000500 */
[----:B---3--:R-:W-:Y:S05]  /*71a0*/  @!P0 BRA `(.L_x_4043) ;  /* 0x00000000001c8947 */ /* 0x008fea0003800000 */
[----:B------:R-:W-:-:S04]  /*71b0*/  MOV R2, R4 ;  /* 0x0000000400027202 */ /* 0x000fc80000000f00 */
[----:B------:R-:W-:-:S07]  /*71c0*/  MOV R0, R2 ;  /* 0x0000000200007202 */ /* 0x000fce0000000f00 */
.L_x_4044:
[----:B------:R-:W0:Y:S02]  /*71d0*/  LDS R2, [R0+0x4] ;  /* 0x0000040000027984 */ /* 0x000e240000000800 */
[----:B0-----:R-:W-:-:S05]  /*71e0*/  HFMA2 R3, R2, 1, 1, R34 ;  /* 0x3c003c0002037831 */ /* 0x001fca0000000022 */
[----:B------:R-:W0:Y:S02]  /*71f0*/  ATOMS.CAST.SPIN P0, [R0+0x4], R2, R3 ;  /* 0x000004020000758d */ /* 0x000e240001800003 */
[----:B0-----:R-:W-:Y:S05]  /*7200*/  @!P0 BRA `(.L_x_4044) ;  /* 0xfffffffc00f08947 */ /* 0x001fea000383ffff */
[----:B------:R-:W-:Y:S05]  /*7210*/  EXIT ;  /* 0x000000000000794d */ /* 0x000fea0003800000 */
.L_x_4043:
[----:B------:R-:W0:Y:S02]  /*7220*/  LD.E R0, desc[UR6][R4.64+0x4] ;  /* 0x0000040604007980 */ /* 0x000e24000c101900 */
[----:B0-----:R-:W-:-:S05]  /*7230*/  IMAD.IADD R3, R34, 0x1, R0 ;  /* 0x0000000122037824 */ /* 0x001fca00078e0200 */
[----:B------:R-:W-:Y:S01]  /*7240*/  ST.E desc[UR6][R4.64+0x4], R3 ;  /* 0x0000040304007985 */ /* 0x000fe2000c101906 */
[----:B------:R-:W-:Y:S05]  /*7250*/  EXIT ;  /* 0x000000000000794d */ /* 0x000fea0003800000 */
.L_x_4045:
        /* <DEDUP_REMOVED lines=10> */
.L_x_4541:


//--------------------- .text._Z23gemm_half_q_half_kernelILi1ELi152ELb0ELb0ELi64EEvPK6__halfPKjS4_S2_PS0_iiiiPKtS7_iiiiiibS2_i --------------------------
	.section	.text._Z23gemm_half_q_half_kernelILi1ELi152ELb0ELb0ELi64EEvPK6__halfPKjS4_S2_PS0_iiiiPKtS7_iiiiiibS2_i,"ax",@progbits
	.align	128
        .global         _Z23gemm_half_q_half_kernelILi1ELi152ELb0ELb0ELi64EEvPK6__halfPKjS4_S2_PS0_iiiiPKtS7_iiiiiibS2_i
        .type           _Z23gemm_half_q_half_kernelILi1ELi152ELb0ELb0ELi64EEvPK6__halfPKjS4_S2_PS0_iiiiPKtS7_iiiiiibS2_i,@function
        .size           _Z23gemm_half_q_half_kernelILi1ELi152ELb0ELb0ELi64EEvPK6__halfPKjS4_S2_PS0_iiiiPKtS7_iiiiiibS2_i,(.L_x_4542 - _Z23gemm_half_q_half_kernelILi1ELi152ELb0ELb0ELi64EEvPK6__halfPKjS4_S2_PS0_iiiiPKtS7_iiiiiibS2_i)
        .other          _Z23gemm_half_q_half_kernelILi1ELi152ELb0ELb0ELi64EEvPK6__halfPKjS4_S2_PS0_iiiiPKtS7_iiiiiibS2_i,@"STO_CUDA_ENTRY STV_DEFAULT"
_Z23gemm_half_q_half_kernelILi1ELi152ELb0ELb0ELi64EEvPK6__halfPKjS4_S2_PS0_iiiiPKtS7_iiiiiibS2_i:
.text._Z23gemm_half_q_half_kernelILi1ELi152ELb0ELb0ELi64EEvPK6__halfPKjS4_S2_PS0_iiiiPKtS7_iiiiiibS2_i:
        /* <DEDUP_REMOVED lines=35> */
.L_x_4047:
[----:B------:R-:W-:Y:S05]  /*0230*/  BSYNC.RECONVERGENT B0 ;  /* 0x0000000000007941 */ /* 0x000fea0003800200 */
.L_x_4046:
        /* <DEDUP_REMOVED lines=23> */
[----:B------:R-:W-:Y:S01]  /*03b0*/  SHF.R.S32.HI R15, RZ, 0x1f, R6 ;  /* 0x0000001fff0f7819 */ /* 0x000fe20000011406 */
[----:B------:R-:W-:Y:S01]  /*03c0*/  HFMA2 R8, -RZ, RZ, 0, 0 ;  /* 0x00000000ff087431 */ /* 0x000fe200000001ff */
[----:B0-----:R-:W-:Y:S02]  /*03d0*/  SHF.L.U32 R11, R17, 0x4, RZ ;  /* 0x00000004110b7819 */ /* 0x001fe400000006ff */
[----:B------:R-:W-:Y:S02]  /*03e0*/  LEA.HI R15, R15, R6, RZ, 0x3 ;  /* 0x000000060f0f7211 */ /* 0x000fe400078f18ff */
[----:B------:R-:W-:Y:S02]  /*03f0*/  MOV R10, R28 ;  /* 0x0000001c000a7202 */ /* 0x000fe40000000f00 */
[----:B------:R-:W-:Y:S02]  /*0400*/  LOP3.LUT R11, R11, 0x10, RZ, 0xc0, !PT ;  /* 0x000000100b0b7812 */ /* 0x000fe400078ec0ff */
[----:B-1----:R-:W-:-:S07]  /*0410*/  SHF.R.S32.HI R18, RZ, 0x3, R15 ;  /* 0x00000003ff127819 */ /* 0x002fce000001140f */
.L_x_4049:
        /* <DEDUP_REMOVED lines=44> */
.L_x_4048:
[----:B0-----:R0:W5:Y:S01]  /*06e0*/  LDL.64 R10, [R1] ;  /* 0x00000000010a7983 */ /* 0x0011620000100a00 */
[----:B------:R-:W2:Y:S01]  /*06f0*/  LDCU UR9, c[0x0][0x3c8] ;  /* 0x00007900ff0977ac */ /* 0x000ea20008000800 */
[----:B------:R-:W-:Y:S01]  /*0700*/  HFMA2 R0, -RZ, RZ, 0, 0 ;  /* 0x00000000ff007431 */ /* 0x000fe200000001ff */
[----:B--2---:R-:W-:-:S13]  /*0710*/  ISETP.GT.AND P0, PT, R28, UR9, PT ;  /* 0x000000091c007c0c */ /* 0x004fda000bf04270 */
        /* <DEDUP_REMOVED lines=8> */
.L_x_4050:
        /* <DEDUP_REMOVED lines=11> */
.L_x_4051:
[----:B------:R-:W0:Y:S01]  /*0850*/  LDCU UR4, c[0x0][0x3d0] ;  /* 0x00007a00ff0477ac */ /* 0x000e220008000800 */
[----:B------:R-:W-:Y:S02]  /*0860*/  MOV R13, RZ ;  /* 0x000000ff000d7202 */ /* 0x000fe40000000f00 */
[----:B0-----:R-:W-:-:S13]  /*0870*/  ISETP.GT.AND P0, PT, R28, UR4, PT ;  /* 0x000000041c007c0c */ /* 0x001fda000bf04270 */
        /* <DEDUP_REMOVED lines=8> */
.L_x_4052:
[----:B------:R-:W0:Y:S01]  /*0900*/  LDCU UR4, c[0x0][0x3d4] ;  /* 0x00007a80ff0477ac */ /* 0x000e220008000800 */
[----:B-1----:R-:W-:Y:S01]  /*0910*/  HFMA2 R12, -RZ, RZ, 0, 0 ;  /* 0x00000000ff0c7431 */ /* 0x002fe200000001ff */
        /* <DEDUP_REMOVED lines=9> */
.L_x_4053:
        /* <DEDUP_REMOVED lines=11> */
.L_x_4054:
        /* <DEDUP_REMOVED lines=38> */
.L_x_4060:
[----:B------:R-:W-:Y:S02]  /*0cc0*/  MOV R24, R26 ;  /* 0x0000001a00187202 */ /* 0x000fe40000000f00 */
[----:B------:R-:W-:Y:S02]  /*0cd0*/  MOV R25, R27 ;  /* 0x0000001b00197202 */ /* 0x000fe40000000f00 */
[----:B------:R-:W-:Y:S01]  /*0ce0*/  ISETP.NE.AND P0, PT, R28, R31, PT ;  /* 0x0000001f1c00720c */ /* 0x000fe20003f05270 */
[C---:B0-----:R-:W-:Y:S02]  /*0cf0*/  IMAD.WIDE R20, R3.reuse, 0x4, R24 ;  /* 0x0000000403147825 */ /* 0x041fe400078e0218 */
[----:B------:R0:W5:Y:S02]  /*0d00*/  LDG.E.128.CONSTANT R16, desc[UR6][R24.64] ;  /* 0x0000000618107981 */ /* 0x000164000c1e9d00 */
[----:B------:R-:W-:-:S08]  /*0d10*/  IMAD.WIDE R4, R3, 0x4, R20 ;  /* 0x0000000403047825 */ /* 0x000fd000078e0214 */
[----:B------:R-:W-:Y:S01]  /*0d20*/  @!P0 LEA R22, R30, R1, 0x3 ;  /* 0x000000011e168211 */ /* 0x000fe200078e18ff */
[----:B------:R0:W5:Y:S01]  /*0d30*/  @!P0 LDG.E.U16.CONSTANT R45, desc[UR6][R42.64] ;  /* 0x000000062a2d8981 */ /* 0x000162000c1e9500 */
[----:B------:R-:W-:-:S03]  /*0d40*/  IMAD.WIDE R40, R3, 0x4, R4 ;  /* 0x0000000403287825 */ /* 0x000fc600078e0204 */
[----:B------:R-:W5:Y:S01]  /*0d50*/  LDG.E.128.CONSTANT R4, desc[UR6][R4.64] ;  /* 0x0000000604047981 */ /* 0x000f62000c1e9d00 */
[----:B------:R-:W-:-:S03]  /*0d60*/  IMAD.WIDE R8, R3, 0x4, R40 ;  /* 0x0000000403087825 */ /* 0x000fc600078e0228 */
[----:B------:R-:W2:Y:S01]  /*0d70*/  @!P0 LDL.64 R22, [R22+0x8] ;  /* 0x0000080016168983 */ /* 0x000ea20000100a00 */
        /* <DEDUP_REMOVED lines=16> */
[----:B------:R-:W-:Y:S02]  /*0e80*/  IADD3 R44, PT, PT, R44, -0x80, RZ ;  /* 0xffffff802c2c7810 */ /* 0x000fe40007ffe0ff */
[----:B------:R-:W-:Y:S02]  /*0e90*/  LOP3.LUT R46, R17, 0xff, RZ, 0xc0, !PT ;  /* 0x000000ff112e7812 */ /* 0x000fe400078ec0ff */
[----:B------:R-:W-:Y:S01]  /*0ea0*/  IADD3 R49, PT, PT, R48, -0x80, RZ ;  /* 0xffffff8030317810 */ /* 0x000fe20007ffe0ff */
[----:B------:R1:W3:Y:S01]  /*0eb0*/  I2F.F16 R47, R44 ;  /* 0x0000002c002f7306 */ /* 0x0002e20000200c00 */
[----:B------:R-:W-:-:S02]  /*0ec0*/  SHF.R.U32.HI R48, RZ, 0x8, R16 ;  /* 0x00000008ff307819 */ /* 0x000fc40000011610 */
[----:B------:R-:W-:Y:S02]  /*0ed0*/  IADD3 R46, PT, PT, R46, -0x80, RZ ;  /* 0xffffff802e2e7810 */ /* 0x000fe40007ffe0ff */
[----:B------:R-:W-:Y:S02]  /*0ee0*/  LOP3.LUT R50, R19, 0xff, RZ, 0xc0, !PT ;  /* 0x000000ff13327812 */ /* 0x000fe400078ec0ff */
[----:B------:R-:W-:Y:S01]  /*0ef0*/  LOP3.LUT R48, R48, 0xff, RZ, 0xc0, !PT ;  /* 0x000000ff30307812 */ /* 0x000fe200078ec0ff */
[----:B------:R-:W4:Y:S01]  /*0f00*/  I2F.F16 R49, R49 ;  /* 0x0000003100317306 */ /* 0x000f220000200c00 */
[----:B-1----:R-:W-:Y:S02]  /*0f10*/  SHF.R.U32.HI R44, RZ, 0x8, R17 ;  /* 0x00000008ff2c7819 */ /* 0x002fe40000011611 */
[----:B------:R-:W-:Y:S02]  /*0f20*/  IADD3 R51, PT, PT, R50, -0x80, RZ ;  /* 0xffffff8032337810 */ /* 0x000fe40007ffe0ff */
[----:B------:R-:W-:-:S02]  /*0f30*/  LOP3.LUT R44, R44, 0xff, RZ, 0xc0, !PT ;  /* 0x000000ff2c2c7812 */ /* 0x000fc400078ec0ff */
[----:B------:R-:W-:Y:S01]  /*0f40*/  IADD3 R50, PT, PT, R48, -0x80, RZ ;  /* 0xffffff8030327810 */ /* 0x000fe20007ffe0ff */
[----:B------:R-:W1:Y:S01]  /*0f50*/  I2F.F16 R46, R46 ;  /* 0x0000002e002e7306 */ /* 0x000e620000200c00 */
[----:B------:R-:W-:Y:S01]  /*0f60*/  IADD3 R52, PT, PT, R44, -0x80, RZ ;  /* 0xffffff802c347810 */ /* 0x000fe20007ffe0ff */
[----:B---3--:R-:W-:Y:S01]  /*0f70*/  HADD2.F32 R47, -RZ, R47.H0_H0 ;  /* 0x2000002fff2f7230 */ /* 0x008fe20000004100 */
[----:B------:R-:W-:-:S04]  /*0f80*/  SHF.R.U32.HI R48, RZ, 0x8, R18 ;  /* 0x00000008ff307819 */ /* 0x000fc80000011612 */
[----:B------:R-:W-:Y:S01]  /*0f90*/  LOP3.LUT R48, R48, 0xff, RZ, 0xc0, !PT ;  /* 0x000000ff30307812 */ /* 0x000fe200078ec0ff */
[----:B------:R-:W3:Y:S01]  /*0fa0*/  I2F.F16 R50, R50 ;  /* 0x0000003200327306 */ /* 0x000ee20000200c00 */
[----:B----4-:R-:W-:Y:S02]  /*0fb0*/  HADD2.F32 R49, -RZ, R49.H0_H0 ;  /* 0x20000031ff317230 */ /* 0x010fe40000004100 */
[----:B------:R-:W-:Y:S01]  /*0fc0*/  IADD3 R53, PT, PT, R48, -0x80, RZ ;  /* 0xffffff8030357810 */ /* 0x000fe20007ffe0ff */
[----:B-1----:R-:W-:-:S04]  /*0fd0*/  HADD2.F32 R55, -RZ, R46.H0_H0 ;  /* 0x2000002eff377230 */ /* 0x002fc80000004100 */
[----:B------:R-:W1:Y:S01]  /*0fe0*/  I2F.F16 R52, R52 ;  /* 0x0000003400347306 */ /* 0x000e620000200c00 */
[--C-:B0-----:R-:W-:Y:S02]  /*0ff0*/  HADD2.F32 R44, -RZ, R36.reuse.H0_H0 ;  /* 0x20000024ff2c7230 */ /* 0x101fe40000004100 */
[----:B------:R-:W-:Y:S01]  /*1000*/  HADD2.F32 R48, -RZ, R36.H1_H1 ;  /* 0x30000024ff307230 */ /* 0x000fe20000004100 */
[----:B------:R-:W-:Y:S02]  /*1010*/  LEA.HI R36, R16, 0xffffff80, RZ, 0x8 ;  /* 0xffffff8010247811 */ /* 0x000fe400078f40ff */
[C---:B------:R-:W-:Y:S02]  /*1020*/  FFMA.FTZ R46, R44.reuse, R55, RZ ;  /* 0x000000372c2e7223 */ /* 0x040fe400000100ff */
[----:B------:R-:W0:Y:S01]  /*1030*/  I2F.F16 R53, R53 ;  /* 0x0000003500357306 */ /* 0x000e220000200c00 */
[----:B---3--:R-:W-:Y:S02]  /*1040*/  HADD2.F32 R50, -RZ, R50.H0_H0 ;  /* 0x20000032ff327230 */ /* 0x008fe40000004100 */
[----:B------:R-:W-:Y:S01]  /*1050*/  FFMA.FTZ R47, R47, R44, RZ ;  /* 0x0000002c2f2f7223 */ /* 0x000fe200000100ff */
[----:B------:R-:W-:Y:S01]  /*1060*/  FFMA.FTZ R49, R44, R49, RZ ;  /* 0x000000312c317223 */ /* 0x000fe200000100ff */
[----:B------:R-:W-:Y:S01]  /*1070*/  SHF.R.U32.HI R16, RZ, 0x10, R16 ;  /* 0x00000010ff107819 */ /* 0x000fe20000011610 */
[----:B-1----:R-:W-:-:S02]  /*1080*/  HADD2.F32 R55, -RZ, R52.H0_H0 ;  /* 0x20000034ff377230 */ /* 0x002fc40000004100 */
[----:B------:R-:W-:Y:S01]  /*1090*/  FFMA.FTZ R52, R50, R48, R47 ;  /* 0x0000003032347223 */ /* 0x000fe2000001002f */
[----:B------:R-:W1:Y:S01]  /*10a0*/  I2F.F16 R51, R51 ;  /* 0x0000003300337306 */ /* 0x000e620000200c00 */
[----:B------:R-:W-:Y:S01]  /*10b0*/  LOP3.LUT R16, R16, 0xff, RZ, 0xc0, !PT ;  /* 0x000000ff10107812 */ /* 0x000fe200078ec0ff */
[----:B------:R-:W-:Y:S01]  /*10c0*/  FFMA.FTZ R50, R48, R55, R46 ;  /* 0x0000003730327223 */ /* 0x000fe2000001002e */
[----:B------:R-:W-:Y:S01]  /*10d0*/  SHF.R.U32.HI R46, RZ, 0x8, R19 ;  /* 0x00000008ff2e7819 */ /* 0x000fe20000011613 */
[----:B0-----:R-:W-:Y:S01]  /*10e0*/  HADD2.F32 R47, -RZ, R53.H0_H0 ;  /* 0x20000035ff2f7230 */ /* 0x001fe20000004100 */
[----:B------:R-:W-:-:S03]  /*10f0*/  IADD3 R16, PT, PT, R16, -0x80, RZ ;  /* 0xffffff8010107810 */ /* 0x000fc60007ffe0ff */
[----:B------:R-:W-:Y:S01]  /*1100*/  I2F.F16 R36, R36 ;  /* 0x0000002400247306 */ /* 0x000fe20000200c00 */
[----:B------:R-:W-:Y:S01]  /*1110*/  LOP3.LUT R46, R46, 0xff, RZ, 0xc0, !PT ;  /* 0x000000ff2e2e7812 */ /* 0x000fe200078ec0ff */
[----:B------:R-:W-:-:S03]  /*1120*/  FFMA.FTZ R49, R48, R47, R49 ;  /* 0x0000002f30317223 */ /* 0x000fc60000010031 */
[----:B------:R-:W-:Y:S01]  /*1130*/  IADD3 R53, PT, PT, R46, -0x80, RZ ;  /* 0xffffff802e357810 */ /* 0x000fe20007ffe0ff */
[----:B-1----:R-:W-:Y:S01]  /*1140*/  HADD2.F32 R51, -RZ, R51.H0_H0 ;  /* 0x20000033ff337230 */ /* 0x002fe20000004100 */
[----:B------:R-:W-:Y:S02]  /*1150*/  LEA.HI R46, R18, 0xffffff80, RZ, 0x8 ;  /* 0xffffff80122e7811 */ /* 0x000fe400078f40ff */
[----:B------:R-:W0:Y:S02]  /*1160*/  I2F.F16 R47, R53 ;  /* 0x00000035002f7306 */ /* 0x000e240000200c00 */
[----:B------:R-:W-:Y:S01]  /*1170*/  FFMA.FTZ R51, R44, R51, RZ ;  /* 0x000000332c337223 */ /* 0x000fe200000100ff */
[----:B------:R-:W-:Y:S02]  /*1180*/  LEA.HI R44, R17, 0xffffff80, RZ, 0x8 ;  /* 0xffffff80112c7811 */ /* 0x000fe400078f40ff */
[----:B------:R-:W-:-:S03]  /*1190*/  SHF.R.U32.HI R17, RZ, 0x10, R17 ;  /* 0x00000010ff117819 */ /* 0x000fc60000011611 */
[----:B------:R-:W1:Y:S01]  /*11a0*/  I2F.F16 R16, R16 ;  /* 0x0000001000107306 */ /* 0x000e620000200c00 */
[----:B------:R-:W-:Y:S01]  /*11b0*/  LOP3.LUT R17, R17, 0xff, RZ, 0xc0, !PT ;  /* 0x000000ff11117812 */ /* 0x000fe200078ec0ff */
[----:B0-----:R-:W-:Y:S01]  /*11c0*/  HADD2.F32 R54, -RZ, R47.H0_H0 ;  /* 0x2000002fff367230 */ /* 0x001fe20000004100 */
[----:B------:R-:W-:-:S05]  /*11d0*/  SHF.R.U32.HI R47, RZ, 0x10, R18 ;  /* 0x00000010ff2f7819 */ /* 0x000fca0000011612 */
[----:B------:R-:W0:Y:S01]  /*11e0*/  I2F.F16 R44, R44 ;  /* 0x0000002c002c7306 */ /* 0x000e220000200c00 */
[----:B------:R-:W-:Y:S02]  /*11f0*/  IADD3 R18, PT, PT, R17, -0x80, RZ ;  /* 0xffffff8011127810 */ /* 0x000fe40007ffe0ff */
[----:B------:R-:W-:Y:S01]  /*1200*/  SHF.R.U32.HI R17, RZ, 0x10, R19 ;  /* 0x00000010ff117819 */ /* 0x000fe20000011613 */
[----:B------:R-:W-:Y:S01]  /*1210*/  FFMA.FTZ R48, R48, R54, R51 ;  /* 0x0000003630307223 */ /* 0x000fe20000010033 */
[----:B------:R-:W-:Y:S02]  /*1220*/  LOP3.LUT R47, R47, 0xff, RZ, 0xc0, !PT ;  /* 0x000000ff2f2f7812 */ /* 0x000fe400078ec0ff */
[----:B------:R-:W-:Y:S01]  /*1230*/  LOP3.LUT R17, R17, 0xff, RZ, 0xc0, !PT ;  /* 0x000000ff11117812 */ /* 0x000fe200078ec0ff */
[----:B------:R-:W3:Y:S01]  /*1240*/  I2F.F16 R18, R18 ;  /* 0x0000001200127306 */ /* 0x000ee20000200c00 */
[----:B------:R-:W-:Y:S02]  /*1250*/  IADD3 R51, PT, PT, R47, -0x80, RZ ;  /* 0xffffff802f337810 */ /* 0x000fe40007ffe0ff */
[----:B------:R-:W-:Y:S01]  /*1260*/  IADD3 R53, PT, PT, R17, -0x80, RZ ;  /* 0xffffff8011357810 */ /* 0x000fe20007ffe0ff */
[----:B------:R-:W-:Y:S01]  /*1270*/  HADD2.F32 R17, -RZ, R37.H0_H0 ;  /* 0x20000025ff117230 */ /* 0x000fe20000004100 */
[----:B------:R-:W-:Y:S01]  /*1280*/  LEA.HI R47, R19, 0xffffff80, RZ, 0x8 ;  /* 0xffffff80132f7811 */ /* 0x000fe200078f40ff */
[----:B-1----:R-:W-:-:S02]  /*1290*/  HADD2.F32 R19, -RZ, R16.H0_H0 ;  /* 0x20000010ff137230 */ /* 0x002fc40000004100 */
[----:B------:R-:W1:Y:S01]  /*12a0*/  I2F.F16 R51, R51 ;  /* 0x0000003300337306 */ /* 0x000e620000200c00 */
[----:B0-----:R-:W-:Y:S02]  /*12b0*/  HADD2.F32 R44, -RZ, R44.H0_H0 ;  /* 0x2000002cff2c7230 */ /* 0x001fe40000004100 */
[----:B------:R-:W-:Y:S01]  /*12c0*/  FFMA.FTZ R52, R19, R17, R52 ;  /* 0x0000001113347223 */ /* 0x000fe20000010034 */
[----:B---3--:R-:W-:-:S04]  /*12d0*/  HADD2.F32 R16, -RZ, R18.H0_H0 ;  /* 0x20000012ff107230 */ /* 0x008fc80000004100 */
[----:B------:R-:W0:Y:S01]  /*12e0*/  I2F.F16 R53, R53 ;  /* 0x0000003500357306 */ /* 0x000e220000200c00 */
[----:B------:R-:W-:Y:S01]  /*12f0*/  FFMA.FTZ R50, R17, R16, R50 ;  /* 0x0000001011327223 */ /* 0x000fe20000010032 */
[----:B-1----:R-:W-:-:S06]  /*1300*/  HADD2.F32 R56, -RZ, R51.H0_H0 ;  /* 0x20000033ff387230 */ /* 0x002fcc0000004100 */
[----:B------:R-:W1:Y:S01]  /*1310*/  I2F.F16 R47, R47 ;  /* 0x0000002f002f7306 */ /* 0x000e620000200c00 */
[----:B------:R-:W-:Y:S01]  /*1320*/  FFMA.FTZ R49, R17, R56, R49 ;  /* 0x0000003811317223 */ /* 0x000fe20000010031 */
[----:B0-----:R-:W-:-:S06]  /*1330*/  HADD2.F32 R51, -RZ, R53.H0_H0 ;  /* 0x20000035ff337230 */ /* 0x001fcc0000004100 */
[----:B------:R-:W0:Y:S01]  /*1340*/  I2F.F16 R46, R46 ;  /* 0x0000002e002e7306 */ /* 0x000e220000200c00 */
[----:B------:R-:W-:Y:S02]  /*1350*/  HADD2.F32 R53, -RZ, R37.H1_H1 ;  /* 0x30000025ff357230 */ /* 0x000fe40000004100 */
[----:B------:R-:W-:Y:S02]  /*1360*/  HADD2.F32 R37, -RZ, R36.H0_H0 ;  /* 0x20000024ff257230 */ /* 0x000fe40000004100 */
[----:B------:R-:W-:Y:S02]  /*1370*/  FFMA.FTZ R48, R17, R51, R48 ;  /* 0x0000003311307223 */ /* 0x000fe40000010030 */
[----:B------:R-:W3:Y:S01]  /*1380*/  LDS.64 R16, [UR4+0x8] ;  /* 0x00000804ff107984 */ /* 0x000ee20008000a00 */
[----:B-1----:R-:W-:Y:S02]  /*1390*/  HADD2.F32 R47, -RZ, R47.H0_H0 ;  /* 0x2000002fff2f7230 */ /* 0x002fe40000004100 */
[----:B------:R-:W-:Y:S01]  /*13a0*/  FFMA.FTZ R37, R37, R53, R52 ;  /* 0x0000003525257223 */ /* 0x000fe20000010034 */
[----:B0-----:R-:W-:-:S05]  /*13b0*/  HADD2.F32 R46, -RZ, R46.H0_H0 ;  /* 0x2000002eff2e7230 */ /* 0x001fca0000004100 */
[----:B------:R-:W-:Y:S01]  /*13c0*/  FFMA.FTZ R49, R53, R46, R49 ;  /* 0x0000002e35317223 */ /* 0x000fe20000010031 */
[----:B--2---:R-:W-:Y:S02]  /*13d0*/  LOP3.LUT R51, R20, 0xff, RZ, 0xc0, !PT ;  /* 0x000000ff14337812 */ /* 0x004fe400078ec0ff */
[----:B------:R-:W-:Y:S02]  /*13e0*/  LOP3.LUT R36, R21, 0xff, RZ, 0xc0, !PT ;  /* 0x000000ff15247812 */ /* 0x000fe400078ec0ff */
[----:B------:R-:W-:Y:S02]  /*13f0*/  IADD3 R51, PT, PT, R51, -0x80, RZ ;  /* 0xffffff8033337810 */ /* 0x000fe40007ffe0ff */
[----:B------:R-:W-:Y:S01]  /*1400*/  IADD3 R52, PT, PT, R36, -0x80, RZ ;  /* 0xffffff8024347810 */ /* 0x000fe20007ffe0ff */
[----:B------:R-:W-:Y:S01]  /*1410*/  FFMA.FTZ R36, R53, R44, R50 ;  /* 0x0000002c35247223 */ /* 0x000fe20000010032 */
[----:B------:R-:W-:Y:S02]  /*1420*/  LEA.HI R54, R20, 0xffffff80, RZ, 0x8 ;  /* 0xffffff8014367811 */ /* 0x000fe400078f40ff */
[----:B------:R-:W-:Y:S01]  /*1430*/  LOP3.LUT R44, R22, 0xff, RZ, 0xc0, !PT ;  /* 0x000000ff162c7812 */ /* 0x000fe200078ec0ff */
[----:B------:R-:W0:Y:S01]  /*1440*/  I2F.F16 R51, R51 ;  /* 0x0000003300337306 */ /* 0x000e220000200c00 */
[----:B------:R-:W-:-:S02]  /*1450*/  SHF.R.U32.HI R46, RZ, 0x8, R20 ;  /* 0x00000008ff2e7819 */ /* 0x000fc40000011614 */
[----:B------:R-:W-:-:S05]  /*1460*/  LEA.HI R19, R21, 0xffffff80, RZ, 0x8 ;  /* 0xffffff8015137811 */ /* 0x000fca00078f40ff */
[----:B------:R1:W2:Y:S01]  /*1470*/  I2F.F16 R18, R54 ;  /* 0x0000003600127306 */ /* 0x0002a20000200c00 */
[----:B0-----:R-:W-:-:S07]  /*1480*/  HADD2.F32 R56, -RZ, R51.H0_H0 ;  /* 0x20000033ff387230 */ /* 0x001fce0000004100 */
[----:B------:R0:W4:Y:S01]  /*1490*/  I2F.F16 R50, R52 ;  /* 0x0000003400327306 */ /* 0x0001220000200c00 */
[----:B-1----:R-:W-:Y:S01]  /*14a0*/  IADD3 R54, PT, PT, R44, -0x80, RZ ;  /* 0xffffff802c367810 */ /* 0x002fe20007ffe0ff */
[----:B------:R-:W-:Y:S01]  /*14b0*/  FFMA.FTZ R44, R53, R47, R48 ;  /* 0x0000002f352c7223 */ /* 0x000fe20000010030 */
[----:B------:R-:W-:Y:S01]  /*14c0*/  LOP3.LUT R47, R23, 0xff, RZ, 0xc0, !PT ;  /* 0x000000ff172f7812 */ /* 0x000fe200078ec0ff */
[----:B---3--:R-:W-:Y:S01]  /*14d0*/  HADD2.F32 R51, -RZ, R16.H0_H0 ;  /* 0x20000010ff337230 */ /* 0x008fe20000004100 */
[----:B------:R-:W-:Y:S02]  /*14e0*/  SHF.R.U32.HI R53, RZ, 0x8, R21 ;  /* 0x00000008ff357819 */ /* 0x000fe40000011615 */
[----:B------:R-:W-:Y:S01]  /*14f0*/  IADD3 R55, PT, PT, R47, -0x80, RZ ;  /* 0xffffff802f377810 */ /* 0x000fe20007ffe0ff */
[----:B------:R-:W1:Y:S01]  /*1500*/  I2F.F16 R48, R54 ;  /* 0x0000003600307306 */ /* 0x000e620000200c00 */
[----:B------:R-:W-:Y:S01]  /*1510*/  LOP3.LUT R47, R46, 0xff, RZ, 0xc0, !PT ;  /* 0x000000ff2e2f7812 */ /* 0x000fe200078ec0ff */
[----:B--2---:R-:W-:Y:S01]  /*1520*/  HADD2.F32 R18, -RZ, R18.H0_H0 ;  /* 0x20000012ff127230 */ /* 0x004fe20000004100 */
[----:B0-----:R-:W-:-:S02]  /*1530*/  SHF.R.U32.HI R52, RZ, 0x10, R20 ;  /* 0x00000010ff347819 */ /* 0x001fc40000011614 */
[----:B------:R-:W-:Y:S01]  /*1540*/  IADD3 R20, PT, PT, R47, -0x80, RZ ;  /* 0xffffff802f147810 */ /* 0x000fe20007ffe0ff */
[----:B------:R-:W-:Y:S01]  /*1550*/  FFMA.FTZ R47, R56, R51, R37 ;  /* 0x00000033382f7223 */ /* 0x000fe20000010025 */
[----:B------:R-:W-:Y:S01]  /*1560*/  LOP3.LUT R52, R52, 0xff, RZ, 0xc0, !PT ;  /* 0x000000ff34347812 */ /* 0x000fe200078ec0ff */
[----:B------:R-:W0:Y:S01]  /*1570*/  I2F.F16 R46, R55 ;  /* 0x00000037002e7306 */ /* 0x000e220000200c00 */
[----:B------:R-:W-:Y:S02]  /*1580*/  LOP3.LUT R53, R53, 0xff, RZ, 0xc0, !PT ;  /* 0x000000ff35357812 */ /* 0x000fe400078ec0ff */
[----:B------:R-:W-:Y:S01]  /*1590*/  IADD3 R37, PT, PT, R52, -0x80, RZ ;  /* 0xffffff8034257810 */ /* 0x000fe20007ffe0ff */
[----:B----4-:R-:W-:Y:S01]  /*15a0*/  HADD2.F32 R52, -RZ, R50.H0_H0 ;  /* 0x20000032ff347230 */ /* 0x010fe20000004100 */
[----:B------:R-:W-:Y:S02]  /*15b0*/  SHF.R.U32.HI R50, RZ, 0x10, R21 ;  /* 0x00000010ff327819 */ /* 0x000fe40000011615 */
[----:B------:R-:W-:Y:S01]  /*15c0*/  IADD3 R21, PT, PT, R53, -0x80, RZ ;  /* 0xffffff8035157810 */ /* 0x000fe20007ffe0ff */
[----:B-1----:R-:W-:Y:S01]  /*15d0*/  HADD2.F32 R54, -RZ, R48.H0_H0 ;  /* 0x20000030ff367230 */ /* 0x002fe20000004100 */
[----:B------:R-:W-:Y:S01]  /*15e0*/  LOP3.LUT R50, R50, 0xff, RZ, 0xc0, !PT ;  /* 0x000000ff32327812 */ /* 0x000fe200078ec0ff */
[C---:B------:R-:W-:Y:S01]  /*15f0*/  FFMA.FTZ R36, R51.reuse, R52, R36 ;  /* 0x0000003433247223 */ /* 0x040fe20000010024 */
[----:B------:R-:W1:Y:S01]  /*1600*/  I2F.F16 R20, R20 ;  /* 0x0000001400147306 */ /* 0x000e620000200c00 */
[--C-:B------:R-:W-:Y:S01]  /*1610*/  SHF.R.U32.HI R52, RZ, 0x8, R22.reuse ;  /* 0x00000008ff347819 */ /* 0x100fe20000011616 */
[----:B------:R-:W-:Y:S01]  /*1620*/  FFMA.FTZ R49, R51, R54, R49 ;  /* 0x0000003633317223 */ /* 0x000fe20000010031 */
[----:B------:R-:W-:Y:S01]  /*1630*/  IADD3 R48, PT, PT, R50, -0x80, RZ ;  /* 0xffffff8032307810 */ /* 0x000fe20007ffe0ff */
[----:B0-----:R-:W-:Y:S01]  /*1640*/  HADD2.F32 R53, -RZ, R46.H0_H0 ;  /* 0x2000002eff357230 */ /* 0x001fe20000004100 */
[----:B------:R-:W-:-:S02]  /*1650*/  SHF.R.U32.HI R50, RZ, 0x10, R22 ;  /* 0x00000010ff327819 */ /* 0x000fc40000011616 */
[----:B------:R-:W-:Y:S01]  /*1660*/  LOP3.LUT R52, R52, 0xff, RZ, 0xc0, !PT ;  /* 0x000000ff34347812 */ /* 0x000fe200078ec0ff */
[----:B------:R-:W0:Y:S01]  /*1670*/  I2F.F16 R21, R21 ;  /* 0x0000001500157306 */ /* 0x000e220000200c00 */
[----:B------:R-:W-:Y:S01]  /*1680*/  FFMA.FTZ R51, R51, R53, R44 ;  /* 0x0000003533337223 */ /* 0x000fe2000001002c */
[--C-:B------:R-:W-:Y:S02]  /*1690*/  SHF.R.U32.HI R53, RZ, 0x8, R23.reuse ;  /* 0x00000008ff357819 */ /* 0x100fe40000011617 */
[----:B------:R-:W-:Y:S02]  /*16a0*/  LOP3.LUT R50, R50, 0xff, RZ, 0xc0, !PT ;  /* 0x000000ff32327812 */ /* 0x000fe400078ec0ff */
[----:B------:R-:W-:Y:S01]  /*16b0*/  LOP3.LUT R53, R53, 0xff, RZ, 0xc0, !PT ;  /* 0x000000ff35357812 */ /* 0x000fe200078ec0ff */
[----:B-1----:R-:W-:Y:S01]  /*16c0*/  HADD2.F32 R56, -RZ, R20.H0_H0 ;  /* 0x20000014ff387230 */ /* 0x002fe20000004100 */
[----:B------:R-:W-:Y:S01]  /*16d0*/  SHF.R.U32.HI R54, RZ, 0x10, R23 ;  /* 0x00000010ff367819 */ /* 0x000fe20000011617 */
[----:B------:R-:W-:Y:S01]  /*16e0*/  I2F.F16 R37, R37 ;  /* 0x0000002500257306 */ /* 0x000fe20000200c00 */
[----:B------:R-:W-:-:S02]  /*16f0*/  IADD3 R44, PT, PT, R50, -0x80, RZ ;  /* 0xffffff80322c7810 */ /* 0x000fc40007ffe0ff */
[----:B------:R-:W-:Y:S02]  /*1700*/  IADD3 R50, PT, PT, R53, -0x80, RZ ;  /* 0xffffff8035327810 */ /* 0x000fe40007ffe0ff */
[----:B------:R-:W-:Y:S01]  /*1710*/  IADD3 R52, PT, PT, R52, -0x80, RZ ;  /* 0xffffff8034347810 */ /* 0x000fe20007ffe0ff */
[----:B0-----:R-:W-:Y:S01]  /*1720*/  HADD2.F32 R21, -RZ, R21.H0_H0 ;  /* 0x20000015ff157230 */ /* 0x001fe20000004100 */
[----:B------:R-:W-:Y:S01]  /*1730*/  LOP3.LUT R54, R54, 0xff, RZ, 0xc0, !PT ;  /* 0x000000ff36367812 */ /* 0x000fe200078ec0ff */
[----:B------:R-:W0:Y:S01]  /*1740*/  I2F.F16 R48, R48 ;  /* 0x0000003000307306 */ /* 0x000e220000200c00 */
[----:B------:R-:W-:Y:S01]  /*1750*/  LEA.HI R20, R22, 0xffffff80, RZ, 0x8 ;  /* 0xffffff8016147811 */ /* 0x000fe200078f40ff */
[--C-:B------:R-:W-:Y:S01]  /*1760*/  HADD2.F32 R22, -RZ, R17.reuse.H0_H0 ;  /* 0x20000011ff167230 */ /* 0x100fe20000004100 */
[----:B------:R-:W-:Y:S01]  /*1770*/  IADD3 R54, PT, PT, R54, -0x80, RZ ;  /* 0xffffff8036367810 */ /* 0x000fe20007ffe0ff */
[----:B------:R-:W-:Y:S01]  /*1780*/  HADD2.F32 R17, -RZ, R17.H1_H1 ;  /* 0x30000011ff117230 */ /* 0x000fe20000004100 */
[----:B------:R-:W-:-:S03]  /*1790*/  LEA.HI R23, R23, 0xffffff80, RZ, 0x8 ;  /* 0xffffff8017177811 */ /* 0x000fc600078f40ff */
[----:B------:R1:W2:Y:S01]  /*17a0*/  I2F.F16 R46, R52 ;  /* 0x00000034002e7306 */ /* 0x0002a20000200c00 */
[----:B0-----:R-:W-:-:S07]  /*17b0*/  HADD2.F32 R48, -RZ, R48.H0_H0 ;  /* 0x20000030ff307230 */ /* 0x001fce0000004100 */
[----:B------:R-:W0:Y:S01]  /*17c0*/  I2F.F16 R50, R50 ;  /* 0x0000003200327306 */ /* 0x000e220000200c00 */
[----:B-1----:R-:W-:-:S05]  /*17d0*/  HADD2.F32 R52, -RZ, R16.H1_H1 ;  /* 0x30000010ff347230 */ /* 0x002fca0000004100 */
[----:B------:R-:W-:Y:S01]  /*17e0*/  FFMA.FTZ R21, R52, R21, R36 ;  /* 0x0000001534157223 */ /* 0x000fe20000010024 */
[----:B------:R-:W-:Y:S01]  /*17f0*/  HADD2.F32 R36, -RZ, R37.H0_H0 ;  /* 0x20000025ff247230 */ /* 0x000fe20000004100 */
[----:B------:R-:W1:Y:S01]  /*1800*/  I2F.F16 R44, R44 ;  /* 0x0000002c002c7306 */ /* 0x000e620000200c00 */
[----:B------:R-:W-:Y:S01]  /*1810*/  FFMA.FTZ R47, R56, R52, R47 ;  /* 0x00000034382f7223 */ /* 0x000fe2000001002f */
[----:B--2---:R-:W-:Y:S02]  /*1820*/  HADD2.F32 R46, -RZ, R46.H0_H0 ;  /* 0x2000002eff2e7230 */ /* 0x004fe40000004100 */
[----:B------:R-:W-:Y:S01]  /*1830*/  FFMA.FTZ R48, R22, R48, R21 ;  /* 0x0000003016307223 */ /* 0x000fe20000010015 */
[----:B------:R-:W-:Y:S02]  /*1840*/  HADD2.F32 R21, -RZ, R0.H1_H1 ;  /* 0x30000000ff157230 */ /* 0x000fe40000004100 */
[----:B------:R-:W-:Y:S01]  /*1850*/  FFMA.FTZ R47, R36, R22, R47 ;  /* 0x00000016242f7223 */ /* 0x000fe2000001002f */
[----:B------:R-:W-:-:S02]  /*1860*/  HADD2.F32 R37, -RZ, R38.H1_H1 ;  /* 0x30000026ff257230 */ /* 0x000fc40000004100 */
[----:B------:R-:W-:Y:S01]  /*1870*/  FFMA.FTZ R49, R52, R46, R49 ;  /* 0x0000002e34317223 */ /* 0x000fe20000010031 */
[----:B------:R-:W2:Y:S01]  /*1880*/  I2F.F16 R16, R54 ;  /* 0x0000003600107306 */ /* 0x000ea20000200c00 */
[----:B0-----:R-:W-:Y:S02]  /*1890*/  HADD2.F32 R50, -RZ, R50.H0_H0 ;  /* 0x20000032ff327230 */ /* 0x001fe40000004100 */
[----:B------:R-:W-:-:S03]  /*18a0*/  FFMA.FTZ R18, R18, R17, R47 ;  /* 0x0000001112127223 */ /* 0x000fc6000001002f */
[----:B------:R-:W-:Y:S01]  /*18b0*/  FFMA.FTZ R51, R52, R50, R51 ;  /* 0x0000003234337223 */ /* 0x000fe20000010033 */
        /* <DEDUP_REMOVED lines=8> */
[----:B------:R-:W-:Y:S02]  /*1940*/  HADD2.F32 R19, -RZ, R0.H0_H0 ;  /* 0x20000000ff137230 */ /* 0x000fe40000004100 */
[----:B------:R-:W-:-:S03]  /*1950*/  FFMA.FTZ R16, R17, R16, R48 ;  /* 0x0000001011107223 */ /* 0x000fc60000010030 */
[----:B------:R-:W-:Y:S01]  /*1960*/  FMUL.FTZ R18, R18, R19 ;  /* 0x0000001312127220 */ /* 0x000fe20000410000 */
[----:B-1----:R-:W-:Y:S02]  /*1970*/  HADD2.F32 R20, -RZ, R20.H0_H0 ;  /* 0x20000014ff147230 */ /* 0x002fe40000004100 */
[----:B------:R-:W-:Y:S02]  /*1980*/  FMUL.FTZ R16, R16, R21 ;  /* 0x0000001510107220 */ /* 0x000fe40000410000 */
[----:B------:R-:W-:Y:S01]  /*1990*/  F2FP.F16.F32.PACK_AB R18, RZ, R18 ;  /* 0x00000012ff12723e */ /* 0x000fe200000000ff */
[----:B------:R-:W-:Y:S02]  /*19a0*/  FFMA.FTZ R20, R17, R20, R49 ;  /* 0x0000001411147223 */ /* 0x000fe40000010031 */
[----:B------:R-:W-:Y:S01]  /*19b0*/  F2FP.F16.F32.PACK_AB R16, RZ, R16 ;  /* 0x00000010ff10723e */ /* 0x000fe200000000ff */
[----:B0-----:R-:W-:Y:S02]  /*19c0*/  HADD2.F32 R22, -RZ, R23.H0_H0 ;  /* 0x20000017ff167230 */ /* 0x001fe40000004100 */
        /* <DEDUP_REMOVED lines=10> */
.L_x_4056:
[----:B------:R-:W-:Y:S05]  /*1a70*/  @P1 BRA `(.L_x_4057) ;  /* 0x0000000c000c1947 */ /* 0x000fea0003800000 */
[----:B-----5:R0:W2:Y:S01]  /*1a80*/  LDG.E.128.CONSTANT R16, desc[UR6][R40.64] ;  /* 0x0000000628107981 */ /* 0x0200a2000c1e9d00 */
[----:B------:R-:W-:Y:S02]  /*1a90*/  LOP3.LUT R20, R4, 0xff, RZ, 0xc0, !PT ;  /* 0x000000ff04147812 */ /* 0x000fe400078ec0ff */
[C---:B------:R-:W-:Y:S02]  /*1aa0*/  LEA.HI R44, R5.reuse, 0xffffff80, RZ, 0x8 ;  /* 0xffffff80052c7811 */ /* 0x040fe400078f40ff */
[----:B------:R-:W-:Y:S02]  /*1ab0*/  IADD3 R52, PT, PT, R20, -0x80, RZ ;  /* 0xffffff8014347810 */ /* 0x000fe40007ffe0ff */
        /* <DEDUP_REMOVED lines=12> */
[----:B------:R-:W-:Y:S01]  /*1b80*/  IADD3 R49, PT, PT, R47, -0x80, RZ ;  /* 0xffffff802f317810 */ /* 0x000fe20007ffe0ff */
[----:B------:R-:W1:Y:S01]  /*1b90*/  I2F.F16 R51, R51 ;  /* 0x0000003300337306 */ /* 0x000e620000200c00 */
[--C-:B------:R-:W-:Y:S02]  /*1ba0*/  SHF.R.U32.HI R47, RZ, 0x8, R5.reuse ;  /* 0x00000008ff2f7819 */ /* 0x100fe40000011605 */
[----:B------:R-:W-:Y:S02]  /*1bb0*/  SHF.R.U32.HI R5, RZ, 0x10, R5 ;  /* 0x00000010ff057819 */ /* 0x000fe40000011605 */
[----:B------:R-:W-:Y:S02]  /*1bc0*/  SHF.R.U32.HI R4, RZ, 0x10, R4 ;  /* 0x00000010ff047819 */ /* 0x000fe40000011604 */
[----:B------:R-:W-:Y:S01]  /*1bd0*/  LOP3.LUT R5, R5, 0xff, RZ, 0xc0, !PT ;  /* 0x000000ff05057812 */ /* 0x000fe200078ec0ff */
[----:B------:R-:W3:Y:S01]  /*1be0*/  I2F.F16 R23, R23 ;  /* 0x0000001700177306 */ /* 0x000ee20000200c00 */
[----:B------:R-:W-:-:S02]  /*1bf0*/  LEA.HI R22, R6, 0xffffff80, RZ, 0x8 ;  /* 0xffffff8006167811 */ /* 0x000fc400078f40ff */
[----:B------:R-:W-:Y:S02]  /*1c00*/  SHF.R.U32.HI R53, RZ, 0x8, R6 ;  /* 0x00000008ff357819 */ /* 0x000fe40000011606 */
[----:B------:R-:W-:Y:S02]  /*1c10*/  LOP3.LUT R4, R4, 0xff, RZ, 0xc0, !PT ;  /* 0x000000ff04047812 */ /* 0x000fe400078ec0ff */
[----:B------:R-:W-:Y:S01]  /*1c20*/  LOP3.LUT R48, R47, 0xff, RZ, 0xc0, !PT ;  /* 0x000000ff2f307812 */ /* 0x000fe200078ec0ff */
[----:B------:R-:W4:Y:S01]  /*1c30*/  I2F.F16 R37, R37 ;  /* 0x0000002500257306 */ /* 0x000f220000200c00 */
[----:B------:R-:W-:Y:S01]  /*1c40*/  IADD3 R4, PT, PT, R4, -0x80, RZ ;  /* 0xffffff8004047810 */ /* 0x000fe20007ffe0ff */
[----:B-1----:R-:W-:Y:S01]  /*1c50*/  HADD2.F32 R55, -RZ, R51.H0_H0 ;  /* 0x20000033ff377230 */ /* 0x002fe20000004100 */
[----:B------:R-:W-:Y:S02]  /*1c60*/  IADD3 R48, PT, PT, R48, -0x80, RZ ;  /* 0xffffff8030307810 */ /* 0x000fe40007ffe0ff */
[----:B------:R-:W-:Y:S01]  /*1c70*/  LOP3.LUT R53, R53, 0xff, RZ, 0xc0, !PT ;  /* 0x000000ff35357812 */ /* 0x000fe200078ec0ff */
[----:B---3--:R-:W-:-:S02]  /*1c80*/  HADD2.F32 R23, -RZ, R23.H0_H0 ;  /* 0x20000017ff177230 */ /* 0x008fc40000004100 */
[----:B------:R-:W1:Y:S01]  /*1c90*/  I2F.F16 R49, R49 ;  /* 0x0000003100317306 */ /* 0x000e620000200c00 */
[----:B------:R-:W-:Y:S02]  /*1ca0*/  LEA.HI R36, R7, 0xffffff80, RZ, 0x8 ;  /* 0xffffff8007247811 */ /* 0x000fe400078f40ff */
[----:B------:R-:W-:Y:S01]  /*1cb0*/  IADD3 R53, PT, PT, R53, -0x80, RZ ;  /* 0xffffff8035357810 */ /* 0x000fe20007ffe0ff */
[----:B----4-:R-:W-:-:S04]  /*1cc0*/  HADD2.F32 R37, -RZ, R37.H0_H0 ;  /* 0x20000025ff257230 */ /* 0x010fc80000004100 */
[----:B------:R0:W-:Y:S01]  /*1cd0*/  I2F.F16 R47, R4 ;  /* 0x00000004002f7306 */ /* 0x0001e20000200c00 */
[----:B-1----:R-:W-:-:S07]  /*1ce0*/  HADD2.F32 R54, -RZ, R49.H0_H0 ;  /* 0x20000031ff367230 */ /* 0x002fce0000004100 */
[----:B------:R-:W1:Y:S01]  /*1cf0*/  I2F.F16 R48, R48 ;  /* 0x0000003000307306 */ /* 0x000e620000200c00 */
[--C-:B0-----:R-:W-:Y:S02]  /*1d00*/  HADD2.F32 R4, -RZ, R20.reuse.H0_H0 ;  /* 0x20000014ff047230 */ /* 0x101fe40000004100 */
[----:B------:R-:W-:-:S03]  /*1d10*/  HADD2.F32 R20, -RZ, R20.H1_H1 ;  /* 0x30000014ff147230 */ /* 0x000fc60000004100 */
[C---:B------:R-:W-:Y:S01]  /*1d20*/  FFMA.FTZ R23, R4.reuse, R23, RZ ;  /* 0x0000001704177223 */ /* 0x040fe200000100ff */
[----:B------:R-:W-:Y:S01]  /*1d30*/  FFMA.FTZ R37, R4, R37, RZ ;  /* 0x0000002504257223 */ /* 0x000fe200000100ff */
[----:B------:R-:W-:Y:S01]  /*1d40*/  I2F.F16 R46, R46 ;  /* 0x0000002e002e7306 */ /* 0x000fe20000200c00 */
[----:B-1----:R-:W-:-:S07]  /*1d50*/  HADD2.F32 R48, -RZ, R48.H0_H0 ;  /* 0x20000030ff307230 */ /* 0x002fce0000004100 */
        /* <DEDUP_REMOVED lines=8> */
[----:B------:R-:W-:Y:S01]  /*1de0*/  HADD2.F32 R5, -RZ, R52.H0_H0 ;  /* 0x20000034ff057230 */ /* 0x000fe20000004100 */
[----:B------:R-:W-:-:S02]  /*1df0*/  SHF.R.U32.HI R52, RZ, 0x8, R7 ;  /* 0x00000008ff347819 */ /* 0x000fc40000011607 */
[----:B------:R-:W-:Y:S01]  /*1e00*/  SHF.R.U32.HI R7, RZ, 0x10, R7 ;  /* 0x00000010ff077819 */ /* 0x000fe20000011607 */
[----:B-1----:R-:W-:Y:S01]  /*1e10*/  HADD2.F32 R40, -RZ, R40.H0_H0 ;  /* 0x20000028ff287230 */ /* 0x002fe20000004100 */
[----:B------:R-:W-:Y:S01]  /*1e20*/  LOP3.LUT R52, R52, 0xff, RZ, 0xc0, !PT ;  /* 0x000000ff34347812 */ /* 0x000fe200078ec0ff */
[----:B------:R-:W-:Y:S01]  /*1e30*/  FFMA.FTZ R51, R5, R4, RZ ;  /* 0x0000000405337223 */ /* 0x000fe200000100ff */
[----:B------:R-:W-:Y:S01]  /*1e40*/  FFMA.FTZ R5, R4, R55, RZ ;  /* 0x0000003704057223 */ /* 0x000fe200000100ff */
[----:B------:R-:W-:Y:S01]  /*1e50*/  LOP3.LUT R4, R50, 0xff, RZ, 0xc0, !PT ;  /* 0x000000ff32047812 */ /* 0x000fe200078ec0ff */
[----:B------:R-:W-:Y:S01]  /*1e60*/  I2F.F16 R6, R6 ;  /* 0x0000000600067306 */ /* 0x000fe20000200c00 */
[----:B------:R-:W-:Y:S01]  /*1e70*/  IADD3 R52, PT, PT, R52, -0x80, RZ ;  /* 0xffffff8034347810 */ /* 0x000fe20007ffe0ff */
[----:B------:R-:W-:Y:S01]  /*1e80*/  FFMA.FTZ R51, R54, R20, R51 ;  /* 0x0000001436337223 */ /* 0x000fe20000010033 */
[----:B------:R-:W-:Y:S01]  /*1e90*/  LOP3.LUT R7, R7, 0xff, RZ, 0xc0, !PT ;  /* 0x000000ff07077812 */ /* 0x000fe200078ec0ff */
[----:B------:R-:W-:Y:S01]  /*1ea0*/  FFMA.FTZ R5, R20, R48, R5 ;  /* 0x0000003014057223 */ /* 0x000fe20000010005 */
[----:B------:R-:W-:-:S02]  /*1eb0*/  IADD3 R4, PT, PT, R4, -0x80, RZ ;  /* 0xffffff8004047810 */ /* 0x000fc40007ffe0ff */
[----:B------:R-:W-:Y:S01]  /*1ec0*/  IADD3 R49, PT, PT, R7, -0x80, RZ ;  /* 0xffffff8007317810 */ /* 0x000fe20007ffe0ff */
[----:B------:R-:W0:Y:S01]  /*1ed0*/  I2F.F16 R52, R52 ;  /* 0x0000003400347306 */ /* 0x000e220000200c00 */
[----:B------:R-:W-:Y:S02]  /*1ee0*/  LOP3.LUT R48, R17, 0xff, RZ, 0xc0, !PT ;  /* 0x000000ff11307812 */ /* 0x000fe400078ec0ff */
[----:B------:R-:W-:-:S04]  /*1ef0*/  LOP3.LUT R7, R16, 0xff, RZ, 0xc0, !PT ;  /* 0x000000ff10077812 */ /* 0x000fc800078ec0ff */
[----:B------:R-:W-:Y:S01]  /*1f00*/  IADD3 R7, PT, PT, R7, -0x80, RZ ;  /* 0xffffff8007077810 */ /* 0x000fe20007ffe0ff */
[----:B------:R1:W2:Y:S01]  /*1f10*/  I2F.F16 R50, R53 ;  /* 0x0000003500327306 */ /* 0x0002a20000200c00 */
[----:B0-----:R-:W-:-:S07]  /*1f20*/  HADD2.F32 R54, -RZ, R52.H0_H0 ;  /* 0x20000034ff367230 */ /* 0x001fce0000004100 */
[----:B------:R-:W0:Y:S01]  /*1f30*/  I2F.F16 R4, R4 ;  /* 0x0000000400047306 */ /* 0x000e220000200c00 */
[----:B-1----:R-:W-:Y:S01]  /*1f40*/  IADD3 R53, PT, PT, R48, -0x80, RZ ;  /* 0xffffff8030357810 */ /* 0x002fe20007ffe0ff */
[----:B------:R-:W-:Y:S01]  /*1f50*/  HADD2.F32 R48, -RZ, R47.H0_H0 ;  /* 0x2000002fff307230 */ /* 0x000fe20000004100 */
[----:B------:R-:W-:Y:S01]  /*1f60*/  LOP3.LUT R47, R19, 0xff, RZ, 0xc0, !PT ;  /* 0x000000ff132f7812 */ /* 0x000fe200078ec0ff */
[----:B------:R-:W-:Y:S01]  /*1f70*/  FFMA.FTZ R37, R20, R54, R37 ;  /* 0x0000003614257223 */ /* 0x000fe20000010025 */
[----:B------:R-:W-:Y:S02]  /*1f80*/  HADD2.F32 R54, -RZ, R21.H0_H0 ;  /* 0x20000015ff367230 */ /* 0x000fe40000004100 */
[----:B--2---:R-:W-:Y:S01]  /*1f90*/  HADD2.F32 R50, -RZ, R50.H0_H0 ;  /* 0x20000032ff327230 */ /* 0x004fe20000004100 */
[----:B------:R-:W1:Y:S01]  /*1fa0*/  I2F.F16 R49, R49 ;  /* 0x0000003100317306 */ /* 0x000e620000200c00 */
[----:B------:R-:W-:Y:S01]  /*1fb0*/  IADD3 R55, PT, PT, R47, -0x80, RZ ;  /* 0xffffff802f377810 */ /* 0x000fe20007ffe0ff */
[----:B------:R-:W-:-:S02]  /*1fc0*/  FFMA.FTZ R48, R48, R54, R51 ;  /* 0x0000003630307223 */ /* 0x000fc40000010033 */
[----:B------:R-:W-:Y:S01]  /*1fd0*/  FFMA.FTZ R52, R20, R50, R23 ;  /* 0x0000003214347223 */ /* 0x000fe20000010017 */
[----:B------:R-:W-:Y:S01]  /*1fe0*/  HADD2.F32 R50, -RZ, R6.H0_H0 ;  /* 0x20000006ff327230 */ /* 0x000fe20000004100 */
[--C-:B------:R-:W-:Y:S01]  /*1ff0*/  SHF.R.U32.HI R6, RZ, 0x8, R16.reuse ;  /* 0x00000008ff067819 */ /* 0x100fe20000011610 */
[----:B0-----:R-:W-:Y:S01]  /*2000*/  HADD2.F32 R51, -RZ, R4.H0_H0 ;  /* 0x20000004ff337230 */ /* 0x001fe20000004100 */
[----:B------:R-:W-:Y:S01]  /*2010*/  SHF.R.U32.HI R4, RZ, 0x10, R16 ;  /* 0x00000010ff047819 */ /* 0x000fe20000011610 */
[----:B------:R0:W-:Y:S01]  /*2020*/  I2F.F16 R20, R53 ;  /* 0x0000003500147306 */ /* 0x0001e20000200c00 */
[----:B------:R-:W-:Y:S01]  /*2030*/  FFMA.FTZ R50, R54, R50, R5 ;  /* 0x0000003236327223 */ /* 0x000fe20000010005 */
[----:B------:R-:W-:Y:S02]  /*2040*/  LOP3.LUT R5, R6, 0xff, RZ, 0xc0, !PT ;  /* 0x000000ff06057812 */ /* 0x000fe400078ec0ff */
[----:B------:R-:W-:Y:S01]  /*2050*/  LOP3.LUT R23, R18, 0xff, RZ, 0xc0, !PT ;  /* 0x000000ff12177812 */ /* 0x000fe200078ec0ff */
[----:B-1----:R-:W-:Y:S01]  /*2060*/  HADD2.F32 R56, -RZ, R49.H0_H0 ;  /* 0x20000031ff387230 */ /* 0x002fe20000004100 */
[----:B------:R-:W-:Y:S01]  /*2070*/  IADD3 R47, PT, PT, R5, -0x80, RZ ;  /* 0xffffff80052f7810 */ /* 0x000fe20007ffe0ff */
[C---:B------:R-:W-:Y:S01]  /*2080*/  FFMA.FTZ R49, R54.reuse, R51, R52 ;  /* 0x0000003336317223 */ /* 0x040fe20000010034 */
[----:B------:R-:W-:Y:S01]  /*2090*/  SHF.R.U32.HI R51, RZ, 0x8, R17 ;  /* 0x00000008ff337819 */ /* 0x000fe20000011611 */
[----:B------:R-:W1:Y:S01]  /*20a0*/  I2F.F16 R7, R7 ;  /* 0x0000000700077306 */ /* 0x000e620000200c00 */
[----:B------:R-:W-:Y:S01]  /*20b0*/  FFMA.FTZ R16, R54, R56, R37 ;  /* 0x0000003836107223 */ /* 0x000fe20000010025 */
[----:B------:R-:W-:-:S02]  /*20c0*/  LOP3.LUT R37, R4, 0xff, RZ, 0xc0, !PT ;  /* 0x000000ff04257812 */ /* 0x000fc400078ec0ff */
[----:B------:R-:W2:Y:S01]  /*20d0*/  LDS.64 R4, [UR4+0x18] ;  /* 0x00001804ff047984 */ /* 0x000ea20008000a00 */
[----:B------:R-:W-:Y:S02]  /*20e0*/  LOP3.LUT R51, R51, 0xff, RZ, 0xc0, !PT ;  /* 0x000000ff33337812 */ /* 0x000fe400078ec0ff */
[----:B------:R-:W-:Y:S01]  /*20f0*/  SHF.R.U32.HI R52, RZ, 0x10, R17 ;  /* 0x00000010ff347819 */ /* 0x000fe20000011611 */
[----:B------:R-:W-:Y:S01]  /*2100*/  I2F.F16 R6, R55 ;  /* 0x0000003700067306 */ /* 0x000fe20000200c00 */
[----:B------:R-:W-:Y:S01]  /*2110*/  IADD3 R17, PT, PT, R51, -0x80, RZ ;  /* 0xffffff8033117810 */ /* 0x000fe20007ffe0ff */
[----:B------:R-:W-:Y:S01]  /*2120*/  HADD2.F32 R51, -RZ, R21.H1_H1 ;  /* 0x30000015ff337230 */ /* 0x000fe20000004100 */
[----:B------:R-:W-:Y:S01]  /*2130*/  LOP3.LUT R52, R52, 0xff, RZ, 0xc0, !PT ;  /* 0x000000ff34347812 */ /* 0x000fe200078ec0ff */
[----:B------:R-:W-:Y:S01]  /*2140*/  HADD2.F32 R21, -RZ, R46.H0_H0 ;  /* 0x2000002eff157230 */ /* 0x000fe20000004100 */
[----:B0-----:R-:W-:Y:S02]  /*2150*/  SHF.R.U32.HI R53, RZ, 0x8, R18 ;  /* 0x00000008ff357819 */ /* 0x001fe40000011612 */
[----:B------:R-:W-:Y:S01]  /*2160*/  IADD3 R46, PT, PT, R52, -0x80, RZ ;  /* 0xffffff80342e7810 */ /* 0x000fe20007ffe0ff */
[----:B------:R-:W-:-:S02]  /*2170*/  HADD2.F32 R52, -RZ, R44.H0_H0 ;  /* 0x2000002cff347230 */ /* 0x000fc40000004100 */
[----:B------:R-:W-:Y:S01]  /*2180*/  FFMA.FTZ R21, R21, R51, R48 ;  /* 0x0000003315157223 */ /* 0x000fe20000010030 */
[----:B------:R-:W-:Y:S01]  /*2190*/  SHF.R.U32.HI R48, RZ, 0x10, R18 ;  /* 0x00000010ff307819 */ /* 0x000fe20000011612 */
[----:B------:R-:W-:Y:S01]  /*21a0*/  I2F.F16 R47, R47 ;  /* 0x0000002f002f7306 */ /* 0x000fe20000200c00 */
[----:B------:R-:W-:Y:S01]  /*21b0*/  LOP3.LUT R53, R53, 0xff, RZ, 0xc0, !PT ;  /* 0x000000ff35357812 */ /* 0x000fe200078ec0ff */
[----:B------:R-:W-:Y:S01]  /*21c0*/  FFMA.FTZ R50, R51, R52, R50 ;  /* 0x0000003433327223 */ /* 0x000fe20000010032 */
[----:B------:R-:W-:Y:S01]  /*21d0*/  LOP3.LUT R48, R48, 0xff, RZ, 0xc0, !PT ;  /* 0x000000ff30307812 */ /* 0x000fe200078ec0ff */
[----:B------:R-:W-:Y:S01]  /*21e0*/  HADD2.F32 R52, -RZ, R22.H0_H0 ;  /* 0x20000016ff347230 */ /* 0x000fe20000004100 */
[----:B------:R-:W-:Y:S01]  /*21f0*/  IADD3 R44, PT, PT, R53, -0x80, RZ ;  /* 0xffffff80352c7810 */ /* 0x000fe20007ffe0ff */
[----:B------:R-:W-:Y:S01]  /*2200*/  HADD2.F32 R53, -RZ, R36.H0_H0 ;  /* 0x20000024ff357230 */ /* 0x000fe20000004100 */
[----:B------:R-:W-:Y:S01]  /*2210*/  SHF.R.U32.HI R36, RZ, 0x8, R19 ;  /* 0x00000008ff247819 */ /* 0x000fe20000011613 */
[----:B------:R-:W0:Y:S01]  /*2220*/  I2F.F16 R17, R17 ;  /* 0x0000001100117306 */ /* 0x000e220000200c00 */
[----:B------:R-:W-:Y:S01]  /*2230*/  IADD3 R22, PT, PT, R48, -0x80, RZ ;  /* 0xffffff8030167810 */ /* 0x000fe20007ffe0ff */
[----:B------:R-:W-:Y:S01]  /*2240*/  FFMA.FTZ R49, R51, R52, R49 ;  /* 0x0000003433317223 */ /* 0x000fe20000010031 */
[----:B------:R-:W-:Y:S01]  /*2250*/  IADD3 R23, PT, PT, R23, -0x80, RZ ;  /* 0xffffff8017177810 */ /* 0x000fe20007ffe0ff */
[----:B------:R-:W-:Y:S01]  /*2260*/  FFMA.FTZ R16, R51, R53, R16 ;  /* 0x0000003533107223 */ /* 0x000fe20000010010 */
[----:B------:R-:W-:Y:S01]  /*2270*/  SHF.R.U32.HI R48, RZ, 0x10, R19 ;  /* 0x00000010ff307819 */ /* 0x000fe20000011613 */
[----:B-1----:R-:W-:Y:S01]  /*2280*/  HADD2.F32 R52, -RZ, R7.H0_H0 ;  /* 0x20000007ff347230 */ /* 0x002fe20000004100 */
[----:B------:R-:W-:Y:S01]  /*2290*/  LOP3.LUT R36, R36, 0xff, RZ, 0xc0, !PT ;  /* 0x000000ff24247812 */ /* 0x000fe200078ec0ff */
[----:B------:R-:W1:Y:S01]  /*22a0*/  I2F.F16 R44, R44 ;  /* 0x0000002c002c7306 */ /* 0x000e620000200c00 */
[----:B------:R-:W-:Y:S01]  /*22b0*/  LOP3.LUT R48, R48, 0xff, RZ, 0xc0, !PT ;  /* 0x000000ff30307812 */ /* 0x000fe200078ec0ff */
[----:B------:R-:W-:Y:S01]  /*22c0*/  HADD2.F32 R53, -RZ, R20.H0_H0 ;  /* 0x20000014ff357230 */ /* 0x000fe20000004100 */
[----:B------:R-:W-:-:S02]  /*22d0*/  IADD3 R37, PT, PT, R37, -0x80, RZ ;  /* 0xffffff8025257810 */ /* 0x000fc40007ffe0ff */
[----:B------:R-:W-:Y:S02]  /*22e0*/  IADD3 R51, PT, PT, R36, -0x80, RZ ;  /* 0xffffff8024337810 */ /* 0x000fe40007ffe0ff */
[----:B------:R-:W-:Y:S01]  /*22f0*/  IADD3 R48, PT, PT, R48, -0x80, RZ ;  /* 0xffffff8030307810 */ /* 0x000fe20007ffe0ff */
[----:B------:R-:W3:Y:S01]  /*2300*/  I2F.F16 R23, R23 ;  /* 0x0000001700177306 */ /* 0x000ee20000200c00 */
[----:B------:R-:W-:Y:S01]  /*2310*/  LEA.HI R18, R18, 0xffffff80, RZ, 0x8 ;  /* 0xffffff8012127811 */ /* 0x000fe200078f40ff */
[--C-:B--2---:R-:W-:Y:S01]  /*2320*/  HADD2.F32 R36, -RZ, R4.reuse.H0_H0 ;  /* 0x20000004ff247230 */ /* 0x104fe20000004100 */
[----:B------:R-:W-:Y:S01]  /*2330*/  LEA.HI R19, R19, 0xffffff80, RZ, 0x8 ;  /* 0xffffff8013137811 */ /* 0x000fe200078f40ff */
[----:B------:R-:W-:Y:S02]  /*2340*/  HADD2.F32 R4, -RZ, R4.H1_H1 ;  /* 0x30000004ff047230 */ /* 0x000fe40000004100 */
[----:B0-----:R-:W-:Y:S02]  /*2350*/  HADD2.F32 R17, -RZ, R17.H0_H0 ;  /* 0x20000011ff117230 */ /* 0x001fe40000004100 */
[----:B------:R-:W-:Y:S01]  /*2360*/  FFMA.FTZ R21, R52, R36, R21 ;  /* 0x0000002434157223 */ /* 0x000fe20000010015 */
[----:B------:R0:W2:Y:S01]  /*2370*/  I2F.F16 R7, R51 ;  /* 0x0000003300077306 */ /* 0x0000a20000200c00 */
[----:B-1----:R-:W-:-:S02]  /*2380*/  HADD2.F32 R44, -RZ, R44.H0_H0 ;  /* 0x2000002cff2c7230 */ /* 0x002fc40000004100 */
[--C-:B------:R-:W-:Y:S02]  /*2390*/  HADD2.F32 R20, -RZ, R5.reuse.H0_H0 ;  /* 0x20000005ff147230 */ /* 0x100fe40000004100 */
[----:B------:R-:W-:Y:S02]  /*23a0*/  HADD2.F32 R5, -RZ, R5.H1_H1 ;  /* 0x30000005ff057230 */ /* 0x000fe40000004100 */
[----:B---3--:R-:W-:Y:S01]  /*23b0*/  HADD2.F32 R52, -RZ, R23.H0_H0 ;  /* 0x20000017ff347230 */ /* 0x008fe20000004100 */
[----:B------:R-:W1:Y:S01]  /*23c0*/  I2F.F16 R37, R37 ;  /* 0x0000002500257306 */ /* 0x000e620000200c00 */
[----:B0-----:R-:W-:Y:S02]  /*23d0*/  HADD2.F32 R51, -RZ, R6.H0_H0 ;  /* 0x20000006ff337230 */ /* 0x001fe40000004100 */
[C---:B------:R-:W-:Y:S01]  /*23e0*/  FFMA.FTZ R23, R36.reuse, R53, R50 ;  /* 0x0000003524177223 */ /* 0x040fe20000010032 */
[----:B------:R-:W-:Y:S02]  /*23f0*/  HADD2.F32 R6, -RZ, R47.H0_H0 ;  /* 0x2000002fff067230 */ /* 0x000fe40000004100 */
[C---:B------:R-:W-:Y:S01]  /*2400*/  FFMA.FTZ R49, R36.reuse, R52, R49 ;  /* 0x0000003424317223 */ /* 0x040fe20000010031 */
[----:B------:R-:W-:Y:S01]  /*2410*/  FFMA.FTZ R16, R36, R51, R16 ;  /* 0x0000003324107223 */ /* 0x000fe20000010010 */
[----:B--2---:R-:W-:Y:S01]  /*2420*/  HADD2.F32 R7, -RZ, R7.H0_H0 ;  /* 0x20000007ff077230 */ /* 0x004fe20000004100 */
[----:B------:R-:W0:Y:S01]  /*2430*/  I2F.F16 R46, R46 ;  /* 0x0000002e002e7306 */ /* 0x000e220000200c00 */
[----:B------:R-:W-:Y:S01]  /*2440*/  FFMA.FTZ R21, R6, R4, R21 ;  /* 0x0000000406157223 */ /* 0x000fe20000010015 */
[C---:B------:R-:W-:Y:S01]  /*2450*/  FFMA.FTZ R17, R4.reuse, R17, R23 ;  /* 0x0000001104117223 */ /* 0x040fe20000010017 */
[C---:B------:R-:W-:Y:S01]  /*2460*/  FFMA.FTZ R49, R4.reuse, R44, R49 ;  /* 0x0000002c04317223 */ /* 0x040fe20000010031 */
[----:B------:R-:W-:Y:S01]  /*2470*/  FFMA.FTZ R7, R4, R7, R16 ;  /* 0x0000000704077223 */ /* 0x000fe20000010010 */
[----:B------:R-:W-:-:S02]  /*2480*/  HADD2.F32 R4, -RZ, R41.H0_H0 ;  /* 0x20000029ff047230 */ /* 0x000fc40000004100 */
[----:B-1----:R-:W-:Y:S01]  /*2490*/  HADD2.F32 R6, -RZ, R37.H0_H0 ;  /* 0x20000025ff067230 */ /* 0x002fe20000004100 */
[----:B------:R-:W1:Y:S04]  /*24a0*/  I2F.F16 R22, R22 ;  /* 0x0000001600167306 */ /* 0x000e680000200c00 */
[----:B------:R-:W-:Y:S01]  /*24b0*/  FFMA.FTZ R21, R6, R20, R21 ;  /* 0x0000001406157223 */ /* 0x000fe20000010015 */
[----:B0-----:R-:W-:-:S03]  /*24c0*/  HADD2.F32 R46, -RZ, R46.H0_H0 ;  /* 0x2000002eff2e7230 */ /* 0x001fc60000004100 */
[----:B------:R-:W0:Y:S01]  /*24d0*/  I2F.F16 R48, R48 ;  /* 0x0000003000307306 */ /* 0x000e220000200c00 */
[----:B------:R-:W-:Y:S01]  /*24e0*/  FFMA.FTZ R4, R4, R5, R21 ;  /* 0x0000000504047223 */ /* 0x000fe20000010015 */
[----:B------:R-:W-:Y:S02]  /*24f0*/  HADD2.F32 R21, -RZ, R38.H1_H1 ;  /* 0x30000026ff157230 */ /* 0x000fe40000004100 */
[----:B------:R-:W-:Y:S01]  /*2500*/  FFMA.FTZ R46, R20, R46, R17 ;  /* 0x0000002e142e7223 */ /* 0x000fe20000010011 */
[----:B------:R-:W-:Y:S02]  /*2510*/  HADD2.F32 R17, -RZ, R0.H1_H1 ;  /* 0x30000000ff117230 */ /* 0x000fe40000004100 */
[----:B-1----:R-:W-:Y:S01]  /*2520*/  HADD2.F32 R22, -RZ, R22.H0_H0 ;  /* 0x20000016ff167230 */ /* 0x002fe20000004100 */
[----:B------:R-:W1:Y:S01]  /*2530*/  I2F.F16 R18, R18 ;  /* 0x0000001200127306 */ /* 0x000e620000200c00 */
[----:B------:R-:W-:-:S03]  /*2540*/  FFMA.FTZ R40, R5, R40, R46 ;  /* 0x0000002805287223 */ /* 0x000fc6000001002e */
[C---:B------:R-:W-:Y:S01]  /*2550*/  FFMA.FTZ R49, R20.reuse, R22, R49 ;  /* 0x0000001614317223 */ /* 0x040fe20000010031 */
[----:B------:R-:W-:Y:S01]  /*2560*/  FMUL.FTZ R40, R17, R40 ;  /* 0x0000002811287220 */ /* 0x000fe20000410000 */
[----:B0-----:R-:W-:Y:S02]  /*2570*/  HADD2.F32 R48, -RZ, R48.H0_H0 ;  /* 0x20000030ff307230 */ /* 0x001fe40000004100 */
[----:B------:R-:W0:Y:S02]  /*2580*/  I2F.F16 R19, R19 ;  /* 0x0000001300137306 */ /* 0x000e240000200c00 */
[----:B------:R-:W-:Y:S01]  /*2590*/  F2FP.F16.F32.PACK_AB R40, RZ, R40 ;  /* 0x00000028ff28723e */ /* 0x000fe200000000ff */
[----:B------:R-:W-:Y:S01]  /*25a0*/  FFMA.FTZ R48, R20, R48, R7 ;  /* 0x0000003014307223 */ /* 0x000fe20000010007 */
[----:B------:R-:W-:Y:S02]  /*25b0*/  HADD2.F32 R7, -RZ, R0.H0_H0 ;  /* 0x20000000ff077230 */ /* 0x000fe40000004100 */
[----:B-1----:R-:W-:-:S03]  /*25c0*/  HADD2.F32 R18, -RZ, R18.H0_H0 ;  /* 0x20000012ff127230 */ /* 0x002fc60000004100 */
[----:B------:R-:W-:Y:S02]  /*25d0*/  FMUL.FTZ R4, R7, R4 ;  /* 0x0000000407047220 */ /* 0x000fe40000410000 */
[C---:B------:R-:W-:Y:S01]  /*25e0*/  FFMA.FTZ R18, R5.reuse, R18, R49 ;  /* 0x0000001205127223 */ /* 0x040fe20000010031 */
[----:B0-----:R-:W-:Y:S02]  /*25f0*/  HADD2.F32 R6, -RZ, R19.H0_H0 ;  /* 0x20000013ff067230 */ /* 0x001fe40000004100 */
[----:B------:R-:W-:Y:S01]  /*2600*/  F2FP.F16.F32.PACK_AB R4, RZ, R4 ;  /* 0x00000004ff04723e */ /* 0x000fe200000000ff */
[----:B------:R-:W-:Y:S02]  /*2610*/  HADD2.F32 R19, -RZ, R38.H0_H0 ;  /* 0x20000026ff137230 */ /* 0x000fe40000004100 */
[----:B------:R-:W-:Y:S01]  /*2620*/  FFMA.FTZ R6, R5, R6, R48 ;  /* 0x0000000605067223 */ /* 0x000fe20000010030 */
[----:B------:R-:W-:Y:S02]  /*2630*/  PRMT R4, R4, 0x5410, R40 ;  /* 0x0000541004047816 */ /* 0x000fe40000000028 */
[----:B------:R-:W-:Y:S01]  /*2640*/  FMUL.FTZ R18, R19, R18 ;  /* 0x0000001213127220 */ /* 0x000fe20000410000 */
[----:B------:R-:W-:-:S02]  /*2650*/  FMUL.FTZ R6, R21, R6 ;  /* 0x0000000615067220 */ /* 0x000fc40000410000 */
[----:B------:R-:W-:Y:S02]  /*2660*/  HFMA2 R33, R4, 1, 1, R33 ;  /* 0x3c003c0004217831 */ /* 0x000fe40000000021 */
[----:B------:R-:W-:Y:S02]  /*2670*/  F2FP.F16.F32.PACK_AB R18, RZ, R18 ;  /* 0x00000012ff12723e */ /* 0x000fe400000000ff */
[----:B------:R-:W-:-:S04]  /*2680*/  F2FP.F16.F32.PACK_AB R6, RZ, R6 ;  /* 0x00000006ff06723e */ /* 0x000fc800000000ff */
[----:B------:R-:W-:-:S05]  /*2690*/  PRMT R18, R18, 0x5410, R6 ;  /* 0x0000541012127816 */ /* 0x000fca0000000006 */
[----:B------:R-:W-:-:S07]  /*26a0*/  HADD2 R32, R18, R32 ;  /* 0x0000002012207230 */ /* 0x000fce0000000000 */
.L_x_4057:
        /* <DEDUP_REMOVED lines=9> */
[----:B------:R-:W-:Y:S02]  /*2740*/  LOP3.LUT R18, R11, 0xff, RZ, 0xc0, !PT ;  /* 0x000000ff0b127812 */ /* 0x000fe400078ec0ff */
[----:B------:R-:W-:Y:S02]  /*2750*/  IADD3 R17, PT, PT, R17, -0x80, RZ ;  /* 0xffffff8011117810 */ /* 0x000fe40007ffe0ff */
[----:B------:R-:W-:Y:S01]  /*2760*/  IADD3 R48, PT, PT, R18, -0x80, RZ ;  /* 0xffffff8012307810 */ /* 0x000fe20007ffe0ff */
[----:B------:R-:W3:Y:S01]  /*2770*/  I2F.F16 R53, R53 ;  /* 0x0000003500357306 */ /* 0x000ee20000200c00 */
[--C-:B------:R-:W-:Y:S02]  /*2780*/  SHF.R.U32.HI R18, RZ, 0x8, R8.reuse ;  /* 0x00000008ff127819 */ /* 0x100fe40000011608 */
[----:B------:R-:W-:Y:S02]  /*2790*/  SHF.R.U32.HI R8, RZ, 0x10, R8 ;  /* 0x00000010ff087819 */ /* 0x000fe40000011608 */
[----:B------:R-:W-:-:S02]  /*27a0*/  LOP3.LUT R18, R18, 0xff, RZ, 0xc0, !PT ;  /* 0x000000ff12127812 */ /* 0x000fc400078ec0ff */
[----:B------:R-:W-:Y:S01]  /*27b0*/  LOP3.LUT R8, R8, 0xff, RZ, 0xc0, !PT ;  /* 0x000000ff08087812 */ /* 0x000fe200078ec0ff */
[----:B------:R-:W4:Y:S01]  /*27c0*/  I2F.F16 R17, R17 ;  /* 0x0000001100117306 */ /* 0x000f220000200c00 */
[----:B------:R-:W-:Y:S01]  /*27d0*/  IADD3 R46, PT, PT, R18, -0x80, RZ ;  /* 0xffffff80122e7810 */ /* 0x000fe20007ffe0ff */
[----:B-1----:R-:W-:Y:S01]  /*27e0*/  HADD2.F32 R23, -RZ, R23.H0_H0 ;  /* 0x20000017ff177230 */ /* 0x002fe20000004100 */
[----:B------:R-:W-:Y:S02]  /*27f0*/  SHF.R.U32.HI R18, RZ, 0x8, R9 ;  /* 0x00000008ff127819 */ /* 0x000fe40000011609 */
[----:B------:R-:W-:Y:S02]  /*2800*/  IADD3 R8, PT, PT, R8, -0x80, RZ ;  /* 0xffffff8008087810 */ /* 0x000fe40007ffe0ff */
[----:B------:R-:W-:Y:S01]  /*2810*/  LOP3.LUT R18, R18, 0xff, RZ, 0xc0, !PT ;  /* 0x000000ff12127812 */ /* 0x000fe200078ec0ff */
[----:B------:R-:W-:Y:S01]  /*2820*/  I2F.F16 R52, R52 ;  /* 0x0000003400347306 */ /* 0x000fe20000200c00 */
[----:B0-----:R-:W-:Y:S01]  /*2830*/  SHF.R.U32.HI R35, RZ, 0x8, R10 ;  /* 0x00000008ff237819 */ /* 0x001fe2000001160a */
[----:B---3--:R-:W-:Y:S01]  /*2840*/  HADD2.F32 R55, -RZ, R53.H0_H0 ;  /* 0x20000035ff377230 */ /* 0x008fe20000004100 */
[----:B------:R-:W-:-:S02]  /*2850*/  IADD3 R44, PT, PT, R18, -0x80, RZ ;  /* 0xffffff80122c7810 */ /* 0x000fc40007ffe0ff */
[----:B------:R-:W0:Y:S01]  /*2860*/  LDS.64 R18, [UR4+0x20] ;  /* 0x00002004ff127984 */ /* 0x000e220008000a00 */
[----:B------:R-:W-:Y:S01]  /*2870*/  LEA.HI R16, R9, 0xffffff80, RZ, 0x8 ;  /* 0xffffff8009107811 */ /* 0x000fe200078f40ff */
[----:B----4-:R-:W-:Y:S01]  /*2880*/  HADD2.F32 R17, -RZ, R17.H0_H0 ;  /* 0x20000011ff117230 */ /* 0x010fe20000004100 */
[----:B------:R1:W3:Y:S01]  /*2890*/  I2F.F16 R34, R8 ;  /* 0x0000000800227306 */ /* 0x0002e20000200c00 */
[----:B------:R-:W-:Y:S02]  /*28a0*/  LOP3.LUT R37, R35, 0xff, RZ, 0xc0, !PT ;  /* 0x000000ff23257812 */ /* 0x000fe400078ec0ff */
[----:B------:R-:W-:Y:S02]  /*28b0*/  SHF.R.U32.HI R9, RZ, 0x10, R9 ;  /* 0x00000010ff097819 */ /* 0x000fe40000011609 */
[----:B------:R-:W-:Y:S02]  /*28c0*/  IADD3 R37, PT, PT, R37, -0x80, RZ ;  /* 0xffffff8025257810 */ /* 0x000fe40007ffe0ff */
[----:B------:R-:W-:Y:S01]  /*28d0*/  LEA.HI R22, R11, 0xffffff80, RZ, 0x8 ;  /* 0xffffff800b167811 */ /* 0x000fe200078f40ff */
[----:B------:R-:W-:Y:S01]  /*28e0*/  I2F.F16 R48, R48 ;  /* 0x0000003000307306 */ /* 0x000fe20000200c00 */
[----:B-1----:R-:W-:-:S02]  /*28f0*/  SHF.R.U32.HI R8, RZ, 0x8, R11 ;  /* 0x00000008ff087819 */ /* 0x002fc4000001160b */
[----:B------:R-:W-:Y:S02]  /*2900*/  LOP3.LUT R9, R9, 0xff, RZ, 0xc0, !PT ;  /* 0x000000ff09097812 */ /* 0x000fe400078ec0ff */
[----:B------:R-:W-:Y:S02]  /*2910*/  LOP3.LUT R8, R8, 0xff, RZ, 0xc0, !PT ;  /* 0x000000ff08087812 */ /* 0x000fe400078ec0ff */
[----:B------:R-:W-:Y:S01]  /*2920*/  SHF.R.U32.HI R11, RZ, 0x10, R11 ;  /* 0x00000010ff0b7819 */ /* 0x000fe2000001160b */
[----:B------:R-:W1:Y:S01]  /*2930*/  I2F.F16 R46, R46 ;  /* 0x0000002e002e7306 */ /* 0x000e620000200c00 */
[----:B------:R-:W-:Y:S01]  /*2940*/  IADD3 R49, PT, PT, R8, -0x80, RZ ;  /* 0xffffff8008317810 */ /* 0x000fe20007ffe0ff */
[----:B---3--:R-:W-:Y:S01]  /*2950*/  HADD2.F32 R34, -RZ, R34.H0_H0 ;  /* 0x20000022ff227230 */ /* 0x008fe20000004100 */
[----:B------:R-:W-:Y:S02]  /*2960*/  IADD3 R9, PT, PT, R9, -0x80, RZ ;  /* 0xffffff8009097810 */ /* 0x000fe40007ffe0ff */
[----:B------:R-:W-:-:S02]  /*2970*/  LOP3.LUT R11, R11, 0xff, RZ, 0xc0, !PT ;  /* 0x000000ff0b0b7812 */ /* 0x000fc400078ec0ff */
[----:B------:R-:W-:Y:S01]  /*2980*/  LEA.HI R36, R10, 0xffffff80, RZ, 0x8 ;  /* 0xffffff800a247811 */ /* 0x000fe200078f40ff */
[----:B------:R-:W-:Y:S01]  /*2990*/  I2F.F16 R47, R37 ;  /* 0x00000025002f7306 */ /* 0x000fe20000200c00 */
[----:B------:R-:W-:Y:S02]  /*29a0*/  IADD3 R11, PT, PT, R11, -0x80, RZ ;  /* 0xffffff800b0b7810 */ /* 0x000fe40007ffe0ff */
[----:B------:R-:W-:Y:S01]  /*29b0*/  SHF.R.U32.HI R10, RZ, 0x10, R10 ;  /* 0x00000010ff0a7819 */ /* 0x000fe2000001160a */
[----:B-1----:R-:W-:-:S04]  /*29c0*/  HADD2.F32 R53, -RZ, R46.H0_H0 ;  /* 0x2000002eff357230 */ /* 0x002fc80000004100 */
[----:B------:R-:W1:Y:S01]  /*29d0*/  I2F.F16 R35, R9 ;  /* 0x0000000900237306 */ /* 0x000e620000200c00 */
[----:B------:R-:W-:Y:S01]  /*29e0*/  LOP3.LUT R10, R10, 0xff, RZ, 0xc0, !PT ;  /* 0x000000ff0a0a7812 */ /* 0x000fe200078ec0ff */
[----:B0-----:R-:W-:-:S03]  /*29f0*/  HADD2.F32 R50, -RZ, R18.H1_H1 ;  /* 0x30000012ff327230 */ /* 0x001fc60000004100 */
[----:B------:R-:W-:-:S03]  /*2a00*/  IADD3 R10, PT, PT, R10, -0x80, RZ ;  /* 0xffffff800a0a7810 */ /* 0x000fc60007ffe0ff */
[----:B------:R-:W0:Y:S01]  /*2a10*/  I2F.F16 R44, R44 ;  /* 0x0000002c002c7306 */ /* 0x000e220000200c00 */
[----:B-1----:R-:W-:-:S07]  /*2a20*/  HADD2.F32 R35, -RZ, R35.H0_H0 ;  /* 0x20000023ff237230 */ /* 0x002fce0000004100 */
[----:B------:R1:W-:Y:S01]  /*2a30*/  I2F.F16 R41, R11 ;  /* 0x0000000b00297306 */ /* 0x0003e20000200c00 */
[----:B0-----:R-:W-:-:S07]  /*2a40*/  HADD2.F32 R44, -RZ, R44.H0_H0 ;  /* 0x2000002cff2c7230 */ /* 0x001fce0000004100 */
[----:B------:R-:W0:Y:S01]  /*2a50*/  I2F.F16 R49, R49 ;  /* 0x0000003100317306 */ /* 0x000e220000200c00 */
[----:B-1----:R-:W-:Y:S02]  /*2a60*/  HADD2.F32 R11, -RZ, R48.H0_H0 ;  /* 0x20000030ff0b7230 */ /* 0x002fe40000004100 */
[----:B------:R-:W-:-:S05]  /*2a70*/  HADD2.F32 R48, -RZ, R47.H0_H0 ;  /* 0x2000002fff307230 */ /* 0x000fca0000004100 */
[----:B------:R-:W1:Y:S08]  /*2a80*/  I2F.F16 R10, R10 ;  /* 0x0000000a000a7306 */ /* 0x000e700000200c00 */
[----:B------:R-:W3:Y:S08]  /*2a90*/  I2F.F16 R16, R16 ;  /* 0x0000001000107306 */ /* 0x000ef00000200c00 */
[----:B------:R-:W-:Y:S08]  /*2aa0*/  I2F.F16 R36, R36 ;  /* 0x0000002400247306 */ /* 0x000ff00000200c00 */
[----:B------:R-:W4:Y:S01]  /*2ab0*/  I2F.F16 R22, R22 ;  /* 0x0000001600167306 */ /* 0x000f220000200c00 */
[----:B--2---:R-:W-:-:S02]  /*2ac0*/  LOP3.LUT R8, R4, 0xff, RZ, 0xc0, !PT ;  /* 0x000000ff04087812 */ /* 0x004fc400078ec0ff */
[----:B------:R-:W-:Y:S02]  /*2ad0*/  LOP3.LUT R9, R6, 0xff, RZ, 0xc0, !PT ;  /* 0x000000ff06097812 */ /* 0x000fe400078ec0ff */
[----:B------:R-:W-:Y:S02]  /*2ae0*/  IADD3 R37, PT, PT, R8, -0x80, RZ ;  /* 0xffffff8008257810 */ /* 0x000fe40007ffe0ff */
[----:B------:R-:W-:Y:S02]  /*2af0*/  LOP3.LUT R8, R5, 0xff, RZ, 0xc0, !PT ;  /* 0x000000ff05087812 */ /* 0x000fe400078ec0ff */
[----:B------:R-:W-:Y:S02]  /*2b00*/  LEA.HI R21, R4, 0xffffff80, RZ, 0x8 ;  /* 0xffffff8004157811 */ /* 0x000fe400078f40ff */
[----:B------:R-:W-:Y:S01]  /*2b10*/  IADD3 R40, PT, PT, R8, -0x80, RZ ;  /* 0xffffff8008287810 */ /* 0x000fe20007ffe0ff */
[----:B------:R-:W-:Y:S01]  /*2b20*/  HADD2.F32 R8, -RZ, R18.H0_H0 ;  /* 0x20000012ff087230 */ /* 0x000fe20000004100 */
[----:B------:R-:W-:Y:S01]  /*2b30*/  IADD3 R18, PT, PT, R9, -0x80, RZ ;  /* 0xffffff8009127810 */ /* 0x000fe20007ffe0ff */
[----:B------:R-:W-:Y:S01]  /*2b40*/  HADD2.F32 R9, -RZ, R52.H0_H0 ;  /* 0x20000034ff097230 */ /* 0x000fe20000004100 */
[----:B------:R-:W-:Y:S01]  /*2b50*/  SHF.R.U32.HI R47, RZ, 0x8, R5 ;  /* 0x00000008ff2f7819 */ /* 0x000fe20000011605 */
[----:B0-----:R-:W-:-:S02]  /*2b60*/  HADD2.F32 R52, -RZ, R49.H0_H0 ;  /* 0x20000031ff347230 */ /* 0x001fc40000004100 */
[----:B------:R-:W-:Y:S01]  /*2b70*/  FFMA.FTZ R46, R17, R8, RZ ;  /* 0x00000008112e7223 */ /* 0x000fe200000100ff */
[----:B------:R-:W-:Y:S01]  /*2b80*/  SHF.R.U32.HI R17, RZ, 0x8, R4 ;  /* 0x00000008ff117819 */ /* 0x000fe20000011604 */
[C---:B------:R-:W-:Y:S01]  /*2b90*/  FFMA.FTZ R55, R8.reuse, R55, RZ ;  /* 0x0000003708377223 */ /* 0x040fe200000100ff */
[C---:B------:R-:W-:Y:S01]  /*2ba0*/  FFMA.FTZ R9, R8.reuse, R9, RZ ;  /* 0x0000000908097223 */ /* 0x040fe200000100ff */
[----:B------:R-:W-:Y:S01]  /*2bb0*/  FFMA.FTZ R57, R8, R11, RZ ;  /* 0x0000000b08397223 */ /* 0x000fe200000100ff */
[----:B------:R-:W-:Y:S01]  /*2bc0*/  LOP3.LUT R8, R17, 0xff, RZ, 0xc0, !PT ;  /* 0x000000ff11087812 */ /* 0x000fe200078ec0ff */
[----:B------:R-:W-:Y:S01]  /*2bd0*/  FFMA.FTZ R17, R53, R50, R46 ;  /* 0x0000003235117223 */ /* 0x000fe2000001002e */
[----:B------:R-:W-:Y:S01]  /*2be0*/  SHF.R.U32.HI R46, RZ, 0x10, R4 ;  /* 0x00000010ff2e7819 */ /* 0x000fe20000011604 */
[----:B------:R-:W-:Y:S01]  /*2bf0*/  FFMA.FTZ R55, R50, R44, R55 ;  /* 0x0000002c32377223 */ /* 0x000fe20000010037 */
[----:B------:R-:W-:Y:S01]  /*2c00*/  IADD3 R4, PT, PT, R8, -0x80, RZ ;  /* 0xffffff8008047810 */ /* 0x000fe20007ffe0ff */
[----:B------:R-:W-:Y:S01]  /*2c10*/  FFMA.FTZ R57, R50, R52, R57 ;  /* 0x0000003432397223 */ /* 0x000fe20000010039 */
[----:B------:R-:W-:Y:S01]  /*2c20*/  LOP3.LUT R8, R46, 0xff, RZ, 0xc0, !PT ;  /* 0x000000ff2e087812 */ /* 0x000fe200078ec0ff */
[----:B------:R-:W-:Y:S01]  /*2c30*/  FFMA.FTZ R46, R50, R48, R9 ;  /* 0x00000030322e7223 */ /* 0x000fe20000010009 */
[----:B------:R-:W-:Y:S01]  /*2c40*/  HADD2.F32 R48, -RZ, R19.H0_H0 ;  /* 0x20000013ff307230 */ /* 0x000fe20000004100 */
[----:B------:R-:W-:Y:S01]  /*2c50*/  SHF.R.U32.HI R49, RZ, 0x10, R5 ;  /* 0x00000010ff317819 */ /* 0x000fe20000011605 */
[----:B------:R-:W-:Y:S01]  /*2c60*/  HADD2.F32 R52, -RZ, R41.H0_H0 ;  /* 0x20000029ff347230 */ /* 0x000fe20000004100 */
[----:B------:R-:W-:Y:S01]  /*2c70*/  IADD3 R44, PT, PT, R8, -0x80, RZ ;  /* 0xffffff80082c7810 */ /* 0x000fe20007ffe0ff */
[----:B------:R-:W-:Y:S01]  /*2c80*/  HADD2.F32 R19, -RZ, R19.H1_H1 ;  /* 0x30000013ff137230 */ /* 0x000fe20000004100 */
[----:B------:R-:W0:Y:S01]  /*2c90*/  LDS.64 R8, [UR4+0x28] ;  /* 0x00002804ff087984 */ /* 0x000e220008000a00 */
[----:B------:R-:W-:Y:S01]  /*2ca0*/  FFMA.FTZ R50, R34, R48, R17 ;  /* 0x0000003022327223 */ /* 0x000fe20000010011 */
[C---:B------:R-:W-:Y:S01]  /*2cb0*/  FFMA.FTZ R34, R48.reuse, R35, R55 ;  /* 0x0000002330227223 */ /* 0x040fe20000010037 */
[----:B-1----:R-:W-:Y:S01]  /*2cc0*/  HADD2.F32 R35, -RZ, R10.H0_H0 ;  /* 0x2000000aff237230 */ /* 0x002fe20000004100 */
[----:B------:R-:W-:Y:S01]  /*2cd0*/  LOP3.LUT R49, R49, 0xff, RZ, 0xc0, !PT ;  /* 0x000000ff31317812 */ /* 0x000fe200078ec0ff */
[----:B------:R-:W-:Y:S01]  /*2ce0*/  I2F.F16 R37, R37 ;  /* 0x0000002500257306 */ /* 0x000fe20000200c00 */
[----:B------:R-:W-:Y:S01]  /*2cf0*/  LOP3.LUT R47, R47, 0xff, RZ, 0xc0, !PT ;  /* 0x000000ff2f2f7812 */ /* 0x000fe200078ec0ff */
[----:B------:R-:W-:Y:S01]  /*2d00*/  FFMA.FTZ R23, R23, R19, R50 ;  /* 0x0000001317177223 */ /* 0x000fe20000010032 */
[C---:B------:R-:W-:Y:S01]  /*2d10*/  FFMA.FTZ R46, R48.reuse, R35, R46 ;  /* 0x00000023302e7223 */ /* 0x040fe2000001002e */
[----:B------:R-:W-:Y:S01]  /*2d20*/  SHF.R.U32.HI R35, RZ, 0x10, R6 ;  /* 0x00000010ff237819 */ /* 0x000fe20000011606 */
[----:B------:R-:W-:Y:S01]  /*2d30*/  FFMA.FTZ R48, R48, R52, R57 ;  /* 0x0000003430307223 */ /* 0x000fe20000010039 */
[----:B------:R-:W-:-:S02]  /*2d40*/  IADD3 R49, PT, PT, R49, -0x80, RZ ;  /* 0xffffff8031317810 */ /* 0x000fc40007ffe0ff */
[----:B------:R-:W-:Y:S01]  /*2d50*/  LOP3.LUT R35, R35, 0xff, RZ, 0xc0, !PT ;  /* 0x000000ff23237812 */ /* 0x000fe200078ec0ff */
[----:B------:R-:W1:Y:S01]  /*2d60*/  I2F.F16 R40, R40 ;  /* 0x0000002800287306 */ /* 0x000e620000200c00 */
[----:B------:R-:W-:Y:S02]  /*2d70*/  LEA.HI R20, R5, 0xffffff80, RZ, 0x8 ;  /* 0xffffff8005147811 */ /* 0x000fe400078f40ff */
[----:B------:R-:W-:Y:S01]  /*2d80*/  IADD3 R5, PT, PT, R47, -0x80, RZ ;  /* 0xffffff802f057810 */ /* 0x000fe20007ffe0ff */
[----:B---3--:R-:W-:Y:S01]  /*2d90*/  HADD2.F32 R47, -RZ, R16.H0_H0 ;  /* 0x20000010ff2f7230 */ /* 0x008fe20000004100 */
[----:B------:R-:W-:Y:S02]  /*2da0*/  SHF.R.U32.HI R17, RZ, 0x8, R6 ;  /* 0x00000008ff117819 */ /* 0x000fe40000011606 */
[----:B------:R-:W-:Y:S01]  /*2db0*/  SHF.R.U32.HI R41, RZ, 0x8, R7 ;  /* 0x00000008ff297819 */ /* 0x000fe20000011607 */
[----:B------:R2:W-:Y:S01]  /*2dc0*/  I2F.F16 R10, R49 ;  /* 0x00000031000a7306 */ /* 0x0005e20000200c00 */
[----:B------:R-:W-:Y:S01]  /*2dd0*/  IADD3 R16, PT, PT, R35, -0x80, RZ ;  /* 0xffffff8023107810 */ /* 0x000fe20007ffe0ff */
[----:B----4-:R-:W-:Y:S01]  /*2de0*/  HADD2.F32 R35, -RZ, R22.H0_H0 ;  /* 0x20000016ff237230 */ /* 0x010fe20000004100 */
[----:B------:R-:W-:Y:S01]  /*2df0*/  LOP3.LUT R51, R7, 0xff, RZ, 0xc0, !PT ;  /* 0x000000ff07337812 */ /* 0x000fe200078ec0ff */
[----:B------:R-:W-:Y:S01]  /*2e00*/  FFMA.FTZ R34, R19, R47, R34 ;  /* 0x0000002f13227223 */ /* 0x000fe20000010022 */
[----:B------:R-:W-:-:S02]  /*2e10*/  LOP3.LUT R17, R17, 0xff, RZ, 0xc0, !PT ;  /* 0x000000ff11117812 */ /* 0x000fc400078ec0ff */
[----:B------:R-:W-:Y:S01]  /*2e20*/  LOP3.LUT R41, R41, 0xff, RZ, 0xc0, !PT ;  /* 0x000000ff29297812 */ /* 0x000fe200078ec0ff */
[----:B------:R-:W3:Y:S01]  /*2e30*/  I2F.F16 R18, R18 ;  /* 0x0000001200127306 */ /* 0x000ee20000200c00 */
[----:B--2---:R-:W-:Y:S01]  /*2e40*/  HADD2.F32 R49, -RZ, R36.H0_H0 ;  /* 0x20000024ff317230 */ /* 0x004fe20000004100 */
[----:B------:R-:W-:Y:S01]  /*2e50*/  SHF.R.U32.HI R22, RZ, 0x10, R7 ;  /* 0x00000010ff167819 */ /* 0x000fe20000011607 */
[----:B-1----:R-:W-:Y:S01]  /*2e60*/  HADD2.F32 R40, -RZ, R40.H0_H0 ;  /* 0x20000028ff287230 */ /* 0x002fe20000004100 */
[----:B------:R-:W-:Y:S02]  /*2e70*/  IADD3 R51, PT, PT, R51, -0x80, RZ ;  /* 0xffffff8033337810 */ /* 0x000fe40007ffe0ff */
[C---:B------:R-:W-:Y:S01]  /*2e80*/  FFMA.FTZ R46, R19.reuse, R49, R46 ;  /* 0x00000031132e7223 */ /* 0x040fe2000001002e */
[----:B------:R-:W-:Y:S01]  /*2e90*/  FFMA.FTZ R19, R19, R35, R48 ;  /* 0x0000002313137223 */ /* 0x000fe20000010030 */
[----:B------:R-:W-:Y:S01]  /*2ea0*/  IADD3 R17, PT, PT, R17, -0x80, RZ ;  /* 0xffffff8011117810 */ /* 0x000fe20007ffe0ff */
[----:B------:R-:W1:Y:S01]  /*2eb0*/  I2F.F16 R11, R51 ;  /* 0x00000033000b7306 */ /* 0x000e620000200c00 */
[----:B------:R-:W-:Y:S01]  /*2ec0*/  IADD3 R35, PT, PT, R41, -0x80, RZ ;  /* 0xffffff8029237810 */ /* 0x000fe20007ffe0ff */
[----:B0-----:R-:W-:Y:S01]  /*2ed0*/  HADD2.F32 R41, -RZ, R8.H0_H0 ;  /* 0x20000008ff297230 */ /* 0x001fe20000004100 */
[----:B------:R-:W-:Y:S01]  /*2ee0*/  LOP3.LUT R36, R22, 0xff, RZ, 0xc0, !PT ;  /* 0x000000ff16247812 */ /* 0x000fe200078ec0ff */
[----:B------:R-:W-:Y:S01]  /*2ef0*/  HADD2.F32 R48, -RZ, R37.H0_H0 ;  /* 0x20000025ff307230 */ /* 0x000fe20000004100 */
[----:B------:R-:W-:Y:S01]  /*2f00*/  LEA.HI R6, R6, 0xffffff80, RZ, 0x8 ;  /* 0xffffff8006067811 */ /* 0x000fe200078f40ff */
[----:B---3--:R-:W-:Y:S01]  /*2f10*/  HADD2.F32 R18, -RZ, R18.H0_H0 ;  /* 0x20000012ff127230 */ /* 0x008fe20000004100 */
[----:B------:R-:W-:Y:S01]  /*2f20*/  IADD3 R36, PT, PT, R36, -0x80, RZ ;  /* 0xffffff8024247810 */ /* 0x000fe20007ffe0ff */
[----:B------:R-:W0:Y:S01]  /*2f30*/  I2F.F16 R4, R4 ;  /* 0x0000000400047306 */ /* 0x000e220000200c00 */
[----:B------:R-:W-:Y:S01]  /*2f40*/  LEA.HI R7, R7, 0xffffff80, RZ, 0x8 ;  /* 0xffffff8007077811 */ /* 0x000fe200078f40ff */
[----:B------:R-:W-:Y:S01]  /*2f50*/  FFMA.FTZ R48, R48, R41, R23 ;  /* 0x0000002930307223 */ /* 0x000fe20000010017 */
[----:B------:R-:W-:Y:S01]  /*2f60*/  FFMA.FTZ R23, R41, R40, R34 ;  /* 0x0000002829177223 */ /* 0x000fe20000010022 */
[----:B------:R-:W-:-:S02]  /*2f70*/  HADD2.F32 R22, -RZ, R8.H1_H1 ;  /* 0x30000008ff167230 */ /* 0x000fc40000004100 */
[C---:B------:R-:W-:Y:S01]  /*2f80*/  FFMA.FTZ R37, R41.reuse, R18, R46 ;  /* 0x0000001229257223 */ /* 0x040fe2000001002e */
[----:B------:R-:W-:Y:S01]  /*2f90*/  HADD2.F32 R8, -RZ, R9.H0_H0 ;  /* 0x20000009ff087230 */ /* 0x000fe20000004100 */
[----:B------:R-:W2:Y:S01]  /*2fa0*/  I2F.F16 R5, R5 ;  /* 0x0000000500057306 */ /* 0x000ea20000200c00 */
[----:B-1----:R-:W-:Y:S02]  /*2fb0*/  HADD2.F32 R34, -RZ, R11.H0_H0 ;  /* 0x2000000bff227230 */ /* 0x002fe40000004100 */
[----:B------:R-:W-:Y:S02]  /*2fc0*/  HADD2.F32 R10, -RZ, R10.H0_H0 ;  /* 0x2000000aff0a7230 */ /* 0x000fe40000004100 */
[----:B------:R-:W-:Y:S02]  /*2fd0*/  HADD2.F32 R9, -RZ, R9.H1_H1 ;  /* 0x30000009ff097230 */ /* 0x000fe40000004100 */
[----:B------:R-:W-:Y:S01]  /*2fe0*/  FFMA.FTZ R34, R41, R34, R19 ;  /* 0x0000002229227223 */ /* 0x000fe20000010013 */
[----:B0-----:R-:W-:Y:S01]  /*2ff0*/  HADD2.F32 R11, -RZ, R4.H0_H0 ;  /* 0x20000004ff0b7230 */ /* 0x001fe20000004100 */
        /* <DEDUP_REMOVED lines=8> */
[----:B------:R-:W-:Y:S02]  /*3080*/  HADD2.F32 R5, -RZ, R0.H0_H0 ;  /* 0x20000000ff057230 */ /* 0x000fe40000004100 */
[----:B------:R-:W-:Y:S01]  /*3090*/  FFMA.FTZ R17, R22, R17, R37 ;  /* 0x0000001116117223 */ /* 0x000fe20000010025 */
        /* <DEDUP_REMOVED lines=18> */
[----:B------:R-:W-:Y:S01]  /*31c0*/  FMUL.FTZ R4, R5, R4 ;  /* 0x0000000405047220 */ /* 0x000fe20000410000 */
[----:B------:R-:W-:-:S04]  /*31d0*/  FFMA.FTZ R10, R9, R20, R10 ;  /* 0x00000014090a7223 */ /* 0x000fc8000001000a */
[----:B------:R-:W-:Y:S01]  /*31e0*/  F2FP.F16.F32.PACK_AB R4, RZ, R4 ;  /* 0x00000004ff04723e */ /* 0x000fe200000000ff */
[----:B-1----:R-:W-:-:S05]  /*31f0*/  HADD2.F32 R6, -RZ, R6.H0_H0 ;  /* 0x20000006ff067230 */ /* 0x002fca0000004100 */
[----:B------:R-:W-:Y:S01]  /*3200*/  FFMA.FTZ R6, R9, R6, R17 ;  /* 0x0000000609067223 */ /* 0x000fe20000010011 */
[----:B------:R-:W-:Y:S02]  /*3210*/  HADD2.F32 R17, -RZ, R38.H1_H1 ;  /* 0x30000026ff117230 */ /* 0x000fe40000004100 */
[----:B0-----:R-:W-:Y:S02]  /*3220*/  HADD2.F32 R8, -RZ, R7.H0_H0 ;  /* 0x20000007ff087230 */ /* 0x001fe40000004100 */
        /* <DEDUP_REMOVED lines=12> */
.L_x_4058:
[----:B-----5:R-:W-:Y:S01]  /*32f0*/  @!P0 IADD3 R31, PT, PT, R45, R28, RZ ;  /* 0x0000001c2d1f8210 */ /* 0x020fe20007ffe0ff */
        /* <DEDUP_REMOVED lines=14> */
[----:B------:R-:W-:Y:S02]  /*33e0*/  IADD3 R46, PT, PT, R17, -0x80, RZ ;  /* 0xffffff80112e7810 */ /* 0x000fe40007ffe0ff */
[----:B------:R-:W-:-:S02]  /*33f0*/  LOP3.LUT R10, R10, 0xff, RZ, 0xc0, !PT ;  /* 0x000000ff0a0a7812 */ /* 0x000fc400078ec0ff */
[----:B------:R-:W-:Y:S01]  /*3400*/  LEA.HI R16, R13, 0xffffff80, RZ, 0x8 ;  /* 0xffffff800d107811 */ /* 0x000fe200078f40ff */
[----:B------:R0:W4:Y:S01]  /*3410*/  I2F.F16 R9, R8 ;  /* 0x0000000800097306 */ /* 0x0001220000200c00 */
[----:B------:R-:W-:Y:S01]  /*3420*/  IADD3 R44, PT, PT, R10, -0x80, RZ ;  /* 0xffffff800a2c7810 */ /* 0x000fe20007ffe0ff */
[----:B-1----:R-:W-:Y:S01]  /*3430*/  HADD2.F32 R47, -RZ, R47.H0_H0 ;  /* 0x2000002fff2f7230 */ /* 0x002fe20000004100 */
[----:B---3--:R-:W1:Y:S01]  /*3440*/  LDS.64 R10, [UR4+0x30] ;  /* 0x00003004ff0a7984 */ /* 0x008e620008000a00 */
[----:B------:R-:W-:Y:S02]  /*3450*/  SHF.R.U32.HI R13, RZ, 0x10, R13 ;  /* 0x00000010ff0d7819 */ /* 0x000fe4000001160d */
[----:B------:R-:W-:Y:S02]  /*3460*/  LEA.HI R21, R14, 0xffffff80, RZ, 0x8 ;  /* 0xffffff800e157811 */ /* 0x000fe400078f40ff */
[----:B------:R-:W-:Y:S01]  /*3470*/  I2F.F16 R46, R46 ;  /* 0x0000002e002e7306 */ /* 0x000fe20000200c00 */
[----:B0-----:R-:W-:-:S02]  /*3480*/  SHF.R.U32.HI R8, RZ, 0x8, R12 ;  /* 0x00000008ff087819 */ /* 0x001fc4000001160c */
[----:B------:R-:W-:Y:S02]  /*3490*/  LOP3.LUT R13, R13, 0xff, RZ, 0xc0, !PT ;  /* 0x000000ff0d0d7812 */ /* 0x000fe400078ec0ff */
[----:B------:R-:W-:Y:S02]  /*34a0*/  LOP3.LUT R8, R8, 0xff, RZ, 0xc0, !PT ;  /* 0x000000ff08087812 */ /* 0x000fe400078ec0ff */
[----:B------:R-:W-:Y:S01]  /*34b0*/  IADD3 R13, PT, PT, R13, -0x80, RZ ;  /* 0xffffff800d0d7810 */ /* 0x000fe20007ffe0ff */
[----:B------:R-:W0:Y:S01]  /*34c0*/  I2F.F16 R44, R44 ;  /* 0x0000002c002c7306 */ /* 0x000e220000200c00 */
[----:B------:R-:W-:Y:S01]  /*34d0*/  IADD3 R8, PT, PT, R8, -0x80, RZ ;  /* 0xffffff8008087810 */ /* 0x000fe20007ffe0ff */
[----:B----4-:R-:W-:Y:S01]  /*34e0*/  HADD2.F32 R9, -RZ, R9.H0_H0 ;  /* 0x20000009ff097230 */ /* 0x010fe20000004100 */
[----:B------:R-:W-:Y:S02]  /*34f0*/  LEA.HI R20, R12, 0xffffff80, RZ, 0x8 ;  /* 0xffffff800c147811 */ /* 0x000fe400078f40ff */
[----:B------:R-:W-:-:S02]  /*3500*/  SHF.R.U32.HI R14, RZ, 0x10, R14 ;  /* 0x00000010ff0e7819 */ /* 0x000fc4000001160e */
[----:B------:R-:W-:Y:S01]  /*3510*/  SHF.R.U32.HI R12, RZ, 0x10, R12 ;  /* 0x00000010ff0c7819 */ /* 0x000fe2000001160c */
[----:B------:R3:W4:Y:S01]  /*3520*/  I2F.F16 R40, R8 ;  /* 0x0000000800287306 */ /* 0x0007220000200c00 */
[----:B------:R-:W-:Y:S02]  /*3530*/  LEA.HI R19, R15, 0xffffff80, RZ, 0x8 ;  /* 0xffffff800f137811 */ /* 0x000fe400078f40ff */
[----:B------:R-:W-:Y:S02]  /*3540*/  LOP3.LUT R14, R14, 0xff, RZ, 0xc0, !PT ;  /* 0x000000ff0e0e7812 */ /* 0x000fe400078ec0ff */
[----:B------:R-:W-:Y:S02]  /*3550*/  LOP3.LUT R12, R12, 0xff, RZ, 0xc0, !PT ;  /* 0x000000ff0c0c7812 */ /* 0x000fe400078ec0ff */
[----:B------:R-:W-:Y:S01]  /*3560*/  IADD3 R14, PT, PT, R14, -0x80, RZ ;  /* 0xffffff800e0e7810 */ /* 0x000fe20007ffe0ff */
[----:B0-----:R-:W-:Y:S01]  /*3570*/  HADD2.F32 R44, -RZ, R44.H0_H0 ;  /* 0x2000002cff2c7230 */ /* 0x001fe20000004100 */
[----:B---3--:R-:W-:Y:S01]  /*3580*/  LOP3.LUT R8, R22, 0xff, RZ, 0xc0, !PT ;  /* 0x000000ff16087812 */ /* 0x008fe200078ec0ff */
[----:B------:R-:W-:Y:S01]  /*3590*/  I2F.F16 R20, R20 ;  /* 0x0000001400147306 */ /* 0x000fe20000200c00 */
[----:B------:R-:W-:-:S02]  /*35a0*/  IADD3 R12, PT, PT, R12, -0x80, RZ ;  /* 0xffffff800c0c7810 */ /* 0x000fc40007ffe0ff */
[----:B------:R-:W-:Y:S02]  /*35b0*/  IADD3 R45, PT, PT, R8, -0x80, RZ ;  /* 0xffffff80082d7810 */ /* 0x000fe40007ffe0ff */
[--C-:B------:R-:W-:Y:S01]  /*35c0*/  SHF.R.U32.HI R8, RZ, 0x8, R15.reuse ;  /* 0x00000008ff087819 */ /* 0x100fe2000001160f */
[----:B----4-:R-:W-:Y:S01]  /*35d0*/  HADD2.F32 R40, -RZ, R40.H0_H0 ;  /* 0x20000028ff287230 */ /* 0x010fe20000004100 */
[----:B------:R-:W-:Y:S01]  /*35e0*/  SHF.R.U32.HI R15, RZ, 0x10, R15 ;  /* 0x00000010ff0f7819 */ /* 0x000fe2000001160f */
[----:B------:R-:W0:Y:S01]  /*35f0*/  I2F.F16 R22, R13 ;  /* 0x0000000d00167306 */ /* 0x000e220000200c00 */
[----:B------:R-:W-:Y:S01]  /*3600*/  LOP3.LUT R8, R8, 0xff, RZ, 0xc0, !PT ;  /* 0x000000ff08087812 */ /* 0x000fe200078ec0ff */
[----:B-1----:R-:W-:Y:S01]  /*3610*/  HADD2.F32 R36, -RZ, R10.H1_H1 ;  /* 0x3000000aff247230 */ /* 0x002fe20000004100 */
[----:B------:R-:W-:Y:S01]  /*3620*/  LOP3.LUT R15, R15, 0xff, RZ, 0xc0, !PT ;  /* 0x000000ff0f0f7812 */ /* 0x000fe200078ec0ff */
[----:B------:R-:W-:Y:S01]  /*3630*/  HADD2.F32 R37, -RZ, R11.H1_H1 ;  /* 0x3000000bff257230 */ /* 0x000fe20000004100 */
[----:B------:R-:W-:-:S02]  /*3640*/  IADD3 R41, PT, PT, R8, -0x80, RZ ;  /* 0xffffff8008297810 */ /* 0x000fc40007ffe0ff */
[----:B------:R-:W-:Y:S01]  /*3650*/  IADD3 R15, PT, PT, R15, -0x80, RZ ;  /* 0xffffff800f0f7810 */ /* 0x000fe20007ffe0ff */
[----:B------:R-:W-:Y:S01]  /*3660*/  I2F.F16 R45, R45 ;  /* 0x0000002d002d7306 */ /* 0x000fe20000200c00 */
[----:B0-----:R-:W-:-:S07]  /*3670*/  HADD2.F32 R22, -RZ, R22.H0_H0 ;  /* 0x20000016ff167230 */ /* 0x001fce0000004100 */
[----:B------:R-:W-:Y:S08]  /*3680*/  I2F.F16 R41, R41 ;  /* 0x0000002900297306 */ /* 0x000ff00000200c00 */
[----:B------:R-:W0:Y:S08]  /*3690*/  I2F.F16 R14, R14 ;  /* 0x0000000e000e7306 */ /* 0x000e300000200c00 */
[----:B------:R-:W1:Y:S01]  /*36a0*/  I2F.F16 R12, R12 ;  /* 0x0000000c000c7306 */ /* 0x000e620000200c00 */
[----:B0-----:R-:W-:-:S07]  /*36b0*/  HADD2.F32 R14, -RZ, R14.H0_H0 ;  /* 0x2000000eff0e7230 */ /* 0x001fce0000004100 */
[----:B------:R-:W-:Y:S01]  /*36c0*/  I2F.F16 R15, R15 ;  /* 0x0000000f000f7306 */ /* 0x000fe20000200c00 */
[----:B-1----:R-:W-:-:S07]  /*36d0*/  HADD2.F32 R12, -RZ, R12.H0_H0 ;  /* 0x2000000cff0c7230 */ /* 0x002fce0000004100 */
        /* <DEDUP_REMOVED lines=18> */
[----:B------:R-:W-:Y:S01]  /*3800*/  HADD2.F32 R13, -RZ, R46.H0_H0 ;  /* 0x2000002eff0d7230 */ /* 0x000fe20000004100 */
[----:B------:R-:W-:Y:S01]  /*3810*/  IADD3 R4, PT, PT, R11, -0x80, RZ ;  /* 0xffffff800b047810 */ /* 0x000fe20007ffe0ff */
[----:B------:R-:W-:-:S02]  /*3820*/  HADD2.F32 R11, -RZ, R48.H0_H0 ;  /* 0x20000030ff0b7230 */ /* 0x000fc40000004100 */
[C---:B------:R-:W-:Y:S01]  /*3830*/  FFMA.FTZ R51, R8.reuse, R47, RZ ;  /* 0x0000002f08337223 */ /* 0x040fe200000100ff */
[----:B------:R-:W-:Y:S01]  /*3840*/  LOP3.LUT R49, R49, 0xff, RZ, 0xc0, !PT ;  /* 0x000000ff31317812 */ /* 0x000fe200078ec0ff */
[C---:B------:R-:W-:Y:S01]  /*3850*/  FFMA.FTZ R47, R8.reuse, R13, RZ ;  /* 0x0000000d082f7223 */ /* 0x040fe200000100ff */
[----:B------:R-:W-:Y:S02]  /*3860*/  HADD2.F32 R46, -RZ, R45.H0_H0 ;  /* 0x2000002dff2e7230 */ /* 0x000fe40000004100 */
[----:B------:R-:W-:Y:S01]  /*3870*/  FFMA.FTZ R9, R8, R11, RZ ;  /* 0x0000000b08097223 */ /* 0x000fe200000100ff */
[----:B------:R-:W-:Y:S01]  /*3880*/  SHF.R.U32.HI R8, RZ, 0x8, R5 ;  /* 0x00000008ff087819 */ /* 0x000fe20000011605 */
[----:B------:R-:W-:Y:S01]  /*3890*/  FFMA.FTZ R45, R40, R36, R53 ;  /* 0x00000024282d7223 */ /* 0x000fe20000010035 */
[----:B------:R-:W-:Y:S01]  /*38a0*/  IADD3 R13, PT, PT, R49, -0x80, RZ ;  /* 0xffffff80310d7810 */ /* 0x000fe20007ffe0ff */
[----:B------:R-:W-:Y:S01]  /*38b0*/  FFMA.FTZ R49, R36, R46, R9 ;  /* 0x0000002e24317223 */ /* 0x000fe20000010009 */
[----:B------:R-:W-:Y:S01]  /*38c0*/  LOP3.LUT R40, R8, 0xff, RZ, 0xc0, !PT ;  /* 0x000000ff08287812 */ /* 0x000fe200078ec0ff */
[----:B------:R-:W-:Y:S01]  /*38d0*/  FFMA.FTZ R51, R36, R44, R51 ;  /* 0x0000002c24337223 */ /* 0x000fe20000010033 */
[----:B------:R-:W2:Y:S01]  /*38e0*/  LDS.64 R8, [UR4+0x38] ;  /* 0x00003804ff087984 */ /* 0x000ea20008000a00 */
[----:B------:R-:W-:Y:S01]  /*38f0*/  HADD2.F32 R44, -RZ, R41.H0_H0 ;  /* 0x20000029ff2c7230 */ /* 0x000fe20000004100 */
[----:B------:R-:W-:Y:S01]  /*3900*/  LEA.HI R17, R5, 0xffffff80, RZ, 0x8 ;  /* 0xffffff8005117811 */ /* 0x000fe200078f40ff */
[----:B------:R-:W-:Y:S01]  /*3910*/  FFMA.FTZ R45, R12, R10, R45 ;  /* 0x0000000a0c2d7223 */ /* 0x000fe2000001002d */
[----:B------:R-:W-:Y:S01]  /*3920*/  SHF.R.U32.HI R41, RZ, 0x10, R5 ;  /* 0x00000010ff297819 */ /* 0x000fe20000011605 */
[----:B------:R-:W-:Y:S01]  /*3930*/  FFMA.FTZ R22, R10, R22, R51 ;  /* 0x000000160a167223 */ /* 0x000fe20000010033 */
[----:B------:R-:W-:Y:S01]  /*3940*/  FFMA.FTZ R47, R36, R44, R47 ;  /* 0x0000002c242f7223 */ /* 0x000fe2000001002f */
[--C-:B------:R-:W-:Y:S01]  /*3950*/  SHF.R.U32.HI R36, RZ, 0x8, R6.reuse ;  /* 0x00000008ff247819 */ /* 0x100fe20000011606 */
[----:B------:R-:W-:Y:S01]  /*3960*/  HADD2.F32 R44, -RZ, R15.H0_H0 ;  /* 0x2000000fff2c7230 */ /* 0x000fe20000004100 */
[----:B------:R-:W-:Y:S01]  /*3970*/  IADD3 R5, PT, PT, R40, -0x80, RZ ;  /* 0xffffff8028057810 */ /* 0x000fe20007ffe0ff */
[----:B------:R-:W-:Y:S01]  /*3980*/  HADD2.F32 R40, -RZ, R20.H0_H0 ;  /* 0x20000014ff287230 */ /* 0x000fe20000004100 */
[----:B------:R-:W-:Y:S01]  /*3990*/  LOP3.LUT R36, R36, 0xff, RZ, 0xc0, !PT ;  /* 0x000000ff24247812 */ /* 0x000fe200078ec0ff */
[C---:B------:R-:W-:Y:S01]  /*39a0*/  FFMA.FTZ R20, R10.reuse, R14, R49 ;  /* 0x0000000e0a147223 */ /* 0x040fe20000010031 */
[----:B------:R-:W-:Y:S01]  /*39b0*/  FFMA.FTZ R47, R10, R44, R47 ;  /* 0x0000002c0a2f7223 */ /* 0x000fe2000001002f */
[----:B------:R-:W-:Y:S01]  /*39c0*/  LOP3.LUT R50, R50, 0xff, RZ, 0xc0, !PT ;  /* 0x000000ff32327812 */ /* 0x000fe200078ec0ff */
[----:B------:R-:W-:Y:S01]  /*39d0*/  FFMA.FTZ R10, R40, R37, R45 ;  /* 0x00000025280a7223 */ /* 0x000fe2000001002d */
[----:B------:R-:W-:Y:S01]  /*39e0*/  IADD3 R14, PT, PT, R36, -0x80, RZ ;  /* 0xffffff80240e7810 */ /* 0x000fe20007ffe0ff */
[----:B------:R-:W-:Y:S01]  /*39f0*/  HADD2.F32 R36, -RZ, R16.H0_H0 ;  /* 0x20000010ff247230 */ /* 0x000fe20000004100 */
[--C-:B------:R-:W-:Y:S01]  /*3a00*/  SHF.R.U32.HI R16, RZ, 0x8, R7.reuse ;  /* 0x00000008ff107819 */ /* 0x100fe20000011607 */
[----:B-1----:R-:W-:Y:S01]  /*3a10*/  HADD2.F32 R40, -RZ, R19.H0_H0 ;  /* 0x20000013ff287230 */ /* 0x002fe20000004100 */
[----:B------:R-:W1:Y:S01]  /*3a20*/  I2F.F16 R34, R34 ;  /* 0x0000002200227306 */ /* 0x000e620000200c00 */
[----:B------:R-:W-:Y:S01]  /*3a30*/  SHF.R.U32.HI R15, RZ, 0x10, R6 ;  /* 0x00000010ff0f7819 */ /* 0x000fe20000011606 */
[----:B0-----:R-:W-:Y:S01]  /*3a40*/  HADD2.F32 R23, -RZ, R23.H0_H0 ;  /* 0x20000017ff177230 */ /* 0x001fe20000004100 */
[----:B------:R-:W-:Y:S01]  /*3a50*/  LOP3.LUT R19, R16, 0xff, RZ, 0xc0, !PT ;  /* 0x000000ff10137812 */ /* 0x000fe200078ec0ff */
[C---:B------:R-:W-:Y:S01]  /*3a60*/  FFMA.FTZ R16, R37.reuse, R21, R20 ;  /* 0x0000001525107223 */ /* 0x040fe20000010014 */
[----:B------:R-:W-:Y:S01]  /*3a70*/  SHF.R.U32.HI R20, RZ, 0x10, R7 ;  /* 0x00000010ff147819 */ /* 0x000fe20000011607 */
[----:B------:R-:W-:Y:S01]  /*3a80*/  FFMA.FTZ R22, R37, R36, R22 ;  /* 0x0000002425167223 */ /* 0x000fe20000010016 */
[----:B------:R-:W-:Y:S01]  /*3a90*/  IADD3 R11, PT, PT, R50, -0x80, RZ ;  /* 0xffffff80320b7810 */ /* 0x000fe20007ffe0ff */
[----:B------:R-:W0:Y:S01]  /*3aa0*/  I2F.F16 R5, R5 ;  /* 0x0000000500057306 */ /* 0x000e220000200c00 */
[----:B------:R-:W-:Y:S01]  /*3ab0*/  LOP3.LUT R41, R41, 0xff, RZ, 0xc0, !PT ;  /* 0x000000ff29297812 */ /* 0x000fe200078ec0ff */
[----:B------:R-:W-:Y:S01]  /*3ac0*/  FFMA.FTZ R37, R37, R40, R47 ;  /* 0x0000002825257223 */ /* 0x000fe2000001002f */
[----:B------:R-:W-:-:S02]  /*3ad0*/  LOP3.LUT R15, R15, 0xff, RZ, 0xc0, !PT ;  /* 0x000000ff0f0f7812 */ /* 0x000fc400078ec0ff */
[----:B------:R-:W-:Y:S02]  /*3ae0*/  IADD3 R21, PT, PT, R19, -0x80, RZ ;  /* 0xffffff8013157810 */ /* 0x000fe40007ffe0ff */
[----:B------:R-:W-:Y:S01]  /*3af0*/  LOP3.LUT R20, R20, 0xff, RZ, 0xc0, !PT ;  /* 0x000000ff14147812 */ /* 0x000fe200078ec0ff */
[----:B------:R-:W3:Y:S01]  /*3b00*/  I2F.F16 R35, R35 ;  /* 0x0000002300237306 */ /* 0x000ee20000200c00 */
[----:B------:R-:W-:Y:S01]  /*3b10*/  IADD3 R12, PT, PT, R41, -0x80, RZ ;  /* 0xffffff80290c7810 */ /* 0x000fe20007ffe0ff */
[----:B-1----:R-:W-:Y:S01]  /*3b20*/  HADD2.F32 R34, -RZ, R34.H0_H0 ;  /* 0x20000022ff227230 */ /* 0x002fe20000004100 */
[----:B------:R-:W-:Y:S01]  /*3b30*/  IADD3 R15, PT, PT, R15, -0x80, RZ ;  /* 0xffffff800f0f7810 */ /* 0x000fe20007ffe0ff */
[--C-:B--2---:R-:W-:Y:S01]  /*3b40*/  HADD2.F32 R41, -RZ, R8.reuse.H0_H0 ;  /* 0x20000008ff297230 */ /* 0x104fe20000004100 */
[----:B------:R-:W-:Y:S01]  /*3b50*/  IADD3 R20, PT, PT, R20, -0x80, RZ ;  /* 0xffffff8014147810 */ /* 0x000fe20007ffe0ff */
[----:B------:R-:W-:Y:S01]  /*3b60*/  HADD2.F32 R8, -RZ, R8.H1_H1 ;  /* 0x30000008ff087230 */ /* 0x000fe20000004100 */
[----:B------:R-:W-:Y:S01]  /*3b70*/  LEA.HI R19, R6, 0xffffff80, RZ, 0x8 ;  /* 0xffffff8006137811 */ /* 0x000fe200078f40ff */
[----:B------:R-:W1:Y:S01]  /*3b80*/  I2F.F16 R4, R4 ;  /* 0x0000000400047306 */ /* 0x000e620000200c00 */
[----:B------:R-:W-:Y:S01]  /*3b90*/  LEA.HI R7, R7, 0xffffff80, RZ, 0x8 ;  /* 0xffffff8007077811 */ /* 0x000fe200078f40ff */
[----:B------:R-:W-:Y:S01]  /*3ba0*/  FFMA.FTZ R10, R23, R41, R10 ;  /* 0x00000029170a7223 */ /* 0x000fe2000001000a */
[----:B0-----:R-:W-:-:S02]  /*3bb0*/  HADD2.F32 R5, -RZ, R5.H0_H0 ;  /* 0x20000005ff057230 */ /* 0x001fc40000004100 */
[C---:B------:R-:W-:Y:S01]  /*3bc0*/  FFMA.FTZ R23, R41.reuse, R34, R22 ;  /* 0x0000002229177223 */ /* 0x040fe20000010016 */
[----:B------:R-:W-:Y:S02]  /*3bd0*/  HADD2.F32 R6, -RZ, R9.H0_H0 ;  /* 0x20000009ff067230 */ /* 0x000fe40000004100 */
[----:B---3--:R-:W-:Y:S01]  /*3be0*/  HADD2.F32 R35, -RZ, R35.H0_H0 ;  /* 0x20000023ff237230 */ /* 0x008fe20000004100 */
[----:B------:R-:W0:Y:S01]  /*3bf0*/  I2F.F16 R11, R11 ;  /* 0x0000000b000b7306 */ /* 0x000e220000200c00 */
[----:B------:R-:W-:Y:S01]  /*3c00*/  FFMA.FTZ R5, R8, R5, R23 ;  /* 0x0000000508057223 */ /* 0x000fe20000010017 */
[----:B------:R-:W-:Y:S02]  /*3c10*/  HADD2.F32 R9, -RZ, R9.H1_H1 ;  /* 0x30000009ff097230 */ /* 0x000fe40000004100 */
        /* <DEDUP_REMOVED lines=14> */
[----:B-1----:R-:W-:-:S06]  /*3d00*/  HADD2.F32 R4, -RZ, R13.H0_H0 ;  /* 0x2000000dff047230 */ /* 0x002fcc0000004100 */
[----:B------:R-:W1:Y:S01]  /*3d10*/  I2F.F16 R15, R15 ;  /* 0x0000000f000f7306 */ /* 0x000e620000200c00 */
[----:B------:R-:W-:Y:S02]  /*3d20*/  HADD2.F32 R13, -RZ, R38.H1_H1 ;  /* 0x30000026ff0d7230 */ /* 0x000fe40000004100 */
[----:B------:R-:W-:Y:S01]  /*3d30*/  FFMA.FTZ R11, R4, R6, R11 ;  /* 0x00000006040b7223 */ /* 0x000fe2000001000b */
[----:B0-----:R-:W-:-:S04]  /*3d40*/  HADD2.F32 R12, -RZ, R12.H0_H0 ;  /* 0x2000000cff0c7230 */ /* 0x001fc80000004100 */
        /* <DEDUP_REMOVED lines=32> */
.L_x_4059:
        /* <DEDUP_REMOVED lines=8> */
.L_x_4055:
        /* <DEDUP_REMOVED lines=8> */
.L_x_4063:
[----:B------:R-:W0:Y:S01]  /*4050*/  LDC.64 R2, c[0x0][0x3a8] ;  /* 0x0000ea00ff027b82 */ /* 0x000e220000000a00 */
[----:B------:R-:W-:Y:S01]  /*4060*/  ISETP.NE.AND P0, PT, R28, R31, PT ;  /* 0x0000001f1c00720c */ /* 0x000fe20003f05270 */
[----:B------:R1:W5:-:S12]  /*4070*/  LDG.E.128.CONSTANT R24, desc[UR6][R34.64] ;  /* 0x0000000622187981 */ /* 0x000358000c1e9d00 */
[----:B------:R-:W-:Y:S02]  /*4080*/  @!P0 LEA R20, R30, R1, 0x3 ;  /* 0x000000011e148211 */ /* 0x000fe400078e18ff */
[----:B------:R-:W-:-:S04]  /*4090*/  @!P0 MOV R42, R40 ;  /* 0x00000028002a8202 */ /* 0x000fc80000000f00 */
[----:B------:R-:W2:Y:S01]  /*40a0*/  @!P0 LDL.64 R20, [R20+0x8] ;  /* 0x0000080014148983 */ /* 0x000ea20000100a00 */
[----:B0-----:R-:W-:-:S03]  /*40b0*/  IMAD.WIDE R4, R3, 0x4, R34 ;  /* 0x0000000403047825 */ /* 0x001fc600078e0222 */
[----:B------:R-:W3:Y:S01]  /*40c0*/  @!P0 LDG.E.U16.CONSTANT R19, desc[UR6][R42.64] ;  /* 0x000000062a138981 */ /* 0x000ee2000c1e9500 */
[----:B------:R-:W-:-:S03]  /*40d0*/  IMAD.WIDE R8, R3, 0x4, R4 ;  /* 0x0000000403087825 */ /* 0x000fc600078e0204 */
[----:B------:R-:W5:Y:S01]  /*40e0*/  LDG.E.128.CONSTANT R4, desc[UR6][R4.64] ;  /* 0x0000000604047981 */ /* 0x000f62000c1e9d00 */
[----:B------:R-:W-:-:S03]  /*40f0*/  IMAD.WIDE R16, R3, 0x4, R8 ;  /* 0x0000000403107825 */ /* 0x000fc600078e0208 */
[----:B------:R-:W5:Y:S04]  /*4100*/  LDG.E.128.CONSTANT R8, desc[UR6][R8.64] ;  /* 0x0000000608087981 */ /* 0x000f68000c1e9d00 */
[----:B------:R1:W5:Y:S01]  /*4110*/  LDG.E.128.CONSTANT R12, desc[UR6][R16.64] ;  /* 0x00000006100c7981 */ /* 0x000362000c1e9d00 */
[----:B------:R-:W0:Y:S01]  /*4120*/  S2UR UR5, SR_CTAID.Y ;  /* 0x00000000000579c3 */ /* 0x000e220000002600 */
[----:B------:R-:W-:Y:S01]  /*4130*/  @!P0 IADD3 R39, PT, PT, R30, 0x1, RZ ;  /* 0x000000011e278810 */ /* 0x000fe20007ffe0ff */
[----:B------:R-:W-:Y:S01]  /*4140*/  IMAD.WIDE R36, R3, 0x4, R16 ;  /* 0x0000000403247825 */ /* 0x000fe200078e0210 */
[----:B0-----:R-:W-:Y:S02]  /*4150*/  ISETP.LE.AND P1, PT, R2, UR5, PT ;  /* 0x0000000502007c0c */ /* 0x001fe4000bf23270 */
[----:B--2---:R-:W-:-:S02]  /*4160*/  @!P0 PRMT R0, R20, 0x7610, R0 ;  /* 0x0000761014008816 */ /* 0x004fc40000000000 */
[----:B------:R-:W-:Y:S02]  /*4170*/  @!P0 PRMT R38, R21, 0x7610, R38 ;  /* 0x0000761015268816 */ /* 0x000fe40000000026 */
[----:B------:R-:W-:Y:S02]  /*4180*/  @!P0 PRMT R0, R0, 0x7610, R20 ;  /* 0x0000761000008816 */ /* 0x000fe40000000014 */
[----:B---3--:R-:W-:Y:S02]  /*4190*/  @!P0 IADD3 R31, PT, PT, R19, R28, RZ ;  /* 0x0000001c131f8210 */ /* 0x008fe40007ffe0ff */
[----:B------:R-:W-:Y:S02]  /*41a0*/  @!P0 PRMT R38, R38, 0x7610, R21 ;  /* 0x0000761026268816 */ /* 0x000fe40000000015 */
[----:B------:R-:W-:Y:S01]  /*41b0*/  IADD3 R28, PT, PT, R28, 0x20, RZ ;  /* 0x000000201c1c7810 */ /* 0x000fe20007ffe0ff */
[----:B-1----:R-:W-:Y:S06]  /*41c0*/  @P1 BRA `(.L_x_4062) ;  /* 0x00000014001c1947 */ /* 0x002fec0003800000 */
        /* <DEDUP_REMOVED lines=12> */
[----:B------:R-:W-:Y:S02]  /*4290*/  PRMT R45, R46, 0x7610, R45 ;  /* 0x000076102e2d7816 */ /* 0x000fe4000000002d */
[----:B------:R-:W-:Y:S02]  /*42a0*/  LOP3.LUT R46, R42, 0x20002, R47, 0xf8, !PT ;  /* 0x000200022a2e7812 */ /* 0x000fe400078ef82f */
[----:B------:R-:W-:-:S02]  /*42b0*/  LOP3.LUT R42, R44, 0x20002, R49, 0xf8, !PT ;  /* 0x000200022c2a7812 */ /* 0x000fc400078ef831 */
[----:B------:R-:W-:Y:S02]  /*42c0*/  LOP3.LUT R44, R48, 0x20002, R51, 0xf8, !PT ;  /* 0x00020002302c7812 */ /* 0x000fe400078ef833 */
[C---:B------:R-:W-:Y:S02]  /*42d0*/  LOP3.LUT R49, R24.reuse, 0x3e003e0, RZ, 0xc0, !PT ;  /* 0x03e003e018317812 */ /* 0x040fe400078ec0ff */
[----:B------:R-:W-:Y:S02]  /*42e0*/  LOP3.LUT R48, R24, 0x1f001f, RZ, 0xc0, !PT ;  /* 0x001f001f18307812 */ /* 0x000fe400078ec0ff */
[----:B------:R-:W-:Y:S02]  /*42f0*/  LOP3.LUT R51, R25, 0x1f001f, RZ, 0xc0, !PT ;  /* 0x001f001f19337812 */ /* 0x000fe400078ec0ff */
[----:B------:R-:W-:Y:S02]  /*4300*/  LOP3.LUT R52, R26, 0x1f001f, RZ, 0xc0, !PT ;  /* 0x001f001f1a347812 */ /* 0x000fe400078ec0ff */
[----:B------:R-:W-:-:S02]  /*4310*/  LOP3.LUT R53, R27, 0x1f001f, RZ, 0xc0, !PT ;  /* 0x001f001f1b357812 */ /* 0x000fc400078ec0ff */
[----:B------:R-:W-:Y:S02]  /*4320*/  LOP3.LUT R50, R49, 0x64006400, RZ, 0xfc, !PT ;  /* 0x6400640031327812 */ /* 0x000fe400078efcff */
[----:B------:R-:W-:Y:S02]  /*4330*/  LOP3.LUT R49, R48, 0x64006400, RZ, 0xfc, !PT ;  /* 0x6400640030317812 */ /* 0x000fe400078efcff */
        /* <DEDUP_REMOVED lines=10> */
[----:B------:R-:W-:Y:S01]  /*43e0*/  SHF.R.U32.HI R24, RZ, 0xa, R24 ;  /* 0x0000000aff187819 */ /* 0x000fe20000011618 */
[-C--:B------:R-:W-:Y:S02]  /*43f0*/  HFMA2 R51, R51, R20.reuse, RZ.H0_H0 ;  /* 0x0000001433337231 */ /* 0x080fe400000400ff */
[-C--:B------:R-:W-:Y:S02]  /*4400*/  HFMA2 R50, R55, R20.reuse, RZ ;  /* 0x0000001437327231 */ /* 0x080fe400000000ff */
[----:B------:R-:W-:Y:S02]  /*4410*/  HFMA2 R49, R53, R20, RZ.H0_H0 ;  /* 0x0000001435317231 */ /* 0x000fe400000400ff */
[----:B------:R-:W-:Y:S01]  /*4420*/  HFMA2 R48, R48, R21, R52 ;  /* 0x0000001530307231 */ /* 0x000fe20000000034 */
[----:B------:R-:W-:-:S02]  /*4430*/  LOP3.LUT R20, R47, 0x64006400, RZ, 0xfc, !PT ;  /* 0x640064002f147812 */ /* 0x000fc400078efcff */
[----:B------:R-:W-:Y:S02]  /*4440*/  LOP3.LUT R52, R26, 0x3e003e0, RZ, 0xc0, !PT ;  /* 0x03e003e01a347812 */ /* 0x000fe400078ec0ff */
[----:B------:R-:W-:Y:S01]  /*4450*/  LOP3.LUT R53, R27, 0x3e003e0, RZ, 0xc0, !PT ;  /* 0x03e003e01b357812 */ /* 0x000fe200078ec0ff */
[----:B------:R-:W-:Y:S01]  /*4460*/  HFMA2 R54, R20, R45.H0_H0, -48, -48 ;  /* 0xd200d20014367431 */ /* 0x000fe2000004002d */
[----:B------:R-:W-:Y:S02]  /*4470*/  LOP3.LUT R52, R52, 0x64006400, RZ, 0xfc, !PT ;  /* 0x6400640034347812 */ /* 0x000fe400078efcff */
[----:B------:R-:W-:Y:S01]  /*4480*/  LOP3.LUT R24, R24, 0x1f001f, RZ, 0xc0, !PT ;  /* 0x001f001f18187812 */ /* 0x000fe200078ec0ff */
[----:B------:R-:W-:Y:S01]  /*4490*/  HFMA2 R51, R54, R21, R51 ;  /* 0x0000001536337231 */ /* 0x000fe20000000033 */
[----:B------:R-:W-:Y:S02]  /*44a0*/  SHF.R.U32.HI R25, RZ, 0xa, R25 ;  /* 0x0000000aff197819 */ /* 0x000fe40000011619 */
[----:B------:R-:W-:-:S02]  /*44b0*/  SHF.R.U32.HI R26, RZ, 0xa, R26 ;  /* 0x0000000aff1a7819 */ /* 0x000fc4000001161a */
[--C-:B------:R-:W-:Y:S02]  /*44c0*/  SHF.R.U32.HI R20, RZ, 0xf, R27.reuse ;  /* 0x0000000fff147819 */ /* 0x100fe4000001161b */
[----:B------:R-:W-:Y:S01]  /*44d0*/  SHF.R.U32.HI R47, RZ, 0xa, R27 ;  /* 0x0000000aff2f7819 */ /* 0x000fe2000001161b */
[----:B------:R-:W-:Y:S01]  /*44e0*/  HFMA2 R27, R52, R45.H0_H0, -48, -48 ;  /* 0xd200d200341b7431 */ /* 0x000fe2000004002d */
[----:B------:R-:W-:Y:S02]  /*44f0*/  LOP3.LUT R54, R53, 0x64006400, RZ, 0xfc, !PT ;  /* 0x6400640035367812 */ /* 0x000fe400078efcff */
        /* <DEDUP_REMOVED lines=15> */
[----:B------:R-:W0:Y:S01]  /*45f0*/  LDS.128 R24, [UR4+0x10] ;  /* 0x00001004ff187984 */ /* 0x000e220008000c00 */
[----:B------:R-:W-:-:S02]  /*4600*/  HFMA2 R51, R52, R22, R51 ;  /* 0x0000001634337231 */ /* 0x000fc40000000033 */
[-C--:B------:R-:W-:Y:S01]  /*4610*/  HFMA2 R21, R21, R22.reuse, R50 ;  /* 0x0000001615157231 */ /* 0x080fe20000000032 */
[----:B------:R-:W-:Y:S01]  /*4620*/  LOP3.LUT R50, R4, 0x1f001f, RZ, 0xc0, !PT ;  /* 0x001f001f04327812 */ /* 0x000fe200078ec0ff */
[----:B------:R-:W-:Y:S01]  /*4630*/  HADD2 R54, R53, -1040, -1040 ;  /* 0xe410e41035367430 */ /* 0x000fe20000000000 */
[----:B------:R-:W-:Y:S02]  /*4640*/  LOP3.LUT R52, R6, 0x1f001f, RZ, 0xc0, !PT ;  /* 0x001f001f06347812 */ /* 0x000fe400078ec0ff */
[----:B------:R-:W-:Y:S01]  /*4650*/  LOP3.LUT R50, R50, 0x64006400, RZ, 0xfc, !PT ;  /* 0x6400640032327812 */ /* 0x000fe200078efcff */
[----:B------:R-:W-:Y:S01]  /*4660*/  HFMA2 R49, R54, R22, R49 ;  /* 0x0000001636317231 */ /* 0x000fe20000000031 */
[----:B------:R-:W-:Y:S02]  /*4670*/  LOP3.LUT R52, R52, 0x64006400, RZ, 0xfc, !PT ;  /* 0x6400640034347812 */ /* 0x000fe400078efcff */
[----:B------:R-:W-:Y:S01]  /*4680*/  LOP3.LUT R47, R47, 0x64006400, RZ, 0xfc, !PT ;  /* 0x640064002f2f7812 */ /* 0x000fe200078efcff */
[----:B------:R-:W-:Y:S01]  /*4690*/  HADD2 R53, R50, -1040, -1040 ;  /* 0xe410e41032357430 */ /* 0x000fe20000000000 */
[----:B------:R-:W-:Y:S01]  /*46a0*/  LOP3.LUT R20, R20, 0x10001, RZ, 0xc0, !PT ;  /* 0x0001000114147812 */ /* 0x000fe200078ec0ff */
[----:B------:R-:W-:Y:S01]  /*46b0*/  HADD2 R52, R52, -1040, -1040 ;  /* 0xe410e41034347430 */ /* 0x000fe20000000000 */
[----:B------:R-:W-:Y:S01]  /*46c0*/  SHF.R.U32.HI R55, RZ, 0xe, R7 ;  /* 0x0000000eff377819 */ /* 0x000fe20000011607 */
[----:B------:R-:W-:-:S02]  /*46d0*/  HADD2 R50, R47, -1040, -1040 ;  /* 0xe410e4102f327430 */ /* 0x000fc40000000000 */
[-C--:B------:R-:W-:Y:S01]  /*46e0*/  HFMA2 R47, R53, R23.reuse, R48 ;  /* 0x00000017352f7231 */ /* 0x080fe20000000030 */
[----:B------:R-:W-:Y:S01]  /*46f0*/  LOP3.LUT R53, R6, 0x3e003e0, RZ, 0xc0, !PT ;  /* 0x03e003e006357812 */ /* 0x000fe200078ec0ff */
[-C--:B------:R-:W-:Y:S02]  /*4700*/  HFMA2 R21, R52, R23.reuse, R21 ;  /* 0x0000001734157231 */ /* 0x080fe40000000015 */
[----:B------:R-:W-:Y:S01]  /*4710*/  HFMA2 R22, R50, R23, R51 ;  /* 0x0000001732167231 */ /* 0x000fe20000000033 */
[----:B------:R-:W-:Y:S02]  /*4720*/  LOP3.LUT R52, R7, 0x1f001f, RZ, 0xc0, !PT ;  /* 0x001f001f07347812 */ /* 0x000fe400078ec0ff */
[----:B------:R-:W-:Y:S02]  /*4730*/  LOP3.LUT R50, R4, 0x3e003e0, RZ, 0xc0, !PT ;  /* 0x03e003e004327812 */ /* 0x000fe400078ec0ff */
[----:B------:R-:W-:Y:S02]  /*4740*/  SHF.R.U32.HI R4, RZ, 0xa, R4 ;  /* 0x0000000aff047819 */ /* 0x000fe40000011604 */
[----:B------:R-:W-:-:S02]  /*4750*/  LOP3.LUT R20, R20, 0x20002, R55, 0xf8, !PT ;  /* 0x0002000214147812 */ /* 0x000fc400078ef837 */
[----:B------:R-:W-:Y:S02]  /*4760*/  SHF.R.U32.HI R48, RZ, 0xa, R6 ;  /* 0x0000000aff307819 */ /* 0x000fe40000011606 */
[----:B------:R-:W-:Y:S02]  /*4770*/  LOP3.LUT R6, R7, 0x3e003e0, RZ, 0xc0, !PT ;  /* 0x03e003e007067812 */ /* 0x000fe400078ec0ff */
[----:B------:R-:W-:Y:S02]  /*4780*/  LOP3.LUT R55, R52, 0x64006400, RZ, 0xfc, !PT ;  /* 0x6400640034377812 */ /* 0x000fe400078efcff */
[----:B------:R-:W-:Y:S02]  /*4790*/  SHF.R.U32.HI R7, RZ, 0xa, R7 ;  /* 0x0000000aff077819 */ /* 0x000fe40000011607 */
[----:B------:R-:W-:Y:S01]  /*47a0*/  LOP3.LUT R50, R50, 0x64006400, RZ, 0xfc, !PT ;  /* 0x6400640032327812 */ /* 0x000fe200078efcff */
[----:B------:R-:W-:Y:S01]  /*47b0*/  HADD2 R56, R55, -1040, -1040 ;  /* 0xe410e41037387430 */ /* 0x000fe20000000000 */
[----:B------:R-:W-:-:S02]  /*47c0*/  LOP3.LUT R4, R4, 0x1f001f, RZ, 0xc0, !PT ;  /* 0x001f001f04047812 */ /* 0x000fc400078ec0ff */
[----:B------:R-:W-:Y:S01]  /*47d0*/  LOP3.LUT R51, R5, 0x3e003e0, RZ, 0xc0, !PT ;  /* 0x03e003e005337812 */ /* 0x000fe200078ec0ff */
[----:B------:R-:W-:Y:S01]  /*47e0*/  HFMA2 R50, R50, R45.H0_H0, -48, -48 ;  /* 0xd200d20032327431 */ /* 0x000fe2000004002d */
[----:B------:R-:W-:Y:S01]  /*47f0*/  SHF.R.U32.HI R5, RZ, 0xa, R5 ;  /* 0x0000000aff057819 */ /* 0x000fe20000011605 */
[----:B------:R-:W-:Y:S01]  /*4800*/  HFMA2 R49, R56, R23, R49 ;  /* 0x0000001738317231 */ /* 0x000fe20000000031 */
[----:B------:R-:W-:Y:S01]  /*4810*/  LOP3.LUT R6, R6, 0x64006400, RZ, 0xfc, !PT ;  /* 0x6400640006067812 */ /* 0x000fe200078efcff */
[----:B0-----:R-:W-:Y:S01]  /*4820*/  HFMA2 R47, R50, R24, R47 ;  /* 0x00000018322f7231 */ /* 0x001fe2000000002f */
[----:B------:R-:W-:Y:S02]  /*4830*/  LOP3.LUT R7, R7, 0x1f001f, RZ, 0xc0, !PT ;  /* 0x001f001f07077812 */ /* 0x000fe400078ec0ff */
        /* <DEDUP_REMOVED lines=8> */
[-C--:B------:R-:W-:Y:S01]  /*48c0*/  HFMA2 R49, R6, R24.reuse, R49 ;  /* 0x0000001806317231 */ /* 0x080fe20000000031 */
        /* <DEDUP_REMOVED lines=9> */
[----:B------:R-:W-:-:S02]  /*4960*/  HADD2 R48, R48, -1040, -1040 ;  /* 0xe410e41030307430 */ /* 0x000fc40000000000 */
[----:B------:R-:W-:Y:S02]  /*4970*/  HFMA2 R22, R51, R24, R22 ;  /* 0x0000001833167231 */ /* 0x000fe40000000016 */
        /* <DEDUP_REMOVED lines=8> */
[-C--:B------:R-:W-:Y:S01]  /*4a00*/  HFMA2 R47, R50, R45.reuse.H0_H0, -48, -48 ;  /* 0xd200d200322f7431 */ /* 0x080fe2000004002d */
[----:B------:R-:W-:Y:S01]  /*4a10*/  LOP3.LUT R58, R58, 0x64006400, RZ, 0xfc, !PT ;  /* 0x640064003a3a7812 */ /* 0x000fe200078efcff */
[----:B------:R-:W-:Y:S01]  /*4a20*/  HFMA2 R21, R4, R45.H0_H0, -48, -48 ;  /* 0xd200d20004157431 */ /* 0x000fe2000004002d */
[----:B------:R-:W-:-:S02]  /*4a30*/  LOP3.LUT R22, R15, 0x3e003e0, RZ, 0xc0, !PT ;  /* 0x03e003e00f167812 */ /* 0x000fc400078ec0ff */
[C---:B------:R-:W-:Y:S01]  /*4a40*/  LOP3.LUT R56, R8.reuse, 0x1f001f, RZ, 0xc0, !PT ;  /* 0x001f001f08387812 */ /* 0x040fe200078ec0ff */
        /* <DEDUP_REMOVED lines=10> */
[----:B------:R-:W-:Y:S01]  /*4af0*/  HADD2 R56, R56, -1040, -1040 ;  /* 0xe410e41038387430 */ /* 0x000fe20000000000 */
[----:B------:R-:W-:Y:S01]  /*4b00*/  LOP3.LUT R52, R52, 0x64006400, RZ, 0xfc, !PT ;  /* 0x6400640034347812 */ /* 0x000fe200078efcff */
[-C--:B------:R-:W-:Y:S01]  /*4b10*/  HFMA2 R6, R6, R45.reuse.H0_H0, -48, -48 ;  /* 0xd200d20006067431 */ /* 0x080fe2000004002d */
[----:B------:R-:W-:Y:S01]  /*4b20*/  LOP3.LUT R53, R9, 0x1f001f, RZ, 0xc0, !PT ;  /* 0x001f001f09357812 */ /* 0x000fe200078ec0ff */
[----:B------:R-:W-:Y:S02]  /*4b30*/  HFMA2 R54, R54, R45.H0_H0, -48, -48 ;  /* 0xd200d20036367431 */ /* 0x000fe4000004002d */
[----:B------:R-:W-:-:S02]  /*4b40*/  HFMA2 R7, R56, R26, R7 ;  /* 0x0000001a38077231 */ /* 0x000fc40000000007 */
[----:B------:R-:W-:Y:S01]  /*4b50*/  HFMA2 R52, R52, R45.H0_H0, -48, -48 ;  /* 0xd200d20034347431 */ /* 0x000fe2000004002d */
[----:B------:R-:W-:Y:S02]  /*4b60*/  LOP3.LUT R53, R53, 0x64006400, RZ, 0xfc, !PT ;  /* 0x6400640035357812 */ /* 0x000fe400078efcff */
[----:B------:R-:W-:Y:S02]  /*4b70*/  SHF.R.U32.HI R57, RZ, 0xd, R11 ;  /* 0x0000000dff397819 */ /* 0x000fe4000001160b */
[----:B------:R-:W-:Y:S01]  /*4b80*/  SHF.R.U32.HI R55, RZ, 0xd, R10 ;  /* 0x0000000dff377819 */ /* 0x000fe2000001160a */
[----:B------:R-:W-:Y:S01]  /*4b90*/  HADD2 R56, R53, -1040, -1040 ;  /* 0xe410e41035387430 */ /* 0x000fe20000000000 */
[----:B------:R-:W-:Y:S02]  /*4ba0*/  LOP3.LUT R53, R11, 0x1f001f, RZ, 0xc0, !PT ;  /* 0x001f001f0b357812 */ /* 0x000fe400078ec0ff */
[----:B------:R-:W-:Y:S01]  /*4bb0*/  LOP3.LUT R20, R20, 0x40004, R57, 0xf8, !PT ;  /* 0x0004000414147812 */ /* 0x000fe200078ef839 */
[----:B------:R-:W-:Y:S01]  /*4bc0*/  HFMA2 R5, R56, R26, R5 ;  /* 0x0000001a38057231 */ /* 0x000fe20000000005 */
[----:B------:R-:W-:-:S02]  /*4bd0*/  LOP3.LUT R53, R53, 0x64006400, RZ, 0xfc, !PT ;  /* 0x6400640035357812 */ /* 0x000fc400078efcff */
[----:B------:R-:W-:Y:S02]  /*4be0*/  SHF.R.U32.HI R57, RZ, 0xc, R13 ;  /* 0x0000000cff397819 */ /* 0x000fe4000001160d */
[----:B------:R-:W-:Y:S02]  /*4bf0*/  LOP3.LUT R55, R44, 0x40004, R55, 0xf8, !PT ;  /* 0x000400042c377812 */ /* 0x000fe400078ef837 */
[----:B------:R-:W-:-:S04]  /*4c00*/  SHF.R.U32.HI R11, RZ, 0xa, R11 ;  /* 0x0000000aff0b7819 */ /* 0x000fc8000001160b */
        /* <DEDUP_REMOVED lines=11> */
[-C--:B------:R-:W-:Y:S02]  /*4cc0*/  HFMA2 R24, R58, R45.reuse.H0_H0, -48, -48 ;  /* 0xd200d2003a187431 */ /* 0x080fe4000004002d */
[-C--:B------:R-:W-:Y:S02]  /*4cd0*/  HFMA2 R22, R60, R45.reuse.H0_H0, -48, -48 ;  /* 0xd200d2003c167431 */ /* 0x080fe4000004002d */
[----:B------:R-:W-:Y:S01]  /*4ce0*/  HFMA2 R50, R50, R45.H0_H0, -48, -48 ;  /* 0xd200d20032327431 */ /* 0x000fe2000004002d */
[----:B------:R-:W-:-:S02]  /*4cf0*/  LOP3.LUT R45, R10, 0x1f001f, RZ, 0xc0, !PT ;  /* 0x001f001f0a2d7812 */ /* 0x000fc400078ec0ff */
[----:B------:R-:W-:Y:S02]  /*4d00*/  SHF.R.U32.HI R10, RZ, 0xa, R10 ;  /* 0x0000000aff0a7819 */ /* 0x000fe4000001160a */
[----:B------:R-:W-:Y:S02]  /*4d10*/  LOP3.LUT R45, R45, 0x64006400, RZ, 0xfc, !PT ;  /* 0x640064002d2d7812 */ /* 0x000fe400078efcff */
[----:B------:R-:W-:-:S03]  /*4d20*/  LOP3.LUT R10, R10, 0x1f001f, RZ, 0xc0, !PT ;  /* 0x001f001f0a0a7812 */ /* 0x000fc600078ec0ff */
[----:B------:R-:W-:-:S04]  /*4d30*/  HADD2 R56, R45, -1040, -1040 ;  /* 0xe410e4102d387430 */ /* 0x000fc80000000000 */
[-C--:B------:R-:W-:Y:S01]  /*4d40*/  HFMA2 R45, R56, R26.reuse, R51 ;  /* 0x0000001a382d7231 */ /* 0x080fe20000000033 */
[----:B------:R-:W-:Y:S01]  /*4d50*/  SHF.R.U32.HI R51, RZ, 0xd, R8 ;  /* 0x0000000dff337819 */ /* 0x000fe20000011608 */
[----:B------:R-:W-:Y:S01]  /*4d60*/  HADD2 R56, R53, -1040, -1040 ;  /* 0xe410e41035387430 */ /* 0x000fe20000000000 */
[----:B------:R-:W-:Y:S01]  /*4d70*/  SHF.R.U32.HI R53, RZ, 0xd, R9 ;  /* 0x0000000dff357819 */ /* 0x000fe20000011609 */
[-C--:B------:R-:W-:Y:S01]  /*4d80*/  HFMA2 R45, R54, R27.reuse, R45 ;  /* 0x0000001b362d7231 */ /* 0x080fe2000000002d */
[----:B------:R-:W-:Y:S01]  /*4d90*/  LOP3.LUT R46, R46, 0x40004, R51, 0xf8, !PT ;  /* 0x000400042e2e7812 */ /* 0x000fe200078ef833 */
[----:B------:R-:W-:Y:S02]  /*4da0*/  HFMA2 R26, R56, R26, R49 ;  /* 0x0000001a381a7231 */ /* 0x000fe40000000031 */
[-C--:B------:R-:W-:Y:S02]  /*4db0*/  HFMA2 R51, R6, R27.reuse, R7 ;  /* 0x0000001b06337231 */ /* 0x080fe40000000007 */
[-C--:B------:R-:W-:Y:S01]  /*4dc0*/  HFMA2 R49, R4, R27.reuse, R5 ;  /* 0x0000001b04317231 */ /* 0x080fe20000000005 */
[----:B------:R-:W-:Y:S01]  /*4dd0*/  LOP3.LUT R42, R42, 0x40004, R53, 0xf8, !PT ;  /* 0x000400042a2a7812 */ /* 0x000fe200078ef835 */
[----:B------:R-:W0:Y:S01]  /*4de0*/  LDS.128 R4, [UR4+0x20] ;  /* 0x00002004ff047984 */ /* 0x000e220008000c00 */
[----:B------:R-:W-:Y:S01]  /*4df0*/  SHF.R.U32.HI R53, RZ, 0xc, R12 ;  /* 0x0000000cff357819 */ /* 0x000fe2000001160c */
[----:B------:R-:W-:Y:S01]  /*4e00*/  HFMA2 R26, R52, R27, R26 ;  /* 0x0000001b341a7231 */ /* 0x000fe2000000001a */
[----:B------:R-:W-:-:S02]  /*4e10*/  LOP3.LUT R44, R42, 0x80008, R57, 0xf8, !PT ;  /* 0x000800082a2c7812 */ /* 0x000fc400078ef839 */
[----:B------:R-:W-:Y:S02]  /*4e20*/  LOP3.LUT R53, R46, 0x80008, R53, 0xf8, !PT ;  /* 0x000800082e357812 */ /* 0x000fe400078ef835 */
[----:B------:R-:W-:Y:S02]  /*4e30*/  SHF.R.U32.HI R42, RZ, 0xb, R16 ;  /* 0x0000000bff2a7819 */ /* 0x000fe40000011610 */
[----:B------:R-:W-:Y:S02]  /*4e40*/  SHF.R.U32.HI R8, RZ, 0xa, R8 ;  /* 0x0000000aff087819 */ /* 0x000fe40000011608 */
[----:B------:R-:W-:Y:S02]  /*4e50*/  LOP3.LUT R42, R53, 0x100010, R42, 0xf8, !PT ;  /* 0x00100010352a7812 */ /* 0x000fe400078ef82a */
[----:B------:R-:W-:Y:S02]  /*4e60*/  SHF.R.U32.HI R53, RZ, 0xb, R17 ;  /* 0x0000000bff357819 */ /* 0x000fe40000011611 */
[----:B------:R-:W-:-:S02]  /*4e70*/  SHF.R.U32.HI R46, RZ, 0xc, R14 ;  /* 0x0000000cff2e7819 */ /* 0x000fc4000001160e */
[----:B------:R-:W-:Y:S02]  /*4e80*/  LOP3.LUT R8, R8, 0x1f001f, RZ, 0xc0, !PT ;  /* 0x001f001f08087812 */ /* 0x000fe400078ec0ff */
[----:B------:R-:W-:Y:S02]  /*4e90*/  SHF.R.U32.HI R9, RZ, 0xa, R9 ;  /* 0x0000000aff097819 */ /* 0x000fe40000011609 */
[----:B------:R-:W-:Y:S02]  /*4ea0*/  LOP3.LUT R44, R44, 0x100010, R53, 0xf8, !PT ;  /* 0x001000102c2c7812 */ /* 0x000fe400078ef835 */
[----:B------:R-:W-:Y:S02]  /*4eb0*/  LOP3.LUT R46, R55, 0x80008, R46, 0xf8, !PT ;  /* 0x00080008372e7812 */ /* 0x000fe400078ef82e */
[----:B------:R-:W-:Y:S02]  /*4ec0*/  SHF.R.U32.HI R53, RZ, 0xb, R18 ;  /* 0x0000000bff357819 */ /* 0x000fe40000011612 */
[----:B------:R-:W-:-:S02]  /*4ed0*/  LOP3.LUT R8, R8, 0x64006400, RZ, 0xfc, !PT ;  /* 0x6400640008087812 */ /* 0x000fc400078efcff */
[----:B------:R-:W-:Y:S02]  /*4ee0*/  LOP3.LUT R52, R9, 0x1f001f, RZ, 0xc0, !PT ;  /* 0x001f001f09347812 */ /* 0x000fe400078ec0ff */
[----:B------:R-:W-:Y:S01]  /*4ef0*/  LOP3.LUT R46, R46, 0x100010, R53, 0xf8, !PT ;  /* 0x001000102e2e7812 */ /* 0x000fe200078ef835 */
[----:B------:R-:W-:Y:S01]  /*4f00*/  HADD2 R8, R8, -1040, -1040 ;  /* 0xe410e41008087430 */ /* 0x000fe20000000000 */
[----:B------:R-:W-:Y:S02]  /*4f10*/  LOP3.LUT R52, R52, 0x64006400, RZ, 0xfc, !PT ;  /* 0x6400640034347812 */ /* 0x000fe400078efcff */
[----:B------:R-:W-:Y:S02]  /*4f20*/  LOP3.LUT R53, R10, 0x64006400, RZ, 0xfc, !PT ;  /* 0x640064000a357812 */ /* 0x000fe400078efcff */
[----:B------:R-:W-:Y:S01]  /*4f30*/  LOP3.LUT R27, R13, 0x1f001f, RZ, 0xc0, !PT ;  /* 0x001f001f0d1b7812 */ /* 0x000fe200078ec0ff */
[----:B------:R-:W-:Y:S01]  /*4f40*/  HADD2 R54, R52, -1040, -1040 ;  /* 0xe410e41034367430 */ /* 0x000fe20000000000 */
[----:B------:R-:W-:Y:S01]  /*4f50*/  LOP3.LUT R52, R11, 0x64006400, RZ, 0xfc, !PT ;  /* 0x640064000b347812 */ /* 0x000fe200078efcff */
[----:B0-----:R-:W-:-:S02]  /*4f60*/  HFMA2 R51, R8, R4, R51 ;  /* 0x0000000408337231 */ /* 0x001fc40000000033 */
[----:B------:R-:W-:Y:S01]  /*4f70*/  HADD2 R56, R53, -1040, -1040 ;  /* 0xe410e41035387430 */ /* 0x000fe20000000000 */
[----:B------:R-:W-:Y:S01]  /*4f80*/  LOP3.LUT R8, R12, 0x1f001f, RZ, 0xc0, !PT ;  /* 0x001f001f0c087812 */ /* 0x000fe200078ec0ff */
[-C--:B------:R-:W-:Y:S01]  /*4f90*/  HFMA2 R49, R54, R4.reuse, R49 ;  /* 0x0000000436317231 */ /* 0x080fe20000000031 */
[----:B------:R-:W-:Y:S01]  /*4fa0*/  LOP3.LUT R9, R14, 0x1f001f, RZ, 0xc0, !PT ;  /* 0x001f001f0e097812 */ /* 0x000fe200078ec0ff */
[-C--:B------:R-:W-:Y:S01]  /*4fb0*/  HFMA2 R11, R56, R4.reuse, R45 ;  /* 0x00000004380b7231 */ /* 0x080fe2000000002d */
        /* <DEDUP_REMOVED lines=11> */
[--C-:B------:R-:W-:Y:S01]  /*5070*/  SHF.R.U32.HI R55, RZ, 0xc, R15.reuse ;  /* 0x0000000cff377819 */ /* 0x100fe2000001160f */
[----:B------:R-:W-:Y:S01]  /*5080*/  HADD2 R52, R10, -1040, -1040 ;  /* 0xe410e4100a347430 */ /* 0x000fe20000000000 */
[----:B------:R-:W-:Y:S01]  /*5090*/  SHF.R.U32.HI R14, RZ, 0xa, R14 ;  /* 0x0000000aff0e7819 */ /* 0x000fe2000001160e */
[-C--:B------:R-:W-:Y:S01]  /*50a0*/  HFMA2 R4, R4, R5.reuse, R11 ;  /* 0x0000000504047231 */ /* 0x080fe2000000000b */
[----:B------:R-:W-:Y:S01]  /*50b0*/  SHF.R.U32.HI R15, RZ, 0xa, R15 ;  /* 0x0000000aff0f7819 */ /* 0x000fe2000001160f */
[----:B------:R-:W0:Y:S01]  /*50c0*/  LDS.128 R8, [UR4+0x30] ;  /* 0x00003004ff087984 */ /* 0x000e220008000c00 */
[----:B------:R-:W-:Y:S01]  /*50d0*/  SHF.R.U32.HI R12, RZ, 0xa, R12 ;  /* 0x0000000aff0c7819 */ /* 0x000fe2000001160c */
[-C--:B------:R-:W-:Y:S01]  /*50e0*/  HFMA2 R26, R26, R5.reuse, R49 ;  /* 0x000000051a1a7231 */ /* 0x080fe20000000031 */
[----:B------:R-:W-:Y:S01]  /*50f0*/  SHF.R.U32.HI R13, RZ, 0xa, R13 ;  /* 0x0000000aff0d7819 */ /* 0x000fe2000001160d */
        /* <DEDUP_REMOVED lines=28> */
[----:B------:R-:W-:Y:S01]  /*52c0*/  SHF.R.U32.HI R17, RZ, 0xa, R17 ;  /* 0x0000000aff117819 */ /* 0x000fe20000011611 */
[----:B------:R-:W-:Y:S01]  /*52d0*/  HADD2 R51, R51, -1040, -1040 ;  /* 0xe410e41033337430 */ /* 0x000fe20000000000 */
[----:B------:R-:W-:-:S02]  /*52e0*/  LOP3.LUT R27, R27, 0x64006400, RZ, 0xfc, !PT ;  /* 0x640064001b1b7812 */ /* 0x000fc400078efcff */
[----:B------:R-:W-:Y:S01]  /*52f0*/  LOP3.LUT R49, R49, 0x64006400, RZ, 0xfc, !PT ;  /* 0x6400640031317812 */ /* 0x000fe200078efcff */
[-C--:B0-----:R-:W-:Y:S01]  /*5300*/  HFMA2 R4, R51, R8.reuse, R4 ;  /* 0x0000000833047231 */ /* 0x081fe20000000004 */
[--C-:B------:R-:W-:Y:S01]  /*5310*/  SHF.R.U32.HI R53, RZ, 0xb, R19.reuse ;  /* 0x0000000bff357819 */ /* 0x100fe20000011613 */
        /* <DEDUP_REMOVED lines=11> */
[----:B------:R-:W-:Y:S01]  /*53d0*/  LOP3.LUT R20, R20, 0x80008, R55, 0xf8, !PT ;  /* 0x0008000814147812 */ /* 0x000fe200078ef837 */
        /* <DEDUP_REMOVED lines=38> */
.L_x_4062:
[----:B------:R-:W-:Y:S01]  /*5640*/  ISETP.GE.AND P1, PT, R28, R41, PT ;  /* 0x000000291c00720c */ /* 0x000fe20003f26270 */
[----:B------:R-:W-:Y:S01]  /*5650*/  UIADD3 UR4, UPT, UPT, UR4, 0x40, URZ ;  /* 0x0000004004047890 */ /* 0x000fe2000fffe0ff */
[----:B------:R-:W-:Y:S02]  /*5660*/  IADD3 R40, P2, PT, R40, 0x80, RZ ;  /* 0x0000008028287810 */ /* 0x000fe40007f5e0ff */
[----:B-----5:R-:W-:Y:S02]  /*5670*/  MOV R4, R34 ;  /* 0x0000002200047202 */ /* 0x020fe40000000f00 */
[----:B------:R-:W-:Y:S01]  /*5680*/  MOV R5, R35 ;  /* 0x0000002300057202 */ /* 0x000fe20000000f00 */
[----:B------:R-:W-:Y:S01]  /*5690*/  IMAD.WIDE R34, R3, 0x4, R36 ;  /* 0x0000000403227825 */ /* 0x000fe200078e0224 */
[----:B------:R-:W-:Y:S02]  /*56a0*/  @!P0 MOV R30, R39 ;  /* 0x00000027001e8202 */ /* 0x000fe40000000f00 */
[----:B------:R-:W-:-:S03]  /*56b0*/  IADD3.X R43, PT, PT, RZ, R43, RZ, P2, !PT ;  /* 0x0000002bff2b7210 */ /* 0x000fc600017fe4ff */
[----:B------:R-:W-:Y:S05]  /*56c0*/  @!P1 BRA `(.L_x_4063) ;  /* 0xffffffe800609947 */ /* 0x000fea000383ffff */
[----:B------:R-:W-:-:S07]  /*56d0*/  IMAD.WIDE R34, R3, 0x14, R4 ;  /* 0x0000001403227825 */ /* 0x000fce00078e0204 */
.L_x_4061:
[----:B------:R-:W0:Y:S01]  /*56e0*/  LDCU UR8, c[0x0][0x3d4] ;  /* 0x00007a80ff0877ac */ /* 0x000e220008000800 */
[----:B------:R-:W1:Y:S01]  /*56f0*/  S2UR UR5, SR_CTAID.Y ;  /* 0x00000000000579c3 */ /* 0x000e620000002600 */
[----:B0-----:R-:W-:-:S04]  /*5700*/  VIMNMX R29, PT, PT, R29, UR8, PT ;  /* 0x000000081d1d7c48 */ /* 0x001fc8000bfe0100 */
[----:B------:R-:W-:-:S13]  /*5710*/  ISETP.GT.AND P0, PT, R29, R28, PT ;  /* 0x0000001c1d00720c */ /* 0x000fda0003f04270 */
[----:B-1----:R-:W-:Y:S05]  /*5720*/  @!P0 BRA `(.L_x_4064) ;  /* 0x0000002400788947 */ /* 0x002fea0003800000 */
[----:B------:R-:W0:Y:S01]  /*5730*/  LDC.64 R2, c[0x0][0x3b8] ;  /* 0x0000ee00ff027b82 */ /* 0x000e220000000a00 */
[----:B------:R-:W-:Y:S01]  /*5740*/  UIADD3 UR4, UPT, UPT, UR4, 0x20, URZ ;  /* 0x0000002004047890 */ /* 0x000fe2000fffe0ff */
[----:B0-----:R-:W-:-:S03]  /*5750*/  IMAD.WIDE.U32 R2, R28, 0x4, R2 ;  /* 0x000000041c027825 */ /* 0x001fc600078e0002 */
[----:B------:R-:W-:-:S04]  /*5760*/  IADD3 R10, P0, PT, R2, 0x2, RZ ;  /* 0x00000002020a7810 */ /* 0x000fc80007f1e0ff */
[----:B------:R-:W-:-:S09]  /*5770*/  IADD3.X R11, PT, PT, RZ, R3, RZ, P0, !PT ;  /* 0x00000003ff0b7210 */ /* 0x000fd200007fe4ff */
.L_x_4069:
[----:B------:R-:W-:Y:S01]  /*5780*/  ISETP.NE.AND P0, PT, R28, R31, PT ;  /* 0x0000001f1c00720c */ /* 0x000fe20003f05270 */
[----:B------:R-:W0:Y:S08]  /*5790*/  LDC R2, c[0x0][0x3a8] ;  /* 0x0000ea00ff027b82 */ /* 0x000e300000000800 */
[----:B------:R-:W1:Y:S04]  /*57a0*/  LDC R3, c[0x0][0x3ac] ;  /* 0x0000eb00ff037b82 */ /* 0x000e680000000800 */
[----:B------:R-:W-:Y:S01]  /*57b0*/  @!P0 LEA R4, R30, R1, 0x3 ;  /* 0x000000011e048211 */ /* 0x000fe200078e18ff */
[----:B------:R2:W5:Y:S05]  /*57c0*/  @!P0 LDG.E.U16.CONSTANT R13, desc[UR6][R10.64] ;  /* 0x000000060a0d8981 */ /* 0x00056a000c1e9500 */
[----:B------:R-:W3:Y:S01]  /*57d0*/  @!P0 LDL.64 R4, [R4+0x8] ;  /* 0x0000080004048983 */ /* 0x000ee20000100a00 */
[----:B0-----:R-:W-:-:S02]  /*57e0*/  ISETP.LE.AND P1, PT, R2, UR5, PT ;  /* 0x0000000502007c0c */ /* 0x001fc4000bf23270 */
[----:B------:R-:W-:Y:S02]  /*57f0*/  @!P0 IADD3 R6, PT, PT, R30, 0x1, RZ ;  /* 0x000000011e068810 */ /* 0x000fe40007ffe0ff */
[----:B------:R-:W-:Y:S02]  /*5800*/  MOV R9, 0x2c00 ;  /* 0x00002c0000097802 */ /* 0x000fe40000000f00 */
[----:B------:R-:W-:Y:S02]  /*5810*/  @!P0 MOV R30, R6 ;  /* 0x00000006001e8202 */ /* 0x000fe40000000f00 */
[----:B---3--:R-:W-:Y:S02]  /*5820*/  @!P0 PRMT R0, R4, 0x7610, R0 ;  /* 0x0000761004008816 */ /* 0x008fe40000000000 */
[----:B------:R-:W-:Y:S02]  /*5830*/  @!P0 PRMT R38, R5, 0x7610, R38 ;  /* 0x0000761005268816 */ /* 0x000fe40000000026 */
[----:B------:R-:W-:-:S02]  /*5840*/  @!P0 PRMT R0, R0, 0x7610, R4 ;  /* 0x0000761000008816 */ /* 0x000fc40000000004 */
[----:B------:R-:W-:Y:S01]  /*5850*/  @!P0 PRMT R38, R38, 0x7610, R5 ;  /* 0x0000761026268816 */ /* 0x000fe20000000005 */
[----:B-12---:R-:W-:Y:S06]  /*5860*/  @P1 BRA `(.L_x_4065) ;  /* 0x00000008003c1947 */ /* 0x006fec0003800000 */
[----:B------:R-:W2:Y:S04]  /*5870*/  LDG.E.128.CONSTANT R4, desc[UR6][R34.64] ;  /* 0x0000000622047981 */ /* 0x000ea8000c1e9d00 */
[----:B------:R-:W0:Y:S02]  /*5880*/  LDS.64 R14, [UR4+-0x20] ;  /* 0xffffe004ff0e7984 */ /* 0x000e240008000a00 */
[----:B0-----:R-:W-:Y:S02]  /*5890*/  HADD2.F32 R20, -RZ, R14.H1_H1 ;  /* 0x3000000eff147230 */ /* 0x001fe40000004100 */
[----:B------:R-:W-:Y:S01]  /*58a0*/  HADD2.F32 R18, -RZ, R15.H0_H0 ;  /* 0x2000000fff127230 */ /* 0x000fe20000004100 */
[C---:B--2---:R-:W-:Y:S02]  /*58b0*/  LOP3.LUT R8, R4.reuse, 0xf000f, RZ, 0xc0, !PT ;  /* 0x000f000f04087812 */ /* 0x044fe400078ec0ff */
        /* <DEDUP_REMOVED lines=11> */
[----:B------:R-:W-:Y:S01]  /*5970*/  HADD2.F32 R4, -RZ, R27.H0_H0 ;  /* 0x2000001bff047230 */ /* 0x000fe20000004100 */
[----:B------:R-:W-:Y:S02]  /*5980*/  LOP3.LUT R25, R25, 0x64006400, RZ, 0xfc, !PT ;  /* 0x6400640019197812 */ /* 0x000fe400078efcff */
[----:B------:R-:W-:Y:S01]  /*5990*/  LOP3.LUT R22, R5, 0xf000f0, RZ, 0xc0, !PT ;  /* 0x00f000f005167812 */ /* 0x000fe200078ec0ff */
[----:B------:R-:W-:Y:S01]  /*59a0*/  HADD2.F32 R26, -RZ, R36.H0_H0 ;  /* 0x20000024ff1a7230 */ /* 0x000fe20000004100 */
[----:B------:R-:W-:Y:S01]  /*59b0*/  SHF.R.U32.HI R16, RZ, 0x8, R5 ;  /* 0x00000008ff107819 */ /* 0x000fe20000011605 */
[----:B------:R-:W-:Y:S01]  /*59c0*/  HADD2.F32 R5, -RZ, R14.H0_H0 ;  /* 0x2000000eff057230 */ /* 0x000fe20000004100 */
[----:B------:R-:W-:Y:S01]  /*59d0*/  LOP3.LUT R6, R19, 0x64006400, RZ, 0xfc, !PT ;  /* 0x6400640013067812 */ /* 0x000fe200078efcff */
[----:B------:R-:W-:-:S02]  /*59e0*/  HADD2 R40, R25, -1032, -1032 ;  /* 0xe408e40819287430 */ /* 0x000fc40000000000 */
[----:B------:R-:W-:Y:S01]  /*59f0*/  HADD2.F32 R25, -RZ, R27.H1_H1 ;  /* 0x3000001bff197230 */ /* 0x000fe20000004100 */
[----:B------:R-:W-:Y:S01]  /*5a00*/  LOP3.LUT R22, R22, 0x64006400, RZ, 0xfc, !PT ;  /* 0x6400640016167812 */ /* 0x000fe200078efcff */
[----:B------:R-:W-:Y:S01]  /*5a10*/  FFMA.FTZ R4, R4, R5, RZ ;  /* 0x0000000504047223 */ /* 0x000fe200000100ff */
[----:B------:R-:W-:Y:S02]  /*5a20*/  HADD2 R37, R6, -1032, -1032 ;  /* 0xe408e40806257430 */ /* 0x000fe40000000000 */
[----:B------:R-:W-:Y:S01]  /*5a30*/  HADD2.F32 R19, -RZ, R15.H1_H1 ;  /* 0x3000000fff137230 */ /* 0x000fe20000004100 */
[----:B------:R-:W-:Y:S01]  /*5a40*/  LOP3.LUT R21, R7, 0xf000f0, RZ, 0xc0, !PT ;  /* 0x00f000f007157812 */ /* 0x000fe200078ec0ff */
[----:B------:R-:W-:Y:S02]  /*5a50*/  HADD2.F32 R8, -RZ, R40.H0_H0 ;  /* 0x20000028ff087230 */ /* 0x000fe40000004100 */
[----:B------:R-:W-:Y:S01]  /*5a60*/  FFMA.FTZ R25, R25, R20, R4 ;  /* 0x0000001419197223 */ /* 0x000fe20000010004 */
[----:B------:R-:W-:Y:S01]  /*5a70*/  HADD2.F32 R6, -RZ, R37.H0_H0 ;  /* 0x20000025ff067230 */ /* 0x000fe20000004100 */
[----:B------:R-:W0:Y:S01]  /*5a80*/  LDS.64 R14, [UR4+-0x18] ;  /* 0xffffe804ff0e7984 */ /* 0x000e220008000a00 */
[----:B------:R-:W-:Y:S01]  /*5a90*/  LOP3.LUT R4, R23, 0x64006400, RZ, 0xfc, !PT ;  /* 0x6400640017047812 */ /* 0x000fe200078efcff */
[C---:B------:R-:W-:Y:S01]  /*5aa0*/  FFMA.FTZ R27, R5.reuse, R26, RZ ;  /* 0x0000001a051b7223 */ /* 0x040fe200000100ff */
[----:B------:R-:W-:Y:S01]  /*5ab0*/  LOP3.LUT R24, R24, 0x64006400, RZ, 0xfc, !PT ;  /* 0x6400640018187812 */ /* 0x000fe200078efcff */
[C---:B------:R-:W-:Y:S01]  /*5ac0*/  FFMA.FTZ R6, R5.reuse, R6, RZ ;  /* 0x0000000605067223 */ /* 0x040fe200000100ff */
[----:B------:R-:W-:Y:S01]  /*5ad0*/  FFMA.FTZ R39, R5, R8, RZ ;  /* 0x0000000805277223 */ /* 0x000fe200000100ff */
[----:B------:R-:W-:-:S02]  /*5ae0*/  HADD2.F32 R5, -RZ, R36.H1_H1 ;  /* 0x30000024ff057230 */ /* 0x000fc40000004100 */
[-C--:B------:R-:W-:Y:S02]  /*5af0*/  HFMA2 R23, R22, R9.reuse.H0_H0, -72, -72 ;  /* 0xd480d48016177431 */ /* 0x080fe40000040009 */
[----:B------:R-:W-:Y:S02]  /*5b00*/  HADD2.F32 R37, -RZ, R37.H1_H1 ;  /* 0x30000025ff257230 */ /* 0x000fe40000004100 */
[-C--:B------:R-:W-:Y:S01]  /*5b10*/  HFMA2 R26, R4, R9.reuse.H0_H0, -72, -72 ;  /* 0xd480d480041a7431 */ /* 0x080fe20000040009 */
[----:B------:R-:W-:Y:S01]  /*5b20*/  LOP3.LUT R4, R21, 0x64006400, RZ, 0xfc, !PT ;  /* 0x6400640015047812 */ /* 0x000fe200078efcff */
[-C--:B------:R-:W-:Y:S02]  /*5b30*/  HFMA2 R24, R24, R9.reuse.H0_H0, -72, -72 ;  /* 0xd480d48018187431 */ /* 0x080fe40000040009 */
[C---:B------:R-:W-:Y:S01]  /*5b40*/  FFMA.FTZ R5, R20.reuse, R5, R27 ;  /* 0x0000000514057223 */ /* 0x040fe2000001001b */
[----:B------:R-:W-:Y:S02]  /*5b50*/  HADD2.F32 R8, -RZ, R23.H0_H0 ;  /* 0x20000017ff087230 */ /* 0x000fe40000004100 */
[----:B------:R-:W-:Y:S01]  /*5b60*/  FFMA.FTZ R37, R20, R37, R6 ;  /* 0x0000002514257223 */ /* 0x000fe20000010006 */
[----:B------:R-:W-:-:S02]  /*5b70*/  HFMA2 R27, R4, R9.H0_H0, -72, -72 ;  /* 0xd480d480041b7431 */ /* 0x000fc40000040009 */
[----:B------:R-:W-:Y:S01]  /*5b80*/  HADD2.F32 R21, -RZ, R40.H1_H1 ;  /* 0x30000028ff157230 */ /* 0x000fe20000004100 */
[----:B------:R-:W-:Y:S01]  /*5b90*/  SHF.R.U32.HI R7, RZ, 0x8, R7 ;  /* 0x00000008ff077819 */ /* 0x000fe20000011607 */
        /* <DEDUP_REMOVED lines=23> */
[----:B------:R-:W-:Y:S01]  /*5d10*/  HADD2 R22, R4, -1032, -1032 ;  /* 0xe408e40804167430 */ /* 0x000fe20000000000 */
[----:B------:R-:W-:Y:S01]  /*5d20*/  LOP3.LUT R8, R7, 0xf000f, RZ, 0xc0, !PT ;  /* 0x000f000f07087812 */ /* 0x000fe200078ec0ff */
[----:B------:R-:W-:Y:S02]  /*5d30*/  HADD2 R23, R5, -1032, -1032 ;  /* 0xe408e40805177430 */ /* 0x000fe40000000000 */
[----:B------:R-:W-:Y:S02]  /*5d40*/  HADD2.F32 R14, -RZ, R14.H1_H1 ;  /* 0x3000000eff0e7230 */ /* 0x000fe40000004100 */
[----:B------:R-:W-:Y:S01]  /*5d50*/  HADD2 R24, R6, -1032, -1032 ;  /* 0xe408e40806187430 */ /* 0x000fe20000000000 */
[----:B------:R-:W-:Y:S01]  /*5d60*/  LOP3.LUT R8, R8, 0x64006400, RZ, 0xfc, !PT ;  /* 0x6400640008087812 */ /* 0x000fe200078efcff */
[----:B------:R-:W-:Y:S01]  /*5d70*/  HADD2.F32 R6, -RZ, R22.H0_H0 ;  /* 0x20000016ff067230 */ /* 0x000fe20000004100 */
[----:B------:R-:W-:Y:S01]  /*5d80*/  LOP3.LUT R17, R17, 0xf000f0, RZ, 0xc0, !PT ;  /* 0x00f000f011117812 */ /* 0x000fe200078ec0ff */
[----:B------:R-:W-:Y:S01]  /*5d90*/  HADD2.F32 R5, -RZ, R23.H0_H0 ;  /* 0x20000017ff057230 */ /* 0x000fe20000004100 */
[----:B------:R-:W-:Y:S01]  /*5da0*/  LOP3.LUT R16, R16, 0xf000f0, RZ, 0xc0, !PT ;  /* 0x00f000f010107812 */ /* 0x000fe200078ec0ff */
[----:B------:R-:W-:-:S02]  /*5db0*/  HADD2 R26, R8, -1032, -1032 ;  /* 0xe408e408081a7430 */ /* 0x000fc40000000000 */
[----:B------:R-:W-:Y:S01]  /*5dc0*/  FFMA.FTZ R6, R6, R18, R25 ;  /* 0x0000001206067223 */ /* 0x000fe20000010019 */
[----:B------:R-:W-:Y:S02]  /*5dd0*/  HADD2.F32 R8, -RZ, R24.H0_H0 ;  /* 0x20000018ff087230 */ /* 0x000fe40000004100 */
[----:B------:R-:W-:Y:S01]  /*5de0*/  FFMA.FTZ R21, R18, R5, R21 ;  /* 0x0000000512157223 */ /* 0x000fe20000010015 */
[----:B------:R-:W-:Y:S01]  /*5df0*/  HADD2.F32 R5, -RZ, R22.H1_H1 ;  /* 0x30000016ff057230 */ /* 0x000fe20000004100 */
[----:B------:R-:W-:Y:S01]  /*5e00*/  LOP3.LUT R16, R16, 0x64006400, RZ, 0xfc, !PT ;  /* 0x6400640010107812 */ /* 0x000fe200078efcff */
[----:B------:R-:W-:Y:S01]  /*5e10*/  HADD2.F32 R20, -RZ, R26.H0_H0 ;  /* 0x2000001aff147230 */ /* 0x000fe20000004100 */
[----:B------:R-:W-:Y:S01]  /*5e20*/  LOP3.LUT R12, R12, 0xf000f0, RZ, 0xc0, !PT ;  /* 0x00f000f00c0c7812 */ /* 0x000fe200078ec0ff */
[C---:B------:R-:W-:Y:S01]  /*5e30*/  FFMA.FTZ R8, R18.reuse, R8, R37 ;  /* 0x0000000812087223 */ /* 0x040fe20000010025 */
[----:B------:R-:W-:Y:S01]  /*5e40*/  FFMA.FTZ R5, R5, R14, R6 ;  /* 0x0000000e05057223 */ /* 0x000fe20000010006 */
[----:B------:R-:W-:Y:S01]  /*5e50*/  LOP3.LUT R6, R17, 0x64006400, RZ, 0xfc, !PT ;  /* 0x6400640011067812 */ /* 0x000fe200078efcff */
[----:B------:R-:W-:Y:S01]  /*5e60*/  FFMA.FTZ R25, R18, R20, R19 ;  /* 0x0000001412197223 */ /* 0x000fe20000010013 */
[----:B------:R-:W-:Y:S01]  /*5e70*/  LOP3.LUT R7, R7, 0xf000f0, RZ, 0xc0, !PT ;  /* 0x00f000f007077812 */ /* 0x000fe200078ec0ff */
[----:B------:R-:W-:-:S02]  /*5e80*/  HADD2.F32 R19, -RZ, R23.H1_H1 ;  /* 0x30000017ff137230 */ /* 0x000fc40000004100 */
[-C--:B------:R-:W-:Y:S01]  /*5e90*/  HFMA2 R20, R16, R9.reuse.H0_H0, -72, -72 ;  /* 0xd480d48010147431 */ /* 0x080fe20000040009 */
[----:B------:R-:W-:Y:S01]  /*5ea0*/  LOP3.LUT R12, R12, 0x64006400, RZ, 0xfc, !PT ;  /* 0x640064000c0c7812 */ /* 0x000fe200078efcff */
[-C--:B------:R-:W-:Y:S01]  /*5eb0*/  HFMA2 R18, R6, R9.reuse.H0_H0, -72, -72 ;  /* 0xd480d48006127431 */ /* 0x080fe20000040009 */
[----:B------:R-:W-:Y:S01]  /*5ec0*/  LOP3.LUT R6, R7, 0x64006400, RZ, 0xfc, !PT ;  /* 0x6400640007067812 */ /* 0x000fe200078efcff */
[----:B------:R-:W-:Y:S02]  /*5ed0*/  HADD2.F32 R23, -RZ, R24.H1_H1 ;  /* 0x30000018ff177230 */ /* 0x000fe40000004100 */
[----:B------:R-:W-:Y:S01]  /*5ee0*/  FFMA.FTZ R19, R14, R19, R21 ;  /* 0x000000130e137223 */ /* 0x000fe20000010015 */
[----:B------:R-:W-:Y:S02]  /*5ef0*/  HADD2.F32 R4, -RZ, R15.H0_H0 ;  /* 0x2000000fff047230 */ /* 0x000fe40000004100 */
        /* <DEDUP_REMOVED lines=38> */
.L_x_4065:
[----:B------:R-:W-:Y:S01]  /*6160*/  IMAD.WIDE R34, R3, 0x4, R34 ;  /* 0x0000000403227825 */ /* 0x000fe200078e0222 */
[----:B------:R-:W-:Y:S06]  /*6170*/  @P1 BRA `(.L_x_4066) ;  /* 0x00000008003c1947 */ /* 0x000fec0003800000 */
        /* <DEDUP_REMOVED lines=143> */
.L_x_4066:
[----:B------:R-:W-:Y:S01]  /*6a70*/  IMAD.WIDE R34, R3, 0x4, R34 ;  /* 0x0000000403227825 */ /* 0x000fe200078e0222 */
[----:B------:R-:W-:Y:S06]  /*6a80*/  @P1 BRA `(.L_x_4067) ;  /* 0x00000008003c1947 */ /* 0x000fec0003800000 */
[----:B------:R-:W2:Y:S04]  /*6a90*/  LDG.E.128.CONSTANT R4, desc[UR6][R34.64] ;  /* 0x0000000622047981 */ /* 0x000ea8000c1e9d00 */
[----:B------:R-:W0:Y:S02]  /*6aa0*/  LDS.64 R14, [UR4] ;  /* 0x00000004ff0e7984 */ /* 0x000e240008000a00 */
        /* <DEDUP_REMOVED lines=31> */
[----:B------:R-:W0:Y:S01]  /*6ca0*/  LDS.64 R14, [UR4+0x8] ;  /* 0x00000804ff0e7984 */ /* 0x000e220008000a00 */
        /* <DEDUP_REMOVED lines=109> */
.L_x_4067:
[----:B-----5:R-:W-:Y:S01]  /*7380*/  @!P0 IADD3 R31, PT, PT, R13, R28, RZ ;  /* 0x0000001c0d1f8210 */ /* 0x020fe20007ffe0ff */
[----:B------:R-:W-:Y:S01]  /*7390*/  IMAD.WIDE R34, R3, 0x4, R34 ;  /* 0x0000000403227825 */ /* 0x000fe200078e0222 */
[----:B------:R-:W-:Y:S06]  /*73a0*/  @P1 BRA `(.L_x_4068) ;  /* 0x00000008003c1947 */ /* 0x000fec0003800000 */
[----:B------:R-:W2:Y:S04]  /*73b0*/  LDG.E.128.CONSTANT R4, desc[UR6][R34.64] ;  /* 0x0000000622047981 */ /* 0x000ea8000c1e9d00 */
[----:B------:R-:W0:Y:S02]  /*73c0*/  LDS.64 R12, [UR4+0x10] ;  /* 0x00001004ff0c7984 */ /* 0x000e240008000a00 */
[----:B0-----:R-:W-:Y:S01]  /*73d0*/  HADD2.F32 R19, -RZ, R12.H1_H1 ;  /* 0x3000000cff137230 */ /* 0x001fe20000004100 */
[----:B--2---:R-:W-:Y:S02]  /*73e0*/  LOP3.LUT R21, R4, 0xf000f0, RZ, 0xc0, !PT ;  /* 0x00f000f004157812 */ /* 0x004fe400078ec0ff */
[----:B------:R-:W-:Y:S02]  /*73f0*/  SHF.R.U32.HI R17, RZ, 0x8, R4 ;  /* 0x00000008ff117819 */ /* 0x000fe40000011604 */
[----:B------:R-:W-:-:S02]  /*7400*/  LOP3.LUT R18, R7, 0xf000f, RZ, 0xc0, !PT ;  /* 0x000f000f07127812 */ /* 0x000fc400078ec0ff */
[----:B------:R-:W-:Y:S02]  /*7410*/  LOP3.LUT R4, R4, 0xf000f, RZ, 0xc0, !PT ;  /* 0x000f000f04047812 */ /* 0x000fe400078ec0ff */
[C---:B------:R-:W-:Y:S02]  /*7420*/  LOP3.LUT R22, R6.reuse, 0xf000f0, RZ, 0xc0, !PT ;  /* 0x00f000f006167812 */ /* 0x040fe400078ec0ff */
[----:B------:R-:W-:Y:S02]  /*7430*/  SHF.R.U32.HI R14, RZ, 0x8, R6 ;  /* 0x00000008ff0e7819 */ /* 0x000fe40000011606 */
[C---:B------:R-:W-:Y:S02]  /*7440*/  LOP3.LUT R23, R5.reuse, 0xf000f0, RZ, 0xc0, !PT ;  /* 0x00f000f005177812 */ /* 0x040fe400078ec0ff */
[----:B------:R-:W-:Y:S02]  /*7450*/  SHF.R.U32.HI R16, RZ, 0x8, R5 ;  /* 0x00000008ff107819 */ /* 0x000fe40000011605 */
[----:B------:R-:W-:Y:S01]  /*7460*/  LOP3.LUT R8, R5, 0xf000f, RZ, 0xc0, !PT ;  /* 0x000f000f05087812 */ /* 0x000fe200078ec0ff */
[----:B------:R-:W-:Y:S01]  /*7470*/  HADD2.F32 R5, -RZ, R12.H0_H0 ;  /* 0x2000000cff057230 */ /* 0x000fe20000004100 */
[----:B------:R-:W-:-:S02]  /*7480*/  LOP3.LUT R6, R6, 0xf000f, RZ, 0xc0, !PT ;  /* 0x000f000f06067812 */ /* 0x000fc400078ec0ff */
        /* <DEDUP_REMOVED lines=14> */
[----:B------:R-:W-:Y:S01]  /*7570*/  LOP3.LUT R22, R22, 0x64006400, RZ, 0xfc, !PT ;  /* 0x6400640016167812 */ /* 0x000fe200078efcff */
[----:B------:R-:W-:Y:S02]  /*7580*/  HADD2.F32 R7, -RZ, R13.H0_H0 ;  /* 0x2000000dff077230 */ /* 0x000fe40000004100 */
[----:B------:R-:W-:Y:S01]  /*7590*/  FFMA.FTZ R40, R5, R8, RZ ;  /* 0x0000000805287223 */ /* 0x000fe200000100ff */
[----:B------:R-:W-:Y:S01]  /*75a0*/  HADD2.F32 R6, -RZ, R37.H0_H0 ;  /* 0x20000025ff067230 */ /* 0x000fe20000004100 */
[----:B------:R-:W0:Y:S01]  /*75b0*/  LDS.64 R12, [UR4+0x18] ;  /* 0x00001804ff0c7984 */ /* 0x000e220008000a00 */
[----:B------:R-:W-:Y:S02]  /*75c0*/  HADD2.F32 R24, -RZ, R25.H0_H0 ;  /* 0x20000019ff187230 */ /* 0x000fe40000004100 */
[----:B------:R-:W-:-:S02]  /*75d0*/  HFMA2 R20, R20, R9.H0_H0, -72, -72 ;  /* 0xd480d48014147431 */ /* 0x000fc40000040009 */
[----:B------:R-:W-:Y:S02]  /*75e0*/  HADD2.F32 R26, -RZ, R25.H1_H1 ;  /* 0x30000019ff1a7230 */ /* 0x000fe40000004100 */
[----:B------:R-:W-:Y:S01]  /*75f0*/  FFMA.FTZ R25, R4, R5, RZ ;  /* 0x0000000504197223 */ /* 0x000fe200000100ff */
[----:B------:R-:W-:Y:S02]  /*7600*/  HADD2.F32 R8, -RZ, R27.H1_H1 ;  /* 0x3000001bff087230 */ /* 0x000fe40000004100 */
[----:B------:R-:W-:Y:S01]  /*7610*/  FFMA.FTZ R36, R5, R6, RZ ;  /* 0x0000000605247223 */ /* 0x000fe200000100ff */
[----:B------:R-:W-:Y:S01]  /*7620*/  LOP3.LUT R4, R21, 0x64006400, RZ, 0xfc, !PT ;  /* 0x6400640015047812 */ /* 0x000fe200078efcff */
[----:B------:R-:W-:Y:S01]  /*7630*/  FFMA.FTZ R24, R5, R24, RZ ;  /* 0x0000001805187223 */ /* 0x000fe200000100ff */
[----:B------:R-:W-:Y:S01]  /*7640*/  LOP3.LUT R6, R23, 0x64006400, RZ, 0xfc, !PT ;  /* 0x6400640017067812 */ /* 0x000fe200078efcff */
[----:B------:R-:W-:Y:S01]  /*7650*/  FFMA.FTZ R8, R8, R19, R25 ;  /* 0x0000001308087223 */ /* 0x000fe20000010019 */
[----:B------:R-:W-:-:S02]  /*7660*/  HFMA2 R22, R22, R9.H0_H0, -72, -72 ;  /* 0xd480d48016167431 */ /* 0x000fc40000040009 */
[C---:B------:R-:W-:Y:S01]  /*7670*/  FFMA.FTZ R24, R19.reuse, R26, R24 ;  /* 0x0000001a13187223 */ /* 0x040fe20000010018 */
[-C--:B------:R-:W-:Y:S02]  /*7680*/  HFMA2 R25, R4, R9.reuse.H0_H0, -72, -72 ;  /* 0xd480d48004197431 */ /* 0x080fe40000040009 */
[----:B------:R-:W-:Y:S02]  /*7690*/  HADD2.F32 R26, -RZ, R37.H1_H1 ;  /* 0x30000025ff1a7230 */ /* 0x000fe40000004100 */
[----:B------:R-:W-:Y:S02]  /*76a0*/  HFMA2 R27, R6, R9.H0_H0, -72, -72 ;  /* 0xd480d480061b7431 */ /* 0x000fe40000040009 */
[----:B------:R-:W-:Y:S02]  /*76b0*/  HADD2.F32 R6, -RZ, R39.H1_H1 ;  /* 0x30000027ff067230 */ /* 0x000fe40000004100 */
[----:B------:R-:W-:Y:S02]  /*76c0*/  HADD2.F32 R5, -RZ, R25.H0_H0 ;  /* 0x20000019ff057230 */ /* 0x000fe40000004100 */
[----:B------:R-:W-:Y:S01]  /*76d0*/  FFMA.FTZ R26, R19, R26, R36 ;  /* 0x0000001a131a7223 */ /* 0x000fe20000010024 */
[----:B------:R-:W-:-:S02]  /*76e0*/  HADD2.F32 R4, -RZ, R27.H0_H0 ;  /* 0x2000001bff047230 */ /* 0x000fc40000004100 */
[----:B------:R-:W-:Y:S01]  /*76f0*/  FFMA.FTZ R6, R19, R6, R40 ;  /* 0x0000000613067223 */ /* 0x000fe20000010028 */
[----:B------:R-:W-:Y:S02]  /*7700*/  HADD2.F32 R23, -RZ, R22.H0_H0 ;  /* 0x20000016ff177230 */ /* 0x000fe40000004100 */
[----:B------:R-:W-:Y:S01]  /*7710*/  FFMA.FTZ R8, R5, R7, R8 ;  /* 0x0000000705087223 */ /* 0x000fe20000010008 */
[----:B------:R-:W-:Y:S02]  /*7720*/  HADD2.F32 R5, -RZ, R25.H1_H1 ;  /* 0x30000019ff057230 */ /* 0x000fe40000004100 */
[C---:B------:R-:W-:Y:S01]  /*7730*/  FFMA.FTZ R21, R7.reuse, R4, R24 ;  /* 0x0000000407157223 */ /* 0x040fe20000010018 */
[--C-:B------:R-:W-:Y:S02]  /*7740*/  HADD2.F32 R4, -RZ, R20.reuse.H0_H0 ;  /* 0x20000014ff047230 */ /* 0x100fe40000004100 */
[----:B------:R-:W-:Y:S01]  /*7750*/  FFMA.FTZ R26, R7, R23, R26 ;  /* 0x00000017071a7223 */ /* 0x000fe2000001001a */
[----:B------:R-:W-:-:S02]  /*7760*/  HADD2.F32 R25, -RZ, R20.H1_H1 ;  /* 0x30000014ff197230 */ /* 0x000fc40000004100 */
[----:B------:R-:W-:Y:S01]  /*7770*/  FFMA.FTZ R8, R5, R18, R8 ;  /* 0x0000001205087223 */ /* 0x000fe20000010008 */
[----:B------:R-:W-:Y:S01]  /*7780*/  LOP3.LUT R5, R16, 0xf000f, RZ, 0xc0, !PT ;  /* 0x000f000f10057812 */ /* 0x000fe200078ec0ff */
[----:B------:R-:W-:Y:S01]  /*7790*/  FFMA.FTZ R4, R7, R4, R6 ;  /* 0x0000000407047223 */ /* 0x000fe20000010006 */
[----:B------:R-:W-:Y:S01]  /*77a0*/  LOP3.LUT R6, R14, 0xf000f, RZ, 0xc0, !PT ;  /* 0x000f000f0e067812 */ /* 0x000fe200078ec0ff */
[----:B------:R-:W-:Y:S01]  /*77b0*/  HADD2.F32 R23, -RZ, R22.H1_H1 ;  /* 0x30000016ff177230 */ /* 0x000fe20000004100 */
[----:B------:R-:W-:Y:S01]  /*77c0*/  LOP3.LUT R5, R5, 0x64006400, RZ, 0xfc, !PT ;  /* 0x6400640005057812 */ /* 0x000fe200078efcff */
[----:B------:R-:W-:Y:S01]  /*77d0*/  FFMA.FTZ R25, R18, R25, R4 ;  /* 0x0000001912197223 */ /* 0x000fe20000010004 */
[----:B------:R-:W-:Y:S01]  /*77e0*/  LOP3.LUT R4, R17, 0xf000f, RZ, 0xc0, !PT ;  /* 0x000f000f11047812 */ /* 0x000fe200078ec0ff */
[----:B------:R-:W-:Y:S01]  /*77f0*/  HADD2.F32 R19, -RZ, R27.H1_H1 ;  /* 0x3000001bff137230 */ /* 0x000fe20000004100 */
[----:B------:R-:W-:Y:S01]  /*7800*/  LOP3.LUT R7, R15, 0xf000f, RZ, 0xc0, !PT ;  /* 0x000f000f0f077812 */ /* 0x000fe200078ec0ff */
[----:B------:R-:W-:Y:S01]  /*7810*/  HADD2 R24, R5, -1032, -1032 ;  /* 0xe408e40805187430 */ /* 0x000fe20000000000 */
[----:B------:R-:W-:Y:S01]  /*7820*/  LOP3.LUT R6, R6, 0x64006400, RZ, 0xfc, !PT ;  /* 0x6400640006067812 */ /* 0x000fe200078efcff */
[----:B------:R-:W-:Y:S01]  /*7830*/  FFMA.FTZ R23, R18, R23, R26 ;  /* 0x0000001712177223 */ /* 0x000fe2000001001a */
[----:B------:R-:W-:Y:S01]  /*7840*/  LOP3.LUT R4, R4, 0x64006400, RZ, 0xfc, !PT ;  /* 0x6400640004047812 */ /* 0x000fe200078efcff */
[----:B------:R-:W-:Y:S01]  /*7850*/  FFMA.FTZ R19, R18, R19, R21 ;  /* 0x0000001312137223 */ /* 0x000fe20000010015 */
[----:B------:R-:W-:Y:S01]  /*7860*/  LOP3.LUT R7, R7, 0x64006400, RZ, 0xfc, !PT ;  /* 0x6400640007077812 */ /* 0x000fe200078efcff */
[----:B------:R-:W-:-:S02]  /*7870*/  HADD2 R26, R6, -1032, -1032 ;  /* 0xe408e408061a7430 */ /* 0x000fc40000000000 */
[----:B0-----:R-:W-:Y:S02]  /*7880*/  HADD2.F32 R18, -RZ, R12.H0_H0 ;  /* 0x2000000cff127230 */ /* 0x001fe40000004100 */
[----:B------:R-:W-:Y:S02]  /*7890*/  HADD2 R21, R4, -1032, -1032 ;  /* 0xe408e40804157430 */ /* 0x000fe40000000000 */
[----:B------:R-:W-:Y:S02]  /*78a0*/  HADD2.F32 R6, -RZ, R24.H0_H0 ;  /* 0x20000018ff067230 */ /* 0x000fe40000004100 */
[----:B------:R-:W-:Y:S01]  /*78b0*/  HADD2 R27, R7, -1032, -1032 ;  /* 0xe408e408071b7430 */ /* 0x000fe20000000000 */
[----:B------:R-:W-:Y:S01]  /*78c0*/  LOP3.LUT R17, R17, 0xf000f0, RZ, 0xc0, !PT ;  /* 0x00f000f011117812 */ /* 0x000fe200078ec0ff */
[----:B------:R-:W-:Y:S01]  /*78d0*/  HADD2.F32 R12, -RZ, R12.H1_H1 ;  /* 0x3000000cff0c7230 */ /* 0x000fe20000004100 */
[----:B------:R-:W-:Y:S01]  /*78e0*/  LOP3.LUT R16, R16, 0xf000f0, RZ, 0xc0, !PT ;  /* 0x00f000f010107812 */ /* 0x000fe200078ec0ff */
[----:B------:R-:W-:-:S02]  /*78f0*/  HADD2.F32 R5, -RZ, R21.H0_H0 ;  /* 0x20000015ff057230 */ /* 0x000fc40000004100 */
        /* <DEDUP_REMOVED lines=9> */
[C---:B------:R-:W-:Y:S01]  /*7990*/  FFMA.FTZ R20, R18.reuse, R20, R23 ;  /* 0x0000001412147223 */ /* 0x040fe20000010017 */
[----:B------:R-:W-:Y:S01]  /*79a0*/  FFMA.FTZ R25, R18, R22, R25 ;  /* 0x0000001612197223 */ /* 0x000fe20000010019 */
[----:B------:R-:W-:Y:S01]  /*79b0*/  FFMA.FTZ R7, R12, R7, R19 ;  /* 0x000000070c077223 */ /* 0x000fe20000010013 */
[-C--:B------:R-:W-:Y:S01]  /*79c0*/  HFMA2 R18, R6, R9.reuse.H0_H0, -72, -72 ;  /* 0xd480d48006127431 */ /* 0x080fe20000040009 */
[----:B------:R-:W-:Y:S01]  /*79d0*/  LOP3.LUT R14, R14, 0x64006400, RZ, 0xfc, !PT ;  /* 0x640064000e0e7812 */ /* 0x000fe200078efcff */
[----:B------:R-:W-:Y:S01]  /*79e0*/  HFMA2 R19, R16, R9.H0_H0, -72, -72 ;  /* 0xd480d48010137431 */ /* 0x000fe20000040009 */
[----:B------:R-:W-:Y:S01]  /*79f0*/  LOP3.LUT R6, R15, 0x64006400, RZ, 0xfc, !PT ;  /* 0x640064000f067812 */ /* 0x000fe200078efcff */
[----:B------:R-:W-:-:S02]  /*7a00*/  HADD2.F32 R5, -RZ, R21.H1_H1 ;  /* 0x30000015ff057230 */ /* 0x000fc40000004100 */
        /* <DEDUP_REMOVED lines=40> */
[----:B------:R-:W-:-:S07]  /*7c90*/  HADD2 R32, R7, R32 ;  /* 0x0000002007207230 */ /* 0x000fce0000000000 */
.L_x_4068:
[----:B------:R-:W-:Y:S01]  /*7ca0*/  IADD3 R28, PT, PT, R28, 0x20, RZ ;  /* 0x000000201c1c7810 */ /* 0x000fe20007ffe0ff */
[----:B------:R-:W-:Y:S01]  /*7cb0*/  UIADD3 UR4, UPT, UPT, UR4, 0x40, URZ ;  /* 0x0000004004047890 */ /* 0x000fe2000fffe0ff */
[----:B------:R-:W-:Y:S01]  /*7cc0*/  IADD3 R10, P1, PT, R10, 0x80, RZ ;  /* 0x000000800a0a7810 */ /* 0x000fe20007f3e0ff */
[----:B------:R-:W-:Y:S01]  /*7cd0*/  IMAD.WIDE R34, R3, 0x4, R34 ;  /* 0x0000000403227825 */ /* 0x000fe200078e0222 */
[----:B------:R-:W-:Y:S02]  /*7ce0*/  ISETP.GE.AND P0, PT, R28, R29, PT ;  /* 0x0000001d1c00720c */ /* 0x000fe40003f06270 */
[----:B------:R-:W-:-:S11]  /*7cf0*/  IADD3.X R11, PT, PT, RZ, R11, RZ, P1, !PT ;  /* 0x0000000bff0b7210 */ /* 0x000fd60000ffe4ff */
[----:B------:R-:W-:Y:S05]  /*7d00*/  @!P0 BRA `(.L_x_4069) ;  /* 0xffffffd8009c8947 */ /* 0x000fea000383ffff */
.L_x_4064:
        /* <DEDUP_REMOVED lines=16> */
.L_x_4073:
[----:B------:R-:W0:Y:S02]  /*7e10*/  LDS R2, [R0] ;  /* 0x0000000000027984 */ /* 0x000e240000000800 */
[----:B0-----:R-:W-:-:S05]  /*7e20*/  HFMA2 R3, R2, 1, 1, R33 ;  /* 0x3c003c0002037831 */ /* 0x001fca0000000021 */
[----:B------:R-:W0:Y:S02]  /*7e30*/  ATOMS.CAST.SPIN P0, [R0], R2, R3 ;  /* 0x000000020000758d */ /* 0x000e240001800003 */
[----:B0-----:R-:W-:Y:S05]  /*7e40*/  @!P0 BRA `(.L_x_4073) ;  /* 0xfffffffc00f08947 */ /* 0x001fea000383ffff */
[----:B------:R-:W-:Y:S05]  /*7e50*/  BRA `(.L_x_4071) ;  /* 0x00000000000c7947 */ /* 0x000fea0003800000 */
.L_x_4072:
[----:B------:R-:W2:Y:S02]  /*7e60*/  LD.E R0, desc[UR6][R4.64] ;  /* 0x0000000604007980 */ /* 0x000ea4000c101900 */
[----:B--2---:R-:W-:-:S05]  /*7e70*/  IADD3 R3, PT, PT, R33, R0, RZ ;  /* 0x0000000021037210 */ /* 0x004fca0007ffe0ff */
[----:B------:R0:W-:Y:S02]  /*7e80*/  ST.E desc[UR6][R4.64], R3 ;  /* 0x0000000304007985 */ /* 0x0001e4000c101906 */
.L_x_4071:
[----:B------:R-:W-:Y:S05]  /*7e90*/  BSYNC.RECONVERGENT B0 ;  /* 0x0000000000007941 */ /* 0x000fea0003800200 */
.L_x_4070:
[----:B------:R1:W-:Y:S02]  /*7ea0*/  ATOM.E.ADD.F16x2.RN.STRONG.GPU P0, RZ, desc[UR6][R4.64+0x4], R32 ;  /* 0x8000042004ff79a2 */ /* 0x0003e4000c10e106 */
[----:B-1----:R-:W-:Y:S05]  /*7eb0*/  @P0 EXIT ;  /* 0x000000000000094d */ /* 0x002fea0003800000 */
[----:B------:R-:W1:Y:S02]  /*7ec0*/  QSPC.E.S P0, RZ, [R4+0x4] ;  /* 0x0000040004ff73aa */ /* 0x000e640000000500 */
[----:B-1----:R-:W-:Y:S05]  /*7ed0*/  @!P0 BRA `(.L_x_4074) ;  /* 0x00000000001c8947 */ /* 0x002fea0003800000 */
[----:B------:R-:W-:-:S04]  /*7ee0*/  MOV R2, R4 ;  /* 0x0000000400027202 */ /* 0x000fc80000000f00 */
[----:B------:R-:W-:-:S07]  /*7ef0*/  MOV R0, R2 ;  /* 0x0000000200007202 */ /* 0x000fce0000000f00 */
.L_x_4075:
[----:B------:R-:W0:Y:S02]  /*7f00*/  LDS R2, [R0+0x4] ;  /* 0x0000040000027984 */ /* 0x000e240000000800 */
[----:B0-----:R-:W-:-:S05]  /*7f10*/  HADD2 R3, R2, R32 ;  /* 0x0000002002037230 */ /* 0x001fca0000000000 */
[----:B------:R-:W0:Y:S02]  /*7f20*/  ATOMS.CAST.SPIN P0, [R0+0x4], R2, R3 ;  /* 0x000004020000758d */ /* 0x000e240001800003 */
[----:B0-----:R-:W-:Y:S05]  /*7f30*/  @!P0 BRA `(.L_x_4075) ;  /* 0xfffffffc00f08947 */ /* 0x001fea000383ffff */
[----:B------:R-:W-:Y:S05]  /*7f40*/  EXIT ;  /* 0x000000000000794d */ /* 0x000fea0003800000 */
.L_x_4074:
[----:B------:R-:W0:Y:S02]  /*7f50*/  LD.E R0, desc[UR6][R4.64+0x4] ;  /* 0x0000040604007980 */ /* 0x000e24000c101900 */
[----:B0-----:R-:W-:-:S05]  /*7f60*/  IADD3 R3, PT, PT, R32, R0, RZ ;  /* 0x0000000020037210 */ /* 0x001fca0007ffe0ff */
[----:B------:R-:W-:Y:S01]  /*7f70*/  ST.E desc[UR6][R4.64+0x4], R3 ;  /* 0x0000040304007985 */ /* 0x000fe2000c101906 */
[----:B------:R-:W-:Y:S05]  /*7f80*/  EXIT ;  /* 0x000000000000794d */ /* 0x000fea0003800000 */
.L_x_4076:
        /* <DEDUP_REMOVED lines=15> */
.L_x_4542:


//--------------------- .text._Z23gemm_half_q_half_kernelILi1ELi140ELb0ELb0ELi64EEvPK6__halfPKjS4_S2_PS0_iiiiPKtS7_iiiiiibS2_i --------------------------
	.section	.text._Z23gemm_half_q_half_kernelILi1ELi140ELb0ELb0ELi64EEvPK6__halfPKjS4_S2_PS0_iiiiPKtS7_iiiiiibS2_i,"ax",@progbits
	.align	128
        .global         _Z23gemm_half_q_half_kernelILi1ELi140ELb0ELb0ELi64EEvPK6__halfPKjS4_S2_PS0_iiiiPKtS7_iiiiiibS2_i
        .type           _Z23gemm_half_q_half_kernelILi1ELi140ELb0ELb0ELi64EEvPK6__halfPKjS4_S2_PS0_iiiiPKtS7_iiiiiibS2_i,@function
        .size           _Z23gemm_half_q_half_kernelILi1ELi140ELb0ELb0ELi64EEvPK6__halfPKjS4_S2_PS0_iiiiPKtS7_iiiiiibS2_i,(.L_x_4543 - _Z23gemm_half_q_half_kernelILi1ELi140ELb0ELb0ELi64EEvPK6__halfPKjS4_S2_PS0_iiiiPKtS7_iiiiiibS2_i)
        .other          _Z23gemm_half_q_half_kernelILi1ELi140ELb0ELb0ELi64EEvPK6__halfPKjS4_S2_PS0_iiiiPKtS7_iiiiiibS2_i,@"STO_CUDA_ENTRY STV_DEFAULT"
_Z23gemm_half_q_half_kernelILi1ELi140ELb0ELb0ELi64EEvPK6__halfPKjS4_S2_PS0_iiiiPKtS7_iiiiiibS2_i:
.text._Z23gemm_half_q_half_kernelILi1ELi140ELb0ELb0ELi64EEvPK6__halfPKjS4_S2_PS0_iiiiPKtS7_iiiiiibS2_i:
        /* <DEDUP_REMOVED lines=35> */
.L_x_4078:
[----:B------:R-:W-:Y:S05]  /*0230*/  BSYNC.RECONVERGENT B0 ;  /* 0x0000000000007941 */ /* 0x000fea0003800200 */
.L_x_4077:
        /* <DEDUP_REMOVED lines=24> */
[----:B------:R-:W-:Y:S01]  /*03c0*/  HFMA2 R8, -RZ, RZ, 0, 0 ;  /* 0x00000000ff087431 */ /* 0x000fe200000001ff */
[----:B------:R-:W-:Y:S02]  /*03d0*/  SHF.L.U32 R10, R17, 0x4, RZ ;  /* 0x00000004110a7819 */ /* 0x000fe400000006ff */
[----:B------:R-:W-:Y:S02]  /*03e0*/  LEA.HI R12, R11, R6, RZ, 0x3 ;  /* 0x000000060b0c7211 */ /* 0x000fe400078f18ff */
[----:B------:R-:W-:Y:S02]  /*03f0*/  MOV R11, R20 ;  /* 0x00000014000b7202 */ /* 0x000fe40000000f00 */
[----:B------:R-:W-:Y:S02]  /*0400*/  LOP3.LUT R10, R10, 0x10, RZ, 0xc0, !PT ;  /* 0x000000100a0a7812 */ /* 0x000fe400078ec0ff */
[----:B-1----:R-:W-:-:S07]  /*0410*/  SHF.R.S32.HI R12, RZ, 0x3, R12 ;  /* 0x00000003ff0c7819 */ /* 0x002fce000001140c */
.L_x_4080:
        /* <DEDUP_REMOVED lines=38> */
[----:B------:R-:W-:Y:S01]  /*0680*/  HMUL2 R27, R14, R17.H0_H0 ;  /* 0x200000110e1b7232 */ /* 0x000fe20000000000 */
[----:B---3--:R-:W-:-:S04]  /*0690*/  IADD3 R11, PT, PT, R24, R11, RZ ;  /* 0x0000000b180b7210 */ /* 0x008fc80007ffe0ff */
[----:B------:R1:W-:Y:S01]  /*06a0*/  STL.64 [R13], R26 ;  /* 0x0000001a0d007387 */ /* 0x0003e20000100a00 */
[----:B------:R-:W-:Y:S02]  /*06b0*/  ISETP.GE.AND P0, PT, R11, R18, PT ;  /* 0x000000120b00720c */ /* 0x000fe40003f06270 */
[----:B------:R-:W-:-:S11]  /*06c0*/  IADD3 R8, PT, PT, R8, 0x1, RZ ;  /* 0x0000000108087810 */ /* 0x000fd60007ffe0ff */
[----:B-1----:R-:W-:Y:S05]  /*06d0*/  @!P0 BRA `(.L_x_4080) ;  /* 0xfffffffc00508947 */ /* 0x002fea000383ffff */
.L_x_4079:
[----:B0-----:R0:W5:Y:S01]  /*06e0*/  LDL.64 R10, [R1] ;  /* 0x00000000010a7983 */ /* 0x0011620000100a00 */
        /* <DEDUP_REMOVED lines=11> */
.L_x_4081:
        /* <DEDUP_REMOVED lines=11> */
.L_x_4082:
        /* <DEDUP_REMOVED lines=11> */
.L_x_4083:
        /* <DEDUP_REMOVED lines=11> */
.L_x_4084:
        /* <DEDUP_REMOVED lines=11> */
.L_x_4085:
        /* <DEDUP_REMOVED lines=38> */
.L_x_4091:
        /* <DEDUP_REMOVED lines=214> */
.L_x_4087:
        /* <DEDUP_REMOVED lines=45> */
[----:B0-----:R-:W-:-:S03]  /*1cf0*/  HADD2.F32 R39, -RZ, R45.H0_H0 ;  /* 0x2000002dff277230 */ /* 0x001fc60000004100 */
[----:B------:R-:W-:Y:S01]  /*1d00*/  LOP3.LUT R38, R38, 0xff, RZ, 0xc0, !PT ;  /* 0x000000ff26267812 */ /* 0x000fe200078ec0ff */
[----:B------:R-:W0:Y:S01]  /*1d10*/  I2F.F16 R30, R30 ;  /* 0x0000001e001e7306 */ /* 0x000e220000200c00 */
[----:B------:R-:W-:Y:S02]  /*1d20*/  FFMA.FTZ R41, R40, R39, R41 ;  /* 0x0000002728297223 */ /* 0x000fe40000010029 */
[----:B------:R-:W-:Y:S02]  /*1d30*/  IADD3 R45, PT, PT, R38, -0x80, RZ ;  /* 0xffffff80262d7810 */ /* 0x000fe40007ffe0ff */
[----:B------:R-:W-:Y:S01]  /*1d40*/  LEA.HI R38, R10, 0xffffff80, RZ, 0x8 ;  /* 0xffffff800a267811 */ /* 0x000fe200078f40ff */
[----:B-1----:R-:W-:Y:S02]  /*1d50*/  HADD2.F32 R43, -RZ, R43.H0_H0 ;  /* 0x2000002bff2b7230 */ /* 0x002fe40000004100 */
[----:B------:R-:W1:Y:S03]  /*1d60*/  I2F.F16 R39, R45 ;  /* 0x0000002d00277306 */ /* 0x000e660000200c00 */
[----:B------:R-:W-:Y:S01]  /*1d70*/  FFMA.FTZ R43, R28, R43, RZ ;  /* 0x0000002b1c2b7223 */ /* 0x000fe200000100ff */
[----:B------:R-:W-:-:S02]  /*1d80*/  LEA.HI R28, R8, 0xffffff80, RZ, 0x8 ;  /* 0xffffff80081c7811 */ /* 0x000fc400078f40ff */
[----:B------:R-:W-:Y:S01]  /*1d90*/  SHF.R.U32.HI R8, RZ, 0x10, R8 ;  /* 0x00000010ff087819 */ /* 0x000fe20000011608 */
[----:B0-----:R-:W-:Y:S01]  /*1da0*/  HADD2.F32 R30, -RZ, R30.H0_H0 ;  /* 0x2000001eff1e7230 */ /* 0x001fe20000004100 */
[----:B------:R-:W0:Y:S02]  /*1db0*/  I2F.F16 R38, R38 ;  /* 0x0000002600267306 */ /* 0x000e240000200c00 */
[----:B------:R-:W-:-:S04]  /*1dc0*/  LOP3.LUT R8, R8, 0xff, RZ, 0xc0, !PT ;  /* 0x000000ff08087812 */ /* 0x000fc800078ec0ff */
[----:B------:R-:W-:Y:S01]  /*1dd0*/  IADD3 R8, PT, PT, R8, -0x80, RZ ;  /* 0xffffff8008087810 */ /* 0x000fe20007ffe0ff */
[----:B-1----:R-:W-:Y:S01]  /*1de0*/  HADD2.F32 R46, -RZ, R39.H0_H0 ;  /* 0x20000027ff2e7230 */ /* 0x002fe20000004100 */
[----:B------:R-:W-:Y:S01]  /*1df0*/  SHF.R.U32.HI R39, RZ, 0x10, R10 ;  /* 0x00000010ff277819 */ /* 0x000fe2000001160a */
[----:B------:R-:W-:Y:S01]  /*1e00*/  I2F.F16 R28, R28 ;  /* 0x0000001c001c7306 */ /* 0x000fe20000200c00 */
[----:B------:R-:W-:Y:S02]  /*1e10*/  IADD3 R10, PT, PT, R9, -0x80, RZ ;  /* 0xffffff80090a7810 */ /* 0x000fe40007ffe0ff */
[----:B------:R-:W-:Y:S01]  /*1e20*/  SHF.R.U32.HI R9, RZ, 0x10, R11 ;  /* 0x00000010ff097819 */ /* 0x000fe2000001160b */
[----:B------:R-:W-:Y:S01]  /*1e30*/  FFMA.FTZ R40, R40, R46, R43 ;  /* 0x0000002e28287223 */ /* 0x000fe2000001002b */
[----:B------:R-:W-:Y:S01]  /*1e40*/  LOP3.LUT R39, R39, 0xff, RZ, 0xc0, !PT ;  /* 0x000000ff27277812 */ /* 0x000fe200078ec0ff */
[----:B0-----:R-:W-:Y:S01]  /*1e50*/  HADD2.F32 R38, -RZ, R38.H0_H0 ;  /* 0x20000026ff267230 */ /* 0x001fe20000004100 */
[----:B------:R-:W-:Y:S01]  /*1e60*/  LOP3.LUT R9, R9, 0xff, RZ, 0xc0, !PT ;  /* 0x000000ff09097812 */ /* 0x000fe200078ec0ff */
[----:B------:R-:W0:Y:S01]  /*1e70*/  I2F.F16 R8, R8 ;  /* 0x0000000800087306 */ /* 0x000e220000200c00 */
[----:B------:R-:W-:-:S02]  /*1e80*/  IADD3 R43, PT, PT, R39, -0x80, RZ ;  /* 0xffffff80272b7810 */ /* 0x000fc40007ffe0ff */
[----:B------:R-:W-:Y:S01]  /*1e90*/  IADD3 R45, PT, PT, R9, -0x80, RZ ;  /* 0xffffff80092d7810 */ /* 0x000fe20007ffe0ff */
[----:B------:R-:W-:Y:S01]  /*1ea0*/  HADD2.F32 R9, -RZ, R31.H0_H0 ;  /* 0x2000001fff097230 */ /* 0x000fe20000004100 */
[----:B------:R-:W-:-:S03]  /*1eb0*/  LEA.HI R39, R11, 0xffffff80, RZ, 0x8 ;  /* 0xffffff800b277811 */ /* 0x000fc600078f40ff */
        /* <DEDUP_REMOVED lines=10> */
[----:B-1----:R-:W-:Y:S02]  /*1f60*/  HADD2.F32 R43, -RZ, R45.H0_H0 ;  /* 0x2000002dff2b7230 */ /* 0x002fe40000004100 */
[----:B------:R-:W-:Y:S02]  /*1f70*/  HADD2.F32 R45, -RZ, R31.H1_H1 ;  /* 0x3000001fff2d7230 */ /* 0x000fe40000004100 */
[----:B------:R-:W-:Y:S02]  /*1f80*/  HADD2.F32 R31, -RZ, R28.H0_H0 ;  /* 0x2000001cff1f7230 */ /* 0x000fe40000004100 */
[----:B------:R-:W-:Y:S02]  /*1f90*/  FFMA.FTZ R40, R9, R43, R40 ;  /* 0x0000002b09287223 */ /* 0x000fe40000010028 */
[----:B------:R-:W1:Y:S01]  /*1fa0*/  LDS.64 R8, [UR4+0x18] ;  /* 0x00001804ff087984 */ /* 0x000e620008000a00 */
[----:B0-----:R-:W-:-:S02]  /*1fb0*/  HADD2.F32 R39, -RZ, R39.H0_H0 ;  /* 0x20000027ff277230 */ /* 0x001fc40000004100 */
[----:B------:R-:W-:Y:S01]  /*1fc0*/  FFMA.FTZ R31, R31, R45, R44 ;  /* 0x0000002d1f1f7223 */ /* 0x000fe2000001002c */
[----:B------:R-:W-:Y:S01]  /*1fd0*/  FFMA.FTZ R41, R45, R38, R41 ;  /* 0x000000262d297223 */ /* 0x000fe20000010029 */
[----:B--2---:R-:W-:Y:S02]  /*1fe0*/  LOP3.LUT R43, R12, 0xff, RZ, 0xc0, !PT ;  /* 0x000000ff0c2b7812 */ /* 0x004fe400078ec0ff */
[----:B------:R-:W-:Y:S02]  /*1ff0*/  LOP3.LUT R28, R13, 0xff, RZ, 0xc0, !PT ;  /* 0x000000ff0d1c7812 */ /* 0x000fe400078ec0ff */
[----:B------:R-:W-:Y:S02]  /*2000*/  IADD3 R43, PT, PT, R43, -0x80, RZ ;  /* 0xffffff802b2b7810 */ /* 0x000fe40007ffe0ff */
[----:B------:R-:W-:Y:S01]  /*2010*/  IADD3 R44, PT, PT, R28, -0x80, RZ ;  /* 0xffffff801c2c7810 */ /* 0x000fe20007ffe0ff */
[----:B------:R-:W-:Y:S01]  /*2020*/  FFMA.FTZ R28, R45, R30, R42 ;  /* 0x0000001e2d1c7223 */ /* 0x000fe2000001002a */
[----:B------:R-:W-:-:S02]  /*2030*/  LEA.HI R46, R12, 0xffffff80, RZ, 0x8 ;  /* 0xffffff800c2e7811 */ /* 0x000fc400078f40ff */
[----:B------:R-:W-:Y:S01]  /*2040*/  LOP3.LUT R30, R14, 0xff, RZ, 0xc0, !PT ;  /* 0x000000ff0e1e7812 */ /* 0x000fe200078ec0ff */
[----:B------:R-:W0:Y:S01]  /*2050*/  I2F.F16 R43, R43 ;  /* 0x0000002b002b7306 */ /* 0x000e220000200c00 */
[----:B------:R-:W-:Y:S02]  /*2060*/  SHF.R.U32.HI R38, RZ, 0x8, R12 ;  /* 0x00000008ff267819 */ /* 0x000fe4000001160c */
[----:B------:R-:W-:-:S05]  /*2070*/  LEA.HI R11, R13, 0xffffff80, RZ, 0x8 ;  /* 0xffffff800d0b7811 */ /* 0x000fca00078f40ff */
[----:B------:R2:W3:Y:S01]  /*2080*/  I2F.F16 R10, R46 ;  /* 0x0000002e000a7306 */ /* 0x0004e20000200c00 */
[----:B0-----:R-:W-:-:S07]  /*2090*/  HADD2.F32 R48, -RZ, R43.H0_H0 ;  /* 0x2000002bff307230 */ /* 0x001fce0000004100 */
[----:B------:R0:W4:Y:S01]  /*20a0*/  I2F.F16 R42, R44 ;  /* 0x0000002c002a7306 */ /* 0x0001220000200c00 */
[----:B--2---:R-:W-:Y:S01]  /*20b0*/  IADD3 R46, PT, PT, R30, -0x80, RZ ;  /* 0xffffff801e2e7810 */ /* 0x004fe20007ffe0ff */
[----:B------:R-:W-:Y:S01]  /*20c0*/  FFMA.FTZ R30, R45, R39, R40 ;  /* 0x000000272d1e7223 */ /* 0x000fe20000010028 */
[----:B------:R-:W-:Y:S01]  /*20d0*/  LOP3.LUT R39, R15, 0xff, RZ, 0xc0, !PT ;  /* 0x000000ff0f277812 */ /* 0x000fe200078ec0ff */
[----:B-1----:R-:W-:Y:S01]  /*20e0*/  HADD2.F32 R43, -RZ, R8.H0_H0 ;  /* 0x20000008ff2b7230 */ /* 0x002fe20000004100 */
[----:B------:R-:W-:Y:S02]  /*20f0*/  SHF.R.U32.HI R45, RZ, 0x8, R13 ;  /* 0x00000008ff2d7819 */ /* 0x000fe4000001160d */
[----:B------:R-:W-:Y:S01]  /*2100*/  IADD3 R47, PT, PT, R39, -0x80, RZ ;  /* 0xffffff80272f7810 */ /* 0x000fe20007ffe0ff */
[----:B------:R-:W1:Y:S01]  /*2110*/  I2F.F16 R40, R46 ;  /* 0x0000002e00287306 */ /* 0x000e620000200c00 */
[----:B------:R-:W-:Y:S01]  /*2120*/  LOP3.LUT R39, R38, 0xff, RZ, 0xc0, !PT ;  /* 0x000000ff26277812 */ /* 0x000fe200078ec0ff */
[----:B---3--:R-:W-:Y:S01]  /*2130*/  HADD2.F32 R10, -RZ, R10.H0_H0 ;  /* 0x2000000aff0a7230 */ /* 0x008fe20000004100 */
        /* <DEDUP_REMOVED lines=84> */
.L_x_4088:
[----:B-----5:R1:W5:Y:S01]  /*2680*/  LDG.E.128.CONSTANT R8, desc[UR6][R36.64] ;  /* 0x0000000624087981 */ /* 0x020362000c1e9d00 */
[----:B------:R-:W-:-:S04]  /*2690*/  @!P0 IADD3 R12, PT, PT, R22, 0x1, RZ ;  /* 0x00000001160c8810 */ /* 0x000fc80007ffe0ff */
[----:B------:R-:W-:Y:S01]  /*26a0*/  @!P0 MOV R22, R12 ;  /* 0x0000000c00168202 */ /* 0x000fe20000000f00 */
[----:B------:R-:W-:Y:S06]  /*26b0*/  @P1 BRA `(.L_x_4089) ;  /* 0x0000000c000c1947 */ /* 0x000fec0003800000 */
[----:B------:R2:W3:Y:S01]  /*26c0*/  LDG.E.128.CONSTANT R12, desc[UR6][R34.64] ;  /* 0x00000006220c7981 */ /* 0x0004e2000c1e9d00 */
[C---:B0----5:R-:W-:Y:S02]  /*26d0*/  LOP3.LUT R30, R8.reuse, 0xff, RZ, 0xc0, !PT ;  /* 0x000000ff081e7812 */ /* 0x061fe400078ec0ff */
[----:B------:R-:W-:Y:S02]  /*26e0*/  LEA.HI R38, R8, 0xffffff80, RZ, 0x8 ;  /* 0xffffff8008267811 */ /* 0x000fe400078f40ff */
[----:B------:R-:W-:Y:S02]  /*26f0*/  IADD3 R44, PT, PT, R30, -0x80, RZ ;  /* 0xffffff801e2c7810 */ /* 0x000fe40007ffe0ff */
[----:B------:R-:W0:Y:S01]  /*2700*/  LDS.64 R30, [UR4+0x20] ;  /* 0x00002004ff1e7984 */ /* 0x000e220008000a00 */
[----:B------:R-:W-:Y:S01]  /*2710*/  SHF.R.U32.HI R43, RZ, 0x8, R9 ;  /* 0x00000008ff2b7819 */ /* 0x000fe20000011609 */
[----:B------:R-:W-:Y:S01]  /*2720*/  I2F.F16 R38, R38 ;  /* 0x0000002600267306 */ /* 0x000fe20000200c00 */
[----:B--2---:R-:W-:-:S02]  /*2730*/  LOP3.LUT R34, R9, 0xff, RZ, 0xc0, !PT ;  /* 0x000000ff09227812 */ /* 0x004fc400078ec0ff */
[----:B------:R-:W-:Y:S02]  /*2740*/  LEA.HI R39, R9, 0xffffff80, RZ, 0x8 ;  /* 0xffffff8009277811 */ /* 0x000fe400078f40ff */
[----:B------:R-:W-:Y:S02]  /*2750*/  IADD3 R35, PT, PT, R34, -0x80, RZ ;  /* 0xffffff8022237810 */ /* 0x000fe40007ffe0ff */
[----:B------:R-:W-:Y:S01]  /*2760*/  LOP3.LUT R34, R10, 0xff, RZ, 0xc0, !PT ;  /* 0x000000ff0a227812 */ /* 0x000fe200078ec0ff */
[----:B------:R-:W2:Y:S01]  /*2770*/  I2F.F16 R44, R44 ;  /* 0x0000002c002c7306 */ /* 0x000ea20000200c00 */
[----:B------:R-:W-:Y:S02]  /*2780*/  SHF.R.U32.HI R9, RZ, 0x10, R9 ;  /* 0x00000010ff097819 */ /* 0x000fe40000011609 */
[----:B------:R-:W-:Y:S02]  /*2790*/  IADD3 R42, PT, PT, R34, -0x80, RZ ;  /* 0xffffff80222a7810 */ /* 0x000fe40007ffe0ff */
[----:B------:R-:W-:-:S02]  /*27a0*/  LOP3.LUT R34, R11, 0xff, RZ, 0xc0, !PT ;  /* 0x000000ff0b227812 */ /* 0x000fc400078ec0ff */
[----:B------:R-:W-:Y:S01]  /*27b0*/  SHF.R.U32.HI R46, RZ, 0x8, R10 ;  /* 0x00000008ff2e7819 */ /* 0x000fe2000001160a */
[----:B------:R-:W4:Y:S01]  /*27c0*/  I2F.F16 R35, R35 ;  /* 0x0000002300237306 */ /* 0x000f220000200c00 */
[----:B-1----:R-:W-:Y:S02]  /*27d0*/  IADD3 R37, PT, PT, R34, -0x80, RZ ;  /* 0xffffff8022257810 */ /* 0x002fe40007ffe0ff */
[--C-:B------:R-:W-:Y:S02]  /*27e0*/  SHF.R.U32.HI R34, RZ, 0x8, R8.reuse ;  /* 0x00000008ff227819 */ /* 0x100fe40000011608 */
[----:B------:R-:W-:Y:S02]  /*27f0*/  SHF.R.U32.HI R8, RZ, 0x10, R8 ;  /* 0x00000010ff087819 */ /* 0x000fe40000011608 */
[----:B------:R-:W-:Y:S01]  /*2800*/  LOP3.LUT R40, R34, 0xff, RZ, 0xc0, !PT ;  /* 0x000000ff22287812 */ /* 0x000fe200078ec0ff */
[----:B------:R-:W1:Y:S01]  /*2810*/  I2F.F16 R42, R42 ;  /* 0x0000002a002a7306 */ /* 0x000e620000200c00 */
[----:B------:R-:W-:-:S02]  /*2820*/  LOP3.LUT R8, R8, 0xff, RZ, 0xc0, !PT ;  /* 0x000000ff08087812 */ /* 0x000fc400078ec0ff */
[----:B------:R-:W-:Y:S02]  /*2830*/  IADD3 R41, PT, PT, R40, -0x80, RZ ;  /* 0xffffff8028297810 */ /* 0x000fe40007ffe0ff */
[----:B------:R-:W-:Y:S02]  /*2840*/  IADD3 R40, PT, PT, R8, -0x80, RZ ;  /* 0xffffff8008287810 */ /* 0x000fe40007ffe0ff */
[----:B------:R-:W-:Y:S01]  /*2850*/  LOP3.LUT R8, R43, 0xff, RZ, 0xc0, !PT ;  /* 0x000000ff2b087812 */ /* 0x000fe200078ec0ff */
[----:B------:R-:W0:Y:S01]  /*2860*/  I2F.F16 R37, R37 ;  /* 0x0000002500257306 */ /* 0x000e220000200c00 */
[----:B------:R-:W-:Y:S01]  /*2870*/  LOP3.LUT R43, R9, 0xff, RZ, 0xc0, !PT ;  /* 0x000000ff092b7812 */ /* 0x000fe200078ec0ff */
[----:B--2---:R-:W-:Y:S01]  /*2880*/  HADD2.F32 R9, -RZ, R44.H0_H0 ;  /* 0x2000002cff097230 */ /* 0x004fe20000004100 */
[----:B------:R-:W-:Y:S01]  /*2890*/  LOP3.LUT R46, R46, 0xff, RZ, 0xc0, !PT ;  /* 0x000000ff2e2e7812 */ /* 0x000fe200078ec0ff */
[----:B----4-:R-:W-:Y:S01]  /*28a0*/  HADD2.F32 R47, -RZ, R35.H0_H0 ;  /* 0x20000023ff2f7230 */ /* 0x010fe20000004100 */
[----:B------:R-:W-:Y:S01]  /*28b0*/  LEA.HI R36, R10, 0xffffff80, RZ, 0x8 ;  /* 0xffffff800a247811 */ /* 0x000fe200078f40ff */
[----:B-1----:R-:W-:-:S02]  /*28c0*/  HADD2.F32 R35, -RZ, R42.H0_H0 ;  /* 0x2000002aff237230 */ /* 0x002fc40000004100 */
[----:B------:R-:W1:Y:S01]  /*28d0*/  I2F.F16 R41, R41 ;  /* 0x0000002900297306 */ /* 0x000e620000200c00 */
[----:B------:R-:W-:Y:S02]  /*28e0*/  SHF.R.U32.HI R10, RZ, 0x10, R10 ;  /* 0x00000010ff0a7819 */ /* 0x000fe4000001160a */
[----:B------:R-:W-:Y:S01]  /*28f0*/  LEA.HI R28, R11, 0xffffff80, RZ, 0x8 ;  /* 0xffffff800b1c7811 */ /* 0x000fe200078f40ff */
[----:B0-----:R-:W-:-:S04]  /*2900*/  HADD2.F32 R37, -RZ, R37.H0_H0 ;  /* 0x20000025ff257230 */ /* 0x001fc80000004100 */
        /* <DEDUP_REMOVED lines=8> */
[----:B0-----:R-:W-:Y:S01]  /*2990*/  IADD3 R45, PT, PT, R8, -0x80, RZ ;  /* 0xffffff80082d7810 */ /* 0x001fe20007ffe0ff */
[----:B------:R-:W-:-:S05]  /*29a0*/  HADD2.F32 R8, -RZ, R30.H0_H0 ;  /* 0x2000001eff087230 */ /* 0x000fca0000004100 */
[----:B------:R0:W2:Y:S01]  /*29b0*/  I2F.F16 R42, R45 ;  /* 0x0000002d002a7306 */ /* 0x0000a20000200c00 */
[----:B------:R-:W-:Y:S01]  /*29c0*/  FFMA.FTZ R44, R9, R8, RZ ;  /* 0x00000008092c7223 */ /* 0x000fe200000100ff */
[C---:B------:R-:W-:Y:S01]  /*29d0*/  FFMA.FTZ R9, R8.reuse, R47, RZ ;  /* 0x0000002f08097223 */ /* 0x040fe200000100ff */
[----:B------:R-:W-:Y:S01]  /*29e0*/  SHF.R.U32.HI R47, RZ, 0x8, R11 ;  /* 0x00000008ff2f7819 */ /* 0x000fe2000001160b */
[C---:B------:R-:W-:Y:S01]  /*29f0*/  FFMA.FTZ R35, R8.reuse, R35, RZ ;  /* 0x0000002308237223 */ /* 0x040fe200000100ff */
[----:B------:R-:W-:Y:S01]  /*2a00*/  FFMA.FTZ R37, R8, R37, RZ ;  /* 0x0000002508257223 */ /* 0x000fe200000100ff */
[----:B------:R-:W-:Y:S01]  /*2a10*/  IADD3 R8, PT, PT, R43, -0x80, RZ ;  /* 0xffffff802b087810 */ /* 0x000fe20007ffe0ff */
[----:B-1----:R-:W-:Y:S01]  /*2a20*/  HADD2.F32 R34, -RZ, R34.H0_H0 ;  /* 0x20000022ff227230 */ /* 0x002fe20000004100 */
[----:B------:R-:W-:Y:S02]  /*2a30*/  IADD3 R43, PT, PT, R46, -0x80, RZ ;  /* 0xffffff802e2b7810 */ /* 0x000fe40007ffe0ff */
[----:B------:R-:W-:-:S02]  /*2a40*/  LOP3.LUT R47, R47, 0xff, RZ, 0xc0, !PT ;  /* 0x000000ff2f2f7812 */ /* 0x000fc400078ec0ff */
[----:B------:R-:W-:Y:S01]  /*2a50*/  SHF.R.U32.HI R11, RZ, 0x10, R11 ;  /* 0x00000010ff0b7819 */ /* 0x000fe2000001160b */
[----:B------:R-:W1:Y:S01]  /*2a60*/  I2F.F16 R8, R8 ;  /* 0x0000000800087306 */ /* 0x000e620000200c00 */
[----:B0-----:R-:W-:Y:S01]  /*2a70*/  IADD3 R45, PT, PT, R47, -0x80, RZ ;  /* 0xffffff802f2d7810 */ /* 0x001fe20007ffe0ff */
[----:B--2---:R-:W-:Y:S01]  /*2a80*/  HADD2.F32 R42, -RZ, R42.H0_H0 ;  /* 0x2000002aff2a7230 */ /* 0x004fe20000004100 */
[----:B------:R-:W-:Y:S01]  /*2a90*/  LOP3.LUT R46, R10, 0xff, RZ, 0xc0, !PT ;  /* 0x000000ff0a2e7812 */ /* 0x000fe200078ec0ff */
[----:B------:R-:W-:Y:S01]  /*2aa0*/  HADD2.F32 R10, -RZ, R30.H1_H1 ;  /* 0x3000001eff0a7230 */ /* 0x000fe20000004100 */
[----:B------:R-:W-:Y:S01]  /*2ab0*/  LOP3.LUT R11, R11, 0xff, RZ, 0xc0, !PT ;  /* 0x000000ff0b0b7812 */ /* 0x000fe200078ec0ff */
[----:B------:R-:W-:Y:S01]  /*2ac0*/  HADD2.F32 R47, -RZ, R38.H0_H0 ;  /* 0x20000026ff2f7230 */ /* 0x000fe20000004100 */
[----:B------:R-:W-:Y:S01]  /*2ad0*/  IADD3 R30, PT, PT, R46, -0x80, RZ ;  /* 0xffffff802e1e7810 */ /* 0x000fe20007ffe0ff */
[----:B------:R-:W0:Y:S01]  /*2ae0*/  I2F.F16 R43, R43 ;  /* 0x0000002b002b7306 */ /* 0x000e220000200c00 */
[----:B------:R-:W-:Y:S01]  /*2af0*/  FFMA.FTZ R44, R41, R10, R44 ;  /* 0x0000000a292c7223 */ /* 0x000fe2000001002c */
[----:B------:R-:W-:Y:S01]  /*2b00*/  IADD3 R41, PT, PT, R11, -0x80, RZ ;  /* 0xffffff800b297810 */ /* 0x000fe20007ffe0ff */
[----:B------:R-:W-:Y:S01]  /*2b10*/  FFMA.FTZ R9, R10, R42, R9 ;  /* 0x0000002a0a097223 */ /* 0x000fe20000010009 */
[----:B------:R-:W-:Y:S01]  /*2b20*/  LOP3.LUT R11, R12, 0xff, RZ, 0xc0, !PT ;  /* 0x000000ff0c0b7812 */ /* 0x000fe200078ec0ff */
[----:B-1----:R-:W-:-:S03]  /*2b30*/  HADD2.F32 R8, -RZ, R8.H0_H0 ;  /* 0x20000008ff087230 */ /* 0x002fc60000004100 */
[----:B------:R-:W1:Y:S01]  /*2b40*/  I2F.F16 R45, R45 ;  /* 0x0000002d002d7306 */ /* 0x000e620000200c00 */
[----:B------:R-:W-:Y:S01]  /*2b50*/  IADD3 R11, PT, PT, R11, -0x80, RZ ;  /* 0xffffff800b0b7810 */ /* 0x000fe20007ffe0ff */
[----:B0-----:R-:W-:-:S06]  /*2b60*/  HADD2.F32 R46, -RZ, R43.H0_H0 ;  /* 0x2000002bff2e7230 */ /* 0x001fcc0000004100 */
        /* <DEDUP_REMOVED lines=11> */
[----:B------:R-:W-:Y:S01]  /*2c20*/  IADD3 R45, PT, PT, R40, -0x80, RZ ;  /* 0xffffff80282d7810 */ /* 0x000fe20007ffe0ff */
[----:B0-----:R-:W-:Y:S02]  /*2c30*/  HADD2.F32 R40, -RZ, R30.H0_H0 ;  /* 0x2000001eff287230 */ /* 0x001fe40000004100 */
[----:B------:R-:W-:Y:S01]  /*2c40*/  FFMA.FTZ R44, R46, R8, R9 ;  /* 0x000000082e2c7223 */ /* 0x000fe20000010009 */
[----:B------:R-:W-:Y:S01]  /*2c50*/  LOP3.LUT R8, R14, 0xff, RZ, 0xc0, !PT ;  /* 0x000000ff0e087812 */ /* 0x000fe200078ec0ff */
[----:B------:R0:W2:Y:S01]  /*2c60*/  I2F.F16 R10, R43 ;  /* 0x0000002b000a7306 */ /* 0x0000a20000200c00 */
[----:B------:R-:W-:Y:S01]  /*2c70*/  FFMA.FTZ R40, R46, R40, R35 ;  /* 0x000000282e287223 */ /* 0x000fe20000010023 */
[----:B-1----:R-:W-:Y:S01]  /*2c80*/  HADD2.F32 R48, -RZ, R41.H0_H0 ;  /* 0x20000029ff307230 */ /* 0x002fe20000004100 */
[----:B------:R-:W-:-:S02]  /*2c90*/  SHF.R.U32.HI R41, RZ, 0x8, R12 ;  /* 0x00000008ff297819 */ /* 0x000fc4000001160c */
[----:B------:R-:W-:Y:S01]  /*2ca0*/  FFMA.FTZ R40, R31, R36, R40 ;  /* 0x000000241f287223 */ /* 0x000fe20000010028 */
[----:B------:R-:W-:Y:S02]  /*2cb0*/  SHF.R.U32.HI R36, RZ, 0x8, R14 ;  /* 0x00000008ff247819 */ /* 0x000fe4000001160e */
[----:B------:R-:W1:Y:S01]  /*2cc0*/  I2F.F16 R11, R11 ;  /* 0x0000000b000b7306 */ /* 0x000e620000200c00 */
[----:B------:R-:W-:Y:S01]  /*2cd0*/  FFMA.FTZ R35, R46, R48, R37 ;  /* 0x000000302e237223 */ /* 0x000fe20000010025 */
[----:B------:R-:W-:Y:S02]  /*2ce0*/  IADD3 R37, PT, PT, R8, -0x80, RZ ;  /* 0xffffff8008257810 */ /* 0x000fe40007ffe0ff */
[----:B------:R-:W3:Y:S01]  /*2cf0*/  LDS.64 R8, [UR4+0x28] ;  /* 0x00002804ff087984 */ /* 0x000ee20008000a00 */
[----:B0-----:R-:W-:Y:S02]  /*2d00*/  LOP3.LUT R43, R15, 0xff, RZ, 0xc0, !PT ;  /* 0x000000ff0f2b7812 */ /* 0x001fe400078ec0ff */
[----:B------:R-:W-:Y:S01]  /*2d10*/  LOP3.LUT R36, R36, 0xff, RZ, 0xc0, !PT ;  /* 0x000000ff24247812 */ /* 0x000fe200078ec0ff */
[----:B------:R0:W4:Y:S01]  /*2d20*/  I2F.F16 R30, R45 ;  /* 0x0000002d001e7306 */ /* 0x0001220000200c00 */
[----:B------:R-:W-:Y:S01]  /*2d30*/  IADD3 R46, PT, PT, R43, -0x80, RZ ;  /* 0xffffff802b2e7810 */ /* 0x000fe20007ffe0ff */
[----:B--2---:R-:W-:Y:S01]  /*2d40*/  HADD2.F32 R10, -RZ, R10.H0_H0 ;  /* 0x2000000aff0a7230 */ /* 0x004fe20000004100 */
[----:B------:R-:W-:-:S04]  /*2d50*/  LOP3.LUT R43, R41, 0xff, RZ, 0xc0, !PT ;  /* 0x000000ff292b7812 */ /* 0x000fc800078ec0ff */
[----:B------:R-:W-:Y:S01]  /*2d60*/  IADD3 R38, PT, PT, R43, -0x80, RZ ;  /* 0xffffff802b267810 */ /* 0x000fe20007ffe0ff */
[----:B------:R2:W3:Y:S01]  /*2d70*/  I2F.F16 R41, R46 ;  /* 0x0000002e00297306 */ /* 0x0004e20000200c00 */
[----:B0-----:R-:W-:Y:S01]  /*2d80*/  SHF.R.U32.HI R45, RZ, 0x10, R12 ;  /* 0x00000010ff2d7819 */ /* 0x001fe2000001160c */
[----:B------:R-:W-:Y:S01]  /*2d90*/  FFMA.FTZ R12, R47, R31, R42 ;  /* 0x0000001f2f0c7223 */ /* 0x000fe2000001002a */
[----:B------:R-:W-:Y:S01]  /*2da0*/  HADD2.F32 R47, -RZ, R39.H0_H0 ;  /* 0x20000027ff2f7230 */ /* 0x000fe20000004100 */
[--C-:B------:R-:W-:Y:S02]  /*2db0*/  SHF.R.U32.HI R42, RZ, 0x8, R13.reuse ;  /* 0x00000008ff2a7819 */ /* 0x100fe4000001160d */
[----:B------:R-:W-:Y:S02]  /*2dc0*/  LOP3.LUT R45, R45, 0xff, RZ, 0xc0, !PT ;  /* 0x000000ff2d2d7812 */ /* 0x000fe400078ec0ff */
[----:B------:R-:W-:Y:S01]  /*2dd0*/  LOP3.LUT R43, R42, 0xff, RZ, 0xc0, !PT ;  /* 0x000000ff2a2b7812 */ /* 0x000fe200078ec0ff */
[----:B------:R-:W-:Y:S01]  /*2de0*/  FFMA.FTZ R42, R31, R47, R44 ;  /* 0x0000002f1f2a7223 */ /* 0x000fe2000001002c */
[----:B--2---:R-:W-:Y:S01]  /*2df0*/  HADD2.F32 R46, -RZ, R28.H0_H0 ;  /* 0x2000001cff2e7230 */ /* 0x004fe20000004100 */
[----:B------:R-:W-:Y:S01]  /*2e00*/  SHF.R.U32.HI R44, RZ, 0x10, R13 ;  /* 0x00000010ff2c7819 */ /* 0x000fe2000001160d */
[----:B------:R-:W-:Y:S01]  /*2e10*/  I2F.F16 R37, R37 ;  /* 0x0000002500257306 */ /* 0x000fe20000200c00 */
[----:B------:R-:W-:Y:S01]  /*2e20*/  IADD3 R39, PT, PT, R45, -0x80, RZ ;  /* 0xffffff802d277810 */ /* 0x000fe20007ffe0ff */
[----:B-1----:R-:W-:Y:S01]  /*2e30*/  HADD2.F32 R45, -RZ, R11.H0_H0 ;  /* 0x2000000bff2d7230 */ /* 0x002fe20000004100 */
[----:B------:R-:W-:Y:S01]  /*2e40*/  LOP3.LUT R44, R44, 0xff, RZ, 0xc0, !PT ;  /* 0x000000ff2c2c7812 */ /* 0x000fe200078ec0ff */
[----:B------:R-:W-:Y:S01]  /*2e50*/  FFMA.FTZ R35, R31, R46, R35 ;  /* 0x0000002e1f237223 */ /* 0x000fe20000010023 */
[----:B------:R-:W-:Y:S01]  /*2e60*/  IADD3 R13, PT, PT, R43, -0x80, RZ ;  /* 0xffffff802b0d7810 */ /* 0x000fe20007ffe0ff */
[----:B----4-:R-:W-:Y:S01]  /*2e70*/  HADD2.F32 R46, -RZ, R30.H0_H0 ;  /* 0x2000001eff2e7230 */ /* 0x010fe20000004100 */
[----:B------:R-:W-:Y:S01]  /*2e80*/  IADD3 R28, PT, PT, R44, -0x80, RZ ;  /* 0xffffff802c1c7810 */ /* 0x000fe20007ffe0ff */
[----:B------:R-:W0:Y:S01]  /*2e90*/  I2F.F16 R38, R38 ;  /* 0x0000002600267306 */ /* 0x000e220000200c00 */
[----:B------:R-:W-:-:S02]  /*2ea0*/  SHF.R.U32.HI R44, RZ, 0x10, R14 ;  /* 0x00000010ff2c7819 */ /* 0x000fc4000001160e */
[----:B------:R-:W-:Y:S02]  /*2eb0*/  IADD3 R43, PT, PT, R36, -0x80, RZ ;  /* 0xffffff80242b7810 */ /* 0x000fe40007ffe0ff */
[----:B------:R-:W-:Y:S01]  /*2ec0*/  LOP3.LUT R44, R44, 0xff, RZ, 0xc0, !PT ;  /* 0x000000ff2c2c7812 */ /* 0x000fe200078ec0ff */
[----:B---3--:R-:W-:Y:S02]  /*2ed0*/  HADD2.F32 R31, -RZ, R8.H0_H0 ;  /* 0x20000008ff1f7230 */ /* 0x008fe40000004100 */
[----:B------:R-:W-:Y:S03]  /*2ee0*/  I2F.F16 R39, R39 ;  /* 0x0000002700277306 */ /* 0x000fe60000200c00 */
[----:B------:R-:W-:Y:S01]  /*2ef0*/  FFMA.FTZ R36, R45, R31, R12 ;  /* 0x0000001f2d247223 */ /* 0x000fe2000001000c */
[----:B------:R-:W-:Y:S01]  /*2f00*/  SHF.R.U32.HI R45, RZ, 0x8, R15 ;  /* 0x00000008ff2d7819 */ /* 0x000fe2000001160f */
[----:B------:R-:W-:Y:S01]  /*2f10*/  FFMA.FTZ R42, R31, R46, R42 ;  /* 0x0000002e1f2a7223 */ /* 0x000fe2000001002a */
[----:B------:R-:W-:-:S02]  /*2f20*/  IADD3 R12, PT, PT, R44, -0x80, RZ ;  /* 0xffffff802c0c7810 */ /* 0x000fc40007ffe0ff */
[----:B------:R-:W1:Y:S01]  /*2f30*/  I2F.F16 R13, R13 ;  /* 0x0000000d000d7306 */ /* 0x000e620000200c00 */
[----:B------:R-:W-:Y:S01]  /*2f40*/  LOP3.LUT R45, R45, 0xff, RZ, 0xc0, !PT ;  /* 0x000000ff2d2d7812 */ /* 0x000fe200078ec0ff */
[----:B------:R-:W-:Y:S01]  /*2f50*/  HADD2.F32 R46, -RZ, R41.H0_H0 ;  /* 0x20000029ff2e7230 */ /* 0x000fe20000004100 */
[----:B------:R-:W-:Y:S01]  /*2f60*/  SHF.R.U32.HI R44, RZ, 0x10, R15 ;  /* 0x00000010ff2c7819 */ /* 0x000fe2000001160f */
[----:B0-----:R-:W-:Y:S01]  /*2f70*/  HADD2.F32 R41, -RZ, R38.H0_H0 ;  /* 0x20000026ff297230 */ /* 0x001fe20000004100 */
[----:B------:R-:W-:Y:S02]  /*2f80*/  IADD3 R45, PT, PT, R45, -0x80, RZ ;  /* 0xffffff802d2d7810 */ /* 0x000fe40007ffe0ff */
[----:B------:R-:W-:Y:S01]  /*2f90*/  LOP3.LUT R44, R44, 0xff, RZ, 0xc0, !PT ;  /* 0x000000ff2c2c7812 */ /* 0x000fe200078ec0ff */
[----:B------:R0:W2:Y:S01]  /*2fa0*/  I2F.F16 R11, R43 ;  /* 0x0000002b000b7306 */ /* 0x0000a20000200c00 */
[----:B------:R-:W-:Y:S01]  /*2fb0*/  LEA.HI R15, R15, 0xffffff80, RZ, 0x8 ;  /* 0xffffff800f0f7811 */ /* 0x000fe200078f40ff */
[----:B------:R-:W-:Y:S01]  /*2fc0*/  FFMA.FTZ R38, R31, R46, R35 ;  /* 0x0000002e1f267223 */ /* 0x000fe20000010023 */
[----:B------:R-:W-:Y:S01]  /*2fd0*/  IADD3 R44, PT, PT, R44, -0x80, RZ ;  /* 0xffffff802c2c7810 */ /* 0x000fe20007ffe0ff */
[----:B-1----:R-:W-:-:S04]  /*2fe0*/  HADD2.F32 R13, -RZ, R13.H0_H0 ;  /* 0x2000000dff0d7230 */ /* 0x002fc80000004100 */
[----:B------:R-:W1:Y:S01]  /*2ff0*/  I2F.F16 R30, R45 ;  /* 0x0000002d001e7306 */ /* 0x000e620000200c00 */
[----:B0-----:R-:W-:Y:S01]  /*3000*/  HADD2.F32 R43, -RZ, R37.H0_H0 ;  /* 0x20000025ff2b7230 */ /* 0x001fe20000004100 */
[----:B------:R-:W-:-:S04]  /*3010*/  LEA.HI R37, R14, 0xffffff80, RZ, 0x8 ;  /* 0xffffff800e257811 */ /* 0x000fc800078f40ff */
[----:B------:R-:W-:Y:S01]  /*3020*/  FFMA.FTZ R40, R31, R43, R40 ;  /* 0x0000002b1f287223 */ /* 0x000fe20000010028 */
[----:B------:R-:W-:Y:S01]  /*3030*/  HADD2.F32 R43, -RZ, R8.H1_H1 ;  /* 0x30000008ff2b7230 */ /* 0x000fe20000004100 */
[----:B------:R-:W0:Y:S01]  /*3040*/  I2F.F16 R28, R28 ;  /* 0x0000001c001c7306 */ /* 0x000e220000200c00 */
[----:B------:R-:W-:Y:S02]  /*3050*/  HADD2.F32 R8, -RZ, R9.H0_H0 ;  /* 0x20000009ff087230 */ /* 0x000fe40000004100 */
[----:B--2---:R-:W-:Y:S02]  /*3060*/  HADD2.F32 R11, -RZ, R11.H0_H0 ;  /* 0x2000000bff0b7230 */ /* 0x004fe40000004100 */
[----:B------:R-:W-:Y:S01]  /*3070*/  FFMA.FTZ R41, R41, R43, R36 ;  /* 0x0000002b29297223 */ /* 0x000fe20000010024 */
[----:B------:R-:W-:Y:S01]  /*3080*/  FFMA.FTZ R13, R43, R13, R42 ;  /* 0x0000000d2b0d7223 */ /* 0x000fe2000001002a */
[----:B------:R-:W-:Y:S01]  /*3090*/  HADD2.F32 R9, -RZ, R9.H1_H1 ;  /* 0x30000009ff097230 */ /* 0x000fe20000004100 */
[----:B------:R-:W2:Y:S01]  /*30a0*/  I2F.F16 R12, R12 ;  /* 0x0000000c000c7306 */ /* 0x000ea20000200c00 */
[----:B-1----:R-:W-:-:S02]  /*30b0*/  HADD2.F32 R31, -RZ, R30.H0_H0 ;  /* 0x2000001eff1f7230 */ /* 0x002fc40000004100 */
[C---:B------:R-:W-:Y:S01]  /*30c0*/  FFMA.FTZ R11, R43.reuse, R11, R40 ;  /* 0x0000000b2b0b7223 */ /* 0x040fe20000010028 */
[----:B------:R-:W-:Y:S02]  /*30d0*/  HADD2.F32 R30, -RZ, R39.H0_H0 ;  /* 0x20000027ff1e7230 */ /* 0x000fe40000004100 */
[----:B------:R-:W-:Y:S01]  /*30e0*/  FFMA.FTZ R31, R43, R31, R38 ;  /* 0x0000001f2b1f7223 */ /* 0x000fe20000010026 */
[----:B0-----:R-:W-:Y:S01]  /*30f0*/  HADD2.F32 R28, -RZ, R28.H0_H0 ;  /* 0x2000001cff1c7230 */ /* 0x001fe20000004100 */
[----:B------:R-:W0:Y:S01]  /*3100*/  I2F.F16 R14, R44 ;  /* 0x0000002c000e7306 */ /* 0x000e220000200c00 */
[----:B------:R-:W-:-:S03]  /*3110*/  FFMA.FTZ R41, R30, R8, R41 ;  /* 0x000000081e297223 */ /* 0x000fc60000010029 */
[----:B------:R-:W-:Y:S01]  /*3120*/  FFMA.FTZ R28, R8, R28, R13 ;  /* 0x0000001c081c7223 */ /* 0x000fe2000001000d */
[----:B------:R-:W-:Y:S02]  /*3130*/  HADD2.F32 R13, -RZ, R25.H0_H0 ;  /* 0x20000019ff0d7230 */ /* 0x000fe40000004100 */
[----:B------:R-:W-:Y:S01]  /*3140*/  FFMA.FTZ R34, R34, R9, R41 ;  /* 0x0000000922227223 */ /* 0x000fe20000010029 */
[----:B--2---:R-:W-:Y:S01]  /*3150*/  HADD2.F32 R12, -RZ, R12.H0_H0 ;  /* 0x2000000cff0c7230 */ /* 0x004fe20000004100 */
[----:B------:R-:W1:Y:S01]  /*3160*/  I2F.F16 R37, R37 ;  /* 0x0000002500257306 */ /* 0x000e620000200c00 */
[----:B------:R-:W-:Y:S01]  /*3170*/  FFMA.FTZ R10, R9, R10, R28 ;  /* 0x0000000a090a7223 */ /* 0x000fe2000001001c */
[----:B------:R-:W-:Y:S02]  /*3180*/  FMUL.FTZ R34, R13, R34 ;  /* 0x000000220d227220 */ /* 0x000fe40000410000 */
[----:B------:R-:W-:Y:S01]  /*3190*/  FFMA.FTZ R11, R8, R12, R11 ;  /* 0x0000000c080b7223 */ /* 0x000fe2000001000b */
[----:B------:R-:W-:-:S02]  /*31a0*/  HADD2.F32 R12, -RZ, R0.H0_H0 ;  /* 0x20000000ff0c7230 */ /* 0x000fc40000004100 */
[----:B0-----:R-:W-:Y:S01]  /*31b0*/  HADD2.F32 R30, -RZ, R14.H0_H0 ;  /* 0x2000000eff1e7230 */ /* 0x001fe20000004100 */
[----:B------:R-:W0:Y:S01]  /*31c0*/  I2F.F16 R15, R15 ;  /* 0x0000000f000f7306 */ /* 0x000e220000200c00 */
[----:B------:R-:W-:-:S03]  /*31d0*/  F2FP.F16.F32.PACK_AB R34, RZ, R34 ;  /* 0x00000022ff22723e */ /* 0x000fc600000000ff */
[----:B------:R-:W-:Y:S01]  /*31e0*/  FFMA.FTZ R30, R8, R30, R31 ;  /* 0x0000001e081e7223 */ /* 0x000fe2000001001f */
[----:B------:R-:W-:Y:S02]  /*31f0*/  HADD2.F32 R31, -RZ, R0.H1_H1 ;  /* 0x30000000ff1f7230 */ /* 0x000fe40000004100 */
[----:B-1----:R-:W-:-:S05]  /*3200*/  HADD2.F32 R14, -RZ, R37.H0_H0 ;  /* 0x20000025ff0e7230 */ /* 0x002fca0000004100 */
[----:B------:R-:W-:Y:S01]  /*3210*/  FFMA.FTZ R11, R9, R14, R11 ;  /* 0x0000000e090b7223 */ /* 0x000fe2000001000b */
[----:B0-----:R-:W-:-:S03]  /*3220*/  HADD2.F32 R8, -RZ, R15.H0_H0 ;  /* 0x2000000fff087230 */ /* 0x001fc60000004100 */
        /* <DEDUP_REMOVED lines=12> */
.L_x_4089:
        /* <DEDUP_REMOVED lines=13> */
[----:B------:R3:W4:Y:S01]  /*33c0*/  I2F.F16 R38, R13 ;  /* 0x0000000d00267306 */ /* 0x0007220000200c00 */
[--C-:B0-----:R-:W-:Y:S02]  /*33d0*/  SHF.R.U32.HI R12, RZ, 0x8, R4.reuse ;  /* 0x00000008ff0c7819 */ /* 0x101fe40000011604 */
[----:B------:R-:W-:Y:S02]  /*33e0*/  SHF.R.U32.HI R4, RZ, 0x10, R4 ;  /* 0x00000010ff047819 */ /* 0x000fe40000011604 */
[----:B------:R-:W-:-:S02]  /*33f0*/  LOP3.LUT R12, R12, 0xff, RZ, 0xc0, !PT ;  /* 0x000000ff0c0c7812 */ /* 0x000fc400078ec0ff */
[----:B------:R-:W-:Y:S01]  /*3400*/  LOP3.LUT R4, R4, 0xff, RZ, 0xc0, !PT ;  /* 0x000000ff04047812 */ /* 0x000fe200078ec0ff */
[----:B------:R-:W-:Y:S01]  /*3410*/  I2F.F16 R43, R43 ;  /* 0x0000002b002b7306 */ /* 0x000fe20000200c00 */
[----:B------:R-:W-:Y:S02]  /*3420*/  IADD3 R42, PT, PT, R12, -0x80, RZ ;  /* 0xffffff800c2a7810 */ /* 0x000fe40007ffe0ff */
[--C-:B------:R-:W-:Y:S02]  /*3430*/  SHF.R.U32.HI R12, RZ, 0x8, R5.reuse ;  /* 0x00000008ff0c7819 */ /* 0x100fe40000011605 */
[----:B------:R-:W-:Y:S02]  /*3440*/  LEA.HI R14, R5, 0xffffff80, RZ, 0x8 ;  /* 0xffffff80050e7811 */ /* 0x000fe400078f40ff */
[----:B------:R-:W-:Y:S01]  /*3450*/  LOP3.LUT R35, R12, 0xff, RZ, 0xc0, !PT ;  /* 0x000000ff0c237812 */ /* 0x000fe200078ec0ff */
[----:B------:R-:W-:Y:S01]  /*3460*/  I2F.F16 R42, R42 ;  /* 0x0000002a002a7306 */ /* 0x000fe20000200c00 */
[----:B---3--:R-:W0:Y:S01]  /*3470*/  LDS.64 R12, [UR4+0x30] ;  /* 0x00003004ff0c7984 */ /* 0x008e220008000a00 */
[----:B------:R-:W-:Y:S01]  /*3480*/  IADD3 R15, PT, PT, R15, -0x80, RZ ;  /* 0xffffff800f0f7810 */ /* 0x000fe20007ffe0ff */
[----:B----4-:R-:W-:Y:S01]  /*3490*/  HADD2.F32 R49, -RZ, R38.H0_H0 ;  /* 0x20000026ff317230 */ /* 0x010fe20000004100 */
[----:B------:R-:W-:-:S02]  /*34a0*/  SHF.R.U32.HI R5, RZ, 0x10, R5 ;  /* 0x00000010ff057819 */ /* 0x000fc40000011605 */
[----:B------:R-:W-:Y:S02]  /*34b0*/  IADD3 R4, PT, PT, R4, -0x80, RZ ;  /* 0xffffff8004047810 */ /* 0x000fe40007ffe0ff */
[----:B------:R-:W-:Y:S01]  /*34c0*/  IADD3 R41, PT, PT, R35, -0x80, RZ ;  /* 0xffffff8023297810 */ /* 0x000fe20007ffe0ff */
[----:B------:R-:W3:Y:S01]  /*34d0*/  I2F.F16 R15, R15 ;  /* 0x0000000f000f7306 */ /* 0x000ee20000200c00 */
[----:B------:R-:W-:Y:S02]  /*34e0*/  LOP3.LUT R5, R5, 0xff, RZ, 0xc0, !PT ;  /* 0x000000ff05057812 */ /* 0x000fe400078ec0ff */
[----:B------:R-:W-:Y:S02]  /*34f0*/  SHF.R.U32.HI R35, RZ, 0x8, R6 ;  /* 0x00000008ff237819 */ /* 0x000fe40000011606 */
[----:B------:R-:W-:Y:S02]  /*3500*/  IADD3 R5, PT, PT, R5, -0x80, RZ ;  /* 0xffffff8005057810 */ /* 0x000fe40007ffe0ff */
[----:B------:R-:W-:Y:S01]  /*3510*/  LEA.HI R30, R7, 0xffffff80, RZ, 0x8 ;  /* 0xffffff80071e7811 */ /* 0x000fe200078f40ff */
[----:B-1----:R1:W-:Y:S01]  /*3520*/  I2F.F16 R36, R4 ;  /* 0x0000000400247306 */ /* 0x0023e20000200c00 */
[----:B------:R-:W-:-:S02]  /*3530*/  LOP3.LUT R37, R35, 0xff, RZ, 0xc0, !PT ;  /* 0x000000ff23257812 */ /* 0x000fc400078ec0ff */
[----:B------:R-:W-:Y:S02]  /*3540*/  LEA.HI R34, R6, 0xffffff80, RZ, 0x8 ;  /* 0xffffff8006227811 */ /* 0x000fe400078f40ff */
[----:B------:R-:W-:Y:S01]  /*3550*/  IADD3 R37, PT, PT, R37, -0x80, RZ ;  /* 0xffffff8025257810 */ /* 0x000fe20007ffe0ff */
[----:B---3--:R-:W-:Y:S02]  /*3560*/  HADD2.F32 R15, -RZ, R15.H0_H0 ;  /* 0x2000000fff0f7230 */ /* 0x008fe40000004100 */
[----:B------:R-:W-:Y:S01]  /*3570*/  I2F.F16 R41, R41 ;  /* 0x0000002900297306 */ /* 0x000fe20000200c00 */
[--C-:B-1----:R-:W-:Y:S02]  /*3580*/  SHF.R.U32.HI R4, RZ, 0x8, R7.reuse ;  /* 0x00000008ff047819 */ /* 0x102fe40000011607 */
[----:B------:R-:W-:Y:S02]  /*3590*/  SHF.R.U32.HI R7, RZ, 0x10, R7 ;  /* 0x00000010ff077819 */ /* 0x000fe40000011607 */
[----:B------:R-:W-:-:S02]  /*35a0*/  LOP3.LUT R4, R4, 0xff, RZ, 0xc0, !PT ;  /* 0x000000ff04047812 */ /* 0x000fc400078ec0ff */
[----:B------:R-:W-:Y:S01]  /*35b0*/  LOP3.LUT R7, R7, 0xff, RZ, 0xc0, !PT ;  /* 0x000000ff07077812 */ /* 0x000fe200078ec0ff */
[----:B------:R-:W-:Y:S01]  /*35c0*/  I2F.F16 R35, R5 ;  /* 0x0000000500237306 */ /* 0x000fe20000200c00 */
[----:B------:R-:W-:Y:S02]  /*35d0*/  IADD3 R39, PT, PT, R4, -0x80, RZ ;  /* 0xffffff8004277810 */ /* 0x000fe40007ffe0ff */
[----:B------:R-:W-:Y:S01]  /*35e0*/  IADD3 R48, PT, PT, R7, -0x80, RZ ;  /* 0xffffff8007307810 */ /* 0x000fe20007ffe0ff */
[----:B------:R-:W-:Y:S01]  /*35f0*/  HADD2.F32 R7, -RZ, R43.H0_H0 ;  /* 0x2000002bff077230 */ /* 0x000fe20000004100 */
[----:B------:R-:W-:-:S03]  /*3600*/  SHF.R.U32.HI R6, RZ, 0x10, R6 ;  /* 0x00000010ff067819 */ /* 0x000fc60000011606 */
[----:B------:R-:W-:Y:S01]  /*3610*/  I2F.F16 R40, R37 ;  /* 0x0000002500287306 */ /* 0x000fe20000200c00 */
[----:B0-----:R-:W-:Y:S01]  /*3620*/  HADD2.F32 R4, -RZ, R12.H0_H0 ;  /* 0x2000000cff047230 */ /* 0x001fe20000004100 */
[----:B------:R-:W-:-:S04]  /*3630*/  LOP3.LUT R6, R6, 0xff, RZ, 0xc0, !PT ;  /* 0x000000ff06067812 */ /* 0x000fc800078ec0ff */
[----:B------:R-:W-:Y:S01]  /*3640*/  FFMA.FTZ R43, R4, R49, RZ ;  /* 0x00000031042b7223 */ /* 0x000fe200000100ff */
[----:B------:R-:W-:Y:S01]  /*3650*/  IADD3 R6, PT, PT, R6, -0x80, RZ ;  /* 0xffffff8006067810 */ /* 0x000fe20007ffe0ff */
        /* <DEDUP_REMOVED lines=10> */
[----:B--2---:R-:W-:Y:S02]  /*3700*/  LOP3.LUT R5, R8, 0xff, RZ, 0xc0, !PT ;  /* 0x000000ff08057812 */ /* 0x004fe400078ec0ff */
[----:B------:R-:W-:Y:S02]  /*3710*/  LOP3.LUT R46, R9, 0xff, RZ, 0xc0, !PT ;  /* 0x000000ff092e7812 */ /* 0x000fe400078ec0ff */
[----:B------:R-:W-:Y:S01]  /*3720*/  IADD3 R47, PT, PT, R5, -0x80, RZ ;  /* 0xffffff80052f7810 */ /* 0x000fe20007ffe0ff */
[----:B------:R-:W-:Y:S02]  /*3730*/  HADD2.F32 R5, -RZ, R44.H0_H0 ;  /* 0x2000002cff057230 */ /* 0x000fe40000004100 */
        /* <DEDUP_REMOVED lines=10> */
[----:B------:R-:W-:-:S02]  /*37e0*/  LOP3.LUT R42, R11, 0xff, RZ, 0xc0, !PT ;  /* 0x000000ff0b2a7812 */ /* 0x000fc400078ec0ff */
[----:B------:R-:W-:Y:S01]  /*37f0*/  FFMA.FTZ R15, R46, R15, R43 ;  /* 0x0000000f2e0f7223 */ /* 0x000fe2000001002b */
[----:B------:R-:W-:Y:S02]  /*3800*/  HADD2.F32 R43, -RZ, R40.H0_H0 ;  /* 0x20000028ff2b7230 */ /* 0x000fe40000004100 */
[----:B------:R-:W-:Y:S01]  /*3810*/  FFMA.FTZ R4, R4, R46, R45 ;  /* 0x0000002e04047223 */ /* 0x000fe2000001002d */
[----:B------:R-:W-:Y:S01]  /*3820*/  HADD2.F32 R45, -RZ, R39.H0_H0 ;  /* 0x20000027ff2d7230 */ /* 0x000fe20000004100 */
[----:B------:R-:W-:Y:S01]  /*3830*/  LEA.HI R29, R8, 0xffffff80, RZ, 0x8 ;  /* 0xffffff80081d7811 */ /* 0x000fe200078f40ff */
[----:B------:R-:W1:Y:S01]  /*3840*/  I2F.F16 R7, R7 ;  /* 0x0000000700077306 */ /* 0x000e620000200c00 */
[C---:B------:R-:W-:Y:S01]  /*3850*/  FFMA.FTZ R39, R46.reuse, R43, R5 ;  /* 0x0000002b2e277223 */ /* 0x040fe20000010005 */
[----:B------:R-:W-:Y:S01]  /*3860*/  SHF.R.U32.HI R5, RZ, 0x10, R8 ;  /* 0x00000010ff057819 */ /* 0x000fe20000011608 */
[----:B------:R-:W-:Y:S01]  /*3870*/  FFMA.FTZ R44, R46, R45, R44 ;  /* 0x0000002d2e2c7223 */ /* 0x000fe2000001002c */
[----:B------:R-:W-:Y:S01]  /*3880*/  IADD3 R8, PT, PT, R41, -0x80, RZ ;  /* 0xffffff8029087810 */ /* 0x000fe20007ffe0ff */
[----:B------:R-:W-:Y:S01]  /*3890*/  HADD2.F32 R41, -RZ, R13.H0_H0 ;  /* 0x2000000dff297230 */ /* 0x000fe20000004100 */
[----:B------:R-:W-:Y:S01]  /*38a0*/  IADD3 R42, PT, PT, R42, -0x80, RZ ;  /* 0xffffff802a2a7810 */ /* 0x000fe20007ffe0ff */
[----:B------:R-:W-:Y:S01]  /*38b0*/  HADD2.F32 R45, -RZ, R36.H0_H0 ;  /* 0x20000024ff2d7230 */ /* 0x000fe20000004100 */
[----:B------:R-:W-:Y:S01]  /*38c0*/  LOP3.LUT R5, R5, 0xff, RZ, 0xc0, !PT ;  /* 0x000000ff05057812 */ /* 0x000fe200078ec0ff */
[----:B------:R-:W-:Y:S01]  /*38d0*/  HADD2.F32 R46, -RZ, R35.H0_H0 ;  /* 0x20000023ff2e7230 */ /* 0x000fe20000004100 */
[----:B------:R2:W3:Y:S01]  /*38e0*/  I2F.F16 R40, R42 ;  /* 0x0000002a00287306 */ /* 0x0004e20000200c00 */
[----:B------:R-:W-:Y:S01]  /*38f0*/  SHF.R.U32.HI R35, RZ, 0x8, R10 ;  /* 0x00000008ff237819 */ /* 0x000fe2000001160a */
[----:B------:R-:W-:Y:S01]  /*3900*/  FFMA.FTZ R39, R41, R48, R39 ;  /* 0x0000003029277223 */ /* 0x000fe20000010027 */
[----:B------:R-:W-:Y:S01]  /*3910*/  IADD3 R36, PT, PT, R5, -0x80, RZ ;  /* 0xffffff8005247810 */ /* 0x000fe20007ffe0ff */
[----:B------:R-:W-:Y:S01]  /*3920*/  FFMA.FTZ R15, R41, R46, R15 ;  /* 0x0000002e290f7223 */ /* 0x000fe2000001000f */
[----:B------:R-:W-:Y:S01]  /*3930*/  LOP3.LUT R35, R35, 0xff, RZ, 0xc0, !PT ;  /* 0x000000ff23237812 */ /* 0x000fe200078ec0ff */
[----:B------:R-:W-:Y:S01]  /*3940*/  HADD2.F32 R46, -RZ, R13.H1_H1 ;  /* 0x3000000dff2e7230 */ /* 0x000fe20000004100 */
[----:B------:R-:W-:Y:S01]  /*3950*/  SHF.R.U32.HI R43, RZ, 0x8, R9 ;  /* 0x00000008ff2b7819 */ /* 0x000fe20000011609 */
[----:B------:R-:W-:Y:S01]  /*3960*/  I2F.F16 R8, R8 ;  /* 0x0000000800087306 */ /* 0x000fe20000200c00 */
[----:B--2---:R-:W-:Y:S01]  /*3970*/  FFMA.FTZ R42, R45, R41, R4 ;  /* 0x000000292d2a7223 */ /* 0x004fe20000010004 */
[----:B------:R-:W-:Y:S01]  /*3980*/  HADD2.F32 R45, -RZ, R37.H0_H0 ;  /* 0x20000025ff2d7230 */ /* 0x000fe20000004100 */
[----:B------:R-:W2:Y:S01]  /*3990*/  LDS.64 R4, [UR4+0x38] ;  /* 0x00003804ff047984 */ /* 0x000ea20008000a00 */
[----:B------:R-:W-:Y:S01]  /*39a0*/  HADD2.F32 R37, -RZ, R31.H0_H0 ;  /* 0x2000001fff257230 */ /* 0x000fe20000004100 */
[----:B------:R-:W-:Y:S01]  /*39b0*/  LEA.HI R28, R9, 0xffffff80, RZ, 0x8 ;  /* 0xffffff80091c7811 */ /* 0x000fe200078f40ff */
[----:B------:R-:W-:Y:S01]  /*39c0*/  FFMA.FTZ R39, R46, R34, R39 ;  /* 0x000000222e277223 */ /* 0x000fe20000010027 */
[----:B------:R-:W-:Y:S01]  /*39d0*/  SHF.R.U32.HI R31, RZ, 0x10, R10 ;  /* 0x00000010ff1f7819 */ /* 0x000fe2000001160a */
[----:B------:R-:W-:Y:S01]  /*39e0*/  FFMA.FTZ R41, R41, R45, R44 ;  /* 0x0000002d29297223 */ /* 0x000fe2000001002c */
[----:B------:R-:W-:Y:S01]  /*39f0*/  LOP3.LUT R12, R10, 0xff, RZ, 0xc0, !PT ;  /* 0x000000ff0a0c7812 */ /* 0x000fe200078ec0ff */
[----:B------:R-:W-:Y:S01]  /*3a00*/  FFMA.FTZ R42, R37, R46, R42 ;  /* 0x0000002e252a7223 */ /* 0x000fe2000001002a */
[----:B------:R-:W-:Y:S01]  /*3a10*/  SHF.R.U32.HI R9, RZ, 0x10, R9 ;  /* 0x00000010ff097819 */ /* 0x000fe20000011609 */
[----:B------:R-:W-:Y:S01]  /*3a20*/  HADD2.F32 R37, -RZ, R14.H0_H0 ;  /* 0x2000000eff257230 */ /* 0x000fe20000004100 */
[----:B------:R-:W-:Y:S01]  /*3a30*/  IADD3 R13, PT, PT, R35, -0x80, RZ ;  /* 0xffffff80230d7810 */ /* 0x000fe20007ffe0ff */
[C---:B------:R-:W-:Y:S01]  /*3a40*/  FFMA.FTZ R41, R46.reuse, R30, R41 ;  /* 0x0000001e2e297223 */ /* 0x040fe20000010029 */
[----:B------:R-:W-:Y:S01]  /*3a50*/  LOP3.LUT R43, R43, 0xff, RZ, 0xc0, !PT ;  /* 0x000000ff2b2b7812 */ /* 0x000fe200078ec0ff */
[----:B------:R-:W-:Y:S01]  /*3a60*/  I2F.F16 R36, R36 ;  /* 0x0000002400247306 */ /* 0x000fe20000200c00 */
[----:B------:R-:W-:Y:S01]  /*3a70*/  SHF.R.U32.HI R35, RZ, 0x8, R11 ;  /* 0x00000008ff237819 */ /* 0x000fe2000001160b */
[----:B------:R-:W-:Y:S01]  /*3a80*/  FFMA.FTZ R15, R46, R37, R15 ;  /* 0x000000252e0f7223 */ /* 0x000fe2000001000f */
[----:B------:R-:W-:Y:S01]  /*3a90*/  LOP3.LUT R31, R31, 0xff, RZ, 0xc0, !PT ;  /* 0x000000ff1f1f7812 */ /* 0x000fe200078ec0ff */
[----:B0-----:R-:W-:Y:S01]  /*3aa0*/  HADD2.F32 R37, -RZ, R38.H0_H0 ;  /* 0x20000026ff257230 */ /* 0x001fe20000004100 */
[----:B------:R-:W-:Y:S01]  /*3ab0*/  IADD3 R12, PT, PT, R12, -0x80, RZ ;  /* 0xffffff800c0c7810 */ /* 0x000fe20007ffe0ff */
[----:B-1----:R-:W-:Y:S01]  /*3ac0*/  HADD2.F32 R38, -RZ, R7.H0_H0 ;  /* 0x20000007ff267230 */ /* 0x002fe20000004100 */
[----:B------:R-:W-:Y:S01]  /*3ad0*/  LOP3.LUT R9, R9, 0xff, RZ, 0xc0, !PT ;  /* 0x000000ff09097812 */ /* 0x000fe200078ec0ff */
[----:B------:R-:W-:Y:S01]  /*3ae0*/  I2F.F16 R13, R13 ;  /* 0x0000000d000d7306 */ /* 0x000fe20000200c00 */
[----:B------:R-:W-:Y:S01]  /*3af0*/  IADD3 R43, PT, PT, R43, -0x80, RZ ;  /* 0xffffff802b2b7810 */ /* 0x000fe20007ffe0ff */
[----:B---3--:R-:W-:Y:S01]  /*3b00*/  HADD2.F32 R40, -RZ, R40.H0_H0 ;  /* 0x20000028ff287230 */ /* 0x008fe20000004100 */
[----:B------:R-:W-:-:S02]  /*3b10*/  LOP3.LUT R35, R35, 0xff, RZ, 0xc0, !PT ;  /* 0x000000ff23237812 */ /* 0x000fc400078ec0ff */
[----:B------:R-:W-:Y:S02]  /*3b20*/  IADD3 R14, PT, PT, R31, -0x80, RZ ;  /* 0xffffff801f0e7810 */ /* 0x000fe40007ffe0ff */
[----:B------:R-:W-:Y:S01]  /*3b30*/  IADD3 R9, PT, PT, R9, -0x80, RZ ;  /* 0xffffff8009097810 */ /* 0x000fe20007ffe0ff */
[----:B------:R-:W0:Y:S01]  /*3b40*/  I2F.F16 R12, R12 ;  /* 0x0000000c000c7306 */ /* 0x000e220000200c00 */
[----:B------:R-:W-:Y:S02]  /*3b50*/  SHF.R.U32.HI R31, RZ, 0x10, R11 ;  /* 0x00000010ff1f7819 */ /* 0x000fe4000001160b */
[----:B------:R-:W-:Y:S02]  /*3b60*/  IADD3 R30, PT, PT, R35, -0x80, RZ ;  /* 0xffffff80231e7810 */ /* 0x000fe40007ffe0ff */
[----:B------:R-:W-:Y:S02]  /*3b70*/  LOP3.LUT R31, R31, 0xff, RZ, 0xc0, !PT ;  /* 0x000000ff1f1f7812 */ /* 0x000fe400078ec0ff */
[----:B------:R-:W-:Y:S01]  /*3b80*/  LEA.HI R10, R10, 0xffffff80, RZ, 0x8 ;  /* 0xffffff800a0a7811 */ /* 0x000fe200078f40ff */
[----:B------:R1:W3:Y:S01]  /*3b90*/  I2F.F16 R6, R43 ;  /* 0x0000002b00067306 */ /* 0x0002e20000200c00 */
[----:B------:R-:W-:Y:S01]  /*3ba0*/  IADD3 R35, PT, PT, R31, -0x80, RZ ;  /* 0xffffff801f237810 */ /* 0x000fe20007ffe0ff */
[--C-:B--2---:R-:W-:Y:S01]  /*3bb0*/  HADD2.F32 R34, -RZ, R4.reuse.H0_H0 ;  /* 0x20000004ff227230 */ /* 0x104fe20000004100 */
[----:B------:R-:W-:Y:S01]  /*3bc0*/  LEA.HI R11, R11, 0xffffff80, RZ, 0x8 ;  /* 0xffffff800b0b7811 */ /* 0x000fe200078f40ff */
[----:B------:R-:W-:-:S02]  /*3bd0*/  HADD2.F32 R4, -RZ, R4.H1_H1 ;  /* 0x30000004ff047230 */ /* 0x000fc40000004100 */
[----:B0-----:R-:W-:Y:S02]  /*3be0*/  HADD2.F32 R12, -RZ, R12.H0_H0 ;  /* 0x2000000cff0c7230 */ /* 0x001fe40000004100 */
[----:B------:R-:W0:Y:S01]  /*3bf0*/  I2F.F16 R9, R9 ;  /* 0x0000000900097306 */ /* 0x000e220000200c00 */
[C---:B-1----:R-:W-:Y:S01]  /*3c00*/  FFMA.FTZ R43, R34.reuse, R38, R15 ;  /* 0x00000026222b7223 */ /* 0x042fe2000001000f */
[----:B------:R-:W-:Y:S02]  /*3c10*/  HADD2.F32 R15, -RZ, R8.H0_H0 ;  /* 0x20000008ff0f7230 */ /* 0x000fe40000004100 */
[----:B------:R-:W-:Y:S01]  /*3c20*/  FFMA.FTZ R42, R37, R34, R42 ;  /* 0x00000022252a7223 */ /* 0x000fe2000001002a */
[----:B------:R-:W-:Y:S02]  /*3c30*/  HADD2.F32 R31, -RZ, R5.H0_H0 ;  /* 0x20000005ff1f7230 */ /* 0x000fe40000004100 */
[C---:B------:R-:W-:Y:S01]  /*3c40*/  FFMA.FTZ R39, R34.reuse, R12, R39 ;  /* 0x0000000c22277223 */ /* 0x040fe20000010027 */
[----:B------:R-:W-:Y:S01]  /*3c50*/  FFMA.FTZ R40, R34, R40, R41 ;  /* 0x0000002822287223 */ /* 0x000fe20000010029 */
[----:B---3--:R-:W-:Y:S01]  /*3c60*/  HADD2.F32 R37, -RZ, R6.H0_H0 ;  /* 0x20000006ff257230 */ /* 0x008fe20000004100 */
[----:B------:R-:W-:Y:S01]  /*3c70*/  I2F.F16 R30, R30 ;  /* 0x0000001e001e7306 */ /* 0x000fe20000200c00 */
[----:B------:R-:W-:Y:S01]  /*3c80*/  FFMA.FTZ R42, R15, R4, R42 ;  /* 0x000000040f2a7223 */ /* 0x000fe2000001002a */
[----:B------:R-:W-:-:S02]  /*3c90*/  HADD2.F32 R15, -RZ, R13.H0_H0 ;  /* 0x2000000dff0f7230 */ /* 0x000fc40000004100 */
[C---:B------:R-:W-:Y:S01]  /*3ca0*/  FFMA.FTZ R6, R4.reuse, R37, R43 ;  /* 0x0000002504067223 */ /* 0x040fe2000001002b */
[----:B------:R-:W-:Y:S02]  /*3cb0*/  HADD2.F32 R13, -RZ, R36.H0_H0 ;  /* 0x20000024ff0d7230 */ /* 0x000fe40000004100 */
[----:B0-----:R-:W-:Y:S01]  /*3cc0*/  HADD2.F32 R9, -RZ, R9.H0_H0 ;  /* 0x20000009ff097230 */ /* 0x001fe20000004100 */
[----:B------:R-:W0:Y:S01]  /*3cd0*/  I2F.F16 R14, R14 ;  /* 0x0000000e000e7306 */ /* 0x000e220000200c00 */
[----:B------:R-:W-:Y:S01]  /*3ce0*/  FFMA.FTZ R8, R4, R15, R39 ;  /* 0x0000000f04087223 */ /* 0x000fe20000010027 */
[----:B------:R-:W-:Y:S02]  /*3cf0*/  HADD2.F32 R5, -RZ, R5.H1_H1 ;  /* 0x30000005ff057230 */ /* 0x000fe40000004100 */
[----:B------:R-:W-:Y:S01]  /*3d00*/  FFMA.FTZ R13, R13, R31, R42 ;  /* 0x0000001f0d0d7223 */ /* 0x000fe2000001002a */
[----:B------:R-:W-:-:S03]  /*3d10*/  FFMA.FTZ R6, R31, R9, R6 ;  /* 0x000000091f067223 */ /* 0x000fc60000010006 */
[----:B------:R1:W2:Y:S01]  /*3d20*/  I2F.F16 R7, R35 ;  /* 0x0000002300077306 */ /* 0x0002a20000200c00 */
[----:B0-----:R-:W-:-:S07]  /*3d30*/  HADD2.F32 R14, -RZ, R14.H0_H0 ;  /* 0x2000000eff0e7230 */ /* 0x001fce0000004100 */
[----:B------:R-:W0:Y:S01]  /*3d40*/  I2F.F16 R29, R29 ;  /* 0x0000001d001d7306 */ /* 0x000e220000200c00 */
[----:B-1----:R-:W-:-:S05]  /*3d50*/  HADD2.F32 R35, -RZ, R30.H0_H0 ;  /* 0x2000001eff237230 */ /* 0x002fca0000004100 */
[----:B------:R-:W-:Y:S01]  /*3d60*/  FFMA.FTZ R40, R4, R35, R40 ;  /* 0x0000002304287223 */ /* 0x000fe20000010028 */
[----:B--2---:R-:W-:Y:S01]  /*3d70*/  HADD2.F32 R9, -RZ, R7.H0_H0 ;  /* 0x20000007ff097230 */ /* 0x004fe20000004100 */
[----:B------:R-:W1:Y:S01]  /*3d80*/  I2F.F16 R28, R28 ;  /* 0x0000001c001c7306 */ /* 0x000e620000200c00 */
[----:B------:R-:W-:-:S03]  /*3d90*/  FFMA.FTZ R7, R31, R14, R8 ;  /* 0x0000000e1f077223 */ /* 0x000fc60000010008 */
[----:B------:R-:W-:Y:S01]  /*3da0*/  FFMA.FTZ R40, R31, R9, R40 ;  /* 0x000000091f287223 */ /* 0x000fe20000010028 */
[----:B------:R-:W-:Y:S02]  /*3db0*/  HADD2.F32 R9, -RZ, R25.H0_H0 ;  /* 0x20000019ff097230 */ /* 0x000fe40000004100 */
        /* <DEDUP_REMOVED lines=9> */
[----:B0-----:R-:W-:-:S05]  /*3e50*/  HADD2.F32 R10, -RZ, R10.H0_H0 ;  /* 0x2000000aff0a7230 */ /* 0x001fca0000004100 */
[C---:B------:R-:W-:Y:S01]  /*3e60*/  FFMA.FTZ R7, R5.reuse, R10, R7 ;  /* 0x0000000a05077223 */ /* 0x040fe20000010007 */
[----:B------:R-:W-:Y:S02]  /*3e70*/  HADD2.F32 R10, -RZ, R0.H0_H0 ;  /* 0x20000000ff0a7230 */ /* 0x000fe40000004100 */
[----:B-1----:R-:W-:Y:S02]  /*3e80*/  HADD2.F32 R8, -RZ, R11.H0_H0 ;  /* 0x2000000bff087230 */ /* 0x002fe40000004100 */
[----:B------:R-:W-:Y:S02]  /*3e90*/  HADD2.F32 R11, -RZ, R25.H1_H1 ;  /* 0x30000019ff0b7230 */ /* 0x000fe40000004100 */
[----:B------:R-:W-:Y:S01]  /*3ea0*/  FMUL.FTZ R7, R10, R7 ;  /* 0x000000070a077220 */ /* 0x000fe20000410000 */
[----:B------:R-:W-:Y:S02]  /*3eb0*/  FFMA.FTZ R8, R5, R8, R40 ;  /* 0x0000000805087223 */ /* 0x000fe40000010028 */
[----:B------:R-:W-:-:S02]  /*3ec0*/  FMUL.FTZ R6, R11, R6 ;  /* 0x000000060b067220 */ /* 0x000fc40000410000 */
        /* <DEDUP_REMOVED lines=8> */
.L_x_4090:
        /* <DEDUP_REMOVED lines=8> */
.L_x_4086:
        /* <DEDUP_REMOVED lines=8> */
.L_x_4097:
        /* <DEDUP_REMOVED lines=19> */
[----:B0-----:R-:W-:Y:S02]  /*4180*/  HADD2.F32 R34, -RZ, R26.H1_H1 ;  /* 0x3000001aff227230 */ /* 0x001fe40000004100 */
[----:B------:R-:W-:Y:S01]  /*4190*/  HADD2.F32 R33, -RZ, R27.H0_H0 ;  /* 0x2000001bff217230 */ /* 0x000fe20000004100 */
[----:B--2---:R-:W-:Y:S02]  /*41a0*/  LOP3.LUT R9, R4, 0xf000f, RZ, 0xc0, !PT ;  /* 0x000f000f04097812 */ /* 0x004fe400078ec0ff */
[----:B-1----:R-:W-:-:S02]  /*41b0*/  LOP3.LUT R36, R6, 0xf000f, RZ, 0xc0, !PT ;  /* 0x000f000f06247812 */ /* 0x002fc400078ec0ff */
[----:B------:R-:W-:Y:S02]  /*41c0*/  LOP3.LUT R35, R5, 0xf000f, RZ, 0xc0, !PT ;  /* 0x000f000f05237812 */ /* 0x000fe400078ec0ff */
[----:B------:R-:W-:Y:S02]  /*41d0*/  LOP3.LUT R37, R7, 0xf000f, RZ, 0xc0, !PT ;  /* 0x000f000f07257812 */ /* 0x000fe400078ec0ff */
[----:B------:R-:W-:Y:S02]  /*41e0*/  LOP3.LUT R9, R9, 0x64006400, RZ, 0xfc, !PT ;  /* 0x6400640009097812 */ /* 0x000fe400078efcff */
[----:B------:R-:W-:Y:S02]  /*41f0*/  LOP3.LUT R30, R5, 0xf000f0, RZ, 0xc0, !PT ;  /* 0x00f000f0051e7812 */ /* 0x000fe400078ec0ff */
[----:B------:R-:W-:Y:S01]  /*4200*/  SHF.R.U32.HI R19, RZ, 0x8, R5 ;  /* 0x00000008ff137819 */ /* 0x000fe20000011605 */
[----:B------:R-:W-:Y:S01]  /*4210*/  HADD2 R38, R9, -1032, -1032 ;  /* 0xe408e40809267430 */ /* 0x000fe20000000000 */
[----:B------:R-:W-:-:S02]  /*4220*/  LOP3.LUT R36, R36, 0x64006400, RZ, 0xfc, !PT ;  /* 0x6400640024247812 */ /* 0x000fc400078efcff */
[----:B------:R-:W-:Y:S01]  /*4230*/  LOP3.LUT R5, R35, 0x64006400, RZ, 0xfc, !PT ;  /* 0x6400640023057812 */ /* 0x000fe200078efcff */
[----:B------:R-:W-:Y:S01]  /*4240*/  HADD2.F32 R35, -RZ, R27.H1_H1 ;  /* 0x3000001bff237230 */ /* 0x000fe20000004100 */
[----:B------:R-:W-:Y:S01]  /*4250*/  LOP3.LUT R37, R37, 0x64006400, RZ, 0xfc, !PT ;  /* 0x6400640025257812 */ /* 0x000fe200078efcff */
[----:B------:R-:W-:Y:S01]  /*4260*/  HADD2 R42, R36, -1032, -1032 ;  /* 0xe408e408242a7430 */ /* 0x000fe20000000000 */
[----:B------:R-:W-:Y:S01]  /*4270*/  LOP3.LUT R29, R4, 0xf000f0, RZ, 0xc0, !PT ;  /* 0x00f000f0041d7812 */ /* 0x000fe200078ec0ff */
[----:B------:R-:W-:Y:S01]  /*4280*/  HADD2 R41, R5, -1032, -1032 ;  /* 0xe408e40805297430 */ /* 0x000fe20000000000 */
[----:B------:R-:W-:Y:S01]  /*4290*/  SHF.R.U32.HI R16, RZ, 0x8, R4 ;  /* 0x00000008ff107819 */ /* 0x000fe20000011604 */
[----:B------:R-:W-:Y:S02]  /*42a0*/  HADD2 R36, R37, -1032, -1032 ;  /* 0xe408e40825247430 */ /* 0x000fe40000000000 */
[----:B------:R-:W-:Y:S01]  /*42b0*/  HADD2.F32 R4, -RZ, R26.H0_H0 ;  /* 0x2000001aff047230 */ /* 0x000fe20000004100 */
[----:B------:R-:W-:Y:S01]  /*42c0*/  LOP3.LUT R32, R7, 0xf000f0, RZ, 0xc0, !PT ;  /* 0x00f000f007207812 */ /* 0x000fe200078ec0ff */
[----:B------:R-:W-:Y:S01]  /*42d0*/  HADD2.F32 R5, -RZ, R38.H0_H0 ;  /* 0x20000026ff057230 */ /* 0x000fe20000004100 */
[----:B------:R-:W-:Y:S01]  /*42e0*/  SHF.R.U32.HI R28, RZ, 0x8, R7 ;  /* 0x00000008ff1c7819 */ /* 0x000fe20000011607 */
[----:B------:R-:W-:Y:S01]  /*42f0*/  HADD2.F32 R39, -RZ, R41.H0_H0 ;  /* 0x20000029ff277230 */ /* 0x000fe20000004100 */
[----:B------:R-:W0:Y:S01]  /*4300*/  LDS.64 R26, [UR4+0x8] ;  /* 0x00000804ff1a7984 */ /* 0x000e220008000a00 */
[----:B------:R-:W-:Y:S01]  /*4310*/  HADD2.F32 R7, -RZ, R42.H0_H0 ;  /* 0x2000002aff077230 */ /* 0x000fe20000004100 */
[----:B------:R-:W-:Y:S01]  /*4320*/  LOP3.LUT R31, R6, 0xf000f0, RZ, 0xc0, !PT ;  /* 0x00f000f0061f7812 */ /* 0x000fe200078ec0ff */
[----:B------:R-:W-:-:S02]  /*4330*/  HADD2.F32 R9, -RZ, R36.H0_H0 ;  /* 0x20000024ff097230 */ /* 0x000fc40000004100 */
[C---:B------:R-:W-:Y:S01]  /*4340*/  FFMA.FTZ R39, R4.reuse, R39, RZ ;  /* 0x0000002704277223 */ /* 0x040fe200000100ff */
[----:B------:R-:W-:Y:S02]  /*4350*/  HADD2.F32 R37, -RZ, R38.H1_H1 ;  /* 0x30000026ff257230 */ /* 0x000fe40000004100 */
[----:B------:R-:W-:Y:S01]  /*4360*/  FFMA.FTZ R38, R5, R4, RZ ;  /* 0x0000000405267223 */ /* 0x000fe200000100ff */
[C---:B------:R-:W-:Y:S01]  /*4370*/  FFMA.FTZ R40, R4.reuse, R7, RZ ;  /* 0x0000000704287223 */ /* 0x040fe200000100ff */
[----:B------:R-:W-:Y:S01]  /*4380*/  FFMA.FTZ R9, R4, R9, RZ ;  /* 0x0000000904097223 */ /* 0x000fe200000100ff */
        /* <DEDUP_REMOVED lines=9> */
[----:B------:R-:W-:-:S02]  /*4420*/  HFMA2 R37, R29, R8.H0_H0, -72, -72 ;  /* 0xd480d4801d257431 */ /* 0x000fc40000040008 */
[C---:B------:R-:W-:Y:S01]  /*4430*/  FFMA.FTZ R30, R34.reuse, R7, R39 ;  /* 0x00000007221e7223 */ /* 0x040fe20000010027 */
[-C--:B------:R-:W-:Y:S02]  /*4440*/  HFMA2 R39, R31, R8.reuse.H0_H0, -72, -72 ;  /* 0xd480d4801f277431 */ /* 0x080fe40000040008 */
[----:B------:R-:W-:Y:S02]  /*4450*/  HADD2.F32 R36, -RZ, R36.H1_H1 ;  /* 0x30000024ff247230 */ /* 0x000fe40000004100 */
[----:B------:R-:W-:Y:S02]  /*4460*/  HFMA2 R41, R5, R8.H0_H0, -72, -72 ;  /* 0xd480d48005297431 */ /* 0x000fe40000040008 */
[----:B------:R-:W-:Y:S01]  /*4470*/  HADD2.F32 R7, -RZ, R37.H0_H0 ;  /* 0x20000025ff077230 */ /* 0x000fe20000004100 */
[----:B------:R-:W-:Y:S01]  /*4480*/  SHF.R.U32.HI R6, RZ, 0x8, R6 ;  /* 0x00000008ff067819 */ /* 0x000fe20000011606 */
[----:B------:R-:W-:Y:S02]  /*4490*/  HADD2.F32 R29, -RZ, R38.H0_H0 ;  /* 0x20000026ff1d7230 */ /* 0x000fe40000004100 */
[----:B------:R-:W-:Y:S01]  /*44a0*/  FFMA.FTZ R36, R34, R36, R9 ;  /* 0x0000002422247223 */ /* 0x000fe20000010009 */
        /* <DEDUP_REMOVED lines=49> */
[----:B------:R-:W-:Y:S01]  /*47c0*/  FFMA.FTZ R7, R30, R36, R35 ;  /* 0x000000241e077223 */ /* 0x000fe20000010023 */
[----:B------:R-:W-:-:S02]  /*47d0*/  HADD2.F32 R35, -RZ, R39.H1_H1 ;  /* 0x30000027ff237230 */ /* 0x000fc40000004100 */
[-C--:B------:R-:W-:Y:S02]  /*47e0*/  HFMA2 R9, R9, R8.reuse.H0_H0, -72, -72 ;  /* 0xd480d48009097431 */ /* 0x080fe40000040008 */
[----:B------:R-:W-:Y:S02]  /*47f0*/  HADD2.F32 R16, -RZ, R5.H1_H1 ;  /* 0x30000005ff107230 */ /* 0x000fe40000004100 */
[----:B------:R-:W-:Y:S02]  /*4800*/  HFMA2 R19, R19, R8.H0_H0, -72, -72 ;  /* 0xd480d48013137431 */ /* 0x000fe40000040008 */
[----:B------:R-:W-:Y:S02]  /*4810*/  HADD2.F32 R4, -RZ, R27.H0_H0 ;  /* 0x2000001bff047230 */ /* 0x000fe40000004100 */
[C---:B------:R-:W-:Y:S01]  /*4820*/  FFMA.FTZ R35, R26.reuse, R35, R34 ;  /* 0x000000231a237223 */ /* 0x040fe20000010022 */
        /* <DEDUP_REMOVED lines=34> */
.L_x_4093:
[----:B------:R-:W-:Y:S05]  /*4a50*/  @P1 BRA `(.L_x_4094) ;  /* 0x00000008003c1947 */ /* 0x000fea0003800000 */
[----:B------:R-:W2:Y:S04]  /*4a60*/  LDG.E.128.CONSTANT R4, desc[UR6][R12.64] ;  /* 0x000000060c047981 */ /* 0x000ea8000c1e9d00 */
[----:B------:R-:W0:Y:S02]  /*4a70*/  LDS.64 R26, [UR4+0x10] ;  /* 0x00001004ff1a7984 */ /* 0x000e240008000a00 */
        /* <DEDUP_REMOVED lines=141> */
.L_x_4094:
[----:B------:R-:W-:Y:S01]  /*5350*/  IMAD.WIDE R26, R3, 0x4, R12 ;  /* 0x00000004031a7825 */ /* 0x000fe200078e020c */
[----:B------:R-:W-:Y:S06]  /*5360*/  @P1 BRA `(.L_x_4095) ;  /* 0x00000008003c1947 */ /* 0x000fec0003800000 */
        /* <DEDUP_REMOVED lines=96> */
[--C-:B------:R-:W-:Y:S01]  /*5970*/  HADD2.F32 R36, -RZ, R5.reuse.H0_H0 ;  /* 0x20000005ff247230 */ /* 0x100fe20000004100 */
[----:B------:R-:W-:Y:S01]  /*5980*/  LOP3.LUT R28, R28, 0xf000f0, RZ, 0xc0, !PT ;  /* 0x00f000f01c1c7812 */ /* 0x000fe200078ec0ff */
[-C--:B------:R-:W-:Y:S01]  /*5990*/  HFMA2 R32, R9, R8.reuse.H0_H0, -72, -72 ;  /* 0xd480d48009207431 */ /* 0x080fe20000040008 */
[----:B------:R-:W-:Y:S01]  /*59a0*/  LOP3.LUT R9, R6, 0x64006400, RZ, 0xfc, !PT ;  /* 0x6400640006097812 */ /* 0x000fe200078efcff */
[----:B------:R-:W-:Y:S01]  /*59b0*/  HFMA2 R33, R19, R8.H0_H0, -72, -72 ;  /* 0xd480d48013217431 */ /* 0x000fe20000040008 */
[----:B------:R-:W-:Y:S01]  /*59c0*/  LOP3.LUT R19, R28, 0x64006400, RZ, 0xfc, !PT ;  /* 0x640064001c137812 */ /* 0x000fe200078efcff */
[----:B------:R-:W-:-:S02]  /*59d0*/  HADD2.F32 R16, -RZ, R5.H1_H1 ;  /* 0x30000005ff107230 */ /* 0x000fc40000004100 */
[----:B------:R-:W-:Y:S01]  /*59e0*/  FFMA.FTZ R7, R30, R36, R35 ;  /* 0x000000241e077223 */ /* 0x000fe20000010023 */
[----:B------:R-:W-:Y:S02]  /*59f0*/  HADD2.F32 R4, -RZ, R13.H0_H0 ;  /* 0x2000000dff047230 */ /* 0x000fe40000004100 */
        /* <DEDUP_REMOVED lines=37> */
[----:B------:R-:W-:-:S07]  /*5c50*/  HADD2 R21, R5, R21 ;  /* 0x0000001505157230 */ /* 0x000fce0000000000 */
.L_x_4095:
[----:B------:R-:W-:Y:S02]  /*5c60*/  MOV R12, R10 ;  /* 0x0000000a000c7202 */ /* 0x000fe40000000f00 */
[----:B------:R-:W-:Y:S01]  /*5c70*/  MOV R13, R11 ;  /* 0x0000000b000d7202 */ /* 0x000fe20000000f00 */
[----:B------:R-:W-:Y:S01]  /*5c80*/  IMAD.WIDE R10, R3, 0x4, R26 ;  /* 0x00000004030a7825 */ /* 0x000fe200078e021a */
[----:B------:R-:W-:Y:S06]  /*5c90*/  @P1 BRA `(.L_x_4096) ;  /* 0x00000008003c1947 */ /* 0x000fec0003800000 */
[----:B------:R-:W2:Y:S04]  /*5ca0*/  LDG.E.128.CONSTANT R4, desc[UR6][R10.64] ;  /* 0x000000060a047981 */ /* 0x000ea8000c1e9d00 */
[----:B------:R-:W0:Y:S02]  /*5cb0*/  LDS.64 R26, [UR4+0x30] ;  /* 0x00003004ff1a7984 */ /* 0x000e240008000a00 */
[----:B0-----:R-:W-:Y:S02]  /*5cc0*/  HADD2.F32 R34, -RZ, R26.H1_H1 ;  /* 0x3000001aff227230 */ /* 0x001fe40000004100 */
[----:B------:R-:W-:Y:S01]  /*5cd0*/  HADD2.F32 R33, -RZ, R27.H0_H0 ;  /* 0x2000001bff217230 */ /* 0x000fe20000004100 */
[C---:B--2---:R-:W-:Y:S02]  /*5ce0*/  LOP3.LUT R9, R5.reuse, 0xf000f, RZ, 0xc0, !PT ;  /* 0x000f000f05097812 */ /* 0x044fe400078ec0ff */
[----:B------:R-:W-:-:S02]  /*5cf0*/  LOP3.LUT R29, R5, 0xf000f0, RZ, 0xc0, !PT ;  /* 0x00f000f0051d7812 */ /* 0x000fc400078ec0ff */
[----:B------:R-:W-:Y:S02]  /*5d00*/  SHF.R.U32.HI R16, RZ, 0x8, R5 ;  /* 0x00000008ff107819 */ /* 0x000fe40000011605 */
[----:B------:R-:W-:Y:S02]  /*5d10*/  LOP3.LUT R5, R4, 0xf000f, RZ, 0xc0, !PT ;  /* 0x000f000f04057812 */ /* 0x000fe400078ec0ff */
[C---:B------:R-:W-:Y:S02]  /*5d20*/  LOP3.LUT R35, R6.reuse, 0xf000f, RZ, 0xc0, !PT ;  /* 0x000f000f06237812 */ /* 0x040fe400078ec0ff */
[----:B-1----:R-:W-:Y:S02]  /*5d30*/  LOP3.LUT R36, R7, 0xf000f, RZ, 0xc0, !PT ;  /* 0x000f000f07247812 */ /* 0x002fe400078ec0ff */
        /* <DEDUP_REMOVED lines=22> */
[----:B------:R-:W-:Y:S02]  /*5ea0*/  HADD2.F32 R9, -RZ, R36.H0_H0 ;  /* 0x20000024ff097230 */ /* 0x000fe40000004100 */
[----:B------:R-:W-:Y:S01]  /*5eb0*/  FFMA.FTZ R38, R5, R4, RZ ;  /* 0x0000000405267223 */ /* 0x000fe200000100ff */
[----:B------:R-:W-:-:S02]  /*5ec0*/  HADD2.F32 R35, -RZ, R27.H1_H1 ;  /* 0x3000001bff237230 */ /* 0x000fc40000004100 */
[C---:B------:R-:W-:Y:S01]  /*5ed0*/  FFMA.FTZ R41, R4.reuse, R7, RZ ;  /* 0x0000000704297223 */ /* 0x040fe200000100ff */
[----:B------:R-:W0:Y:S01]  /*5ee0*/  LDS.64 R26, [UR4+0x38] ;  /* 0x00003804ff1a7984 */ /* 0x000e220008000a00 */
[----:B------:R-:W-:Y:S01]  /*5ef0*/  FFMA.FTZ R9, R4, R9, RZ ;  /* 0x0000000904097223 */ /* 0x000fe200000100ff */
[----:B------:R-:W-:Y:S01]  /*5f00*/  FFMA.FTZ R4, R34, R39, R37 ;  /* 0x0000002722047223 */ /* 0x000fe20000010025 */
[----:B------:R-:W-:Y:S01]  /*5f10*/  HADD2.F32 R37, -RZ, R42.H1_H1 ;  /* 0x3000002aff257230 */ /* 0x000fe20000004100 */
[----:B------:R-:W-:Y:S01]  /*5f20*/  LOP3.LUT R5, R32, 0x64006400, RZ, 0xfc, !PT ;  /* 0x6400640020057812 */ /* 0x000fe200078efcff */
[----:B------:R-:W-:Y:S02]  /*5f30*/  HADD2.F32 R7, -RZ, R40.H1_H1 ;  /* 0x30000028ff077230 */ /* 0x000fe40000004100 */
[----:B------:R-:W-:Y:S02]  /*5f40*/  HFMA2 R39, R29, R8.H0_H0, -72, -72 ;  /* 0xd480d4801d277431 */ /* 0x000fe40000040008 */
[----:B------:R-:W-:-:S02]  /*5f50*/  HADD2.F32 R36, -RZ, R36.H1_H1 ;  /* 0x30000024ff247230 */ /* 0x000fc40000004100 */
[----:B------:R-:W-:Y:S01]  /*5f60*/  FFMA.FTZ R40, R34, R37, R41 ;  /* 0x0000002522287223 */ /* 0x000fe20000010029 */
[-C--:B------:R-:W-:Y:S01]  /*5f70*/  HFMA2 R41, R5, R8.reuse.H0_H0, -72, -72 ;  /* 0xd480d48005297431 */ /* 0x080fe20000040008 */
[----:B------:R-:W-:Y:S01]  /*5f80*/  LOP3.LUT R5, R30, 0x64006400, RZ, 0xfc, !PT ;  /* 0x640064001e057812 */ /* 0x000fe200078efcff */
[-C--:B------:R-:W-:Y:S02]  /*5f90*/  HFMA2 R37, R31, R8.reuse.H0_H0, -72, -72 ;  /* 0xd480d4801f257431 */ /* 0x080fe40000040008 */
[----:B------:R-:W-:Y:S02]  /*5fa0*/  HADD2.F32 R29, -RZ, R39.H0_H0 ;  /* 0x20000027ff1d7230 */ /* 0x000fe40000004100 */
[----:B------:R-:W-:Y:S01]  /*5fb0*/  FFMA.FTZ R38, R7, R34, R38 ;  /* 0x0000002207267223 */ /* 0x000fe20000010026 */
[----:B------:R-:W-:Y:S02]  /*5fc0*/  HADD2.F32 R31, -RZ, R41.H0_H0 ;  /* 0x20000029ff1f7230 */ /* 0x000fe40000004100 */
[----:B------:R-:W-:-:S02]  /*5fd0*/  HFMA2 R42, R5, R8.H0_H0, -72, -72 ;  /* 0xd480d480052a7431 */ /* 0x000fc40000040008 */
[--C-:B------:R-:W-:Y:S02]  /*5fe0*/  HADD2.F32 R7, -RZ, R37.reuse.H0_H0 ;  /* 0x20000025ff077230 */ /* 0x100fe40000004100 */
[C---:B------:R-:W-:Y:S01]  /*5ff0*/  FFMA.FTZ R32, R33.reuse, R29, R4 ;  /* 0x0000001d21207223 */ /* 0x040fe20000010004 */
[----:B------:R-:W-:Y:S01]  /*6000*/  FFMA.FTZ R36, R34, R36, R9 ;  /* 0x0000002422247223 */ /* 0x000fe20000010009 */
[----:B------:R-:W-:Y:S02]  /*6010*/  HADD2.F32 R4, -RZ, R37.H1_H1 ;  /* 0x30000025ff047230 */ /* 0x000fe40000004100 */
[----:B------:R-:W-:Y:S01]  /*6020*/  FFMA.FTZ R9, R33, R31, R40 ;  /* 0x0000001f21097223 */ /* 0x000fe20000010028 */
[----:B------:R-:W-:Y:S02]  /*6030*/  HADD2.F32 R5, -RZ, R42.H0_H0 ;  /* 0x2000002aff057230 */ /* 0x000fe40000004100 */
[----:B------:R-:W-:Y:S01]  /*6040*/  FFMA.FTZ R29, R7, R33, R38 ;  /* 0x00000021071d7223 */ /* 0x000fe20000010026 */
[----:B------:R-:W-:Y:S01]  /*6050*/  HADD2.F32 R30, -RZ, R39.H1_H1 ;  /* 0x30000027ff1e7230 */ /* 0x000fe20000004100 */
[----:B------:R-:W-:Y:S01]  /*6060*/  LOP3.LUT R31, R28, 0xf000f, RZ, 0xc0, !PT ;  /* 0x000f000f1c1f7812 */ /* 0x000fe200078ec0ff */
[----:B------:R-:W-:-:S02]  /*6070*/  HADD2.F32 R34, -RZ, R41.H1_H1 ;  /* 0x30000029ff227230 */ /* 0x000fc40000004100 */
[----:B------:R-:W-:Y:S01]  /*6080*/  FFMA.FTZ R5, R33, R5, R36 ;  /* 0x0000000521057223 */ /* 0x000fe20000010024 */
[----:B------:R-:W-:Y:S02]  /*6090*/  HADD2.F32 R38, -RZ, R42.H1_H1 ;  /* 0x3000002aff267230 */ /* 0x000fe40000004100 */
[----:B------:R-:W-:Y:S01]  /*60a0*/  FFMA.FTZ R29, R4, R35, R29 ;  /* 0x00000023041d7223 */ /* 0x000fe2000001001d */
[----:B------:R-:W-:Y:S01]  /*60b0*/  LOP3.LUT R4, R19, 0xf000f, RZ, 0xc0, !PT ;  /* 0x000f000f13047812 */ /* 0x000fe200078ec0ff */
[C---:B------:R-:W-:Y:S01]  /*60c0*/  FFMA.FTZ R7, R35.reuse, R30, R32 ;  /* 0x0000001e23077223 */ /* 0x040fe20000010020 */
[C---:B------:R-:W-:Y:S01]  /*60d0*/  FFMA.FTZ R9, R35.reuse, R34, R9 ;  /* 0x0000002223097223 */ /* 0x040fe20000010009 */
[----:B------:R-:W-:Y:S01]  /*60e0*/  FFMA.FTZ R35, R35, R38, R5 ;  /* 0x0000002623237223 */ /* 0x000fe20000010005 */
[----:B------:R-:W-:Y:S02]  /*60f0*/  LOP3.LUT R31, R31, 0x64006400, RZ, 0xfc, !PT ;  /* 0x640064001f1f7812 */ /* 0x000fe400078efcff */
[----:B------:R-:W-:-:S02]  /*6100*/  LOP3.LUT R5, R16, 0xf000f, RZ, 0xc0, !PT ;  /* 0x000f000f10057812 */ /* 0x000fc400078ec0ff */
[----:B------:R-:W-:Y:S01]  /*6110*/  LOP3.LUT R32, R6, 0xf000f, RZ, 0xc0, !PT ;  /* 0x000f000f06207812 */ /* 0x000fe200078ec0ff */
[----:B------:R-:W-:Y:S01]  /*6120*/  HADD2 R39, R31, -1032, -1032 ;  /* 0xe408e4081f277430 */ /* 0x000fe20000000000 */
[----:B------:R-:W-:Y:S01]  /*6130*/  LOP3.LUT R4, R4, 0x64006400, RZ, 0xfc, !PT ;  /* 0x6400640004047812 */ /* 0x000fe200078efcff */
[--C-:B0-----:R-:W-:Y:S01]  /*6140*/  HADD2.F32 R30, -RZ, R26.reuse.H0_H0 ;  /* 0x2000001aff1e7230 */ /* 0x101fe20000004100 */
        /* <DEDUP_REMOVED lines=8> */
[--C-:B------:R-:W-:Y:S02]  /*61d0*/  HADD2.F32 R32, -RZ, R37.reuse.H0_H0 ;  /* 0x20000025ff207230 */ /* 0x100fe40000004100 */
[----:B------:R-:W-:Y:S01]  /*61e0*/  FFMA.FTZ R34, R30, R34, R9 ;  /* 0x000000221e227223 */ /* 0x000fe20000010009 */
[----:B------:R-:W-:Y:S01]  /*61f0*/  HADD2.F32 R9, -RZ, R37.H1_H1 ;  /* 0x30000025ff097230 */ /* 0x000fe20000004100 */
[----:B------:R-:W-:Y:S01]  /*6200*/  LOP3.LUT R16, R16, 0xf000f0, RZ, 0xc0, !PT ;  /* 0x00f000f010107812 */ /* 0x000fe200078ec0ff */
[----:B------:R-:W-:Y:S02]  /*6210*/  HADD2.F32 R31, -RZ, R38.H0_H0 ;  /* 0x20000026ff1f7230 */ /* 0x000fe40000004100 */
[----:B------:R-:W-:Y:S01]  /*6220*/  FFMA.FTZ R32, R32, R30, R29 ;  /* 0x0000001e20207223 */ /* 0x000fe2000001001d */
[----:B------:R-:W-:Y:S01]  /*6230*/  HADD2.F32 R36, -RZ, R5.H0_H0 ;  /* 0x20000005ff247230 */ /* 0x000fe20000004100 */
[----:B------:R-:W-:Y:S01]  /*6240*/  LOP3.LUT R19, R19, 0x64006400, RZ, 0xfc, !PT ;  /* 0x6400640013137812 */ /* 0x000fe200078efcff */
[----:B------:R-:W-:-:S02]  /*6250*/  HADD2.F32 R4, -RZ, R27.H0_H0 ;  /* 0x2000001bff047230 */ /* 0x000fc40000004100 */
[----:B------:R-:W-:Y:S01]  /*6260*/  FFMA.FTZ R29, R9, R26, R32 ;  /* 0x0000001a091d7223 */ /* 0x000fe20000010020 */
[----:B------:R-:W-:Y:S01]  /*6270*/  LOP3.LUT R9, R16, 0x64006400, RZ, 0xfc, !PT ;  /* 0x6400640010097812 */ /* 0x000fe200078efcff */
[----:B------:R-:W-:Y:S01]  /*6280*/  FFMA.FTZ R33, R30, R31, R7 ;  /* 0x0000001f1e217223 */ /* 0x000fe20000010007 */
[----:B------:R-:W-:Y:S01]  /*6290*/  LOP3.LUT R28, R28, 0xf000f0, RZ, 0xc0, !PT ;  /* 0x00f000f01c1c7812 */ /* 0x000fe200078ec0ff */
[----:B------:R-:W-:Y:S01]  /*62a0*/  FFMA.FTZ R7, R30, R36, R35 ;  /* 0x000000241e077223 */ /* 0x000fe20000010023 */
[----:B------:R-:W-:Y:S01]  /*62b0*/  LOP3.LUT R6, R6, 0xf000f0, RZ, 0xc0, !PT ;  /* 0x00f000f006067812 */ /* 0x000fe200078ec0ff */
[-C--:B------:R-:W-:Y:S02]  /*62c0*/  HFMA2 R30, R19, R8.reuse.H0_H0, -72, -72 ;  /* 0xd480d480131e7431 */ /* 0x080fe40000040008 */
[----:B------:R-:W-:Y:S02]  /*62d0*/  HADD2.F32 R31, -RZ, R38.H1_H1 ;  /* 0x30000026ff1f7230 */ /* 0x000fe40000004100 */
[----:B------:R-:W-:Y:S01]  /*62e0*/  HFMA2 R32, R9, R8.H0_H0, -72, -72 ;  /* 0xd480d48009207431 */ /* 0x000fe20000040008 */
[----:B------:R-:W-:Y:S01]  /*62f0*/  LOP3.LUT R9, R28, 0x64006400, RZ, 0xfc, !PT ;  /* 0x640064001c097812 */ /* 0x000fe200078efcff */
[----:B------:R-:W-:Y:S01]  /*6300*/  HADD2.F32 R16, -RZ, R5.H1_H1 ;  /* 0x30000005ff107230 */ /* 0x000fe20000004100 */
[----:B------:R-:W-:Y:S01]  /*6310*/  LOP3.LUT R19, R6, 0x64006400, RZ, 0xfc, !PT ;  /* 0x6400640006137812 */ /* 0x000fe200078efcff */
[----:B------:R-:W-:Y:S01]  /*6320*/  FFMA.FTZ R31, R26, R31, R33 ;  /* 0x0000001f1a1f7223 */ /* 0x000fe20000010021 */
[----:B------:R-:W-:-:S02]  /*6330*/  HADD2.F32 R5, -RZ, R32.H0_H0 ;  /* 0x20000020ff057230 */ /* 0x000fc40000004100 */
[-C--:B------:R-:W-:Y:S02]  /*6340*/  HFMA2 R9, R9, R8.reuse.H0_H0, -72, -72 ;  /* 0xd480d48009097431 */ /* 0x080fe40000040008 */
[----:B------:R-:W-:Y:S02]  /*6350*/  HADD2.F32 R35, -RZ, R39.H1_H1 ;  /* 0x30000027ff237230 */ /* 0x000fe40000004100 */
[----:B------:R-:W-:Y:S02]  /*6360*/  HFMA2 R19, R19, R8.H0_H0, -72, -72 ;  /* 0xd480d48013137431 */ /* 0x000fe40000040008 */
[----:B------:R-:W-:Y:S02]  /*6370*/  HADD2.F32 R6, -RZ, R30.H0_H0 ;  /* 0x2000001eff067230 */ /* 0x000fe40000004100 */
[----:B------:R-:W-:Y:S01]  /*6380*/  FFMA.FTZ R7, R26, R16, R7 ;  /* 0x000000101a077223 */ /* 0x000fe20000010007 */
[----:B------:R-:W-:Y:S01]  /*6390*/  FFMA.FTZ R16, R4, R5, R31 ;  /* 0x0000000504107223 */ /* 0x000fe2000001001f */
[----:B------:R-:W-:-:S02]  /*63a0*/  HADD2.F32 R5, -RZ, R9.H0_H0 ;  /* 0x20000009ff057230 */ /* 0x000fc40000004100 */
        /* <DEDUP_REMOVED lines=30> */
.L_x_4096:
        /* <DEDUP_REMOVED lines=8> */
.L_x_4092:
        /* <DEDUP_REMOVED lines=9> */
.L_x_4100:
[----:B------:R-:W0:Y:S01]  /*66a0*/  LDC.64 R2, c[0x0][0x3a8] ;  /* 0x0000ea00ff027b82 */ /* 0x000e220000000a00 */
[----:B------:R-:W-:Y:S01]  /*66b0*/  ISETP.NE.AND P0, PT, R20, R23, PT ;  /* 0x000000171400720c */ /* 0x000fe20003f05270 */
[----:B-----5:R2:W5:-:S12]  /*66c0*/  LDG.E.128.CONSTANT R16, desc[UR6][R10.64] ;  /* 0x000000060a107981 */ /* 0x020558000c1e9d00 */
[----:B------:R-:W-:Y:S01]  /*66d0*/  @!P0 LEA R14, R22, R1, 0x3 ;  /* 0x00000001160e8211 */ /* 0x000fe200078e18ff */
[----:B------:R-:W3:Y:S05]  /*66e0*/  @!P0 LDG.E.U16.CONSTANT R13, desc[UR6][R32.64] ;  /* 0x00000006200d8981 */ /* 0x000eea000c1e9500 */
[----:B------:R-:W4:Y:S01]  /*66f0*/  @!P0 LDL.64 R14, [R14+0x8] ;  /* 0x000008000e0e8983 */ /* 0x000f220000100a00 */
[----:B0-----:R-:W-:-:S05]  /*6700*/  IMAD.WIDE R8, R3, 0x4, R10 ;  /* 0x0000000403087825 */ /* 0x001fca00078e020a */
[----:B------:R2:W5:Y:S01]  /*6710*/  LDG.E.128.CONSTANT R4, desc[UR6][R8.64] ;  /* 0x0000000608047981 */ /* 0x000562000c1e9d00 */
[----:B------:R-:W0:Y:S01]  /*6720*/  S2UR UR5, SR_CTAID.Y ;  /* 0x00000000000579c3 */ /* 0x000e220000002600 */
[----:B------:R-:W-:Y:S01]  /*6730*/  @!P0 IADD3 R30, PT, PT, R22, 0x1, RZ ;  /* 0x00000001161e8810 */ /* 0x000fe20007ffe0ff */
[----:B------:R-:W-:Y:S01]  /*6740*/  IMAD.WIDE R26, R3, 0x4, R8 ;  /* 0x00000004031a7825 */ /* 0x000fe200078e0208 */
[----:B0-----:R-:W-:Y:S02]  /*6750*/  ISETP.LE.AND P1, PT, R2, UR5, PT ;  /* 0x0000000502007c0c */ /* 0x001fe4000bf23270 */
[----:B---3--:R-:W-:Y:S02]  /*6760*/  @!P0 IADD3 R23, PT, PT, R13, R20, RZ ;  /* 0x000000140d178210 */ /* 0x008fe40007ffe0ff */
[----:B----4-:R-:W-:Y:S02]  /*6770*/  @!P0 PRMT R25, R14, 0x7610, R25 ;  /* 0x000076100e198816 */ /* 0x010fe40000000019 */
[----:B------:R-:W-:-:S02]  /*6780*/  @!P0 PRMT R0, R15, 0x7610, R0 ;  /* 0x000076100f008816 */ /* 0x000fc40000000000 */
[----:B------:R-:W-:Y:S02]  /*6790*/  @!P0 PRMT R25, R25, 0x7610, R14 ;  /* 0x0000761019198816 */ /* 0x000fe4000000000e */
[----:B------:R-:W-:Y:S02]  /*67a0*/  @!P0 PRMT R0, R0, 0x7610, R15 ;  /* 0x0000761000008816 */ /* 0x000fe4000000000f */
[----:B------:R-:W-:Y:S01]  /*67b0*/  IADD3 R20, PT, PT, R20, 0x20, RZ ;  /* 0x0000002014147810 */ /* 0x000fe20007ffe0ff */
[----:B--2---:R-:W-:Y:S06]  /*67c0*/  @P1 BRA `(.L_x_4099) ;  /* 0x0000001000c01947 */ /* 0x004fec0003800000 */
[----:B------:R-:W2:Y:S01]  /*67d0*/  LDG.E.128.CONSTANT R8, desc[UR6][R26.64] ;  /* 0x000000061a087981 */ /* 0x000ea2000c1e9d00 */
[----:B-----5:R-:W-:Y:S01]  /*67e0*/  SHF.R.U32.HI R12, RZ, 0xf, R17 ;  /* 0x0000000fff0c7819 */ /* 0x020fe20000011611 */
[----:B------:R-:W-:Y:S01]  /*67f0*/  HFMA2 R35, -RZ, RZ, 0, 0.015625 ;  /* 0x00002400ff237431 */ /* 0x000fe200000001ff */
[----:B------:R-:W-:Y:S02]  /*6800*/  SHF.R.U32.HI R34, RZ, 0xe, R5 ;  /* 0x0000000eff227819 */ /* 0x000fe40000011605 */
[----:B------:R-:W-:Y:S02]  /*6810*/  LOP3.LUT R29, R12, 0x10001, RZ, 0xc0, !PT ;  /* 0x000100010c1d7812 */ /* 0x000fe400078ec0ff */
[----:B------:R-:W0:Y:S01]  /*6820*/  LDS.128 R12, [UR4+-0x20] ;  /* 0xffffe004ff0c7984 */ /* 0x000e220008000c00 */
[----:B------:R-:W-:Y:S02]  /*6830*/  MOV R28, 0x3000 ;  /* 0x00003000001c7802 */ /* 0x000fe40000000f00 */
[----:B------:R-:W-:-:S02]  /*6840*/  LOP3.LUT R38, R29, 0x20002, R34, 0xf8, !PT ;  /* 0x000200021d267812 */ /* 0x000fc400078ef822 */
[----:B------:R-:W-:Y:S02]  /*6850*/  SHF.R.U32.HI R29, RZ, 0xf, R16 ;  /* 0x0000000fff1d7819 */ /* 0x000fe40000011610 */
[----:B-1----:R-:W-:Y:S02]  /*6860*/  SHF.R.U32.HI R37, RZ, 0xf, R19 ;  /* 0x0000000fff257819 */ /* 0x002fe40000011613 */
[----:B------:R-:W-:Y:S02]  /*6870*/  PRMT R28, R28, 0x5410, R35 ;  /* 0x000054101c1c7816 */ /* 0x000fe40000000023 */
        /* <DEDUP_REMOVED lines=9> */
[C---:B------:R-:W-:Y:S02]  /*6910*/  LOP3.LUT R41, R17.reuse, 0x380038, RZ, 0xc0, !PT ;  /* 0x0038003811297812 */ /* 0x040fe400078ec0ff */
[----:B------:R-:W-:Y:S02]  /*6920*/  LOP3.LUT R44, R17, 0x70007, RZ, 0xc0, !PT ;  /* 0x00070007112c7812 */ /* 0x000fe400078ec0ff */
        /* <DEDUP_REMOVED lines=11> */
[----:B------:R-:W-:-:S05]  /*69e0*/  LOP3.LUT R46, R46, 0x64006400, RZ, 0xfc, !PT ;  /* 0x640064002e2e7812 */ /* 0x000fca00078efcff */
[----:B------:R-:W-:Y:S01]  /*69f0*/  HADD2 R46, R46, -1028, -1028 ;  /* 0xe404e4042e2e7430 */ /* 0x000fe20000000000 */
[----:B--2---:R-:W-:Y:S02]  /*6a00*/  SHF.R.U32.HI R37, RZ, 0xd, R9 ;  /* 0x0000000dff257819 */ /* 0x004fe40000011609 */
[----:B------:R-:W-:Y:S02]  /*6a10*/  SHF.R.U32.HI R43, RZ, 0xd, R8 ;  /* 0x0000000dff2b7819 */ /* 0x000fe40000011608 */
[----:B------:R-:W-:Y:S02]  /*6a20*/  LOP3.LUT R29, R38, 0x40004, R37, 0xf8, !PT ;  /* 0x00040004261d7812 */ /* 0x000fe400078ef825 */
[----:B------:R-:W-:Y:S02]  /*6a30*/  SHF.R.U32.HI R37, RZ, 0x6, R17 ;  /* 0x00000006ff257819 */ /* 0x000fe40000011611 */
[----:B------:R-:W-:Y:S02]  /*6a40*/  LOP3.LUT R17, R16, 0x380038, RZ, 0xc0, !PT ;  /* 0x0038003810117812 */ /* 0x000fe400078ec0ff */
[----:B------:R-:W-:-:S02]  /*6a50*/  SHF.R.U32.HI R38, RZ, 0x6, R16 ;  /* 0x00000006ff267819 */ /* 0x000fc40000011610 */
[----:B------:R-:W-:Y:S02]  /*6a60*/  LOP3.LUT R16, R18, 0x380038, RZ, 0xc0, !PT ;  /* 0x0038003812107812 */ /* 0x000fe400078ec0ff */
[C---:B------:R-:W-:Y:S02]  /*6a70*/  LOP3.LUT R18, R19.reuse, 0x380038, RZ, 0xc0, !PT ;  /* 0x0038003813127812 */ /* 0x040fe400078ec0ff */
[----:B------:R-:W-:Y:S02]  /*6a80*/  LOP3.LUT R19, R19, 0x70007, RZ, 0xc0, !PT ;  /* 0x0007000713137812 */ /* 0x000fe400078ec0ff */
[----:B------:R-:W-:Y:S02]  /*6a90*/  LOP3.LUT R34, R34, 0x40004, R43, 0xf8, !PT ;  /* 0x0004000422227812 */ /* 0x000fe400078ef82b */
[----:B------:R-:W-:Y:S02]  /*6aa0*/  LOP3.LUT R43, R19, 0x64006400, RZ, 0xfc, !PT ;  /* 0x64006400132b7812 */ /* 0x000fe400078efcff */
[----:B------:R-:W-:Y:S01]  /*6ab0*/  LOP3.LUT R19, R41, 0x64006400, RZ, 0xfc, !PT ;  /* 0x6400640029137812 */ /* 0x000fe200078efcff */
[----:B------:R-:W-:Y:S01]  /*6ac0*/  HADD2 R41, R42, -1028, -1028 ;  /* 0xe404e4042a297430 */ /* 0x000fe20000000000 */
[----:B------:R-:W-:Y:S01]  /*6ad0*/  LOP3.LUT R17, R17, 0x64006400, RZ, 0xfc, !PT ;  /* 0x6400640011117812 */ /* 0x000fe200078efcff */
[----:B------:R-:W-:-:S02]  /*6ae0*/  HADD2 R49, R43, -1028, -1028 ;  /* 0xe404e4042b317430 */ /* 0x000fc40000000000 */
[-C--:B0-----:R-:W-:Y:S02]  /*6af0*/  HFMA2 R43, R47, R12.reuse, RZ ;  /* 0x0000000c2f2b7231 */ /* 0x081fe400000000ff */
        /* <DEDUP_REMOVED lines=63> */
[----:B------:R-:W-:Y:S01]  /*6ef0*/  SHF.R.U32.HI R48, RZ, 0xd, R11 ;  /* 0x0000000dff307819 */ /* 0x000fe2000001160b */
        /* <DEDUP_REMOVED lines=117> */
[----:B------:R-:W-:-:S02]  /*7650*/  HFMA2 R40, R40, R14, R11 ;  /* 0x0000000e28287231 */ /* 0x000fc4000000000b */
[----:B------:R-:W-:Y:S02]  /*7660*/  HFMA2 R13, R52, R14, R13 ;  /* 0x0000000e340d7231 */ /* 0x000fe4000000000d */
[-C--:B------:R-:W-:Y:S02]  /*7670*/  HFMA2 R11, R37, R15.reuse, R12 ;  /* 0x0000000f250b7231 */ /* 0x080fe4000000000c */
[----:B------:R-:W-:Y:S02]  /*7680*/  HADD2 R12, R17, -1028, -1028 ;  /* 0xe404e404110c7430 */ /* 0x000fe40000000000 */
[-C--:B------:R-:W-:Y:S02]  /*7690*/  HFMA2 R38, R38, R15.reuse, R40 ;  /* 0x0000000f26267231 */ /* 0x080fe40000000028 */
[----:B------:R-:W-:Y:S01]  /*76a0*/  HFMA2 R42, R39, R28.H0_H0, -132, -132 ;  /* 0xd820d820272a7431 */ /* 0x000fe2000004001c */
[C---:B------:R-:W-:Y:S01]  /*76b0*/  LOP3.LUT R45, R10.reuse, 0x380038, RZ, 0xc0, !PT ;  /* 0x003800380a2d7812 */ /* 0x040fe200078ec0ff */
[-C--:B------:R-:W-:Y:S01]  /*76c0*/  HFMA2 R19, R18, R15.reuse, R19 ;  /* 0x0000000f12137231 */ /* 0x080fe20000000013 */
[----:B------:R-:W-:Y:S01]  /*76d0*/  LOP3.LUT R18, R10, 0x1c001c0, RZ, 0xc0, !PT ;  /* 0x01c001c00a127812 */ /* 0x000fe200078ec0ff */
[----:B------:R-:W-:Y:S01]  /*76e0*/  HFMA2 R15, R42, R15, R13 ;  /* 0x0000000f2a0f7231 */ /* 0x000fe2000000000d */
[----:B------:R-:W-:-:S02]  /*76f0*/  LOP3.LUT R13, R9, 0x70007, RZ, 0xc0, !PT ;  /* 0x00070007090d7812 */ /* 0x000fc400078ec0ff */
[----:B------:R-:W-:Y:S01]  /*7700*/  LOP3.LUT R10, R10, 0x70007, RZ, 0xc0, !PT ;  /* 0x000700070a0a7812 */ /* 0x000fe200078ec0ff */
[----:B0-----:R-:W-:Y:S01]  /*7710*/  HFMA2 R11, R12, R4, R11 ;  /* 0x000000040c0b7231 */ /* 0x001fe2000000000b */
[C---:B------:R-:W-:Y:S02]  /*7720*/  LOP3.LUT R12, R8.reuse, 0x1c001c0, RZ, 0xc0, !PT ;  /* 0x01c001c0080c7812 */ /* 0x040fe400078ec0ff */
        /* <DEDUP_REMOVED lines=17> */
[----:B------:R-:W-:Y:S01]  /*7840*/  LOP3.LUT R35, R35, 0x40004, R48, 0xf8, !PT ;  /* 0x0004000423237812 */ /* 0x000fe200078ef830 */
[----:B------:R-:W-:Y:S01]  /*7850*/  HFMA2 R48, R47, R28.H0_H0, -132, -132 ;  /* 0xd820d8202f307431 */ /* 0x000fe2000004001c */
[----:B------:R-:W-:Y:S01]  /*7860*/  LOP3.LUT R9, R16, 0x64006400, RZ, 0xfc, !PT ;  /* 0x6400640010097812 */ /* 0x000fe200078efcff */
[-C--:B------:R-:W-:Y:S01]  /*7870*/  HFMA2 R19, R8, R4.reuse, R19 ;  /* 0x0000000408137231 */ /* 0x080fe20000000013 */
[----:B------:R-:W-:Y:S01]  /*7880*/  LOP3.LUT R17, R12, 0x64006400, RZ, 0xfc, !PT ;  /* 0x640064000c117812 */ /* 0x000fe200078efcff */
[-C--:B------:R-:W-:Y:S01]  /*7890*/  HFMA2 R38, R41, R4.reuse, R38 ;  /* 0x0000000429267231 */ /* 0x080fe20000000026 */
[----:B------:R-:W-:Y:S01]  /*78a0*/  LOP3.LUT R37, R14, 0x64006400, RZ, 0xfc, !PT ;  /* 0x640064000e257812 */ /* 0x000fe200078efcff */
[----:B------:R-:W-:Y:S01]  /*78b0*/  HFMA2 R15, R10, R4, R15 ;  /* 0x000000040a0f7231 */ /* 0x000fe2000000000f */
[----:B------:R-:W-:Y:S01]  /*78c0*/  LOP3.LUT R39, R18, 0x64006400, RZ, 0xfc, !PT ;  /* 0x6400640012277812 */ /* 0x000fe200078efcff */
[----:B------:R-:W-:-:S02]  /*78d0*/  HFMA2 R9, R9, R28.H1_H1, -20, -20 ;  /* 0xcd00cd0009097431 */ /* 0x000fc4000006001c */
[-C--:B------:R-:W-:Y:S02]  /*78e0*/  HFMA2 R19, R48, R5.reuse, R19 ;  /* 0x0000000530137231 */ /* 0x080fe40000000013 */
[-C--:B------:R-:W-:Y:S02]  /*78f0*/  HFMA2 R17, R17, R28.reuse.H1_H1, -20, -20 ;  /* 0xcd00cd0011117431 */ /* 0x080fe4000006001c */
[-C--:B------:R-:W-:Y:S02]  /*7900*/  HFMA2 R15, R50, R5.reuse, R15 ;  /* 0x00000005320f7231 */ /* 0x080fe4000000000f */
[-C--:B------:R-:W-:Y:S01]  /*7910*/  HFMA2 R37, R37, R28.reuse.H1_H1, -20, -20 ;  /* 0xcd00cd0025257431 */ /* 0x080fe2000006001c */
[----:B------:R-:W-:Y:S01]  /*7920*/  LOP3.LUT R36, R36, 0x64006400, RZ, 0xfc, !PT ;  /* 0x6400640024247812 */ /* 0x000fe200078efcff */
[----:B------:R-:W-:Y:S01]  /*7930*/  HFMA2 R13, R39, R28.H1_H1, -20, -20 ;  /* 0xcd00cd00270d7431 */ /* 0x000fe2000006001c */
        /* <DEDUP_REMOVED lines=12> */
[----:B------:R-:W-:Y:S02]  /*7a00*/  HADD2 R4, R29, -1028, -1028 ;  /* 0xe404e4041d047430 */ /* 0x000fe40000000000 */
        /* <DEDUP_REMOVED lines=12> */
.L_x_4099:
[----:B------:R-:W-:Y:S01]  /*7ad0*/  ISETP.GE.AND P1, PT, R20, R31, PT ;  /* 0x0000001f1400720c */ /* 0x000fe20003f26270 */
[----:B------:R-:W-:Y:S01]  /*7ae0*/  UIADD3 UR4, UPT, UPT, UR4, 0x40, URZ ;  /* 0x0000004004047890 */ /* 0x000fe2000fffe0ff */
[----:B------:R-:W-:Y:S01]  /*7af0*/  IADD3 R32, P2, PT, R32, 0x80, RZ ;  /* 0x0000008020207810 */ /* 0x000fe20007f5e0ff */
[----:B------:R-:W-:Y:S01]  /*7b00*/  IMAD.WIDE R10, R3, 0x4, R26 ;  /* 0x00000004030a7825 */ /* 0x000fe200078e021a */
[----:B------:R-:W-:Y:S02]  /*7b10*/  @!P0 MOV R22, R30 ;  /* 0x0000001e00168202 */ /* 0x000fe40000000f00 */
[----:B------:R-:W-:-:S07]  /*7b20*/  IADD3.X R33, PT, PT, RZ, R33, RZ, P2, !PT ;  /* 0x00000021ff217210 */ /* 0x000fce00017fe4ff */
[----:B------:R-:W-:Y:S05]  /*7b30*/  @!P1 BRA `(.L_x_4100) ;  /* 0xffffffe800d89947 */ /* 0x000fea000383ffff */
.L_x_4098:
[----:B------:R-:W0:Y:S02]  /*7b40*/  S2UR UR4, SR_CTAID.Y ;  /* 0x00000000000479c3 */ /* 0x000e240000002600 */
[----:B0-----:R-:W-:-:S13]  /*7b50*/  ISETP.LE.AND P0, PT, R2, UR4, PT ;  /* 0x0000000402007c0c */ /* 0x001fda000bf03270 */
[----:B------:R-:W-:Y:S05]  /*7b60*/  @P0 EXIT ;  /* 0x000000000000094d */ /* 0x000fea0003800000 */
[----:B------:R-:W0:Y:S01]  /*7b70*/  S2R R0, SR_CTAID.X ;  /* 0x0000000000007919 */ /* 0x000e220000002500 */
[----:B-----5:R-:W2:Y:S01]  /*7b80*/  LDC.64 R4, c[0x0][0x3a0] ;  /* 0x0000e800ff047b82 */ /* 0x020ea20000000a00 */
[----:B------:R-:W0:Y:S02]  /*7b90*/  S2R R7, SR_TID.X ;  /* 0x0000000000077919 */ /* 0x000e240000002100 */
[----:B0-----:R-:W-:-:S04]  /*7ba0*/  LEA R0, R0, R7, 0x6 ;  /* 0x0000000700007211 */ /* 0x001fc800078e30ff */
[----:B------:R-:W-:-:S05]  /*7bb0*/  SHF.L.U32 R0, R0, 0x2, RZ ;  /* 0x0000000200007819 */ /* 0x000fca00000006ff */
[----:B------:R-:W-:-:S04]  /*7bc0*/  IMAD R3, R3, UR4, R0 ;  /* 0x0000000403037c24 */ /* 0x000fc8000f8e0200 */
        /* <DEDUP_REMOVED lines=8> */
.L_x_4104:
[----:B------:R-:W0:Y:S02]  /*7c50*/  LDS R2, [R0] ;  /* 0x0000000000027984 */ /* 0x000e240000000800 */
[----:B0-----:R-:W-:-:S05]  /*7c60*/  HADD2 R3, R2, R24 ;  /* 0x0000001802037230 */ /* 0x001fca0000000000 */
[----:B------:R-:W0:Y:S02]  /*7c70*/  ATOMS.CAST.SPIN P0, [R0], R2, R3 ;  /* 0x000000020000758d */ /* 0x000e240001800003 */
[----:B0-----:R-:W-:Y:S05]  /*7c80*/  @!P0 BRA `(.L_x_4104) ;  /* 0xfffffffc00f08947 */ /* 0x001fea000383ffff */
[----:B------:R-:W-:Y:S05]  /*7c90*/  BRA `(.L_x_4102) ;  /* 0x00000000000c7947 */ /* 0x000fea0003800000 */
.L_x_4103:
[----:B------:R-:W2:Y:S02]  /*7ca0*/  LD.E R0, desc[UR6][R4.64] ;  /* 0x0000000604007980 */ /* 0x000ea4000c101900 */
[----:B--2---:R-:W-:-:S05]  /*7cb0*/  IADD3 R3, PT, PT, R24, R0, RZ ;  /* 0x0000000018037210 */ /* 0x004fca0007ffe0ff */
[----:B------:R0:W-:Y:S02]  /*7cc0*/  ST.E desc[UR6][R4.64], R3 ;  /* 0x0000000304007985 */ /* 0x0001e4000c101906 */
.L_x_4102:
[----:B------:R-:W-:Y:S05]  /*7cd0*/  BSYNC.RECONVERGENT B0 ;  /* 0x0000000000007941 */ /* 0x000fea0003800200 */
.L_x_4101:
[----:B------:R2:W-:Y:S02]  /*7ce0*/  ATOM.E.ADD.F16x2.RN.STRONG.GPU P0, RZ, desc[UR6][R4.64+0x4], R21 ;  /* 0x8000041504ff79a2 */ /* 0x0005e4000c10e106 */
[----:B--2---:R-:W-:Y:S05]  /*7cf0*/  @P0 EXIT ;  /* 0x000000000000094d */ /* 0x004fea0003800000 */
[----:B------:R-:W2:Y:S02]  /*7d00*/  QSPC.E.S P0, RZ, [R4+0x4] ;  /* 0x0000040004ff73aa */ /* 0x000ea40000000500 */
[----:B--2---:R-:W-:Y:S05]  /*7d10*/  @!P0 BRA `(.L_x_4105) ;  /* 0x00000000001c8947 */ /* 0x004fea0003800000 */
[----:B------:R-:W-:-:S04]  /*7d20*/  MOV R2, R4 ;  /* 0x0000000400027202 */ /* 0x000fc80000000f00 */
[----:B------:R-:W-:-:S07]  /*7d30*/  MOV R0, R2 ;  /* 0x0000000200007202 */ /* 0x000fce0000000f00 */
.L_x_4106:
[----:B------:R-:W0:Y:S02]  /*7d40*/  LDS R2, [R0+0x4] ;  /* 0x0000040000027984 */ /* 0x000e240000000800 */
[----:B0-----:R-:W-:-:S05]  /*7d50*/  HFMA2 R3, R2, 1, 1, R21 ;  /* 0x3c003c0002037831 */ /* 0x001fca0000000015 */
[----:B------:R-:W0:Y:S02]  /*7d60*/  ATOMS.CAST.SPIN P0, [R0+0x4], R2, R3 ;  /* 0x000004020000758d */ /* 0x000e240001800003 */
[----:B0-----:R-:W-:Y:S05]  /*7d70*/  @!P0 BRA `(.L_x_4106) ;  /* 0xfffffffc00f08947 */ /* 0x001fea000383ffff */
[----:B------:R-:W-:Y:S05]  /*7d80*/  EXIT ;  /* 0x000000000000794d */ /* 0x000fea0003800000 */
.L_x_4105:
[----:B------:R-:W0:Y:S02]  /*7d90*/  LD.E R0, desc[UR6][R4.64+0x4] ;  /* 0x0000040604007980 */ /* 0x000e24000c101900 */
[----:B0-----:R-:W-:-:S05]  /*7da0*/  IADD3 R3, PT, PT, R21, R0, RZ ;  /* 0x0000000015037210 */ /* 0x001fca0007ffe0ff */
[----:B------:R-:W-:Y:S01]  /*7db0*/  ST.E desc[UR6][R4.64+0x4], R3 ;  /* 0x0000040304007985 */ /* 0x000fe2000c101906 */
[----:B------:R-:W-:Y:S05]  /*7dc0*/  EXIT ;  /* 0x000000000000794d */ /* 0x000fea0003800000 */
.L_x_4107:
        /* <DEDUP_REMOVED lines=11> */
.L_x_4543:


//--------------------- .text._Z23gemm_half_q_half_kernelILi1ELi20ELb0ELb0ELi64EEvPK6__halfPKjS4_S2_PS0_iiiiPKtS7_iiiiiibS2_i --------------------------
	.section	.text._Z23gemm_half_q_half_kernelILi1ELi20ELb0ELb0ELi64EEvPK6__halfPKjS4_S2_PS0_iiiiPKtS7_iiiiiibS2_i,"ax",@progbits
	.align	128
        .global         _Z23gemm_half_q_half_kernelILi1ELi20ELb0ELb0ELi64EEvPK6__halfPKjS4_S2_PS0_iiiiPKtS7_iiiiiibS2_i
        .type           _Z23gemm_half_q_half_kernelILi1ELi20ELb0ELb0ELi64EEvPK6__halfPKjS4_S2_PS0_iiiiPKtS7_iiiiiibS2_i,@function
        .size           _Z23gemm_half_q_half_kernelILi1ELi20ELb0ELb0ELi64EEvPK6__halfPKjS4_S2_PS0_iiiiPKtS7_iiiiiibS2_i,(.L_x_4544 - _Z23gemm_half_q_half_kernelILi1ELi20ELb0ELb0ELi64EEvPK6__halfPKjS4_S2_PS0_iiiiPKtS7_iiiiiibS2_i)
        .other          _Z23gemm_half_q_half_kernelILi1ELi20ELb0ELb0ELi64EEvPK6__halfPKjS4_S2_PS0_iiiiPKtS7_iiiiiibS2_i,@"STO_CUDA_ENTRY STV_DEFAULT"
_Z23gemm_half_q_half_kernelILi1ELi20ELb0ELb0ELi64EEvPK6__halfPKjS4_S2_PS0_iiiiPKtS7_iiiiiibS2_i:
.text._Z23gemm_half_q_half_kernelILi1ELi20ELb0ELb0ELi64EEvPK6__halfPKjS4_S2_PS0_iiiiPKtS7_iiiiiibS2_i:
        /* <DEDUP_REMOVED lines=12> */
[----:B-1----:R-:W-:-:S04]  /*00c0*/  IMAD.SHL.U32 R32, R7, 0x40, RZ ;  /* 0x0000004007207824 */ /* 0x002fc800078e00ff */
[C---:B----4-:R-:W-:Y:S01]  /*00d0*/  IMAD.IADD R13, R32.reuse, 0x1, R17 ;  /* 0x00000001200d7824 */ /* 0x050fe200078e0211 */
        /* <DEDUP_REMOVED lines=21> */
.L_x_4109:
[----:B------:R-:W-:Y:S05]  /*0230*/  BSYNC.RECONVERGENT B0 ;  /* 0x0000000000007941 */ /* 0x000fea0003800200 */
.L_x_4108:
[----:B------:R-:W1:Y:S01]  /*0240*/  LDCU UR4, c[0x0][0x3ac] ;  /* 0x00007580ff0477ac */ /* 0x000e620008000800 */
[----:B------:R-:W-:-:S04]  /*0250*/  IMAD R2, R2, 0x40, R17 ;  /* 0x0000004002027824 */ /* 0x000fc800078e0211 */
[----:B------:R-:W-:Y:S02]  /*0260*/  IMAD.SHL.U32 R2, R2, 0x4, RZ ;  /* 0x0000000402027824 */ /* 0x000fe400078e00ff */
[----:B-1----:R-:W-:-:S05]  /*0270*/  IMAD.U32 R35, RZ, RZ, UR4 ;  /* 0x00000004ff237e24 */ /* 0x002fca000f8e00ff */
[----:B------:R-:W-:-:S13]  /*0280*/  ISETP.GE.AND P0, PT, R2, R35, PT ;  /* 0x000000230200720c */ /* 0x000fda0003f06270 */
[----:B------:R-:W-:Y:S05]  /*0290*/  @P0 EXIT ;  /* 0x000000000000094d */ /* 0x000fea0003800000 */
[----:B------:R-:W1:Y:S01]  /*02a0*/  LDC.64 R4, c[0x0][0x3b8] ;  /* 0x0000ee00ff047b82 */ /* 0x000e620000000a00 */
[----:B------:R-:W-:-:S07]  /*02b0*/  IMAD.SHL.U32 R13, R7, 0x80, RZ ;  /* 0x00000080070d7824 */ /* 0x000fce00078e00ff */
        /* <DEDUP_REMOVED lines=16> */
[----:B------:R-:W-:Y:S02]  /*03c0*/  IMAD.SHL.U32 R10, R17, 0x10, RZ ;  /* 0x00000010110a7824 */ /* 0x000fe400078e00ff */
[----:B------:R-:W-:Y:S01]  /*03d0*/  IMAD.MOV.U32 R6, RZ, RZ, RZ ;  /* 0x000000ffff067224 */ /* 0x000fe200078e00ff */
[----:B------:R-:W-:Y:S01]  /*03e0*/  LEA.HI R11, R11, R2, RZ, 0x3 ;  /* 0x000000020b0b7211 */ /* 0x000fe200078f18ff */
[----:B------:R-:W-:Y:S01]  /*03f0*/  IMAD.MOV.U32 R8, RZ, RZ, R32 ;  /* 0x000000ffff087224 */ /* 0x000fe200078e0020 */
[----:B------:R-:W-:Y:S02]  /*0400*/  LOP3.LUT R16, R10, 0x10, RZ, 0xc0, !PT ;  /* 0x000000100a107812 */ /* 0x000fe400078ec0ff */
[----:B------:R-:W-:-:S07]  /*0410*/  SHF.R.S32.HI R17, RZ, 0x3, R11 ;  /* 0x00000003ff117819 */ /* 0x000fce000001140b */
.L_x_4111:
[----:B--2---:R-:W1:Y:S01]  /*0420*/  LDC.64 R10, c[0x0][0x390] ;  /* 0x0000e400ff0a7b82 */ /* 0x004e620000000a00 */
[----:B-----5:R-:W-:-:S04]  /*0430*/  IMAD.IADD R14, R0, 0x1, R6 ;  /* 0x00000001000e7824 */ /* 0x020fc800078e0206 */
[----:B0-----:R-:W-:-:S05]  /*0440*/  IMAD R12, R14, R35, RZ ;  /* 0x000000230e0c7224 */ /* 0x001fca00078e02ff */
[----:B------:R-:W-:-:S04]  /*0450*/  SHF.R.S32.HI R13, RZ, 0x1f, R12 ;  /* 0x0000001fff0d7819 */ /* 0x000fc8000001140c */
[----:B------:R-:W-:-:S04]  /*0460*/  LEA.HI R12, R13, R12, RZ, 0x3 ;  /* 0x0000000c0d0c7211 */ /* 0x000fc800078f18ff */
[----:B------:R-:W-:-:S05]  /*0470*/  LEA.HI.SX32 R13, R12, R17, 0x1d ;  /* 0x000000110c0d7211 */ /* 0x000fca00078feaff */
[----:B-1----:R-:W-:Y:S02]  /*0480*/  IMAD.WIDE R10, R13, 0x4, R10 ;  /* 0x000000040d0a7825 */ /* 0x002fe400078e020a */
        /* <DEDUP_REMOVED lines=22> */
[----:B------:R-:W-:Y:S02]  /*05f0*/  IMAD R11, R18, R18, R18 ;  /* 0x00000012120b7224 */ /* 0x000fe400078e0212 */
[----:B------:R-:W-:-:S02]  /*0600*/  IMAD R10, R6, 0x8, R1 ;  /* 0x00000008060a7824 */ /* 0x000fc400078e0201 */
[----:B------:R-:W-:Y:S01]  /*0610*/  VIADD R6, R6, 0x1 ;  /* 0x0000000106067836 */ /* 0x000fe20000000000 */
        /* <DEDUP_REMOVED lines=12> */
.L_x_4110:
[----:B-12---:R0:W5:Y:S01]  /*06e0*/  LDL.64 R10, [R1] ;  /* 0x00000000010a7983 */ /* 0x0061620000100a00 */
        /* <DEDUP_REMOVED lines=11> */
.L_x_4112:
        /* <DEDUP_REMOVED lines=11> */
.L_x_4113:
        /* <DEDUP_REMOVED lines=11> */
.L_x_4114:
        /* <DEDUP_REMOVED lines=11> */
.L_x_4115:
        /* <DEDUP_REMOVED lines=11> */
.L_x_4116:
[----:B------:R-:W-:Y:S01]  /*0a60*/  VIMNMX R12, PT, PT, R32, UR4, PT ;  /* 0x00000004200c7c48 */ /* 0x000fe2000bfe0100 */
[----:B------:R-:W0:Y:S01]  /*0a70*/  S2UR UR5, SR_CgaCtaId ;  /* 0x00000000000579c3 */ /* 0x000e220000008800 */
[----:B------:R-:W1:Y:S01]  /*0a80*/  LDCU.64 UR10, c[0x0][0x388] ;  /* 0x00007100ff0a77ac */ /* 0x000e620008000a00 */
[----:B------:R-:W-:Y:S01]  /*0a90*/  VIMNMX R3, PT, PT, R3, UR9, PT ;  /* 0x0000000903037c48 */ /* 0x000fe2000bfe0100 */
[----:B------:R-:W-:Y:S01]  /*0aa0*/  IMAD.MOV.U32 R30, RZ, RZ, RZ ;  /* 0x000000ffff1e7224 */ /* 0x000fe200078e00ff */
[----:B------:R-:W-:Y:S01]  /*0ab0*/  SHF.R.S32.HI R17, RZ, 0x1f, R12 ;  /* 0x0000001fff117819 */ /* 0x000fe2000001140c */
[----:B------:R-:W-:Y:S01]  /*0ac0*/  UMOV UR4, 0x400 ;  /* 0x0000040000047882 */ /* 0x000fe20000000000 */
[----:B------:R-:W-:Y:S02]  /*0ad0*/  PRMT R29, RZ, 0x5410, RZ ;  /* 0x00005410ff1d7816 */ /* 0x000fe400000000ff */
[----:B------:R-:W-:Y:S02]  /*0ae0*/  LEA.HI R17, R17, R12, RZ, 0x5 ;  /* 0x0000000c11117211 */ /* 0x000fe400078f28ff */
[----:B------:R-:W-:-:S02]  /*0af0*/  PRMT R28, RZ, 0x5410, RZ ;  /* 0x00005410ff1c7816 */ /* 0x000fc400000000ff */
[----:B------:R-:W-:-:S05]  /*0b00*/  SHF.R.S32.HI R17, RZ, 0x5, R17 ;  /* 0x00000005ff117819 */ /* 0x000fca0000011411 */
[----:B------:R-:W-:-:S05]  /*0b10*/  IMAD R0, R17, 0x8, R0 ;  /* 0x0000000811007824 */ /* 0x000fca00078e0200 */
[----:B------:R-:W-:Y:S01]  /*0b20*/  IADD3 R0, PT, PT, R13, R0, R6 ;  /* 0x000000000d007210 */ /* 0x000fe20007ffe006 */
[----:B0-----:R-:W-:-:S03]  /*0b30*/  ULEA UR4, UR5, UR4, 0x18 ;  /* 0x0000000405047291 */ /* 0x001fc6000f8ec0ff */
[----:B------:R-:W-:-:S05]  /*0b40*/  IADD3 R0, PT, PT, R15, R0, R8 ;  /* 0x000000000f007210 */ /* 0x000fca0007ffe008 */
[----:B------:R-:W-:Y:S01]  /*0b50*/  IMAD R13, R0, R35, RZ ;  /* 0x00000023000d7224 */ /* 0x000fe200078e02ff */
[----:B------:R-:W-:-:S04]  /*0b60*/  SHF.R.S32.HI R0, RZ, 0x1f, R2 ;  /* 0x0000001fff007819 */ /* 0x000fc80000011402 */
[----:B------:R-:W-:-:S04]  /*0b70*/  IADD3 R2, P0, PT, R2, R13, RZ ;  /* 0x0000000d02027210 */ /* 0x000fc80007f1e0ff */
[----:B------:R-:W-:Y:S02]  /*0b80*/  LEA.HI.X.SX32 R13, R13, R0, 0x1, P0 ;  /* 0x000000000d0d7211 */ /* 0x000fe400000f0eff */
[----:B------:R-:W-:Y:S01]  /*0b90*/  ISETP.GT.AND P0, PT, R3, R32, PT ;  /* 0x000000200300720c */ /* 0x000fe20003f04270 */
[C---:B------:R-:W-:Y:S01]  /*0ba0*/  IMAD.SHL.U32 R3, R2.reuse, 0x4, RZ ;  /* 0x0000000402037824 */ /* 0x040fe200078e00ff */
[----:B------:R-:W-:Y:S02]  /*0bb0*/  SHF.L.U64.HI R13, R2, 0x2, R13 ;  /* 0x00000002020d7819 */ /* 0x000fe4000001020d */
[----:B-----5:R-:W-:Y:S02]  /*0bc0*/  PRMT R2, R10, 0x7610, R11 ;  /* 0x000076100a027816 */ /* 0x020fe4000000000b */
[----:B-1----:R-:W-:Y:S01]  /*0bd0*/  IADD3 R38, P1, PT, R3, UR10, RZ ;  /* 0x0000000a03267c10 */ /* 0x002fe2000ff3e0ff */
[----:B------:R-:W-:Y:S01]  /*0be0*/  IMAD.IADD R3, R32, 0x1, R9 ;  /* 0x0000000120037824 */ /* 0x000fe200078e0209 */
[----:B------:R-:W-:-:S02]  /*0bf0*/  PRMT R0, R11, 0x7610, R10 ;  /* 0x000076100b007816 */ /* 0x000fc4000000000a */
[----:B------:R-:W-:Y:S01]  /*0c00*/  IADD3.X R39, PT, PT, R13, UR11, RZ, P1, !PT ;  /* 0x0000000b0d277c10 */ /* 0x000fe20008ffe4ff */
[----:B------:R-:W-:-:S04]  /*0c10*/  IMAD.MOV.U32 R16, RZ, RZ, R38 ;  /* 0x000000ffff107224 */ /* 0x000fc800078e0026 */
[----:B------:R-:W-:Y:S01]  /*0c20*/  IMAD.MOV.U32 R17, RZ, RZ, R39 ;  /* 0x000000ffff117224 */ /* 0x000fe200078e0027 */
[----:B------:R-:W-:Y:S06]  /*0c30*/  @!P0 BRA `(.L_x_4117) ;  /* 0x0000001400c48947 */ /* 0x000fec0003800000 */
[----:B------:R-:W-:Y:S01]  /*0c40*/  IMAD.WIDE.U32 R4, R7, 0x100, R4 ;  /* 0x0000010007047825 */ /* 0x000fe200078e0004 */
[----:B------:R-:W-:Y:S02]  /*0c50*/  VIMNMX R43, PT, PT, R31, UR9, PT ;  /* 0x000000091f2b7c48 */ /* 0x000fe4000bfe0100 */
[----:B------:R-:W-:Y:S01]  /*0c60*/  PRMT R28, RZ, 0x5410, RZ ;  /* 0x00005410ff1c7816 */ /* 0x000fe200000000ff */
[----:B------:R-:W-:Y:S01]  /*0c70*/  IMAD.MOV.U32 R30, RZ, RZ, RZ ;  /* 0x000000ffff1e7224 */ /* 0x000fe200078e00ff */
[----:B------:R-:W-:Y:S02]  /*0c80*/  IADD3 R40, P0, PT, R4, 0x2, RZ ;  /* 0x0000000204287810 */ /* 0x000fe40007f1e0ff */
[----:B------:R-:W-:-:S03]  /*0c90*/  PRMT R29, RZ, 0x5410, RZ ;  /* 0x00005410ff1d7816 */ /* 0x000fc600000000ff */
[----:B------:R-:W-:-:S08]  /*0ca0*/  IMAD.X R41, RZ, RZ, R5, P0 ;  /* 0x000000ffff297224 */ /* 0x000fd000000e0605 */
.L_x_4119:
[----:B------:R-:W0:Y:S01]  /*0cb0*/  LDC.64 R34, c[0x0][0x3a8] ;  /* 0x0000ea00ff227b82 */ /* 0x000e220000000a00 */
[----:B------:R-:W-:Y:S01]  /*0cc0*/  ISETP.NE.AND P0, PT, R32, R3, PT ;  /* 0x000000032000720c */ /* 0x000fe20003f05270 */
[----:B------:R-:W-:Y:S02]  /*0cd0*/  IMAD.MOV.U32 R36, RZ, RZ, R38 ;  /* 0x000000ffff247224 */ /* 0x000fe400078e0026 */
[----:B------:R-:W-:-:S05]  /*0ce0*/  IMAD.MOV.U32 R37, RZ, RZ, R39 ;  /* 0x000000ffff257224 */ /* 0x000fca00078e0027 */
[----:B-----5:R1:W5:Y:S05]  /*0cf0*/  LDG.E.128.CONSTANT R24, desc[UR6][R36.64] ;  /* 0x0000000624187981 */ /* 0x02036a000c1e9d00 */
[----:B------:R-:W-:Y:S01]  /*0d00*/  @!P0 IMAD R12, R30, 0x8, R1 ;  /* 0x000000081e0c8824 */ /* 0x000fe200078e0201 */
        /* <DEDUP_REMOVED lines=9> */
[----:B------:R-:W-:-:S02]  /*0da0*/  @!P0 VIADD R33, R30, 0x1 ;  /* 0x000000011e218836 */ /* 0x000fc40000000000 */
[----:B------:R-:W-:Y:S01]  /*0db0*/  IMAD.WIDE R38, R35, 0x4, R14 ;  /* 0x0000000423267825 */ /* 0x000fe200078e020e */
[----:B0-----:R-:W-:-:S03]  /*0dc0*/  ISETP.LE.AND P1, PT, R34, UR8, PT ;  /* 0x0000000822007c0c */ /* 0x001fc6000bf23270 */
[----:B--2---:R-:W-:Y:S01]  /*0dd0*/  @!P0 IMAD.IADD R3, R21, 0x1, R32 ;  /* 0x0000000115038824 */ /* 0x004fe200078e0220 */
[----:B---3--:R-:W-:Y:S02]  /*0de0*/  @!P0 PRMT R2, R12, 0x7610, R2 ;  /* 0x000076100c028816 */ /* 0x008fe40000000002 */
[----:B------:R-:W-:Y:S01]  /*0df0*/  @!P0 PRMT R0, R0, 0x7610, R12 ;  /* 0x0000761000008816 */ /* 0x000fe2000000000c */
[----:B------:R-:W-:Y:S01]  /*0e00*/  VIADD R32, R32, 0x20 ;  /* 0x0000002020207836 */ /* 0x000fe20000000000 */
[----:B------:R-:W-:Y:S02]  /*0e10*/  @!P0 PRMT R2, R2, 0x7610, R13 ;  /* 0x0000761002028816 */ /* 0x000fe4000000000d */
[----:B------:R-:W-:-:S03]  /*0e20*/  @!P0 PRMT R0, R13, 0x7610, R0 ;  /* 0x000076100d008816 */ /* 0x000fc60000000000 */
[----:B-1----:R-:W-:Y:S05]  /*0e30*/  @P1 BRA `(.L_x_4118) ;  /* 0x0000001400241947 */ /* 0x002fea0003800000 */
[----:B------:R-:W2:Y:S01]  /*0e40*/  LDG.E.128.CONSTANT R12, desc[UR6][R38.64] ;  /* 0x00000006260c7981 */ /* 0x000ea2000c1e9d00 */
[----:B-----5:R-:W-:Y:S01]  /*0e50*/  SHF.R.U32.HI R42, RZ, 0xf, R24 ;  /* 0x0000000fff2a7819 */ /* 0x020fe20000011618 */
[----:B------:R-:W-:Y:S01]  /*0e60*/  IMAD.MOV.U32 R46, RZ, RZ, 0x2800 ;  /* 0x00002800ff2e7424 */ /* 0x000fe200078e00ff */
        /* <DEDUP_REMOVED lines=231> */
[----:B------:R-:W-:Y:S01]  /*1ce0*/  SHF.R.U32.HI R8, RZ, 0xa, R8 ;  /* 0x0000000aff087819 */ /* 0x000fe20000011608 */
[----:B------:R-:W-:Y:S01]  /*1cf0*/  HADD2 R52, R6, -1040, -1040 ;  /* 0xe410e41006347430 */ /* 0x000fe20000000000 */
[--C-:B------:R-:W-:Y:S01]  /*1d00*/  SHF.R.U32.HI R55, RZ, 0xc, R11.reuse ;  /* 0x0000000cff377819 */ /* 0x100fe2000001160b */
[-C--:B------:R-:W-:Y:S01]  /*1d10*/  HFMA2 R16, R16, R17.reuse, R7 ;  /* 0x0000001110107231 */ /* 0x080fe20000000007 */
[----:B------:R-:W-:Y:S01]  /*1d20*/  LOP3.LUT R8, R8, 0x1f001f, RZ, 0xc0, !PT ;  /* 0x001f001f08087812 */ /* 0x000fe200078ec0ff */
[----:B------:R-:W0:Y:S01]  /*1d30*/  LDS.128 R4, [UR4+0x30] ;  /* 0x00003004ff047984 */ /* 0x000e220008000c00 */
[----:B------:R-:W-:Y:S01]  /*1d40*/  SHF.R.U32.HI R11, RZ, 0xa, R11 ;  /* 0x0000000aff0b7819 */ /* 0x000fe2000001160b */
[-C--:B------:R-:W-:Y:S01]  /*1d50*/  HFMA2 R26, R26, R17.reuse, R49 ;  /* 0x000000111a1a7231 */ /* 0x080fe20000000031 */
[----:B------:R-:W-:Y:S01]  /*1d60*/  SHF.R.U32.HI R9, RZ, 0xa, R9 ;  /* 0x0000000aff097819 */ /* 0x000fe20000011609 */
[----:B------:R-:W-:Y:S01]  /*1d70*/  HFMA2 R17, R52, R17, R27 ;  /* 0x0000001134117231 */ /* 0x000fe2000000001b */
[----:B------:R-:W-:Y:S01]  /*1d80*/  LOP3.LUT R8, R8, 0x64006400, RZ, 0xfc, !PT ;  /* 0x6400640008087812 */ /* 0x000fe200078efcff */
[-C--:B------:R-:W-:Y:S01]  /*1d90*/  HFMA2 R45, R21, R18.reuse, R45 ;  /* 0x00000012152d7231 */ /* 0x080fe2000000002d */
        /* <DEDUP_REMOVED lines=15> */
[-C--:B------:R-:W-:Y:S01]  /*1e90*/  HFMA2 R17, R8, R19.reuse, R17 ;  /* 0x0000001308117231 */ /* 0x080fe20000000011 */
[----:B------:R-:W-:Y:S01]  /*1ea0*/  LOP3.LUT R52, R15, 0x1f001f, RZ, 0xc0, !PT ;  /* 0x001f001f0f347812 */ /* 0x000fe200078ec0ff */
[----:B------:R-:W-:Y:S01]  /*1eb0*/  HADD2 R9, R9, -1040, -1040 ;  /* 0xe410e41009097430 */ /* 0x000fe20000000000 */
[----:B------:R-:W-:Y:S02]  /*1ec0*/  LOP3.LUT R10, R10, 0x64006400, RZ, 0xfc, !PT ;  /* 0x640064000a0a7812 */ /* 0x000fe400078efcff */
[----:B------:R-:W-:Y:S01]  /*1ed0*/  SHF.R.U32.HI R12, RZ, 0xa, R12 ;  /* 0x0000000aff0c7819 */ /* 0x000fe2000001160c */
[----:B------:R-:W-:Y:S01]  /*1ee0*/  HFMA2 R26, R9, R19, R26 ;  /* 0x00000013091a7231 */ /* 0x000fe2000000001a */
[----:B------:R-:W-:Y:S01]  /*1ef0*/  SHF.R.U32.HI R13, RZ, 0xa, R13 ;  /* 0x0000000aff0d7819 */ /* 0x000fe2000001160d */
[----:B------:R-:W-:Y:S01]  /*1f00*/  HADD2 R21, R10, -1040, -1040 ;  /* 0xe410e4100a157430 */ /* 0x000fe20000000000 */
        /* <DEDUP_REMOVED lines=12> */
[-C--:B0-----:R-:W-:Y:S01]  /*1fd0*/  HFMA2 R45, R8, R4.reuse, R45 ;  /* 0x00000004082d7231 */ /* 0x081fe2000000002d */
[----:B------:R-:W-:Y:S01]  /*1fe0*/  SHF.R.U32.HI R14, RZ, 0xa, R14 ;  /* 0x0000000aff0e7819 */ /* 0x000fe2000001160e */
[-C--:B------:R-:W-:Y:S01]  /*1ff0*/  HFMA2 R26, R49, R4.reuse, R26 ;  /* 0x00000004311a7231 */ /* 0x080fe2000000001a */
[----:B------:R-:W-:Y:S01]  /*2000*/  SHF.R.U32.HI R15, RZ, 0xa, R15 ;  /* 0x0000000aff0f7819 */ /* 0x000fe2000001160f */
[-C--:B------:R-:W-:Y:S01]  /*2010*/  HFMA2 R11, R11, R4.reuse, R16 ;  /* 0x000000040b0b7231 */ /* 0x080fe20000000010 */
[----:B------:R-:W-:Y:S01]  /*2020*/  LOP3.LUT R12, R12, 0x64006400, RZ, 0xfc, !PT ;  /* 0x640064000c0c7812 */ /* 0x000fe200078efcff */
[----:B------:R-:W-:Y:S01]  /*2030*/  HFMA2 R25, R52, R4, R17 ;  /* 0x0000000434197231 */ /* 0x000fe20000000011 */
[----:B------:R-:W-:Y:S01]  /*2040*/  LOP3.LUT R13, R13, 0x64006400, RZ, 0xfc, !PT ;  /* 0x640064000d0d7812 */ /* 0x000fe200078efcff */
[-C--:B------:R-:W-:Y:S01]  /*2050*/  HFMA2 R45, R48, R5.reuse, R45 ;  /* 0x00000005302d7231 */ /* 0x080fe2000000002d */
[----:B------:R-:W-:Y:S01]  /*2060*/  LOP3.LUT R20, R20, 0x80008, R55, 0xf8, !PT ;  /* 0x0008000814147812 */ /* 0x000fe200078ef837 */
        /* <DEDUP_REMOVED lines=21> */
[----:B------:R-:W-:Y:S02]  /*21c0*/  HFMA2 R26, R5, R7, R26 ;  /* 0x00000007051a7231 */ /* 0x000fe4000000001a */
[-C--:B------:R-:W-:Y:S02]  /*21d0*/  HFMA2 R11, R14, R6.reuse, R11 ;  /* 0x000000060e0b7231 */ /* 0x080fe4000000000b */
[----:B------:R-:W-:Y:S01]  /*21e0*/  HFMA2 R25, R4, R6, R25 ;  /* 0x0000000604197231 */ /* 0x000fe20000000019 */
[----:B------:R-:W-:Y:S01]  /*21f0*/  PRMT R4, R2, 0x7610, R0 ;  /* 0x0000761002047816 */ /* 0x000fe20000000000 */
[----:B------:R-:W-:-:S02]  /*2200*/  HADD2 R46, R46, -1040, -1040 ;  /* 0xe410e4102e2e7430 */ /* 0x000fc40000000000 */
[----:B------:R-:W-:Y:S02]  /*2210*/  HADD2 R20, R20, -1040, -1040 ;  /* 0xe410e41014147430 */ /* 0x000fe40000000000 */
        /* <DEDUP_REMOVED lines=11> */
.L_x_4118:
        /* <DEDUP_REMOVED lines=8> */
.L_x_4117:
        /* <DEDUP_REMOVED lines=9> */
.L_x_4122:
[----:B------:R-:W0:Y:S01]  /*23e0*/  LDC.64 R34, c[0x0][0x3a8] ;  /* 0x0000ea00ff227b82 */ /* 0x000e220000000a00 */
[----:B------:R-:W-:-:S13]  /*23f0*/  ISETP.NE.AND P0, PT, R32, R3, PT ;  /* 0x000000032000720c */ /* 0x000fda0003f05270 */
[----:B------:R-:W-:Y:S01]  /*2400*/  @!P0 IMAD R8, R30, 0x8, R1 ;  /* 0x000000081e088824 */ /* 0x000fe200078e0201 */
[----:B------:R-:W2:Y:S05]  /*2410*/  @!P0 LDG.E.U16.CONSTANT R7, desc[UR6][R24.64] ;  /* 0x0000000618078981 */ /* 0x000eaa000c1e9500 */
[----:B------:R-:W3:Y:S01]  /*2420*/  @!P0 LDL.64 R8, [R8+0x8] ;  /* 0x0000080008088983 */ /* 0x000ee20000100a00 */
[----:B0-----:R-:W-:-:S03]  /*2430*/  IMAD.WIDE R4, R35, 0x4, R16 ;  /* 0x0000000423047825 */ /* 0x001fc600078e0210 */
[----:B------:R-:W5:Y:S04]  /*2440*/  LDG.E.128.CONSTANT R16, desc[UR6][R16.64] ;  /* 0x0000000610107981 */ /* 0x000f68000c1e9d00 */
[----:B------:R0:W5:Y:S01]  /*2450*/  LDG.E.128.CONSTANT R12, desc[UR6][R4.64] ;  /* 0x00000006040c7981 */ /* 0x000162000c1e9d00 */
[----:B------:R-:W1:Y:S01]  /*2460*/  S2UR UR8, SR_CTAID.Y ;  /* 0x00000000000879c3 */ /* 0x000e620000002600 */
[----:B------:R-:W-:Y:S02]  /*2470*/  @!P0 VIADD R22, R30, 0x1 ;  /* 0x000000011e168836 */ /* 0x000fe40000000000 */
[----:B------:R-:W-:Y:S01]  /*2480*/  IMAD.WIDE R20, R35, 0x4, R4 ;  /* 0x0000000423147825 */ /* 0x000fe200078e0204 */
[----:B-1----:R-:W-:-:S03]  /*2490*/  ISETP.LE.AND P1, PT, R34, UR8, PT ;  /* 0x0000000822007c0c */ /* 0x002fc6000bf23270 */
[----:B--2---:R-:W-:Y:S01]  /*24a0*/  @!P0 IMAD.IADD R3, R7, 0x1, R32 ;  /* 0x0000000107038824 */ /* 0x004fe200078e0220 */
[----:B---3--:R-:W-:Y:S02]  /*24b0*/  @!P0 PRMT R2, R8, 0x7610, R2 ;  /* 0x0000761008028816 */ /* 0x008fe40000000002 */
[----:B------:R-:W-:Y:S01]  /*24c0*/  @!P0 PRMT R0, R0, 0x7610, R8 ;  /* 0x0000761000008816 */ /* 0x000fe20000000008 */
[----:B------:R-:W-:Y:S01]  /*24d0*/  VIADD R32, R32, 0x20 ;  /* 0x0000002020207836 */ /* 0x000fe20000000000 */
[----:B------:R-:W-:Y:S02]  /*24e0*/  @!P0 PRMT R2, R2, 0x7610, R9 ;  /* 0x0000761002028816 */ /* 0x000fe40000000009 */
[----:B------:R-:W-:-:S03]  /*24f0*/  @!P0 PRMT R0, R9, 0x7610, R0 ;  /* 0x0000761009008816 */ /* 0x000fc60000000000 */
[----:B0-----:R-:W-:Y:S05]  /*2500*/  @P1 BRA `(.L_x_4121) ;  /* 0x0000001000cc1947 */ /* 0x001fea0003800000 */
[----:B------:R-:W2:Y:S01]  /*2510*/  LDG.E.128.CONSTANT R8, desc[UR6][R20.64] ;  /* 0x0000000614087981 */ /* 0x000ea2000c1e9d00 */
[--C-:B-----5:R-:W-:Y:S01]  /*2520*/  SHF.R.U32.HI R31, RZ, 0xf, R17.reuse ;  /* 0x0000000fff1f7819 */ /* 0x120fe20000011611 */
[----:B------:R-:W-:Y:S01]  /*2530*/  IMAD.MOV.U32 R27, RZ, RZ, 0x3000 ;  /* 0x00003000ff1b7424 */ /* 0x000fe200078e00ff */
[C---:B------:R-:W-:Y:S01]  /*2540*/  LOP3.LUT R43, R17.reuse, 0x380038, RZ, 0xc0, !PT ;  /* 0x00380038112b7812 */ /* 0x040fe200078ec0ff */
[----:B------:R-:W0:Y:S01]  /*2550*/  LDS.128 R4, [UR4+-0x20] ;  /* 0xffffe004ff047984 */ /* 0x000e220008000c00 */
[----:B------:R-:W-:Y:S01]  /*2560*/  SHF.R.U32.HI R38, RZ, 0x6, R17 ;  /* 0x00000006ff267819 */ /* 0x000fe20000011611 */
[----:B------:R-:W-:Y:S01]  /*2570*/  IMAD.MOV.U32 R47, RZ, RZ, 0x2400 ;  /* 0x00002400ff2f7424 */ /* 0x000fe200078e00ff */
[----:B------:R-:W-:Y:S02]  /*2580*/  LOP3.LUT R44, R17, 0x70007, RZ, 0xc0, !PT ;  /* 0x00070007112c7812 */ /* 0x000fe400078ec0ff */
[----:B------:R-:W-:Y:S02]  /*2590*/  SHF.R.U32.HI R26, RZ, 0xf, R16 ;  /* 0x0000000fff1a7819 */ /* 0x000fe40000011610 */
[----:B------:R-:W-:-:S02]  /*25a0*/  SHF.R.U32.HI R45, RZ, 0xf, R18 ;  /* 0x0000000fff2d7819 */ /* 0x000fc40000011612 */
[C---:B------:R-:W-:Y:S02]  /*25b0*/  LOP3.LUT R17, R18.reuse, 0x380038, RZ, 0xc0, !PT ;  /* 0x0038003812117812 */ /* 0x040fe400078ec0ff */
[----:B------:R-:W-:Y:S02]  /*25c0*/  SHF.R.U32.HI R40, RZ, 0x6, R18 ;  /* 0x00000006ff287819 */ /* 0x000fe40000011612 */
[----:B------:R-:W-:Y:S02]  /*25d0*/  LOP3.LUT R18, R18, 0x70007, RZ, 0xc0, !PT ;  /* 0x0007000712127812 */ /* 0x000fe400078ec0ff */
[C---:B------:R-:W-:Y:S02]  /*25e0*/  LOP3.LUT R42, R16.reuse, 0x380038, RZ, 0xc0, !PT ;  /* 0x00380038102a7812 */ /* 0x040fe400078ec0ff */
[----:B------:R-:W-:Y:S02]  /*25f0*/  SHF.R.U32.HI R39, RZ, 0x6, R16 ;  /* 0x00000006ff277819 */ /* 0x000fe40000011610 */
[----:B------:R-:W-:-:S02]  /*2600*/  LOP3.LUT R37, R16, 0x70007, RZ, 0xc0, !PT ;  /* 0x0007000710257812 */ /* 0x000fc400078ec0ff */
[--C-:B------:R-:W-:Y:S02]  /*2610*/  SHF.R.U32.HI R36, RZ, 0xf, R19.reuse ;  /* 0x0000000fff247819 */ /* 0x100fe40000011613 */
[C---:B------:R-:W-:Y:S02]  /*2620*/  LOP3.LUT R16, R19.reuse, 0x380038, RZ, 0xc0, !PT ;  /* 0x0038003813107812 */ /* 0x040fe400078ec0ff */
[----:B------:R-:W-:Y:S02]  /*2630*/  SHF.R.U32.HI R41, RZ, 0x6, R19 ;  /* 0x00000006ff297819 */ /* 0x000fe40000011613 */
[----:B------:R-:W-:Y:S02]  /*2640*/  SHF.R.U32.HI R33, RZ, 0xe, R12 ;  /* 0x0000000eff217819 */ /* 0x000fe4000001160c */
[----:B------:R-:W-:Y:S02]  /*2650*/  LOP3.LUT R26, R26, 0x10001, RZ, 0xc0, !PT ;  /* 0x000100011a1a7812 */ /* 0x000fe400078ec0ff */
[----:B------:R-:W-:-:S02]  /*2660*/  LOP3.LUT R19, R19, 0x70007, RZ, 0xc0, !PT ;  /* 0x0007000713137812 */ /* 0x000fc400078ec0ff */
[----:B------:R-:W-:Y:S02]  /*2670*/  SHF.R.U32.HI R48, RZ, 0xe, R14 ;  /* 0x0000000eff307819 */ /* 0x000fe4000001160e */
[----:B------:R-:W-:Y:S02]  /*2680*/  LOP3.LUT R45, R45, 0x10001, RZ, 0xc0, !PT ;  /* 0x000100012d2d7812 */ /* 0x000fe400078ec0ff */
[----:B------:R-:W-:Y:S02]  /*2690*/  PRMT R27, R27, 0x5410, R27 ;  /* 0x000054101b1b7816 */ /* 0x000fe4000000001b */
[----:B------:R-:W-:Y:S02]  /*26a0*/  LOP3.LUT R18, R18, 0x64006400, RZ, 0xfc, !PT ;  /* 0x6400640012127812 */ /* 0x000fe400078efcff */
[----:B------:R-:W-:Y:S02]  /*26b0*/  LOP3.LUT R33, R26, 0x20002, R33, 0xf8, !PT ;  /* 0x000200021a217812 */ /* 0x000fe400078ef821 */
[----:B------:R-:W-:-:S02]  /*26c0*/  LOP3.LUT R26, R45, 0x20002, R48, 0xf8, !PT ;  /* 0x000200022d1a7812 */ /* 0x000fc400078ef830 */
[----:B------:R-:W-:Y:S02]  /*26d0*/  LOP3.LUT R44, R44, 0x64006400, RZ, 0xfc, !PT ;  /* 0x640064002c2c7812 */ /* 0x000fe400078efcff */
[----:B------:R-:W-:Y:S02]  /*26e0*/  LOP3.LUT R37, R37, 0x64006400, RZ, 0xfc, !PT ;  /* 0x6400640025257812 */ /* 0x000fe400078efcff */
[----:B------:R-:W-:Y:S01]  /*26f0*/  LOP3.LUT R19, R19, 0x64006400, RZ, 0xfc, !PT ;  /* 0x6400640013137812 */ /* 0x000fe200078efcff */
[----:B------:R-:W-:Y:S01]  /*2700*/  HADD2 R49, R44, -1028, -1028 ;  /* 0xe404e4042c317430 */ /* 0x000fe20000000000 */
[----:B------:R-:W-:Y:S01]  /*2710*/  PRMT R27, R47, 0x7610, R27 ;  /* 0x000076102f1b7816 */ /* 0x000fe2000000001b */
[----:B------:R-:W-:Y:S01]  /*2720*/  HADD2 R37, R37, -1028, -1028 ;  /* 0xe404e40425257430 */ /* 0x000fe20000000000 */
[----:B------:R-:W-:Y:S01]  /*2730*/  LOP3.LUT R48, R17, 0x64006400, RZ, 0xfc, !PT ;  /* 0x6400640011307812 */ /* 0x000fe200078efcff */
[----:B------:R-:W-:Y:S01]  /*2740*/  HADD2 R17, R18, -1028, -1028 ;  /* 0xe404e40412117430 */ /* 0x000fe20000000000 */
[----:B------:R-:W-:Y:S01]  /*2750*/  SHF.R.U32.HI R46, RZ, 0xe, R13 ;  /* 0x0000000eff2e7819 */ /* 0x000fe2000001160d */
[----:B------:R-:W-:Y:S01]  /*2760*/  HADD2 R19, R19, -1028, -1028 ;  /* 0xe404e40413137430 */ /* 0x000fe20000000000 */
[----:B------:R-:W-:Y:S01]  /*2770*/  LOP3.LUT R31, R31, 0x10001, RZ, 0xc0, !PT ;  /* 0x000100011f1f7812 */ /* 0x000fe200078ec0ff */
[-C--:B------:R-:W-:Y:S01]  /*2780*/  HFMA2 R48, R48, R27.reuse.H1_H1, -132, -132 ;  /* 0xd820d82030307431 */ /* 0x080fe2000006001b */
[----:B------:R-:W-:Y:S01]  /*2790*/  LOP3.LUT R42, R42, 0x64006400, RZ, 0xfc, !PT ;  /* 0x640064002a2a7812 */ /* 0x000fe200078efcff */
[-C--:B0-----:R-:W-:Y:S01]  /*27a0*/  HFMA2 R17, R17, R4.reuse, RZ ;  /* 0x0000000411117231 */ /* 0x081fe200000000ff */
[----:B------:R-:W-:Y:S01]  /*27b0*/  LOP3.LUT R31, R31, 0x20002, R46, 0xf8, !PT ;  /* 0x000200021f1f7812 */ /* 0x000fe200078ef82e */
[-C--:B------:R-:W-:Y:S01]  /*27c0*/  HFMA2 R49, R49, R4.reuse, RZ ;  /* 0x0000000431317231 */ /* 0x080fe200000000ff */
[----:B------:R-:W-:Y:S01]  /*27d0*/  LOP3.LUT R46, R43, 0x64006400, RZ, 0xfc, !PT ;  /* 0x640064002b2e7812 */ /* 0x000fe200078efcff */
[----:B------:R-:W-:Y:S01]  /*27e0*/  HFMA2 R43, R42, R27.H1_H1, -132, -132 ;  /* 0xd820d8202a2b7431 */ /* 0x000fe2000006001b */
[----:B------:R-:W-:Y:S01]  /*27f0*/  LOP3.LUT R18, R16, 0x64006400, RZ, 0xfc, !PT ;  /* 0x6400640010127812 */ /* 0x000fe200078efcff */
[----:B------:R-:W-:-:S02]  /*2800*/  HFMA2 R44, R37, R4, RZ.H0_H0 ;  /* 0x00000004252c7231 */ /* 0x000fc400000400ff */
[-C--:B------:R-:W-:Y:S02]  /*2810*/  HFMA2 R37, R48, R5.reuse, R17 ;  /* 0x0000000530257231 */ /* 0x080fe40000000011 */
[----:B------:R-:W-:Y:S01]  /*2820*/  HFMA2 R42, R19, R4, RZ.H0_H0 ;  /* 0x00000004132a7231 */ /* 0x000fe200000400ff */
[----:B------:R-:W-:Y:S01]  /*2830*/  LOP3.LUT R4, R39, 0x70007, RZ, 0xc0, !PT ;  /* 0x0007000727047812 */ /* 0x000fe200078ec0ff */
[----:B------:R-:W-:Y:S01]  /*2840*/  HFMA2 R44, R43, R5, R44 ;  /* 0x000000052b2c7231 */ /* 0x000fe2000000002c */
[----:B------:R-:W-:Y:S01]  /*2850*/  LOP3.LUT R16, R38, 0x70007, RZ, 0xc0, !PT ;  /* 0x0007000726107812 */ /* 0x000fe200078ec0ff */
[-C--:B------:R-:W-:Y:S01]  /*2860*/  HFMA2 R46, R46, R27.reuse.H1_H1, -132, -132 ;  /* 0xd820d8202e2e7431 */ /* 0x080fe2000006001b */
[----:B------:R-:W-:Y:S01]  /*2870*/  LOP3.LUT R17, R40, 0x70007, RZ, 0xc0, !PT ;  /* 0x0007000728117812 */ /* 0x000fe200078ec0ff */
[----:B------:R-:W-:Y:S01]  /*2880*/  HFMA2 R43, R18, R27.H1_H1, -132, -132 ;  /* 0xd820d820122b7431 */ /* 0x000fe2000006001b */
        /* <DEDUP_REMOVED lines=9> */
[C---:B------:R-:W-:Y:S01]  /*2920*/  LOP3.LUT R43, R12.reuse, 0x70007, RZ, 0xc0, !PT ;  /* 0x000700070c2b7812 */ /* 0x040fe200078ec0ff */
[----:B------:R-:W-:Y:S02]  /*2930*/  HADD2 R4, R17, -1028, -1028 ;  /* 0xe404e40411047430 */ /* 0x000fe40000000000 */
[-C--:B------:R-:W-:Y:S02]  /*2940*/  HFMA2 R44, R5, R6.reuse, R44 ;  /* 0x00000006052c7231 */ /* 0x080fe4000000002c */
[----:B------:R-:W-:Y:S01]  /*2950*/  HADD2 R19, R19, -1028, -1028 ;  /* 0xe404e40413137430 */ /* 0x000fe20000000000 */
[----:B------:R-:W-:Y:S01]  /*2960*/  LOP3.LUT R5, R12, 0x380038, RZ, 0xc0, !PT ;  /* 0x003800380c057812 */ /* 0x000fe200078ec0ff */
[-C--:B------:R-:W-:Y:S01]  /*2970*/  HFMA2 R49, R16, R6.reuse, R49 ;  /* 0x0000000610317231 */ /* 0x080fe20000000031 */
[----:B------:R-:W-:Y:S01]  /*2980*/  LOP3.LUT R46, R13, 0x70007, RZ, 0xc0, !PT ;  /* 0x000700070d2e7812 */ /* 0x000fe200078ec0ff */
[----:B------:R-:W-:-:S02]  /*2990*/  HFMA2 R4, R4, R6, R37 ;  /* 0x0000000604047231 */ /* 0x000fc40000000025 */
[----:B------:R-:W-:Y:S01]  /*29a0*/  HFMA2 R6, R19, R6, R42 ;  /* 0x0000000613067231 */ /* 0x000fe2000000002a */
[----:B------:R-:W-:Y:S01]  /*29b0*/  SHF.R.U32.HI R37, RZ, 0x6, R12 ;  /* 0x00000006ff257819 */ /* 0x000fe2000001160c */
[----:B------:R-:W0:Y:S01]  /*29c0*/  LDS.128 R16, [UR4+-0x10] ;  /* 0xfffff004ff107984 */ /* 0x000e220008000c00 */
[----:B------:R-:W-:Y:S02]  /*29d0*/  LOP3.LUT R42, R13, 0x380038, RZ, 0xc0, !PT ;  /* 0x003800380d2a7812 */ /* 0x000fe400078ec0ff */
[----:B------:R-:W-:Y:S02]  /*29e0*/  SHF.R.U32.HI R12, RZ, 0x6, R13 ;  /* 0x00000006ff0c7819 */ /* 0x000fe4000001160d */
[C---:B------:R-:W-:Y:S02]  /*29f0*/  LOP3.LUT R45, R14.reuse, 0x380038, RZ, 0xc0, !PT ;  /* 0x003800380e2d7812 */ /* 0x040fe400078ec0ff */
[----:B------:R-:W-:Y:S02]  /*2a00*/  SHF.R.U32.HI R13, RZ, 0x6, R14 ;  /* 0x00000006ff0d7819 */ /* 0x000fe4000001160e */
[----:B------:R-:W-:-:S02]  /*2a10*/  LOP3.LUT R48, R14, 0x70007, RZ, 0xc0, !PT ;  /* 0x000700070e307812 */ /* 0x000fc400078ec0ff */
[----:B------:R-:W-:Y:S02]  /*2a20*/  LOP3.LUT R14, R38, 0x380038, RZ, 0xc0, !PT ;  /* 0x00380038260e7812 */ /* 0x000fe400078ec0ff */
[----:B------:R-:W-:Y:S02]  /*2a30*/  LOP3.LUT R52, R39, 0x380038, RZ, 0xc0, !PT ;  /* 0x0038003827347812 */ /* 0x000fe400078ec0ff */
[----:B------:R-:W-:Y:S02]  /*2a40*/  SHF.R.U32.HI R50, RZ, 0xe, R15 ;  /* 0x0000000eff327819 */ /* 0x000fe4000001160f */
[----:B------:R-:W-:Y:S02]  /*2a50*/  LOP3.LUT R53, R36, 0x10001, RZ, 0xc0, !PT ;  /* 0x0001000124357812 */ /* 0x000fe400078ec0ff */
[----:B------:R-:W-:Y:S02]  /*2a60*/  LOP3.LUT R54, R14, 0x64006400, RZ, 0xfc, !PT ;  /* 0x640064000e367812 */ /* 0x000fe400078efcff */
[----:B------:R-:W-:-:S02]  /*2a70*/  LOP3.LUT R51, R40, 0x380038, RZ, 0xc0, !PT ;  /* 0x0038003828337812 */ /* 0x000fc400078ec0ff */
[----:B------:R-:W-:Y:S01]  /*2a80*/  LOP3.LUT R52, R52, 0x64006400, RZ, 0xfc, !PT ;  /* 0x6400640034347812 */ /* 0x000fe200078efcff */
[----:B------:R-:W-:Y:S01]  /*2a90*/  HFMA2 R56, R54, R27.H1_H1, -132, -132 ;  /* 0xd820d82036387431 */ /* 0x000fe2000006001b */
[----:B------:R-:W-:Y:S02]  /*2aa0*/  LOP3.LUT R36, R53, 0x20002, R50, 0xf8, !PT ;  /* 0x0002000235247812 */ /* 0x000fe400078ef832 */
[----:B------:R-:W-:Y:S01]  /*2ab0*/  LOP3.LUT R50, R41, 0x380038, RZ, 0xc0, !PT ;  /* 0x0038003829327812 */ /* 0x000fe200078ec0ff */
[----:B------:R-:W-:Y:S01]  /*2ac0*/  HFMA2 R49, R56, R7, R49 ;  /* 0x0000000738317231 */ /* 0x000fe20000000031 */
[----:B------:R-:W-:Y:S02]  /*2ad0*/  LOP3.LUT R39, R39, 0x1c001c0, RZ, 0xc0, !PT ;  /* 0x01c001c027277812 */ /* 0x000fe400078ec0ff */
[----:B------:R-:W-:Y:S01]  /*2ae0*/  LOP3.LUT R54, R51, 0x64006400, RZ, 0xfc, !PT ;  /* 0x6400640033367812 */ /* 0x000fe200078efcff */
[----:B------:R-:W-:Y:S01]  /*2af0*/  HFMA2 R51, R52, R27.H1_H1, -132, -132 ;  /* 0xd820d82034337431 */ /* 0x000fe2000006001b */
[----:B------:R-:W-:-:S02]  /*2b00*/  LOP3.LUT R52, R50, 0x64006400, RZ, 0xfc, !PT ;  /* 0x6400640032347812 */ /* 0x000fc400078efcff */
[----:B------:R-:W-:Y:S01]  /*2b10*/  LOP3.LUT R50, R39, 0x64006400, RZ, 0xfc, !PT ;  /* 0x6400640027327812 */ /* 0x000fe200078efcff */
[----:B------:R-:W-:Y:S01]  /*2b20*/  HFMA2 R44, R51, R7, R44 ;  /* 0x00000007332c7231 */ /* 0x000fe2000000002c */
[----:B------:R-:W-:Y:S01]  /*2b30*/  LOP3.LUT R38, R38, 0x1c001c0, RZ, 0xc0, !PT ;  /* 0x01c001c026267812 */ /* 0x000fe200078ec0ff */
[-C--:B------:R-:W-:Y:S01]  /*2b40*/  HFMA2 R53, R54, R27.reuse.H1_H1, -132, -132 ;  /* 0xd820d82036357431 */ /* 0x080fe2000006001b */
[----:B------:R-:W-:Y:S01]  /*2b50*/  LOP3.LUT R40, R40, 0x1c001c0, RZ, 0xc0, !PT ;  /* 0x01c001c028287812 */ /* 0x000fe200078ec0ff */
[-C--:B------:R-:W-:Y:S01]  /*2b60*/  HFMA2 R51, R52, R27.reuse.H1_H1, -132, -132 ;  /* 0xd820d82034337431 */ /* 0x080fe2000006001b */
[----:B------:R-:W-:Y:S01]  /*2b70*/  LOP3.LUT R41, R41, 0x1c001c0, RZ, 0xc0, !PT ;  /* 0x01c001c029297812 */ /* 0x000fe200078ec0ff */
[----:B------:R-:W-:Y:S01]  /*2b80*/  HFMA2 R39, R50, R27.H0_H0, -20, -20 ;  /* 0xcd00cd0032277431 */ /* 0x000fe2000004001b */
[----:B------:R-:W-:Y:S01]  /*2b90*/  LOP3.LUT R38, R38, 0x64006400, RZ, 0xfc, !PT ;  /* 0x6400640026267812 */ /* 0x000fe200078efcff */
[-C--:B------:R-:W-:Y:S01]  /*2ba0*/  HFMA2 R4, R53, R7.reuse, R4 ;  /* 0x0000000735047231 */ /* 0x080fe20000000004 */
[----:B------:R-:W-:Y:S01]  /*2bb0*/  LOP3.LUT R40, R40, 0x64006400, RZ, 0xfc, !PT ;  /* 0x6400640028287812 */ /* 0x000fe200078efcff */
[----:B------:R-:W-:Y:S01]  /*2bc0*/  HFMA2 R6, R51, R7, R6 ;  /* 0x0000000733067231 */ /* 0x000fe20000000006 */
[----:B------:R-:W-:Y:S01]  /*2bd0*/  LOP3.LUT R50, R41, 0x64006400, RZ, 0xfc, !PT ;  /* 0x6400640029327812 */ /* 0x000fe200078efcff */
[----:B0-----:R-:W-:Y:S01]  /*2be0*/  HFMA2 R44, R39, R16, R44 ;  /* 0x00000010272c7231 */ /* 0x001fe2000000002c */
[----:B------:R-:W-:Y:S01]  /*2bf0*/  LOP3.LUT R48, R48, 0x64006400, RZ, 0xfc, !PT ;  /* 0x6400640030307812 */ /* 0x000fe200078efcff */
[-C--:B------:R-:W-:Y:S01]  /*2c00*/  HFMA2 R38, R38, R27.reuse.H0_H0, -20, -20 ;  /* 0xcd00cd0026267431 */ /* 0x080fe2000004001b */
[----:B------:R-:W-:Y:S01]  /*2c10*/  LOP3.LUT R47, R15, 0x380038, RZ, 0xc0, !PT ;  /* 0x003800380f2f7812 */ /* 0x000fe200078ec0ff */
[-C--:B------:R-:W-:Y:S01]  /*2c20*/  HFMA2 R7, R40, R27.reuse.H0_H0, -20, -20 ;  /* 0xcd00cd0028077431 */ /* 0x080fe2000004001b */
[----:B------:R-:W-:Y:S01]  /*2c30*/  SHF.R.U32.HI R14, RZ, 0x6, R15 ;  /* 0x00000006ff0e7819 */ /* 0x000fe2000001160f */
[----:B------:R-:W-:-:S02]  /*2c40*/  HFMA2 R39, R50, R27.H0_H0, -20, -20 ;  /* 0xcd00cd0032277431 */ /* 0x000fc4000004001b */
[-C--:B------:R-:W-:Y:S02]  /*2c50*/  HFMA2 R49, R38, R16.reuse, R49 ;  /* 0x0000001026317231 */ /* 0x080fe40000000031 */
[-C--:B------:R-:W-:Y:S01]  /*2c60*/  HFMA2 R7, R7, R16.reuse, R4 ;  /* 0x0000001007077231 */ /* 0x080fe20000000004 */
        /* <DEDUP_REMOVED lines=8> */
[----:B------:R-:W-:Y:S01]  /*2cf0*/  HFMA2 R7, R48, R17, R7 ;  /* 0x0000001130077231 */ /* 0x000fe20000000007 */
[----:B------:R-:W-:Y:S01]  /*2d00*/  LOP3.LUT R4, R5, 0x64006400, RZ, 0xfc, !PT ;  /* 0x6400640005047812 */ /* 0x000fe200078efcff */
[----:B------:R-:W-:Y:S01]  /*2d10*/  HFMA2 R6, R6, R27.H1_H1, -132, -132 ;  /* 0xd820d82006067431 */ /* 0x000fe2000006001b */
[----:B------:R-:W-:Y:S01]  /*2d20*/  LOP3.LUT R42, R42, 0x64006400, RZ, 0xfc, !PT ;  /* 0x640064002a2a7812 */ /* 0x000fe200078efcff */
[----:B------:R-:W-:Y:S01]  /*2d30*/  HADD2 R46, R46, -1028, -1028 ;  /* 0xe404e4042e2e7430 */ /* 0x000fe20000000000 */
[----:B------:R-:W-:Y:S01]  /*2d40*/  LOP3.LUT R54, R13, 0x380038, RZ, 0xc0, !PT ;  /* 0x003800380d367812 */ /* 0x000fe200078ec0ff */
[----:B------:R-:W-:Y:S01]  /*2d50*/  HFMA2 R44, R43, R17, R44 ;  /* 0x000000112b2c7231 */ /* 0x000fe2000000002c */
[----:B------:R-:W-:Y:S01]  /*2d60*/  LOP3.LUT R58, R37, 0x380038, RZ, 0xc0, !PT ;  /* 0x00380038253a7812 */ /* 0x000fe200078ec0ff */
[----:B------:R-:W-:-:S02]  /*2d70*/  HADD2 R5, R15, -1028, -1028 ;  /* 0xe404e4040f057430 */ /* 0x000fc40000000000 */
[----:B------:R-:W-:Y:S02]  /*2d80*/  HFMA2 R49, R46, R17, R49 ;  /* 0x000000112e317231 */ /* 0x000fe40000000031 */
[----:B------:R-:W-:Y:S01]  /*2d90*/  HFMA2 R15, R4, R27.H1_H1, -132, -132 ;  /* 0xd820d820040f7431 */ /* 0x000fe2000006001b */
[----:B------:R-:W-:Y:S01]  /*2da0*/  LOP3.LUT R4, R37, 0x70007, RZ, 0xc0, !PT ;  /* 0x0007000725047812 */ /* 0x000fe200078ec0ff */
[-C--:B------:R-:W-:Y:S01]  /*2db0*/  HFMA2 R43, R6, R18.reuse, R7 ;  /* 0x00000012062b7231 */ /* 0x080fe20000000007 */
[----:B------:R-:W-:Y:S01]  /*2dc0*/  LOP3.LUT R6, R13, 0x70007, RZ, 0xc0, !PT ;  /* 0x000700070d067812 */ /* 0x000fe200078ec0ff */
[----:B------:R-:W-:Y:S01]  /*2dd0*/  HFMA2 R17, R5, R17, R16 ;  /* 0x0000001105117231 */ /* 0x000fe20000000010 */
[----:B------:R-:W-:Y:S01]  /*2de0*/  LOP3.LUT R16, R47, 0x64006400, RZ, 0xfc, !PT ;  /* 0x640064002f107812 */ /* 0x000fe200078efcff */
[-C--:B------:R-:W-:Y:S01]  /*2df0*/  HFMA2 R42, R42, R27.reuse.H1_H1, -132, -132 ;  /* 0xd820d8202a2a7431 */ /* 0x080fe2000006001b */
[----:B------:R-:W-:Y:S01]  /*2e00*/  LOP3.LUT R4, R4, 0x64006400, RZ, 0xfc, !PT ;  /* 0x6400640004047812 */ /* 0x000fe200078efcff */
[-C--:B------:R-:W-:Y:S01]  /*2e10*/  HFMA2 R15, R15, R18.reuse, R44 ;  /* 0x000000120f0f7231 */ /* 0x080fe2000000002c */
[----:B------:R-:W-:Y:S01]  /*2e20*/  LOP3.LUT R6, R6, 0x64006400, RZ, 0xfc, !PT ;  /* 0x6400640006067812 */ /* 0x000fe200078efcff */
[----:B------:R-:W-:Y:S01]  /*2e30*/  HFMA2 R16, R16, R27.H1_H1, -132, -132 ;  /* 0xd820d82010107431 */ /* 0x000fe2000006001b */
        /* <DEDUP_REMOVED lines=11> */
[C---:B------:R-:W-:Y:S01]  /*2ef0*/  LOP3.LUT R52, R14.reuse, 0x380038, RZ, 0xc0, !PT ;  /* 0x003800380e347812 */ /* 0x040fe200078ec0ff */
[----:B------:R-:W-:Y:S01]  /*2f00*/  HADD2 R18, R7, -1028, -1028 ;  /* 0xe404e40407127430 */ /* 0x000fe20000000000 */
[----:B------:R-:W-:Y:S01]  /*2f10*/  LOP3.LUT R53, R14, 0x1c001c0, RZ, 0xc0, !PT ;  /* 0x01c001c00e357812 */ /* 0x000fe200078ec0ff */
[-C--:B------:R-:W-:Y:S02]  /*2f20*/  HFMA2 R43, R6, R19.reuse, R43 ;  /* 0x00000013062b7231 */ /* 0x080fe4000000002b */
[-C--:B------:R-:W-:Y:S01]  /*2f30*/  HFMA2 R41, R16, R19.reuse, R41 ;  /* 0x0000001310297231 */ /* 0x080fe20000000029 */
[----:B------:R-:W0:Y:S01]  /*2f40*/  LDS.128 R4, [UR4] ;  /* 0x00000004ff047984 */ /* 0x000e220008000c00 */
        /* <DEDUP_REMOVED lines=10> */
[-C--:B------:R-:W-:Y:S01]  /*2ff0*/  HFMA2 R56, R56, R27.reuse.H1_H1, -132, -132 ;  /* 0xd820d82038387431 */ /* 0x080fe2000006001b */
[----:B------:R-:W-:Y:S01]  /*3000*/  LOP3.LUT R53, R53, 0x64006400, RZ, 0xfc, !PT ;  /* 0x6400640035357812 */ /* 0x000fe200078efcff */
[----:B------:R-:W-:-:S02]  /*3010*/  HFMA2 R54, R54, R27.H1_H1, -132, -132 ;  /* 0xd820d82036367431 */ /* 0x000fc4000006001b */
[-C--:B------:R-:W-:Y:S02]  /*3020*/  HFMA2 R52, R52, R27.reuse.H1_H1, -132, -132 ;  /* 0xd820d82034347431 */ /* 0x080fe4000006001b */
[----:B------:R-:W-:Y:S02]  /*3030*/  HFMA2 R53, R53, R27.H0_H0, -20, -20 ;  /* 0xcd00cd0035357431 */ /* 0x000fe4000004001b */
[-C--:B0-----:R-:W-:Y:S02]  /*3040*/  HFMA2 R15, R58, R4.reuse, R15 ;  /* 0x000000043a0f7231 */ /* 0x081fe4000000000f */
[-C--:B------:R-:W-:Y:S02]  /*3050*/  HFMA2 R41, R56, R4.reuse, R41 ;  /* 0x0000000438297231 */ /* 0x080fe40000000029 */
[-C--:B------:R-:W-:Y:S02]  /*3060*/  HFMA2 R43, R54, R4.reuse, R43 ;  /* 0x00000004362b7231 */ /* 0x080fe4000000002b */
[----:B------:R-:W-:-:S02]  /*3070*/  HFMA2 R45, R52, R4, R45 ;  /* 0x00000004342d7231 */ /* 0x000fc4000000002d */
[-C--:B------:R-:W-:Y:S02]  /*3080*/  HFMA2 R43, R51, R5.reuse, R43 ;  /* 0x00000005332b7231 */ /* 0x080fe4000000002b */
[----:B------:R-:W-:Y:S01]  /*3090*/  HFMA2 R45, R53, R5, R45 ;  /* 0x00000005352d7231 */ /* 0x000fe2000000002d */
[----:B--2---:R-:W-:Y:S02]  /*30a0*/  SHF.R.U32.HI R19, RZ, 0x6, R9 ;  /* 0x00000006ff137819 */ /* 0x004fe40000011609 */
[----:B------:R-:W-:Y:S02]  /*30b0*/  SHF.R.U32.HI R39, RZ, 0x6, R11 ;  /* 0x00000006ff277819 */ /* 0x000fe4000001160b */
[----:B------:R-:W-:Y:S02]  /*30c0*/  LOP3.LUT R47, R19, 0x380038, RZ, 0xc0, !PT ;  /* 0x00380038132f7812 */ /* 0x000fe400078ec0ff */
[----:B------:R-:W-:Y:S02]  /*30d0*/  LOP3.LUT R38, R39, 0x380038, RZ, 0xc0, !PT ;  /* 0x0038003827267812 */ /* 0x000fe400078ec0ff */
[----:B------:R-:W-:-:S02]  /*30e0*/  LOP3.LUT R50, R47, 0x64006400, RZ, 0xfc, !PT ;  /* 0x640064002f327812 */ /* 0x000fc400078efcff */
[----:B------:R-:W-:Y:S02]  /*30f0*/  LOP3.LUT R60, R38, 0x64006400, RZ, 0xfc, !PT ;  /* 0x64006400263c7812 */ /* 0x000fe400078efcff */
[----:B------:R-:W-:Y:S01]  /*3100*/  LOP3.LUT R47, R12, 0x1c001c0, RZ, 0xc0, !PT ;  /* 0x01c001c00c2f7812 */ /* 0x000fe200078ec0ff */
[-C--:B------:R-:W-:Y:S01]  /*3110*/  HFMA2 R38, R50, R27.reuse.H1_H1, -132, -132 ;  /* 0xd820d82032267431 */ /* 0x080fe2000006001b */
[----:B------:R-:W-:Y:S01]  /*3120*/  SHF.R.U32.HI R17, RZ, 0x6, R8 ;  /* 0x00000006ff117819 */ /* 0x000fe20000011608 */
[----:B------:R-:W-:Y:S01]  /*3130*/  HFMA2 R50, R60, R27.H1_H1, -132, -132 ;  /* 0xd820d8203c327431 */ /* 0x000fe2000006001b */
[----:B------:R-:W-:Y:S02]  /*3140*/  SHF.R.U32.HI R16, RZ, 0x6, R10 ;  /* 0x00000006ff107819 */ /* 0x000fe4000001160a */
[----:B------:R-:W-:Y:S02]  /*3150*/  LOP3.LUT R12, R37, 0x64006400, RZ, 0xfc, !PT ;  /* 0x64006400250c7812 */ /* 0x000fe400078efcff */
[----:B------:R-:W-:-:S02]  /*3160*/  LOP3.LUT R60, R47, 0x64006400, RZ, 0xfc, !PT ;  /* 0x640064002f3c7812 */ /* 0x000fc400078efcff */
        /* <DEDUP_REMOVED lines=29> */
[-C--:B------:R-:W-:Y:S01]  /*3340*/  HFMA2 R49, R49, R27.reuse.H0_H0, -20, -20 ;  /* 0xcd00cd0031317431 */ /* 0x080fe2000004001b */
[----:B------:R-:W-:Y:S01]  /*3350*/  LOP3.LUT R14, R14, 0x64006400, RZ, 0xfc, !PT ;  /* 0x640064000e0e7812 */ /* 0x000fe200078efcff */
[-C--:B------:R-:W-:Y:S01]  /*3360*/  HFMA2 R47, R47, R27.reuse.H0_H0, -20, -20 ;  /* 0xcd00cd002f2f7431 */ /* 0x080fe2000004001b */
[----:B------:R-:W-:Y:S01]  /*3370*/  SHF.R.U32.HI R56, RZ, 0xd, R9 ;  /* 0x0000000dff387819 */ /* 0x000fe20000011609 */
[-C--:B------:R-:W-:Y:S01]  /*3380*/  HFMA2 R37, R37, R27.reuse.H0_H0, -20, -20 ;  /* 0xcd00cd0025257431 */ /* 0x080fe2000004001b */
[----:B------:R-:W-:Y:S01]  /*3390*/  LOP3.LUT R9, R9, 0x70007, RZ, 0xc0, !PT ;  /* 0x0007000709097812 */ /* 0x000fe200078ec0ff */
[----:B------:R-:W-:Y:S01]  /*33a0*/  HFMA2 R27, R14, R27.H0_H0, -20, -20 ;  /* 0xcd00cd000e1b7431 */ /* 0x000fe2000004001b */
[----:B------:R-:W-:-:S02]  /*33b0*/  SHF.R.U32.HI R14, RZ, 0xd, R8 ;  /* 0x0000000dff0e7819 */ /* 0x000fc40000011608 */
[----:B------:R-:W-:Y:S02]  /*33c0*/  LOP3.LUT R8, R8, 0x70007, RZ, 0xc0, !PT ;  /* 0x0007000708087812 */ /* 0x000fe400078ec0ff */
[----:B------:R-:W-:Y:S02]  /*33d0*/  LOP3.LUT R33, R33, 0x40004, R14, 0xf8, !PT ;  /* 0x0004000421217812 */ /* 0x000fe400078ef80e */
[----:B------:R-:W0:Y:S01]  /*33e0*/  LDS.128 R12, [UR4+0x10] ;  /* 0x00001004ff0c7984 */ /* 0x000e220008000c00 */
        /* <DEDUP_REMOVED lines=22> */
[-C--:B------:R-:W-:Y:S02]  /*3550*/  HFMA2 R6, R48, R7.reuse, R4 ;  /* 0x0000000730067231 */ /* 0x080fe40000000004 */
[-C--:B------:R-:W-:Y:S01]  /*3560*/  HFMA2 R41, R46, R7.reuse, R41 ;  /* 0x000000072e297231 */ /* 0x080fe20000000029 */
[----:B------:R-:W-:Y:S01]  /*3570*/  LOP3.LUT R16, R16, 0x64006400, RZ, 0xfc, !PT ;  /* 0x6400640010107812 */ /* 0x000fe200078efcff */
[----:B------:R-:W-:Y:S01]  /*3580*/  HADD2 R17, R17, -1028, -1028 ;  /* 0xe404e40411117430 */ /* 0x000fe20000000000 */
[----:B------:R-:W-:Y:S01]  /*3590*/  LOP3.LUT R39, R39, 0x64006400, RZ, 0xfc, !PT ;  /* 0x6400640027277812 */ /* 0x000fe200078efcff */
[----:B------:R-:W-:Y:S01]  /*35a0*/  HADD2 R4, R19, -1028, -1028 ;  /* 0xe404e40413047430 */ /* 0x000fe20000000000 */
[----:B------:R-:W-:Y:S01]  /*35b0*/  LOP3.LUT R31, R31, 0x40004, R56, 0xf8, !PT ;  /* 0x000400041f1f7812 */ /* 0x000fe200078ef838 */
[----:B------:R-:W-:-:S02]  /*35c0*/  HFMA2 R43, R44, R7, R43 ;  /* 0x000000072c2b7231 */ /* 0x000fc4000000002b */
[----:B------:R-:W-:Y:S01]  /*35d0*/  HFMA2 R45, R42, R7, R45 ;  /* 0x000000072a2d7231 */ /* 0x000fe2000000002d */
[----:B------:R-:W-:Y:S01]  /*35e0*/  LOP3.LUT R33, R33, 0x64006400, RZ, 0xfc, !PT ;  /* 0x6400640021217812 */ /* 0x000fe200078efcff */
[----:B------:R-:W-:Y:S02]  /*35f0*/  HADD2 R16, R16, -1028, -1028 ;  /* 0xe404e40410107430 */ /* 0x000fe40000000000 */
[-C--:B0-----:R-:W-:Y:S02]  /*3600*/  HFMA2 R6, R17, R12.reuse, R6 ;  /* 0x0000000c11067231 */ /* 0x081fe40000000006 */
[----:B------:R-:W-:Y:S01]  /*3610*/  HFMA2 R19, R4, R12, R41 ;  /* 0x0000000c04137231 */ /* 0x000fe20000000029 */
[----:B------:R-:W-:Y:S01]  /*3620*/  LOP3.LUT R31, R31, 0x64006400, RZ, 0xfc, !PT ;  /* 0x640064001f1f7812 */ /* 0x000fe200078efcff */
[----:B------:R-:W-:Y:S02]  /*3630*/  HADD2 R8, R39, -1028, -1028 ;  /* 0xe404e40427087430 */ /* 0x000fe40000000000 */
[----:B------:R-:W-:-:S02]  /*3640*/  HFMA2 R7, R40, R13, R6 ;  /* 0x0000000d28077231 */ /* 0x000fc40000000006 */
[----:B------:R-:W-:Y:S01]  /*3650*/  HFMA2 R19, R38, R13, R19 ;  /* 0x0000000d26137231 */ /* 0x000fe20000000013 */
[----:B------:R-:W-:Y:S01]  /*3660*/  LOP3.LUT R26, R26, 0x40004, R55, 0xf8, !PT ;  /* 0x000400041a1a7812 */ /* 0x000fe200078ef837 */
[-C--:B------:R-:W-:Y:S01]  /*3670*/  HFMA2 R9, R16, R12.reuse, R43 ;  /* 0x0000000c10097231 */ /* 0x080fe2000000002b */
[----:B------:R-:W-:Y:S01]  /*3680*/  LOP3.LUT R36, R36, 0x40004, R57, 0xf8, !PT ;  /* 0x0004000424247812 */ /* 0x000fe200078ef839 */
[----:B------:R-:W-:Y:S02]  /*3690*/  HFMA2 R45, R8, R12, R45 ;  /* 0x0000000c082d7231 */ /* 0x000fe4000000002d */
        /* <DEDUP_REMOVED lines=26> */
.L_x_4121:
[----:B------:R-:W-:Y:S01]  /*3840*/  ISETP.GE.AND P1, PT, R32, R23, PT ;  /* 0x000000172000720c */ /* 0x000fe20003f26270 */
[----:B------:R-:W-:Y:S01]  /*3850*/  UIADD3 UR4, UPT, UPT, UR4, 0x40, URZ ;  /* 0x0000004004047890 */ /* 0x000fe2000fffe0ff */
[----:B------:R-:W-:Y:S01]  /*3860*/  IADD3 R24, P2, PT, R24, 0x80, RZ ;  /* 0x0000008018187810 */ /* 0x000fe20007f5e0ff */
[----:B------:R-:W-:Y:S02]  /*3870*/  @!P0 IMAD.MOV.U32 R30, RZ, RZ, R22 ;  /* 0x000000ffff1e8224 */ /* 0x000fe400078e0016 */
[----:B-----5:R-:W-:-:S04]  /*3880*/  IMAD.WIDE R16, R35, 0x4, R20 ;  /* 0x0000000423107825 */ /* 0x020fc800078e0214 */
[----:B------:R-:W-:-:S04]  /*3890*/  IMAD.X R25, RZ, RZ, R25, P2 ;  /* 0x000000ffff197224 */ /* 0x000fc800010e0619 */
[----:B------:R-:W-:Y:S05]  /*38a0*/  @!P1 BRA `(.L_x_4122) ;  /* 0xffffffe800cc9947 */ /* 0x000fea000383ffff */
.L_x_4120:
[----:B------:R-:W-:-:S13]  /*38b0*/  ISETP.LE.AND P0, PT, R34, UR8, PT ;  /* 0x0000000822007c0c */ /* 0x000fda000bf03270 */
[----:B------:R-:W-:Y:S05]  /*38c0*/  @P0 EXIT ;  /* 0x000000000000094d */ /* 0x000fea0003800000 */
[----:B------:R-:W0:Y:S01]  /*38d0*/  S2R R0, SR_CTAID.X ;  /* 0x0000000000007919 */ /* 0x000e220000002500 */
[----:B------:R-:W1:Y:S01]  /*38e0*/  LDC.64 R2, c[0x0][0x3a0] ;  /* 0x0000e800ff027b82 */ /* 0x000e620000000a00 */
[----:B------:R-:W0:Y:S02]  /*38f0*/  S2R R5, SR_TID.X ;  /* 0x0000000000057919 */ /* 0x000e240000002100 */
[----:B0-----:R-:W-:-:S04]  /*3900*/  IMAD R0, R0, 0x40, R5 ;  /* 0x0000004000007824 */ /* 0x001fc800078e0205 */
        /* <DEDUP_REMOVED lines=10> */
.L_x_4126:
[----:B------:R-:W0:Y:S02]  /*39b0*/  LDS R2, [R0] ;  /* 0x0000000000027984 */ /* 0x000e240000000800 */
[----:B0-----:R-:W-:-:S05]  /*39c0*/  HADD2 R3, R2, R29 ;  /* 0x0000001d02037230 */ /* 0x001fca0000000000 */
[----:B------:R-:W0:Y:S02]  /*39d0*/  ATOMS.CAST.SPIN P0, [R0], R2, R3 ;  /* 0x000000020000758d */ /* 0x000e240001800003 */
[----:B0-----:R-:W-:Y:S05]  /*39e0*/  @!P0 BRA `(.L_x_4126) ;  /* 0xfffffffc00f08947 */ /* 0x001fea000383ffff */
[----:B------:R-:W-:Y:S05]  /*39f0*/  BRA `(.L_x_4124) ;  /* 0x00000000000c7947 */ /* 0x000fea0003800000 */
.L_x_4125:
[----:B------:R-:W2:Y:S02]  /*3a00*/  LD.E R0, desc[UR6][R4.64] ;  /* 0x0000000604007980 */ /* 0x000ea4000c101900 */
[----:B--2---:R-:W-:-:S05]  /*3a10*/  IMAD.IADD R3, R29, 0x1, R0 ;  /* 0x000000011d037824 */ /* 0x004fca00078e0200 */
[----:B------:R0:W-:Y:S02]  /*3a20*/  ST.E desc[UR6][R4.64], R3 ;  /* 0x0000000304007985 */ /* 0x0001e4000c101906 */
.L_x_4124:
[----:B------:R-:W-:Y:S05]  /*3a30*/  BSYNC.RECONVERGENT B0 ;  /* 0x0000000000007941 */ /* 0x000fea0003800200 */
.L_x_4123:
[----:B------:R1:W-:Y:S02]  /*3a40*/  ATOM.E.ADD.F16x2.RN.STRONG.GPU P0, RZ, desc[UR6][R4.64+0x4], R28 ;  /* 0x8000041c04ff79a2 */ /* 0x0003e4000c10e106 */
[----:B-1----:R-:W-:Y:S05]  /*3a50*/  @P0 EXIT ;  /* 0x000000000000094d */ /* 0x002fea0003800000 */
[----:B------:R-:W1:Y:S02]  /*3a60*/  QSPC.E.S P0, RZ, [R4+0x4] ;  /* 0x0000040004ff73aa */ /* 0x000e640000000500 */
[----:B-1----:R-:W-:Y:S05]  /*3a70*/  @!P0 BRA `(.L_x_4127) ;  /* 0x00000000001c8947 */ /* 0x002fea0003800000 */
[----:B------:R-:W-:-:S05]  /*3a80*/  IMAD.MOV.U32 R2, RZ, RZ, R4 ;  /* 0x000000ffff027224 */ /* 0x000fca00078e0004 */
[----:B------:R-:W-:-:S07]  /*3a90*/  MOV R0, R2 ;  /* 0x0000000200007202 */ /* 0x000fce0000000f00 */
.L_x_4128:
[----:B------:R-:W0:Y:S02]  /*3aa0*/  LDS R2, [R0+0x4] ;  /* 0x0000040000027984 */ /* 0x000e240000000800 */
[----:B0-----:R-:W-:-:S05]  /*3ab0*/  HFMA2 R3, R2, 1, 1, R28 ;  /* 0x3c003c0002037831 */ /* 0x001fca000000001c */
[----:B------:R-:W0:Y:S02]  /*3ac0*/  ATOMS.CAST.SPIN P0, [R0+0x4], R2, R3 ;  /* 0x000004020000758d */ /* 0x000e240001800003 */
[----:B0-----:R-:W-:Y:S05]  /*3ad0*/  @!P0 BRA `(.L_x_4128) ;  /* 0xfffffffc00f08947 */ /* 0x001fea000383ffff */
[----:B------:R-:W-:Y:S05]  /*3ae0*/  EXIT ;  /* 0x000000000000794d */ /* 0x000fea0003800000 */
.L_x_4127:
[----:B------:R-:W0:Y:S02]  /*3af0*/  LD.E R0, desc[UR6][R4.64+0x4] ;  /* 0x0000040604007980 */ /* 0x000e24000c101900 */
[----:B0-----:R-:W-:-:S05]  /*3b00*/  IMAD.IADD R3, R28, 0x1, R0 ;  /* 0x000000011c037824 */ /* 0x001fca00078e0200 */
[----:B------:R-:W-:Y:S01]  /*3b10*/  ST.E desc[UR6][R4.64+0x4], R3 ;  /* 0x0000040304007985 */ /* 0x000fe2000c101906 */
[----:B------:R-:W-:Y:S05]  /*3b20*/  EXIT ;  /* 0x000000000000794d */ /* 0x000fea0003800000 */
.L_x_4129:
        /* <DEDUP_REMOVED lines=13> */
.L_x_4544:


//--------------------- .text._Z23gemm_half_q_half_kernelILi1ELi38ELb0ELb0ELi64EEvPK6__halfPKjS4_S2_PS0_iiiiPKtS7_iiiiiibS2_i --------------------------
	.section	.text._Z23gemm_half_q_half_kernelILi1ELi38ELb0ELb0ELi64EEvPK6__halfPKjS4_S2_PS0_iiiiPKtS7_iiiiiibS2_i,"ax",@progbits
	.align	128
        .global         _Z23gemm_half_q_half_kernelILi1ELi38ELb0ELb0ELi64EEvPK6__halfPKjS4_S2_PS0_iiiiPKtS7_iiiiiibS2_i
        .type           _Z23gemm_half_q_half_kernelILi1ELi38ELb0ELb0ELi64EEvPK6__halfPKjS4_S2_PS0_iiiiPKtS7_iiiiiibS2_i,@function
        .size           _Z23gemm_half_q_half_kernelILi1ELi38ELb0ELb0ELi64EEvPK6__halfPKjS4_S2_PS0_iiiiPKtS7_iiiiiibS2_i,(.L_x_4545 - _Z23gemm_half_q_half_kernelILi1ELi38ELb0ELb0ELi64EEvPK6__halfPKjS4_S2_PS0_iiiiPKtS7_iiiiiibS2_i)
        .other          _Z23gemm_half_q_half_kernelILi1ELi38ELb0ELb0ELi64EEvPK6__halfPKjS4_S2_PS0_iiiiPKtS7_iiiiiibS2_i,@"STO_CUDA_ENTRY STV_DEFAULT"
_Z23gemm_half_q_half_kernelILi1ELi38ELb0ELb0ELi64EEvPK6__halfPKjS4_S2_PS0_iiiiPKtS7_iiiiiibS2_i:
.text._Z23gemm_half_q_half_kernelILi1ELi38ELb0ELb0ELi64EEvPK6__halfPKjS4_S2_PS0_iiiiPKtS7_iiiiiibS2_i:
        /* <DEDUP_REMOVED lines=35> */
.L_x_4131:
[----:B------:R-:W-:Y:S05]  /*0230*/  BSYNC.RECONVERGENT B0 ;  /* 0x0000000000007941 */ /* 0x000fea0003800200 */
.L_x_4130:
[----:B------:R-:W1:Y:S01]  /*0240*/  LDCU UR4, c[0x0][0x3ac] ;  /* 0x00007580ff0477ac */ /* 0x000e620008000800 */
[----:B0-----:R-:W-:-:S04]  /*0250*/  IMAD R4, R6, 0x40, R17 ;  /* 0x0000004006047824 */ /* 0x001fc800078e0211 */
[----:B------:R-:W-:Y:S02]  /*0260*/  IMAD.SHL.U32 R4, R4, 0x4, RZ ;  /* 0x0000000404047824 */ /* 0x000fe400078e00ff */
[----:B-1----:R-:W-:-:S05]  /*0270*/  IMAD.U32 R29, RZ, RZ, UR4 ;  /* 0x00000004ff1d7e24 */ /* 0x002fca000f8e00ff */
        /* <DEDUP_REMOVED lines=26> */
.L_x_4133:
[----:B-12---:R-:W0:Y:S01]  /*0420*/  LDC.64 R14, c[0x0][0x390] ;  /* 0x0000e400ff0e7b82 */ /* 0x006e220000000a00 */
        /* <DEDUP_REMOVED lines=43> */
.L_x_4132:
        /* <DEDUP_REMOVED lines=12> */
.L_x_4134:
        /* <DEDUP_REMOVED lines=11> */
.L_x_4135:
        /* <DEDUP_REMOVED lines=11> */
.L_x_4136:
        /* <DEDUP_REMOVED lines=11> */
.L_x_4137:
[----:B------:R-:W0:Y:S01]  /*09b0*/  LDCU UR5, c[0x0][0x3d8] ;  /* 0x00007b00ff0577ac */ /* 0x000e220008000800 */
[----:B------:R-:W-:Y:S01]  /*09c0*/  IMAD.MOV.U32 R17, RZ, RZ, RZ ;  /* 0x000000ffff117224 */ /* 0x000fe200078e00ff */
[----:B0-----:R-:W-:-:S13]  /*09d0*/  ISETP.GT.AND P0, PT, R0, UR5, PT ;  /* 0x0000000500007c0c */ /* 0x001fda000bf04270 */
[----:B------:R-:W-:Y:S05]  /*09e0*/  @!P0 BRA `(.L_x_4138) ;  /* 0x00000000001c8947 */ /* 0x000fea0003800000 */
[----:B------:R-:W2:Y:S02]  /*09f0*/  LDC R17, c[0x0][0x3dc] ;  /* 0x0000f700ff117b82 */ /* 0x000ea40000000800 */
[----:B--2---:R-:W-:-:S05]  /*0a00*/  VIMNMX R14, PT, PT, R0, R17, PT ;  /* 0x00000011000e7248 */ /* 0x004fca0003fe0100 */
[----:B------:R-:W-:-:S05]  /*0a10*/  VIADD R14, R14, -UR5 ;  /* 0x800000050e0e7c36 */ /* 0x000fca0008000000 */
[----:B------:R-:W-:-:S04]  /*0a20*/  SHF.R.S32.HI R17, RZ, 0x1f, R14 ;  /* 0x0000001fff117819 */ /* 0x000fc8000001140e */
[----:B------:R-:W-:-:S04]  /*0a30*/  LEA.HI R17, R17, R14, RZ, 0x5 ;  /* 0x0000000e11117211 */ /* 0x000fc800078f28ff */
[----:B------:R-:W-:-:S05]  /*0a40*/  SHF.R.S32.HI R17, RZ, 0x5, R17 ;  /* 0x00000005ff117819 */ /* 0x000fca0000011411 */
[----:B------:R-:W-:-:S07]  /*0a50*/  IMAD.SHL.U32 R17, R17, 0x2, RZ ;  /* 0x0000000211117824 */ /* 0x000fce00078e00ff */
.L_x_4138:
[----:B--2---:R-:W-:Y:S01]  /*0a60*/  VIMNMX R14, PT, PT, R0, UR4, PT ;  /* 0x00000004000e7c48 */ /* 0x004fe2000bfe0100 */
[----:B------:R-:W0:Y:S01]  /*0a70*/  S2UR UR5, SR_CgaCtaId ;  /* 0x00000000000579c3 */ /* 0x000e220000008800 */
[----:B------:R-:W1:Y:S01]  /*0a80*/  LDCU.64 UR10, c[0x0][0x388] ;  /* 0x00007100ff0a77ac */ /* 0x000e620008000a00 */
[----:B------:R-:W-:Y:S02]  /*0a90*/  VIMNMX R5, PT, PT, R5, UR9, PT ;  /* 0x0000000905057c48 */ /* 0x000fe4000bfe0100 */
[----:B------:R-:W-:Y:S01]  /*0aa0*/  SHF.R.S32.HI R19, RZ, 0x1f, R14 ;  /* 0x0000001fff137819 */ /* 0x000fe2000001140e */
[----:B------:R-:W-:Y:S01]  /*0ab0*/  UMOV UR4, 0x400 ;  /* 0x0000040000047882 */ /* 0x000fe20000000000 */
[----:B-----5:R-:W-:Y:S02]  /*0ac0*/  PRMT R31, R12, 0x7610, R12 ;  /* 0x000076100c1f7816 */ /* 0x020fe4000000000c */
[----:B------:R-:W-:Y:S02]  /*0ad0*/  LEA.HI R19, R19, R14, RZ, 0x5 ;  /* 0x0000000e13137211 */ /* 0x000fe400078f28ff */
[----:B------:R-:W-:-:S02]  /*0ae0*/  PRMT R30, R13, 0x7610, R13 ;  /* 0x000076100d1e7816 */ /* 0x000fc4000000000d */
[----:B------:R-:W-:-:S05]  /*0af0*/  SHF.R.S32.HI R14, RZ, 0x5, R19 ;  /* 0x00000005ff0e7819 */ /* 0x000fca0000011413 */
[----:B------:R-:W-:-:S05]  /*0b00*/  IMAD R3, R14, 0x8, R3 ;  /* 0x000000080e037824 */ /* 0x000fca00078e0203 */
[----:B------:R-:W-:Y:S02]  /*0b10*/  IADD3 R3, PT, PT, R15, R3, R6 ;  /* 0x000000030f037210 */ /* 0x000fe40007ffe006 */
[----:B------:R-:W-:Y:S01]  /*0b20*/  SHF.R.S32.HI R6, RZ, 0x1f, R4 ;  /* 0x0000001fff067819 */ /* 0x000fe20000011404 */
[----:B0-----:R-:W-:Y:S01]  /*0b30*/  ULEA UR4, UR5, UR4, 0x18 ;  /* 0x0000000405047291 */ /* 0x001fe2000f8ec0ff */
[----:B------:R-:W-:-:S05]  /*0b40*/  IADD3 R10, PT, PT, R17, R3, R10 ;  /* 0x00000003110a7210 */ /* 0x000fca0007ffe00a */
[----:B------:R-:W-:-:S05]  /*0b50*/  IMAD R3, R10, R29, RZ ;  /* 0x0000001d0a037224 */ /* 0x000fca00078e02ff */
[----:B------:R-:W-:-:S04]  /*0b60*/  IADD3 R4, P0, PT, R4, R3, RZ ;  /* 0x0000000304047210 */ /* 0x000fc80007f1e0ff */
[----:B------:R-:W-:Y:S02]  /*0b70*/  LEA.HI.X.SX32 R3, R3, R6, 0x1, P0 ;  /* 0x0000000603037211 */ /* 0x000fe400000f0eff */
[----:B------:R-:W-:Y:S01]  /*0b80*/  ISETP.GT.AND P0, PT, R5, R0, PT ;  /* 0x000000000500720c */ /* 0x000fe20003f04270 */
[C---:B------:R-:W-:Y:S01]  /*0b90*/  IMAD.SHL.U32 R5, R4.reuse, 0x4, RZ ;  /* 0x0000000404057824 */ /* 0x040fe200078e00ff */
[----:B------:R-:W-:Y:S01]  /*0ba0*/  SHF.L.U64.HI R3, R4, 0x2, R3 ;  /* 0x0000000204037819 */ /* 0x000fe20000010203 */
[----:B------:R-:W-:Y:S01]  /*0bb0*/  IMAD.MOV.U32 R4, RZ, RZ, RZ ;  /* 0x000000ffff047224 */ /* 0x000fe200078e00ff */
[----:B------:R-:W-:Y:S02]  /*0bc0*/  PRMT R6, RZ, 0x5410, RZ ;  /* 0x00005410ff067816 */ /* 0x000fe400000000ff */
[----:B-1----:R-:W-:Y:S02]  /*0bd0*/  IADD3 R32, P1, PT, R5, UR10, RZ ;  /* 0x0000000a05207c10 */ /* 0x002fe4000ff3e0ff */
[----:B------:R-:W-:-:S02]  /*0be0*/  PRMT R5, RZ, 0x5410, RZ ;  /* 0x00005410ff057816 */ /* 0x000fc400000000ff */
[----:B------:R-:W-:Y:S01]  /*0bf0*/  IADD3.X R33, PT, PT, R3, UR11, RZ, P1, !PT ;  /* 0x0000000b03217c10 */ /* 0x000fe20008ffe4ff */
[----:B------:R-:W-:Y:S02]  /*0c00*/  IMAD.IADD R3, R0, 0x1, R11 ;  /* 0x0000000100037824 */ /* 0x000fe400078e020b */
[----:B------:R-:W-:Y:S02]  /*0c10*/  IMAD.MOV.U32 R34, RZ, RZ, R32 ;  /* 0x000000ffff227224 */ /* 0x000fe400078e0020 */
[----:B------:R-:W-:Y:S01]  /*0c20*/  IMAD.MOV.U32 R35, RZ, RZ, R33 ;  /* 0x000000ffff237224 */ /* 0x000fe200078e0021 */
[----:B------:R-:W-:Y:S06]  /*0c30*/  @!P0 BRA `(.L_x_4139) ;  /* 0x0000001800248947 */ /* 0x000fec0003800000 */
[----:B------:R-:W0:Y:S01]  /*0c40*/  LDC.64 R28, c[0x0][0x3a8] ;  /* 0x0000ea00ff1c7b82 */ /* 0x000e220000000a00 */
[----:B------:R-:W-:Y:S01]  /*0c50*/  IMAD.WIDE.U32 R8, R7, 0x100, R8 ;  /* 0x0000010007087825 */ /* 0x000fe200078e0008 */
[----:B------:R-:W-:Y:S02]  /*0c60*/  VIMNMX R25, PT, PT, R2, UR9, PT ;  /* 0x0000000902197c48 */ /* 0x000fe4000bfe0100 */
[----:B------:R-:W-:Y:S01]  /*0c70*/  PRMT R5, RZ, 0x5410, RZ ;  /* 0x00005410ff057816 */ /* 0x000fe200000000ff */
[----:B------:R-:W-:Y:S01]  /*0c80*/  IMAD.MOV.U32 R4, RZ, RZ, RZ ;  /* 0x000000ffff047224 */ /* 0x000fe200078e00ff */
[----:B------:R-:W-:Y:S02]  /*0c90*/  IADD3 R24, P0, PT, R8, 0x2, RZ ;  /* 0x0000000208187810 */ /* 0x000fe40007f1e0ff */
[----:B------:R-:W-:-:S03]  /*0ca0*/  PRMT R6, RZ, 0x5410, RZ ;  /* 0x00005410ff067816 */ /* 0x000fc600000000ff */
[----:B------:R-:W-:-:S08]  /*0cb0*/  IMAD.X R7, RZ, RZ, R9, P0 ;  /* 0x000000ffff077224 */ /* 0x000fd000000e0609 */
.L_x_4142:
[----:B------:R-:W-:-:S13]  /*0cc0*/  ISETP.NE.AND P0, PT, R0, R3, PT ;  /* 0x000000030000720c */ /* 0x000fda0003f05270 */
[----:B-----5:R-:W-:Y:S02]  /*0cd0*/  @!P0 IMAD R8, R4, 0x8, R1 ;  /* 0x0000000804088824 */ /* 0x020fe400078e0201 */
[----:B------:R-:W-:-:S03]  /*0ce0*/  @!P0 IMAD.MOV.U32 R9, RZ, RZ, R7 ;  /* 0x000000ffff098224 */ /* 0x000fc600078e0007 */
[----:B-1----:R1:W2:Y:S02]  /*0cf0*/  @!P0 LDL.64 R10, [R8+0x8] ;  /* 0x00000800080a8983 */ /* 0x0022a40000100a00 */
[----:B-1----:R-:W-:-:S05]  /*0d00*/  @!P0 IMAD.MOV.U32 R8, RZ, RZ, R24 ;  /* 0x000000ffff088224 */ /* 0x002fca00078e0018 */
[----:B------:R-:W3:Y:S01]  /*0d10*/  @!P0 LDG.E.U16.CONSTANT R9, desc[UR6][R8.64] ;  /* 0x0000000608098981 */ /* 0x000ee2000c1e9500 */
[----:B0-----:R-:W-:Y:S01]  /*0d20*/  IMAD.MOV.U32 R26, RZ, RZ, R32 ;  /* 0x000000ffff1a7224 */ /* 0x001fe200078e0020 */
[----:B0-----:R-:W-:Y:S01]  /*0d30*/  ISETP.LE.AND P1, PT, R28, UR8, PT ;  /* 0x000000081c007c0c */ /* 0x001fe2000bf23270 */
[----:B------:R-:W-:Y:S02]  /*0d40*/  IMAD.MOV.U32 R27, RZ, RZ, R33 ;  /* 0x000000ffff1b7224 */ /* 0x000fe400078e0021 */
[----:B------:R-:W-:-:S04]  /*0d50*/  IMAD.WIDE R12, R29, 0x4, R26 ;  /* 0x000000041d0c7825 */ /* 0x000fc800078e021a */
[----:B------:R-:W-:Y:S02]  /*0d60*/  IMAD.WIDE R16, R29, 0x4, R12 ;  /* 0x000000041d107825 */ /* 0x000fe400078e020c */
[----:B------:R-:W5:Y:S01]  /*0d70*/  LDG.E.128.CONSTANT R12, desc[UR6][R12.64] ;  /* 0x000000060c0c7981 */ /* 0x000f62000c1e9d00 */
[----:B--2---:R-:W-:Y:S02]  /*0d80*/  @!P0 PRMT R31, R10, 0x7610, R31 ;  /* 0x000076100a1f8816 */ /* 0x004fe4000000001f */
[----:B------:R-:W-:Y:S02]  /*0d90*/  @!P0 PRMT R30, R11, 0x7610, R30 ;  /* 0x000076100b1e8816 */ /* 0x000fe4000000001e */
[----:B------:R-:W-:Y:S02]  /*0da0*/  @!P0 PRMT R31, R31, 0x7610, R10 ;  /* 0x000076101f1f8816 */ /* 0x000fe4000000000a */
[----:B------:R-:W-:Y:S01]  /*0db0*/  @!P0 PRMT R30, R30, 0x7610, R11 ;  /* 0x000076101e1e8816 */ /* 0x000fe2000000000b */
[----:B---3--:R-:W-:-:S02]  /*0dc0*/  @!P0 IMAD.IADD R3, R9, 0x1, R0 ;  /* 0x0000000109038824 */ /* 0x008fc400078e0200 */
[----:B------:R0:W5:Y:S01]  /*0dd0*/  LDG.E.128.CONSTANT R8, desc[UR6][R26.64] ;  /* 0x000000061a087981 */ /* 0x000162000c1e9d00 */
[----:B------:R-:W-:Y:S01]  /*0de0*/  IMAD.WIDE R34, R29, 0x4, R16 ;  /* 0x000000041d227825 */ /* 0x000fe200078e0210 */
[----:B------:R-:W-:Y:S06]  /*0df0*/  @P1 BRA `(.L_x_4140) ;  /* 0x0000000800bc1947 */ /* 0x000fec0003800000 */
[----:B------:R-:W2:Y:S01]  /*0e00*/  LDG.E.128.CONSTANT R16, desc[UR6][R16.64] ;  /* 0x0000000610107981 */ /* 0x000ea2000c1e9d00 */
[----:B-----5:R-:W-:Y:S02]  /*0e10*/  LOP3.LUT R38, R8, 0x3f003f, RZ, 0xc0, !PT ;  /* 0x003f003f08267812 */ /* 0x020fe400078ec0ff */
        /* <DEDUP_REMOVED lines=18> */
[----:B------:R-:W-:-:S02]  /*0f40*/  SHF.R.U32.HI R32, RZ, 0xc, R10 ;  /* 0x0000000cff207819 */ /* 0x000fc4000001160a */
[----:B------:R-:W-:Y:S02]  /*0f50*/  SHF.R.U32.HI R10, RZ, 0x6, R10 ;  /* 0x00000006ff0a7819 */ /* 0x000fe4000001160a */
[----:B------:R-:W-:Y:S02]  /*0f60*/  LOP3.LUT R8, R8, 0x64006400, RZ, 0xfc, !PT ;  /* 0x6400640008087812 */ /* 0x000fe400078efcff */
[----:B------:R-:W-:Y:S02]  /*0f70*/  LOP3.LUT R9, R9, 0x64006400, RZ, 0xfc, !PT ;  /* 0x6400640009097812 */ /* 0x000fe400078efcff */
[--C-:B------:R-:W-:Y:S02]  /*0f80*/  SHF.R.U32.HI R33, RZ, 0xc, R11.reuse ;  /* 0x0000000cff217819 */ /* 0x100fe4000001160b */
[----:B------:R-:W-:Y:S02]  /*0f90*/  LOP3.LUT R10, R10, 0x3f003f, RZ, 0xc0, !PT ;  /* 0x003f003f0a0a7812 */ /* 0x000fe400078ec0ff */
[----:B------:R-:W-:-:S02]  /*0fa0*/  SHF.R.U32.HI R11, RZ, 0x6, R11 ;  /* 0x00000006ff0b7819 */ /* 0x000fc4000001160b */
[----:B------:R-:W-:Y:S01]  /*0fb0*/  LOP3.LUT R10, R10, 0x64006400, RZ, 0xfc, !PT ;  /* 0x640064000a0a7812 */ /* 0x000fe200078efcff */
[-C--:B-1----:R-:W-:Y:S02]  /*0fc0*/  HFMA2 R38, R43, R20.reuse, RZ ;  /* 0x000000142b267231 */ /* 0x082fe400000000ff */
[-C--:B------:R-:W-:Y:S02]  /*0fd0*/  HFMA2 R39, R39, R20.reuse, RZ.H0_H0 ;  /* 0x0000001427277231 */ /* 0x080fe400000400ff */
[-C--:B------:R-:W-:Y:S02]  /*0fe0*/  HFMA2 R40, R45, R20.reuse, RZ ;  /* 0x000000142d287231 */ /* 0x080fe400000000ff */
[----:B------:R-:W-:Y:S01]  /*0ff0*/  HFMA2 R20, R41, R20, RZ.H0_H0 ;  /* 0x0000001429147231 */ /* 0x000fe200000400ff */
        /* <DEDUP_REMOVED lines=9> */
[----:B------:R-:W-:Y:S02]  /*1090*/  HADD2 R45, R11, -1056, -1056 ;  /* 0xe420e4200b2d7430 */ /* 0x000fe40000000000 */
[-C--:B------:R-:W-:Y:S01]  /*10a0*/  HFMA2 R11, R43, R21.reuse, R40 ;  /* 0x000000152b0b7231 */ /* 0x080fe20000000028 */
[----:B------:R-:W-:Y:S02]  /*10b0*/  LOP3.LUT R40, R13, 0x3f003f, RZ, 0xc0, !PT ;  /* 0x003f003f0d287812 */ /* 0x000fe400078ec0ff */
[----:B------:R-:W-:Y:S01]  /*10c0*/  LOP3.LUT R41, R39, 0x64006400, RZ, 0xfc, !PT ;  /* 0x6400640027297812 */ /* 0x000fe200078efcff */
[----:B------:R-:W-:Y:S01]  /*10d0*/  HFMA2 R8, R45, R21, R20 ;  /* 0x000000152d087231 */ /* 0x000fe20000000014 */
[----:B------:R-:W-:-:S02]  /*10e0*/  SHF.R.U32.HI R38, RZ, 0x6, R12 ;  /* 0x00000006ff267819 */ /* 0x000fc4000001160c */
[----:B------:R-:W-:Y:S01]  /*10f0*/  LOP3.LUT R40, R40, 0x64006400, RZ, 0xfc, !PT ;  /* 0x6400640028287812 */ /* 0x000fe200078efcff */
[----:B------:R-:W-:Y:S01]  /*1100*/  HADD2 R43, R41, -1056, -1056 ;  /* 0xe420e420292b7430 */ /* 0x000fe20000000000 */
[----:B------:R-:W-:Y:S02]  /*1110*/  LOP3.LUT R41, R15, 0x3f003f, RZ, 0xc0, !PT ;  /* 0x003f003f0f297812 */ /* 0x000fe400078ec0ff */
[--C-:B------:R-:W-:Y:S01]  /*1120*/  SHF.R.U32.HI R39, RZ, 0x6, R13.reuse ;  /* 0x00000006ff277819 */ /* 0x100fe2000001160d */
[-C--:B------:R-:W-:Y:S01]  /*1130*/  HFMA2 R10, R43, R22.reuse, R10 ;  /* 0x000000162b0a7231 */ /* 0x080fe2000000000a */
[----:B------:R-:W-:Y:S01]  /*1140*/  LOP3.LUT R42, R42, 0x64006400, RZ, 0xfc, !PT ;  /* 0x640064002a2a7812 */ /* 0x000fe200078efcff */
[----:B------:R-:W-:Y:S01]  /*1150*/  HADD2 R44, R40, -1056, -1056 ;  /* 0xe420e420282c7430 */ /* 0x000fe20000000000 */
[----:B------:R-:W-:Y:S02]  /*1160*/  LOP3.LUT R41, R41, 0x64006400, RZ, 0xfc, !PT ;  /* 0x6400640029297812 */ /* 0x000fe400078efcff */
[----:B------:R-:W-:Y:S01]  /*1170*/  LOP3.LUT R38, R38, 0x3f003f, RZ, 0xc0, !PT ;  /* 0x003f003f26267812 */ /* 0x000fe200078ec0ff */
[----:B------:R-:W-:Y:S01]  /*1180*/  HADD2 R46, R42, -1056, -1056 ;  /* 0xe420e4202a2e7430 */ /* 0x000fe20000000000 */
[----:B------:R-:W-:Y:S01]  /*1190*/  SHF.R.U32.HI R20, RZ, 0xc, R12 ;  /* 0x0000000cff147819 */ /* 0x000fe2000001160c */
[----:B------:R-:W-:Y:S01]  /*11a0*/  HADD2 R43, R41, -1056, -1056 ;  /* 0xe420e420292b7430 */ /* 0x000fe20000000000 */
[----:B------:R-:W-:Y:S01]  /*11b0*/  SHF.R.U32.HI R21, RZ, 0xc, R13 ;  /* 0x0000000cff157819 */ /* 0x000fe2000001160d */
[----:B------:R-:W-:Y:S01]  /*11c0*/  HFMA2 R42, R44, R22, R9 ;  /* 0x000000162c2a7231 */ /* 0x000fe20000000009 */
[----:B------:R-:W-:-:S02]  /*11d0*/  LOP3.LUT R39, R39, 0x3f003f, RZ, 0xc0, !PT ;  /* 0x003f003f27277812 */ /* 0x000fc400078ec0ff */
        /* <DEDUP_REMOVED lines=11> */
[-C--:B------:R-:W-:Y:S01]  /*1290*/  HFMA2 R15, R11, R23.reuse, R10 ;  /* 0x000000170b0f7231 */ /* 0x080fe2000000000a */
[----:B------:R-:W-:Y:S01]  /*12a0*/  LOP3.LUT R22, R8, 0x64006400, RZ, 0xfc, !PT ;  /* 0x6400640008167812 */ /* 0x000fe200078efcff */
[----:B------:R-:W-:Y:S01]  /*12b0*/  HADD2 R41, R41, -1056, -1056 ;  /* 0xe420e42029297430 */ /* 0x000fe20000000000 */
[----:B------:R-:W-:Y:S02]  /*12c0*/  LOP3.LUT R40, R9, 0x64006400, RZ, 0xfc, !PT ;  /* 0x6400640009287812 */ /* 0x000fe400078efcff */
[----:B------:R-:W1:Y:S01]  /*12d0*/  LDS.128 R8, [UR4+0x10] ;  /* 0x00001004ff087984 */ /* 0x000e620008000c00 */
        /* <DEDUP_REMOVED lines=14> */
[----:B------:R-:W-:Y:S02]  /*13c0*/  LOP3.LUT R23, R41, 0x300030, R36, 0xf8, !PT ;  /* 0x0030003029177812 */ /* 0x000fe400078ef824 */
[----:B------:R-:W-:Y:S02]  /*13d0*/  LOP3.LUT R41, R33, 0xf000f, RZ, 0xc0, !PT ;  /* 0x000f000f21297812 */ /* 0x000fe400078ec0ff */
[----:B------:R-:W-:-:S02]  /*13e0*/  LOP3.LUT R36, R43, 0x300030, R40, 0xf8, !PT ;  /* 0x003000302b247812 */ /* 0x000fc400078ef828 */
        /* <DEDUP_REMOVED lines=80> */
.L_x_4140:
[C---:B------:R-:W-:Y:S01]  /*18f0*/  IMAD.WIDE R16, R29.reuse, 0x4, R34 ;  /* 0x000000041d107825 */ /* 0x040fe200078e0222 */
[----:B-----5:R1:W5:Y:S04]  /*1900*/  LDG.E.128.CONSTANT R8, desc[UR6][R34.64] ;  /* 0x0000000622087981 */ /* 0x020368000c1e9d00 */
[----:B------:R1:W5:Y:S01]  /*1910*/  LDG.E.128.CONSTANT R12, desc[UR6][R16.64] ;  /* 0x00000006100c7981 */ /* 0x000362000c1e9d00 */
[----:B------:R-:W-:Y:S02]  /*1920*/  @!P0 VIADD R18, R4, 0x1 ;  /* 0x0000000104128836 */ /* 0x000fe40000000000 */
[----:B------:R-:W-:-:S04]  /*1930*/  IMAD.WIDE R32, R29, 0x4, R16 ;  /* 0x000000041d207825 */ /* 0x000fc800078e0210 */
[----:B------:R-:W-:Y:S01]  /*1940*/  @!P0 IMAD.MOV.U32 R4, RZ, RZ, R18 ;  /* 0x000000ffff048224 */ /* 0x000fe200078e0012 */
[----:B------:R-:W-:Y:S06]  /*1950*/  @P1 BRA `(.L_x_4141) ;  /* 0x0000000800bc1947 */ /* 0x000fec0003800000 */
[----:B-1----:R-:W2:Y:S01]  /*1960*/  LDG.E.128.CONSTANT R16, desc[UR6][R32.64] ;  /* 0x0000000620107981 */ /* 0x002ea2000c1e9d00 */
[----:B-----5:R-:W-:Y:S02]  /*1970*/  LOP3.LUT R38, R8, 0x3f003f, RZ, 0xc0, !PT ;  /* 0x003f003f08267812 */ /* 0x020fe400078ec0ff */
[----:B------:R-:W-:Y:S01]  /*1980*/  LOP3.LUT R39, R9, 0x3f003f, RZ, 0xc0, !PT ;  /* 0x003f003f09277812 */ /* 0x000fe200078ec0ff */
[----:B------:R-:W1:Y:S01]  /*1990*/  LDS.128 R20, [UR4+0x20] ;  /* 0x00002004ff147984 */ /* 0x000e620008000c00 */
        /* <DEDUP_REMOVED lines=171> */
.L_x_4141:
[----:B------:R-:W-:Y:S01]  /*2450*/  VIADD R0, R0, 0x20 ;  /* 0x0000002000007836 */ /* 0x000fe20000000000 */
[----:B------:R-:W-:Y:S01]  /*2460*/  IADD3 R24, P1, PT, R24, 0x80, RZ ;  /* 0x0000008018187810 */ /* 0x000fe20007f3e0ff */
[----:B------:R-:W-:Y:S01]  /*2470*/  UIADD3 UR4, UPT, UPT, UR4, 0x40, URZ ;  /* 0x0000004004047890 */ /* 0x000fe2000fffe0ff */
[----:B------:R-:W-:Y:S02]  /*2480*/  IMAD.WIDE R32, R29, 0x4, R32 ;  /* 0x000000041d207825 */ /* 0x000fe400078e0220 */
[----:B------:R-:W-:Y:S02]  /*2490*/  ISETP.GE.AND P0, PT, R0, R25, PT ;  /* 0x000000190000720c */ /* 0x000fe40003f06270 */
[----:B------:R-:W-:-:S11]  /*24a0*/  IMAD.X R7, RZ, RZ, R7, P1 ;  /* 0x000000ffff077224 */ /* 0x000fd600008e0607 */
[----:B------:R-:W-:Y:S05]  /*24b0*/  @!P0 BRA `(.L_x_4142) ;  /* 0xffffffe800008947 */ /* 0x000fea000383ffff */
[----:B-1----:R-:W-:-:S07]  /*24c0*/  IMAD.WIDE R34, R29, 0x18, R26 ;  /* 0x000000181d227825 */ /* 0x002fce00078e021a */
.L_x_4139:
[----:B------:R-:W1:Y:S02]  /*24d0*/  LDCU UR5, c[0x0][0x3d8] ;  /* 0x00007b00ff0577ac */ /* 0x000e640008000800 */
[----:B-1----:R-:W-:-:S04]  /*24e0*/  VIMNMX R7, PT, PT, R2, UR5, PT ;  /* 0x0000000502077c48 */ /* 0x002fc8000bfe0100 */
[----:B------:R-:W-:-:S13]  /*24f0*/  ISETP.GT.AND P0, PT, R7, R0, PT ;  /* 0x000000000700720c */ /* 0x000fda0003f04270 */
[----:B------:R-:W-:Y:S05]  /*2500*/  @!P0 BRA `(.L_x_4143) ;  /* 0x0000001400488947 */ /* 0x000fea0003800000 */
[----:B-----5:R-:W1:Y:S02]  /*2510*/  LDC.64 R8, c[0x0][0x3b8] ;  /* 0x0000ee00ff087b82 */ /* 0x020e640000000a00 */
[----:B-1----:R-:W-:-:S03]  /*2520*/  IMAD.WIDE.U32 R8, R0, 0x4, R8 ;  /* 0x0000000400087825 */ /* 0x002fc600078e0008 */
[----:B------:R-:W-:-:S05]  /*2530*/  IADD3 R36, P0, PT, R8, 0x2, RZ ;  /* 0x0000000208247810 */ /* 0x000fca0007f1e0ff */
[----:B------:R-:W-:-:S08]  /*2540*/  IMAD.X R39, RZ, RZ, R9, P0 ;  /* 0x000000ffff277224 */ /* 0x000fd000000e0609 */
.L_x_4145:
[----:B------:R-:W1:Y:S01]  /*2550*/  LDC.64 R28, c[0x0][0x3a8] ;  /* 0x0000ea00ff1c7b82 */ /* 0x000e620000000a00 */
[----:B------:R-:W-:Y:S01]  /*2560*/  ISETP.NE.AND P0, PT, R0, R3, PT ;  /* 0x000000030000720c */ /* 0x000fe20003f05270 */
[----:B------:R2:W5:-:S12]  /*2570*/  LDG.E.128.CONSTANT R8, desc[UR6][R34.64] ;  /* 0x0000000622087981 */ /* 0x000558000c1e9d00 */
[----:B------:R-:W-:Y:S02]  /*2580*/  @!P0 IMAD R20, R4, 0x8, R1 ;  /* 0x0000000804148824 */ /* 0x000fe400078e0201 */
[----:B------:R-:W-:-:S04]  /*2590*/  @!P0 IMAD.MOV.U32 R37, RZ, RZ, R39 ;  /* 0x000000ffff258224 */ /* 0x000fc800078e0027 */
[----:B------:R-:W3:Y:S04]  /*25a0*/  @!P0 LDL.64 R20, [R20+0x8] ;  /* 0x0000080014148983 */ /* 0x000ee80000100a00 */
[----:B------:R-:W4:Y:S01]  /*25b0*/  @!P0 LDG.E.U16.CONSTANT R19, desc[UR6][R36.64] ;  /* 0x0000000624138981 */ /* 0x000f22000c1e9500 */
[----:B-1----:R-:W-:-:S05]  /*25c0*/  IMAD.WIDE R16, R29, 0x4, R34 ;  /* 0x000000041d107825 */ /* 0x002fca00078e0222 */
[----:B------:R2:W5:Y:S01]  /*25d0*/  LDG.E.128.CONSTANT R12, desc[UR6][R16.64] ;  /* 0x00000006100c7981 */ /* 0x000562000c1e9d00 */
[----:B------:R-:W1:Y:S01]  /*25e0*/  S2UR UR5, SR_CTAID.Y ;  /* 0x00000000000579c3 */ /* 0x000e620000002600 */
[----:B------:R-:W-:Y:S02]  /*25f0*/  @!P0 VIADD R38, R4, 0x1 ;  /* 0x0000000104268836 */ /* 0x000fe40000000000 */
[----:B------:R-:W-:Y:S01]  /*2600*/  IMAD.WIDE R32, R29, 0x4, R16 ;  /* 0x000000041d207825 */ /* 0x000fe200078e0210 */
[----:B-1----:R-:W-:Y:S02]  /*2610*/  ISETP.LE.AND P1, PT, R28, UR5, PT ;  /* 0x000000051c007c0c */ /* 0x002fe4000bf23270 */
[----:B---3--:R-:W-:Y:S02]  /*2620*/  @!P0 PRMT R31, R20, 0x7610, R31 ;  /* 0x00007610141f8816 */ /* 0x008fe4000000001f */
[----:B------:R-:W-:Y:S01]  /*2630*/  @!P0 PRMT R30, R21, 0x7610, R30 ;  /* 0x00007610151e8816 */ /* 0x000fe2000000001e */
[----:B----4-:R-:W-:Y:S01]  /*2640*/  @!P0 IMAD.IADD R3, R19, 0x1, R0 ;  /* 0x0000000113038824 */ /* 0x010fe200078e0200 */
[----:B------:R-:W-:Y:S01]  /*2650*/  @!P0 PRMT R31, R31, 0x7610, R20 ;  /* 0x000076101f1f8816 */ /* 0x000fe20000000014 */
[----:B------:R-:W-:Y:S01]  /*2660*/  VIADD R0, R0, 0x20 ;  /* 0x0000002000007836 */ /* 0x000fe20000000000 */
[----:B------:R-:W-:-:S05]  /*2670*/  @!P0 PRMT R30, R30, 0x7610, R21 ;  /* 0x000076101e1e8816 */ /* 0x000fca0000000015 */
[----:B--2---:R-:W-:Y:S05]  /*2680*/  @P1 BRA `(.L_x_4144) ;  /* 0x0000001000c01947 */ /* 0x004fea0003800000 */
[----:B------:R-:W2:Y:S01]  /*2690*/  LDG.E.128.CONSTANT R16, desc[UR6][R32.64] ;  /* 0x0000000620107981 */ /* 0x000ea2000c1e9d00 */
[C---:B0----5:R-:W-:Y:S01]  /*26a0*/  LOP3.LUT R27, R9.reuse, 0x380038, RZ, 0xc0, !PT ;  /* 0x00380038091b7812 */ /* 0x061fe200078ec0ff */
[----:B------:R-:W-:Y:S01]  /*26b0*/  IMAD.MOV.U32 R37, RZ, RZ, 0x3000 ;  /* 0x00003000ff257424 */ /* 0x000fe200078e00ff */
[----:B------:R-:W-:Y:S01]  /*26c0*/  LOP3.LUT R26, R9, 0x70007, RZ, 0xc0, !PT ;  /* 0x00070007091a7812 */ /* 0x000fe200078ec0ff */
[----:B------:R-:W0:Y:S01]  /*26d0*/  LDS.128 R20, [UR4] ;  /* 0x00000004ff147984 */ /* 0x000e220008000c00 */
[----:B------:R-:W-:Y:S01]  /*26e0*/  IMAD.MOV.U32 R24, RZ, RZ, 0x2400 ;  /* 0x00002400ff187424 */ /* 0x000fe200078e00ff */
[C---:B------:R-:W-:Y:S02]  /*26f0*/  LOP3.LUT R41, R10.reuse, 0x380038, RZ, 0xc0, !PT ;  /* 0x003800380a297812 */ /* 0x040fe400078ec0ff */
[----:B------:R-:W-:Y:S02]  /*2700*/  LOP3.LUT R40, R10, 0x70007, RZ, 0xc0, !PT ;  /* 0x000700070a287812 */ /* 0x000fe400078ec0ff */
[----:B------:R-:W-:-:S02]  /*2710*/  LOP3.LUT R25, R8, 0x380038, RZ, 0xc0, !PT ;  /* 0x0038003808197812 */ /* 0x000fc400078ec0ff */
[----:B------:R-:W-:Y:S02]  /*2720*/  LOP3.LUT R44, R27, 0x64006400, RZ, 0xfc, !PT ;  /* 0x640064001b2c7812 */ /* 0x000fe400078efcff */
[----:B------:R-:W-:Y:S02]  /*2730*/  LOP3.LUT R27, R26, 0x64006400, RZ, 0xfc, !PT ;  /* 0x640064001a1b7812 */ /* 0x000fe400078efcff */
[----:B------:R-:W-:Y:S02]  /*2740*/  LOP3.LUT R42, R41, 0x64006400, RZ, 0xfc, !PT ;  /* 0x64006400292a7812 */ /* 0x000fe400078efcff */
[----:B------:R-:W-:Y:S01]  /*2750*/  PRMT R37, R37, 0x5410, R24 ;  /* 0x0000541025257816 */ /* 0x000fe20000000018 */
[----:B------:R-:W-:Y:S01]  /*2760*/  HADD2 R27, R27, -1028, -1028 ;  /* 0xe404e4041b1b7430 */ /* 0x000fe20000000000 */
[----:B------:R-:W-:Y:S02]  /*2770*/  LOP3.LUT R41, R40, 0x64006400, RZ, 0xfc, !PT ;  /* 0x6400640028297812 */ /* 0x000fe400078efcff */
[----:B------:R-:W-:Y:S01]  /*2780*/  LOP3.LUT R24, R8, 0x70007, RZ, 0xc0, !PT ;  /* 0x0007000708187812 */ /* 0x000fe200078ec0ff */
[-C--:B------:R-:W-:Y:S01]  /*2790*/  HFMA2 R40, R42, R37.reuse.H0_H0, -132, -132 ;  /* 0xd820d8202a287431 */ /* 0x080fe20000040025 */
[----:B------:R-:W-:Y:S01]  /*27a0*/  LOP3.LUT R43, R11, 0x70007, RZ, 0xc0, !PT ;  /* 0x000700070b2b7812 */ /* 0x000fe200078ec0ff */
[----:B------:R-:W-:Y:S01]  /*27b0*/  HADD2 R41, R41, -1028, -1028 ;  /* 0xe404e40429297430 */ /* 0x000fe20000000000 */
[----:B------:R-:W-:Y:S01]  /*27c0*/  LOP3.LUT R26, R25, 0x64006400, RZ, 0xfc, !PT ;  /* 0x64006400191a7812 */ /* 0x000fe200078efcff */
[----:B------:R-:W-:Y:S01]  /*27d0*/  HFMA2 R44, R44, R37.H0_H0, -132, -132 ;  /* 0xd820d8202c2c7431 */ /* 0x000fe20000040025 */
[----:B------:R-:W-:-:S02]  /*27e0*/  LOP3.LUT R25, R24, 0x64006400, RZ, 0xfc, !PT ;  /* 0x6400640018197812 */ /* 0x000fc400078efcff */
[----:B------:R-:W-:Y:S01]  /*27f0*/  LOP3.LUT R43, R43, 0x64006400, RZ, 0xfc, !PT ;  /* 0x640064002b2b7812 */ /* 0x000fe200078efcff */
[----:B------:R-:W-:Y:S01]  /*2800*/  HFMA2 R24, R26, R37.H0_H0, -132, -132 ;  /* 0xd820d8201a187431 */ /* 0x000fe20000040025 */
[----:B------:R-:W-:Y:S01]  /*2810*/  SHF.R.U32.HI R42, RZ, 0x6, R10 ;  /* 0x00000006ff2a7819 */ /* 0x000fe2000001160a */
[----:B------:R-:W-:Y:S01]  /*2820*/  HADD2 R25, R25, -1028, -1028 ;  /* 0xe404e40419197430 */ /* 0x000fe20000000000 */
[----:B------:R-:W-:Y:S01]  /*2830*/  SHF.R.U32.HI R48, RZ, 0xe, R12 ;  /* 0x0000000eff307819 */ /* 0x000fe2000001160c */
[----:B------:R-:W-:Y:S01]  /*2840*/  HADD2 R43, R43, -1028, -1028 ;  /* 0xe404e4042b2b7430 */ /* 0x000fe20000000000 */
[----:B------:R-:W-:Y:S01]  /*2850*/  LOP3.LUT R45, R42, 0x70007, RZ, 0xc0, !PT ;  /* 0x000700072a2d7812 */ /* 0x000fe200078ec0ff */
[-C--:B0-----:R-:W-:Y:S02]  /*2860*/  HFMA2 R26, R27, R20.reuse, RZ ;  /* 0x000000141b1a7231 */ /* 0x081fe400000000ff */
[-C--:B------:R-:W-:Y:S02]  /*2870*/  HFMA2 R25, R25, R20.reuse, RZ.H0_H0 ;  /* 0x0000001419197231 */ /* 0x080fe400000400ff */
[-C--:B------:R-:W-:Y:S01]  /*2880*/  HFMA2 R27, R41, R20.reuse, RZ ;  /* 0x00000014291b7231 */ /* 0x080fe200000000ff */
[--C-:B------:R-:W-:Y:S01]  /*2890*/  SHF.R.U32.HI R41, RZ, 0x6, R9.reuse ;  /* 0x00000006ff297819 */ /* 0x100fe20000011609 */
[----:B------:R-:W-:Y:S01]  /*28a0*/  HFMA2 R43, R43, R20, RZ.H0_H0 ;  /* 0x000000142b2b7231 */ /* 0x000fe200000400ff */
        /* <DEDUP_REMOVED lines=8> */
[----:B------:R-:W-:Y:S02]  /*2930*/  LOP3.LUT R25, R9, 0x70007, RZ, 0xc0, !PT ;  /* 0x0007000709197812 */ /* 0x000fe400078ec0ff */
[----:B------:R-:W-:Y:S01]  /*2940*/  LOP3.LUT R26, R26, 0x64006400, RZ, 0xfc, !PT ;  /* 0x640064001a1a7812 */ /* 0x000fe200078efcff */
[----:B------:R-:W-:Y:S01]  /*2950*/  HFMA2 R46, R46, R37.H0_H0, -132, -132 ;  /* 0xd820d8202e2e7431 */ /* 0x000fe20000040025 */
[----:B------:R-:W-:Y:S02]  /*2960*/  LOP3.LUT R25, R25, 0x64006400, RZ, 0xfc, !PT ;  /* 0x6400640019197812 */ /* 0x000fe400078efcff */
[----:B------:R-:W-:Y:S01]  /*2970*/  LOP3.LUT R20, R20, 0x10001, RZ, 0xc0, !PT ;  /* 0x0001000114147812 */ /* 0x000fe200078ec0ff */
[----:B------:R-:W-:Y:S01]  /*2980*/  HADD2 R47, R26, -1028, -1028 ;  /* 0xe404e4041a2f7430 */ /* 0x000fe20000000000 */
[----:B------:R-:W-:Y:S01]  /*2990*/  SHF.R.U32.HI R27, RZ, 0xe, R13 ;  /* 0x0000000eff1b7819 */ /* 0x000fe2000001160d */
[----:B------:R-:W-:Y:S01]  /*29a0*/  HFMA2 R43, R46, R21, R43 ;  /* 0x000000152e2b7231 */ /* 0x000fe2000000002b */
[----:B------:R-:W-:Y:S01]  /*29b0*/  LOP3.LUT R26, R45, 0x64006400, RZ, 0xfc, !PT ;  /* 0x640064002d1a7812 */ /* 0x000fe200078efcff */
[----:B------:R-:W-:Y:S01]  /*29c0*/  HADD2 R25, R25, -1028, -1028 ;  /* 0xe404e40419197430 */ /* 0x000fe20000000000 */
[----:B------:R-:W-:Y:S01]  /*29d0*/  SHF.R.U32.HI R21, RZ, 0xf, R8 ;  /* 0x0000000fff157819 */ /* 0x000fe20000011608 */
[-C--:B------:R-:W-:Y:S01]  /*29e0*/  HFMA2 R44, R47, R22.reuse, R44 ;  /* 0x000000162f2c7231 */ /* 0x080fe2000000002c */
[----:B------:R-:W-:Y:S01]  /*29f0*/  SHF.R.U32.HI R8, RZ, 0x6, R11 ;  /* 0x00000006ff087819 */ /* 0x000fe2000001160b */
[----:B------:R-:W-:Y:S01]  /*2a00*/  HFMA2 R24, R25, R22, R24 ;  /* 0x0000001619187231 */ /* 0x000fe20000000018 */
[----:B------:R-:W-:Y:S01]  /*2a10*/  LOP3.LUT R20, R20, 0x20002, R27, 0xf8, !PT ;  /* 0x0002000214147812 */ /* 0x000fe200078ef81b */
[----:B------:R-:W-:Y:S01]  /*2a20*/  HADD2 R27, R26, -1028, -1028 ;  /* 0xe404e4041a1b7430 */ /* 0x000fe20000000000 */
[----:B------:R-:W-:-:S02]  /*2a30*/  LOP3.LUT R45, R8, 0x70007, RZ, 0xc0, !PT ;  /* 0x00070007082d7812 */ /* 0x000fc400078ec0ff */
[----:B------:R-:W-:Y:S01]  /*2a40*/  LOP3.LUT R26, R41, 0x380038, RZ, 0xc0, !PT ;  /* 0x00380038291a7812 */ /* 0x000fe200078ec0ff */
[-C--:B------:R-:W-:Y:S01]  /*2a50*/  HFMA2 R40, R27, R22.reuse, R40 ;  /* 0x000000161b287231 */ /* 0x080fe20000000028 */
[----:B------:R-:W-:Y:S02]  /*2a60*/  LOP3.LUT R25, R9, 0x380038, RZ, 0xc0, !PT ;  /* 0x0038003809197812 */ /* 0x000fe400078ec0ff */
[----:B------:R-:W-:Y:S02]  /*2a70*/  LOP3.LUT R45, R45, 0x64006400, RZ, 0xfc, !PT ;  /* 0x640064002d2d7812 */ /* 0x000fe400078efcff */
[----:B------:R-:W-:Y:S02]  /*2a80*/  LOP3.LUT R50, R26, 0x64006400, RZ, 0xfc, !PT ;  /* 0x640064001a327812 */ /* 0x000fe400078efcff */
[----:B------:R-:W-:Y:S01]  /*2a90*/  LOP3.LUT R27, R42, 0x380038, RZ, 0xc0, !PT ;  /* 0x003800382a1b7812 */ /* 0x000fe200078ec0ff */
[----:B------:R-:W-:Y:S01]  /*2aa0*/  HADD2 R52, R45, -1028, -1028 ;  /* 0xe404e4042d347430 */ /* 0x000fe20000000000 */
[----:B------:R-:W-:Y:S01]  /*2ab0*/  LOP3.LUT R46, R25, 0x64006400, RZ, 0xfc, !PT ;  /* 0x64006400192e7812 */ /* 0x000fe200078efcff */
[-C--:B------:R-:W-:Y:S01]  /*2ac0*/  HFMA2 R25, R50, R37.reuse.H0_H0, -132, -132 ;  /* 0xd820d82032197431 */ /* 0x080fe20000040025 */
[----:B------:R-:W-:Y:S01]  /*2ad0*/  LOP3.LUT R26, R27, 0x64006400, RZ, 0xfc, !PT ;  /* 0x640064001b1a7812 */ /* 0x000fe200078efcff */
[----:B------:R-:W-:Y:S01]  /*2ae0*/  HFMA2 R43, R52, R22, R43 ;  /* 0x00000016342b7231 */ /* 0x000fe2000000002b */
[----:B------:R-:W-:Y:S01]  /*2af0*/  SHF.R.U32.HI R22, RZ, 0xf, R10 ;  /* 0x0000000fff167819 */ /* 0x000fe2000001160a */
[----:B------:R-:W-:Y:S01]  /*2b00*/  HFMA2 R45, R46, R37.H0_H0, -132, -132 ;  /* 0xd820d8202e2d7431 */ /* 0x000fe20000040025 */
[----:B------:R-:W-:Y:S01]  /*2b10*/  SHF.R.U32.HI R46, RZ, 0xf, R11 ;  /* 0x0000000fff2e7819 */ /* 0x000fe2000001160b */
[-C--:B------:R-:W-:Y:S01]  /*2b20*/  HFMA2 R44, R25, R23.reuse, R44 ;  /* 0x00000017192c7231 */ /* 0x080fe2000000002c */
[----:B------:R-:W-:Y:S01]  /*2b30*/  SHF.R.U32.HI R11, RZ, 0xe, R14 ;  /* 0x0000000eff0b7819 */ /* 0x000fe2000001160e */
[----:B------:R-:W-:-:S02]  /*2b40*/  HFMA2 R45, R45, R23, R24 ;  /* 0x000000172d2d7231 */ /* 0x000fc40000000018 */
[----:B------:R-:W-:Y:S01]  /*2b50*/  HFMA2 R47, R26, R37.H0_H0, -132, -132 ;  /* 0xd820d8201a2f7431 */ /* 0x000fe20000040025 */
[----:B------:R-:W-:Y:S01]  /*2b60*/  LOP3.LUT R22, R22, 0x10001, RZ, 0xc0, !PT ;  /* 0x0001000116167812 */ /* 0x000fe200078ec0ff */
[----:B------:R-:W0:Y:S01]  /*2b70*/  LDS.128 R24, [UR4+0x10] ;  /* 0x00001004ff187984 */ /* 0x000e220008000c00 */
[----:B------:R-:W-:Y:S01]  /*2b80*/  LOP3.LUT R21, R21, 0x10001, RZ, 0xc0, !PT ;  /* 0x0001000115157812 */ /* 0x000fe200078ec0ff */
[----:B------:R-:W-:Y:S01]  /*2b90*/  HFMA2 R10, R47, R23, R40 ;  /* 0x000000172f0a7231 */ /* 0x000fe20000000028 */
[----:B------:R-:W-:Y:S02]  /*2ba0*/  LOP3.LUT R40, R46, 0x10001, RZ, 0xc0, !PT ;  /* 0x000100012e287812 */ /* 0x000fe400078ec0ff */
[----:B------:R-:W-:Y:S02]  /*2bb0*/  SHF.R.U32.HI R47, RZ, 0xe, R15 ;  /* 0x0000000eff2f7819 */ /* 0x000fe4000001160f */
[----:B------:R-:W-:Y:S02]  /*2bc0*/  LOP3.LUT R22, R22, 0x20002, R11, 0xf8, !PT ;  /* 0x0002000216167812 */ /* 0x000fe400078ef80b */
[----:B------:R-:W-:-:S02]  /*2bd0*/  LOP3.LUT R21, R21, 0x20002, R48, 0xf8, !PT ;  /* 0x0002000215157812 */ /* 0x000fc400078ef830 */
[----:B------:R-:W-:Y:S02]  /*2be0*/  LOP3.LUT R40, R40, 0x20002, R47, 0xf8, !PT ;  /* 0x0002000228287812 */ /* 0x000fe400078ef82f */
[----:B------:R-:W-:Y:S02]  /*2bf0*/  LOP3.LUT R47, R8, 0x380038, RZ, 0xc0, !PT ;  /* 0x00380038082f7812 */ /* 0x000fe400078ec0ff */
[----:B------:R-:W-:Y:S02]  /*2c00*/  LOP3.LUT R9, R9, 0x1c001c0, RZ, 0xc0, !PT ;  /* 0x01c001c009097812 */ /* 0x000fe400078ec0ff */
[----:B------:R-:W-:Y:S02]  /*2c10*/  LOP3.LUT R41, R41, 0x1c001c0, RZ, 0xc0, !PT ;  /* 0x01c001c029297812 */ /* 0x000fe400078ec0ff */
[----:B--2---:R-:W-:Y:S02]  /*2c20*/  SHF.R.U32.HI R11, RZ, 0xd, R17 ;  /* 0x0000000dff0b7819 */ /* 0x004fe40000011611 */
[----:B------:R-:W-:-:S02]  /*2c30*/  SHF.R.U32.HI R46, RZ, 0xd, R16 ;  /* 0x0000000dff2e7819 */ /* 0x000fc40000011610 */
[----:B------:R-:W-:Y:S02]  /*2c40*/  LOP3.LUT R20, R20, 0x40004, R11, 0xf8, !PT ;  /* 0x0004000414147812 */ /* 0x000fe400078ef80b */
[----:B------:R-:W-:Y:S02]  /*2c50*/  SHF.R.U32.HI R11, RZ, 0xd, R18 ;  /* 0x0000000dff0b7819 */ /* 0x000fe40000011612 */
[----:B------:R-:W-:Y:S02]  /*2c60*/  LOP3.LUT R21, R21, 0x40004, R46, 0xf8, !PT ;  /* 0x0004000415157812 */ /* 0x000fe400078ef82e */
[----:B------:R-:W-:Y:S02]  /*2c70*/  LOP3.LUT R46, R47, 0x64006400, RZ, 0xfc, !PT ;  /* 0x640064002f2e7812 */ /* 0x000fe400078efcff */
[----:B------:R-:W-:Y:S02]  /*2c80*/  LOP3.LUT R22, R22, 0x40004, R11, 0xf8, !PT ;  /* 0x0004000416167812 */ /* 0x000fe400078ef80b */
[----:B------:R-:W-:Y:S01]  /*2c90*/  SHF.R.U32.HI R11, RZ, 0xd, R19 ;  /* 0x0000000dff0b7819 */ /* 0x000fe20000011613 */
[----:B------:R-:W-:Y:S01]  /*2ca0*/  HFMA2 R46, R46, R37.H0_H0, -132, -132 ;  /* 0xd820d8202e2e7431 */ /* 0x000fe20000040025 */
[----:B------:R-:W-:-:S02]  /*2cb0*/  LOP3.LUT R21, R21, 0x64006400, RZ, 0xfc, !PT ;  /* 0x6400640015157812 */ /* 0x000fc400078efcff */
[----:B------:R-:W-:Y:S01]  /*2cc0*/  LOP3.LUT R40, R40, 0x40004, R11, 0xf8, !PT ;  /* 0x0004000428287812 */ /* 0x000fe200078ef80b */
[----:B------:R-:W-:Y:S01]  /*2cd0*/  HFMA2 R43, R46, R23, R43 ;  /* 0x000000172e2b7231 */ /* 0x000fe2000000002b */
[----:B------:R-:W-:Y:S02]  /*2ce0*/  LOP3.LUT R11, R42, 0x1c001c0, RZ, 0xc0, !PT ;  /* 0x01c001c02a0b7812 */ /* 0x000fe400078ec0ff */
[----:B------:R-:W-:Y:S02]  /*2cf0*/  LOP3.LUT R42, R9, 0x64006400, RZ, 0xfc, !PT ;  /* 0x64006400092a7812 */ /* 0x000fe400078efcff */
[----:B------:R-:W-:Y:S02]  /*2d00*/  LOP3.LUT R23, R8, 0x1c001c0, RZ, 0xc0, !PT ;  /* 0x01c001c008177812 */ /* 0x000fe400078ec0ff */
[----:B------:R-:W-:Y:S01]  /*2d10*/  LOP3.LUT R8, R41, 0x64006400, RZ, 0xfc, !PT ;  /* 0x6400640029087812 */ /* 0x000fe200078efcff */
[----:B------:R-:W-:Y:S01]  /*2d20*/  HFMA2 R48, R42, R37.H1_H1, -20, -20 ;  /* 0xcd00cd002a307431 */ /* 0x000fe20000060025 */
[----:B------:R-:W-:-:S02]  /*2d30*/  LOP3.LUT R9, R12, 0x70007, RZ, 0xc0, !PT ;  /* 0x000700070c097812 */ /* 0x000fc400078ec0ff */
[----:B------:R-:W-:Y:S01]  /*2d40*/  LOP3.LUT R42, R23, 0x64006400, RZ, 0xfc, !PT ;  /* 0x64006400172a7812 */ /* 0x000fe200078efcff */
[-C--:B0-----:R-:W-:Y:S01]  /*2d50*/  HFMA2 R45, R48, R24.reuse, R45 ;  /* 0x00000018302d7231 */ /* 0x081fe2000000002d */
[----:B------:R-:W-:Y:S01]  /*2d60*/  LOP3.LUT R46, R11, 0x64006400, RZ, 0xfc, !PT ;  /* 0x640064000b2e7812 */ /* 0x000fe200078efcff */
[-C--:B------:R-:W-:Y:S01]  /*2d70*/  HFMA2 R11, R8, R37.reuse.H1_H1, -20, -20 ;  /* 0xcd00cd00080b7431 */ /* 0x080fe20000060025 */
[----:B------:R-:W-:Y:S01]  /*2d80*/  LOP3.LUT R9, R9, 0x64006400, RZ, 0xfc, !PT ;  /* 0x6400640009097812 */ /* 0x000fe200078efcff */
[-C--:B------:R-:W-:Y:S01]  /*2d90*/  HFMA2 R8, R42, R37.reuse.H1_H1, -20, -20 ;  /* 0xcd00cd002a087431 */ /* 0x080fe20000060025 */
[----:B------:R-:W-:Y:S01]  /*2da0*/  LOP3.LUT R20, R20, 0x64006400, RZ, 0xfc, !PT ;  /* 0x6400640014147812 */ /* 0x000fe200078efcff */
[----:B------:R-:W-:Y:S02]  /*2db0*/  HFMA2 R23, R46, R37.H1_H1, -20, -20 ;  /* 0xcd00cd002e177431 */ /* 0x000fe40000060025 */
[----:B------:R-:W-:Y:S02]  /*2dc0*/  HFMA2 R44, R11, R24, R44 ;  /* 0x000000180b2c7231 */ /* 0x000fe4000000002c */
[----:B------:R-:W-:-:S02]  /*2dd0*/  HADD2 R42, R9, -1028, -1028 ;  /* 0xe404e404092a7430 */ /* 0x000fc40000000000 */
[-C--:B------:R-:W-:Y:S01]  /*2de0*/  HFMA2 R41, R8, R24.reuse, R43 ;  /* 0x0000001808297231 */ /* 0x080fe2000000002b */
[----:B------:R-:W-:Y:S01]  /*2df0*/  LOP3.LUT R8, R13, 0x70007, RZ, 0xc0, !PT ;  /* 0x000700070d087812 */ /* 0x000fe200078ec0ff */
[----:B------:R-:W-:Y:S01]  /*2e00*/  HFMA2 R10, R23, R24, R10 ;  /* 0x00000018170a7231 */ /* 0x000fe2000000000a */
[----:B------:R-:W-:Y:S01]  /*2e10*/  LOP3.LUT R11, R14, 0x70007, RZ, 0xc0, !PT ;  /* 0x000700070e0b7812 */ /* 0x000fe200078ec0ff */
[----:B------:R-:W-:Y:S01]  /*2e20*/  HFMA2 R24, R42, R25, R45 ;  /* 0x000000192a187231 */ /* 0x000fe2000000002d */
        /* <DEDUP_REMOVED lines=14> */
[----:B------:R-:W-:Y:S01]  /*2f10*/  SHF.R.U32.HI R13, RZ, 0x6, R13 ;  /* 0x00000006ff0d7819 */ /* 0x000fe2000001160d */
[----:B------:R-:W-:Y:S02]  /*2f20*/  HFMA2 R43, R8, R37.H0_H0, -132, -132 ;  /* 0xd820d820082b7431 */ /* 0x000fe40000040025 */
[----:B------:R-:W-:Y:S01]  /*2f30*/  HFMA2 R41, R46, R25, R41 ;  /* 0x000000192e297231 */ /* 0x000fe20000000029 */
[----:B------:R-:W0:Y:S01]  /*2f40*/  LDS.128 R8, [UR4+0x20] ;  /* 0x00002004ff087984 */ /* 0x000e220008000c00 */
[----:B------:R-:W-:Y:S01]  /*2f50*/  HFMA2 R45, R42, R37.H0_H0, -132, -132 ;  /* 0xd820d8202a2d7431 */ /* 0x000fe20000040025 */
[----:B------:R-:W-:Y:S01]  /*2f60*/  LOP3.LUT R42, R14, 0x380038, RZ, 0xc0, !PT ;  /* 0x003800380e2a7812 */ /* 0x000fe200078ec0ff */
[-C--:B------:R-:W-:Y:S01]  /*2f70*/  HFMA2 R25, R43, R26.reuse, R24 ;  /* 0x0000001a2b197231 */ /* 0x080fe20000000018 */
[----:B------:R-:W-:Y:S01]  /*2f80*/  LOP3.LUT R43, R15, 0x380038, RZ, 0xc0, !PT ;  /* 0x003800380f2b7812 */ /* 0x000fe200078ec0ff */
[----:B------:R-:W-:Y:S01]  /*2f90*/  HFMA2 R24, R45, R26, R44 ;  /* 0x0000001a2d187231 */ /* 0x000fe2000000002c */
[----:B------:R-:W-:-:S02]  /*2fa0*/  LOP3.LUT R46, R42, 0x64006400, RZ, 0xfc, !PT ;  /* 0x640064002a2e7812 */ /* 0x000fc400078efcff */
[----:B------:R-:W-:Y:S02]  /*2fb0*/  LOP3.LUT R42, R12, 0x70007, RZ, 0xc0, !PT ;  /* 0x000700070c2a7812 */ /* 0x000fe400078ec0ff */
[----:B------:R-:W-:Y:S01]  /*2fc0*/  LOP3.LUT R48, R43, 0x64006400, RZ, 0xfc, !PT ;  /* 0x640064002b307812 */ /* 0x000fe200078efcff */
[-C--:B------:R-:W-:Y:S01]  /*2fd0*/  HFMA2 R46, R46, R37.reuse.H0_H0, -132, -132 ;  /* 0xd820d8202e2e7431 */ /* 0x080fe20000040025 */
[----:B------:R-:W-:Y:S02]  /*2fe0*/  LOP3.LUT R44, R13, 0x70007, RZ, 0xc0, !PT ;  /* 0x000700070d2c7812 */ /* 0x000fe400078ec0ff */
[----:B------:R-:W-:Y:S01]  /*2ff0*/  LOP3.LUT R43, R42, 0x64006400, RZ, 0xfc, !PT ;  /* 0x640064002a2b7812 */ /* 0x000fe200078efcff */
[----:B------:R-:W-:Y:S01]  /*3000*/  HFMA2 R48, R48, R37.H0_H0, -132, -132 ;  /* 0xd820d82030307431 */ /* 0x000fe20000040025 */
[----:B------:R-:W-:Y:S01]  /*3010*/  LOP3.LUT R42, R44, 0x64006400, RZ, 0xfc, !PT ;  /* 0x640064002c2a7812 */ /* 0x000fe200078efcff */
[-C--:B------:R-:W-:Y:S01]  /*3020*/  HFMA2 R23, R46, R26.reuse, R23 ;  /* 0x0000001a2e177231 */ /* 0x080fe20000000017 */
[----:B------:R-:W-:Y:S01]  /*3030*/  SHF.R.U32.HI R14, RZ, 0x6, R14 ;  /* 0x00000006ff0e7819 */ /* 0x000fe2000001160e */
[----:B------:R-:W-:Y:S01]  /*3040*/  HADD2 R44, R43, -1028, -1028 ;  /* 0xe404e4042b2c7430 */ /* 0x000fe20000000000 */
[----:B------:R-:W-:Y:S01]  /*3050*/  SHF.R.U32.HI R15, RZ, 0x6, R15 ;  /* 0x00000006ff0f7819 */ /* 0x000fe2000001160f */
        /* <DEDUP_REMOVED lines=16> */
[----:B------:R-:W-:Y:S02]  /*3160*/  LOP3.LUT R44, R44, 0x64006400, RZ, 0xfc, !PT ;  /* 0x640064002c2c7812 */ /* 0x000fe400078efcff */
[----:B------:R-:W-:Y:S01]  /*3170*/  LOP3.LUT R42, R42, 0x64006400, RZ, 0xfc, !PT ;  /* 0x640064002a2a7812 */ /* 0x000fe200078efcff */
[-C--:B------:R-:W-:Y:S01]  /*3180*/  HFMA2 R26, R26, R37.reuse.H0_H0, -132, -132 ;  /* 0xd820d8201a1a7431 */ /* 0x080fe20000040025 */
[----:B------:R-:W-:Y:S01]  /*3190*/  LOP3.LUT R27, R15, 0x380038, RZ, 0xc0, !PT ;  /* 0x003800380f1b7812 */ /* 0x000fe200078ec0ff */
[-C--:B------:R-:W-:Y:S01]  /*31a0*/  HFMA2 R44, R44, R37.reuse.H0_H0, -132, -132 ;  /* 0xd820d8202c2c7431 */ /* 0x080fe20000040025 */
[----:B------:R-:W-:Y:S01]  /*31b0*/  LOP3.LUT R12, R12, 0x1c001c0, RZ, 0xc0, !PT ;  /* 0x01c001c00c0c7812 */ /* 0x000fe200078ec0ff */
[----:B------:R-:W-:-:S02]  /*31c0*/  HFMA2 R43, R42, R37.H0_H0, -132, -132 ;  /* 0xd820d8202a2b7431 */ /* 0x000fc40000040025 */
[-C--:B0-----:R-:W-:Y:S01]  /*31d0*/  HFMA2 R25, R26, R8.reuse, R25 ;  /* 0x000000081a197231 */ /* 0x081fe20000000019 */
[----:B------:R-:W-:Y:S01]  /*31e0*/  LOP3.LUT R42, R27, 0x64006400, RZ, 0xfc, !PT ;  /* 0x640064001b2a7812 */ /* 0x000fe200078efcff */
[-C--:B------:R-:W-:Y:S01]  /*31f0*/  HFMA2 R26, R44, R8.reuse, R23 ;  /* 0x000000082c1a7231 */ /* 0x080fe20000000017 */
[----:B------:R-:W-:Y:S01]  /*3200*/  LOP3.LUT R23, R14, 0x1c001c0, RZ, 0xc0, !PT ;  /* 0x01c001c00e177812 */ /* 0x000fe200078ec0ff */
[-C--:B------:R-:W-:Y:S01]  /*3210*/  HFMA2 R24, R43, R8.reuse, R24 ;  /* 0x000000082b187231 */ /* 0x080fe20000000018 */
[----:B------:R-:W-:Y:S01]  /*3220*/  LOP3.LUT R15, R15, 0x1c001c0, RZ, 0xc0, !PT ;  /* 0x01c001c00f0f7812 */ /* 0x000fe200078ec0ff */
[----:B------:R-:W-:Y:S01]  /*3230*/  HFMA2 R46, R42, R37.H0_H0, -132, -132 ;  /* 0xd820d8202a2e7431 */ /* 0x000fe20000040025 */
[----:B------:R-:W-:Y:S02]  /*3240*/  LOP3.LUT R13, R13, 0x1c001c0, RZ, 0xc0, !PT ;  /* 0x01c001c00d0d7812 */ /* 0x000fe400078ec0ff */
[----:B------:R-:W-:Y:S01]  /*3250*/  LOP3.LUT R12, R12, 0x64006400, RZ, 0xfc, !PT ;  /* 0x640064000c0c7812 */ /* 0x000fe200078efcff */
[----:B------:R-:W-:Y:S01]  /*3260*/  HFMA2 R8, R46, R8, R41 ;  /* 0x000000082e087231 */ /* 0x000fe20000000029 */
[----:B------:R-:W-:-:S02]  /*3270*/  LOP3.LUT R42, R23, 0x64006400, RZ, 0xfc, !PT ;  /* 0x64006400172a7812 */ /* 0x000fc400078efcff */
[----:B------:R-:W-:Y:S01]  /*3280*/  LOP3.LUT R44, R15, 0x64006400, RZ, 0xfc, !PT ;  /* 0x640064000f2c7812 */ /* 0x000fe200078efcff */
[-C--:B------:R-:W-:Y:S01]  /*3290*/  HFMA2 R12, R12, R37.reuse.H1_H1, -20, -20 ;  /* 0xcd00cd000c0c7431 */ /* 0x080fe20000060025 */
[----:B------:R-:W-:Y:S01]  /*32a0*/  LOP3.LUT R14, R13, 0x64006400, RZ, 0xfc, !PT ;  /* 0x640064000d0e7812 */ /* 0x000fe200078efcff */
[-C--:B------:R-:W-:Y:S01]  /*32b0*/  HFMA2 R13, R42, R37.reuse.H1_H1, -20, -20 ;  /* 0xcd00cd002a0d7431 */ /* 0x080fe20000060025 */
[----:B------:R-:W-:Y:S01]  /*32c0*/  LOP3.LUT R43, R16, 0x70007, RZ, 0xc0, !PT ;  /* 0x00070007102b7812 */ /* 0x000fe200078ec0ff */
[----:B------:R-:W-:Y:S02]  /*32d0*/  HFMA2 R15, R44, R37.H1_H1, -20, -20 ;  /* 0xcd00cd002c0f7431 */ /* 0x000fe40000060025 */
[----:B------:R-:W-:Y:S02]  /*32e0*/  HFMA2 R41, R12, R9, R25 ;  /* 0x000000090c297231 */ /* 0x000fe40000000019 */
[----:B------:R-:W-:Y:S02]  /*32f0*/  HFMA2 R27, R14, R37.H1_H1, -20, -20 ;  /* 0xcd00cd000e1b7431 */ /* 0x000fe40000060025 */
[----:B------:R-:W-:-:S02]  /*3300*/  HFMA2 R26, R13, R9, R26 ;  /* 0x000000090d1a7231 */ /* 0x000fc4000000001a */
[-C--:B------:R-:W-:Y:S01]  /*3310*/  HFMA2 R25, R15, R9.reuse, R8 ;  /* 0x000000090f197231 */ /* 0x080fe20000000008 */
[----:B------:R-:W-:Y:S01]  /*3320*/  LOP3.LUT R44, R17, 0x70007, RZ, 0xc0, !PT ;  /* 0x00070007112c7812 */ /* 0x000fe200078ec0ff */
[----:B------:R-:W0:Y:S01]  /*3330*/  LDS.128 R12, [UR4+0x30] ;  /* 0x00003004ff0c7984 */ /* 0x000e220008000c00 */
[----:B------:R-:W-:Y:S01]  /*3340*/  LOP3.LUT R45, R18, 0x70007, RZ, 0xc0, !PT ;  /* 0x00070007122d7812 */ /* 0x000fe200078ec0ff */
[----:B------:R-:W-:Y:S01]  /*3350*/  HFMA2 R27, R27, R9, R24 ;  /* 0x000000091b1b7231 */ /* 0x000fe20000000018 */
[----:B------:R-:W-:Y:S02]  /*3360*/  LOP3.LUT R42, R16, 0x380038, RZ, 0xc0, !PT ;  /* 0x00380038102a7812 */ /* 0x000fe400078ec0ff */
[----:B------:R-:W-:Y:S02]  /*3370*/  SHF.R.U32.HI R8, RZ, 0x6, R16 ;  /* 0x00000006ff087819 */ /* 0x000fe40000011610 */
[----:B------:R-:W-:Y:S02]  /*3380*/  LOP3.LUT R46, R19, 0x70007, RZ, 0xc0, !PT ;  /* 0x00070007132e7812 */ /* 0x000fe400078ec0ff */
[----:B------:R-:W-:-:S02]  /*3390*/  LOP3.LUT R44, R44, 0x64006400, RZ, 0xfc, !PT ;  /* 0x640064002c2c7812 */ /* 0x000fc400078efcff */
[----:B------:R-:W-:Y:S02]  /*33a0*/  LOP3.LUT R23, R17, 0x380038, RZ, 0xc0, !PT ;  /* 0x0038003811177812 */ /* 0x000fe400078ec0ff */
[----:B------:R-:W-:Y:S01]  /*33b0*/  SHF.R.U32.HI R9, RZ, 0x6, R17 ;  /* 0x00000006ff097819 */ /* 0x000fe20000011611 */
[----:B------:R-:W-:Y:S01]  /*33c0*/  HADD2 R44, R44, -1028, -1028 ;  /* 0xe404e4042c2c7430 */ /* 0x000fe20000000000 */
[----:B------:R-:W-:Y:S02]  /*33d0*/  LOP3.LUT R24, R18, 0x380038, RZ, 0xc0, !PT ;  /* 0x0038003812187812 */ /* 0x000fe400078ec0ff */
[----:B------:R-:W-:Y:S01]  /*33e0*/  SHF.R.U32.HI R16, RZ, 0x6, R18 ;  /* 0x00000006ff107819 */ /* 0x000fe20000011612 */
[----:B------:R-:W-:Y:S01]  /*33f0*/  HFMA2 R27, R44, R10, R27 ;  /* 0x0000000a2c1b7231 */ /* 0x000fe2000000001b */
[----:B------:R-:W-:Y:S02]  /*3400*/  LOP3.LUT R43, R43, 0x64006400, RZ, 0xfc, !PT ;  /* 0x640064002b2b7812 */ /* 0x000fe400078efcff */
[----:B------:R-:W-:-:S02]  /*3410*/  LOP3.LUT R18, R19, 0x380038, RZ, 0xc0, !PT ;  /* 0x0038003813127812 */ /* 0x000fc400078ec0ff */
[----:B------:R-:W-:Y:S01]  /*3420*/  SHF.R.U32.HI R17, RZ, 0x6, R19 ;  /* 0x00000006ff117819 */ /* 0x000fe20000011613 */
        /* <DEDUP_REMOVED lines=11> */
[----:B------:R-:W-:Y:S01]  /*34e0*/  HFMA2 R19, R46, R10, R25 ;  /* 0x0000000a2e137231 */ /* 0x000fe20000000019 */
[----:B------:R-:W-:Y:S01]  /*34f0*/  LOP3.LUT R42, R23, 0x64006400, RZ, 0xfc, !PT ;  /* 0x64006400172a7812 */ /* 0x000fe200078efcff */
[----:B------:R-:W-:Y:S01]  /*3500*/  HFMA2 R10, R44, R11, R41 ;  /* 0x0000000b2c0a7231 */ /* 0x000fe20000000029 */
[----:B------:R-:W-:Y:S02]  /*3510*/  LOP3.LUT R44, R24, 0x64006400, RZ, 0xfc, !PT ;  /* 0x64006400182c7812 */ /* 0x000fe400078efcff */
[----:B------:R-:W-:Y:S01]  /*3520*/  LOP3.LUT R23, R8, 0x70007, RZ, 0xc0, !PT ;  /* 0x0007000708177812 */ /* 0x000fe200078ec0ff */
[-C--:B------:R-:W-:Y:S01]  /*3530*/  HFMA2 R42, R42, R37.reuse.H0_H0, -132, -132 ;  /* 0xd820d8202a2a7431 */ /* 0x080fe20000040025 */
[----:B------:R-:W-:Y:S01]  /*3540*/  LOP3.LUT R24, R9, 0x70007, RZ, 0xc0, !PT ;  /* 0x0007000709187812 */ /* 0x000fe200078ec0ff */
[----:B------:R-:W-:Y:S01]  /*3550*/  HFMA2 R25, R44, R37.H0_H0, -132, -132 ;  /* 0xd820d8202c197431 */ /* 0x000fe20000040025 */
[----:B------:R-:W-:Y:S01]  /*3560*/  LOP3.LUT R23, R23, 0x64006400, RZ, 0xfc, !PT ;  /* 0x6400640017177812 */ /* 0x000fe200078efcff */
[----:B------:R-:W-:Y:S01]  /*3570*/  HFMA2 R27, R42, R11, R27 ;  /* 0x0000000b2a1b7231 */ /* 0x000fe2000000001b */
[----:B------:R-:W-:Y:S01]  /*3580*/  LOP3.LUT R24, R24, 0x64006400, RZ, 0xfc, !PT ;  /* 0x6400640018187812 */ /* 0x000fe200078efcff */
[----:B------:R-:W-:-:S02]  /*3590*/  HFMA2 R42, R18, R37.H0_H0, -132, -132 ;  /* 0xd820d820122a7431 */ /* 0x000fc40000040025 */
[-C--:B------:R-:W-:Y:S02]  /*35a0*/  HFMA2 R18, R25, R11.reuse, R26 ;  /* 0x0000000b19127231 */ /* 0x080fe4000000001a */
[----:B------:R-:W-:Y:S01]  /*35b0*/  HADD2 R23, R23, -1028, -1028 ;  /* 0xe404e40417177430 */ /* 0x000fe20000000000 */
[----:B------:R-:W-:Y:S01]  /*35c0*/  LOP3.LUT R43, R43, 0x64006400, RZ, 0xfc, !PT ;  /* 0x640064002b2b7812 */ /* 0x000fe200078efcff */
[----:B------:R-:W-:Y:S01]  /*35d0*/  HADD2 R24, R24, -1028, -1028 ;  /* 0xe404e40418187430 */ /* 0x000fe20000000000 */
[----:B------:R-:W-:Y:S01]  /*35e0*/  LOP3.LUT R25, R9, 0x380038, RZ, 0xc0, !PT ;  /* 0x0038003809197812 */ /* 0x000fe200078ec0ff */
[----:B------:R-:W-:Y:S02]  /*35f0*/  HFMA2 R19, R42, R11, R19 ;  /* 0x0000000b2a137231 */ /* 0x000fe40000000013 */
[-C--:B0-----:R-:W-:Y:S02]  /*3600*/  HFMA2 R11, R23, R12.reuse, R10 ;  /* 0x0000000c170b7231 */ /* 0x081fe4000000000a */
        /* <DEDUP_REMOVED lines=8> */
[----:B------:R-:W-:Y:S01]  /*3690*/  HADD2 R27, R27, -1028, -1028 ;  /* 0xe404e4041b1b7430 */ /* 0x000fe20000000000 */
[----:B------:R-:W-:Y:S02]  /*36a0*/  LOP3.LUT R24, R23, 0x64006400, RZ, 0xfc, !PT ;  /* 0x6400640017187812 */ /* 0x000fe400078efcff */
        /* <DEDUP_REMOVED lines=46> */
.L_x_4144:
[----:B------:R-:W-:Y:S01]  /*3990*/  ISETP.GE.AND P1, PT, R0, R7, PT ;  /* 0x000000070000720c */ /* 0x000fe20003f26270 */
[----:B------:R-:W-:Y:S01]  /*39a0*/  UIADD3 UR4, UPT, UPT, UR4, 0x40, URZ ;  /* 0x0000004004047890 */ /* 0x000fe2000fffe0ff */
[----:B------:R-:W-:Y:S01]  /*39b0*/  IADD3 R36, P2, PT, R36, 0x80, RZ ;  /* 0x0000008024247810 */ /* 0x000fe20007f5e0ff */
[----:B-----5:R-:W-:Y:S02]  /*39c0*/  IMAD.MOV.U32 R8, RZ, RZ, R34 ;  /* 0x000000ffff087224 */ /* 0x020fe400078e0022 */
[----:B------:R-:W-:Y:S02]  /*39d0*/  IMAD.MOV.U32 R9, RZ, RZ, R35 ;  /* 0x000000ffff097224 */ /* 0x000fe400078e0023 */
[----:B------:R-:W-:Y:S02]  /*39e0*/  @!P0 IMAD.MOV.U32 R4, RZ, RZ, R38 ;  /* 0x000000ffff048224 */ /* 0x000fe400078e0026 */
[----:B------:R-:W-:Y:S02]  /*39f0*/  IMAD.X R39, RZ, RZ, R39, P2 ;  /* 0x000000ffff277224 */ /* 0x000fe400010e0627 */
[----:B------:R-:W-:-:S02]  /*3a00*/  IMAD.WIDE R34, R29, 0x4, R32 ;  /* 0x000000041d227825 */ /* 0x000fc400078e0220 */
[----:B------:R-:W-:Y:S05]  /*3a10*/  @!P1 BRA `(.L_x_4145) ;  /* 0xffffffe800cc9947 */ /* 0x000fea000383ffff */
[----:B------:R-:W-:-:S07]  /*3a20*/  IMAD.WIDE R34, R29, 0xc, R8 ;  /* 0x0000000c1d227825 */ /* 0x000fce00078e0208 */
.L_x_4143:
[----:B------:R-:W1:Y:S01]  /*3a30*/  LDCU UR8, c[0x0][0x3dc] ;  /* 0x00007b80ff0877ac */ /* 0x000e620008000800 */
[----:B------:R-:W2:Y:S01]  /*3a40*/  S2UR UR5, SR_CTAID.Y ;  /* 0x00000000000579c3 */ /* 0x000ea20000002600 */
[----:B-1----:R-:W-:-:S04]  /*3a50*/  VIMNMX R19, PT, PT, R2, UR8, PT ;  /* 0x0000000802137c48 */ /* 0x002fc8000bfe0100 */
[----:B------:R-:W-:-:S13]  /*3a60*/  ISETP.GT.AND P0, PT, R19, R0, PT ;  /* 0x000000001300720c */ /* 0x000fda0003f04270 */
[----:B--2---:R-:W-:Y:S05]  /*3a70*/  @!P0 BRA `(.L_x_4146) ;  /* 0x0000000800b88947 */ /* 0x004fea0003800000 */
[----:B-----5:R-:W1:Y:S01]  /*3a80*/  LDC.64 R8, c[0x0][0x3b8] ;  /* 0x0000ee00ff087b82 */ /* 0x020e620000000a00 */
[----:B------:R-:W-:Y:S01]  /*3a90*/  UIADD3 UR4, UPT, UPT, UR4, 0x10, URZ ;  /* 0x0000001004047890 */ /* 0x000fe2000fffe0ff */
[----:B-1----:R-:W-:-:S03]  /*3aa0*/  IMAD.WIDE.U32 R8, R0, 0x4, R8 ;  /* 0x0000000400087825 */ /* 0x002fc600078e0008 */
[----:B------:R-:W-:-:S05]  /*3ab0*/  IADD3 R16, P0, PT, R8, 0x2, RZ ;  /* 0x0000000208107810 */ /* 0x000fca0007f1e0ff */
[----:B------:R-:W-:-:S08]  /*3ac0*/  IMAD.X R17, RZ, RZ, R9, P0 ;  /* 0x000000ffff117224 */ /* 0x000fd000000e0609 */
.L_x_4148:
[----:B------:R-:W-:Y:S01]  /*3ad0*/  ISETP.NE.AND P0, PT, R0, R3, PT ;  /* 0x000000030000720c */ /* 0x000fe20003f05270 */
[----:B------:R-:W1:Y:S08]  /*3ae0*/  LDC R28, c[0x0][0x3a8] ;  /* 0x0000ea00ff1c7b82 */ /* 0x000e700000000800 */
[----:B------:R-:W2:Y:S04]  /*3af0*/  LDC R29, c[0x0][0x3ac] ;  /* 0x0000eb00ff1d7b82 */ /* 0x000ea80000000800 */
[----:B------:R-:W-:Y:S01]  /*3b00*/  @!P0 IMAD R8, R4, 0x8, R1 ;  /* 0x0000000804088824 */ /* 0x000fe200078e0201 */
[----:B------:R3:W4:Y:S05]  /*3b10*/  @!P0 LDG.E.U16.CONSTANT R7, desc[UR6][R16.64] ;  /* 0x0000000610078981 */ /* 0x00072a000c1e9500 */
[----:B------:R-:W5:Y:S01]  /*3b20*/  @!P0 LDL.64 R8, [R8+0x8] ;  /* 0x0000080008088983 */ /* 0x000f620000100a00 */
[----:B---3--:R-:W-:-:S02]  /*3b30*/  IADD3 R16, P2, PT, R16, 0x40, RZ ;  /* 0x0000004010107810 */ /* 0x008fc40007f5e0ff */
[----:B-1----:R-:W-:Y:S01]  /*3b40*/  ISETP.LE.AND P3, PT, R28, UR5, PT ;  /* 0x000000051c007c0c */ /* 0x002fe2000bf63270 */
[----:B----4-:R-:W-:Y:S02]  /*3b50*/  @!P0 IMAD.IADD R3, R7, 0x1, R0 ;  /* 0x0000000107038824 */ /* 0x010fe400078e0200 */
[----:B------:R-:W-:Y:S02]  /*3b60*/  VIADD R0, R0, 0x10 ;  /* 0x0000001000007836 */ /* 0x000fe40000000000 */
[----:B------:R-:W-:Y:S01]  /*3b70*/  @!P0 VIADD R7, R4, 0x1 ;  /* 0x0000000104078836 */ /* 0x000fe20000000000 */
[----:B-----5:R-:W-:Y:S02]  /*3b80*/  @!P0 PRMT R31, R8, 0x7610, R31 ;  /* 0x00007610081f8816 */ /* 0x020fe4000000001f */
[----:B------:R-:W-:Y:S02]  /*3b90*/  @!P0 PRMT R30, R9, 0x7610, R30 ;  /* 0x00007610091e8816 */ /* 0x000fe4000000001e */
[----:B------:R-:W-:-:S02]  /*3ba0*/  ISETP.GE.AND P1, PT, R0, R19, PT ;  /* 0x000000130000720c */ /* 0x000fc40003f26270 */
[----:B------:R-:W-:Y:S02]  /*3bb0*/  @!P0 PRMT R31, R31, 0x7610, R8 ;  /* 0x000076101f1f8816 */ /* 0x000fe40000000008 */
[----:B------:R-:W-:Y:S01]  /*3bc0*/  @!P0 PRMT R30, R30, 0x7610, R9 ;  /* 0x000076101e1e8816 */ /* 0x000fe20000000009 */
[----:B--2---:R-:W-:Y:S08]  /*3bd0*/  @P3 BRA `(.L_x_4147) ;  /* 0x00000008004c3947 */ /* 0x004ff00003800000 */
[----:B------:R-:W2:Y:S01]  /*3be0*/  LDG.E.128.CONSTANT R12, desc[UR6][R34.64] ;  /* 0x00000006220c7981 */ /* 0x000ea2000c1e9d00 */
[----:B------:R-:W-:Y:S02]  /*3bf0*/  IMAD.MOV.U32 R2, RZ, RZ, 0x2c00 ;  /* 0x00002c00ff027424 */ /* 0x000fe400078e00ff */
[----:B------:R-:W-:Y:S02]  /*3c00*/  IMAD.MOV.U32 R8, RZ, RZ, 0x2400 ;  /* 0x00002400ff087424 */ /* 0x000fe400078e00ff */
[----:B------:R-:W-:-:S03]  /*3c10*/  IMAD.MOV.U32 R40, RZ, RZ, 0x3400 ;  /* 0x00003400ff287424 */ /* 0x000fc600078e00ff */
[----:B------:R-:W-:Y:S02]  /*3c20*/  PRMT R2, R8, 0x5410, R2 ;  /* 0x0000541008027816 */ /* 0x000fe40000000002 */
[----:B------:R-:W1:Y:S01]  /*3c30*/  LDS.128 R8, [UR4+-0x10] ;  /* 0xfffff004ff087984 */ /* 0x000e620008000c00 */
[C---:B--2---:R-:W-:Y:S02]  /*3c40*/  LOP3.LUT R49, R12.reuse, 0xc000c, RZ, 0xc0, !PT ;  /* 0x000c000c0c317812 */ /* 0x044fe400078ec0ff */
[C---:B0-----:R-:W-:Y:S02]  /*3c50*/  LOP3.LUT R27, R12.reuse, 0x300030, RZ, 0xc0, !PT ;  /* 0x003000300c1b7812 */ /* 0x041fe400078ec0ff */
[C---:B------:R-:W-:Y:S02]  /*3c60*/  LOP3.LUT R32, R12.reuse, 0x30003, RZ, 0xc0, !PT ;  /* 0x000300030c207812 */ /* 0x040fe400078ec0ff */
[----:B------:R-:W-:Y:S02]  /*3c70*/  LOP3.LUT R18, R12, 0xc000c0, RZ, 0xc0, !PT ;  /* 0x00c000c00c127812 */ /* 0x000fe400078ec0ff */
[----:B------:R-:W-:-:S02]  /*3c80*/  SHF.R.U32.HI R20, RZ, 0x8, R12 ;  /* 0x00000008ff147819 */ /* 0x000fc4000001160c */
[C---:B------:R-:W-:Y:S02]  /*3c90*/  LOP3.LUT R51, R13.reuse, 0xc000c, RZ, 0xc0, !PT ;  /* 0x000c000c0d337812 */ /* 0x040fe400078ec0ff */
[----:B------:R-:W-:Y:S02]  /*3ca0*/  LOP3.LUT R12, R13, 0x30003, RZ, 0xc0, !PT ;  /* 0x000300030d0c7812 */ /* 0x000fe400078ec0ff */
[----:B------:R-:W-:Y:S02]  /*3cb0*/  LOP3.LUT R47, R14, 0xc000c, RZ, 0xc0, !PT ;  /* 0x000c000c0e2f7812 */ /* 0x000fe400078ec0ff */
[----:B------:R-:W-:Y:S02]  /*3cc0*/  SHF.R.U32.HI R24, RZ, 0x8, R14 ;  /* 0x00000008ff187819 */ /* 0x000fe4000001160e */
[C---:B------:R-:W-:Y:S02]  /*3cd0*/  LOP3.LUT R45, R15.reuse, 0xc000c, RZ, 0xc0, !PT ;  /* 0x000c000c0f2d7812 */ /* 0x040fe400078ec0ff */
[----:B------:R-:W-:-:S02]  /*3ce0*/  LOP3.LUT R39, R15, 0x300030, RZ, 0xc0, !PT ;  /* 0x003000300f277812 */ /* 0x000fc400078ec0ff */
[C---:B------:R-:W-:Y:S02]  /*3cf0*/  LOP3.LUT R25, R15.reuse, 0xc000c0, RZ, 0xc0, !PT ;  /* 0x00c000c00f197812 */ /* 0x040fe400078ec0ff */
[----:B------:R-:W-:Y:S02]  /*3d00*/  SHF.R.U32.HI R26, RZ, 0x8, R15 ;  /* 0x00000008ff1a7819 */ /* 0x000fe4000001160f */
[----:B------:R-:W-:Y:S02]  /*3d10*/  LOP3.LUT R43, R15, 0x30003, RZ, 0xc0, !PT ;  /* 0x000300030f2b7812 */ /* 0x000fe400078ec0ff */
[----:B------:R-:W-:Y:S02]  /*3d20*/  LOP3.LUT R51, R51, 0x64006400, RZ, 0xfc, !PT ;  /* 0x6400640033337812 */ /* 0x000fe400078efcff */
[----:B------:R-:W-:Y:S02]  /*3d30*/  LOP3.LUT R15, R12, 0x64006400, RZ, 0xfc, !PT ;  /* 0x640064000c0f7812 */ /* 0x000fe400078efcff */
[----:B------:R-:W-:Y:S01]  /*3d40*/  LOP3.LUT R47, R47, 0x64006400, RZ, 0xfc, !PT ;  /* 0x640064002f2f7812 */ /* 0x000fe200078efcff */
[----:B------:R-:W-:Y:S01]  /*3d50*/  HFMA2 R44, R51, R40.H0_H0, -258, -258 ;  /* 0xdc08dc08332c7431 */ /* 0x000fe20000040028 */
[----:B------:R-:W-:Y:S01]  /*3d60*/  LOP3.LUT R12, R20, 0xc000c, RZ, 0xc0, !PT ;  /* 0x000c000c140c7812 */ /* 0x000fe200078ec0ff */
[----:B------:R-:W-:Y:S01]  /*3d70*/  HADD2 R15, R15, -1026, -1026 ;  /* 0xe402e4020f0f7430 */ /* 0x000fe20000000000 */
[----:B------:R-:W-:-:S02]  /*3d80*/  LOP3.LUT R37, R14, 0x300030, RZ, 0xc0, !PT ;  /* 0x003000300e257812 */ /* 0x000fc400078ec0ff */
[C---:B------:R-:W-:Y:S02]  /*3d90*/  LOP3.LUT R23, R14.reuse, 0xc000c0, RZ, 0xc0, !PT ;  /* 0x00c000c00e177812 */ /* 0x040fe400078ec0ff */
[----:B------:R-:W-:Y:S02]  /*3da0*/  LOP3.LUT R41, R14, 0x30003, RZ, 0xc0, !PT ;  /* 0x000300030e297812 */ /* 0x000fe400078ec0ff */
[----:B------:R-:W-:Y:S02]  /*3db0*/  LOP3.LUT R14, R24, 0xc000c, RZ, 0xc0, !PT ;  /* 0x000c000c180e7812 */ /* 0x000fe400078ec0ff */
[----:B------:R-:W-:Y:S01]  /*3dc0*/  LOP3.LUT R51, R12, 0x64006400, RZ, 0xfc, !PT ;  /* 0x640064000c337812 */ /* 0x000fe200078efcff */
[----:B------:R-:W-:Y:S01]  /*3dd0*/  HFMA2 R12, R47, R40.H0_H0, -258, -258 ;  /* 0xdc08dc082f0c7431 */ /* 0x000fe20000040028 */
[C---:B------:R-:W-:Y:S02]  /*3de0*/  LOP3.LUT R33, R13.reuse, 0x300030, RZ, 0xc0, !PT ;  /* 0x003000300d217812 */ /* 0x040fe400078ec0ff */
[----:B------:R-:W-:-:S02]  /*3df0*/  LOP3.LUT R21, R13, 0xc000c0, RZ, 0xc0, !PT ;  /* 0x00c000c00d157812 */ /* 0x000fc400078ec0ff */
[----:B------:R-:W-:Y:S02]  /*3e00*/  SHF.R.U32.HI R22, RZ, 0x8, R13 ;  /* 0x00000008ff167819 */ /* 0x000fe4000001160d */
[----:B------:R-:W-:Y:S02]  /*3e10*/  LOP3.LUT R13, R32, 0x64006400, RZ, 0xfc, !PT ;  /* 0x64006400200d7812 */ /* 0x000fe400078efcff */
[----:B------:R-:W-:Y:S02]  /*3e20*/  LOP3.LUT R45, R45, 0x64006400, RZ, 0xfc, !PT ;  /* 0x640064002d2d7812 */ /* 0x000fe400078efcff */
        /* <DEDUP_REMOVED lines=8> */
[-C--:B-1----:R-:W-:Y:S02]  /*3eb0*/  HFMA2 R41, R13, R8.reuse, RZ ;  /* 0x000000080d297231 */ /* 0x082fe400000000ff */
[----:B------:R-:W-:Y:S01]  /*3ec0*/  HADD2 R47, R43, -1026, -1026 ;  /* 0xe402e4022b2f7430 */ /* 0x000fe20000000000 */
[----:B------:R-:W-:Y:S01]  /*3ed0*/  LOP3.LUT R37, R37, 0x64006400, RZ, 0xfc, !PT ;  /* 0x6400640025257812 */ /* 0x000fe200078efcff */
[-C--:B------:R-:W-:Y:S02]  /*3ee0*/  HFMA2 R43, R15, R8.reuse, RZ.H0_H0 ;  /* 0x000000080f2b7231 */ /* 0x080fe400000400ff */
[----:B------:R-:W-:Y:S02]  /*3ef0*/  HFMA2 R13, R45, R8, RZ ;  /* 0x000000082d0d7231 */ /* 0x000fe400000000ff */
[----:B------:R-:W-:Y:S01]  /*3f00*/  HFMA2 R42, R49, R40.H0_H0, -258, -258 ;  /* 0xdc08dc08312a7431 */ /* 0x000fe20000040028 */
[----:B------:R-:W-:Y:S01]  /*3f10*/  LOP3.LUT R45, R33, 0x64006400, RZ, 0xfc, !PT ;  /* 0x64006400212d7812 */ /* 0x000fe200078efcff */
[----:B------:R-:W-:Y:S01]  /*3f20*/  HFMA2 R15, R47, R8, RZ.H0_H0 ;  /* 0x000000082f0f7231 */ /* 0x000fe200000400ff */
[----:B------:R-:W-:Y:S01]  /*3f30*/  LOP3.LUT R47, R27, 0x64006400, RZ, 0xfc, !PT ;  /* 0x640064001b2f7812 */ /* 0x000fe200078efcff */
[----:B------:R-:W-:-:S02]  /*3f40*/  HFMA2 R8, R44, R9, R43 ;  /* 0x000000092c087231 */ /* 0x000fc4000000002b */
[-C--:B------:R-:W-:Y:S01]  /*3f50*/  HFMA2 R42, R42, R9.reuse, R41 ;  /* 0x000000092a2a7231 */ /* 0x080fe20000000029 */
[----:B------:R-:W-:Y:S01]  /*3f60*/  LOP3.LUT R39, R39, 0x64006400, RZ, 0xfc, !PT ;  /* 0x6400640027277812 */ /* 0x000fe200078efcff */
[-C--:B------:R-:W-:Y:S02]  /*3f70*/  HFMA2 R44, R12, R9.reuse, R13 ;  /* 0x000000090c2c7231 */ /* 0x080fe4000000000d */
[----:B------:R-:W-:Y:S01]  /*3f80*/  HFMA2 R9, R14, R9, R15 ;  /* 0x000000090e097231 */ /* 0x000fe2000000000f */
[----:B------:R-:W-:Y:S01]  /*3f90*/  LOP3.LUT R36, R22, 0xc000c, RZ, 0xc0, !PT ;  /* 0x000c000c16247812 */ /* 0x000fe200078ec0ff */
[----:B------:R-:W0:Y:S01]  /*3fa0*/  LDS.128 R12, [UR4] ;  /* 0x00000004ff0c7984 */ /* 0x000e220008000c00 */
[-C--:B------:R-:W-:Y:S01]  /*3fb0*/  HFMA2 R47, R47, R2.reuse.H1_H1, -66, -66 ;  /* 0xd420d4202f2f7431 */ /* 0x080fe20000060002 */
[----:B------:R-:W-:Y:S01]  /*3fc0*/  LOP3.LUT R43, R20, 0x300030, RZ, 0xc0, !PT ;  /* 0x00300030142b7812 */ /* 0x000fe200078ec0ff */
[-C--:B------:R-:W-:Y:S01]  /*3fd0*/  HFMA2 R45, R45, R2.reuse.H1_H1, -66, -66 ;  /* 0xd420d4202d2d7431 */ /* 0x080fe20000060002 */
[----:B------:R-:W-:Y:S01]  /*3fe0*/  LOP3.LUT R49, R36, 0x64006400, RZ, 0xfc, !PT ;  /* 0x6400640024317812 */ /* 0x000fe200078efcff */
[----:B------:R-:W-:-:S02]  /*3ff0*/  HFMA2 R41, R37, R2.H1_H1, -66, -66 ;  /* 0xd420d42025297431 */ /* 0x000fc40000060002 */
[----:B------:R-:W-:Y:S02]  /*4000*/  HFMA2 R42, R47, R10, R42 ;  /* 0x0000000a2f2a7231 */ /* 0x000fe4000000002a */
[----:B------:R-:W-:Y:S01]  /*4010*/  HFMA2 R39, R39, R2.H1_H1, -66, -66 ;  /* 0xd420d42027277431 */ /* 0x000fe20000060002 */
[----:B------:R-:W-:Y:S01]  /*4020*/  LOP3.LUT R47, R23, 0x64006400, RZ, 0xfc, !PT ;  /* 0x64006400172f7812 */ /* 0x000fe200078efcff */
[-C--:B------:R-:W-:Y:S02]  /*4030*/  HFMA2 R8, R45, R10.reuse, R8 ;  /* 0x0000000a2d087231 */ /* 0x080fe40000000008 */
[-C--:B------:R-:W-:Y:S02]  /*4040*/  HFMA2 R41, R41, R10.reuse, R44 ;  /* 0x0000000a29297231 */ /* 0x080fe4000000002c */
[----:B------:R-:W-:Y:S01]  /*4050*/  HFMA2 R10, R39, R10, R9 ;  /* 0x0000000a270a7231 */ /* 0x000fe20000000009 */
[----:B------:R-:W-:Y:S01]  /*4060*/  LOP3.LUT R9, R25, 0x64006400, RZ, 0xfc, !PT ;  /* 0x6400640019097812 */ /* 0x000fe200078efcff */
[----:B------:R-:W-:Y:S01]  /*4070*/  HFMA2 R36, R49, R40.H0_H0, -258, -258 ;  /* 0xdc08dc0831247431 */ /* 0x000fe20000040028 */
[----:B------:R-:W-:Y:S01]  /*4080*/  LOP3.LUT R49, R22, 0x300030, RZ, 0xc0, !PT ;  /* 0x0030003016317812 */ /* 0x000fe200078ec0ff */
[-C--:B------:R-:W-:Y:S01]  /*4090*/  HFMA2 R48, R47, R2.reuse.H0_H0, -18, -18 ;  /* 0xcc80cc802f307431 */ /* 0x080fe20000040002 */
[----:B------:R-:W-:Y:S01]  /*40a0*/  LOP3.LUT R39, R18, 0x64006400, RZ, 0xfc, !PT ;  /* 0x6400640012277812 */ /* 0x000fe200078efcff */
[-C--:B------:R-:W-:Y:S01]  /*40b0*/  HFMA2 R9, R9, R2.reuse.H0_H0, -18, -18 ;  /* 0xcc80cc8009097431 */ /* 0x080fe20000040002 */
[----:B------:R-:W-:Y:S01]  /*40c0*/  LOP3.LUT R45, R21, 0x64006400, RZ, 0xfc, !PT ;  /* 0x64006400152d7812 */ /* 0x000fe200078efcff */
[-C--:B------:R-:W-:Y:S01]  /*40d0*/  HFMA2 R41, R48, R11.reuse, R41 ;  /* 0x0000000b30297231 */ /* 0x080fe20000000029 */
        /* <DEDUP_REMOVED lines=27> */
[----:B------:R-:W-:-:S02]  /*4290*/  HFMA2 R32, R51, R40.H0_H0, -258, -258 ;  /* 0xdc08dc0833207431 */ /* 0x000fc40000040028 */
[-C--:B0-----:R-:W-:Y:S02]  /*42a0*/  HFMA2 R42, R9, R12.reuse, R42 ;  /* 0x0000000c092a7231 */ /* 0x081fe4000000002a */
[----:B------:R-:W-:Y:S01]  /*42b0*/  HFMA2 R8, R11, R12, R8 ;  /* 0x0000000c0b087231 */ /* 0x000fe20000000008 */
[----:B------:R-:W-:Y:S01]  /*42c0*/  LOP3.LUT R27, R27, 0x64006400, RZ, 0xfc, !PT ;  /* 0x640064001b1b7812 */ /* 0x000fe200078efcff */
[----:B------:R-:W-:Y:S01]  /*42d0*/  HFMA2 R40, R53, R40.H0_H0, -258, -258 ;  /* 0xdc08dc0835287431 */ /* 0x000fe20000040028 */
[----:B------:R-:W-:Y:S01]  /*42e0*/  LOP3.LUT R51, R33, 0x64006400, RZ, 0xfc, !PT ;  /* 0x6400640021337812 */ /* 0x000fe200078efcff */
[-C--:B------:R-:W-:Y:S02]  /*42f0*/  HFMA2 R41, R24, R12.reuse, R41 ;  /* 0x0000000c18297231 */ /* 0x080fe40000000029 */
[----:B------:R-:W-:Y:S01]  /*4300*/  HFMA2 R20, R21, R12, R10 ;  /* 0x0000000c15147231 */ /* 0x000fe2000000000a */
[----:B------:R-:W-:Y:S01]  /*4310*/  LOP3.LUT R25, R25, 0x64006400, RZ, 0xfc, !PT ;  /* 0x6400640019197812 */ /* 0x000fe200078efcff */
[-C--:B------:R-:W-:Y:S01]  /*4320*/  HFMA2 R37, R43, R2.reuse.H1_H1, -66, -66 ;  /* 0xd420d4202b257431 */ /* 0x080fe20000060002 */
[----:B------:R-:W-:Y:S01]  /*4330*/  LOP3.LUT R39, R44, 0x64006400, RZ, 0xfc, !PT ;  /* 0x640064002c277812 */ /* 0x000fe200078efcff */
[----:B------:R-:W-:Y:S01]  /*4340*/  HFMA2 R33, R49, R2.H1_H1, -66, -66 ;  /* 0xd420d42031217431 */ /* 0x000fe20000060002 */
[----:B------:R-:W-:Y:S01]  /*4350*/  LOP3.LUT R45, R46, 0x64006400, RZ, 0xfc, !PT ;  /* 0x640064002e2d7812 */ /* 0x000fe200078efcff */
[----:B------:R-:W-:-:S02]  /*4360*/  HFMA2 R42, R32, R13, R42 ;  /* 0x0000000d202a7231 */ /* 0x000fc4000000002a */
[-C--:B------:R-:W-:Y:S01]  /*4370*/  HFMA2 R8, R36, R13.reuse, R8 ;  /* 0x0000000d24087231 */ /* 0x080fe20000000008 */
[----:B------:R-:W-:Y:S01]  /*4380*/  LOP3.LUT R47, R18, 0x64006400, RZ, 0xfc, !PT ;  /* 0x64006400122f7812 */ /* 0x000fe200078efcff */
[-C--:B------:R-:W-:Y:S02]  /*4390*/  HFMA2 R27, R27, R2.reuse.H1_H1, -66, -66 ;  /* 0xd420d4201b1b7431 */ /* 0x080fe40000060002 */
[-C--:B------:R-:W-:Y:S02]  /*43a0*/  HFMA2 R41, R38, R13.reuse, R41 ;  /* 0x0000000d26297231 */ /* 0x080fe40000000029 */
[----:B------:R-:W-:Y:S02]  /*43b0*/  HFMA2 R43, R51, R2.H1_H1, -66, -66 ;  /* 0xd420d420332b7431 */ /* 0x000fe40000060002 */
[----:B------:R-:W-:Y:S02]  /*43c0*/  HFMA2 R23, R37, R14, R42 ;  /* 0x0000000e25177231 */ /* 0x000fe4000000002a */
[----:B------:R-:W-:-:S02]  /*43d0*/  HFMA2 R20, R40, R13, R20 ;  /* 0x0000000d28147231 */ /* 0x000fc40000000014 */
[----:B------:R-:W-:Y:S02]  /*43e0*/  HFMA2 R9, R27, R14, R41 ;  /* 0x0000000e1b097231 */ /* 0x000fe40000000029 */
[-C--:B------:R-:W-:Y:S02]  /*43f0*/  HFMA2 R46, R25, R2.reuse.H0_H0, -18, -18 ;  /* 0xcc80cc80192e7431 */ /* 0x080fe40000040002 */
[----:B------:R-:W-:Y:S02]  /*4400*/  HFMA2 R44, R39, R2.H0_H0, -18, -18 ;  /* 0xcc80cc80272c7431 */ /* 0x000fe40000040002 */
[----:B------:R-:W-:Y:S02]  /*4410*/  HFMA2 R22, R33, R14, R8 ;  /* 0x0000000e21167231 */ /* 0x000fe40000000008 */
[----:B------:R-:W-:Y:S02]  /*4420*/  HFMA2 R23, R46, R15, R23 ;  /* 0x0000000f2e177231 */ /* 0x000fe40000000017 */
[----:B------:R-:W-:-:S02]  /*4430*/  HFMA2 R18, R45, R2.H0_H0, -18, -18 ;  /* 0xcc80cc802d127431 */ /* 0x000fc40000040002 */
        /* <DEDUP_REMOVED lines=13> */
.L_x_4147:
[----:B------:R-:W-:Y:S01]  /*4510*/  UIADD3 UR4, UPT, UPT, UR4, 0x20, URZ ;  /* 0x0000002004047890 */ /* 0x000fe2000fffe0ff */
[----:B------:R-:W-:Y:S02]  /*4520*/  @!P0 IMAD.MOV.U32 R4, RZ, RZ, R7 ;  /* 0x000000ffff048224 */ /* 0x000fe400078e0007 */
[----:B------:R-:W-:Y:S02]  /*4530*/  IMAD.X R17, RZ, RZ, R17, P2 ;  /* 0x000000ffff117224 */ /* 0x000fe400010e0611 */
[----:B------:R-:W-:Y:S01]  /*4540*/  IMAD.WIDE R34, R29, 0x4, R34 ;  /* 0x000000041d227825 */ /* 0x000fe200078e0222 */
[----:B------:R-:W-:Y:S06]  /*4550*/  @!P1 BRA `(.L_x_4148) ;  /* 0xfffffff4005c9947 */ /* 0x000fec000383ffff */
.L_x_4146:
[----:B------:R-:W-:-:S13]  /*4560*/  ISETP.LE.AND P0, PT, R28, UR5, PT ;  /* 0x000000051c007c0c */ /* 0x000fda000bf03270 */
[----:B------:R-:W-:Y:S05]  /*4570*/  @P0 EXIT ;  /* 0x000000000000094d */ /* 0x000fea0003800000 */
[----:B------:R-:W1:Y:S01]  /*4580*/  S2R R0, SR_CTAID.X ;  /* 0x0000000000007919 */ /* 0x000e620000002500 */
[----:B------:R-:W2:Y:S01]  /*4590*/  LDC.64 R2, c[0x0][0x3a0] ;  /* 0x0000e800ff027b82 */ /* 0x000ea20000000a00 */
[----:B------:R-:W1:Y:S02]  /*45a0*/  S2R R7, SR_TID.X ;  /* 0x0000000000077919 */ /* 0x000e640000002100 */
[----:B-1----:R-:W-:-:S04]  /*45b0*/  IMAD R0, R0, 0x40, R7 ;  /* 0x0000004000007824 */ /* 0x002fc800078e0207 */
[----:B------:R-:W-:-:S04]  /*45c0*/  IMAD.SHL.U32 R0, R0, 0x4, RZ ;  /* 0x0000000400007824 */ /* 0x000fc800078e00ff */
[----:B-----5:R-:W-:-:S04]  /*45d0*/  IMAD R9, R29, UR5, R0 ;  /* 0x000000051d097c24 */ /* 0x020fc8000f8e0200 */
[----:B--2---:R-:W-:-:S05]  /*45e0*/  IMAD.WIDE R8, R9, 0x2, R2 ;  /* 0x0000000209087825 */ /* 0x004fca00078e0202 */
[----:B------:R1:W-:Y:S01]  /*45f0*/  ATOM.E.ADD.F16x2.RN.STRONG.GPU P0, RZ, desc[UR6][R8.64], R6 ;  /* 0x8000000608ff79a2 */ /* 0x0003e2000c10e106 */
[----:B------:R-:W-:Y:S04]  /*4600*/  BSSY.RECONVERGENT B0, `(.L_x_4149) ;  /* 0x000000e000007945 */ /* 0x000fe80003800200 */
[----:B-1----:R-:W-:Y:S05]  /*4610*/  @P0 BRA `(.L_x_4150) ;  /* 0x0000000000300947 */ /* 0x002fea0003800000 */
[----:B------:R-:W1:Y:S02]  /*4620*/  QSPC.E.S P0, RZ, [R8] ;  /* 0x0000000008ff73aa */ /* 0x000e640000000500 */
[----:B-1----:R-:W-:Y:S05]  /*4630*/  @!P0 BRA `(.L_x_4151) ;  /* 0x00000000001c8947 */ /* 0x002fea0003800000 */
[----:B------:R-:W-:-:S05]  /*4640*/  IMAD.MOV.U32 R2, RZ, RZ, R8 ;  /* 0x000000ffff027224 */ /* 0x000fca00078e0008 */
[----:B------:R-:W-:-:S07]  /*4650*/  MOV R0, R2 ;  /* 0x0000000200007202 */ /* 0x000fce0000000f00 */
.L_x_4152:
[----:B------:R-:W1:Y:S02]  /*4660*/  LDS R2, [R0] ;  /* 0x0000000000027984 */ /* 0x000e640000000800 */
[----:B-1----:R-:W-:-:S05]  /*4670*/  HADD2 R3, R2, R6 ;  /* 0x0000000602037230 */ /* 0x002fca0000000000 */
[----:B------:R-:W1:Y:S02]  /*4680*/  ATOMS.CAST.SPIN P0, [R0], R2, R3 ;  /* 0x000000020000758d */ /* 0x000e640001800003 */
[----:B-1----:R-:W-:Y:S05]  /*4690*/  @!P0 BRA `(.L_x_4152) ;  /* 0xfffffffc00f08947 */ /* 0x002fea000383ffff */
[----:B------:R-:W-:Y:S05]  /*46a0*/  BRA `(.L_x_4150) ;  /* 0x00000000000c7947 */ /* 0x000fea0003800000 */
.L_x_4151:
[----:B------:R-:W2:Y:S02]  /*46b0*/  LD.E R0, desc[UR6][R8.64] ;  /* 0x0000000608007980 */ /* 0x000ea4000c101900 */
[----:B--2---:R-:W-:-:S05]  /*46c0*/  IMAD.IADD R3, R6, 0x1, R0 ;  /* 0x0000000106037824 */ /* 0x004fca00078e0200 */
[----:B------:R1:W-:Y:S02]  /*46d0*/  ST.E desc[UR6][R8.64], R3 ;  /* 0x0000000308007985 */ /* 0x0003e4000c101906 */
.L_x_4150:
[----:B------:R-:W-:Y:S05]  /*46e0*/  BSYNC.RECONVERGENT B0 ;  /* 0x0000000000007941 */ /* 0x000fea0003800200 */
.L_x_4149:
[----:B------:R2:W-:Y:S02]  /*46f0*/  ATOM.E.ADD.F16x2.RN.STRONG.GPU P0, RZ, desc[UR6][R8.64+0x4], R5 ;  /* 0x8000040508ff79a2 */ /* 0x0005e4000c10e106 */
[----:B--2---:R-:W-:Y:S05]  /*4700*/  @P0 EXIT ;  /* 0x000000000000094d */ /* 0x004fea0003800000 */
[----:B------:R-:W2:Y:S02]  /*4710*/  QSPC.E.S P0, RZ, [R8+0x4] ;  /* 0x0000040008ff73aa */ /* 0x000ea40000000500 */
[----:B--2---:R-:W-:Y:S05]  /*4720*/  @!P0 BRA `(.L_x_4153) ;  /* 0x00000000001c8947 */ /* 0x004fea0003800000 */
[----:B------:R-:W-:-:S05]  /*4730*/  IMAD.MOV.U32 R2, RZ, RZ, R8 ;  /* 0x000000ffff027224 */ /* 0x000fca00078e0008 */
[----:B------:R-:W-:-:S07]  /*4740*/  MOV R0, R2 ;  /* 0x0000000200007202 */ /* 0x000fce0000000f00 */
.L_x_4154:
[----:B------:R-:W1:Y:S02]  /*4750*/  LDS R2, [R0+0x4] ;  /* 0x0000040000027984 */ /* 0x000e640000000800 */
[----:B-1----:R-:W-:-:S05]  /*4760*/  HFMA2 R3, R2, 1, 1, R5 ;  /* 0x3c003c0002037831 */ /* 0x002fca0000000005 */
[----:B------:R-:W1:Y:S02]  /*4770*/  ATOMS.CAST.SPIN P0, [R0+0x4], R2, R3 ;  /* 0x000004020000758d */ /* 0x000e640001800003 */
[----:B-1----:R-:W-:Y:S05]  /*4780*/  @!P0 BRA `(.L_x_4154) ;  /* 0xfffffffc00f08947 */ /* 0x002fea000383ffff */
[----:B------:R-:W-:Y:S05]  /*4790*/  EXIT ;  /* 0x000000000000794d */ /* 0x000fea0003800000 */
.L_x_4153:
[----:B------:R-:W1:Y:S02]  /*47a0*/  LD.E R0, desc[UR6][R8.64+0x4] ;  /* 0x0000040608007980 */ /* 0x000e64000c101900 */
[----:B-1----:R-:W-:-:S05]  /*47b0*/  IMAD.IADD R3, R5, 0x1, R0 ;  /* 0x0000000105037824 */ /* 0x002fca00078e0200 */
[----:B------:R-:W-:Y:S01]  /*47c0*/  ST.E desc[UR6][R8.64+0x4], R3 ;  /* 0x0000040308007985 */ /* 0x000fe2000c101906 */
[----:B------:R-:W-:Y:S05]  /*47d0*/  EXIT ;  /* 0x000000000000794d */ /* 0x000fea0003800000 */
.L_x_4155:
        /* <DEDUP_REMOVED lines=10> */
.L_x_4545:


//--------------------- .text._Z23gemm_half_q_half_kernelILi1ELi128ELb0ELb0ELi64EEvPK6__halfPKjS4_S2_PS0_iiiiPKtS7_iiiiiibS2_i --------------------------
	.section	.text._Z23gemm_half_q_half_kernelILi1ELi128ELb0ELb0ELi64EEvPK6__halfPKjS4_S2_PS0_iiiiPKtS7_iiiiiibS2_i,"ax",@progbits
	.align	128
        .global         _Z23gemm_half_q_half_kernelILi1ELi128ELb0ELb0ELi64EEvPK6__halfPKjS4_S2_PS0_iiiiPKtS7_iiiiiibS2_i
        .type           _Z23gemm_half_q_half_kernelILi1ELi128ELb0ELb0ELi64EEvPK6__halfPKjS4_S2_PS0_iiiiPKtS7_iiiiiibS2_i,@function
        .size           _Z23gemm_half_q_half_kernelILi1ELi128ELb0ELb0ELi64EEvPK6__halfPKjS4_S2_PS0_iiiiPKtS7_iiiiiibS2_i,(.L_x_4546 - _Z23gemm_half_q_half_kernelILi1ELi128ELb0ELb0ELi64EEvPK6__halfPKjS4_S2_PS0_iiiiPKtS7_iiiiiibS2_i)
        .other          _Z23gemm_half_q_half_kernelILi1ELi128ELb0ELb0ELi64EEvPK6__halfPKjS4_S2_PS0_iiiiPKtS7_iiiiiibS2_i,@"STO_CUDA_ENTRY STV_DEFAULT"
_Z23gemm_half_q_half_kernelILi1ELi128ELb0ELb0ELi64EEvPK6__halfPKjS4_S2_PS0_iiiiPKtS7_iiiiiibS2_i:
.text._Z23gemm_half_q_half_kernelILi1ELi128ELb0ELb0ELi64EEvPK6__halfPKjS4_S2_PS0_iiiiPKtS7_iiiiiibS2_i:
[----:B------:R-:W0:Y:S08]  /*0000*/  LDC R1, c[0x0][0x37c] ;  /* 0x0000df00ff017b82 */ /* 0x000e300000000800 */
[----:B------:R-:W1:Y:S01]  /*0010*/  S2UR UR21, SR_CTAID.Z ;  /* 0x00000000001579c3 */ /* 0x000e620000002700 */
[----:B------:R-:W2:Y:S01]  /*0020*/  S2R R4, SR_TID.X ;  /* 0x0000000000047919 */ /* 0x000ea20000002100 */
[----:B------:R-:W3:Y:S01]  /*0030*/  LDCU UR15, c[0x0][0x3a8] ;  /* 0x00007500ff0f77ac */ /* 0x000ee20008000800 */
[----:B0-----:R-:W-:Y:S01]  /*0040*/  IADD3 R1, PT, PT, R1, -0x10, RZ ;  /* 0xfffffff001017810 */ /* 0x001fe20007ffe0ff */
[----:B------:R-:W-:Y:S01]  /*0050*/  BSSY.RECONVERGENT B0, `(.L_x_4156) ;  /* 0x0000025000007945 */ /* 0x000fe20003800200 */
[----:B------:R-:W2:Y:S01]  /*0060*/  S2R R3, SR_CTAID.X ;  /* 0x0000000000037919 */ /* 0x000ea20000002500 */
[----:B------:R-:W0:Y:S01]  /*0070*/  LDCU UR14, c[0x0][0x3ac] ;  /* 0x00007580ff0e77ac */ /* 0x000e220008000800 */
[----:B------:R-:W-:Y:S01]  /*0080*/  R2UR UR24, R1 ;  /* 0x00000000011872ca */ /* 0x000fe200000e0000 */
        /* <DEDUP_REMOVED lines=9> */
[----:B------:R-:W-:Y:S01]  /*0120*/  IADD3 R3, PT, PT, R4, UR9, RZ ;  /* 0x0000000904037c10 */ /* 0x000fe2000fffe0ff */
[----:B------:R-:W-:-:S04]  /*0130*/  IMAD.SHL.U32 R0, R0, 0x4, RZ ;  /* 0x0000000400007824 */ /* 0x000fc800078e00ff */
        /* <DEDUP_REMOVED lines=22> */
.L_x_4157:
[----:B------:R-:W-:Y:S05]  /*02a0*/  BSYNC.RECONVERGENT B0 ;  /* 0x0000000000007941 */ /* 0x000fea0003800200 */
.L_x_4156:
[----:B------:R-:W-:Y:S05]  /*02b0*/  @P1 EXIT ;  /* 0x000000000000194d */ /* 0x000fea0003800000 */
[----:B------:R-:W1:Y:S01]  /*02c0*/  LDCU.U8 UR4, c[0x0][0x3e0] ;  /* 0x00007c00ff0477ac */ /* 0x000e620008000000 */
[----:B------:R-:W0:Y:S01]  /*02d0*/  S2R R3, SR_CTAID.Y ;  /* 0x0000000000037919 */ /* 0x000e220000002600 */
        /* <DEDUP_REMOVED lines=23> */
[----:B------:R-:W-:Y:S01]  /*0450*/  IMAD.SHL.U32 R4, R4, 0x10, RZ ;  /* 0x0000001004047824 */ /* 0x000fe200078e00ff */
[----:B------:R-:W-:Y:S01]  /*0460*/  UMOV UR4, URZ ;  /* 0x000000ff00047c82 */ /* 0x000fe20008000000 */
[----:B------:R-:W-:Y:S01]  /*0470*/  LEA.HI R10, R11, R0, RZ, 0x3 ;  /* 0x000000000b0a7211 */ /* 0x000fe200078f18ff */
[----:B------:R-:W-:Y:S02]  /*0480*/  UMOV UR5, UR9 ;  /* 0x0000000900057c82 */ /* 0x000fe40008000000 */
[----:B------:R-:W-:Y:S02]  /*0490*/  LOP3.LUT R4, R4, 0x10, RZ, 0xc0, !PT ;  /* 0x0000001004047812 */ /* 0x000fe400078ec0ff */
[----:B-1----:R-:W-:-:S07]  /*04a0*/  SHF.R.S32.HI R10, RZ, 0x3, R10 ;  /* 0x00000003ff0a7819 */ /* 0x002fce000001140a */
.L_x_4159:
[----:B-----5:R-:W-:-:S05]  /*04b0*/  IADD3 R17, PT, PT, R5, UR4, RZ ;  /* 0x0000000405117c10 */ /* 0x020fca000fffe0ff */
        /* <DEDUP_REMOVED lines=8> */
[----:B------:R-:W-:Y:S02]  /*0540*/  UIMAD.WIDE.U32 UR6, UR6, 0x2, UR10 ;  /* 0x00000002060678a5 */ /* 0x000fe4000f8e000a */
[----:B------:R-:W2:Y:S04]  /*0550*/  LDG.E.U16.CONSTANT R11, desc[UR16][R16.64] ;  /* 0x00000010100b7981 */ /* 0x000ea8000c1e9500 */
[----:B------:R-:W-:Y:S02]  /*0560*/  MOV R12, UR6 ;  /* 0x00000006000c7c02 */ /* 0x000fe40008000f00 */
[----:B------:R-:W-:-:S05]  /*0570*/  MOV R13, UR7 ;  /* 0x00000007000d7c02 */ /* 0x000fca0008000f00 */
[----:B------:R0:W4:Y:S01]  /*0580*/  LDG.E.U16.CONSTANT R12, desc[UR16][R12.64+0x2] ;  /* 0x000002100c0c7981 */ /* 0x000122000c1e9500 */
        /* <DEDUP_REMOVED lines=26> */
[----:B------:R-:W-:-:S05]  /*0730*/  HMUL2 R17, R14, R11.H0_H0 ;  /* 0x2000000b0e117232 */ /* 0x000fca0000000000 */
[----:B------:R1:W-:Y:S01]  /*0740*/  STL.64 [UR7], R16 ;  /* 0x00000010ff007987 */ /* 0x0003e20008100a07 */
[----:B------:R-:W-:-:S04]  /*0750*/  UIADD3 UR5, UPT, UPT, UR6, UR5, URZ ;  /* 0x0000000506057290 */ /* 0x000fc8000fffe0ff */
[----:B------:R-:W-:-:S09]  /*0760*/  UISETP.GE.AND UP0, UPT, UR5, UR23, UPT ;  /* 0x000000170500728c */ /* 0x000fd2000bf06270 */
[----:B-1----:R-:W-:Y:S05]  /*0770*/  BRA.U !UP0, `(.L_x_4159) ;  /* 0xfffffffd084c7547 */ /* 0x002fea000b83ffff */
.L_x_4158:
[----:B------:R-:W1:Y:S01]  /*0780*/  LDCU UR20, c[0x0][0x3c8] ;  /* 0x00007900ff1477ac */ /* 0x000e620008000800 */
[----:B------:R-:W-:Y:S01]  /*0790*/  UMOV UR4, URZ ;  /* 0x000000ff00047c82 */ /* 0x000fe20008000000 */
[----:B-1----:R-:W-:-:S09]  /*07a0*/  UISETP.GT.AND UP0, UPT, UR9, UR20, UPT ;  /* 0x000000140900728c */ /* 0x002fd2000bf04270 */
[----:B------:R-:W-:Y:S05]  /*07b0*/  BRA.U !UP0, `(.L_x_4160) ;  /* 0x0000000108207547 */ /* 0x000fea000b800000 */
[----:B------:R-:W1:Y:S02]  /*07c0*/  LDCU UR4, c[0x0][0x3cc] ;  /* 0x00007980ff0477ac */ /* 0x000e640008000800 */
[----:B-1----:R-:W-:-:S04]  /*07d0*/  UISETP.LT.AND UP0, UPT, UR9, UR4, UPT ;  /* 0x000000040900728c */ /* 0x002fc8000bf01270 */
[----:B------:R-:W-:-:S04]  /*07e0*/  USEL UR4, UR9, UR4, UP0 ;  /* 0x0000000409047287 */ /* 0x000fc80008000000 */
[----:B------:R-:W-:-:S04]  /*07f0*/  UIADD3 UR4, UPT, UPT, UR4, -UR20, URZ ;  /* 0x8000001404047290 */ /* 0x000fc8000fffe0ff */
[----:B------:R-:W-:-:S04]  /*0800*/  USHF.R.S32.HI UR5, URZ, 0x1f, UR4 ;  /* 0x0000001fff057899 */ /* 0x000fc80008011404 */
[----:B------:R-:W-:-:S04]  /*0810*/  ULEA.HI UR5, UR5, UR4, URZ, 0x5 ;  /* 0x0000000405057291 */ /* 0x000fc8000f8f28ff */
[----:B------:R-:W-:-:S04]  /*0820*/  USHF.R.S32.HI UR5, URZ, 0x5, UR5 ;  /* 0x00000005ff057899 */ /* 0x000fc80008011405 */
[----:B------:R-:W-:-:S12]  /*0830*/  UIMAD UR4, UR5, 0x6, URZ ;  /* 0x00000006050478a4 */ /* 0x000fd8000f8e02ff */
.L_x_4160:
        /* <DEDUP_REMOVED lines=12> */
.L_x_4161:
        /* <DEDUP_REMOVED lines=11> */
[----:B------:R-:W-:-:S12]  /*09b0*/  USHF.L.U32 UR6, UR7, 0x2, URZ ;  /* 0x0000000207067899 */ /* 0x000fd800080006ff */
.L_x_4162:
        /* <DEDUP_REMOVED lines=12> */
.L_x_4163:
        /* <DEDUP_REMOVED lines=12> */
.L_x_4164:
[----:B------:R-:W-:Y:S02]  /*0b40*/  UISETP.LT.AND UP0, UPT, UR9, UR20, UPT ;  /* 0x000000140900728c */ /* 0x000fe4000bf01270 */
[----:B------:R-:W-:Y:S02]  /*0b50*/  VIMNMX R2, PT, PT, R2, UR20, PT ;  /* 0x0000001402027c48 */ /* 0x000fe4000bfe0100 */
[----:B------:R-:W-:Y:S01]  /*0b60*/  PRMT R4, RZ, 0x5410, RZ ;  /* 0x00005410ff047816 */ /* 0x000fe200000000ff */
[----:B------:R-:W-:Y:S02]  /*0b70*/  USEL UR18, UR9, UR20, UP0 ;  /* 0x0000001409127287 */ /* 0x000fe40008000000 */
[----:B------:R-:W-:Y:S02]  /*0b80*/  ISETP.GT.AND P0, PT, R2, UR9, PT ;  /* 0x0000000902007c0c */ /* 0x000fe4000bf04270 */
[----:B------:R-:W-:Y:S01]  /*0b90*/  PRMT R2, RZ, 0x5410, RZ ;  /* 0x00005410ff027816 */ /* 0x000fe200000000ff */
[----:B------:R-:W-:-:S04]  /*0ba0*/  USHF.R.S32.HI UR19, URZ, 0x1f, UR18 ;  /* 0x0000001fff137899 */ /* 0x000fc80008011412 */
[----:B------:R-:W-:-:S04]  /*0bb0*/  ULEA.HI UR19, UR19, UR18, URZ, 0x5 ;  /* 0x0000001213137291 */ /* 0x000fc8000f8f28ff */
[----:B------:R-:W-:-:S04]  /*0bc0*/  USHF.R.S32.HI UR19, URZ, 0x5, UR19 ;  /* 0x00000005ff137899 */ /* 0x000fc80008011413 */
[----:B------:R-:W-:-:S04]  /*0bd0*/  ULEA UR4, UR19, UR4, 0x3 ;  /* 0x0000000413047291 */ /* 0x000fc8000f8e18ff */
[----:B------:R-:W-:-:S04]  /*0be0*/  UIADD3 UR4, UPT, UPT, UR6, UR4, UR5 ;  /* 0x0000000406047290 */ /* 0x000fc8000fffe005 */
[----:B------:R-:W-:-:S04]  /*0bf0*/  UIADD3 UR4, UPT, UPT, UR8, UR4, UR7 ;  /* 0x0000000408047290 */ /* 0x000fc8000fffe007 */
[----:B------:R-:W-:Y:S01]  /*0c00*/  UIMAD UR4, UR4, UR14, URZ ;  /* 0x0000000e040472a4 */ /* 0x000fe2000f8e02ff */
[----:B------:R-:W-:Y:S11]  /*0c10*/  @!P0 BRA `(.L_x_4165) ;  /* 0x00000034006c8947 */ /* 0x000ff60003800000 */
[----:B------:R-:W-:Y:S01]  /*0c20*/  MOV R4, UR12 ;  /* 0x0000000c00047c02 */ /* 0x000fe20008000f00 */
[----:B------:R-:W-:Y:S01]  /*0c30*/  IMAD.U32 R5, RZ, RZ, UR13 ;  /* 0x0000000dff057e24 */ /* 0x000fe2000f8e00ff */
[----:B0-----:R-:W2:Y:S01]  /*0c40*/  LDL.64 R6, [R1] ;  /* 0x0000000001067983 */ /* 0x001ea20000100a00 */
[----:B------:R-:W0:Y:S01]  /*0c50*/  S2UR UR7, SR_CgaCtaId ;  /* 0x00000000000779c3 */ /* 0x000e220000008800 */
[----:B------:R-:W1:Y:S02]  /*0c60*/  LDCU.64 UR12, c[0x0][0x388] ;  /* 0x00007100ff0c77ac */ /* 0x000e640008000a00 */
[----:B------:R3:W4:Y:S01]  /*0c70*/  LDG.E.U16.CONSTANT R4, desc[UR16][R4.64+0x2] ;  /* 0x0000021004047981 */ /* 0x000722000c1e9500 */
[----:B------:R-:W-:Y:S01]  /*0c80*/  IADD3 R2, P0, PT, R0, UR4, RZ ;  /* 0x0000000400027c10 */ /* 0x000fe2000ff1e0ff */
[----:B------:R-:W-:Y:S02]  /*0c90*/  USHF.R.S32.HI UR5, URZ, 0x1f, UR4 ;  /* 0x0000001fff057899 */ /* 0x000fe40008011404 */
[----:B------:R-:W-:-:S02]  /*0ca0*/  UISETP.LT.AND UP0, UPT, UR23, UR20, UPT ;  /* 0x000000141700728c */ /* 0x000fc4000bf01270 */
[----:B------:R-:W-:Y:S01]  /*0cb0*/  UIMAD.WIDE.U32 UR10, UR21, 0x100, UR10 ;  /* 0x00000100150a78a5 */ /* 0x000fe2000f8e000a */
[----:B------:R-:W-:Y:S01]  /*0cc0*/  UMOV UR6, 0x400 ;  /* 0x0000040000067882 */ /* 0x000fe20000000000 */
[----:B------:R-:W2:Y:S01]  /*0cd0*/  LDCU.64 UR18, c[0x0][0x3a8] ;  /* 0x00007500ff1277ac */ /* 0x000ea20008000a00 */
[----:B---3--:R-:W-:Y:S02]  /*0ce0*/  LEA.HI.X.SX32 R5, R0, UR5, 0x1, P0 ;  /* 0x0000000500057c11 */ /* 0x008fe400080f0eff */
[C---:B-1----:R-:W-:Y:S01]  /*0cf0*/  LEA R18, P0, R2.reuse, UR12, 0x2 ;  /* 0x0000000c02127c11 */ /* 0x042fe2000f8010ff */
[----:B------:R-:W-:Y:S02]  /*0d00*/  USEL UR5, UR23, UR20, UP0 ;  /* 0x0000001417057287 */ /* 0x000fe40008000000 */
[----:B------:R-:W-:Y:S01]  /*0d10*/  UIADD3 UR12, UP0, UPT, UR10, 0x2, URZ ;  /* 0x000000020a0c7890 */ /* 0x000fe2000ff1e0ff */
[----:B------:R-:W-:Y:S01]  /*0d20*/  LEA.HI.X R19, R2, UR13, R5, 0x2, P0 ;  /* 0x0000000d02137c11 */ /* 0x000fe200080f1405 */
[----:B0-----:R-:W-:Y:S01]  /*0d30*/  ULEA UR6, UR7, UR6, 0x18 ;  /* 0x0000000607067291 */ /* 0x001fe2000f8ec0ff */
[----:B------:R-:W-:Y:S01]  /*0d40*/  PRMT R2, RZ, 0x5410, RZ ;  /* 0x00005410ff027816 */ /* 0x000fe200000000ff */
[----:B------:R-:W-:-:S02]  /*0d50*/  UIADD3.X UR13, UPT, UPT, URZ, UR11, URZ, UP0, !UPT ;  /* 0x0000000bff0d7290 */ /* 0x000fc400087fe4ff */
[----:B------:R-:W-:Y:S01]  /*0d60*/  UIADD3 UR10, UPT, UPT, UR6, 0x20, URZ ;  /* 0x00000020060a7890 */ /* 0x000fe2000fffe0ff */
[----:B----4-:R-:W-:Y:S02]  /*0d70*/  R2UR UR4, R4 ;  /* 0x00000000040472ca */ /* 0x010fe400000e0000 */
[----:B--2---:R-:W-:Y:S02]  /*0d80*/  PRMT R5, R7, 0x5432, R6 ;  /* 0x0000543207057816 */ /* 0x004fe40000000006 */
[----:B------:R-:W-:Y:S02]  /*0d90*/  PRMT R6, R6, 0x5432, R7 ;  /* 0x0000543206067816 */ /* 0x000fe40000000007 */
[----:B------:R-:W-:-:S07]  /*0da0*/  PRMT R4, RZ, 0x5410, RZ ;  /* 0x00005410ff047816 */ /* 0x000fce00000000ff */
[----:B------:R-:W-:-:S03]  /*0db0*/  UIADD3 UR8, UPT, UPT, UR9, UR4, URZ ;  /* 0x0000000409087290 */ /* 0x000fc6000fffe0ff */
[----:B------:R-:W-:-:S09]  /*0dc0*/  UMOV UR4, URZ ;  /* 0x000000ff00047c82 */ /* 0x000fd20008000000 */
.L_x_4170:
[----:B------:R-:W-:-:S06]  /*0dd0*/  UISETP.NE.AND UP0, UPT, UR9, UR8, UPT ;  /* 0x000000080900728c */ /* 0x000fcc000bf05270 */
[----:B------:R-:W-:-:S05]  /*0de0*/  PLOP3.LUT P0, PT, PT, PT, UP0, 0x80, 0x8 ;  /* 0x000000000008781c */ /* 0x000fca0003f0f008 */
[----:B------:R-:W-:Y:S01]  /*0df0*/  @!UP0 UMOV UR6, UR12 ;  /* 0x0000000c00068c82 */ /* 0x000fe20008000000 */
[----:B------:R-:W-:Y:S01]  /*0e00*/  @!UP0 UMOV UR7, UR13 ;  /* 0x0000000d00078c82 */ /* 0x000fe20008000000 */
[----:B-----5:R-:W-:Y:S01]  /*0e10*/  MOV R10, UR6 ;  /* 0x00000006000a7c02 */ /* 0x020fe20008000f00 */
[----:B------:R-:W-:Y:S01]  /*0e20*/  @!UP0 ULEA UR6, UR4, UR24, 0x3 ;  /* 0x0000001804068291 */ /* 0x000fe2000f8e18ff */
[----:B------:R-:W-:-:S05]  /*0e30*/  MOV R11, UR7 ;  /* 0x00000007000b7c02 */ /* 0x000fca0008000f00 */
[----:B------:R0:W2:Y:S04]  /*0e40*/  @!P0 LDG.E.U16.CONSTANT R10, desc[UR16][R10.64] ;  /* 0x000000100a0a8981 */ /* 0x0000a8000c1e9500 */
[----:B------:R-:W3:Y:S01]  /*0e50*/  @!P0 LDL.64 R8, [UR6+0x8] ;  /* 0x00000806ff088983 */ /* 0x000ee20008100a00 */
[----:B------:R-:W-:Y:S01]  /*0e60*/  UMOV UR14, UR19 ;  /* 0x00000013000e7c82 */ /* 0x000fe20008000000 */
[----:B------:R-:W-:Y:S01]  /*0e70*/  UMOV UR15, UR18 ;  /* 0x00000012000f7c82 */ /* 0x000fe20008000000 */
[----:B------:R-:W-:Y:S01]  /*0e80*/  MOV R13, UR14 ;  /* 0x0000000e000d7c02 */ /* 0x000fe20008000f00 */
[----:B------:R-:W-:Y:S01]  /*0e90*/  UISETP.GE.AND UP1, UPT, UR22, UR15, UPT ;  /* 0x0000000f1600728c */ /* 0x000fe2000bf26270 */
[----:B------:R-:W-:Y:S01]  /*0ea0*/  MOV R21, UR14 ;  /* 0x0000000e00157c02 */ /* 0x000fe20008000f00 */
[----:B0-----:R-:W-:Y:S01]  /*0eb0*/  IMAD.MOV.U32 R11, RZ, RZ, R19 ;  /* 0x000000ffff0b7224 */ /* 0x001fe200078e0013 */
[----:B--2---:R-:W-:-:S02]  /*0ec0*/  @!P0 R2UR UR7, R10 ;  /* 0x000000000a0782ca */ /* 0x004fc400000e0000 */
[----:B------:R-:W-:Y:S02]  /*0ed0*/  MOV R10, R18 ;  /* 0x00000012000a7202 */ /* 0x000fe40000000f00 */
[----:B---3--:R-:W-:Y:S02]  /*0ee0*/  @!P0 PRMT R5, R5, 0x5410, R8 ;  /* 0x0000541005058816 */ /* 0x008fe40000000008 */
[----:B------:R-:W-:Y:S01]  /*0ef0*/  @!P0 PRMT R6, R8, 0x7632, R6 ;  /* 0x0000763208068816 */ /* 0x000fe20000000006 */
[----:B------:R-:W-:Y:S01]  /*0f00*/  IMAD.WIDE R12, R13, 0x4, R10 ;  /* 0x000000040d0c7825 */ /* 0x000fe200078e020a */
[----:B------:R-:W-:Y:S02]  /*0f10*/  @!P0 PRMT R5, R9, 0x7632, R5 ;  /* 0x0000763209058816 */ /* 0x000fe40000000005 */
[----:B------:R-:W-:Y:S02]  /*0f20*/  @!P0 PRMT R6, R6, 0x5410, R9 ;  /* 0x0000541006068816 */ /* 0x000fe40000000009 */
[----:B------:R-:W5:Y:S01]  /*0f30*/  LDG.E.128.CONSTANT R8, desc[UR16][R10.64] ;  /* 0x000000100a087981 */ /* 0x000f62000c1e9d00 */
[----:B------:R-:W-:Y:S01]  /*0f40*/  IMAD.WIDE R20, R21, 0x4, R12 ;  /* 0x0000000415147825 */ /* 0x000fe200078e020c */
[----:B------:R-:W-:Y:S06]  /*0f50*/  BRA.U UP1, `(.L_x_4166) ;  /* 0x0000000d010c7547 */ /* 0x000fec000b800000 */
[----:B------:R-:W2:Y:S01]  /*0f60*/  LDG.E.128.CONSTANT R12, desc[UR16][R12.64] ;  /* 0x000000100c0c7981 */ /* 0x000ea2000c1e9d00 */
[----:B-----5:R-:W-:Y:S02]  /*0f70*/  LOP3.LUT R18, R9, 0xff, RZ, 0xc0, !PT ;  /* 0x000000ff09127812 */ /* 0x020fe400078ec0ff */
[----:B------:R-:W-:Y:S01]  /*0f80*/  LOP3.LUT R7, R8, 0xff, RZ, 0xc0, !PT ;  /* 0x000000ff08077812 */ /* 0x000fe200078ec0ff */
[----:B------:R-:W0:Y:S01]  /*0f90*/  LDS.64 R16, [UR10+-0x20] ;  /* 0xffffe00aff107984 */ /* 0x000e220008000a00 */
[----:B------:R-:W-:Y:S02]  /*0fa0*/  IADD3 R28, PT, PT, R18, -0x80, RZ ;  /* 0xffffff80121c7810 */ /* 0x000fe40007ffe0ff */
[----:B------:R-:W-:Y:S02]  /*0fb0*/  LOP3.LUT R18, R10, 0xff, RZ, 0xc0, !PT ;  /* 0x000000ff0a127812 */ /* 0x000fe400078ec0ff */
[----:B------:R-:W-:Y:S02]  /*0fc0*/  LOP3.LUT R19, R11, 0xff, RZ, 0xc0, !PT ;  /* 0x000000ff0b137812 */ /* 0x000fe400078ec0ff */
[----:B------:R-:W-:Y:S01]  /*0fd0*/  IADD3 R22, PT, PT, R18, -0x80, RZ ;  /* 0xffffff8012167810 */ /* 0x000fe20007ffe0ff */
[----:B------:R-:W1:Y:S01]  /*0fe0*/  I2F.F16 R28, R28 ;  /* 0x0000001c001c7306 */ /* 0x000e620000200c00 */
[----:B------:R-:W-:Y:S01]  /*0ff0*/  SHF.R.U32.HI R18, RZ, 0x8, R8 ;  /* 0x00000008ff127819 */ /* 0x000fe20000011608 */
[----:B------:R-:W-:Y:S01]  /*1000*/  VIADD R26, R19, 0xffffff80 ;  /* 0xffffff80131a7836 */ /* 0x000fe20000000000 */
[----:B------:R-:W-:-:S02]  /*1010*/  IADD3 R7, PT, PT, R7, -0x80, RZ ;  /* 0xffffff8007077810 */ /* 0x000fc40007ffe0ff */
[----:B------:R-:W-:Y:S02]  /*1020*/  LOP3.LUT R19, R18, 0xff, RZ, 0xc0, !PT ;  /* 0x000000ff12137812 */ /* 0x000fe400078ec0ff */
[----:B------:R-:W-:Y:S01]  /*1030*/  SHF.R.U32.HI R23, RZ, 0x8, R10 ;  /* 0x00000008ff177819 */ /* 0x000fe2000001160a */
[----:B------:R3:W4:Y:S01]  /*1040*/  I2F.F16 R24, R7 ;  /* 0x0000000700187306 */ /* 0x0007220000200c00 */
[----:B------:R-:W-:Y:S02]  /*1050*/  IADD3 R25, PT, PT, R19, -0x80, RZ ;  /* 0xffffff8013197810 */ /* 0x000fe40007ffe0ff */
[----:B------:R-:W-:Y:S01]  /*1060*/  LOP3.LUT R23, R23, 0xff, RZ, 0xc0, !PT ;  /* 0x000000ff17177812 */ /* 0x000fe200078ec0ff */
[----:B-1----:R-:W-:-:S04]  /*1070*/  HADD2.F32 R28, -RZ, R28.H0_H0 ;  /* 0x2000001cff1c7230 */ /* 0x002fc80000004100 */
[----:B------:R-:W1:Y:S01]  /*1080*/  I2F.F16 R22, R22 ;  /* 0x0000001600167306 */ /* 0x000e620000200c00 */
[----:B---3--:R-:W-:-:S04]  /*1090*/  SHF.R.U32.HI R7, RZ, 0x8, R9 ;  /* 0x00000008ff077819 */ /* 0x008fc80000011609 */
[----:B------:R-:W-:Y:S01]  /*10a0*/  LOP3.LUT R7, R7, 0xff, RZ, 0xc0, !PT ;  /* 0x000000ff07077812 */ /* 0x000fe200078ec0ff */
[----:B----4-:R-:W-:Y:S02]  /*10b0*/  HADD2.F32 R24, -RZ, R24.H0_H0 ;  /* 0x20000018ff187230 */ /* 0x010fe40000004100 */
[----:B------:R3:W4:Y:S01]  /*10c0*/  I2F.F16 R18, R26 ;  /* 0x0000001a00127306 */ /* 0x0007220000200c00 */
[----:B------:R-:W-:Y:S01]  /*10d0*/  IADD3 R19, PT, PT, R7, -0x80, RZ ;  /* 0xffffff8007137810 */ /* 0x000fe20007ffe0ff */
[----:B-1----:R-:W-:-:S06]  /*10e0*/  HADD2.F32 R22, -RZ, R22.H0_H0 ;  /* 0x20000016ff167230 */ /* 0x002fcc0000004100 */
[----:B------:R-:W1:Y:S01]  /*10f0*/  I2F.F16 R19, R19 ;  /* 0x0000001300137306 */ /* 0x000e620000200c00 */
[--C-:B0-----:R-:W-:Y:S02]  /*1100*/  HADD2.F32 R7, -RZ, R16.reuse.H0_H0 ;  /* 0x20000010ff077230 */ /* 0x101fe40000004100 */
[----:B------:R-:W-:Y:S01]  /*1110*/  HADD2.F32 R27, -RZ, R16.H1_H1 ;  /* 0x30000010ff1b7230 */ /* 0x000fe20000004100 */
[----:B------:R-:W-:Y:S02]  /*1120*/  SHF.R.U32.HI R16, RZ, 0x10, R8 ;  /* 0x00000010ff107819 */ /* 0x000fe40000011608 */
[----:B---3--:R-:W-:Y:S01]  /*1130*/  FFMA.FTZ R26, R24, R7, RZ ;  /* 0x00000007181a7223 */ /* 0x008fe200000100ff */
[----:B----4-:R-:W-:Y:S02]  /*1140*/  HADD2.F32 R18, -RZ, R18.H0_H0 ;  /* 0x20000012ff127230 */ /* 0x010fe40000004100 */
[C---:B------:R-:W-:Y:S01]  /*1150*/  FFMA.FTZ R24, R7.reuse, R28, RZ ;  /* 0x0000001c07187223 */ /* 0x040fe200000100ff */
[C---:B------:R-:W-:Y:S01]  /*1160*/  FFMA.FTZ R22, R7.reuse, R22, RZ ;  /* 0x0000001607167223 */ /* 0x040fe200000100ff */
[----:B------:R-:W0:Y:S01]  /*1170*/  I2F.F16 R25, R25 ;  /* 0x0000001900197306 */ /* 0x000e220000200c00 */
[----:B------:R-:W-:Y:S01]  /*1180*/  LOP3.LUT R16, R16, 0xff, RZ, 0xc0, !PT ;  /* 0x000000ff10107812 */ /* 0x000fe200078ec0ff */
[----:B------:R-:W-:Y:S01]  /*1190*/  FFMA.FTZ R18, R7, R18, RZ ;  /* 0x0000001207127223 */ /* 0x000fe200000100ff */
[----:B------:R-:W-:-:S02]  /*11a0*/  IADD3 R7, PT, PT, R23, -0x80, RZ ;  /* 0xffffff8017077810 */ /* 0x000fc40007ffe0ff */
[----:B------:R-:W-:Y:S01]  /*11b0*/  SHF.R.U32.HI R23, RZ, 0x8, R11 ;  /* 0x00000008ff177819 */ /* 0x000fe2000001160b */
[----:B-1----:R-:W-:Y:S01]  /*11c0*/  HADD2.F32 R19, -RZ, R19.H0_H0 ;  /* 0x20000013ff137230 */ /* 0x002fe20000004100 */
[----:B------:R-:W-:Y:S02]  /*11d0*/  LEA.HI R28, R9, 0xffffff80, RZ, 0x8 ;  /* 0xffffff80091c7811 */ /* 0x000fe400078f40ff */
[----:B------:R-:W-:Y:S01]  /*11e0*/  LOP3.LUT R23, R23, 0xff, RZ, 0xc0, !PT ;  /* 0x000000ff17177812 */ /* 0x000fe200078ec0ff */
[----:B------:R-:W1:Y:S01]  /*11f0*/  I2F.F16 R7, R7 ;  /* 0x0000000700077306 */ /* 0x000e620000200c00 */
[----:B------:R-:W-:Y:S02]  /*1200*/  FFMA.FTZ R19, R27, R19, R24 ;  /* 0x000000131b137223 */ /* 0x000fe40000010018 */
[----:B------:R-:W-:Y:S01]  /*1210*/  IADD3 R23, PT, PT, R23, -0x80, RZ ;  /* 0xffffff8017177810 */ /* 0x000fe20007ffe0ff */
[----:B0-----:R-:W-:-:S05]  /*1220*/  HADD2.F32 R25, -RZ, R25.H0_H0 ;  /* 0x20000019ff197230 */ /* 0x001fca0000004100 */
[----:B------:R-:W0:Y:S01]  /*1230*/  I2F.F16 R23, R23 ;  /* 0x0000001700177306 */ /* 0x000e220000200c00 */
[----:B------:R-:W-:Y:S01]  /*1240*/  FFMA.FTZ R25, R25, R27, R26 ;  /* 0x0000001b19197223 */ /* 0x000fe2000001001a */
[----:B-1----:R-:W-:Y:S01]  /*1250*/  HADD2.F32 R24, -RZ, R7.H0_H0 ;  /* 0x20000007ff187230 */ /* 0x002fe20000004100 */
[----:B------:R-:W-:Y:S01]  /*1260*/  LEA.HI R7, R8, 0xffffff80, RZ, 0x8 ;  /* 0xffffff8008077811 */ /* 0x000fe200078f40ff */
[----:B------:R-:W-:Y:S01]  /*1270*/  VIADD R8, R16, 0xffffff80 ;  /* 0xffffff8010087836 */ /* 0x000fe20000000000 */
[----:B------:R-:W-:Y:S02]  /*1280*/  SHF.R.U32.HI R16, RZ, 0x10, R9 ;  /* 0x00000010ff107819 */ /* 0x000fe40000011609 */
[----:B------:R-:W-:Y:S01]  /*1290*/  FFMA.FTZ R22, R27, R24, R22 ;  /* 0x000000181b167223 */ /* 0x000fe20000010016 */
[----:B------:R-:W-:Y:S01]  /*12a0*/  SHF.R.U32.HI R24, RZ, 0x10, R11 ;  /* 0x00000010ff187819 */ /* 0x000fe2000001160b */
[----:B------:R-:W-:Y:S01]  /*12b0*/  I2F.F16 R7, R7 ;  /* 0x0000000700077306 */ /* 0x000fe20000200c00 */
[----:B------:R-:W-:Y:S01]  /*12c0*/  LOP3.LUT R16, R16, 0xff, RZ, 0xc0, !PT ;  /* 0x000000ff10107812 */ /* 0x000fe200078ec0ff */
[----:B0-----:R-:W-:Y:S01]  /*12d0*/  HADD2.F32 R23, -RZ, R23.H0_H0 ;  /* 0x20000017ff177230 */ /* 0x001fe20000004100 */
[----:B------:R-:W-:-:S02]  /*12e0*/  LOP3.LUT R24, R24, 0xff, RZ, 0xc0, !PT ;  /* 0x000000ff18187812 */ /* 0x000fc400078ec0ff */
[----:B------:R-:W-:Y:S02]  /*12f0*/  IADD3 R26, PT, PT, R16, -0x80, RZ ;  /* 0xffffff80101a7810 */ /* 0x000fe40007ffe0ff */
[----:B------:R-:W-:Y:S01]  /*1300*/  FFMA.FTZ R18, R27, R23, R18 ;  /* 0x000000171b127223 */ /* 0x000fe20000010012 */
[----:B------:R-:W-:Y:S01]  /*1310*/  SHF.R.U32.HI R23, RZ, 0x10, R10 ;  /* 0x00000010ff177819 */ /* 0x000fe2000001160a */
[----:B------:R-:W0:Y:S01]  /*1320*/  I2F.F16 R8, R8 ;  /* 0x0000000800087306 */ /* 0x000e220000200c00 */
[----:B------:R-:W-:Y:S02]  /*1330*/  IADD3 R24, PT, PT, R24, -0x80, RZ ;  /* 0xffffff8018187810 */ /* 0x000fe40007ffe0ff */
[----:B------:R-:W-:Y:S02]  /*1340*/  LOP3.LUT R23, R23, 0xff, RZ, 0xc0, !PT ;  /* 0x000000ff17177812 */ /* 0x000fe400078ec0ff */
[----:B------:R-:W-:Y:S02]  /*1350*/  LEA.HI R10, R10, 0xffffff80, RZ, 0x8 ;  /* 0xffffff800a0a7811 */ /* 0x000fe400078f40ff */
[----:B------:R-:W-:Y:S01]  /*1360*/  IADD3 R16, PT, PT, R23, -0x80, RZ ;  /* 0xffffff8017107810 */ /* 0x000fe20007ffe0ff */
[----:B------:R-:W1:Y:S01]  /*1370*/  I2F.F16 R26, R26 ;  /* 0x0000001a001a7306 */ /* 0x000e620000200c00 */
[--C-:B------:R-:W-:Y:S01]  /*1380*/  HADD2.F32 R23, -RZ, R17.reuse.H0_H0 ;  /* 0x20000011ff177230 */ /* 0x100fe20000004100 */
[----:B------:R-:W-:Y:S01]  /*1390*/  LEA.HI R11, R11, 0xffffff80, RZ, 0x8 ;  /* 0xffffff800b0b7811 */ /* 0x000fe200078f40ff */
[----:B------:R-:W-:-:S02]  /*13a0*/  HADD2.F32 R17, -RZ, R17.H1_H1 ;  /* 0x30000011ff117230 */ /* 0x000fc40000004100 */
[----:B0-----:R-:W-:-:S03]  /*13b0*/  HADD2.F32 R9, -RZ, R8.H0_H0 ;  /* 0x20000008ff097230 */ /* 0x001fc60000004100 */
[----:B------:R-:W0:Y:S01]  /*13c0*/  I2F.F16 R16, R16 ;  /* 0x0000001000107306 */ /* 0x000e220000200c00 */
[----:B-1----:R-:W-:-:S07]  /*13d0*/  HADD2.F32 R8, -RZ, R26.H0_H0 ;  /* 0x2000001aff087230 */ /* 0x002fce0000004100 */
[----:B------:R-:W1:Y:S01]  /*13e0*/  I2F.F16 R24, R24 ;  /* 0x0000001800187306 */ /* 0x000e620000200c00 */
[----:B------:R-:W-:Y:S01]  /*13f0*/  FFMA.FTZ R26, R9, R23, R25 ;  /* 0x00000017091a7223 */ /* 0x000fe20000010019 */
[----:B------:R-:W-:Y:S02]  /*1400*/  FFMA.FTZ R19, R23, R8, R19 ;  /* 0x0000000817137223 */ /* 0x000fe40000010013 */
[----:B------:R-:W3:Y:S01]  /*1410*/  LDS.64 R8, [UR10+-0x18] ;  /* 0xffffe80aff087984 */ /* 0x000ee20008000a00 */
[----:B0-----:R-:W-:-:S03]  /*1420*/  HADD2.F32 R16, -RZ, R16.H0_H0 ;  /* 0x20000010ff107230 */ /* 0x001fc60000004100 */
[----:B------:R-:W-:Y:S02]  /*1430*/  I2F.F16 R25, R28 ;  /* 0x0000001c00197306 */ /* 0x000fe40000200c00 */
[----:B------:R-:W-:Y:S01]  /*1440*/  FFMA.FTZ R16, R23, R16, R22 ;  /* 0x0000001017107223 */ /* 0x000fe20000010016 */
[----:B-1----:R-:W-:-:S05]  /*1450*/  HADD2.F32 R27, -RZ, R24.H0_H0 ;  /* 0x20000018ff1b7230 */ /* 0x002fca0000004100 */
[----:B------:R-:W-:Y:S01]  /*1460*/  I2F.F16 R10, R10 ;  /* 0x0000000a000a7306 */ /* 0x000fe20000200c00 */
[----:B------:R-:W-:Y:S01]  /*1470*/  FFMA.FTZ R18, R23, R27, R18 ;  /* 0x0000001b17127223 */ /* 0x000fe20000010012 */
[----:B------:R-:W-:-:S06]  /*1480*/  HADD2.F32 R23, -RZ, R7.H0_H0 ;  /* 0x20000007ff177230 */ /* 0x000fcc0000004100 */
[----:B------:R-:W0:Y:S01]  /*1490*/  I2F.F16 R11, R11 ;  /* 0x0000000b000b7306 */ /* 0x000e220000200c00 */
[----:B------:R-:W-:Y:S01]  /*14a0*/  FFMA.FTZ R26, R23, R17, R26 ;  /* 0x00000011171a7223 */ /* 0x000fe2000001001a */
[----:B0-----:R-:W-:-:S05]  /*14b0*/  HADD2.F32 R11, -RZ, R11.H0_H0 ;  /* 0x2000000bff0b7230 */ /* 0x001fca0000004100 */
[----:B------:R-:W-:Y:S01]  /*14c0*/  FFMA.FTZ R18, R17, R11, R18 ;  /* 0x0000000b11127223 */ /* 0x000fe20000010012 */
[----:B---3--:R-:W-:Y:S01]  /*14d0*/  HADD2.F32 R11, -RZ, R8.H0_H0 ;  /* 0x20000008ff0b7230 */ /* 0x008fe20000004100 */
[----:B--2---:R-:W-:Y:S02]  /*14e0*/  LOP3.LUT R24, R12, 0xff, RZ, 0xc0, !PT ;  /* 0x000000ff0c187812 */ /* 0x004fe400078ec0ff */
[C---:B------:R-:W-:Y:S02]  /*14f0*/  LOP3.LUT R23, R13.reuse, 0xff, RZ, 0xc0, !PT ;  /* 0x000000ff0d177812 */ /* 0x040fe400078ec0ff */
[----:B------:R-:W-:Y:S01]  /*1500*/  IADD3 R7, PT, PT, R24, -0x80, RZ ;  /* 0xffffff8018077810 */ /* 0x000fe20007ffe0ff */
[----:B------:R-:W-:Y:S01]  /*1510*/  HADD2.F32 R24, -RZ, R25.H0_H0 ;  /* 0x20000019ff187230 */ /* 0x000fe20000004100 */
[----:B------:R-:W-:Y:S02]  /*1520*/  LEA.HI R25, R13, 0xffffff80, RZ, 0x8 ;  /* 0xffffff800d197811 */ /* 0x000fe400078f40ff */
[----:B------:R-:W-:-:S02]  /*1530*/  SHF.R.U32.HI R27, RZ, 0x8, R15 ;  /* 0x00000008ff1b7819 */ /* 0x000fc4000001160f */
[----:B------:R-:W-:Y:S01]  /*1540*/  FFMA.FTZ R19, R17, R24, R19 ;  /* 0x0000001811137223 */ /* 0x000fe20000010013 */
[----:B------:R-:W-:Y:S01]  /*1550*/  HADD2.F32 R24, -RZ, R10.H0_H0 ;  /* 0x2000000aff187230 */ /* 0x000fe20000004100 */
[----:B------:R-:W0:Y:S01]  /*1560*/  I2F.F16 R7, R7 ;  /* 0x0000000700077306 */ /* 0x000e220000200c00 */
[----:B------:R-:W-:Y:S02]  /*1570*/  LEA.HI R22, R12, 0xffffff80, RZ, 0x8 ;  /* 0xffffff800c167811 */ /* 0x000fe400078f40ff */
[----:B------:R-:W-:Y:S01]  /*1580*/  LOP3.LUT R27, R27, 0xff, RZ, 0xc0, !PT ;  /* 0x000000ff1b1b7812 */ /* 0x000fe200078ec0ff */
[----:B------:R-:W-:Y:S01]  /*1590*/  FFMA.FTZ R16, R17, R24, R16 ;  /* 0x0000001811107223 */ /* 0x000fe20000010010 */
[----:B------:R-:W-:Y:S01]  /*15a0*/  VIADD R24, R23, 0xffffff80 ;  /* 0xffffff8017187836 */ /* 0x000fe20000000000 */
[----:B------:R-:W-:Y:S02]  /*15b0*/  LOP3.LUT R17, R14, 0xff, RZ, 0xc0, !PT ;  /* 0x000000ff0e117812 */ /* 0x000fe400078ec0ff */
[----:B------:R1:W2:Y:S02]  /*15c0*/  I2F.F16 R10, R25 ;  /* 0x00000019000a7306 */ /* 0x0002a40000200c00 */
[----:B------:R-:W-:-:S02]  /*15d0*/  IADD3 R23, PT, PT, R17, -0x80, RZ ;  /* 0xffffff8011177810 */ /* 0x000fc40007ffe0ff */
[----:B------:R-:W-:Y:S01]  /*15e0*/  LOP3.LUT R17, R15, 0xff, RZ, 0xc0, !PT ;  /* 0x000000ff0f117812 */ /* 0x000fe200078ec0ff */
[----:B0-----:R-:W-:-:S03]  /*15f0*/  HADD2.F32 R7, -RZ, R7.H0_H0 ;  /* 0x20000007ff077230 */ /* 0x001fc60000004100 */
[----:B------:R-:W0:Y:S01]  /*1600*/  I2F.F16 R24, R24 ;  /* 0x0000001800187306 */ /* 0x000e220000200c00 */
[----:B------:R-:W-:Y:S02]  /*1610*/  IADD3 R17, PT, PT, R17, -0x80, RZ ;  /* 0xffffff8011117810 */ /* 0x000fe40007ffe0ff */
[----:B-1----:R-:W-:Y:S01]  /*1620*/  SHF.R.U32.HI R25, RZ, 0x10, R13 ;  /* 0x00000010ff197819 */ /* 0x002fe2000001160d */
[----:B------:R-:W-:Y:S01]  /*1630*/  FFMA.FTZ R26, R7, R11, R26 ;  /* 0x0000000b071a7223 */ /* 0x000fe2000001001a */
[--C-:B------:R-:W-:Y:S02]  /*1640*/  SHF.R.U32.HI R7, RZ, 0x8, R12.reuse ;  /* 0x00000008ff077819 */ /* 0x100fe4000001160c */
[----:B------:R-:W-:Y:S01]  /*1650*/  SHF.R.U32.HI R12, RZ, 0x10, R12 ;  /* 0x00000010ff0c7819 */ /* 0x000fe2000001160c */
[----:B------:R-:W1:Y:S01]  /*1660*/  I2F.F16 R23, R23 ;  /* 0x0000001700177306 */ /* 0x000e620000200c00 */
[----:B------:R-:W-:Y:S01]  /*1670*/  LOP3.LUT R7, R7, 0xff, RZ, 0xc0, !PT ;  /* 0x000000ff07077812 */ /* 0x000fe200078ec0ff */
[----:B--2---:R-:W-:Y:S01]  /*1680*/  HADD2.F32 R10, -RZ, R10.H0_H0 ;  /* 0x2000000aff0a7230 */ /* 0x004fe20000004100 */
[----:B------:R-:W-:-:S02]  /*1690*/  LOP3.LUT R12, R12, 0xff, RZ, 0xc0, !PT ;  /* 0x000000ff0c0c7812 */ /* 0x000fc400078ec0ff */
[----:B------:R-:W-:Y:S01]  /*16a0*/  IADD3 R7, PT, PT, R7, -0x80, RZ ;  /* 0xffffff8007077810 */ /* 0x000fe20007ffe0ff */
[----:B0-----:R-:W-:Y:S02]  /*16b0*/  HADD2.F32 R24, -RZ, R24.H0_H0 ;  /* 0x20000018ff187230 */ /* 0x001fe40000004100 */
[----:B------:R-:W0:Y:S01]  /*16c0*/  I2F.F16 R17, R17 ;  /* 0x0000001100117306 */ /* 0x000e220000200c00 */
[----:B------:R-:W-:Y:S02]  /*16d0*/  LOP3.LUT R25, R25, 0xff, RZ, 0xc0, !PT ;  /* 0x000000ff19197812 */ /* 0x000fe400078ec0ff */
[----:B------:R-:W-:Y:S01]  /*16e0*/  IADD3 R12, PT, PT, R12, -0x80, RZ ;  /* 0xffffff800c0c7810 */ /* 0x000fe20007ffe0ff */
[----:B------:R-:W-:Y:S01]  /*16f0*/  FFMA.FTZ R19, R11, R24, R19 ;  /* 0x000000180b137223 */ /* 0x000fe20000010013 */
[----:B------:R-:W-:Y:S01]  /*1700*/  SHF.R.U32.HI R24, RZ, 0x8, R13 ;  /* 0x00000008ff187819 */ /* 0x000fe2000001160d */
[----:B-1----:R-:W-:Y:S02]  /*1710*/  HADD2.F32 R23, -RZ, R23.H0_H0 ;  /* 0x20000017ff177230 */ /* 0x002fe40000004100 */
[----:B------:R-:W1:Y:S01]  /*1720*/  I2F.F16 R7, R7 ;  /* 0x0000000700077306 */ /* 0x000e620000200c00 */
[----:B------:R-:W-:-:S02]  /*1730*/  LOP3.LUT R24, R24, 0xff, RZ, 0xc0, !PT ;  /* 0x000000ff18187812 */ /* 0x000fc400078ec0ff */
[----:B------:R-:W-:Y:S01]  /*1740*/  IADD3 R25, PT, PT, R25, -0x80, RZ ;  /* 0xffffff8019197810 */ /* 0x000fe20007ffe0ff */
[----:B------:R-:W-:Y:S01]  /*1750*/  FFMA.FTZ R16, R11, R23, R16 ;  /* 0x000000170b107223 */ /* 0x000fe20000010010 */
[----:B------:R-:W-:Y:S01]  /*1760*/  SHF.R.U32.HI R23, RZ, 0x8, R14 ;  /* 0x00000008ff177819 */ /* 0x000fe2000001160e */
[----:B------:R-:W-:Y:S02]  /*1770*/  VIADD R13, R24, 0xffffff80 ;  /* 0xffffff80180d7836 */ /* 0x000fe40000000000 */
[----:B0-----:R-:W-:Y:S01]  /*1780*/  HADD2.F32 R24, -RZ, R17.H0_H0 ;  /* 0x20000011ff187230 */ /* 0x001fe20000004100 */
[----:B------:R-:W-:Y:S01]  /*1790*/  LOP3.LUT R23, R23, 0xff, RZ, 0xc0, !PT ;  /* 0x000000ff17177812 */ /* 0x000fe200078ec0ff */
[----:B------:R0:W-:Y:S03]  /*17a0*/  I2F.F16 R17, R25 ;  /* 0x0000001900117306 */ /* 0x0001e60000200c00 */
[----:B------:R-:W-:Y:S01]  /*17b0*/  FFMA.FTZ R18, R11, R24, R18 ;  /* 0x000000180b127223 */ /* 0x000fe20000010012 */
[----:B------:R-:W-:Y:S01]  /*17c0*/  SHF.R.U32.HI R24, RZ, 0x10, R14 ;  /* 0x00000010ff187819 */ /* 0x000fe2000001160e */
[----:B-1----:R-:W-:Y:S01]  /*17d0*/  HADD2.F32 R29, -RZ, R7.H0_H0 ;  /* 0x20000007ff1d7230 */ /* 0x002fe20000004100 */
[----:B------:R-:W-:-:S02]  /*17e0*/  IADD3 R11, PT, PT, R23, -0x80, RZ ;  /* 0xffffff80170b7810 */ /* 0x000fc40007ffe0ff */
[----:B------:R-:W-:Y:S01]  /*17f0*/  LOP3.LUT R24, R24, 0xff, RZ, 0xc0, !PT ;  /* 0x000000ff18187812 */ /* 0x000fe200078ec0ff */
[----:B------:R-:W1:Y:S01]  /*1800*/  I2F.F16 R13, R13 ;  /* 0x0000000d000d7306 */ /* 0x000e620000200c00 */
[----:B0-----:R-:W-:Y:S01]  /*1810*/  HADD2.F32 R25, -RZ, R8.H1_H1 ;  /* 0x30000008ff197230 */ /* 0x001fe20000004100 */
[----:B------:R-:W-:Y:S02]  /*1820*/  LEA.HI R8, R14, 0xffffff80, RZ, 0x8 ;  /* 0xffffff800e087811 */ /* 0x000fe400078f40ff */
[----:B------:R-:W-:Y:S02]  /*1830*/  IADD3 R23, PT, PT, R24, -0x80, RZ ;  /* 0xffffff8018177810 */ /* 0x000fe40007ffe0ff */
[----:B------:R-:W-:Y:S01]  /*1840*/  IADD3 R24, PT, PT, R27, -0x80, RZ ;  /* 0xffffff801b187810 */ /* 0x000fe20007ffe0ff */
[----:B------:R-:W-:Y:S01]  /*1850*/  FFMA.FTZ R26, R29, R25, R26 ;  /* 0x000000191d1a7223 */ /* 0x000fe2000001001a */
[----:B------:R-:W-:Y:S01]  /*1860*/  SHF.R.U32.HI R27, RZ, 0x10, R15 ;  /* 0x00000010ff1b7819 */ /* 0x000fe2000001160f */
[----:B------:R-:W0:Y:S01]  /*1870*/  I2F.F16 R11, R11 ;  /* 0x0000000b000b7306 */ /* 0x000e220000200c00 */
[----:B------:R-:W-:-:S02]  /*1880*/  LEA.HI R15, R15, 0xffffff80, RZ, 0x8 ;  /* 0xffffff800f0f7811 */ /* 0x000fc400078f40ff */
[----:B------:R-:W-:Y:S01]  /*1890*/  LOP3.LUT R27, R27, 0xff, RZ, 0xc0, !PT ;  /* 0x000000ff1b1b7812 */ /* 0x000fe200078ec0ff */
[----:B-1----:R-:W-:-:S03]  /*18a0*/  HADD2.F32 R28, -RZ, R13.H0_H0 ;  /* 0x2000000dff1c7230 */ /* 0x002fc60000004100 */
[----:B------:R-:W-:Y:S01]  /*18b0*/  IADD3 R7, PT, PT, R27, -0x80, RZ ;  /* 0xffffff801b077810 */ /* 0x000fe20007ffe0ff */
        /* <DEDUP_REMOVED lines=8> */
[----:B------:R-:W-:Y:S02]  /*1940*/  HADD2.F32 R12, -RZ, R17.H0_H0 ;  /* 0x20000011ff0c7230 */ /* 0x000fe40000004100 */
[----:B------:R-:W-:Y:S02]  /*1950*/  HADD2.F32 R9, -RZ, R9.H1_H1 ;  /* 0x30000009ff097230 */ /* 0x000fe40000004100 */
[----:B------:R-:W-:Y:S01]  /*1960*/  FFMA.FTZ R26, R13, R11, R26 ;  /* 0x0000000b0d1a7223 */ /* 0x000fe2000001001a */
[----:B------:R-:W-:Y:S01]  /*1970*/  FFMA.FTZ R12, R11, R12, R19 ;  /* 0x0000000c0b0c7223 */ /* 0x000fe20000010013 */
[----:B0-----:R-:W-:Y:S01]  /*1980*/  HADD2.F32 R23, -RZ, R23.H0_H0 ;  /* 0x20000017ff177230 */ /* 0x001fe20000004100 */
[----:B------:R-:W0:Y:S02]  /*1990*/  I2F.F16 R7, R7 ;  /* 0x0000000700077306 */ /* 0x000e240000200c00 */
[----:B------:R-:W-:Y:S01]  /*19a0*/  FFMA.FTZ R10, R9, R10, R12 ;  /* 0x0000000a090a7223 */ /* 0x000fe2000001000c */
[----:B------:R-:W-:-:S02]  /*19b0*/  HADD2.F32 R12, -RZ, R6.H1_H1 ;  /* 0x30000006ff0c7230 */ /* 0x000fc40000004100 */
[----:B------:R-:W-:Y:S01]  /*19c0*/  FFMA.FTZ R23, R11, R23, R16 ;  /* 0x000000170b177223 */ /* 0x000fe20000010010 */
[----:B-1----:R-:W-:Y:S02]  /*19d0*/  HADD2.F32 R24, -RZ, R24.H0_H0 ;  /* 0x20000018ff187230 */ /* 0x002fe40000004100 */
        /* <DEDUP_REMOVED lines=8> */
[--C-:B------:R-:W-:Y:S02]  /*1a60*/  HADD2.F32 R13, -RZ, R5.reuse.H0_H0 ;  /* 0x20000005ff0d7230 */ /* 0x100fe40000004100 */
[----:B------:R-:W-:Y:S01]  /*1a70*/  FMUL.FTZ R10, R10, R11 ;  /* 0x0000000b0a0a7220 */ /* 0x000fe20000410000 */
[----:B------:R-:W-:Y:S01]  /*1a80*/  FFMA.FTZ R23, R9, R8, R23 ;  /* 0x0000000809177223 */ /* 0x000fe20000010017 */
[----:B------:R-:W-:Y:S02]  /*1a90*/  HADD2.F32 R8, -RZ, R5.H1_H1 ;  /* 0x30000005ff087230 */ /* 0x000fe40000004100 */
[----:B0-----:R-:W-:Y:S02]  /*1aa0*/  HADD2.F32 R7, -RZ, R22.H0_H0 ;  /* 0x20000016ff077230 */ /* 0x001fe40000004100 */
[----:B------:R-:W-:Y:S01]  /*1ab0*/  FMUL.FTZ R12, R23, R12 ;  /* 0x0000000c170c7220 */ /* 0x000fe20000410000 */
[----:B------:R-:W-:-:S02]  /*1ac0*/  F2FP.F16.F32.PACK_AB R10, RZ, R10 ;  /* 0x0000000aff0a723e */ /* 0x000fc400000000ff */
[----:B------:R-:W-:Y:S02]  /*1ad0*/  FFMA.FTZ R7, R7, R9, R26 ;  /* 0x0000000907077223 */ /* 0x000fe4000001001a */
[----:B------:R-:W-:Y:S01]  /*1ae0*/  F2FP.F16.F32.PACK_AB R12, RZ, R12 ;  /* 0x0000000cff0c723e */ /* 0x000fe200000000ff */
[----:B-1----:R-:W-:Y:S02]  /*1af0*/  HADD2.F32 R14, -RZ, R15.H0_H0 ;  /* 0x2000000fff0e7230 */ /* 0x002fe40000004100 */
[----:B------:R-:W-:-:S03]  /*1b00*/  FMUL.FTZ R7, R7, R8 ;  /* 0x0000000807077220 */ /* 0x000fc60000410000 */
[----:B------:R-:W-:Y:S02]  /*1b10*/  FFMA.FTZ R14, R9, R14, R18 ;  /* 0x0000000e090e7223 */ /* 0x000fe40000010012 */
[----:B------:R-:W-:Y:S02]  /*1b20*/  F2FP.F16.F32.PACK_AB R7, RZ, R7 ;  /* 0x00000007ff07723e */ /* 0x000fe400000000ff */
[----:B------:R-:W-:Y:S02]  /*1b30*/  FMUL.FTZ R13, R14, R13 ;  /* 0x0000000d0e0d7220 */ /* 0x000fe40000410000 */
[----:B------:R-:W-:-:S03]  /*1b40*/  PRMT R7, R7, 0x5410, R10 ;  /* 0x0000541007077816 */ /* 0x000fc6000000000a */
[----:B------:R-:W-:Y:S02]  /*1b50*/  F2FP.F16.F32.PACK_AB R13, RZ, R13 ;  /* 0x0000000dff0d723e */ /* 0x000fe400000000ff */
[----:B------:R-:W-:Y:S02]  /*1b60*/  HFMA2 R4, R7, 1, 1, R4 ;  /* 0x3c003c0007047831 */ /* 0x000fe40000000004 */
[----:B------:R-:W-:-:S05]  /*1b70*/  PRMT R12, R12, 0x5410, R13 ;  /* 0x000054100c0c7816 */ /* 0x000fca000000000d */
[----:B------:R-:W-:-:S07]  /*1b80*/  HADD2 R2, R12, R2 ;  /* 0x000000020c027230 */ /* 0x000fce0000000000 */
.L_x_4166:
[----:B-----5:R0:W5:Y:S01]  /*1b90*/  LDG.E.128.CONSTANT R8, desc[UR16][R20.64] ;  /* 0x0000001014087981 */ /* 0x020162000c1e9d00 */
[----:B------:R-:W-:Y:S01]  /*1ba0*/  IMAD.U32 R13, RZ, RZ, UR14 ;  /* 0x0000000eff0d7e24 */ /* 0x000fe2000f8e00ff */
[----:B------:R-:W-:-:S03]  /*1bb0*/  MOV R19, UR14 ;  /* 0x0000000e00137c02 */ /* 0x000fc60008000f00 */
[----:B------:R-:W-:-:S04]  /*1bc0*/  IMAD.WIDE R12, R13, 0x4, R20 ;  /* 0x000000040d0c7825 */ /* 0x000fc800078e0214 */
[----:B------:R-:W-:Y:S01]  /*1bd0*/  IMAD.WIDE R18, R19, 0x4, R12 ;  /* 0x0000000413127825 */ /* 0x000fe200078e020c */
[----:B0-----:R-:W-:Y:S06]  /*1be0*/  BRA.U UP1, `(.L_x_4167) ;  /* 0x0000000d010c7547 */ /* 0x001fec000b800000 */
        /* <DEDUP_REMOVED lines=9> */
[----:B------:R-:W-:-:S02]  /*1c80*/  SHF.R.U32.HI R20, RZ, 0x8, R8 ;  /* 0x00000008ff147819 */ /* 0x000fc40000011608 */
[----:B------:R-:W-:Y:S02]  /*1c90*/  IADD3 R7, PT, PT, R7, -0x80, RZ ;  /* 0xffffff8007077810 */ /* 0x000fe40007ffe0ff */
[----:B------:R-:W-:Y:S02]  /*1ca0*/  IADD3 R26, PT, PT, R21, -0x80, RZ ;  /* 0xffffff80151a7810 */ /* 0x000fe40007ffe0ff */
[----:B------:R-:W-:Y:S01]  /*1cb0*/  LOP3.LUT R21, R20, 0xff, RZ, 0xc0, !PT ;  /* 0x000000ff14157812 */ /* 0x000fe200078ec0ff */
[----:B------:R3:W4:Y:S01]  /*1cc0*/  I2F.F16 R24, R7 ;  /* 0x0000000700187306 */ /* 0x0007220000200c00 */
[----:B------:R-:W-:-:S03]  /*1cd0*/  SHF.R.U32.HI R23, RZ, 0x8, R10 ;  /* 0x00000008ff177819 */ /* 0x000fc6000001160a */
[----:B------:R-:W-:Y:S01]  /*1ce0*/  VIADD R25, R21, 0xffffff80 ;  /* 0xffffff8015197836 */ /* 0x000fe20000000000 */
[----:B------:R-:W-:Y:S01]  /*1cf0*/  LOP3.LUT R23, R23, 0xff, RZ, 0xc0, !PT ;  /* 0x000000ff17177812 */ /* 0x000fe200078ec0ff */
[----:B-1----:R-:W-:Y:S02]  /*1d00*/  HADD2.F32 R28, -RZ, R28.H0_H0 ;  /* 0x2000001cff1c7230 */ /* 0x002fe40000004100 */
        /* <DEDUP_REMOVED lines=30> */
[----:B------:R-:W-:Y:S02]  /*1ef0*/  LEA.HI R7, R8, 0xffffff80, RZ, 0x8 ;  /* 0xffffff8008077811 */ /* 0x000fe400078f40ff */
[----:B------:R-:W-:Y:S02]  /*1f00*/  IADD3 R8, PT, PT, R16, -0x80, RZ ;  /* 0xffffff8010087810 */ /* 0x000fe40007ffe0ff */
[----:B------:R-:W-:Y:S01]  /*1f10*/  SHF.R.U32.HI R16, RZ, 0x10, R9 ;  /* 0x00000010ff107819 */ /* 0x000fe20000011609 */
[----:B------:R-:W-:Y:S01]  /*1f20*/  FFMA.FTZ R22, R27, R24, R22 ;  /* 0x000000181b167223 */ /* 0x000fe20000010016 */
[----:B------:R-:W-:Y:S01]  /*1f30*/  SHF.R.U32.HI R24, RZ, 0x10, R11 ;  /* 0x00000010ff187819 */ /* 0x000fe2000001160b */
[----:B------:R-:W-:Y:S01]  /*1f40*/  I2F.F16 R7, R7 ;  /* 0x0000000700077306 */ /* 0x000fe20000200c00 */
[----:B0-----:R-:W-:Y:S01]  /*1f50*/  HADD2.F32 R23, -RZ, R23.H0_H0 ;  /* 0x20000017ff177230 */ /* 0x001fe20000004100 */
[----:B------:R-:W-:-:S02]  /*1f60*/  LOP3.LUT R16, R16, 0xff, RZ, 0xc0, !PT ;  /* 0x000000ff10107812 */ /* 0x000fc400078ec0ff */
[----:B------:R-:W-:Y:S02]  /*1f70*/  LOP3.LUT R24, R24, 0xff, RZ, 0xc0, !PT ;  /* 0x000000ff18187812 */ /* 0x000fe400078ec0ff */
[----:B------:R-:W-:Y:S01]  /*1f80*/  FFMA.FTZ R20, R27, R23, R20 ;  /* 0x000000171b147223 */ /* 0x000fe20000010014 */
[----:B------:R-:W-:Y:S01]  /*1f90*/  SHF.R.U32.HI R23, RZ, 0x10, R10 ;  /* 0x00000010ff177819 */ /* 0x000fe2000001160a */
[----:B------:R-:W0:Y:S01]  /*1fa0*/  I2F.F16 R8, R8 ;  /* 0x0000000800087306 */ /* 0x000e220000200c00 */
[----:B------:R-:W-:Y:S02]  /*1fb0*/  IADD3 R26, PT, PT, R16, -0x80, RZ ;  /* 0xffffff80101a7810 */ /* 0x000fe40007ffe0ff */
[----:B------:R-:W-:Y:S02]  /*1fc0*/  LOP3.LUT R23, R23, 0xff, RZ, 0xc0, !PT ;  /* 0x000000ff17177812 */ /* 0x000fe400078ec0ff */
[----:B------:R-:W-:Y:S02]  /*1fd0*/  IADD3 R24, PT, PT, R24, -0x80, RZ ;  /* 0xffffff8018187810 */ /* 0x000fe40007ffe0ff */
[----:B------:R-:W-:Y:S01]  /*1fe0*/  LEA.HI R10, R10, 0xffffff80, RZ, 0x8 ;  /* 0xffffff800a0a7811 */ /* 0x000fe200078f40ff */
[----:B------:R-:W1:Y:S01]  /*1ff0*/  I2F.F16 R26, R26 ;  /* 0x0000001a001a7306 */ /* 0x000e620000200c00 */
[----:B------:R-:W-:Y:S01]  /*2000*/  VIADD R16, R23, 0xffffff80 ;  /* 0xffffff8017107836 */ /* 0x000fe20000000000 */
[----:B------:R-:W-:Y:S01]  /*2010*/  LEA.HI R11, R11, 0xffffff80, RZ, 0x8 ;  /* 0xffffff800b0b7811 */ /* 0x000fe200078f40ff */
[----:B------:R-:W-:-:S02]  /*2020*/  HADD2.F32 R23, -RZ, R17.H0_H0 ;  /* 0x20000011ff177230 */ /* 0x000fc40000004100 */
[----:B------:R-:W-:Y:S02]  /*2030*/  HADD2.F32 R17, -RZ, R17.H1_H1 ;  /* 0x30000011ff117230 */ /* 0x000fe40000004100 */
[----:B0-----:R-:W-:Y:S01]  /*2040*/  HADD2.F32 R9, -RZ, R8.H0_H0 ;  /* 0x20000008ff097230 */ /* 0x001fe20000004100 */
        /* <DEDUP_REMOVED lines=17> */
[--C-:B---3--:R-:W-:Y:S02]  /*2160*/  HADD2.F32 R11, -RZ, R8.reuse.H0_H0 ;  /* 0x20000008ff0b7230 */ /* 0x108fe40000004100 */
[----:B------:R-:W-:Y:S01]  /*2170*/  HADD2.F32 R8, -RZ, R8.H1_H1 ;  /* 0x30000008ff087230 */ /* 0x000fe20000004100 */
[----:B--2---:R-:W-:Y:S02]  /*2180*/  LOP3.LUT R24, R12, 0xff, RZ, 0xc0, !PT ;  /* 0x000000ff0c187812 */ /* 0x004fe400078ec0ff */
[C---:B------:R-:W-:Y:S02]  /*2190*/  LOP3.LUT R23, R13.reuse, 0xff, RZ, 0xc0, !PT ;  /* 0x000000ff0d177812 */ /* 0x040fe400078ec0ff */
[----:B------:R-:W-:Y:S01]  /*21a0*/  IADD3 R7, PT, PT, R24, -0x80, RZ ;  /* 0xffffff8018077810 */ /* 0x000fe20007ffe0ff */
[----:B------:R-:W-:Y:S01]  /*21b0*/  HADD2.F32 R24, -RZ, R25.H0_H0 ;  /* 0x20000019ff187230 */ /* 0x000fe20000004100 */
[----:B------:R-:W-:-:S02]  /*21c0*/  LEA.HI R25, R13, 0xffffff80, RZ, 0x8 ;  /* 0xffffff800d197811 */ /* 0x000fc400078f40ff */
[----:B------:R-:W-:Y:S02]  /*21d0*/  LEA.HI R22, R12, 0xffffff80, RZ, 0x8 ;  /* 0xffffff800c167811 */ /* 0x000fe400078f40ff */
[C---:B------:R-:W-:Y:S01]  /*21e0*/  FFMA.FTZ R21, R17.reuse, R24, R21 ;  /* 0x0000001811157223 */ /* 0x040fe20000010015 */
[----:B------:R-:W-:Y:S01]  /*21f0*/  HADD2.F32 R24, -RZ, R10.H0_H0 ;  /* 0x2000000aff187230 */ /* 0x000fe20000004100 */
[----:B------:R-:W0:Y:S04]  /*2200*/  I2F.F16 R7, R7 ;  /* 0x0000000700077306 */ /* 0x000e280000200c00 */
[----:B------:R-:W-:Y:S01]  /*2210*/  FFMA.FTZ R16, R17, R24, R16 ;  /* 0x0000001811107223 */ /* 0x000fe20000010010 */
[----:B------:R-:W-:Y:S02]  /*2220*/  IADD3 R24, PT, PT, R23, -0x80, RZ ;  /* 0xffffff8017187810 */ /* 0x000fe40007ffe0ff */
[----:B------:R-:W-:Y:S01]  /*2230*/  LOP3.LUT R17, R14, 0xff, RZ, 0xc0, !PT ;  /* 0x000000ff0e117812 */ /* 0x000fe200078ec0ff */
[----:B------:R1:W2:Y:S03]  /*2240*/  I2F.F16 R10, R25 ;  /* 0x00000019000a7306 */ /* 0x0002a60000200c00 */
[----:B------:R-:W-:-:S02]  /*2250*/  IADD3 R23, PT, PT, R17, -0x80, RZ ;  /* 0xffffff8011177810 */ /* 0x000fc40007ffe0ff */
[----:B------:R-:W-:Y:S01]  /*2260*/  LOP3.LUT R17, R15, 0xff, RZ, 0xc0, !PT ;  /* 0x000000ff0f117812 */ /* 0x000fe200078ec0ff */
[----:B0-----:R-:W-:Y:S02]  /*2270*/  HADD2.F32 R7, -RZ, R7.H0_H0 ;  /* 0x20000007ff077230 */ /* 0x001fe40000004100 */
[----:B------:R-:W0:Y:S01]  /*2280*/  I2F.F16 R24, R24 ;  /* 0x0000001800187306 */ /* 0x000e220000200c00 */
[----:B------:R-:W-:Y:S02]  /*2290*/  IADD3 R17, PT, PT, R17, -0x80, RZ ;  /* 0xffffff8011117810 */ /* 0x000fe40007ffe0ff */
[----:B-1----:R-:W-:Y:S01]  /*22a0*/  SHF.R.U32.HI R25, RZ, 0x10, R13 ;  /* 0x00000010ff197819 */ /* 0x002fe2000001160d */
[----:B------:R-:W-:Y:S01]  /*22b0*/  FFMA.FTZ R26, R7, R11, R26 ;  /* 0x0000000b071a7223 */ /* 0x000fe2000001001a */
[--C-:B------:R-:W-:Y:S02]  /*22c0*/  SHF.R.U32.HI R7, RZ, 0x8, R12.reuse ;  /* 0x00000008ff077819 */ /* 0x100fe4000001160c */
[----:B------:R-:W-:Y:S01]  /*22d0*/  LOP3.LUT R25, R25, 0xff, RZ, 0xc0, !PT ;  /* 0x000000ff19197812 */ /* 0x000fe200078ec0ff */
[----:B------:R-:W1:Y:S01]  /*22e0*/  I2F.F16 R23, R23 ;  /* 0x0000001700177306 */ /* 0x000e620000200c00 */
[----:B------:R-:W-:Y:S01]  /*22f0*/  LOP3.LUT R7, R7, 0xff, RZ, 0xc0, !PT ;  /* 0x000000ff07077812 */ /* 0x000fe200078ec0ff */
[----:B--2---:R-:W-:Y:S01]  /*2300*/  HADD2.F32 R10, -RZ, R10.H0_H0 ;  /* 0x2000000aff0a7230 */ /* 0x004fe20000004100 */
[----:B------:R-:W-:-:S02]  /*2310*/  SHF.R.U32.HI R12, RZ, 0x10, R12 ;  /* 0x00000010ff0c7819 */ /* 0x000fc4000001160c */
[----:B------:R-:W-:Y:S01]  /*2320*/  IADD3 R25, PT, PT, R25, -0x80, RZ ;  /* 0xffffff8019197810 */ /* 0x000fe20007ffe0ff */
[----:B------:R-:W-:Y:S01]  /*2330*/  VIADD R7, R7, 0xffffff80 ;  /* 0xffffff8007077836 */ /* 0x000fe20000000000 */
[----:B------:R-:W-:Y:S01]  /*2340*/  LOP3.LUT R12, R12, 0xff, RZ, 0xc0, !PT ;  /* 0x000000ff0c0c7812 */ /* 0x000fe200078ec0ff */
[----:B0-----:R-:W-:Y:S01]  /*2350*/  HADD2.F32 R24, -RZ, R24.H0_H0 ;  /* 0x20000018ff187230 */ /* 0x001fe20000004100 */
[----:B------:R-:W0:Y:S02]  /*2360*/  I2F.F16 R17, R17 ;  /* 0x0000001100117306 */ /* 0x000e240000200c00 */
[----:B------:R-:W-:Y:S02]  /*2370*/  IADD3 R12, PT, PT, R12, -0x80, RZ ;  /* 0xffffff800c0c7810 */ /* 0x000fe40007ffe0ff */
[----:B------:R-:W-:Y:S01]  /*2380*/  FFMA.FTZ R21, R11, R24, R21 ;  /* 0x000000180b157223 */ /* 0x000fe20000010015 */
[----:B------:R-:W-:Y:S01]  /*2390*/  SHF.R.U32.HI R24, RZ, 0x8, R13 ;  /* 0x00000008ff187819 */ /* 0x000fe2000001160d */
[----:B-1----:R-:W-:-:S02]  /*23a0*/  HADD2.F32 R23, -RZ, R23.H0_H0 ;  /* 0x20000017ff177230 */ /* 0x002fc40000004100 */
[----:B------:R-:W1:Y:S01]  /*23b0*/  I2F.F16 R7, R7 ;  /* 0x0000000700077306 */ /* 0x000e620000200c00 */
[----:B------:R-:W-:Y:S02]  /*23c0*/  LOP3.LUT R24, R24, 0xff, RZ, 0xc0, !PT ;  /* 0x000000ff18187812 */ /* 0x000fe400078ec0ff */
[----:B------:R-:W-:Y:S02]  /*23d0*/  FFMA.FTZ R16, R11, R23, R16 ;  /* 0x000000170b107223 */ /* 0x000fe40000010010 */
[----:B------:R-:W-:Y:S02]  /*23e0*/  IADD3 R13, PT, PT, R24, -0x80, RZ ;  /* 0xffffff80180d7810 */ /* 0x000fe40007ffe0ff */
[----:B------:R-:W-:Y:S01]  /*23f0*/  SHF.R.U32.HI R24, RZ, 0x8, R14 ;  /* 0x00000008ff187819 */ /* 0x000fe2000001160e */
[----:B0-----:R-:W-:Y:S01]  /*2400*/  HADD2.F32 R23, -RZ, R17.H0_H0 ;  /* 0x20000011ff177230 */ /* 0x001fe20000004100 */
[----:B------:R-:W-:Y:S02]  /*2410*/  I2F.F16 R12, R12 ;  /* 0x0000000c000c7306 */ /* 0x000fe40000200c00 */
[----:B------:R-:W-:-:S02]  /*2420*/  LOP3.LUT R24, R24, 0xff, RZ, 0xc0, !PT ;  /* 0x000000ff18187812 */ /* 0x000fc400078ec0ff */
[----:B------:R-:W-:Y:S01]  /*2430*/  FFMA.FTZ R23, R11, R23, R20 ;  /* 0x000000170b177223 */ /* 0x000fe20000010014 */
[----:B------:R-:W-:Y:S01]  /*2440*/  SHF.R.U32.HI R11, RZ, 0x10, R14 ;  /* 0x00000010ff0b7819 */ /* 0x000fe2000001160e */
[----:B-1----:R-:W-:Y:S01]  /*2450*/  HADD2.F32 R27, -RZ, R7.H0_H0 ;  /* 0x20000007ff1b7230 */ /* 0x002fe20000004100 */
[----:B------:R-:W-:Y:S01]  /*2460*/  IADD3 R20, PT, PT, R24, -0x80, RZ ;  /* 0xffffff8018147810 */ /* 0x000fe20007ffe0ff */
[----:B------:R-:W0:Y:S01]  /*2470*/  I2F.F16 R13, R13 ;  /* 0x0000000d000d7306 */ /* 0x000e220000200c00 */
[----:B------:R-:W-:Y:S02]  /*2480*/  SHF.R.U32.HI R24, RZ, 0x8, R15 ;  /* 0x00000008ff187819 */ /* 0x000fe4000001160f */
[----:B------:R-:W-:Y:S01]  /*2490*/  LOP3.LUT R11, R11, 0xff, RZ, 0xc0, !PT ;  /* 0x000000ff0b0b7812 */ /* 0x000fe200078ec0ff */
[----:B------:R-:W-:Y:S01]  /*24a0*/  FFMA.FTZ R26, R27, R8, R26 ;  /* 0x000000081b1a7223 */ /* 0x000fe2000001001a */
[----:B------:R-:W-:Y:S02]  /*24b0*/  LOP3.LUT R24, R24, 0xff, RZ, 0xc0, !PT ;  /* 0x000000ff18187812 */ /* 0x000fe400078ec0ff */
[----:B------:R-:W-:Y:S01]  /*24c0*/  IADD3 R11, PT, PT, R11, -0x80, RZ ;  /* 0xffffff800b0b7810 */ /* 0x000fe20007ffe0ff */
[----:B------:R1:W2:Y:S02]  /*24d0*/  I2F.F16 R17, R25 ;  /* 0x0000001900117306 */ /* 0x0002a40000200c00 */
[----:B------:R-:W-:-:S02]  /*24e0*/  VIADD R24, R24, 0xffffff80 ;  /* 0xffffff8018187836 */ /* 0x000fc40000000000 */
[----:B0-----:R-:W-:-:S04]  /*24f0*/  HADD2.F32 R27, -RZ, R13.H0_H0 ;  /* 0x2000000dff1b7230 */ /* 0x001fc80000004100 */
[----:B------:R-:W0:Y:S01]  /*2500*/  I2F.F16 R20, R20 ;  /* 0x0000001400147306 */ /* 0x000e220000200c00 */
[----:B-1----:R-:W-:Y:S02]  /*2510*/  SHF.R.U32.HI R25, RZ, 0x10, R15 ;  /* 0x00000010ff197819 */ /* 0x002fe4000001160f */
[----:B------:R-:W-:Y:S01]  /*2520*/  LEA.HI R13, R14, 0xffffff80, RZ, 0x8 ;  /* 0xffffff800e0d7811 */ /* 0x000fe200078f40ff */
[----:B------:R-:W-:Y:S01]  /*2530*/  FFMA.FTZ R21, R8, R27, R21 ;  /* 0x0000001b08157223 */ /* 0x000fe20000010015 */
[----:B------:R-:W-:Y:S01]  /*2540*/  LOP3.LUT R25, R25, 0xff, RZ, 0xc0, !PT ;  /* 0x000000ff19197812 */ /* 0x000fe200078ec0ff */
[----:B------:R-:W-:Y:S01]  /*2550*/  HADD2.F32 R27, -RZ, R12.H0_H0 ;  /* 0x2000000cff1b7230 */ /* 0x000fe20000004100 */
[----:B------:R-:W-:Y:S01]  /*2560*/  LEA.HI R15, R15, 0xffffff80, RZ, 0x8 ;  /* 0xffffff800f0f7811 */ /* 0x000fe200078f40ff */
[----:B------:R-:W1:Y:S01]  /*2570*/  I2F.F16 R24, R24 ;  /* 0x0000001800187306 */ /* 0x000e620000200c00 */
[----:B------:R-:W-:Y:S01]  /*2580*/  IADD3 R7, PT, PT, R25, -0x80, RZ ;  /* 0xffffff8019077810 */ /* 0x000fe20007ffe0ff */
[----:B--2---:R-:W-:-:S02]  /*2590*/  HADD2.F32 R12, -RZ, R17.H0_H0 ;  /* 0x20000011ff0c7230 */ /* 0x004fc40000004100 */
[----:B------:R-:W-:Y:S02]  /*25a0*/  HADD2.F32 R14, -RZ, R5.H1_H1 ;  /* 0x30000005ff0e7230 */ /* 0x000fe40000004100 */
[----:B0-----:R-:W-:Y:S02]  /*25b0*/  HADD2.F32 R25, -RZ, R20.H0_H0 ;  /* 0x20000014ff197230 */ /* 0x001fe40000004100 */
[----:B------:R-:W0:Y:S03]  /*25c0*/  I2F.F16 R11, R11 ;  /* 0x0000000b000b7306 */ /* 0x000e260000200c00 */
[----:B------:R-:W-:Y:S01]  /*25d0*/  FFMA.FTZ R16, R8, R25, R16 ;  /* 0x0000001908107223 */ /* 0x000fe20000010010 */
[----:B------:R-:W-:Y:S02]  /*25e0*/  HADD2.F32 R25, -RZ, R9.H0_H0 ;  /* 0x20000009ff197230 */ /* 0x000fe40000004100 */
[----:B-1----:R-:W-:-:S02]  /*25f0*/  HADD2.F32 R24, -RZ, R24.H0_H0 ;  /* 0x20000018ff187230 */ /* 0x002fc40000004100 */
[----:B------:R-:W1:Y:S01]  /*2600*/  I2F.F16 R7, R7 ;  /* 0x0000000700077306 */ /* 0x000e620000200c00 */
[----:B------:R-:W-:Y:S02]  /*2610*/  HADD2.F32 R9, -RZ, R9.H1_H1 ;  /* 0x30000009ff097230 */ /* 0x000fe40000004100 */
[----:B------:R-:W-:Y:S01]  /*2620*/  FFMA.FTZ R12, R25, R12, R21 ;  /* 0x0000000c190c7223 */ /* 0x000fe20000010015 */
[----:B------:R-:W-:Y:S01]  /*2630*/  FFMA.FTZ R26, R27, R25, R26 ;  /* 0x000000191b1a7223 */ /* 0x000fe2000001001a */
[----:B------:R-:W-:Y:S02]  /*2640*/  FFMA.FTZ R24, R8, R24, R23 ;  /* 0x0000001808187223 */ /* 0x000fe40000010017 */
        /* <DEDUP_REMOVED lines=9> */
[--C-:B------:R-:W-:Y:S02]  /*26e0*/  HADD2.F32 R13, -RZ, R6.reuse.H1_H1 ;  /* 0x30000006ff0d7230 */ /* 0x100fe40000004100 */
        /* <DEDUP_REMOVED lines=9> */
[----:B------:R-:W-:Y:S01]  /*2780*/  HADD2.F32 R15, -RZ, R5.H0_H0 ;  /* 0x20000005ff0f7230 */ /* 0x000fe20000004100 */
[----:B------:R-:W-:Y:S01]  /*2790*/  F2FP.F16.F32.PACK_AB R10, RZ, R10 ;  /* 0x0000000aff0a723e */ /* 0x000fe200000000ff */
[----:B------:R-:W-:Y:S02]  /*27a0*/  FFMA.FTZ R12, R9, R12, R24 ;  /* 0x0000000c090c7223 */ /* 0x000fe40000010018 */
[----:B------:R-:W-:Y:S02]  /*27b0*/  F2FP.F16.F32.PACK_AB R7, RZ, R7 ;  /* 0x00000007ff07723e */ /* 0x000fe400000000ff */
[----:B------:R-:W-:-:S02]  /*27c0*/  FMUL.FTZ R12, R15, R12 ;  /* 0x0000000c0f0c7220 */ /* 0x000fc40000410000 */
[----:B------:R-:W-:-:S03]  /*27d0*/  PRMT R7, R7, 0x5410, R10 ;  /* 0x0000541007077816 */ /* 0x000fc6000000000a */
[----:B------:R-:W-:Y:S02]  /*27e0*/  F2FP.F16.F32.PACK_AB R12, RZ, R12 ;  /* 0x0000000cff0c723e */ /* 0x000fe400000000ff */
[----:B------:R-:W-:Y:S02]  /*27f0*/  HFMA2 R4, R7, 1, 1, R4 ;  /* 0x3c003c0007047831 */ /* 0x000fe40000000004 */
[----:B------:R-:W-:-:S05]  /*2800*/  PRMT R8, R8, 0x5410, R12 ;  /* 0x0000541008087816 */ /* 0x000fca000000000c */
[----:B------:R-:W-:-:S07]  /*2810*/  HADD2 R2, R8, R2 ;  /* 0x0000000208027230 */ /* 0x000fce0000000000 */
.L_x_4167:
[----:B-----5:R0:W5:Y:S01]  /*2820*/  LDG.E.128.CONSTANT R8, desc[UR16][R18.64] ;  /* 0x0000001012087981 */ /* 0x020162000c1e9d00 */
[----:B------:R-:W-:Y:S02]  /*2830*/  MOV R13, UR14 ;  /* 0x0000000e000d7c02 */ /* 0x000fe40008000f00 */
[----:B------:R-:W-:-:S03]  /*2840*/  MOV R17, UR14 ;  /* 0x0000000e00117c02 */ /* 0x000fc60008000f00 */
[----:B------:R-:W-:-:S04]  /*2850*/  IMAD.WIDE R12, R13, 0x4, R18 ;  /* 0x000000040d0c7825 */ /* 0x000fc800078e0212 */
[----:B------:R-:W-:Y:S01]  /*2860*/  IMAD.WIDE R16, R17, 0x4, R12 ;  /* 0x0000000411107825 */ /* 0x000fe200078e020c */
[----:B0-----:R-:W-:Y:S06]  /*2870*/  BRA.U UP1, `(.L_x_4168) ;  /* 0x0000000d010c7547 */ /* 0x001fec000b800000 */
[----:B------:R-:W2:Y:S01]  /*2880*/  LDG.E.128.CONSTANT R12, desc[UR16][R12.64] ;  /* 0x000000100c0c7981 */ /* 0x000ea2000c1e9d00 */
[----:B-----5:R-:W-:Y:S02]  /*2890*/  LOP3.LUT R20, R9, 0xff, RZ, 0xc0, !PT ;  /* 0x000000ff09147812 */ /* 0x020fe400078ec0ff */
[----:B------:R-:W-:Y:S01]  /*28a0*/  LOP3.LUT R7, R8, 0xff, RZ, 0xc0, !PT ;  /* 0x000000ff08077812 */ /* 0x000fe200078ec0ff */
[----:B------:R-:W0:Y:S01]  /*28b0*/  LDS.64 R18, [UR10] ;  /* 0x0000000aff127984 */ /* 0x000e220008000a00 */
[----:B------:R-:W-:Y:S02]  /*28c0*/  IADD3 R28, PT, PT, R20, -0x80, RZ ;  /* 0xffffff80141c7810 */ /* 0x000fe40007ffe0ff */
[----:B------:R-:W-:Y:S02]  /*28d0*/  LOP3.LUT R20, R10, 0xff, RZ, 0xc0, !PT ;  /* 0x000000ff0a147812 */ /* 0x000fe400078ec0ff */
[----:B------:R-:W-:Y:S02]  /*28e0*/  LOP3.LUT R21, R11, 0xff, RZ, 0xc0, !PT ;  /* 0x000000ff0b157812 */ /* 0x000fe400078ec0ff */
[----:B------:R-:W-:Y:S01]  /*28f0*/  IADD3 R7, PT, PT, R7, -0x80, RZ ;  /* 0xffffff8007077810 */ /* 0x000fe20007ffe0ff */
[----:B------:R-:W-:Y:S01]  /*2900*/  VIADD R22, R20, 0xffffff80 ;  /* 0xffffff8014167836 */ /* 0x000fe20000000000 */
[----:B------:R-:W-:Y:S01]  /*2910*/  SHF.R.U32.HI R20, RZ, 0x8, R8 ;  /* 0x00000008ff147819 */ /* 0x000fe20000011608 */
[----:B------:R-:W1:Y:S01]  /*2920*/  I2F.F16 R28, R28 ;  /* 0x0000001c001c7306 */ /* 0x000e620000200c00 */
[----:B------:R-:W-:-:S02]  /*2930*/  IADD3 R26, PT, PT, R21, -0x80, RZ ;  /* 0xffffff80151a7810 */ /* 0x000fc40007ffe0ff */
[----:B------:R-:W-:Y:S02]  /*2940*/  LOP3.LUT R21, R20, 0xff, RZ, 0xc0, !PT ;  /* 0x000000ff14157812 */ /* 0x000fe400078ec0ff */
[----:B------:R-:W-:Y:S02]  /*2950*/  SHF.R.U32.HI R23, RZ, 0x8, R10 ;  /* 0x00000008ff177819 */ /* 0x000fe4000001160a */
[----:B------:R-:W-:Y:S01]  /*2960*/  IADD3 R25, PT, PT, R21, -0x80, RZ ;  /* 0xffffff8015197810 */ /* 0x000fe20007ffe0ff */
[----:B------:R3:W4:Y:S01]  /*2970*/  I2F.F16 R24, R7 ;  /* 0x0000000700187306 */ /* 0x0007220000200c00 */
[----:B------:R-:W-:Y:S01]  /*2980*/  LOP3.LUT R23, R23, 0xff, RZ, 0xc0, !PT ;  /* 0x000000ff17177812 */ /* 0x000fe200078ec0ff */
[----:B-1----:R-:W-:-:S06]  /*2990*/  HADD2.F32 R28, -RZ, R28.H0_H0 ;  /* 0x2000001cff1c7230 */ /* 0x002fcc0000004100 */
[----:B------:R-:W1:Y:S01]  /*29a0*/  I2F.F16 R22, R22 ;  /* 0x0000001600167306 */ /* 0x000e620000200c00 */
[----:B---3--:R-:W-:-:S04]  /*29b0*/  SHF.R.U32.HI R7, RZ, 0x8, R9 ;  /* 0x00000008ff077819 */ /* 0x008fc80000011609 */
[----:B------:R-:W-:Y:S01]  /*29c0*/  LOP3.LUT R7, R7, 0xff, RZ, 0xc0, !PT ;  /* 0x000000ff07077812 */ /* 0x000fe200078ec0ff */
[----:B----4-:R-:W-:Y:S02]  /*29d0*/  HADD2.F32 R24, -RZ, R24.H0_H0 ;  /* 0x20000018ff187230 */ /* 0x010fe40000004100 */
[----:B------:R3:W4:Y:S01]  /*29e0*/  I2F.F16 R20, R26 ;  /* 0x0000001a00147306 */ /* 0x0007220000200c00 */
[----:B------:R-:W-:Y:S01]  /*29f0*/  IADD3 R21, PT, PT, R7, -0x80, RZ ;  /* 0xffffff8007157810 */ /* 0x000fe20007ffe0ff */
[----:B0-----:R-:W-:Y:S02]  /*2a00*/  HADD2.F32 R7, -RZ, R18.H0_H0 ;  /* 0x20000012ff077230 */ /* 0x001fe40000004100 */
[----:B-1----:R-:W-:-:S04]  /*2a10*/  HADD2.F32 R22, -RZ, R22.H0_H0 ;  /* 0x20000016ff167230 */ /* 0x002fc80000004100 */
[----:B------:R-:W0:Y:S01]  /*2a20*/  I2F.F16 R21, R21 ;  /* 0x0000001500157306 */ /* 0x000e220000200c00 */
[----:B------:R-:W-:Y:S02]  /*2a30*/  HADD2.F32 R27, -RZ, R18.H1_H1 ;  /* 0x30000012ff1b7230 */ /* 0x000fe40000004100 */
[----:B---3--:R-:W-:Y:S01]  /*2a40*/  FFMA.FTZ R26, R24, R7, RZ ;  /* 0x00000007181a7223 */ /* 0x008fe200000100ff */
[C---:B------:R-:W-:Y:S01]  /*2a50*/  FFMA.FTZ R24, R7.reuse, R28, RZ ;  /* 0x0000001c07187223 */ /* 0x040fe200000100ff */
[----:B------:R-:W-:Y:S01]  /*2a60*/  FFMA.FTZ R22, R7, R22, RZ ;  /* 0x0000001607167223 */ /* 0x000fe200000100ff */
[----:B------:R-:W-:Y:S01]  /*2a70*/  SHF.R.U32.HI R18, RZ, 0x10, R8 ;  /* 0x00000010ff127819 */ /* 0x000fe20000011608 */
[----:B----4-:R-:W-:Y:S01]  /*2a80*/  HADD2.F32 R20, -RZ, R20.H0_H0 ;  /* 0x20000014ff147230 */ /* 0x010fe20000004100 */
[----:B------:R-:W-:Y:S01]  /*2a90*/  LEA.HI R28, R9, 0xffffff80, RZ, 0x8 ;  /* 0xffffff80091c7811 */ /* 0x000fe200078f40ff */
[----:B------:R-:W1:Y:S01]  /*2aa0*/  I2F.F16 R25, R25 ;  /* 0x0000001900197306 */ /* 0x000e620000200c00 */
[----:B------:R-:W-:-:S02]  /*2ab0*/  LOP3.LUT R18, R18, 0xff, RZ, 0xc0, !PT ;  /* 0x000000ff12127812 */ /* 0x000fc400078ec0ff */
[----:B------:R-:W-:Y:S01]  /*2ac0*/  FFMA.FTZ R20, R7, R20, RZ ;  /* 0x0000001407147223 */ /* 0x000fe200000100ff */
[----:B------:R-:W-:Y:S02]  /*2ad0*/  IADD3 R7, PT, PT, R23, -0x80, RZ ;  /* 0xffffff8017077810 */ /* 0x000fe40007ffe0ff */
[----:B------:R-:W-:Y:S01]  /*2ae0*/  SHF.R.U32.HI R23, RZ, 0x8, R11 ;  /* 0x00000008ff177819 */ /* 0x000fe2000001160b */
[----:B0-----:R-:W-:-:S03]  /*2af0*/  HADD2.F32 R21, -RZ, R21.H0_H0 ;  /* 0x20000015ff157230 */ /* 0x001fc60000004100 */
[----:B------:R-:W-:Y:S01]  /*2b00*/  LOP3.LUT R23, R23, 0xff, RZ, 0xc0, !PT ;  /* 0x000000ff17177812 */ /* 0x000fe200078ec0ff */
[----:B------:R-:W0:Y:S01]  /*2b10*/  I2F.F16 R7, R7 ;  /* 0x0000000700077306 */ /* 0x000e220000200c00 */
[----:B------:R-:W-:Y:S02]  /*2b20*/  FFMA.FTZ R21, R27, R21, R24 ;  /* 0x000000151b157223 */ /* 0x000fe40000010018 */
[----:B------:R-:W-:Y:S01]  /*2b30*/  IADD3 R23, PT, PT, R23, -0x80, RZ ;  /* 0xffffff8017177810 */ /* 0x000fe20007ffe0ff */
[----:B-1----:R-:W-:-:S05]  /*2b40*/  HADD2.F32 R25, -RZ, R25.H0_H0 ;  /* 0x20000019ff197230 */ /* 0x002fca0000004100 */
[----:B------:R-:W1:Y:S01]  /*2b50*/  I2F.F16 R23, R23 ;  /* 0x0000001700177306 */ /* 0x000e620000200c00 */
[----:B------:R-:W-:Y:S01]  /*2b60*/  FFMA.FTZ R25, R25, R27, R26 ;  /* 0x0000001b19197223 */ /* 0x000fe2000001001a */
[----:B0-----:R-:W-:Y:S01]  /*2b70*/  HADD2.F32 R24, -RZ, R7.H0_H0 ;  /* 0x20000007ff187230 */ /* 0x001fe20000004100 */
[----:B------:R-:W-:Y:S01]  /*2b80*/  LEA.HI R7, R8, 0xffffff80, RZ, 0x8 ;  /* 0xffffff8008077811 */ /* 0x000fe200078f40ff */
[----:B------:R-:W-:Y:S01]  /*2b90*/  VIADD R8, R18, 0xffffff80 ;  /* 0xffffff8012087836 */ /* 0x000fe20000000000 */
[----:B------:R-:W-:Y:S02]  /*2ba0*/  SHF.R.U32.HI R18, RZ, 0x10, R9 ;  /* 0x00000010ff127819 */ /* 0x000fe40000011609 */
[----:B------:R-:W-:Y:S01]  /*2bb0*/  FFMA.FTZ R22, R27, R24, R22 ;  /* 0x000000181b167223 */ /* 0x000fe20000010016 */
[----:B------:R-:W-:Y:S01]  /*2bc0*/  SHF.R.U32.HI R24, RZ, 0x10, R11 ;  /* 0x00000010ff187819 */ /* 0x000fe2000001160b */
[----:B------:R-:W-:Y:S01]  /*2bd0*/  I2F.F16 R7, R7 ;  /* 0x0000000700077306 */ /* 0x000fe20000200c00 */
[----:B------:R-:W-:Y:S01]  /*2be0*/  LOP3.LUT R18, R18, 0xff, RZ, 0xc0, !PT ;  /* 0x000000ff12127812 */ /* 0x000fe200078ec0ff */
[----:B-1----:R-:W-:Y:S01]  /*2bf0*/  HADD2.F32 R23, -RZ, R23.H0_H0 ;  /* 0x20000017ff177230 */ /* 0x002fe20000004100 */
        /* <DEDUP_REMOVED lines=19> */
[----:B------:R-:W3:Y:S01]  /*2d30*/  LDS.64 R8, [UR10+0x8] ;  /* 0x0000080aff087984 */ /* 0x000ee20008000a00 */
        /* <DEDUP_REMOVED lines=25> */
[----:B------:R1:W2:Y:S04]  /*2ed0*/  I2F.F16 R10, R25 ;  /* 0x00000019000a7306 */ /* 0x0002a80000200c00 */
[----:B------:R-:W-:Y:S01]  /*2ee0*/  VIADD R23, R19, 0xffffff80 ;  /* 0xffffff8013177836 */ /* 0x000fe20000000000 */
[----:B------:R-:W-:Y:S01]  /*2ef0*/  LOP3.LUT R19, R15, 0xff, RZ, 0xc0, !PT ;  /* 0x000000ff0f137812 */ /* 0x000fe200078ec0ff */
[----:B0-----:R-:W-:-:S02]  /*2f00*/  HADD2.F32 R7, -RZ, R7.H0_H0 ;  /* 0x20000007ff077230 */ /* 0x001fc40000004100 */
        /* <DEDUP_REMOVED lines=11> */
[----:B0-----:R-:W-:Y:S02]  /*2fc0*/  HADD2.F32 R24, -RZ, R24.H0_H0 ;  /* 0x20000018ff187230 */ /* 0x001fe40000004100 */
[----:B------:R-:W0:Y:S01]  /*2fd0*/  I2F.F16 R19, R19 ;  /* 0x0000001300137306 */ /* 0x000e220000200c00 */
[----:B------:R-:W-:Y:S02]  /*2fe0*/  IADD3 R25, PT, PT, R25, -0x80, RZ ;  /* 0xffffff8019197810 */ /* 0x000fe40007ffe0ff */
[----:B------:R-:W-:Y:S01]  /*2ff0*/  LOP3.LUT R12, R12, 0xff, RZ, 0xc0, !PT ;  /* 0x000000ff0c0c7812 */ /* 0x000fe200078ec0ff */
[----:B------:R-:W-:Y:S01]  /*3000*/  FFMA.FTZ R21, R11, R24, R21 ;  /* 0x000000180b157223 */ /* 0x000fe20000010015 */
[----:B------:R-:W-:Y:S01]  /*3010*/  SHF.R.U32.HI R24, RZ, 0x8, R13 ;  /* 0x00000008ff187819 */ /* 0x000fe2000001160d */
[----:B-1----:R-:W-:Y:S02]  /*3020*/  HADD2.F32 R23, -RZ, R23.H0_H0 ;  /* 0x20000017ff177230 */ /* 0x002fe40000004100 */
[----:B------:R-:W1:Y:S01]  /*3030*/  I2F.F16 R7, R7 ;  /* 0x0000000700077306 */ /* 0x000e620000200c00 */
[----:B------:R-:W-:-:S02]  /*3040*/  LOP3.LUT R24, R24, 0xff, RZ, 0xc0, !PT ;  /* 0x000000ff18187812 */ /* 0x000fc400078ec0ff */
[----:B------:R-:W-:Y:S01]  /*3050*/  IADD3 R12, PT, PT, R12, -0x80, RZ ;  /* 0xffffff800c0c7810 */ /* 0x000fe20007ffe0ff */
[C---:B------:R-:W-:Y:S01]  /*3060*/  FFMA.FTZ R18, R11.reuse, R23, R18 ;  /* 0x000000170b127223 */ /* 0x040fe20000010012 */
[----:B------:R-:W-:Y:S02]  /*3070*/  IADD3 R13, PT, PT, R24, -0x80, RZ ;  /* 0xffffff80180d7810 */ /* 0x000fe40007ffe0ff */
[----:B------:R-:W-:Y:S01]  /*3080*/  SHF.R.U32.HI R24, RZ, 0x8, R14 ;  /* 0x00000008ff187819 */ /* 0x000fe2000001160e */
[----:B0-----:R-:W-:Y:S01]  /*3090*/  HADD2.F32 R23, -RZ, R19.H0_H0 ;  /* 0x20000013ff177230 */ /* 0x001fe20000004100 */
[----:B------:R-:W-:Y:S02]  /*30a0*/  I2F.F16 R12, R12 ;  /* 0x0000000c000c7306 */ /* 0x000fe40000200c00 */
[----:B------:R-:W-:Y:S02]  /*30b0*/  LOP3.LUT R24, R24, 0xff, RZ, 0xc0, !PT ;  /* 0x000000ff18187812 */ /* 0x000fe400078ec0ff */
[----:B------:R-:W-:Y:S01]  /*30c0*/  FFMA.FTZ R23, R11, R23, R20 ;  /* 0x000000170b177223 */ /* 0x000fe20000010014 */
[----:B------:R-:W-:Y:S01]  /*30d0*/  SHF.R.U32.HI R11, RZ, 0x10, R14 ;  /* 0x00000010ff0b7819 */ /* 0x000fe2000001160e */
[----:B-1----:R-:W-:-:S02]  /*30e0*/  HADD2.F32 R27, -RZ, R7.H0_H0 ;  /* 0x20000007ff1b7230 */ /* 0x002fc40000004100 */
[----:B------:R-:W0:Y:S01]  /*30f0*/  I2F.F16 R13, R13 ;  /* 0x0000000d000d7306 */ /* 0x000e220000200c00 */
[----:B------:R-:W-:Y:S01]  /*3100*/  VIADD R20, R24, 0xffffff80 ;  /* 0xffffff8018147836 */ /* 0x000fe20000000000 */
[----:B------:R-:W-:Y:S01]  /*3110*/  SHF.R.U32.HI R24, RZ, 0x8, R15 ;  /* 0x00000008ff187819 */ /* 0x000fe2000001160f */
[----:B------:R-:W-:Y:S01]  /*3120*/  FFMA.FTZ R26, R27, R8, R26 ;  /* 0x000000081b1a7223 */ /* 0x000fe2000001001a */
[----:B------:R-:W-:Y:S02]  /*3130*/  LOP3.LUT R11, R11, 0xff, RZ, 0xc0, !PT ;  /* 0x000000ff0b0b7812 */ /* 0x000fe400078ec0ff */
[----:B------:R-:W-:Y:S02]  /*3140*/  LOP3.LUT R24, R24, 0xff, RZ, 0xc0, !PT ;  /* 0x000000ff18187812 */ /* 0x000fe400078ec0ff */
[----:B------:R1:W2:Y:S01]  /*3150*/  I2F.F16 R19, R25 ;  /* 0x0000001900137306 */ /* 0x0002a20000200c00 */
[----:B------:R-:W-:Y:S02]  /*3160*/  IADD3 R11, PT, PT, R11, -0x80, RZ ;  /* 0xffffff800b0b7810 */ /* 0x000fe40007ffe0ff */
[----:B------:R-:W-:Y:S01]  /*3170*/  IADD3 R24, PT, PT, R24, -0x80, RZ ;  /* 0xffffff8018187810 */ /* 0x000fe20007ffe0ff */
        /* <DEDUP_REMOVED lines=51> */
.L_x_4168:
[----:B-----5:R0:W5:Y:S01]  /*34b0*/  LDG.E.128.CONSTANT R8, desc[UR16][R16.64] ;  /* 0x0000001010087981 */ /* 0x020162000c1e9d00 */
[----:B------:R-:W-:Y:S01]  /*34c0*/  MOV R19, UR14 ;  /* 0x0000000e00137c02 */ /* 0x000fe20008000f00 */
[----:B------:R-:W-:Y:S02]  /*34d0*/  @!UP0 UIADD3 UR6, UPT, UPT, UR4, 0x1, URZ ;  /* 0x0000000104068890 */ /* 0x000fe4000fffe0ff */
[----:B------:R-:W-:Y:S02]  /*34e0*/  @!UP0 UIADD3 UR8, UPT, UPT, UR7, UR9, URZ ;  /* 0x0000000907088290 */ /* 0x000fe4000fffe0ff */
[----:B------:R-:W-:-:S03]  /*34f0*/  IMAD.WIDE R18, R19, 0x4, R16 ;  /* 0x0000000413127825 */ /* 0x000fc600078e0210 */
[----:B------:R-:W-:Y:S01]  /*3500*/  @!UP0 UMOV UR4, UR6 ;  /* 0x0000000600048c82 */ /* 0x000fe20008000000 */
[----:B0-----:R-:W-:Y:S06]  /*3510*/  BRA.U UP1, `(.L_x_4169) ;  /* 0x0000000d010c7547 */ /* 0x001fec000b800000 */
[----:B------:R-:W2:Y:S01]  /*3520*/  LDG.E.128.CONSTANT R12, desc[UR16][R18.64] ;  /* 0x00000010120c7981 */ /* 0x000ea2000c1e9d00 */
[----:B-----5:R-:W-:Y:S02]  /*3530*/  LOP3.LUT R20, R9, 0xff, RZ, 0xc0, !PT ;  /* 0x000000ff09147812 */ /* 0x020fe400078ec0ff */
[----:B------:R-:W-:Y:S01]  /*3540*/  LOP3.LUT R7, R8, 0xff, RZ, 0xc0, !PT ;  /* 0x000000ff08077812 */ /* 0x000fe200078ec0ff */
[----:B------:R-:W0:Y:S01]  /*3550*/  LDS.64 R16, [UR10+0x10] ;  /* 0x0000100aff107984 */ /* 0x000e220008000a00 */
[----:B------:R-:W-:Y:S01]  /*3560*/  LOP3.LUT R21, R11, 0xff, RZ, 0xc0, !PT ;  /* 0x000000ff0b157812 */ /* 0x000fe200078ec0ff */
[----:B------:R-:W-:Y:S01]  /*3570*/  VIADD R28, R20, 0xffffff80 ;  /* 0xffffff80141c7836 */ /* 0x000fe20000000000 */
[----:B------:R-:W-:Y:S02]  /*3580*/  LOP3.LUT R20, R10, 0xff, RZ, 0xc0, !PT ;  /* 0x000000ff0a147812 */ /* 0x000fe400078ec0ff */
[----:B------:R-:W-:Y:S02]  /*3590*/  IADD3 R7, PT, PT, R7, -0x80, RZ ;  /* 0xffffff8007077810 */ /* 0x000fe40007ffe0ff */
[----:B------:R-:W-:Y:S01]  /*35a0*/  IADD3 R22, PT, PT, R20, -0x80, RZ ;  /* 0xffffff8014167810 */ /* 0x000fe20007ffe0ff */
[----:B------:R-:W1:Y:S01]  /*35b0*/  I2F.F16 R28, R28 ;  /* 0x0000001c001c7306 */ /* 0x000e620000200c00 */
[----:B------:R-:W-:-:S02]  /*35c0*/  SHF.R.U32.HI R20, RZ, 0x8, R8 ;  /* 0x00000008ff147819 */ /* 0x000fc40000011608 */
[----:B------:R-:W-:Y:S02]  /*35d0*/  IADD3 R26, PT, PT, R21, -0x80, RZ ;  /* 0xffffff80151a7810 */ /* 0x000fe40007ffe0ff */
        /* <DEDUP_REMOVED lines=30> */
[----:B------:R-:W-:-:S03]  /*37c0*/  FFMA.FTZ R21, R27, R21, R24 ;  /* 0x000000151b157223 */ /* 0x000fc60000010018 */
[----:B------:R-:W-:Y:S02]  /*37d0*/  VIADD R23, R23, 0xffffff80 ;  /* 0xffffff8017177836 */ /* 0x000fe40000000000 */
[----:B0-----:R-:W-:-:S04]  /*37e0*/  HADD2.F32 R25, -RZ, R25.H0_H0 ;  /* 0x20000019ff197230 */ /* 0x001fc80000004100 */
        /* <DEDUP_REMOVED lines=54> */
[----:B------:R-:W-:Y:S01]  /*3b50*/  VIADD R24, R23, 0xffffff80 ;  /* 0xffffff8017187836 */ /* 0x000fe20000000000 */
[----:B------:R-:W-:-:S02]  /*3b60*/  LOP3.LUT R17, R14, 0xff, RZ, 0xc0, !PT ;  /* 0x000000ff0e117812 */ /* 0x000fc400078ec0ff */
[----:B------:R1:W2:Y:S02]  /*3b70*/  I2F.F16 R10, R25 ;  /* 0x00000019000a7306 */ /* 0x0002a40000200c00 */
[----:B------:R-:W-:Y:S02]  /*3b80*/  IADD3 R23, PT, PT, R17, -0x80, RZ ;  /* 0xffffff8011177810 */ /* 0x000fe40007ffe0ff */
[----:B------:R-:W-:Y:S01]  /*3b90*/  LOP3.LUT R17, R15, 0xff, RZ, 0xc0, !PT ;  /* 0x000000ff0f117812 */ /* 0x000fe200078ec0ff */
[----:B0-----:R-:W-:-:S03]  /*3ba0*/  HADD2.F32 R7, -RZ, R7.H0_H0 ;  /* 0x20000007ff077230 */ /* 0x001fc60000004100 */
        /* <DEDUP_REMOVED lines=9> */
[----:B------:R-:W-:Y:S01]  /*3c40*/  SHF.R.U32.HI R12, RZ, 0x10, R12 ;  /* 0x00000010ff0c7819 */ /* 0x000fe2000001160c */
[----:B------:R-:W-:Y:S01]  /*3c50*/  VIADD R25, R25, 0xffffff80 ;  /* 0xffffff8019197836 */ /* 0x000fe20000000000 */
[----:B------:R-:W-:Y:S01]  /*3c60*/  IADD3 R7, PT, PT, R7, -0x80, RZ ;  /* 0xffffff8007077810 */ /* 0x000fe20007ffe0ff */
[----:B0-----:R-:W-:-:S02]  /*3c70*/  HADD2.F32 R24, -RZ, R24.H0_H0 ;  /* 0x20000018ff187230 */ /* 0x001fc40000004100 */
[----:B------:R-:W0:Y:S01]  /*3c80*/  I2F.F16 R17, R17 ;  /* 0x0000001100117306 */ /* 0x000e220000200c00 */
[----:B------:R-:W-:Y:S02]  /*3c90*/  LOP3.LUT R12, R12, 0xff, RZ, 0xc0, !PT ;  /* 0x000000ff0c0c7812 */ /* 0x000fe400078ec0ff */
[----:B------:R-:W-:Y:S01]  /*3ca0*/  FFMA.FTZ R21, R11, R24, R21 ;  /* 0x000000180b157223 */ /* 0x000fe20000010015 */
[----:B------:R-:W-:Y:S01]  /*3cb0*/  SHF.R.U32.HI R24, RZ, 0x8, R13 ;  /* 0x00000008ff187819 */ /* 0x000fe2000001160d */
[----:B-1----:R-:W-:-:S03]  /*3cc0*/  HADD2.F32 R23, -RZ, R23.H0_H0 ;  /* 0x20000017ff177230 */ /* 0x002fc60000004100 */
[----:B------:R-:W1:Y:S01]  /*3cd0*/  I2F.F16 R7, R7 ;  /* 0x0000000700077306 */ /* 0x000e620000200c00 */
[----:B------:R-:W-:Y:S02]  /*3ce0*/  LOP3.LUT R24, R24, 0xff, RZ, 0xc0, !PT ;  /* 0x000000ff18187812 */ /* 0x000fe400078ec0ff */
[----:B------:R-:W-:Y:S01]  /*3cf0*/  IADD3 R12, PT, PT, R12, -0x80, RZ ;  /* 0xffffff800c0c7810 */ /* 0x000fe20007ffe0ff */
[----:B------:R-:W-:Y:S01]  /*3d00*/  FFMA.FTZ R16, R11, R23, R16 ;  /* 0x000000170b107223 */ /* 0x000fe20000010010 */
        /* <DEDUP_REMOVED lines=15> */
[----:B------:R1:W2:Y:S01]  /*3e00*/  I2F.F16 R17, R25 ;  /* 0x0000001900117306 */ /* 0x0002a20000200c00 */
[----:B------:R-:W-:Y:S01]  /*3e10*/  IADD3 R24, PT, PT, R24, -0x80, RZ ;  /* 0xffffff8018187810 */ /* 0x000fe20007ffe0ff */
[----:B0-----:R-:W-:-:S06]  /*3e20*/  HADD2.F32 R27, -RZ, R13.H0_H0 ;  /* 0x2000000dff1b7230 */ /* 0x001fcc0000004100 */
        /* <DEDUP_REMOVED lines=50> */
.L_x_4169:
        /* <DEDUP_REMOVED lines=8> */
.L_x_4165:
[----:B------:R-:W-:-:S06]  /*41d0*/  UISETP.GE.AND UP0, UPT, UR22, UR15, UPT ;  /* 0x0000000f1600728c */ /* 0x000fcc000bf06270 */
[----:B------:R-:W-:-:S13]  /*41e0*/  PLOP3.LUT P0, PT, PT, PT, UP0, 0x80, 0x8 ;  /* 0x000000000008781c */ /* 0x000fda0003f0f008 */
[----:B------:R-:W-:Y:S05]  /*41f0*/  @P0 EXIT ;  /* 0x000000000000094d */ /* 0x000fea0003800000 */
[----:B0-----:R-:W0:Y:S01]  /*4200*/  LDC.64 R6, c[0x0][0x3a0] ;  /* 0x0000e800ff067b82 */ /* 0x001e220000000a00 */
[----:B-----5:R-:W-:-:S04]  /*4210*/  IMAD R9, R3, UR14, R0 ;  /* 0x0000000e03097c24 */ /* 0x020fc8000f8e0200 */
[----:B0-----:R-:W-:-:S05]  /*4220*/  IMAD.WIDE R8, R9, 0x2, R6 ;  /* 0x0000000209087825 */ /* 0x001fca00078e0206 */
[----:B------:R0:W-:Y:S01]  /*4230*/  ATOM.E.ADD.F16x2.RN.STRONG.GPU P0, RZ, desc[UR16][R8.64], R4 ;  /* 0x8000000408ff79a2 */ /* 0x0001e2000c10e110 */
[----:B------:R-:W-:Y:S04]  /*4240*/  BSSY.RECONVERGENT B0, `(.L_x_4171) ;  /* 0x000000f000007945 */ /* 0x000fe80003800200 */
[----:B0-----:R-:W-:Y:S05]  /*4250*/  @P0 BRA `(.L_x_4172) ;  /* 0x0000000000340947 */ /* 0x001fea0003800000 */
[----:B------:R-:W0:Y:S02]  /*4260*/  QSPC.E.S P0, RZ, [R8] ;  /* 0x0000000008ff73aa */ /* 0x000e240000000500 */
[----:B0-----:R-:W-:Y:S05]  /*4270*/  @!P0 BRA `(.L_x_4173) ;  /* 0x0000000000208947 */ /* 0x001fea0003800000 */
[----:B------:R-:W-:Y:S01]  /*4280*/  IMAD.MOV.U32 R6, RZ, RZ, R8 ;  /* 0x000000ffff067224 */ /* 0x000fe200078e0008 */
[----:B------:R-:W-:-:S04]  /*4290*/  MOV R3, R4 ;  /* 0x0000000400037202 */ /* 0x000fc80000000f00 */
[----:B------:R-:W-:-:S07]  /*42a0*/  MOV R6, R6 ;  /* 0x0000000600067202 */ /* 0x000fce0000000f00 */
.L_x_4174:
[----:B------:R-:W0:Y:S02]  /*42b0*/  LDS R4, [R6] ;  /* 0x0000000006047984 */ /* 0x000e240000000800 */
[----:B0-----:R-:W-:-:S05]  /*42c0*/  HFMA2 R5, R4, 1, 1, R3 ;  /* 0x3c003c0004057831 */ /* 0x001fca0000000003 */
[----:B------:R-:W0:Y:S02]  /*42d0*/  ATOMS.CAST.SPIN P0, [R6], R4, R5 ;  /* 0x000000040600758d */ /* 0x000e240001800005 */
[----:B0-----:R-:W-:Y:S05]  /*42e0*/  @!P0 BRA `(.L_x_4174) ;  /* 0xfffffffc00f08947 */ /* 0x001fea000383ffff */
[----:B------:R-:W-:Y:S05]  /*42f0*/  BRA `(.L_x_4172) ;  /* 0x00000000000c7947 */ /* 0x000fea0003800000 */
.L_x_4173:
[----:B------:R-:W2:Y:S02]  /*4300*/  LD.E R0, desc[UR16][R8.64] ;  /* 0x0000001008007980 */ /* 0x000ea4000c101900 */
[----:B--2---:R-:W-:-:S05]  /*4310*/  IADD3 R3, PT, PT, R4, R0, RZ ;  /* 0x0000000004037210 */ /* 0x004fca0007ffe0ff */
[----:B------:R0:W-:Y:S02]  /*4320*/  ST.E desc[UR16][R8.64], R3 ;  /* 0x0000000308007985 */ /* 0x0001e4000c101910 */
.L_x_4172:
[----:B------:R-:W-:Y:S05]  /*4330*/  BSYNC.RECONVERGENT B0 ;  /* 0x0000000000007941 */ /* 0x000fea0003800200 */
.L_x_4171:
[----:B------:R1:W-:Y:S02]  /*4340*/  ATOM.E.ADD.F16x2.RN.STRONG.GPU P0, RZ, desc[UR16][R8.64+0x4], R2 ;  /* 0x8000040208ff79a2 */ /* 0x0003e4000c10e110 */
[----:B-1----:R-:W-:Y:S05]  /*4350*/  @P0 EXIT ;  /* 0x000000000000094d */ /* 0x002fea0003800000 */
[----:B------:R-:W1:Y:S02]  /*4360*/  QSPC.E.S P0, RZ, [R8+0x4] ;  /* 0x0000040008ff73aa */ /* 0x000e640000000500 */
[----:B-1----:R-:W-:Y:S05]  /*4370*/  @!P0 BRA `(.L_x_4175) ;  /* 0x0000000000208947 */ /* 0x002fea0003800000 */
[----:B------:R-:W-:-:S04]  /*4380*/  MOV R4, R8 ;  /* 0x0000000800047202 */ /* 0x000fc80000000f00 */
[----:B------:R-:W-:Y:S02]  /*4390*/  MOV R4, R4 ;  /* 0x0000000400047202 */ /* 0x000fe40000000f00 */
[----:B------:R-:W-:-:S07]  /*43a0*/  MOV R5, R2 ;  /* 0x0000000200057202 */ /* 0x000fce0000000f00 */
.L_x_4176:
[----:B------:R-:W0:Y:S02]  /*43b0*/  LDS R2, [R4+0x4] ;  /* 0x0000040004027984 */ /* 0x000e240000000800 */
[----:B0-----:R-:W-:-:S05]  /*43c0*/  HADD2 R3, R2, R5 ;  /* 0x0000000502037230 */ /* 0x001fca0000000000 */
[----:B------:R-:W0:Y:S02]  /*43d0*/  ATOMS.CAST.SPIN P0, [R4+0x4], R2, R3 ;  /* 0x000004020400758d */ /* 0x000e240001800003 */
[----:B0-----:R-:W-:Y:S05]  /*43e0*/  @!P0 BRA `(.L_x_4176) ;  /* 0xfffffffc00f08947 */ /* 0x001fea000383ffff */
[----:B------:R-:W-:Y:S05]  /*43f0*/  EXIT ;  /* 0x000000000000794d */ /* 0x000fea0003800000 */
.L_x_4175:
[----:B------:R-:W0:Y:S02]  /*4400*/  LD.E R0, desc[UR16][R8.64+0x4] ;  /* 0x0000041008007980 */ /* 0x000e24000c101900 */
[----:B0-----:R-:W-:-:S05]  /*4410*/  IADD3 R3, PT, PT, R2, R0, RZ ;  /* 0x0000000002037210 */ /* 0x001fca0007ffe0ff */
[----:B------:R-:W-:Y:S01]  /*4420*/  ST.E desc[UR16][R8.64+0x4], R3 ;  /* 0x0000040308007985 */ /* 0x000fe2000c101910 */
[----:B------:R-:W-:Y:S05]  /*4430*/  EXIT ;  /* 0x000000000000794d */ /* 0x000fea0003800000 */
.L_x_4177:
        /* <DEDUP_REMOVED lines=12> */
.L_x_4546:


//--------------------- .text._Z23gemm_half_q_half_kernelILi1ELi190ELb0ELb0ELi32EEvPK6__halfPKjS4_S2_PS0_iiiiPKtS7_iiiiiibS2_i --------------------------
	.section	.text._Z23gemm_half_q_half_kernelILi1ELi190ELb0ELb0ELi32EEvPK6__halfPKjS4_S2_PS0_iiiiPKtS7_iiiiiibS2_i,"ax",@progbits
	.align	128
        .global         _Z23gemm_half_q_half_kernelILi1ELi190ELb0ELb0ELi32EEvPK6__halfPKjS4_S2_PS0_iiiiPKtS7_iiiiiibS2_i
        .type           _Z23gemm_half_q_half_kernelILi1ELi190ELb0ELb0ELi32EEvPK6__halfPKjS4_S2_PS0_iiiiPKtS7_iiiiiibS2_i,@function
        .size           _Z23gemm_half_q_half_kernelILi1ELi190ELb0ELb0ELi32EEvPK6__halfPKjS4_S2_PS0_iiiiPKtS7_iiiiiibS2_i,(.L_x_4547 - _Z23gemm_half_q_half_kernelILi1ELi190ELb0ELb0ELi32EEvPK6__halfPKjS4_S2_PS0_iiiiPKtS7_iiiiiibS2_i)
        .other          _Z23gemm_half_q_half_kernelILi1ELi190ELb0ELb0ELi32EEvPK6__halfPKjS4_S2_PS0_iiiiPKtS7_iiiiiibS2_i,@"STO_CUDA_ENTRY STV_DEFAULT"
_Z23gemm_half_q_half_kernelILi1ELi190ELb0ELb0ELi32EEvPK6__halfPKjS4_S2_PS0_iiiiPKtS7_iiiiiibS2_i:
.text._Z23gemm_half_q_half_kernelILi1ELi190ELb0ELb0ELi32EEvPK6__halfPKjS4_S2_PS0_iiiiPKtS7_iiiiiibS2_i:
[----:B------:R-:W-:Y:S01]  /*0000*/  LDC R1, c[0x0][0x37c] ;  /* 0x0000df00ff017b82 */ /* 0x000fe20000000800 */
[----:B------:R-:W0:Y:S07]  /*0010*/  S2R R10, SR_CTAID.Z ;  /* 0x00000000000a7919 */ /* 0x000e2e0000002700 */
[----:B------:R-:W1:Y:S01]  /*0020*/  S2UR UR8, SR_CTAID.Y ;  /* 0x00000000000879c3 */ /* 0x000e620000002600 */
[----:B------:R-:W2:Y:S01]  /*0030*/  LDCU UR4, c[0x0][0x3a8] ;  /* 0x00007500ff0477ac */ /* 0x000ea20008000800 */
[----:B------:R-:W-:Y:S01]  /*0040*/  BSSY.RECONVERGENT B0, `(.L_x_4178) ;  /* 0x000001f000007945 */ /* 0x000fe20003800200 */
[----:B------:R-:W3:Y:S01]  /*0050*/  S2R R12, SR_TID.X ;  /* 0x00000000000c7919 */ /* 0x000ee20000002100 */
[----:B------:R-:W4:Y:S01]  /*0060*/  LDCU.64 UR6, c[0x0][0x358] ;  /* 0x00006b00ff0677ac */ /* 0x000f220008000a00 */
[----:B------:R-:W4:Y:S03]  /*0070*/  S2R R13, SR_CTAID.X ;  /* 0x00000000000d7919 */ /* 0x000f260000002500 */
[----:B------:R-:W5:Y:S01]  /*0080*/  LDC R0, c[0x0][0x3b0] ;  /* 0x0000ec00ff007b82 */ /* 0x000f620000000800 */
[----:B--2---:R-:W-:-:S04]  /*0090*/  MOV R32, UR4 ;  /* 0x0000000400207c02 */ /* 0x004fc80008000f00 */
[----:B-1----:R-:W-:Y:S02]  /*00a0*/  ISETP.LE.AND P1, PT, R32, UR8, PT ;  /* 0x0000000820007c0c */ /* 0x002fe4000bf23270 */
[----:B0-----:R-:W-:-:S04]  /*00b0*/  SHF.L.U32 R7, R10, 0x5, RZ ;  /* 0x000000050a077819 */ /* 0x001fc800000006ff */
[C---:B------:R-:W-:Y:S02]  /*00c0*/  IADD3 R30, PT, PT, R7.reuse, 0x20, RZ ;  /* 0x00000020071e7810 */ /* 0x040fe40007ffe0ff */
[----:B---3--:R-:W-:Y:S02]  /*00d0*/  IADD3 R11, PT, PT, R7, R12, RZ ;  /* 0x0000000c070b7210 */ /* 0x008fe40007ffe0ff */
[----:B-----5:R-:W-:-:S04]  /*00e0*/  VIMNMX R34, PT, PT, R30, R0, PT ;  /* 0x000000001e227248 */ /* 0x020fc80003fe0100 */
[----:B------:R-:W-:-:S13]  /*00f0*/  ISETP.GE.OR P0, PT, R11, R34, P1 ;  /* 0x000000220b00720c */ /* 0x000fda0000f06670 */
[----:B----4-:R-:W-:Y:S05]  /*0100*/  @P0 BRA `(.L_x_4179) ;  /* 0x0000000000480947 */ /* 0x010fea0003800000 */
        /* <DEDUP_REMOVED lines=18> */
.L_x_4179:
[----:B------:R-:W-:Y:S05]  /*0230*/  BSYNC.RECONVERGENT B0 ;  /* 0x0000000000007941 */ /* 0x000fea0003800200 */
.L_x_4178:
[----:B------:R-:W1:Y:S01]  /*0240*/  LDCU UR4, c[0x0][0x3ac] ;  /* 0x00007580ff0477ac */ /* 0x000e620008000800 */
[----:B------:R-:W-:-:S04]  /*0250*/  LEA R2, R13, R12, 0x5 ;  /* 0x0000000c0d027211 */ /* 0x000fc800078e28ff */
[----:B------:R-:W-:Y:S02]  /*0260*/  SHF.L.U32 R2, R2, 0x2, RZ ;  /* 0x0000000202027819 */ /* 0x000fe400000006ff */
[----:B-1----:R-:W-:-:S04]  /*0270*/  MOV R33, UR4 ;  /* 0x0000000400217c02 */ /* 0x002fc80008000f00 */
[----:B------:R-:W-:-:S13]  /*0280*/  ISETP.GE.AND P0, PT, R2, R33, PT ;  /* 0x000000210200720c */ /* 0x000fda0003f06270 */
[----:B------:R-:W-:Y:S05]  /*0290*/  @P0 EXIT ;  /* 0x000000000000094d */ /* 0x000fea0003800000 */
[----:B------:R-:W1:Y:S01]  /*02a0*/  LDC.U8 R3, c[0x0][0x3e0] ;  /* 0x0000f800ff037b82 */ /* 0x000e620000000000 */
[----:B------:R-:W-:Y:S02]  /*02b0*/  ISETP.GE.AND P2, PT, R7, R0, PT ;  /* 0x000000000700720c */ /* 0x000fe40003f46270 */
[----:B-1----:R-:W-:-:S04]  /*02c0*/  PRMT R3, R3, 0x8880, RZ ;  /* 0x0000888003037816 */ /* 0x002fc800000000ff */
[----:B------:R-:W-:-:S04]  /*02d0*/  ISETP.NE.AND P0, PT, R3, RZ, PT ;  /* 0x000000ff0300720c */ /* 0x000fc80003f05270 */
[----:B------:R-:W-:-:S04]  /*02e0*/  ISETP.NE.OR P0, PT, R10, RZ, !P0 ;  /* 0x000000ff0a00720c */ /* 0x000fc80004705670 */
[----:B------:R-:W-:-:S13]  /*02f0*/  ISETP.LE.OR P0, PT, R32, UR8, P0 ;  /* 0x0000000820007c0c */ /* 0x000fda0008703670 */
[----:B0-----:R-:W0:Y:S01]  /*0300*/  @!P0 LDC.64 R4, c[0x0][0x3a0] ;  /* 0x0000e800ff048b82 */ /* 0x001e220000000a00 */
[----:B------:R-:W-:-:S04]  /*0310*/  @!P0 IMAD R3, R33, UR8, R2 ;  /* 0x0000000821038c24 */ /* 0x000fc8000f8e0202 */
[----:B0-----:R-:W-:-:S05]  /*0320*/  @!P0 IMAD.WIDE R4, R3, 0x2, R4 ;  /* 0x0000000203048825 */ /* 0x001fca00078e0204 */
[----:B------:R0:W-:Y:S01]  /*0330*/  @!P0 STG.E.64 desc[UR6][R4.64], RZ ;  /* 0x000000ff04008986 */ /* 0x0001e2000c101b06 */
[----:B------:R-:W-:Y:S06]  /*0340*/  BAR.SYNC.DEFER_BLOCKING 0x0 ;  /* 0x0000000000007b1d */ /* 0x000fec0000010000 */
[----:B------:R-:W-:Y:S05]  /*0350*/  @P2 BRA `(.L_x_4180) ;  /* 0x0000000000d42947 */ /* 0x000fea0003800000 */
[----:B------:R-:W1:Y:S01]  /*0360*/  LDC.64 R8, c[0x0][0x3b8] ;  /* 0x0000ee00ff087b82 */ /* 0x000e620000000a00 */
        /* <DEDUP_REMOVED lines=10> */
.L_x_4181:
        /* <DEDUP_REMOVED lines=11> */
[----:B------:R-:W3:Y:S01]  /*04c0*/  LDG.E.U16.CONSTANT R22, desc[UR6][R16.64+0x2] ;  /* 0x0000020610167981 */ /* 0x000ee2000c1e9500 */
[----:B0-----:R-:W-:-:S06]  /*04d0*/  IMAD.WIDE.U32 R14, R3, 0x2, R14 ;  /* 0x00000002030e7825 */ /* 0x001fcc00078e000e */
        /* <DEDUP_REMOVED lines=29> */
.L_x_4180:
[----:B------:R-:W1:Y:S01]  /*06b0*/  LDCU UR4, c[0x0][0x3c8] ;  /* 0x00007900ff0477ac */ /* 0x000e620008000800 */
[----:B------:R-:W-:Y:S01]  /*06c0*/  HFMA2 R8, -RZ, RZ, 0, 0 ;  /* 0x00000000ff087431 */ /* 0x000fe200000001ff */
[----:B-1----:R-:W-:-:S13]  /*06d0*/  ISETP.GT.AND P0, PT, R7, UR4, PT ;  /* 0x0000000407007c0c */ /* 0x002fda000bf04270 */
[----:B------:R-:W-:Y:S05]  /*06e0*/  @!P0 BRA `(.L_x_4182) ;  /* 0x00000000001c8947 */ /* 0x000fea0003800000 */
[----:B------:R-:W1:Y:S02]  /*06f0*/  LDC R8, c[0x0][0x3cc] ;  /* 0x0000f300ff087b82 */ /* 0x000e640000000800 */
[----:B-1----:R-:W-:-:S04]  /*0700*/  VIMNMX R8, PT, PT, R7, R8, PT ;  /* 0x0000000807087248 */ /* 0x002fc80003fe0100 */
[----:B------:R-:W-:-:S04]  /*0710*/  IADD3 R8, PT, PT, R8, -UR4, RZ ;  /* 0x8000000408087c10 */ /* 0x000fc8000fffe0ff */
[----:B------:R-:W-:-:S04]  /*0720*/  SHF.R.S32.HI R9, RZ, 0x1f, R8 ;  /* 0x0000001fff097819 */ /* 0x000fc80000011408 */
[----:B------:R-:W-:-:S04]  /*0730*/  LEA.HI R9, R9, R8, RZ, 0x5 ;  /* 0x0000000809097211 */ /* 0x000fc800078f28ff */
[----:B------:R-:W-:-:S05]  /*0740*/  SHF.R.S32.HI R9, RZ, 0x5, R9 ;  /* 0x00000005ff097819 */ /* 0x000fca0000011409 */
[----:B------:R-:W-:-:S07]  /*0750*/  IMAD R8, R9, 0x6, RZ ;  /* 0x0000000609087824 */ /* 0x000fce00078e02ff */
.L_x_4182:
[----:B------:R-:W1:Y:S01]  /*0760*/  LDCU UR9, c[0x0][0x3cc] ;  /* 0x00007980ff0977ac */ /* 0x000e620008000800 */
[----:B------:R-:W-:Y:S02]  /*0770*/  MOV R9, RZ ;  /* 0x000000ff00097202 */ /* 0x000fe40000000f00 */
[----:B-1----:R-:W-:-:S13]  /*0780*/  ISETP.GT.AND P0, PT, R7, UR9, PT ;  /* 0x0000000907007c0c */ /* 0x002fda000bf04270 */
[----:B------:R-:W-:Y:S05]  /*0790*/  @!P0 BRA `(.L_x_4183) ;  /* 0x00000000001c8947 */ /* 0x000fea0003800000 */
[----:B------:R-:W1:Y:S02]  /*07a0*/  LDC R10, c[0x0][0x3d0] ;  /* 0x0000f400ff0a7b82 */ /* 0x000e640000000800 */
[----:B-1----:R-:W-:-:S05]  /*07b0*/  VIMNMX R9, PT, PT, R7, R10, PT ;  /* 0x0000000a07097248 */ /* 0x002fca0003fe0100 */
[----:B------:R-:W-:-:S05]  /*07c0*/  VIADD R9, R9, -UR9 ;  /* 0x8000000909097c36 */ /* 0x000fca0008000000 */
[----:B------:R-:W-:-:S04]  /*07d0*/  SHF.R.S32.HI R10, RZ, 0x1f, R9 ;  /* 0x0000001fff0a7819 */ /* 0x000fc80000011409 */
[----:B------:R-:W-:-:S04]  /*07e0*/  LEA.HI R10, R10, R9, RZ, 0x5 ;  /* 0x000000090a0a7211 */ /* 0x000fc800078f28ff */
[----:B------:R-:W-:-:S05]  /*07f0*/  SHF.R.S32.HI R10, RZ, 0x5, R10 ;  /* 0x00000005ff0a7819 */ /* 0x000fca000001140a */
[----:B------:R-:W-:-:S07]  /*0800*/  IMAD R9, R10, 0x5, RZ ;  /* 0x000000050a097824 */ /* 0x000fce00078e02ff */
.L_x_4183:
[----:B------:R-:W1:Y:S01]  /*0810*/  LDCU UR5, c[0x0][0x3d0] ;  /* 0x00007a00ff0577ac */ /* 0x000e620008000800 */
[----:B------:R-:W-:Y:S02]  /*0820*/  MOV R10, RZ ;  /* 0x000000ff000a7202 */ /* 0x000fe40000000f00 */
[----:B-1----:R-:W-:-:S13]  /*0830*/  ISETP.GT.AND P0, PT, R7, UR5, PT ;  /* 0x0000000507007c0c */ /* 0x002fda000bf04270 */
        /* <DEDUP_REMOVED lines=8> */
.L_x_4184:
        /* <DEDUP_REMOVED lines=11> */
.L_x_4185:
        /* <DEDUP_REMOVED lines=11> */
.L_x_4186:
[----:B------:R-:W-:Y:S01]  /*0a20*/  VIMNMX R13, PT, PT, R7, UR4, PT ;  /* 0x00000004070d7c48 */ /* 0x000fe2000bfe0100 */
[----:B------:R-:W1:Y:S01]  /*0a30*/  S2UR UR5, SR_CgaCtaId ;  /* 0x00000000000579c3 */ /* 0x000e620000008800 */
[----:B------:R-:W2:Y:S01]  /*0a40*/  LDCU.64 UR10, c[0x0][0x388] ;  /* 0x00007100ff0a77ac */ /* 0x000ea20008000a00 */
[----:B------:R-:W-:Y:S02]  /*0a50*/  VIMNMX R0, PT, PT, R0, UR4, PT ;  /* 0x0000000400007c48 */ /* 0x000fe4000bfe0100 */
[----:B------:R-:W-:Y:S01]  /*0a60*/  SHF.R.S32.HI R14, RZ, 0x1f, R13 ;  /* 0x0000001fff0e7819 */ /* 0x000fe2000001140d */
[----:B------:R-:W-:-:S03]  /*0a70*/  UMOV UR4, 0x400 ;  /* 0x0000040000047882 */ /* 0x000fc60000000000 */
[----:B------:R-:W-:-:S04]  /*0a80*/  LEA.HI R14, R14, R13, RZ, 0x5 ;  /* 0x0000000d0e0e7211 */ /* 0x000fc800078f28ff */
[----:B------:R-:W-:-:S04]  /*0a90*/  SHF.R.S32.HI R13, RZ, 0x5, R14 ;  /* 0x00000005ff0d7819 */ /* 0x000fc8000001140e */
[----:B------:R-:W-:-:S04]  /*0aa0*/  LEA R8, R13, R8, 0x3 ;  /* 0x000000080d087211 */ /* 0x000fc800078e18ff */
[----:B------:R-:W-:-:S04]  /*0ab0*/  IADD3 R8, PT, PT, R10, R8, R9 ;  /* 0x000000080a087210 */ /* 0x000fc80007ffe009 */
[----:B------:R-:W-:Y:S01]  /*0ac0*/  IADD3 R8, PT, PT, R12, R8, R11 ;  /* 0x000000080c087210 */ /* 0x000fe20007ffe00b */
[----:B-1----:R-:W-:-:S04]  /*0ad0*/  ULEA UR5, UR5, UR4, 0x18 ;  /* 0x0000000405057291 */ /* 0x002fc8000f8ec0ff */
[----:B------:R-:W-:Y:S01]  /*0ae0*/  IMAD R9, R8, R33, RZ ;  /* 0x0000002108097224 */ /* 0x000fe200078e02ff */
[----:B------:R-:W-:Y:S02]  /*0af0*/  SHF.R.S32.HI R8, RZ, 0x1f, R2 ;  /* 0x0000001fff087819 */ /* 0x000fe40000011402 */
[----:B------:R-:W-:Y:S02]  /*0b00*/  UMOV UR4, UR5 ;  /* 0x0000000500047c82 */ /* 0x000fe40008000000 */
[----:B------:R-:W-:-:S04]  /*0b10*/  IADD3 R2, P0, PT, R2, R9, RZ ;  /* 0x0000000902027210 */ /* 0x000fc80007f1e0ff */
[----:B------:R-:W-:Y:S02]  /*0b20*/  LEA.HI.X.SX32 R9, R9, R8, 0x1, P0 ;  /* 0x0000000809097211 */ /* 0x000fe400000f0eff */
[----:B------:R-:W-:Y:S02]  /*0b30*/  ISETP.GT.AND P0, PT, R0, R7, PT ;  /* 0x000000070000720c */ /* 0x000fe40003f04270 */
[C---:B--2---:R-:W-:Y:S02]  /*0b40*/  LEA R38, P2, R2.reuse, UR10, 0x2 ;  /* 0x0000000a02267c11 */ /* 0x044fe4000f8410ff */
[----:B------:R-:W-:Y:S02]  /*0b50*/  PRMT R0, RZ, 0x5410, RZ ;  /* 0x00005410ff007816 */ /* 0x000fe400000000ff */
[----:B------:R-:W-:Y:S02]  /*0b60*/  LEA.HI.X R39, R2, UR11, R9, 0x2, P2 ;  /* 0x0000000b02277c11 */ /* 0x000fe400090f1409 */
[----:B------:R-:W-:-:S05]  /*0b70*/  PRMT R2, RZ, 0x5410, RZ ;  /* 0x00005410ff027816 */ /* 0x000fca00000000ff */
[----:B------:R-:W-:Y:S05]  /*0b80*/  @!P0 BRA `(.L_x_4187) ;  /* 0x0000003000808947 */ /* 0x000fea0003800000 */
[C---:B------:R-:W-:Y:S01]  /*0b90*/  IMAD.WIDE R18, R33.reuse, 0x4, R38 ;  /* 0x0000000421127825 */ /* 0x040fe200078e0226 */
[----:B------:R-:W2:Y:S04]  /*0ba0*/  LDG.E.128.CONSTANT R12, desc[UR6][R38.64] ;  /* 0x00000006260c7981 */ /* 0x000ea8000c1e9d00 */
[----:B------:R-:W3:Y:S01]  /*0bb0*/  LDG.E.128.CONSTANT R8, desc[UR6][R18.64] ;  /* 0x0000000612087981 */ /* 0x000ee2000c1e9d00 */
[C---:B------:R-:W-:Y:S01]  /*0bc0*/  IMAD.WIDE R20, R33.reuse, 0x4, R18 ;  /* 0x0000000421147825 */ /* 0x040fe200078e0212 */
[----:B------:R-:W-:Y:S02]  /*0bd0*/  ISETP.LE.AND P0, PT, R32, UR8, PT ;  /* 0x0000000820007c0c */ /* 0x000fe4000bf03270 */
[----:B------:R-:W-:Y:S01]  /*0be0*/  PRMT R2, RZ, 0x7610, R2 ;  /* 0x00007610ff027816 */ /* 0x000fe20000000002 */
[----:B------:R-:W-:-:S04]  /*0bf0*/  IMAD.WIDE R16, R33, 0x4, R20 ;  /* 0x0000000421107825 */ /* 0x000fc800078e0214 */
[----:B------:R-:W-:-:S04]  /*0c00*/  IMAD.WIDE R28, R33, 0x4, R16 ;  /* 0x00000004211c7825 */ /* 0x000fc800078e0210 */
[----:B------:R-:W-:-:S04]  /*0c10*/  IMAD.WIDE R26, R33, 0x4, R28 ;  /* 0x00000004211a7825 */ /* 0x000fc800078e021c */
[----:B------:R-:W-:-:S04]  /*0c20*/  IMAD.WIDE R36, R33, 0x4, R26 ;  /* 0x0000000421247825 */ /* 0x000fc800078e021a */
        /* <DEDUP_REMOVED lines=9> */
[----:B------:R-:W-:Y:S06]  /*0cc0*/  @P0 BRA `(.L_x_4188) ;  /* 0x0000000800e80947 */ /* 0x000fec0003800000 */
[----:B------:R-:W1:Y:S01]  /*0cd0*/  LDS.64 R22, [UR5] ;  /* 0x00000005ff167984 */ /* 0x000e620008000a00 */
[----:B------:R-:W-:Y:S01]  /*0ce0*/  LOP3.LUT R19, R9, 0xff, RZ, 0xc0, !PT ;  /* 0x000000ff09137812 */ /* 0x000fe200078ec0ff */
[----:B------:R-:W-:Y:S01]  /*0cf0*/  I2F.F16 R45, R45 ;  /* 0x0000002d002d7306 */ /* 0x000fe20000200c00 */
[----:B------:R-:W-:Y:S02]  /*0d00*/  LOP3.LUT R0, R13, 0xff, RZ, 0xc0, !PT ;  /* 0x000000ff0d007812 */ /* 0x000fe400078ec0ff */
[----:B------:R-:W-:Y:S02]  /*0d10*/  IADD3 R41, PT, PT, R19, -0x80, RZ ;  /* 0xffffff8013297810 */ /* 0x000fe40007ffe0ff */
[----:B------:R-:W-:Y:S02]  /*0d20*/  LOP3.LUT R19, R14, 0xff, RZ, 0xc0, !PT ;  /* 0x000000ff0e137812 */ /* 0x000fe400078ec0ff */
[----:B------:R-:W-:Y:S01]  /*0d30*/  IADD3 R0, PT, PT, R0, -0x80, RZ ;  /* 0xffffff8000007810 */ /* 0x000fe20007ffe0ff */
[----:B------:R-:W2:Y:S01]  /*0d40*/  I2F.F16 R43, R43 ;  /* 0x0000002b002b7306 */ /* 0x000ea20000200c00 */
[----:B------:R-:W-:-:S02]  /*0d50*/  IADD3 R46, PT, PT, R19, -0x80, RZ ;  /* 0xffffff80132e7810 */ /* 0x000fc40007ffe0ff */
[----:B------:R-:W-:Y:S02]  /*0d60*/  SHF.R.U32.HI R38, RZ, 0x8, R13 ;  /* 0x00000008ff267819 */ /* 0x000fe4000001160d */
[----:B------:R-:W-:Y:S02]  /*0d70*/  LOP3.LUT R47, R11, 0xff, RZ, 0xc0, !PT ;  /* 0x000000ff0b2f7812 */ /* 0x000fe400078ec0ff */
[----:B------:R-:W-:Y:S01]  /*0d80*/  LOP3.LUT R2, R12, 0xff, RZ, 0xc0, !PT ;  /* 0x000000ff0c027812 */ /* 0x000fe200078ec0ff */
[----:B------:R-:W3:Y:S01]  /*0d90*/  I2F.F16 R46, R46 ;  /* 0x0000002e002e7306 */ /* 0x000ee20000200c00 */
[----:B------:R-:W-:Y:S02]  /*0da0*/  LOP3.LUT R48, R38, 0xff, RZ, 0xc0, !PT ;  /* 0x000000ff26307812 */ /* 0x000fe400078ec0ff */
[----:B------:R-:W-:Y:S02]  /*0db0*/  IADD3 R52, PT, PT, R47, -0x80, RZ ;  /* 0xffffff802f347810 */ /* 0x000fe40007ffe0ff */
[----:B------:R-:W-:-:S02]  /*0dc0*/  SHF.R.U32.HI R47, RZ, 0x8, R12 ;  /* 0x00000008ff2f7819 */ /* 0x000fc4000001160c */
[----:B------:R-:W-:Y:S01]  /*0dd0*/  IADD3 R7, PT, PT, R2, -0x80, RZ ;  /* 0xffffff8002077810 */ /* 0x000fe20007ffe0ff */
[----:B------:R-:W4:Y:S01]  /*0de0*/  I2F.F16 R0, R0 ;  /* 0x0000000000007306 */ /* 0x000f220000200c00 */
[----:B------:R-:W-:Y:S01]  /*0df0*/  IADD3 R50, PT, PT, R48, -0x80, RZ ;  /* 0xffffff8030327810 */ /* 0x000fe20007ffe0ff */
[----:B--2---:R-:W-:Y:S01]  /*0e00*/  HADD2.F32 R43, -RZ, R43.H0_H0 ;  /* 0x2000002bff2b7230 */ /* 0x004fe20000004100 */
[----:B------:R-:W-:Y:S02]  /*0e10*/  SHF.R.U32.HI R49, RZ, 0x10, R13 ;  /* 0x00000010ff317819 */ /* 0x000fe4000001160d */
[----:B------:R-:W-:Y:S02]  /*0e20*/  LOP3.LUT R13, R47, 0xff, RZ, 0xc0, !PT ;  /* 0x000000ff2f0d7812 */ /* 0x000fe400078ec0ff */
[----:B------:R-:W-:Y:S01]  /*0e30*/  LOP3.LUT R19, R10, 0xff, RZ, 0xc0, !PT ;  /* 0x000000ff0a137812 */ /* 0x000fe200078ec0ff */
[----:B------:R2:W5:Y:S01]  /*0e40*/  I2F.F16 R47, R50 ;  /* 0x00000032002f7306 */ /* 0x0005620000200c00 */
[----:B------:R-:W-:Y:S01]  /*0e50*/  IADD3 R51, PT, PT, R13, -0x80, RZ ;  /* 0xffffff800d337810 */ /* 0x000fe20007ffe0ff */
[----:B---3--:R-:W-:Y:S01]  /*0e60*/  HADD2.F32 R13, -RZ, R46.H0_H0 ;  /* 0x2000002eff0d7230 */ /* 0x008fe20000004100 */
[----:B------:R-:W-:Y:S01]  /*0e70*/  LOP3.LUT R49, R49, 0xff, RZ, 0xc0, !PT ;  /* 0x000000ff31317812 */ /* 0x000fe200078ec0ff */
[----:B------:R-:W-:Y:S01]  /*0e80*/  VIADD R39, R19, 0xffffff80 ;  /* 0xffffff8013277836 */ /* 0x000fe20000000000 */
[----:B------:R-:W-:Y:S01]  /*0e90*/  LOP3.LUT R19, R15, 0xff, RZ, 0xc0, !PT ;  /* 0x000000ff0f137812 */ /* 0x000fe200078ec0ff */
[----:B----4-:R-:W-:-:S02]  /*0ea0*/  HADD2.F32 R53, -RZ, R0.H0_H0 ;  /* 0x20000000ff357230 */ /* 0x010fc40000004100 */
[----:B------:R-:W3:Y:S01]  /*0eb0*/  I2F.F16 R7, R7 ;  /* 0x0000000700077306 */ /* 0x000ee20000200c00 */
[--C-:B-1----:R-:W-:Y:S01]  /*0ec0*/  HADD2.F32 R0, -RZ, R22.reuse.H0_H0 ;  /* 0x20000016ff007230 */ /* 0x102fe20000004100 */
[----:B------:R-:W-:Y:S01]  /*0ed0*/  IADD3 R19, PT, PT, R19, -0x80, RZ ;  /* 0xffffff8013137810 */ /* 0x000fe20007ffe0ff */
[----:B--2---:R-:W-:Y:S01]  /*0ee0*/  HADD2.F32 R50, -RZ, R22.H1_H1 ;  /* 0x30000016ff327230 */ /* 0x004fe20000004100 */
[----:B------:R-:W-:Y:S02]  /*0ef0*/  SHF.R.U32.HI R22, RZ, 0x8, R14 ;  /* 0x00000008ff167819 */ /* 0x000fe4000001160e */
[----:B------:R-:W-:Y:S01]  /*0f00*/  FFMA.FTZ R48, R0, R53, RZ ;  /* 0x0000003500307223 */ /* 0x000fe200000100ff */
[----:B-----5:R-:W-:Y:S01]  /*0f10*/  HADD2.F32 R47, -RZ, R47.H0_H0 ;  /* 0x2000002fff2f7230 */ /* 0x020fe20000004100 */
[----:B------:R-:W1:Y:S01]  /*0f20*/  I2F.F16 R46, R51 ;  /* 0x00000033002e7306 */ /* 0x000e620000200c00 */
[----:B------:R-:W-:Y:S01]  /*0f30*/  LOP3.LUT R22, R22, 0xff, RZ, 0xc0, !PT ;  /* 0x000000ff16167812 */ /* 0x000fe200078ec0ff */
[----:B------:R-:W-:Y:S01]  /*0f40*/  FFMA.FTZ R13, R0, R13, RZ ;  /* 0x0000000d000d7223 */ /* 0x000fe200000100ff */
[----:B------:R-:W-:Y:S01]  /*0f50*/  SHF.R.U32.HI R12, RZ, 0x10, R12 ;  /* 0x00000010ff0c7819 */ /* 0x000fe2000001160c */
[----:B------:R-:W-:Y:S01]  /*0f60*/  FFMA.FTZ R48, R50, R47, R48 ;  /* 0x0000002f32307223 */ /* 0x000fe20000010030 */
[----:B------:R-:W-:Y:S01]  /*0f70*/  IADD3 R22, PT, PT, R22, -0x80, RZ ;  /* 0xffffff8016167810 */ /* 0x000fe20007ffe0ff */
[----:B---3--:R-:W-:Y:S01]  /*0f80*/  HADD2.F32 R7, -RZ, R7.H0_H0 ;  /* 0x20000007ff077230 */ /* 0x008fe20000004100 */
[----:B------:R-:W-:Y:S01]  /*0f90*/  SHF.R.U32.HI R47, RZ, 0x8, R15 ;  /* 0x00000008ff2f7819 */ /* 0x000fe2000001160f */
[----:B------:R-:W2:Y:S01]  /*0fa0*/  I2F.F16 R19, R19 ;  /* 0x0000001300137306 */ /* 0x000ea20000200c00 */
[----:B------:R-:W-:-:S02]  /*0fb0*/  IADD3 R49, PT, PT, R49, -0x80, RZ ;  /* 0xffffff8031317810 */ /* 0x000fc40007ffe0ff */
[----:B------:R-:W-:Y:S01]  /*0fc0*/  FFMA.FTZ R7, R7, R0, RZ ;  /* 0x0000000007077223 */ /* 0x000fe200000100ff */
[----:B------:R-:W-:Y:S01]  /*0fd0*/  LOP3.LUT R47, R47, 0xff, RZ, 0xc0, !PT ;  /* 0x000000ff2f2f7812 */ /* 0x000fe200078ec0ff */
[----:B-1----:R-:W-:Y:S01]  /*0fe0*/  HADD2.F32 R46, -RZ, R46.H0_H0 ;  /* 0x2000002eff2e7230 */ /* 0x002fe20000004100 */
[----:B------:R-:W-:Y:S02]  /*0ff0*/  LOP3.LUT R2, R8, 0xff, RZ, 0xc0, !PT ;  /* 0x000000ff08027812 */ /* 0x000fe400078ec0ff */
[----:B------:R-:W1:Y:S01]  /*1000*/  I2F.F16 R22, R22 ;  /* 0x0000001600167306 */ /* 0x000e620000200c00 */
[----:B------:R-:W-:Y:S01]  /*1010*/  IADD3 R51, PT, PT, R47, -0x80, RZ ;  /* 0xffffff802f337810 */ /* 0x000fe20007ffe0ff */
[----:B------:R-:W-:Y:S01]  /*1020*/  FFMA.FTZ R7, R46, R50, R7 ;  /* 0x000000322e077223 */ /* 0x000fe20000010007 */
[----:B------:R-:W-:Y:S02]  /*1030*/  SHF.R.U32.HI R46, RZ, 0x8, R8 ;  /* 0x00000008ff2e7819 */ /* 0x000fe40000011608 */
[----:B------:R-:W-:Y:S01]  /*1040*/  IADD3 R2, PT, PT, R2, -0x80, RZ ;  /* 0xffffff8002027810 */ /* 0x000fe20007ffe0ff */
[----:B--2---:R-:W-:Y:S01]  /*1050*/  HADD2.F32 R19, -RZ, R19.H0_H0 ;  /* 0x20000013ff137230 */ /* 0x004fe20000004100 */
[----:B------:R-:W-:Y:S01]  /*1060*/  LOP3.LUT R47, R46, 0xff, RZ, 0xc0, !PT ;  /* 0x000000ff2e2f7812 */ /* 0x000fe200078ec0ff */
[----:B------:R-:W-:Y:S03]  /*1070*/  I2F.F16 R44, R44 ;  /* 0x0000002c002c7306 */ /* 0x000fe60000200c00 */
[----:B------:R-:W-:Y:S01]  /*1080*/  FFMA.FTZ R19, R0, R19, RZ ;  /* 0x0000001300137223 */ /* 0x000fe200000100ff */
[----:B------:R-:W-:Y:S01]  /*1090*/  LOP3.LUT R0, R12, 0xff, RZ, 0xc0, !PT ;  /* 0x000000ff0c007812 */ /* 0x000fe200078ec0ff */
[----:B-1----:R-:W-:-:S03]  /*10a0*/  HADD2.F32 R22, -RZ, R22.H0_H0 ;  /* 0x20000016ff167230 */ /* 0x002fc60000004100 */
[----:B------:R-:W1:Y:S01]  /*10b0*/  I2F.F16 R46, R51 ;  /* 0x00000033002e7306 */ /* 0x000e620000200c00 */
[----:B------:R-:W-:Y:S01]  /*10c0*/  IADD3 R0, PT, PT, R0, -0x80, RZ ;  /* 0xffffff8000007810 */ /* 0x000fe20007ffe0ff */
[----:B------:R-:W-:Y:S01]  /*10d0*/  FFMA.FTZ R22, R50, R22, R13 ;  /* 0x0000001632167223 */ /* 0x000fe2000001000d */
[----:B------:R-:W-:Y:S01]  /*10e0*/  SHF.R.U32.HI R13, RZ, 0x10, R15 ;  /* 0x00000010ff0d7819 */ /* 0x000fe2000001160f */
[--C-:B------:R-:W-:Y:S02]  /*10f0*/  HADD2.F32 R15, -RZ, R23.reuse.H0_H0 ;  /* 0x20000017ff0f7230 */ /* 0x100fe40000004100 */
[----:B------:R-:W-:Y:S02]  /*1100*/  HADD2.F32 R23, -RZ, R23.H1_H1 ;  /* 0x30000017ff177230 */ /* 0x000fe40000004100 */
[----:B------:R2:W3:Y:S01]  /*1110*/  I2F.F16 R12, R49 ;  /* 0x00000031000c7306 */ /* 0x0004e20000200c00 */
[----:B------:R-:W-:Y:S01]  /*1120*/  LOP3.LUT R13, R13, 0xff, RZ, 0xc0, !PT ;  /* 0x000000ff0d0d7812 */ /* 0x000fe200078ec0ff */
[----:B-1----:R-:W-:-:S06]  /*1130*/  HADD2.F32 R46, -RZ, R46.H0_H0 ;  /* 0x2000002eff2e7230 */ /* 0x002fcc0000004100 */
[----:B------:R-:W-:Y:S01]  /*1140*/  I2F.F16 R0, R0 ;  /* 0x0000000000007306 */ /* 0x000fe20000200c00 */
[----:B--2---:R-:W-:Y:S02]  /*1150*/  SHF.R.U32.HI R49, RZ, 0x10, R8 ;  /* 0x00000010ff317819 */ /* 0x004fe40000011608 */
[----:B------:R-:W-:Y:S01]  /*1160*/  IADD3 R8, PT, PT, R47, -0x80, RZ ;  /* 0xffffff802f087810 */ /* 0x000fe20007ffe0ff */
[----:B------:R-:W-:Y:S01]  /*1170*/  FFMA.FTZ R50, R50, R46, R19 ;  /* 0x0000002e32327223 */ /* 0x000fe20000010013 */
[----:B------:R-:W-:Y:S02]  /*1180*/  SHF.R.U32.HI R47, RZ, 0x10, R14 ;  /* 0x00000010ff2f7819 */ /* 0x000fe4000001160e */
[----:B------:R-:W-:Y:S01]  /*1190*/  LOP3.LUT R49, R49, 0xff, RZ, 0xc0, !PT ;  /* 0x000000ff31317812 */ /* 0x000fe200078ec0ff */
[----:B------:R-:W-:Y:S01]  /*11a0*/  I2F.F16 R35, R35 ;  /* 0x0000002300237306 */ /* 0x000fe20000200c00 */
[----:B------:R-:W-:Y:S02]  /*11b0*/  LOP3.LUT R47, R47, 0xff, RZ, 0xc0, !PT ;  /* 0x000000ff2f2f7812 */ /* 0x000fe400078ec0ff */
[----:B------:R-:W-:-:S02]  /*11c0*/  IADD3 R46, PT, PT, R13, -0x80, RZ ;  /* 0xffffff800d2e7810 */ /* 0x000fc40007ffe0ff */
[----:B------:R-:W-:Y:S02]  /*11d0*/  IADD3 R14, PT, PT, R49, -0x80, RZ ;  /* 0xffffff80310e7810 */ /* 0x000fe40007ffe0ff */
[----:B------:R-:W-:Y:S01]  /*11e0*/  IADD3 R49, PT, PT, R47, -0x80, RZ ;  /* 0xffffff802f317810 */ /* 0x000fe20007ffe0ff */
[----:B---3--:R-:W-:Y:S01]  /*11f0*/  HADD2.F32 R47, -RZ, R12.H0_H0 ;  /* 0x2000000cff2f7230 */ /* 0x008fe20000004100 */
[----:B------:R-:W1:Y:S01]  /*1200*/  I2F.F16 R46, R46 ;  /* 0x0000002e002e7306 */ /* 0x000e620000200c00 */
[--C-:B------:R-:W-:Y:S02]  /*1210*/  SHF.R.U32.HI R12, RZ, 0x8, R9.reuse ;  /* 0x00000008ff0c7819 */ /* 0x100fe40000011609 */
[----:B------:R-:W-:Y:S01]  /*1220*/  SHF.R.U32.HI R9, RZ, 0x10, R9 ;  /* 0x00000010ff097819 */ /* 0x000fe20000011609 */
[----:B------:R-:W-:Y:S01]  /*1230*/  FFMA.FTZ R48, R15, R47, R48 ;  /* 0x0000002f0f307223 */ /* 0x000fe20000010030 */
[----:B------:R-:W-:Y:S02]  /*1240*/  LOP3.LUT R47, R12, 0xff, RZ, 0xc0, !PT ;  /* 0x000000ff0c2f7812 */ /* 0x000fe400078ec0ff */
[----:B------:R-:W2:Y:S01]  /*1250*/  LDS.64 R12, [UR5+0x8] ;  /* 0x00000805ff0c7984 */ /* 0x000ea20008000a00 */
[----:B------:R3:W4:Y:S01]  /*1260*/  I2F.F16 R19, R49 ;  /* 0x0000003100137306 */ /* 0x0007220000200c00 */
[----:B------:R-:W-:Y:S01]  /*1270*/  IADD3 R47, PT, PT, R47, -0x80, RZ ;  /* 0xffffff802f2f7810 */ /* 0x000fe20007ffe0ff */
[----:B------:R-:W-:Y:S01]  /*1280*/  FFMA.FTZ R48, R23, R43, R48 ;  /* 0x0000002b17307223 */ /* 0x000fe20000010030 */
[----:B------:R-:W-:Y:S01]  /*1290*/  LOP3.LUT R9, R9, 0xff, RZ, 0xc0, !PT ;  /* 0x000000ff09097812 */ /* 0x000fe200078ec0ff */
[----:B-1----:R-:W-:-:S04]  /*12a0*/  HADD2.F32 R51, -RZ, R46.H0_H0 ;  /* 0x2000002eff337230 */ /* 0x002fc80000004100 */
[----:B------:R1:W5:Y:S01]  /*12b0*/  I2F.F16 R38, R52 ;  /* 0x0000003400267306 */ /* 0x0003620000200c00 */
[--C-:B------:R-:W-:Y:S02]  /*12c0*/  SHF.R.U32.HI R46, RZ, 0x10, R10.reuse ;  /* 0x00000010ff2e7819 */ /* 0x100fe4000001160a */
[----:B---3--:R-:W-:Y:S01]  /*12d0*/  SHF.R.U32.HI R49, RZ, 0x8, R10 ;  /* 0x00000008ff317819 */ /* 0x008fe2000001160a */
[----:B------:R-:W-:Y:S01]  /*12e0*/  FFMA.FTZ R50, R15, R51, R50 ;  /* 0x000000330f327223 */ /* 0x000fe20000010032 */
[----:B------:R-:W-:Y:S01]  /*12f0*/  IADD3 R9, PT, PT, R9, -0x80, RZ ;  /* 0xffffff8009097810 */ /* 0x000fe20007ffe0ff */
[----:B----4-:R-:W-:Y:S01]  /*1300*/  HADD2.F32 R19, -RZ, R19.H0_H0 ;  /* 0x20000013ff137230 */ /* 0x010fe20000004100 */
[----:B------:R-:W-:Y:S01]  /*1310*/  LOP3.LUT R49, R49, 0xff, RZ, 0xc0, !PT ;  /* 0x000000ff31317812 */ /* 0x000fe200078ec0ff */
[----:B-1----:R-:W-:Y:S01]  /*1320*/  HADD2.F32 R52, -RZ, R0.H0_H0 ;  /* 0x20000000ff347230 */ /* 0x002fe20000004100 */
[----:B------:R-:W1:Y:S02]  /*1330*/  I2F.F16 R2, R2 ;  /* 0x0000000200027306 */ /* 0x000e640000200c00 */
[----:B------:R-:W-:Y:S01]  /*1340*/  FFMA.FTZ R22, R15, R19, R22 ;  /* 0x000000130f167223 */ /* 0x000fe20000010016 */
[----:B------:R-:W-:Y:S01]  /*1350*/  SHF.R.U32.HI R19, RZ, 0x8, R11 ;  /* 0x00000008ff137819 */ /* 0x000fe2000001160b */
[----:B------:R-:W-:Y:S01]  /*1360*/  FFMA.FTZ R7, R52, R15, R7 ;  /* 0x0000000f34077223 */ /* 0x000fe20000010007 */
[----:B------:R-:W-:Y:S01]  /*1370*/  SHF.R.U32.HI R15, RZ, 0x10, R11 ;  /* 0x00000010ff0f7819 */ /* 0x000fe2000001160b */
[----:B------:R-:W-:Y:S01]  /*1380*/  VIADD R10, R49, 0xffffff80 ;  /* 0xffffff80310a7836 */ /* 0x000fe20000000000 */
[----:B------:R-:W-:Y:S01]  /*1390*/  LOP3.LUT R19, R19, 0xff, RZ, 0xc0, !PT ;  /* 0x000000ff13137812 */ /* 0x000fe200078ec0ff */
[----:B------:R3:W-:Y:S01]  /*13a0*/  I2F.F16 R0, R47 ;  /* 0x0000002f00007306 */ /* 0x0007e20000200c00 */
[----:B-----5:R-:W-:-:S07]  /*13b0*/  HADD2.F32 R43, -RZ, R38.H0_H0 ;  /* 0x20000026ff2b7230 */ /* 0x020fce0000004100 */
[----:B------:R-:W4:Y:S01]  /*13c0*/  I2F.F16 R41, R41 ;  /* 0x0000002900297306 */ /* 0x000f220000200c00 */
[----:B---3--:R-:W-:Y:S01]  /*13d0*/  LOP3.LUT R47, R46, 0xff, RZ, 0xc0, !PT ;  /* 0x000000ff2e2f7812 */ /* 0x008fe200078ec0ff */
[----:B------:R-:W-:Y:S02]  /*13e0*/  HADD2.F32 R46, -RZ, R45.H0_H0 ;  /* 0x2000002dff2e7230 */ /* 0x000fe40000004100 */
[----:B------:R-:W-:Y:S01]  /*13f0*/  HADD2.F32 R45, -RZ, R44.H0_H0 ;  /* 0x2000002cff2d7230 */ /* 0x000fe20000004100 */
[----:B------:R-:W-:Y:S01]  /*1400*/  IADD3 R11, PT, PT, R47, -0x80, RZ ;  /* 0xffffff802f0b7810 */ /* 0x000fe20007ffe0ff */
[----:B------:R-:W-:Y:S02]  /*1410*/  HADD2.F32 R47, -RZ, R35.H0_H0 ;  /* 0x20000023ff2f7230 */ /* 0x000fe40000004100 */
[----:B------:R-:W-:Y:S01]  /*1420*/  FFMA.FTZ R7, R46, R23, R7 ;  /* 0x000000172e077223 */ /* 0x000fe20000010007 */
[----:B------:R-:W3:Y:S01]  /*1430*/  I2F.F16 R39, R39 ;  /* 0x0000002700277306 */ /* 0x000ee20000200c00 */
[----:B------:R-:W-:Y:S01]  /*1440*/  FFMA.FTZ R22, R23, R45, R22 ;  /* 0x0000002d17167223 */ /* 0x000fe20000010016 */
[----:B------:R-:W-:Y:S01]  /*1450*/  IADD3 R35, PT, PT, R19, -0x80, RZ ;  /* 0xffffff8013237810 */ /* 0x000fe20007ffe0ff */
[----:B------:R-:W-:Y:S01]  /*1460*/  FFMA.FTZ R50, R23, R47, R50 ;  /* 0x0000002f17327223 */ /* 0x000fe20000010032 */
[----:B------:R-:W-:Y:S01]  /*1470*/  LOP3.LUT R23, R15, 0xff, RZ, 0xc0, !PT ;  /* 0x000000ff0f177812 */ /* 0x000fe200078ec0ff */
[----:B--2---:R-:W-:-:S02]  /*1480*/  HADD2.F32 R19, -RZ, R12.H0_H0 ;  /* 0x2000000cff137230 */ /* 0x004fc40000004100 */
[----:B-1----:R-:W-:Y:S01]  /*1490*/  HADD2.F32 R44, -RZ, R2.H0_H0 ;  /* 0x20000002ff2c7230 */ /* 0x002fe20000004100 */
[----:B------:R-:W-:Y:S01]  /*14a0*/  IADD3 R23, PT, PT, R23, -0x80, RZ ;  /* 0xffffff8017177810 */ /* 0x000fe20007ffe0ff */
[----:B------:R1:W2:Y:S01]  /*14b0*/  I2F.F16 R15, R35 ;  /* 0x00000023000f7306 */ /* 0x0002a20000200c00 */
[----:B----4-:R-:W-:Y:S02]  /*14c0*/  HADD2.F32 R41, -RZ, R41.H0_H0 ;  /* 0x20000029ff297230 */ /* 0x010fe40000004100 */
[C---:B------:R-:W-:Y:S01]  /*14d0*/  FFMA.FTZ R50, R19.reuse, R43, R50 ;  /* 0x0000002b13327223 */ /* 0x040fe20000010032 */
[----:B------:R-:W-:Y:S02]  /*14e0*/  HADD2.F32 R12, -RZ, R12.H1_H1 ;  /* 0x3000000cff0c7230 */ /* 0x000fe40000004100 */
[----:B------:R-:W-:Y:S01]  /*14f0*/  FFMA.FTZ R44, R44, R19, R7 ;  /* 0x000000132c2c7223 */ /* 0x000fe20000010007 */
[----:B------:R-:W-:Y:S02]  /*1500*/  HADD2.F32 R2, -RZ, R13.H0_H0 ;  /* 0x2000000dff027230 */ /* 0x000fe40000004100 */
[----:B------:R-:W-:Y:S01]  /*1510*/  FFMA.FTZ R41, R19, R41, R48 ;  /* 0x0000002913297223 */ /* 0x000fe20000010030 */
[----:B---3--:R-:W-:Y:S01]  /*1520*/  HADD2.F32 R39, -RZ, R39.H0_H0 ;  /* 0x20000027ff277230 */ /* 0x008fe20000004100 */
[----:B------:R-:W3:Y:S01]  /*1530*/  I2F.F16 R8, R8 ;  /* 0x0000000800087306 */ /* 0x000ee20000200c00 */
[----:B-1----:R-:W-:-:S02]  /*1540*/  HADD2.F32 R35, -RZ, R0.H0_H0 ;  /* 0x20000000ff237230 */ /* 0x002fc40000004100 */
[----:B------:R-:W-:Y:S02]  /*1550*/  HADD2.F32 R13, -RZ, R13.H1_H1 ;  /* 0x3000000dff0d7230 */ /* 0x000fe40000004100 */
[----:B------:R-:W-:Y:S01]  /*1560*/  FFMA.FTZ R39, R19, R39, R22 ;  /* 0x0000002713277223 */ /* 0x000fe20000010016 */
[C---:B------:R-:W-:Y:S01]  /*1570*/  FFMA.FTZ R35, R12.reuse, R35, R41 ;  /* 0x000000230c237223 */ /* 0x040fe20000010029 */
[----:B--2---:R-:W-:Y:S01]  /*1580*/  HADD2.F32 R15, -RZ, R15.H0_H0 ;  /* 0x2000000fff0f7230 */ /* 0x004fe20000004100 */
[----:B------:R-:W1:Y:S04]  /*1590*/  I2F.F16 R10, R10 ;  /* 0x0000000a000a7306 */ /* 0x000e680000200c00 */
[----:B------:R-:W-:Y:S01]  /*15a0*/  FFMA.FTZ R15, R12, R15, R50 ;  /* 0x0000000f0c0f7223 */ /* 0x000fe20000010032 */
[----:B---3--:R-:W-:-:S03]  /*15b0*/  HADD2.F32 R7, -RZ, R8.H0_H0 ;  /* 0x20000008ff077230 */ /* 0x008fc60000004100 */
[----:B------:R-:W2:Y:S02]  /*15c0*/  I2F.F16 R9, R9 ;  /* 0x0000000900097306 */ /* 0x000ea40000200c00 */
[----:B------:R-:W-:Y:S01]  /*15d0*/  FFMA.FTZ R7, R7, R12, R44 ;  /* 0x0000000c07077223 */ /* 0x000fe2000001002c */
[----:B-1----:R-:W-:-:S05]  /*15e0*/  HADD2.F32 R19, -RZ, R10.H0_H0 ;  /* 0x2000000aff137230 */ /* 0x002fca0000004100 */
[----:B------:R-:W1:Y:S01]  /*15f0*/  I2F.F16 R23, R23 ;  /* 0x0000001700177306 */ /* 0x000e620000200c00 */
[----:B------:R-:W-:Y:S01]  /*1600*/  FFMA.FTZ R19, R12, R19, R39 ;  /* 0x000000130c137223 */ /* 0x000fe20000010027 */
[----:B--2---:R-:W-:-:S06]  /*1610*/  HADD2.F32 R9, -RZ, R9.H0_H0 ;  /* 0x20000009ff097230 */ /* 0x004fcc0000004100 */
[----:B------:R-:W2:Y:S01]  /*1620*/  I2F.F16 R14, R14 ;  /* 0x0000000e000e7306 */ /* 0x000ea20000200c00 */
[----:B------:R-:W-:Y:S01]  /*1630*/  FFMA.FTZ R0, R2, R9, R35 ;  /* 0x0000000902007223 */ /* 0x000fe20000010023 */
[----:B------:R-:W-:Y:S02]  /*1640*/  HADD2.F32 R9, -RZ, R5.H0_H0 ;  /* 0x20000005ff097230 */ /* 0x000fe40000004100 */
[----:B-1----:R-:W-:-:S04]  /*1650*/  HADD2.F32 R8, -RZ, R23.H0_H0 ;  /* 0x20000017ff087230 */ /* 0x002fc80000004100 */
[----:B------:R-:W1:Y:S01]  /*1660*/  I2F.F16 R11, R11 ;  /* 0x0000000b000b7306 */ /* 0x000e620000200c00 */
[----:B------:R-:W-:Y:S01]  /*1670*/  FFMA.FTZ R10, R2, R8, R15 ;  /* 0x00000008020a7223 */ /* 0x000fe2000001000f */
[----:B------:R-:W-:Y:S02]  /*1680*/  HADD2.F32 R15, -RZ, R3.H0_H0 ;  /* 0x20000003ff0f7230 */ /* 0x000fe40000004100 */
[----:B--2---:R-:W-:-:S04]  /*1690*/  HADD2.F32 R14, -RZ, R14.H0_H0 ;  /* 0x2000000eff0e7230 */ /* 0x004fc80000004100 */
[----:B------:R-:W2:Y:S01]  /*16a0*/  I2F.F16 R40, R40 ;  /* 0x0000002800287306 */ /* 0x000ea20000200c00 */
[----:B------:R-:W-:Y:S01]  /*16b0*/  FFMA.FTZ R7, R14, R2, R7 ;  /* 0x000000020e077223 */ /* 0x000fe20000010007 */
[----:B-1----:R-:W-:-:S06]  /*16c0*/  HADD2.F32 R11, -RZ, R11.H0_H0 ;  /* 0x2000000bff0b7230 */ /* 0x002fcc0000004100 */
[----:B------:R-:W1:Y:S01]  /*16d0*/  I2F.F16 R42, R42 ;  /* 0x0000002a002a7306 */ /* 0x000e620000200c00 */
[----:B------:R-:W-:Y:S01]  /*16e0*/  FFMA.FTZ R11, R2, R11, R19 ;  /* 0x0000000b020b7223 */ /* 0x000fe20000010013 */
[----:B------:R-:W-:Y:S02]  /*16f0*/  HADD2.F32 R2, -RZ, R4.H0_H0 ;  /* 0x20000004ff027230 */ /* 0x000fe40000004100 */
[----:B--2---:R-:W-:-:S04]  /*1700*/  HADD2.F32 R40, -RZ, R40.H0_H0 ;  /* 0x20000028ff287230 */ /* 0x004fc80000004100 */
[----:B------:R-:W2:Y:S01]  /*1710*/  I2F.F16 R18, R18 ;  /* 0x0000001200127306 */ /* 0x000ea20000200c00 */
[----:B------:R-:W-:Y:S01]  /*1720*/  FFMA.FTZ R40, R13, R40, R0 ;  /* 0x000000280d287223 */ /* 0x000fe20000010000 */
[----:B------:R-:W-:Y:S02]  /*1730*/  HADD2.F32 R0, -RZ, R6.H0_H0 ;  /* 0x20000006ff007230 */ /* 0x000fe40000004100 */
[----:B-1----:R-:W-:-:S04]  /*1740*/  HADD2.F32 R42, -RZ, R42.H0_H0 ;  /* 0x2000002aff2a7230 */ /* 0x002fc80000004100 */
[----:B------:R-:W1:Y:S01]  /*1750*/  I2F.F16 R31, R31 ;  /* 0x0000001f001f7306 */ /* 0x000e620000200c00 */
[----:B------:R-:W-:Y:S01]  /*1760*/  FMUL.FTZ R9, R40, R9 ;  /* 0x0000000928097220 */ /* 0x000fe20000410000 */
[----:B------:R-:W-:-:S04]  /*1770*/  FFMA.FTZ R7, R42, R13, R7 ;  /* 0x0000000d2a077223 */ /* 0x000fc80000010007 */
[----:B------:R-:W-:Y:S01]  /*1780*/  F2FP.F16.F32.PACK_AB R9, RZ, R9 ;  /* 0x00000009ff09723e */ /* 0x000fe200000000ff */
[----:B--2---:R-:W-:Y:S02]  /*1790*/  HADD2.F32 R18, -RZ, R18.H0_H0 ;  /* 0x20000012ff127230 */ /* 0x004fe40000004100 */
[----:B------:R-:W-:-:S03]  /*17a0*/  FMUL.FTZ R0, R7, R0 ;  /* 0x0000000007007220 */ /* 0x000fc60000410000 */
[----:B------:R-:W-:Y:S02]  /*17b0*/  FFMA.FTZ R11, R13, R18, R11 ;  /* 0x000000120d0b7223 */ /* 0x000fe4000001000b */
[----:B------:R-:W-:Y:S01]  /*17c0*/  F2FP.F16.F32.PACK_AB R0, RZ, R0 ;  /* 0x00000000ff00723e */ /* 0x000fe200000000ff */
[----:B-1----:R-:W-:Y:S02]  /*17d0*/  HADD2.F32 R8, -RZ, R31.H0_H0 ;  /* 0x2000001fff087230 */ /* 0x002fe40000004100 */
[----:B------:R-:W-:Y:S01]  /*17e0*/  FMUL.FTZ R2, R11, R2 ;  /* 0x000000020b027220 */ /* 0x000fe20000410000 */
[----:B------:R-:W-:Y:S02]  /*17f0*/  PRMT R0, R0, 0x5410, R9 ;  /* 0x0000541000007816 */ /* 0x000fe40000000009 */
[----:B------:R-:W-:Y:S02]  /*1800*/  FFMA.FTZ R8, R13, R8, R10 ;  /* 0x000000080d087223 */ /* 0x000fe4000001000a */
[----:B------:R-:W-:-:S02]  /*1810*/  F2FP.F16.F32.PACK_AB R2, RZ, R2 ;  /* 0x00000002ff02723e */ /* 0x000fc400000000ff */
[----:B------:R-:W-:-:S05]  /*1820*/  FMUL.FTZ R8, R8, R15 ;  /* 0x0000000f08087220 */ /* 0x000fca0000410000 */
[----:B------:R-:W-:-:S04]  /*1830*/  F2FP.F16.F32.PACK_AB R8, RZ, R8 ;  /* 0x00000008ff08723e */ /* 0x000fc800000000ff */
[----:B------:R-:W-:Y:S01]  /*1840*/  PRMT R7, R2, 0x5410, R8 ;  /* 0x0000541002077816 */ /* 0x000fe20000000008 */
[----:B------:R-:W-:-:S04]  /*1850*/  HFMA2 R2, R0, 1, 1, RZ ;  /* 0x3c003c0000027831 */ /* 0x000fc800000000ff */
[----:B------:R-:W-:-:S07]  /*1860*/  HADD2 R0, R7, RZ.H0_H0 ;  /* 0x200000ff07007230 */ /* 0x000fce0000000000 */
.L_x_4188:
[----:B------:R1:W5:Y:S04]  /*1870*/  LDG.E.128.CONSTANT R12, desc[UR6][R36.64] ;  /* 0x00000006240c7981 */ /* 0x000368000c1e9d00 */
[----:B------:R1:W5:Y:S04]  /*1880*/  LDG.E.128.CONSTANT R8, desc[UR6][R24.64] ;  /* 0x0000000618087981 */ /* 0x000368000c1e9d00 */
[----:B------:R-:W5:Y:S04]  /*1890*/  LDG.E.128.CONSTANT R20, desc[UR6][R20.64] ;  /* 0x0000000614147981 */ /* 0x000f68000c1e9d00 */
[----:B------:R-:W5:Y:S01]  /*18a0*/  LDG.E.128.CONSTANT R16, desc[UR6][R16.64] ;  /* 0x0000000610107981 */ /* 0x000f62000c1e9d00 */
[----:B------:R-:W-:Y:S05]  /*18b0*/  @P1 BRA `(.L_x_4189) ;  /* 0x0000000c00081947 */ /* 0x000fea0003800000 */
[----:B------:R-:W2:Y:S01]  /*18c0*/  LDS.64 R42, [UR5+0x10] ;  /* 0x00001005ff2a7984 */ /* 0x000ea20008000a00 */
[----:B-----5:R-:W-:Y:S02]  /*18d0*/  LOP3.LUT R7, R21, 0xff, RZ, 0xc0, !PT ;  /* 0x000000ff15077812 */ /* 0x020fe400078ec0ff */
[----:B------:R-:W-:Y:S02]  /*18e0*/  LOP3.LUT R46, R23, 0xff, RZ, 0xc0, !PT ;  /* 0x000000ff172e7812 */ /* 0x000fe400078ec0ff */
[----:B------:R-:W-:Y:S02]  /*18f0*/  SHF.R.U32.HI R40, RZ, 0x8, R21 ;  /* 0x00000008ff287819 */ /* 0x000fe40000011615 */
[----:B------:R-:W-:Y:S02]  /*1900*/  IADD3 R7, PT, PT, R7, -0x80, RZ ;  /* 0xffffff8007077810 */ /* 0x000fe40007ffe0ff */
[----:B------:R-:W-:Y:S02]  /*1910*/  IADD3 R50, PT, PT, R46, -0x80, RZ ;  /* 0xffffff802e327810 */ /* 0x000fe40007ffe0ff */
[----:B------:R-:W-:-:S02]  /*1920*/  LOP3.LUT R47, R40, 0xff, RZ, 0xc0, !PT ;  /* 0x000000ff282f7812 */ /* 0x000fc400078ec0ff */
[----:B-1----:R-:W-:Y:S01]  /*1930*/  LOP3.LUT R36, R20, 0xff, RZ, 0xc0, !PT ;  /* 0x000000ff14247812 */ /* 0x002fe200078ec0ff */
[----:B------:R-:W1:Y:S01]  /*1940*/  I2F.F16 R7, R7 ;  /* 0x0000000700077306 */ /* 0x000e620000200c00 */
[----:B------:R-:W-:Y:S02]  /*1950*/  SHF.R.U32.HI R46, RZ, 0x8, R20 ;  /* 0x00000008ff2e7819 */ /* 0x000fe40000011614 */
[----:B------:R-:W-:Y:S02]  /*1960*/  IADD3 R51, PT, PT, R47, -0x80, RZ ;  /* 0xffffff802f337810 */ /* 0x000fe40007ffe0ff */
[----:B------:R-:W-:Y:S02]  /*1970*/  IADD3 R36, PT, PT, R36, -0x80, RZ ;  /* 0xffffff8024247810 */ /* 0x000fe40007ffe0ff */
[----:B------:R-:W-:Y:S01]  /*1980*/  LOP3.LUT R47, R46, 0xff, RZ, 0xc0, !PT ;  /* 0x000000ff2e2f7812 */ /* 0x000fe200078ec0ff */
[----:B------:R-:W3:Y:S01]  /*1990*/  I2F.F16 R40, R50 ;  /* 0x0000003200287306 */ /* 0x000ee20000200c00 */
[----:B------:R-:W-:-:S02]  /*19a0*/  SHF.R.U32.HI R49, RZ, 0x8, R22 ;  /* 0x00000008ff317819 */ /* 0x000fc40000011616 */
[----:B------:R-:W-:Y:S02]  /*19b0*/  IADD3 R48, PT, PT, R47, -0x80, RZ ;  /* 0xffffff802f307810 */ /* 0x000fe40007ffe0ff */
[----:B------:R-:W-:Y:S01]  /*19c0*/  LOP3.LUT R49, R49, 0xff, RZ, 0xc0, !PT ;  /* 0x000000ff31317812 */ /* 0x000fe200078ec0ff */
[----:B-1----:R-:W-:Y:S02]  /*19d0*/  HADD2.F32 R52, -RZ, R7.H0_H0 ;  /* 0x20000007ff347230 */ /* 0x002fe40000004100 */
[----:B------:R1:W4:Y:S01]  /*19e0*/  I2F.F16 R46, R51 ;  /* 0x00000033002e7306 */ /* 0x0003220000200c00 */
[----:B------:R-:W-:Y:S02]  /*19f0*/  LOP3.LUT R38, R22, 0xff, RZ, 0xc0, !PT ;  /* 0x000000ff16267812 */ /* 0x000fe400078ec0ff */
[----:B------:R-:W-:Y:S02]  /*1a00*/  LEA.HI R45, R21, 0xffffff80, RZ, 0x8 ;  /* 0xffffff80152d7811 */ /* 0x000fe400078f40ff */
[----:B------:R-:W-:Y:S01]  /*1a10*/  IADD3 R38, PT, PT, R38, -0x80, RZ ;  /* 0xffffff8026267810 */ /* 0x000fe20007ffe0ff */
[----:B---3--:R-:W-:-:S02]  /*1a20*/  HADD2.F32 R40, -RZ, R40.H0_H0 ;  /* 0x20000028ff287230 */ /* 0x008fc40000004100 */
[----:B------:R-:W3:Y:S01]  /*1a30*/  I2F.F16 R36, R36 ;  /* 0x0000002400247306 */ /* 0x000ee20000200c00 */
[----:B-1----:R-:W-:Y:S01]  /*1a40*/  IADD3 R51, PT, PT, R49, -0x80, RZ ;  /* 0xffffff8031337810 */ /* 0x002fe20007ffe0ff */
[--C-:B--2---:R-:W-:Y:S01]  /*1a50*/  HADD2.F32 R7, -RZ, R42.reuse.H0_H0 ;  /* 0x2000002aff077230 */ /* 0x104fe20000004100 */
[----:B------:R-:W-:Y:S01]  /*1a60*/  SHF.R.U32.HI R21, RZ, 0x10, R21 ;  /* 0x00000010ff157819 */ /* 0x000fe20000011615 */
[----:B------:R-:W-:Y:S01]  /*1a70*/  HADD2.F32 R49, -RZ, R42.H1_H1 ;  /* 0x3000002aff317230 */ /* 0x000fe20000004100 */
[----:B------:R-:W-:Y:S01]  /*1a80*/  LEA.HI R44, R20, 0xffffff80, RZ, 0x8 ;  /* 0xffffff80142c7811 */ /* 0x000fe200078f40ff */
[----:B----4-:R-:W-:Y:S02]  /*1a90*/  HADD2.F32 R46, -RZ, R46.H0_H0 ;  /* 0x2000002eff2e7230 */ /* 0x010fe40000004100 */
[----:B------:R-:W1:Y:S01]  /*1aa0*/  I2F.F16 R48, R48 ;  /* 0x0000003000307306 */ /* 0x000e620000200c00 */
[C---:B------:R-:W-:Y:S01]  /*1ab0*/  FFMA.FTZ R50, R7.reuse, R52, RZ ;  /* 0x0000003407327223 */ /* 0x040fe200000100ff */
[----:B------:R-:W-:Y:S01]  /*1ac0*/  FFMA.FTZ R47, R7, R40, RZ ;  /* 0x00000028072f7223 */ /* 0x000fe200000100ff */
[----:B------:R-:W-:-:S02]  /*1ad0*/  LOP3.LUT R21, R21, 0xff, RZ, 0xc0, !PT ;  /* 0x000000ff15157812 */ /* 0x000fc400078ec0ff */
[----:B------:R-:W-:Y:S01]  /*1ae0*/  FFMA.FTZ R46, R49, R46, R50 ;  /* 0x0000002e312e7223 */ /* 0x000fe20000010032 */
[----:B------:R-:W-:Y:S01]  /*1af0*/  SHF.R.U32.HI R50, RZ, 0x8, R23 ;  /* 0x00000008ff327819 */ /* 0x000fe20000011617 */
[----:B---3--:R-:W-:Y:S01]  /*1b00*/  HADD2.F32 R36, -RZ, R36.H0_H0 ;  /* 0x20000024ff247230 */ /* 0x008fe20000004100 */
[----:B------:R-:W2:Y:S01]  /*1b10*/  I2F.F16 R38, R38 ;  /* 0x0000002600267306 */ /* 0x000ea20000200c00 */
[----:B------:R-:W-:Y:S02]  /*1b20*/  SHF.R.U32.HI R20, RZ, 0x10, R20 ;  /* 0x00000010ff147819 */ /* 0x000fe40000011614 */
[----:B------:R-:W-:Y:S01]  /*1b30*/  LOP3.LUT R50, R50, 0xff, RZ, 0xc0, !PT ;  /* 0x000000ff32327812 */ /* 0x000fe200078ec0ff */
[----:B------:R-:W-:Y:S01]  /*1b40*/  FFMA.FTZ R36, R36, R7, RZ ;  /* 0x0000000724247223 */ /* 0x000fe200000100ff */
[----:B------:R-:W-:Y:S01]  /*1b50*/  LEA.HI R35, R22, 0xffffff80, RZ, 0x8 ;  /* 0xffffff8016237811 */ /* 0x000fe200078f40ff */
[----:B-1----:R-:W-:Y:S01]  /*1b60*/  HADD2.F32 R53, -RZ, R48.H0_H0 ;  /* 0x20000030ff357230 */ /* 0x002fe20000004100 */
[----:B------:R-:W-:Y:S01]  /*1b70*/  LOP3.LUT R48, R18, 0xff, RZ, 0xc0, !PT ;  /* 0x000000ff12307812 */ /* 0x000fe200078ec0ff */
[----:B------:R-:W1:Y:S01]  /*1b80*/  I2F.F16 R42, R51 ;  /* 0x00000033002a7306 */ /* 0x000e620000200c00 */
[----:B------:R-:W-:-:S02]  /*1b90*/  SHF.R.U32.HI R22, RZ, 0x10, R22 ;  /* 0x00000010ff167819 */ /* 0x000fc40000011616 */
[----:B------:R-:W-:Y:S01]  /*1ba0*/  FFMA.FTZ R40, R53, R49, R36 ;  /* 0x0000003135287223 */ /* 0x000fe20000010024 */
[----:B------:R-:W-:Y:S02]  /*1bb0*/  IADD3 R36, PT, PT, R48, -0x80, RZ ;  /* 0xffffff8030247810 */ /* 0x000fe40007ffe0ff */
[----:B------:R-:W-:Y:S01]  /*1bc0*/  IADD3 R48, PT, PT, R50, -0x80, RZ ;  /* 0xffffff8032307810 */ /* 0x000fe20007ffe0ff */
[----:B--2---:R-:W-:Y:S01]  /*1bd0*/  HADD2.F32 R38, -RZ, R38.H0_H0 ;  /* 0x20000026ff267230 */ /* 0x004fe20000004100 */
[----:B------:R-:W-:Y:S01]  /*1be0*/  IADD3 R50, PT, PT, R21, -0x80, RZ ;  /* 0xffffff8015327810 */ /* 0x000fe20007ffe0ff */
[----:B------:R-:W-:Y:S01]  /*1bf0*/  I2F.F16 R45, R45 ;  /* 0x0000002d002d7306 */ /* 0x000fe20000200c00 */
[----:B------:R-:W-:Y:S02]  /*1c00*/  LOP3.LUT R21, R20, 0xff, RZ, 0xc0, !PT ;  /* 0x000000ff14157812 */ /* 0x000fe400078ec0ff */
[----:B------:R-:W-:Y:S01]  /*1c10*/  LOP3.LUT R22, R22, 0xff, RZ, 0xc0, !PT ;  /* 0x000000ff16167812 */ /* 0x000fe200078ec0ff */
[----:B------:R-:W-:Y:S01]  /*1c20*/  FFMA.FTZ R38, R7, R38, RZ ;  /* 0x0000002607267223 */ /* 0x000fe200000100ff */
[----:B------:R-:W-:Y:S01]  /*1c30*/  IADD3 R21, PT, PT, R21, -0x80, RZ ;  /* 0xffffff8015157810 */ /* 0x000fe20007ffe0ff */
[----:B-1----:R-:W-:Y:S01]  /*1c40*/  HADD2.F32 R42, -RZ, R42.H0_H0 ;  /* 0x2000002aff2a7230 */ /* 0x002fe20000004100 */
[----:B------:R-:W-:Y:S01]  /*1c50*/  LEA.HI R31, R23, 0xffffff80, RZ, 0x8 ;  /* 0xffffff80171f7811 */ /* 0x000fe200078f40ff */
[----:B------:R-:W1:Y:S01]  /*1c60*/  I2F.F16 R48, R48 ;  /* 0x0000003000307306 */ /* 0x000e620000200c00 */
[----:B------:R-:W-:-:S02]  /*1c70*/  SHF.R.U32.HI R23, RZ, 0x10, R23 ;  /* 0x00000010ff177819 */ /* 0x000fc40000011617 */
[----:B------:R-:W-:Y:S01]  /*1c80*/  IADD3 R22, PT, PT, R22, -0x80, RZ ;  /* 0xffffff8016167810 */ /* 0x000fe20007ffe0ff */
[----:B------:R-:W-:Y:S01]  /*1c90*/  FFMA.FTZ R42, R49, R42, R38 ;  /* 0x0000002a312a7223 */ /* 0x000fe20000010026 */
[----:B------:R-:W-:Y:S02]  /*1ca0*/  LOP3.LUT R23, R23, 0xff, RZ, 0xc0, !PT ;  /* 0x000000ff17177812 */ /* 0x000fe400078ec0ff */
[C---:B------:R-:W-:Y:S01]  /*1cb0*/  LEA.HI R41, R16.reuse, 0xffffff80, RZ, 0x8 ;  /* 0xffffff8010297811 */ /* 0x040fe200078f40ff */
[----:B------:R2:W3:Y:S01]  /*1cc0*/  I2F.F16 R20, R50 ;  /* 0x0000003200147306 */ /* 0x0004e20000200c00 */
[----:B------:R-:W-:Y:S02]  /*1cd0*/  LOP3.LUT R37, R16, 0xff, RZ, 0xc0, !PT ;  /* 0x000000ff10257812 */ /* 0x000fe400078ec0ff */
[C---:B------:R-:W-:Y:S02]  /*1ce0*/  LOP3.LUT R7, R17.reuse, 0xff, RZ, 0xc0, !PT ;  /* 0x000000ff11077812 */ /* 0x040fe400078ec0ff */
[----:B------:R-:W-:Y:S01]  /*1cf0*/  LEA.HI R39, R17, 0xffffff80, RZ, 0x8 ;  /* 0xffffff8011277811 */ /* 0x000fe200078f40ff */
[----:B-1----:R-:W-:-:S02]  /*1d00*/  HADD2.F32 R52, -RZ, R48.H0_H0 ;  /* 0x20000030ff347230 */ /* 0x002fc40000004100 */
[----:B------:R-:W1:Y:S01]  /*1d10*/  I2F.F16 R21, R21 ;  /* 0x0000001500157306 */ /* 0x000e620000200c00 */
[----:B--2---:R-:W-:Y:S01]  /*1d20*/  IADD3 R50, PT, PT, R23, -0x80, RZ ;  /* 0xffffff8017327810 */ /* 0x004fe20007ffe0ff */
[--C-:B------:R-:W-:Y:S01]  /*1d30*/  HADD2.F32 R23, -RZ, R43.reuse.H0_H0 ;  /* 0x2000002bff177230 */ /* 0x100fe20000004100 */
[----:B------:R-:W-:Y:S01]  /*1d40*/  SHF.R.U32.HI R48, RZ, 0x8, R16 ;  /* 0x00000008ff307819 */ /* 0x000fe20000011610 */
[----:B------:R-:W-:Y:S01]  /*1d50*/  FFMA.FTZ R47, R49, R52, R47 ;  /* 0x00000034312f7223 */ /* 0x000fe2000001002f */
[----:B------:R-:W-:Y:S01]  /*1d60*/  LOP3.LUT R38, R19, 0xff, RZ, 0xc0, !PT ;  /* 0x000000ff13267812 */ /* 0x000fe200078ec0ff */
[----:B------:R-:W-:Y:S01]  /*1d70*/  HADD2.F32 R43, -RZ, R43.H1_H1 ;  /* 0x3000002bff2b7230 */ /* 0x000fe20000004100 */
[----:B------:R-:W-:Y:S01]  /*1d80*/  IADD3 R7, PT, PT, R7, -0x80, RZ ;  /* 0xffffff8007077810 */ /* 0x000fe20007ffe0ff */
[----:B------:R-:W2:Y:S01]  /*1d90*/  I2F.F16 R22, R22 ;  /* 0x0000001600167306 */ /* 0x000ea20000200c00 */
[----:B---3--:R-:W-:Y:S01]  /*1da0*/  HADD2.F32 R49, -RZ, R20.H0_H0 ;  /* 0x20000014ff317230 */ /* 0x008fe20000004100 */
[----:B------:R-:W-:Y:S01]  /*1db0*/  LOP3.LUT R20, R48, 0xff, RZ, 0xc0, !PT ;  /* 0x000000ff30147812 */ /* 0x000fe200078ec0ff */
[----:B------:R-:W-:Y:S01]  /*1dc0*/  VIADD R38, R38, 0xffffff80 ;  /* 0xffffff8026267836 */ /* 0x000fe20000000000 */
[----:B------:R-:W-:-:S02]  /*1dd0*/  IADD3 R37, PT, PT, R37, -0x80, RZ ;  /* 0xffffff8025257810 */ /* 0x000fc40007ffe0ff */
[----:B------:R-:W-:Y:S01]  /*1de0*/  FFMA.FTZ R46, R23, R49, R46 ;  /* 0x00000031172e7223 */ /* 0x000fe2000001002e */
[----:B------:R-:W-:Y:S01]  /*1df0*/  SHF.R.U32.HI R49, RZ, 0x10, R16 ;  /* 0x00000010ff317819 */ /* 0x000fe20000011610 */
[----:B------:R-:W3:Y:S01]  /*1e00*/  I2F.F16 R48, R50 ;  /* 0x0000003200307306 */ /* 0x000ee20000200c00 */
[----:B------:R-:W-:Y:S01]  /*1e10*/  IADD3 R16, PT, PT, R20, -0x80, RZ ;  /* 0xffffff8014107810 */ /* 0x000fe20007ffe0ff */
[----:B-1----:R-:W-:Y:S01]  /*1e20*/  HADD2.F32 R21, -RZ, R21.H0_H0 ;  /* 0x20000015ff157230 */ /* 0x002fe20000004100 */
[----:B------:R-:W-:Y:S02]  /*1e30*/  LOP3.LUT R49, R49, 0xff, RZ, 0xc0, !PT ;  /* 0x000000ff31317812 */ /* 0x000fe400078ec0ff */
[--C-:B------:R-:W-:Y:S01]  /*1e40*/  SHF.R.U32.HI R20, RZ, 0x8, R17.reuse ;  /* 0x00000008ff147819 */ /* 0x100fe20000011611 */
[----:B--2---:R-:W-:Y:S01]  /*1e50*/  HADD2.F32 R51, -RZ, R22.H0_H0 ;  /* 0x20000016ff337230 */ /* 0x004fe20000004100 */
[----:B------:R-:W-:Y:S01]  /*1e60*/  IADD3 R22, PT, PT, R49, -0x80, RZ ;  /* 0xffffff8031167810 */ /* 0x000fe20007ffe0ff */
[----:B------:R-:W-:Y:S01]  /*1e70*/  FFMA.FTZ R40, R21, R23, R40 ;  /* 0x0000001715287223 */ /* 0x000fe20000010028 */
[----:B------:R-:W-:Y:S01]  /*1e80*/  LOP3.LUT R49, R20, 0xff, RZ, 0xc0, !PT ;  /* 0x000000ff14317812 */ /* 0x000fe200078ec0ff */
[----:B------:R-:W1:Y:S01]  /*1e90*/  I2F.F16 R35, R35 ;  /* 0x0000002300237306 */ /* 0x000e620000200c00 */
[----:B------:R-:W2:Y:S01]  /*1ea0*/  LDS.64 R20, [UR5+0x18] ;  /* 0x00001805ff147984 */ /* 0x000ea20008000a00 */
[----:B------:R-:W-:Y:S01]  /*1eb0*/  FFMA.FTZ R42, R23, R51, R42 ;  /* 0x00000033172a7223 */ /* 0x000fe2000001002a */
[----:B------:R-:W-:Y:S01]  /*1ec0*/  IADD3 R49, PT, PT, R49, -0x80, RZ ;  /* 0xffffff8031317810 */ /* 0x000fe20007ffe0ff */
[----:B---3--:R-:W-:Y:S01]  /*1ed0*/  HADD2.F32 R50, -RZ, R48.H0_H0 ;  /* 0x20000030ff327230 */ /* 0x008fe20000004100 */
[----:B------:R-:W-:-:S03]  /*1ee0*/  SHF.R.U32.HI R48, RZ, 0x10, R17 ;  /* 0x00000010ff307819 */ /* 0x000fc60000011611 */
[----:B------:R-:W3:Y:S01]  /*1ef0*/  I2F.F16 R31, R31 ;  /* 0x0000001f001f7306 */ /* 0x000ee20000200c00 */
[----:B------:R-:W-:Y:S01]  /*1f00*/  LOP3.LUT R48, R48, 0xff, RZ, 0xc0, !PT ;  /* 0x000000ff30307812 */ /* 0x000fe200078ec0ff */
[----:B------:R-:W-:Y:S01]  /*1f10*/  FFMA.FTZ R17, R23, R50, R47 ;  /* 0x0000003217117223 */ /* 0x000fe2000001002f */
[----:B------:R-:W-:Y:S01]  /*1f20*/  HADD2.F32 R50, -RZ, R45.H0_H0 ;  /* 0x2000002dff327230 */ /* 0x000fe20000004100 */
[--C-:B------:R-:W-:Y:S02]  /*1f30*/  SHF.R.U32.HI R47, RZ, 0x8, R18.reuse ;  /* 0x00000008ff2f7819 */ /* 0x100fe40000011612 */
[----:B------:R-:W-:Y:S02]  /*1f40*/  IADD3 R45, PT, PT, R48, -0x80, RZ ;  /* 0xffffff80302d7810 */ /* 0x000fe40007ffe0ff */
[----:B------:R-:W-:Y:S01]  /*1f50*/  SHF.R.U32.HI R48, RZ, 0x10, R18 ;  /* 0x00000010ff307819 */ /* 0x000fe20000011612 */
[----:B------:R-:W4:Y:S01]  /*1f60*/  I2F.F16 R44, R44 ;  /* 0x0000002c002c7306 */ /* 0x000f220000200c00 */
[----:B------:R-:W-:Y:S01]  /*1f70*/  FFMA.FTZ R46, R43, R50, R46 ;  /* 0x000000322b2e7223 */ /* 0x000fe2000001002e */
[----:B-1----:R-:W-:Y:S01]  /*1f80*/  HADD2.F32 R50, -RZ, R35.H0_H0 ;  /* 0x20000023ff327230 */ /* 0x002fe20000004100 */
[----:B------:R-:W-:-:S02]  /*1f90*/  LOP3.LUT R48, R48, 0xff, RZ, 0xc0, !PT ;  /* 0x000000ff30307812 */ /* 0x000fc400078ec0ff */
[----:B------:R-:W-:Y:S02]  /*1fa0*/  LOP3.LUT R47, R47, 0xff, RZ, 0xc0, !PT ;  /* 0x000000ff2f2f7812 */ /* 0x000fe400078ec0ff */
[----:B------:R-:W-:Y:S01]  /*1fb0*/  IADD3 R35, PT, PT, R48, -0x80, RZ ;  /* 0xffffff8030237810 */ /* 0x000fe20007ffe0ff */
[----:B------:R1:W-:Y:S01]  /*1fc0*/  I2F.F16 R23, R49 ;  /* 0x0000003100177306 */ /* 0x0003e20000200c00 */
[----:B------:R-:W-:Y:S01]  /*1fd0*/  FFMA.FTZ R42, R43, R50, R42 ;  /* 0x000000322b2a7223 */ /* 0x000fe2000001002a */
[--C-:B------:R-:W-:Y:S01]  /*1fe0*/  SHF.R.U32.HI R48, RZ, 0x10, R19.reuse ;  /* 0x00000010ff307819 */ /* 0x100fe20000011613 */
[----:B---3--:R-:W-:Y:S01]  /*1ff0*/  HADD2.F32 R50, -RZ, R31.H0_H0 ;  /* 0x2000001fff327230 */ /* 0x008fe20000004100 */
[----:B------:R-:W-:Y:S02]  /*2000*/  IADD3 R47, PT, PT, R47, -0x80, RZ ;  /* 0xffffff802f2f7810 */ /* 0x000fe40007ffe0ff */
[----:B------:R-:W-:Y:S01]  /*2010*/  LOP3.LUT R48, R48, 0xff, RZ, 0xc0, !PT ;  /* 0x000000ff30307812 */ /* 0x000fe200078ec0ff */
[----:B----4-:R-:W-:Y:S01]  /*2020*/  HADD2.F32 R51, -RZ, R44.H0_H0 ;  /* 0x2000002cff337230 */ /* 0x010fe20000004100 */
[----:B------:R-:W3:Y:S01]  /*2030*/  I2F.F16 R7, R7 ;  /* 0x0000000700077306 */ /* 0x000ee20000200c00 */
[----:B-1----:R-:W-:Y:S01]  /*2040*/  SHF.R.U32.HI R49, RZ, 0x8, R19 ;  /* 0x00000008ff317819 */ /* 0x002fe20000011613 */
[----:B------:R-:W-:Y:S01]  /*2050*/  FFMA.FTZ R17, R43, R50, R17 ;  /* 0x000000322b117223 */ /* 0x000fe20000010011 */
[----:B------:R-:W-:Y:S01]  /*2060*/  IADD3 R48, PT, PT, R48, -0x80, RZ ;  /* 0xffffff8030307810 */ /* 0x000fe20007ffe0ff */
[----:B------:R-:W-:Y:S01]  /*2070*/  FFMA.FTZ R40, R51, R43, R40 ;  /* 0x0000002b33287223 */ /* 0x000fe20000010028 */
[----:B------:R-:W-:-:S02]  /*2080*/  LOP3.LUT R49, R49, 0xff, RZ, 0xc0, !PT ;  /* 0x000000ff31317812 */ /* 0x000fc400078ec0ff */
[----:B------:R-:W-:Y:S01]  /*2090*/  LEA.HI R18, R18, 0xffffff80, RZ, 0x8 ;  /* 0xffffff8012127811 */ /* 0x000fe200078f40ff */
[----:B------:R-:W-:Y:S01]  /*20a0*/  I2F.F16 R37, R37 ;  /* 0x0000002500257306 */ /* 0x000fe20000200c00 */
[----:B------:R-:W-:Y:S01]  /*20b0*/  IADD3 R31, PT, PT, R49, -0x80, RZ ;  /* 0xffffff80311f7810 */ /* 0x000fe20007ffe0ff */
[--C-:B--2---:R-:W-:Y:S01]  /*20c0*/  HADD2.F32 R43, -RZ, R20.reuse.H0_H0 ;  /* 0x20000014ff2b7230 */ /* 0x104fe20000004100 */
[----:B------:R-:W-:Y:S01]  /*20d0*/  LEA.HI R19, R19, 0xffffff80, RZ, 0x8 ;  /* 0xffffff8013137811 */ /* 0x000fe200078f40ff */
[----:B------:R-:W-:Y:S02]  /*20e0*/  HADD2.F32 R20, -RZ, R20.H1_H1 ;  /* 0x30000014ff147230 */ /* 0x000fe40000004100 */
[----:B---3--:R-:W-:Y:S02]  /*20f0*/  HADD2.F32 R49, -RZ, R7.H0_H0 ;  /* 0x20000007ff317230 */ /* 0x008fe40000004100 */
[----:B------:R-:W1:Y:S03]  /*2100*/  I2F.F16 R38, R38 ;  /* 0x0000002600267306 */ /* 0x000e660000200c00 */
[----:B------:R-:W-:Y:S01]  /*2110*/  FFMA.FTZ R51, R43, R49, R46 ;  /* 0x000000312b337223 */ /* 0x000fe2000001002e */
[----:B------:R-:W-:-:S04]  /*2120*/  HADD2.F32 R49, -RZ, R23.H0_H0 ;  /* 0x20000017ff317230 */ /* 0x000fc80000004100 */
[----:B------:R-:W2:Y:S01]  /*2130*/  I2F.F16 R16, R16 ;  /* 0x0000001000107306 */ /* 0x000ea20000200c00 */
[----:B-1----:R-:W-:-:S07]  /*2140*/  HADD2.F32 R38, -RZ, R38.H0_H0 ;  /* 0x20000026ff267230 */ /* 0x002fce0000004100 */
[----:B------:R-:W1:Y:S01]  /*2150*/  I2F.F16 R36, R36 ;  /* 0x0000002400247306 */ /* 0x000e620000200c00 */
[----:B------:R-:W-:Y:S01]  /*2160*/  FFMA.FTZ R38, R43, R38, R17 ;  /* 0x000000262b267223 */ /* 0x000fe20000010011 */
[----:B--2---:R-:W-:-:S06]  /*2170*/  HADD2.F32 R16, -RZ, R16.H0_H0 ;  /* 0x20000010ff107230 */ /* 0x004fcc0000004100 */
[----:B------:R-:W2:Y:S01]  /*2180*/  I2F.F16 R22, R22 ;  /* 0x0000001600167306 */ /* 0x000ea20000200c00 */
[----:B-1----:R-:W-:-:S07]  /*2190*/  HADD2.F32 R36, -RZ, R36.H0_H0 ;  /* 0x20000024ff247230 */ /* 0x002fce0000004100 */
[----:B------:R1:W3:Y:S01]  /*21a0*/  I2F.F16 R44, R47 ;  /* 0x0000002f002c7306 */ /* 0x0002e20000200c00 */
[----:B------:R-:W-:Y:S01]  /*21b0*/  FFMA.FTZ R23, R43, R36, R42 ;  /* 0x000000242b177223 */ /* 0x000fe2000001002a */
[----:B------:R-:W-:Y:S01]  /*21c0*/  FFMA.FTZ R36, R20, R49, R51 ;  /* 0x0000003114247223 */ /* 0x000fe20000010033 */
[----:B--2---:R-:W-:-:S05]  /*21d0*/  HADD2.F32 R17, -RZ, R22.H0_H0 ;  /* 0x20000016ff117230 */ /* 0x004fca0000004100 */
[----:B------:R-:W2:Y:S01]  /*21e0*/  I2F.F16 R31, R31 ;  /* 0x0000001f001f7306 */ /* 0x000ea20000200c00 */
[----:B-1----:R-:W-:Y:S02]  /*21f0*/  HADD2.F32 R47, -RZ, R37.H0_H0 ;  /* 0x20000025ff2f7230 */ /* 0x002fe40000004100 */
[--C-:B------:R-:W-:Y:S02]  /*2200*/  HADD2.F32 R37, -RZ, R21.reuse.H0_H0 ;  /* 0x20000015ff257230 */ /* 0x100fe40000004100 */
[----:B------:R-:W-:Y:S02]  /*2210*/  HADD2.F32 R21, -RZ, R21.H1_H1 ;  /* 0x30000015ff157230 */ /* 0x000fe40000004100 */
[----:B------:R-:W-:Y:S01]  /*2220*/  FFMA.FTZ R47, R47, R43, R40 ;  /* 0x0000002b2f2f7223 */ /* 0x000fe20000010028 */
[----:B---3--:R-:W-:Y:S01]  /*2230*/  HADD2.F32 R44, -RZ, R44.H0_H0 ;  /* 0x2000002cff2c7230 */ /* 0x008fe20000004100 */
[----:B------:R-:W1:Y:S02]  /*2240*/  I2F.F16 R45, R45 ;  /* 0x0000002d002d7306 */ /* 0x000e640000200c00 */
[----:B------:R-:W-:-:S02]  /*2250*/  FFMA.FTZ R16, R16, R20, R47 ;  /* 0x0000001410107223 */ /* 0x000fc4000001002f */
[C---:B------:R-:W-:Y:S01]  /*2260*/  FFMA.FTZ R44, R20.reuse, R44, R23 ;  /* 0x0000002c142c7223 */ /* 0x040fe20000010017 */
[----:B------:R-:W-:Y:S02]  /*2270*/  HADD2.F32 R23, -RZ, R3.H0_H0 ;  /* 0x20000003ff177230 */ /* 0x000fe40000004100 */
[----:B------:R-:W-:Y:S01]  /*2280*/  FFMA.FTZ R17, R17, R37, R16 ;  /* 0x0000002511117223 */ /* 0x000fe20000010010 */
[----:B--2---:R-:W-:Y:S01]  /*2290*/  HADD2.F32 R31, -RZ, R31.H0_H0 ;  /* 0x2000001fff1f7230 */ /* 0x004fe20000004100 */
[----:B------:R-:W2:Y:S04]  /*22a0*/  I2F.F16 R41, R41 ;  /* 0x0000002900297306 */ /* 0x000ea80000200c00 */
[----:B------:R-:W-:Y:S01]  /*22b0*/  FFMA.FTZ R38, R20, R31, R38 ;  /* 0x0000001f14267223 */ /* 0x000fe20000010026 */
[----:B-1----:R-:W-:-:S03]  /*22c0*/  HADD2.F32 R45, -RZ, R45.H0_H0 ;  /* 0x2000002dff2d7230 */ /* 0x002fc60000004100 */
[----:B------:R-:W1:Y:S02]  /*22d0*/  I2F.F16 R35, R35 ;  /* 0x0000002300237306 */ /* 0x000e640000200c00 */
[----:B------:R-:W-:Y:S01]  /*22e0*/  FFMA.FTZ R36, R37, R45, R36 ;  /* 0x0000002d25247223 */ /* 0x000fe20000010024 */
[----:B--2---:R-:W-:-:S05]  /*22f0*/  HADD2.F32 R16, -RZ, R41.H0_H0 ;  /* 0x20000029ff107230 */ /* 0x004fca0000004100 */
[----:B------:R-:W2:Y:S01]  /*2300*/  I2F.F16 R7, R48 ;  /* 0x0000003000077306 */ /* 0x000ea20000200c00 */
[----:B------:R-:W-:Y:S01]  /*2310*/  FFMA.FTZ R16, R16, R21, R17 ;  /* 0x0000001510107223 */ /* 0x000fe20000010011 */
[----:B------:R-:W-:Y:S02]  /*2320*/  HADD2.F32 R17, -RZ, R5.H0_H0 ;  /* 0x20000005ff117230 */ /* 0x000fe40000004100 */
[----:B-1----:R-:W-:-:S04]  /*2330*/  HADD2.F32 R35, -RZ, R35.H0_H0 ;  /* 0x20000023ff237230 */ /* 0x002fc80000004100 */
        /* <DEDUP_REMOVED lines=8> */
[----:B------:R-:W-:Y:S01]  /*23c0*/  FMUL.FTZ R16, R7, R16 ;  /* 0x0000001007107220 */ /* 0x000fe20000410000 */
[----:B------:R-:W-:Y:S01]  /*23d0*/  FFMA.FTZ R20, R21, R20, R36 ;  /* 0x0000001415147223 */ /* 0x000fe20000010024 */
[----:B--2---:R-:W-:-:S03]  /*23e0*/  HADD2.F32 R18, -RZ, R18.H0_H0 ;  /* 0x20000012ff127230 */ /* 0x004fc60000004100 */
[----:B------:R-:W-:Y:S01]  /*23f0*/  FMUL.FTZ R20, R17, R20 ;  /* 0x0000001411147220 */ /* 0x000fe20000410000 */
[----:B------:R-:W-:Y:S01]  /*2400*/  F2FP.F16.F32.PACK_AB R16, RZ, R16 ;  /* 0x00000010ff10723e */ /* 0x000fe200000000ff */
[----:B------:R-:W-:-:S03]  /*2410*/  FFMA.FTZ R18, R21, R18, R35 ;  /* 0x0000001215127223 */ /* 0x000fc60000010023 */
[----:B------:R-:W-:Y:S01]  /*2420*/  F2FP.F16.F32.PACK_AB R20, RZ, R20 ;  /* 0x00000014ff14723e */ /* 0x000fe200000000ff */
[----:B-1----:R-:W-:Y:S02]  /*2430*/  HADD2.F32 R22, -RZ, R19.H0_H0 ;  /* 0x20000013ff167230 */ /* 0x002fe40000004100 */
[----:B------:R-:W-:Y:S01]  /*2440*/  HADD2.F32 R19, -RZ, R4.H0_H0 ;  /* 0x20000004ff137230 */ /* 0x000fe20000004100 */
[----:B------:R-:W-:Y:S02]  /*2450*/  PRMT R16, R16, 0x5410, R20 ;  /* 0x0000541010107816 */ /* 0x000fe40000000014 */
[----:B------:R-:W-:Y:S02]  /*2460*/  FFMA.FTZ R22, R21, R22, R38 ;  /* 0x0000001615167223 */ /* 0x000fe40000010026 */
[----:B------:R-:W-:Y:S01]  /*2470*/  FMUL.FTZ R18, R19, R18 ;  /* 0x0000001213127220 */ /* 0x000fe20000410000 */
[----:B------:R-:W-:Y:S02]  /*2480*/  HFMA2 R2, R16, 1, 1, R2 ;  /* 0x3c003c0010027831 */ /* 0x000fe40000000002 */
[----:B------:R-:W-:-:S02]  /*2490*/  FMUL.FTZ R22, R23, R22 ;  /* 0x0000001617167220 */ /* 0x000fc40000410000 */
[----:B------:R-:W-:-:S03]  /*24a0*/  F2FP.F16.F32.PACK_AB R18, RZ, R18 ;  /* 0x00000012ff12723e */ /* 0x000fc600000000ff */
[----:B------:R-:W-:-:S04]  /*24b0*/  F2FP.F16.F32.PACK_AB R22, RZ, R22 ;  /* 0x00000016ff16723e */ /* 0x000fc800000000ff */
[----:B------:R-:W-:-:S05]  /*24c0*/  PRMT R18, R18, 0x5410, R22 ;  /* 0x0000541012127816 */ /* 0x000fca0000000016 */
[----:B------:R-:W-:-:S07]  /*24d0*/  HADD2 R0, R18, R0 ;  /* 0x0000000012007230 */ /* 0x000fce0000000000 */
.L_x_4189:
[----:B-----5:R2:W5:Y:S04]  /*24e0*/  LDG.E.128.CONSTANT R20, desc[UR6][R28.64] ;  /* 0x000000061c147981 */ /* 0x020568000c1e9d00 */
[----:B------:R2:W5:Y:S01]  /*24f0*/  LDG.E.128.CONSTANT R16, desc[UR6][R26.64] ;  /* 0x000000061a107981 */ /* 0x000562000c1e9d00 */
[----:B------:R-:W-:Y:S05]  /*2500*/  @P1 BRA `(.L_x_4190) ;  /* 0x0000000c00081947 */ /* 0x000fea0003800000 */
[----:B-----5:R-:W-:Y:S01]  /*2510*/  LOP3.LUT R7, R21, 0xff, RZ, 0xc0, !PT ;  /* 0x000000ff15077812 */ /* 0x020fe200078ec0ff */
[----:B-1----:R-:W1:Y:S01]  /*2520*/  LDS.64 R36, [UR5+0x20] ;  /* 0x00002005ff247984 */ /* 0x002e620008000a00 */
[----:B--2---:R-:W-:Y:S02]  /*2530*/  LOP3.LUT R28, R18, 0xff, RZ, 0xc0, !PT ;  /* 0x000000ff121c7812 */ /* 0x004fe400078ec0ff */
[----:B------:R-:W-:Y:S02]  /*2540*/  IADD3 R44, PT, PT, R7, -0x80, RZ ;  /* 0xffffff80072c7810 */ /* 0x000fe40007ffe0ff */
[----:B------:R-:W-:Y:S02]  /*2550*/  LOP3.LUT R7, R20, 0xff, RZ, 0xc0, !PT ;  /* 0x000000ff14077812 */ /* 0x000fe400078ec0ff */
[----:B------:R-:W-:Y:S02]  /*2560*/  IADD3 R35, PT, PT, R28, -0x80, RZ ;  /* 0xffffff801c237810 */ /* 0x000fe40007ffe0ff */
[----:B------:R-:W-:Y:S01]  /*2570*/  IADD3 R7, PT, PT, R7, -0x80, RZ ;  /* 0xffffff8007077810 */ /* 0x000fe20007ffe0ff */
[----:B------:R-:W2:Y:S01]  /*2580*/  I2F.F16 R44, R44 ;  /* 0x0000002c002c7306 */ /* 0x000ea20000200c00 */
[----:B------:R-:W-:-:S02]  /*2590*/  LEA.HI R43, R20, 0xffffff80, RZ, 0x8 ;  /* 0xffffff80142b7811 */ /* 0x000fc400078f40ff */
[----:B------:R-:W-:Y:S02]  /*25a0*/  LOP3.LUT R26, R16, 0xff, RZ, 0xc0, !PT ;  /* 0x000000ff101a7812 */ /* 0x000fe400078ec0ff */
[----:B------:R-:W-:Y:S02]  /*25b0*/  LEA.HI R42, R21, 0xffffff80, RZ, 0x8 ;  /* 0xffffff80152a7811 */ /* 0x000fe400078f40ff */
[----:B------:R-:W-:Y:S01]  /*25c0*/  LEA.HI R41, R22, 0xffffff80, RZ, 0x8 ;  /* 0xffffff8016297811 */ /* 0x000fe200078f40ff */
[----:B------:R3:W-:Y:S01]  /*25d0*/  I2F.F16 R48, R7 ;  /* 0x0000000700307306 */ /* 0x0007e20000200c00 */
[----:B------:R-:W-:Y:S01]  /*25e0*/  VIADD R31, R26, 0xffffff80 ;  /* 0xffffff801a1f7836 */ /* 0x000fe20000000000 */
[----:B------:R-:W-:Y:S02]  /*25f0*/  LOP3.LUT R26, R17, 0xff, RZ, 0xc0, !PT ;  /* 0x000000ff111a7812 */ /* 0x000fe400078ec0ff */
[C---:B------:R-:W-:Y:S02]  /*2600*/  LEA.HI R27, R23.reuse, 0xffffff80, RZ, 0x8 ;  /* 0xffffff80171b7811 */ /* 0x040fe400078f40ff */
[----:B------:R-:W-:Y:S01]  /*2610*/  IADD3 R39, PT, PT, R26, -0x80, RZ ;  /* 0xffffff801a277810 */ /* 0x000fe20007ffe0ff */
[----:B--2---:R-:W-:Y:S01]  /*2620*/  HADD2.F32 R50, -RZ, R44.H0_H0 ;  /* 0x2000002cff327230 */ /* 0x004fe20000004100 */
[----:B------:R-:W-:Y:S01]  /*2630*/  LOP3.LUT R26, R22, 0xff, RZ, 0xc0, !PT ;  /* 0x000000ff161a7812 */ /* 0x000fe200078ec0ff */
[----:B------:R-:W2:Y:S01]  /*2640*/  I2F.F16 R42, R42 ;  /* 0x0000002a002a7306 */ /* 0x000ea20000200c00 */
[----:B---3--:R-:W-:-:S02]  /*2650*/  LOP3.LUT R7, R23, 0xff, RZ, 0xc0, !PT ;  /* 0x000000ff17077812 */ /* 0x008fc400078ec0ff */
[----:B------:R-:W-:Y:S02]  /*2660*/  IADD3 R26, PT, PT, R26, -0x80, RZ ;  /* 0xffffff801a1a7810 */ /* 0x000fe40007ffe0ff */
[----:B------:R-:W-:Y:S02]  /*2670*/  IADD3 R28, PT, PT, R7, -0x80, RZ ;  /* 0xffffff80071c7810 */ /* 0x000fe40007ffe0ff */
[--C-:B------:R-:W-:Y:S01]  /*2680*/  SHF.R.U32.HI R7, RZ, 0x8, R21.reuse ;  /* 0x00000008ff077819 */ /* 0x100fe20000011615 */
[----:B------:R-:W3:Y:S01]  /*2690*/  I2F.F16 R43, R43 ;  /* 0x0000002b002b7306 */ /* 0x000ee20000200c00 */
[----:B------:R-:W-:Y:S02]  /*26a0*/  SHF.R.U32.HI R21, RZ, 0x10, R21 ;  /* 0x00000010ff157819 */ /* 0x000fe40000011615 */
[----:B------:R-:W-:Y:S02]  /*26b0*/  LOP3.LUT R7, R7, 0xff, RZ, 0xc0, !PT ;  /* 0x000000ff07077812 */ /* 0x000fe400078ec0ff */
[----:B------:R-:W-:Y:S01]  /*26c0*/  LOP3.LUT R21, R21, 0xff, RZ, 0xc0, !PT ;  /* 0x000000ff15157812 */ /* 0x000fe200078ec0ff */
[----:B-1----:R-:W-:Y:S01]  /*26d0*/  HADD2.F32 R51, -RZ, R36.H1_H1 ;  /* 0x30000024ff337230 */ /* 0x002fe20000004100 */
[----:B------:R-:W-:Y:S01]  /*26e0*/  IADD3 R46, PT, PT, R7, -0x80, RZ ;  /* 0xffffff80072e7810 */ /* 0x000fe20007ffe0ff */
[----:B------:R-:W1:Y:S01]  /*26f0*/  I2F.F16 R26, R26 ;  /* 0x0000001a001a7306 */ /* 0x000e620000200c00 */
[--C-:B------:R-:W-:Y:S01]  /*2700*/  SHF.R.U32.HI R7, RZ, 0x8, R20.reuse ;  /* 0x00000008ff077819 */ /* 0x100fe20000011614 */
[----:B--2---:R-:W-:Y:S01]  /*2710*/  HADD2.F32 R42, -RZ, R42.H0_H0 ;  /* 0x2000002aff2a7230 */ /* 0x004fe20000004100 */
[----:B------:R-:W-:-:S02]  /*2720*/  SHF.R.U32.HI R20, RZ, 0x10, R20 ;  /* 0x00000010ff147819 */ /* 0x000fc40000011614 */
[----:B------:R-:W-:Y:S02]  /*2730*/  LOP3.LUT R7, R7, 0xff, RZ, 0xc0, !PT ;  /* 0x000000ff07077812 */ /* 0x000fe400078ec0ff */
[----:B------:R-:W-:Y:S01]  /*2740*/  LOP3.LUT R20, R20, 0xff, RZ, 0xc0, !PT ;  /* 0x000000ff14147812 */ /* 0x000fe200078ec0ff */
[----:B------:R-:W2:Y:S01]  /*2750*/  I2F.F16 R28, R28 ;  /* 0x0000001c001c7306 */ /* 0x000ea20000200c00 */
[----:B------:R-:W-:Y:S01]  /*2760*/  IADD3 R45, PT, PT, R7, -0x80, RZ ;  /* 0xffffff80072d7810 */ /* 0x000fe20007ffe0ff */
[----:B---3--:R-:W-:Y:S01]  /*2770*/  HADD2.F32 R43, -RZ, R43.H0_H0 ;  /* 0x2000002bff2b7230 */ /* 0x008fe20000004100 */
[----:B------:R-:W-:Y:S02]  /*2780*/  SHF.R.U32.HI R7, RZ, 0x8, R16 ;  /* 0x00000008ff077819 */ /* 0x000fe40000011610 */
[----:B------:R-:W-:Y:S01]  /*2790*/  IADD3 R49, PT, PT, R20, -0x80, RZ ;  /* 0xffffff8014317810 */ /* 0x000fe20007ffe0ff */
[----:B------:R-:W-:Y:S01]  /*27a0*/  HADD2.F32 R20, -RZ, R48.H0_H0 ;  /* 0x20000030ff147230 */ /* 0x000fe20000004100 */
[----:B------:R-:W-:Y:S01]  /*27b0*/  LOP3.LUT R47, R7, 0xff, RZ, 0xc0, !PT ;  /* 0x000000ff072f7812 */ /* 0x000fe200078ec0ff */
[----:B------:R-:W-:Y:S01]  /*27c0*/  HADD2.F32 R7, -RZ, R36.H0_H0 ;  /* 0x20000024ff077230 */ /* 0x000fe20000004100 */
[----:B------:R3:W-:Y:S01]  /*27d0*/  I2F.F16 R44, R49 ;  /* 0x00000031002c7306 */ /* 0x0007e20000200c00 */
[----:B------:R-:W-:Y:S01]  /*27e0*/  IADD3 R21, PT, PT, R21, -0x80, RZ ;  /* 0xffffff8015157810 */ /* 0x000fe20007ffe0ff */
[----:B-1----:R-:W-:Y:S01]  /*27f0*/  HADD2.F32 R26, -RZ, R26.H0_H0 ;  /* 0x2000001aff1a7230 */ /* 0x002fe20000004100 */
[----:B------:R-:W-:Y:S01]  /*2800*/  IADD3 R47, PT, PT, R47, -0x80, RZ ;  /* 0xffffff802f2f7810 */ /* 0x000fe20007ffe0ff */
[C---:B------:R-:W-:Y:S01]  /*2810*/  FFMA.FTZ R48, R7.reuse, R50, RZ ;  /* 0x0000003207307223 */ /* 0x040fe200000100ff */
[--C-:B------:R-:W-:Y:S01]  /*2820*/  SHF.R.U32.HI R50, RZ, 0x8, R22.reuse ;  /* 0x00000008ff327819 */ /* 0x100fe20000011616 */
[----:B--2---:R-:W-:Y:S01]  /*2830*/  HADD2.F32 R28, -RZ, R28.H0_H0 ;  /* 0x2000001cff1c7230 */ /* 0x004fe20000004100 */
[----:B------:R-:W-:Y:S01]  /*2840*/  SHF.R.U32.HI R22, RZ, 0x10, R22 ;  /* 0x00000010ff167819 */ /* 0x000fe20000011616 */
[----:B------:R-:W1:Y:S01]  /*2850*/  I2F.F16 R45, R45 ;  /* 0x0000002d002d7306 */ /* 0x000e620000200c00 */
[----:B---3--:R-:W-:Y:S01]  /*2860*/  SHF.R.U32.HI R49, RZ, 0x8, R23 ;  /* 0x00000008ff317819 */ /* 0x008fe20000011617 */
[----:B------:R-:W-:Y:S01]  /*2870*/  FFMA.FTZ R20, R20, R7, RZ ;  /* 0x0000000714147223 */ /* 0x000fe200000100ff */
[----:B------:R-:W-:Y:S01]  /*2880*/  LOP3.LUT R50, R50, 0xff, RZ, 0xc0, !PT ;  /* 0x000000ff32327812 */ /* 0x000fe200078ec0ff */
[----:B------:R-:W-:Y:S01]  /*2890*/  FFMA.FTZ R26, R7, R26, RZ ;  /* 0x0000001a071a7223 */ /* 0x000fe200000100ff */
[----:B------:R-:W-:Y:S01]  /*28a0*/  LOP3.LUT R49, R49, 0xff, RZ, 0xc0, !PT ;  /* 0x000000ff31317812 */ /* 0x000fe200078ec0ff */
[----:B------:R-:W-:Y:S01]  /*28b0*/  FFMA.FTZ R28, R7, R28, RZ ;  /* 0x0000001c071c7223 */ /* 0x000fe200000100ff */
[----:B------:R-:W-:Y:S01]  /*28c0*/  IADD3 R50, PT, PT, R50, -0x80, RZ ;  /* 0xffffff8032327810 */ /* 0x000fe20007ffe0ff */
[----:B------:R-:W2:Y:S01]  /*28d0*/  I2F.F16 R46, R46 ;  /* 0x0000002e002e7306 */ /* 0x000ea20000200c00 */
[----:B------:R-:W-:-:S02]  /*28e0*/  IADD3 R49, PT, PT, R49, -0x80, RZ ;  /* 0xffffff8031317810 */ /* 0x000fc40007ffe0ff */
[----:B------:R-:W-:Y:S02]  /*28f0*/  SHF.R.U32.HI R23, RZ, 0x10, R23 ;  /* 0x00000010ff177819 */ /* 0x000fe40000011617 */
[----:B------:R-:W-:Y:S01]  /*2900*/  LOP3.LUT R22, R22, 0xff, RZ, 0xc0, !PT ;  /* 0x000000ff16167812 */ /* 0x000fe200078ec0ff */
[----:B-1----:R-:W-:Y:S02]  /*2910*/  HADD2.F32 R45, -RZ, R45.H0_H0 ;  /* 0x2000002dff2d7230 */ /* 0x002fe40000004100 */
[----:B------:R-:W1:Y:S01]  /*2920*/  I2F.F16 R50, R50 ;  /* 0x0000003200327306 */ /* 0x000e620000200c00 */
[----:B------:R-:W-:Y:S02]  /*2930*/  LOP3.LUT R23, R23, 0xff, RZ, 0xc0, !PT ;  /* 0x000000ff17177812 */ /* 0x000fe400078ec0ff */
[----:B------:R-:W-:Y:S01]  /*2940*/  IADD3 R22, PT, PT, R22, -0x80, RZ ;  /* 0xffffff8016167810 */ /* 0x000fe20007ffe0ff */
[----:B------:R-:W-:Y:S01]  /*2950*/  FFMA.FTZ R36, R45, R51, R20 ;  /* 0x000000332d247223 */ /* 0x000fe20000010014 */
[----:B------:R-:W-:Y:S01]  /*2960*/  SHF.R.U32.HI R20, RZ, 0x8, R17 ;  /* 0x00000008ff147819 */ /* 0x000fe20000011611 */
[--C-:B------:R-:W-:Y:S01]  /*2970*/  HADD2.F32 R45, -RZ, R37.reuse.H0_H0 ;  /* 0x20000025ff2d7230 */ /* 0x100fe20000004100 */
[----:B------:R-:W-:Y:S01]  /*2980*/  IADD3 R23, PT, PT, R23, -0x80, RZ ;  /* 0xffffff8017177810 */ /* 0x000fe20007ffe0ff */
[----:B------:R-:W3:Y:S01]  /*2990*/  I2F.F16 R49, R49 ;  /* 0x0000003100317306 */ /* 0x000ee20000200c00 */
[----:B--2---:R-:W-:Y:S01]  /*29a0*/  HADD2.F32 R46, -RZ, R46.H0_H0 ;  /* 0x2000002eff2e7230 */ /* 0x004fe20000004100 */
[----:B------:R-:W-:Y:S01]  /*29b0*/  LEA.HI R38, R17, 0xffffff80, RZ, 0x8 ;  /* 0xffffff8011267811 */ /* 0x000fe200078f40ff */
[----:B------:R-:W-:Y:S01]  /*29c0*/  HADD2.F32 R37, -RZ, R37.H1_H1 ;  /* 0x30000025ff257230 */ /* 0x000fe20000004100 */
[----:B------:R-:W-:-:S02]  /*29d0*/  LEA.HI R40, R16, 0xffffff80, RZ, 0x8 ;  /* 0xffffff8010287811 */ /* 0x000fc400078f40ff */
[----:B------:R-:W-:Y:S01]  /*29e0*/  FFMA.FTZ R48, R51, R46, R48 ;  /* 0x0000002e33307223 */ /* 0x000fe20000010030 */
[----:B-1----:R-:W-:Y:S01]  /*29f0*/  HADD2.F32 R50, -RZ, R50.H0_H0 ;  /* 0x20000032ff327230 */ /* 0x002fe20000004100 */
[----:B------:R-:W1:Y:S01]  /*2a00*/  I2F.F16 R21, R21 ;  /* 0x0000001500157306 */ /* 0x000e620000200c00 */
[----:B------:R-:W-:Y:S02]  /*2a10*/  SHF.R.U32.HI R46, RZ, 0x10, R17 ;  /* 0x00000010ff2e7819 */ /* 0x000fe40000011611 */
[----:B------:R-:W-:Y:S01]  /*2a20*/  LOP3.LUT R29, R19, 0xff, RZ, 0xc0, !PT ;  /* 0x000000ff131d7812 */ /* 0x000fe200078ec0ff */
[----:B------:R-:W-:Y:S01]  /*2a30*/  FFMA.FTZ R26, R51, R50, R26 ;  /* 0x00000032331a7223 */ /* 0x000fe2000001001a */
[----:B------:R-:W-:Y:S01]  /*2a40*/  LOP3.LUT R46, R46, 0xff, RZ, 0xc0, !PT ;  /* 0x000000ff2e2e7812 */ /* 0x000fe200078ec0ff */
[----:B---3--:R-:W-:Y:S02]  /*2a50*/  HADD2.F32 R49, -RZ, R49.H0_H0 ;  /* 0x20000031ff317230 */ /* 0x008fe40000004100 */
[----:B------:R1:W-:Y:S01]  /*2a60*/  I2F.F16 R7, R47 ;  /* 0x0000002f00077306 */ /* 0x0003e20000200c00 */
[----:B------:R-:W-:-:S02]  /*2a70*/  SHF.R.U32.HI R16, RZ, 0x10, R16 ;  /* 0x00000010ff107819 */ /* 0x000fc40000011610 */
[----:B------:R-:W-:Y:S01]  /*2a80*/  IADD3 R29, PT, PT, R29, -0x80, RZ ;  /* 0xffffff801d1d7810 */ /* 0x000fe20007ffe0ff */
[----:B------:R-:W-:Y:S01]  /*2a90*/  FFMA.FTZ R51, R51, R49, R28 ;  /* 0x0000003133337223 */ /* 0x000fe2000001001c */
[----:B------:R-:W-:Y:S02]  /*2aa0*/  LOP3.LUT R28, R20, 0xff, RZ, 0xc0, !PT ;  /* 0x000000ff141c7812 */ /* 0x000fe400078ec0ff */
[----:B------:R-:W-:Y:S01]  /*2ab0*/  LOP3.LUT R16, R16, 0xff, RZ, 0xc0, !PT ;  /* 0x000000ff10107812 */ /* 0x000fe200078ec0ff */
[----:B------:R-:W2:Y:S01]  /*2ac0*/  I2F.F16 R22, R22 ;  /* 0x0000001600167306 */ /* 0x000ea20000200c00 */
[----:B-1----:R-:W-:Y:S02]  /*2ad0*/  HADD2.F32 R47, -RZ, R21.H0_H0 ;  /* 0x20000015ff2f7230 */ /* 0x002fe40000004100 */
[----:B------:R-:W1:Y:S01]  /*2ae0*/  LDS.64 R20, [UR5+0x28] ;  /* 0x00002805ff147984 */ /* 0x000e620008000a00 */
[----:B------:R-:W-:Y:S01]  /*2af0*/  VIADD R17, R28, 0xffffff80 ;  /* 0xffffff801c117836 */ /* 0x000fe20000000000 */
[----:B------:R-:W-:Y:S01]  /*2b00*/  IADD3 R16, PT, PT, R16, -0x80, RZ ;  /* 0xffffff8010107810 */ /* 0x000fe20007ffe0ff */
[----:B------:R-:W-:Y:S01]  /*2b10*/  FFMA.FTZ R48, R45, R47, R48 ;  /* 0x0000002f2d307223 */ /* 0x000fe20000010030 */
[----:B------:R-:W-:Y:S01]  /*2b20*/  HADD2.F32 R47, -RZ, R44.H0_H0 ;  /* 0x2000002cff2f7230 */ /* 0x000fe20000004100 */
[----:B------:R-:W3:Y:S01]  /*2b30*/  I2F.F16 R23, R23 ;  /* 0x0000001700177306 */ /* 0x000ee20000200c00 */
[----:B------:R-:W-:Y:S01]  /*2b40*/  SHF.R.U32.HI R44, RZ, 0x8, R18 ;  /* 0x00000008ff2c7819 */ /* 0x000fe20000011612 */
[----:B------:R-:W-:-:S02]  /*2b50*/  FFMA.FTZ R48, R37, R42, R48 ;  /* 0x0000002a25307223 */ /* 0x000fc40000010030 */
[----:B------:R-:W-:Y:S01]  /*2b60*/  FFMA.FTZ R36, R47, R45, R36 ;  /* 0x0000002d2f247223 */ /* 0x000fe20000010024 */
[----:B------:R-:W-:Y:S01]  /*2b70*/  LOP3.LUT R44, R44, 0xff, RZ, 0xc0, !PT ;  /* 0x000000ff2c2c7812 */ /* 0x000fe200078ec0ff */
[----:B--2---:R-:W-:Y:S01]  /*2b80*/  HADD2.F32 R28, -RZ, R22.H0_H0 ;  /* 0x20000016ff1c7230 */ /* 0x004fe20000004100 */
[----:B------:R-:W-:Y:S01]  /*2b90*/  IADD3 R22, PT, PT, R46, -0x80, RZ ;  /* 0xffffff802e167810 */ /* 0x000fe20007ffe0ff */
[----:B------:R-:W2:Y:S01]  /*2ba0*/  I2F.F16 R41, R41 ;  /* 0x0000002900297306 */ /* 0x000ea20000200c00 */
[----:B------:R-:W-:Y:S01]  /*2bb0*/  SHF.R.U32.HI R47, RZ, 0x8, R19 ;  /* 0x00000008ff2f7819 */ /* 0x000fe20000011613 */
[----:B------:R-:W-:Y:S01]  /*2bc0*/  FFMA.FTZ R36, R43, R37, R36 ;  /* 0x000000252b247223 */ /* 0x000fe20000010024 */
[----:B------:R-:W-:Y:S01]  /*2bd0*/  FFMA.FTZ R28, R45, R28, R26 ;  /* 0x0000001c2d1c7223 */ /* 0x000fe2000001001a */
[----:B------:R-:W-:Y:S01]  /*2be0*/  LEA.HI R26, R19, 0xffffff80, RZ, 0x8 ;  /* 0xffffff80131a7811 */ /* 0x000fe200078f40ff */
[----:B---3--:R-:W-:Y:S01]  /*2bf0*/  HADD2.F32 R46, -RZ, R23.H0_H0 ;  /* 0x20000017ff2e7230 */ /* 0x008fe20000004100 */
[----:B------:R-:W-:-:S02]  /*2c00*/  LEA.HI R23, R18, 0xffffff80, RZ, 0x8 ;  /* 0xffffff8012177811 */ /* 0x000fc400078f40ff */
[----:B------:R-:W3:Y:S02]  /*2c10*/  I2F.F16 R27, R27 ;  /* 0x0000001b001b7306 */ /* 0x000ee40000200c00 */
[----:B------:R-:W-:Y:S01]  /*2c20*/  FFMA.FTZ R51, R45, R46, R51 ;  /* 0x0000002e2d337223 */ /* 0x000fe20000010033 */
[----:B------:R-:W-:Y:S02]  /*2c30*/  SHF.R.U32.HI R45, RZ, 0x10, R18 ;  /* 0x00000010ff2d7819 */ /* 0x000fe40000011612 */
[----:B------:R-:W-:Y:S01]  /*2c40*/  IADD3 R18, PT, PT, R44, -0x80, RZ ;  /* 0xffffff802c127810 */ /* 0x000fe20007ffe0ff */
[----:B--2---:R-:W-:Y:S02]  /*2c50*/  HADD2.F32 R41, -RZ, R41.H0_H0 ;  /* 0x20000029ff297230 */ /* 0x004fe40000004100 */
[----:B------:R-:W2:Y:S01]  /*2c60*/  I2F.F16 R31, R31 ;  /* 0x0000001f001f7306 */ /* 0x000ea20000200c00 */
[----:B------:R-:W-:Y:S02]  /*2c70*/  LOP3.LUT R46, R45, 0xff, RZ, 0xc0, !PT ;  /* 0x000000ff2d2e7812 */ /* 0x000fe400078ec0ff */
[----:B------:R-:W-:Y:S01]  /*2c80*/  SHF.R.U32.HI R44, RZ, 0x10, R19 ;  /* 0x00000010ff2c7819 */ /* 0x000fe20000011613 */
[----:B------:R-:W-:Y:S01]  /*2c90*/  FFMA.FTZ R28, R37, R41, R28 ;  /* 0x00000029251c7223 */ /* 0x000fe2000001001c */
[----:B------:R-:W-:-:S02]  /*2ca0*/  LOP3.LUT R45, R47, 0xff, RZ, 0xc0, !PT ;  /* 0x000000ff2f2d7812 */ /* 0x000fc400078ec0ff */
[----:B------:R-:W-:Y:S01]  /*2cb0*/  IADD3 R19, PT, PT, R46, -0x80, RZ ;  /* 0xffffff802e137810 */ /* 0x000fe20007ffe0ff */
[----:B------:R-:W4:Y:S01]  /*2cc0*/  I2F.F16 R35, R35 ;  /* 0x0000002300237306 */ /* 0x000f220000200c00 */
[----:B---3--:R-:W-:Y:S01]  /*2cd0*/  HADD2.F32 R46, -RZ, R27.H0_H0 ;  /* 0x2000001bff2e7230 */ /* 0x008fe20000004100 */
[----:B------:R-:W-:Y:S01]  /*2ce0*/  IADD3 R45, PT, PT, R45, -0x80, RZ ;  /* 0xffffff802d2d7810 */ /* 0x000fe20007ffe0ff */
[--C-:B-1----:R-:W-:Y:S01]  /*2cf0*/  HADD2.F32 R41, -RZ, R20.reuse.H0_H0 ;  /* 0x20000014ff297230 */ /* 0x102fe20000004100 */
[----:B------:R-:W-:Y:S01]  /*2d00*/  LOP3.LUT R44, R44, 0xff, RZ, 0xc0, !PT ;  /* 0x000000ff2c2c7812 */ /* 0x000fe200078ec0ff */
[----:B------:R-:W-:Y:S02]  /*2d10*/  HADD2.F32 R27, -RZ, R20.H1_H1 ;  /* 0x30000014ff1b7230 */ /* 0x000fe40000004100 */
[----:B------:R-:W-:Y:S01]  /*2d20*/  FFMA.FTZ R51, R37, R46, R51 ;  /* 0x0000002e25337223 */ /* 0x000fe20000010033 */
[----:B--2---:R-:W-:Y:S01]  /*2d30*/  HADD2.F32 R43, -RZ, R31.H0_H0 ;  /* 0x2000001fff2b7230 */ /* 0x004fe20000004100 */
[----:B------:R-:W1:Y:S01]  /*2d40*/  I2F.F16 R39, R39 ;  /* 0x0000002700277306 */ /* 0x000e620000200c00 */
[----:B------:R-:W-:Y:S01]  /*2d50*/  IADD3 R44, PT, PT, R44, -0x80, RZ ;  /* 0xffffff802c2c7810 */ /* 0x000fe20007ffe0ff */
[----:B------:R-:W-:-:S02]  /*2d60*/  HADD2.F32 R20, -RZ, R21.H0_H0 ;  /* 0x20000015ff147230 */ /* 0x000fc40000004100 */
[----:B------:R-:W-:Y:S01]  /*2d70*/  FFMA.FTZ R43, R43, R41, R36 ;  /* 0x000000292b2b7223 */ /* 0x000fe20000010024 */
[----:B------:R-:W-:Y:S02]  /*2d80*/  HADD2.F32 R36, -RZ, R7.H0_H0 ;  /* 0x20000007ff247230 */ /* 0x000fe40000004100 */
[----:B----4-:R-:W-:Y:S01]  /*2d90*/  HADD2.F32 R35, -RZ, R35.H0_H0 ;  /* 0x20000023ff237230 */ /* 0x010fe20000004100 */
[----:B------:R-:W2:Y:S01]  /*2da0*/  I2F.F16 R29, R29 ;  /* 0x0000001d001d7306 */ /* 0x000ea20000200c00 */
[----:B------:R-:W-:Y:S02]  /*2db0*/  HADD2.F32 R21, -RZ, R21.H1_H1 ;  /* 0x30000015ff157230 */ /* 0x000fe40000004100 */
[----:B------:R-:W-:Y:S01]  /*2dc0*/  FFMA.FTZ R43, R36, R27, R43 ;  /* 0x0000001b242b7223 */ /* 0x000fe2000001002b */
[----:B------:R-:W-:Y:S01]  /*2dd0*/  FFMA.FTZ R28, R41, R35, R28 ;  /* 0x00000023291c7223 */ /* 0x000fe2000001001c */
[----:B-1----:R-:W-:-:S03]  /*2de0*/  HADD2.F32 R39, -RZ, R39.H0_H0 ;  /* 0x20000027ff277230 */ /* 0x002fc60000004100 */
[----:B------:R-:W1:Y:S02]  /*2df0*/  I2F.F16 R18, R18 ;  /* 0x0000001200127306 */ /* 0x000e640000200c00 */
[----:B------:R-:W-:Y:S01]  /*2e00*/  FFMA.FTZ R48, R41, R39, R48 ;  /* 0x0000002729307223 */ /* 0x000fe20000010030 */
[----:B--2---:R-:W-:-:S05]  /*2e10*/  HADD2.F32 R46, -RZ, R29.H0_H0 ;  /* 0x2000001dff2e7230 */ /* 0x004fca0000004100 */
[----:B------:R-:W2:Y:S01]  /*2e20*/  I2F.F16 R17, R17 ;  /* 0x0000001100117306 */ /* 0x000ea20000200c00 */
[----:B------:R-:W-:Y:S01]  /*2e30*/  FFMA.FTZ R51, R41, R46, R51 ;  /* 0x0000002e29337223 */ /* 0x000fe20000010033 */
[----:B-1----:R-:W-:-:S06]  /*2e40*/  HADD2.F32 R18, -RZ, R18.H0_H0 ;  /* 0x20000012ff127230 */ /* 0x002fcc0000004100 */
[----:B------:R-:W1:Y:S01]  /*2e50*/  I2F.F16 R16, R16 ;  /* 0x0000001000107306 */ /* 0x000e620000200c00 */
[----:B--2---:R-:W-:-:S07]  /*2e60*/  HADD2.F32 R42, -RZ, R17.H0_H0 ;  /* 0x20000011ff2a7230 */ /* 0x004fce0000004100 */
[----:B------:R-:W2:Y:S01]  /*2e70*/  I2F.F16 R37, R45 ;  /* 0x0000002d00257306 */ /* 0x000ea20000200c00 */
[C---:B------:R-:W-:Y:S01]  /*2e80*/  FFMA.FTZ R17, R27.reuse, R18, R28 ;  /* 0x000000121b117223 */ /* 0x040fe2000001001c */
[----:B------:R-:W-:Y:S01]  /*2e90*/  FFMA.FTZ R7, R27, R42, R48 ;  /* 0x0000002a1b077223 */ /* 0x000fe20000010030 */
[----:B-1----:R-:W-:-:S05]  /*2ea0*/  HADD2.F32 R16, -RZ, R16.H0_H0 ;  /* 0x20000010ff107230 */ /* 0x002fca0000004100 */
[----:B------:R-:W1:Y:S01]  /*2eb0*/  I2F.F16 R19, R19 ;  /* 0x0000001300137306 */ /* 0x000e620000200c00 */
[----:B------:R-:W-:Y:S01]  /*2ec0*/  FFMA.FTZ R43, R16, R20, R43 ;  /* 0x00000014102b7223 */ /* 0x000fe2000001002b */
[----:B--2---:R-:W-:-:S06]  /*2ed0*/  HADD2.F32 R36, -RZ, R37.H0_H0 ;  /* 0x20000025ff247230 */ /* 0x004fcc0000004100 */
        /* <DEDUP_REMOVED lines=15> */
[----:B------:R-:W-:Y:S02]  /*2fd0*/  HADD2.F32 R23, -RZ, R3.H0_H0 ;  /* 0x20000003ff177230 */ /* 0x000fe40000004100 */
[----:B------:R-:W-:Y:S01]  /*2fe0*/  FFMA.FTZ R16, R21, R16, R17 ;  /* 0x0000001015107223 */ /* 0x000fe20000010011 */
[----:B------:R-:W-:Y:S02]  /*2ff0*/  HADD2.F32 R17, -RZ, R5.H0_H0 ;  /* 0x20000005ff117230 */ /* 0x000fe40000004100 */
[----:B-1----:R-:W-:Y:S02]  /*3000*/  HADD2.F32 R40, -RZ, R40.H0_H0 ;  /* 0x20000028ff287230 */ /* 0x002fe40000004100 */
[----:B------:R-:W1:Y:S01]  /*3010*/  I2F.F16 R26, R26 ;  /* 0x0000001a001a7306 */ /* 0x000e620000200c00 */
[----:B------:R-:W-:Y:S02]  /*3020*/  FMUL.FTZ R16, R19, R16 ;  /* 0x0000001013107220 */ /* 0x000fe40000410000 */
[----:B------:R-:W-:-:S03]  /*3030*/  FFMA.FTZ R40, R40, R21, R43 ;  /* 0x0000001528287223 */ /* 0x000fc6000001002b */
[----:B------:R-:W-:Y:S01]  /*3040*/  F2FP.F16.F32.PACK_AB R16, RZ, R16 ;  /* 0x00000010ff10723e */ /* 0x000fe200000000ff */
[----:B--2---:R-:W-:Y:S02]  /*3050*/  HADD2.F32 R38, -RZ, R38.H0_H0 ;  /* 0x20000026ff267230 */ /* 0x004fe40000004100 */
[----:B------:R-:W-:-:S03]  /*3060*/  FMUL.FTZ R40, R7, R40 ;  /* 0x0000002807287220 */ /* 0x000fc60000410000 */
        /* <DEDUP_REMOVED lines=12> */
.L_x_4190:
[----:B------:R-:W-:Y:S01]  /*3130*/  UIADD3 UR4, UPT, UPT, UR5, 0x40, URZ ;  /* 0x0000004005047890 */ /* 0x000fe2000fffe0ff */
[----:B------:R-:W-:Y:S01]  /*3140*/  IMAD.WIDE R38, R33, 0x4, R24 ;  /* 0x0000000421267825 */ /* 0x000fe200078e0218 */
[----:B------:R-:W-:Y:S02]  /*3150*/  MOV R7, R30 ;  /* 0x0000001e00077202 */ /* 0x000fe40000000f00 */
[----:B--2---:R-:W-:Y:S02]  /*3160*/  LEA.HI R27, R12, 0xffffff80, RZ, 0x8 ;  /* 0xffffff800c1b7811 */ /* 0x004fe400078f40ff */
[----:B------:R-:W-:Y:S02]  /*3170*/  LEA.HI R28, R13, 0xffffff80, RZ, 0x8 ;  /* 0xffffff800d1c7811 */ /* 0x000fe400078f40ff */
[----:B------:R-:W-:Y:S02]  /*3180*/  LEA.HI R29, R14, 0xffffff80, RZ, 0x8 ;  /* 0xffffff800e1d7811 */ /* 0x000fe400078f40ff */
[----:B-----5:R-:W-:-:S02]  /*3190*/  LEA.HI R19, R15, 0xffffff80, RZ, 0x8 ;  /* 0xffffff800f137811 */ /* 0x020fc400078f40ff */
[----:B-1----:R-:W-:Y:S02]  /*31a0*/  LEA.HI R25, R8, 0xffffff80, RZ, 0x8 ;  /* 0xffffff8008197811 */ /* 0x002fe400078f40ff */
[----:B------:R-:W-:Y:S02]  /*31b0*/  LEA.HI R23, R9, 0xffffff80, RZ, 0x8 ;  /* 0xffffff8009177811 */ /* 0x000fe400078f40ff */
[----:B------:R-:W-:Y:S02]  /*31c0*/  LEA.HI R18, R10, 0xffffff80, RZ, 0x8 ;  /* 0xffffff800a127811 */ /* 0x000fe400078f40ff */
[----:B------:R-:W-:Y:S01]  /*31d0*/  LEA.HI R26, R11, 0xffffff80, RZ, 0x8 ;  /* 0xffffff800b1a7811 */ /* 0x000fe200078f40ff */
[----:B------:R-:W-:Y:S06]  /*31e0*/  @P1 BRA `(.L_x_4187) ;  /* 0x0000000800e81947 */ /* 0x000fec0003800000 */
[----:B------:R-:W-:Y:S01]  /*31f0*/  LOP3.LUT R16, R12, 0xff, RZ, 0xc0, !PT ;  /* 0x000000ff0c107812 */ /* 0x000fe200078ec0ff */
[----:B------:R-:W1:Y:S01]  /*3200*/  I2F.F16 R27, R27 ;  /* 0x0000001b001b7306 */ /* 0x000e620000200c00 */
[----:B------:R-:W-:Y:S02]  /*3210*/  LOP3.LUT R22, R14, 0xff, RZ, 0xc0, !PT ;  /* 0x000000ff0e167812 */ /* 0x000fe400078ec0ff */
[----:B------:R-:W-:Y:S02]  /*3220*/  IADD3 R16, PT, PT, R16, -0x80, RZ ;  /* 0xffffff8010107810 */ /* 0x000fe40007ffe0ff */
[----:B------:R-:W-:Y:S02]  /*3230*/  LOP3.LUT R17, R13, 0xff, RZ, 0xc0, !PT ;  /* 0x000000ff0d117812 */ /* 0x000fe400078ec0ff */
[----:B------:R-:W-:Y:S01]  /*3240*/  IADD3 R40, PT, PT, R22, -0x80, RZ ;  /* 0xffffff8016287810 */ /* 0x000fe20007ffe0ff */
[----:B------:R2:W-:Y:S01]  /*3250*/  I2F.F16 R42, R16 ;  /* 0x00000010002a7306 */ /* 0x0005e20000200c00 */
[----:B------:R-:W-:-:S02]  /*3260*/  IADD3 R41, PT, PT, R17, -0x80, RZ ;  /* 0xffffff8011297810 */ /* 0x000fc40007ffe0ff */
[----:B------:R-:W-:Y:S02]  /*3270*/  LOP3.LUT R17, R8, 0xff, RZ, 0xc0, !PT ;  /* 0x000000ff08117812 */ /* 0x000fe400078ec0ff */
[----:B------:R-:W-:Y:S02]  /*3280*/  LOP3.LUT R20, R9, 0xff, RZ, 0xc0, !PT ;  /* 0x000000ff09147812 */ /* 0x000fe400078ec0ff */
[----:B------:R-:W-:Y:S01]  /*3290*/  IADD3 R17, PT, PT, R17, -0x80, RZ ;  /* 0xffffff8011117810 */ /* 0x000fe20007ffe0ff */
[----:B------:R-:W3:Y:S01]  /*32a0*/  I2F.F16 R41, R41 ;  /* 0x0000002900297306 */ /* 0x000ee20000200c00 */
[----:B--2---:R-:W-:Y:S01]  /*32b0*/  LOP3.LUT R16, R10, 0xff, RZ, 0xc0, !PT ;  /* 0x000000ff0a107812 */ /* 0x004fe200078ec0ff */
[----:B-1----:R-:W-:Y:S01]  /*32c0*/  HADD2.F32 R27, -RZ, R27.H0_H0 ;  /* 0x2000001bff1b7230 */ /* 0x002fe20000004100 */
[----:B------:R-:W-:Y:S02]  /*32d0*/  IADD3 R20, PT, PT, R20, -0x80, RZ ;  /* 0xffffff8014147810 */ /* 0x000fe40007ffe0ff */
[----:B------:R-:W-:-:S02]  /*32e0*/  IADD3 R22, PT, PT, R16, -0x80, RZ ;  /* 0xffffff8010167810 */ /* 0x000fc40007ffe0ff */
[----:B------:R-:W-:Y:S01]  /*32f0*/  LOP3.LUT R16, R15, 0xff, RZ, 0xc0, !PT ;  /* 0x000000ff0f107812 */ /* 0x000fe200078ec0ff */
[----:B------:R1:W-:Y:S01]  /*3300*/  I2F.F16 R21, R17 ;  /* 0x0000001100157306 */ /* 0x0003e20000200c00 */
[--C-:B------:R-:W-:Y:S02]  /*3310*/  SHF.R.U32.HI R30, RZ, 0x8, R13.reuse ;  /* 0x00000008ff1e7819 */ /* 0x100fe4000001160d */
[----:B------:R-:W-:Y:S02]  /*3320*/  IADD3 R37, PT, PT, R16, -0x80, RZ ;  /* 0xffffff8010257810 */ /* 0x000fe40007ffe0ff */
[----:B------:R-:W-:Y:S02]  /*3330*/  SHF.R.U32.HI R16, RZ, 0x8, R12 ;  /* 0x00000008ff107819 */ /* 0x000fe4000001160c */
[----:B------:R-:W-:Y:S01]  /*3340*/  SHF.R.U32.HI R13, RZ, 0x10, R13 ;  /* 0x00000010ff0d7819 */ /* 0x000fe2000001160d */
[----:B------:R2:W4:Y:S01]  /*3350*/  I2F.F16 R24, R20 ;  /* 0x0000001400187306 */ /* 0x0005220000200c00 */
[----:B-1----:R-:W-:Y:S01]  /*3360*/  LOP3.LUT R17, R11, 0xff, RZ, 0xc0, !PT ;  /* 0x000000ff0b117812 */ /* 0x002fe200078ec0ff */
[----:B---3--:R-:W-:Y:S01]  /*3370*/  HADD2.F32 R41, -RZ, R41.H0_H0 ;  /* 0x20000029ff297230 */ /* 0x008fe20000004100 */
[----:B------:R-:W-:-:S02]  /*3380*/  LOP3.LUT R16, R16, 0xff, RZ, 0xc0, !PT ;  /* 0x000000ff10107812 */ /* 0x000fc400078ec0ff */
[----:B------:R-:W-:Y:S02]  /*3390*/  LOP3.LUT R31, R13, 0xff, RZ, 0xc0, !PT ;  /* 0x000000ff0d1f7812 */ /* 0x000fe400078ec0ff */
[----:B------:R-:W-:Y:S01]  /*33a0*/  IADD3 R35, PT, PT, R16, -0x80, RZ ;  /* 0xffffff8010237810 */ /* 0x000fe20007ffe0ff */
[----:B------:R-:W-:Y:S01]  /*33b0*/  I2F.F16 R40, R40 ;  /* 0x0000002800287306 */ /* 0x000fe20000200c00 */
[----:B--2---:R-:W-:Y:S02]  /*33c0*/  IADD3 R20, PT, PT, R17, -0x80, RZ ;  /* 0xffffff8011147810 */ /* 0x004fe40007ffe0ff */
[----:B------:R-:W1:Y:S01]  /*33d0*/  LDS.64 R16, [UR5+0x30] ;  /* 0x00003005ff107984 */ /* 0x000e620008000a00 */
[--C-:B------:R-:W-:Y:S02]  /*33e0*/  SHF.R.U32.HI R13, RZ, 0x8, R8.reuse ;  /* 0x00000008ff0d7819 */ /* 0x100fe40000011608 */
[----:B------:R-:W-:Y:S01]  /*33f0*/  SHF.R.U32.HI R8, RZ, 0x10, R8 ;  /* 0x00000010ff087819 */ /* 0x000fe20000011608 */
[----:B----4-:R-:W-:Y:S01]  /*3400*/  HADD2.F32 R24, -RZ, R24.H0_H0 ;  /* 0x20000018ff187230 */ /* 0x010fe20000004100 */
[----:B------:R-:W-:Y:S01]  /*3410*/  LOP3.LUT R13, R13, 0xff, RZ, 0xc0, !PT ;  /* 0x000000ff0d0d7812 */ /* 0x000fe200078ec0ff */
[----:B------:R-:W-:Y:S01]  /*3420*/  I2F.F16 R37, R37 ;  /* 0x0000002500257306 */ /* 0x000fe20000200c00 */
[----:B------:R-:W-:-:S02]  /*3430*/  LOP3.LUT R8, R8, 0xff, RZ, 0xc0, !PT ;  /* 0x000000ff08087812 */ /* 0x000fc400078ec0ff */
[----:B------:R-:W-:Y:S02]  /*3440*/  IADD3 R36, PT, PT, R13, -0x80, RZ ;  /* 0xffffff800d247810 */ /* 0x000fe40007ffe0ff */
[--C-:B------:R-:W-:Y:S02]  /*3450*/  SHF.R.U32.HI R13, RZ, 0x8, R14.reuse ;  /* 0x00000008ff0d7819 */ /* 0x100fe4000001160e */
[----:B------:R-:W-:Y:S01]  /*3460*/  SHF.R.U32.HI R45, RZ, 0x10, R14 ;  /* 0x00000010ff2d7819 */ /* 0x000fe2000001160e */
[----:B------:R-:W2:Y:S01]  /*3470*/  I2F.F16 R35, R35 ;  /* 0x0000002300237306 */ /* 0x000ea20000200c00 */
[----:B------:R-:W-:Y:S02]  /*3480*/  LOP3.LUT R43, R13, 0xff, RZ, 0xc0, !PT ;  /* 0x000000ff0d2b7812 */ /* 0x000fe400078ec0ff */
[----:B------:R-:W-:Y:S02]  /*3490*/  SHF.R.U32.HI R13, RZ, 0x8, R15 ;  /* 0x00000008ff0d7819 */ /* 0x000fe4000001160f */
[----:B------:R-:W-:-:S02]  /*34a0*/  IADD3 R8, PT, PT, R8, -0x80, RZ ;  /* 0xffffff8008087810 */ /* 0x000fc40007ffe0ff */
[--C-:B------:R-:W-:Y:S01]  /*34b0*/  SHF.R.U32.HI R46, RZ, 0x8, R9.reuse ;  /* 0x00000008ff2e7819 */ /* 0x100fe20000011609 */
[----:B------:R-:W3:Y:S01]  /*34c0*/  I2F.F16 R28, R28 ;  /* 0x0000001c001c7306 */ /* 0x000ee20000200c00 */
[----:B------:R-:W-:Y:S02]  /*34d0*/  SHF.R.U32.HI R44, RZ, 0x10, R9 ;  /* 0x00000010ff2c7819 */ /* 0x000fe40000011609 */
[----:B------:R-:W-:Y:S02]  /*34e0*/  LOP3.LUT R9, R45, 0xff, RZ, 0xc0, !PT ;  /* 0x000000ff2d097812 */ /* 0x000fe400078ec0ff */
[----:B------:R-:W-:Y:S02]  /*34f0*/  LOP3.LUT R13, R13, 0xff, RZ, 0xc0, !PT ;  /* 0x000000ff0d0d7812 */ /* 0x000fe400078ec0ff */
[----:B------:R-:W-:Y:S01]  /*3500*/  LOP3.LUT R30, R30, 0xff, RZ, 0xc0, !PT ;  /* 0x000000ff1e1e7812 */ /* 0x000fe200078ec0ff */
[----:B------:R1:W4:Y:S01]  /*3510*/  I2F.F16 R14, R8 ;  /* 0x00000008000e7306 */ /* 0x0003220000200c00 */
[----:B------:R-:W-:Y:S01]  /*3520*/  SHF.R.U32.HI R12, RZ, 0x10, R12 ;  /* 0x00000010ff0c7819 */ /* 0x000fe2000001160c */
[----:B--2---:R-:W-:Y:S01]  /*3530*/  HADD2.F32 R53, -RZ, R35.H0_H0 ;  /* 0x20000023ff357230 */ /* 0x004fe20000004100 */
[----:B------:R-:W-:-:S02]  /*3540*/  SHF.R.U32.HI R45, RZ, 0x8, R11 ;  /* 0x00000008ff2d7819 */ /* 0x000fc4000001160b */
[----:B------:R-:W-:Y:S01]  /*3550*/  SHF.R.U32.HI R47, RZ, 0x10, R11 ;  /* 0x00000010ff2f7819 */ /* 0x000fe2000001160b */
[----:B------:R-:W-:Y:S01]  /*3560*/  HADD2.F32 R11, -RZ, R40.H0_H0 ;  /* 0x20000028ff0b7230 */ /* 0x000fe20000004100 */
[----:B------:R-:W-:Y:S01]  /*3570*/  IADD3 R50, PT, PT, R9, -0x80, RZ ;  /* 0xffffff8009327810 */ /* 0x000fe20007ffe0ff */
[----:B------:R-:W-:Y:S01]  /*3580*/  HADD2.F32 R9, -RZ, R42.H0_H0 ;  /* 0x2000002aff097230 */ /* 0x000fe20000004100 */
[----:B------:R-:W-:Y:S01]  /*3590*/  IADD3 R52, PT, PT, R13, -0x80, RZ ;  /* 0xffffff800d347810 */ /* 0x000fe20007ffe0ff */
[--C-:B-1----:R-:W-:Y:S01]  /*35a0*/  HADD2.F32 R8, -RZ, R16.reuse.H0_H0 ;  /* 0x20000010ff087230 */ /* 0x102fe20000004100 */
[----:B------:R-:W-:Y:S01]  /*35b0*/  SHF.R.U32.HI R48, RZ, 0x10, R15 ;  /* 0x00000010ff307819 */ /* 0x000fe2000001160f */
[----:B------:R-:W-:Y:S01]  /*35c0*/  HADD2.F32 R13, -RZ, R37.H0_H0 ;  /* 0x20000025ff0d7230 */ /* 0x000fe20000004100 */
[----:B------:R-:W-:Y:S01]  /*35d0*/  IADD3 R30, PT, PT, R30, -0x80, RZ ;  /* 0xffffff801e1e7810 */ /* 0x000fe20007ffe0ff */
[----:B------:R-:W1:Y:S01]  /*35e0*/  I2F.F16 R37, R52 ;  /* 0x0000003400257306 */ /* 0x000e620000200c00 */
[----:B------:R-:W-:Y:S01]  /*35f0*/  LOP3.LUT R12, R12, 0xff, RZ, 0xc0, !PT ;  /* 0x000000ff0c0c7812 */ /* 0x000fe200078ec0ff */
[----:B------:R-:W-:Y:S01]  /*3600*/  FFMA.FTZ R35, R8, R41, RZ ;  /* 0x0000002908237223 */ /* 0x000fe200000100ff */
[----:B------:R-:W-:Y:S01]  /*3610*/  IADD3 R43, PT, PT, R43, -0x80, RZ ;  /* 0xffffff802b2b7810 */ /* 0x000fe20007ffe0ff */
[----:B------:R-:W-:Y:S01]  /*3620*/  FFMA.FTZ R40, R9, R8, RZ ;  /* 0x0000000809287223 */ /* 0x000fe200000100ff */
[----:B------:R-:W-:Y:S01]  /*3630*/  LOP3.LUT R49, R48, 0xff, RZ, 0xc0, !PT ;  /* 0x000000ff30317812 */ /* 0x000fe200078ec0ff */
[C---:B------:R-:W-:Y:S01]  /*3640*/  FFMA.FTZ R41, R8.reuse, R11, RZ ;  /* 0x0000000b08297223 */ /* 0x040fe200000100ff */
[----:B------:R-:W-:Y:S01]  /*3650*/  FFMA.FTZ R51, R8, R13, RZ ;  /* 0x0000000d08337223 */ /* 0x000fe200000100ff */
[----:B------:R-:W-:Y:S01]  /*3660*/  VIADD R12, R12, 0xffffff80 ;  /* 0xffffff800c0c7836 */ /* 0x000fe20000000000 */
[----:B------:R-:W2:Y:S01]  /*3670*/  LDS.64 R8, [UR5+0x38] ;  /* 0x00003805ff087984 */ /* 0x000ea20008000a00 */
[----:B------:R-:W5:Y:S01]  /*3680*/  I2F.F16 R30, R30 ;  /* 0x0000001e001e7306 */ /* 0x000f620000200c00 */
[----:B------:R-:W-:Y:S01]  /*3690*/  IADD3 R31, PT, PT, R31, -0x80, RZ ;  /* 0xffffff801f1f7810 */ /* 0x000fe20007ffe0ff */
[----:B------:R-:W-:Y:S01]  /*36a0*/  HADD2.F32 R16, -RZ, R16.H1_H1 ;  /* 0x30000010ff107230 */ /* 0x000fe20000004100 */
[----:B------:R-:W-:Y:S01]  /*36b0*/  IADD3 R49, PT, PT, R49, -0x80, RZ ;  /* 0xffffff8031317810 */ /* 0x000fe20007ffe0ff */
[----:B---3--:R-:W-:Y:S01]  /*36c0*/  HADD2.F32 R28, -RZ, R28.H0_H0 ;  /* 0x2000001cff1c7230 */ /* 0x008fe20000004100 */
[----:B------:R-:W-:Y:S01]  /*36d0*/  LOP3.LUT R46, R46, 0xff, RZ, 0xc0, !PT ;  /* 0x000000ff2e2e7812 */ /* 0x000fe200078ec0ff */
[----:B----4-:R-:W-:-:S02]  /*36e0*/  HADD2.F32 R14, -RZ, R14.H0_H0 ;  /* 0x2000000eff0e7230 */ /* 0x010fc40000004100 */
[----:B------:R-:W-:Y:S01]  /*36f0*/  FFMA.FTZ R11, R53, R16, R40 ;  /* 0x00000010350b7223 */ /* 0x000fe20000010028 */
[----:B------:R-:W3:Y:S01]  /*3700*/  I2F.F16 R43, R43 ;  /* 0x0000002b002b7306 */ /* 0x000ee20000200c00 */
[----:B------:R-:W-:Y:S01]  /*3710*/  IADD3 R13, PT, PT, R46, -0x80, RZ ;  /* 0xffffff802e0d7810 */ /* 0x000fe20007ffe0ff */
[----:B-1----:R-:W-:Y:S01]  /*3720*/  HADD2.F32 R46, -RZ, R37.H0_H0 ;  /* 0x20000025ff2e7230 */ /* 0x002fe20000004100 */
[--C-:B------:R-:W-:Y:S01]  /*3730*/  SHF.R.U32.HI R15, RZ, 0x8, R10.reuse ;  /* 0x00000008ff0f7819 */ /* 0x100fe2000001160a */
[--C-:B------:R-:W-:Y:S01]  /*3740*/  HADD2.F32 R40, -RZ, R17.reuse.H0_H0 ;  /* 0x20000011ff287230 */ /* 0x100fe20000004100 */
[----:B------:R-:W-:Y:S01]  /*3750*/  SHF.R.U32.HI R10, RZ, 0x10, R10 ;  /* 0x00000010ff0a7819 */ /* 0x000fe2000001160a */
[----:B------:R-:W-:Y:S02]  /*3760*/  HADD2.F32 R17, -RZ, R17.H1_H1 ;  /* 0x30000011ff117230 */ /* 0x000fe40000004100 */
[----:B------:R-:W-:Y:S01]  /*3770*/  FFMA.FTZ R51, R16, R46, R51 ;  /* 0x0000002e10337223 */ /* 0x000fe20000010033 */
[----:B------:R-:W1:Y:S01]  /*3780*/  I2F.F16 R12, R12 ;  /* 0x0000000c000c7306 */ /* 0x000e620000200c00 */
[----:B-----5:R-:W-:Y:S01]  /*3790*/  HADD2.F32 R30, -RZ, R30.H0_H0 ;  /* 0x2000001eff1e7230 */ /* 0x020fe20000004100 */
[----:B------:R-:W-:-:S02]  /*37a0*/  LOP3.LUT R15, R15, 0xff, RZ, 0xc0, !PT ;  /* 0x000000ff0f0f7812 */ /* 0x000fc400078ec0ff */
[----:B------:R-:W-:Y:S02]  /*37b0*/  LOP3.LUT R45, R45, 0xff, RZ, 0xc0, !PT ;  /* 0x000000ff2d2d7812 */ /* 0x000fe400078ec0ff */
[----:B------:R-:W-:Y:S01]  /*37c0*/  FFMA.FTZ R35, R16, R30, R35 ;  /* 0x0000001e10237223 */ /* 0x000fe20000010023 */
[----:B---3--:R-:W-:Y:S01]  /*37d0*/  HADD2.F32 R42, -RZ, R43.H0_H0 ;  /* 0x2000002bff2a7230 */ /* 0x008fe20000004100 */
[----:B------:R-:W3:Y:S01]  /*37e0*/  I2F.F16 R31, R31 ;  /* 0x0000001f001f7306 */ /* 0x000ee20000200c00 */
[----:B------:R-:W-:Y:S02]  /*37f0*/  LOP3.LUT R44, R44, 0xff, RZ, 0xc0, !PT ;  /* 0x000000ff2c2c7812 */ /* 0x000fe400078ec0ff */
[----:B------:R-:W-:Y:S01]  /*3800*/  LOP3.LUT R47, R47, 0xff, RZ, 0xc0, !PT ;  /* 0x000000ff2f2f7812 */ /* 0x000fe200078ec0ff */
[----:B------:R-:W-:Y:S01]  /*3810*/  FFMA.FTZ R41, R16, R42, R41 ;  /* 0x0000002a10297223 */ /* 0x000fe20000010029 */
[----:B------:R-:W-:Y:S01]  /*3820*/  IADD3 R15, PT, PT, R15, -0x80, RZ ;  /* 0xffffff800f0f7810 */ /* 0x000fe20007ffe0ff */
[----:B-1----:R-:W-:-:S02]  /*3830*/  HADD2.F32 R30, -RZ, R12.H0_H0 ;  /* 0x2000000cff1e7230 */ /* 0x002fc40000004100 */
[----:B------:R-:W1:Y:S01]  /*3840*/  I2F.F16 R48, R50 ;  /* 0x0000003200307306 */ /* 0x000e620000200c00 */
[----:B------:R-:W-:Y:S02]  /*3850*/  IADD3 R45, PT, PT, R45, -0x80, RZ ;  /* 0xffffff802d2d7810 */ /* 0x000fe40007ffe0ff */
[----:B------:R-:W-:Y:S01]  /*3860*/  IADD3 R44, PT, PT, R44, -0x80, RZ ;  /* 0xffffff802c2c7810 */ /* 0x000fe20007ffe0ff */
[----:B------:R-:W-:Y:S01]  /*3870*/  FFMA.FTZ R16, R30, R40, R11 ;  /* 0x000000281e107223 */ /* 0x000fe2000001000b */
[----:B------:R-:W-:Y:S01]  /*3880*/  LOP3.LUT R11, R10, 0xff, RZ, 0xc0, !PT ;  /* 0x000000ff0a0b7812 */ /* 0x000fe200078ec0ff */
[----:B---3--:R-:W-:Y:S02]  /*3890*/  HADD2.F32 R31, -RZ, R31.H0_H0 ;  /* 0x2000001fff1f7230 */ /* 0x008fe40000004100 */
[----:B------:R-:W3:Y:S01]  /*38a0*/  I2F.F16 R49, R49 ;  /* 0x0000003100317306 */ /* 0x000ee20000200c00 */
[----:B------:R-:W-:Y:S01]  /*38b0*/  FFMA.FTZ R27, R27, R17, R16 ;  /* 0x000000111b1b7223 */ /* 0x000fe20000010010 */
[----:B------:R-:W-:Y:S01]  /*38c0*/  IADD3 R11, PT, PT, R11, -0x80, RZ ;  /* 0xffffff800b0b7810 */ /* 0x000fe20007ffe0ff */
[----:B------:R-:W-:Y:S01]  /*38d0*/  FFMA.FTZ R30, R40, R31, R35 ;  /* 0x0000001f281e7223 */ /* 0x000fe20000010023 */
[----:B------:R-:W-:Y:S01]  /*38e0*/  IADD3 R16, PT, PT, R47, -0x80, RZ ;  /* 0xffffff802f107810 */ /* 0x000fe20007ffe0ff */
[----:B-1----:R-:W-:-:S03]  /*38f0*/  HADD2.F32 R48, -RZ, R48.H0_H0 ;  /* 0x20000030ff307230 */ /* 0x002fc60000004100 */
[----:B------:R-:W1:Y:S01]  /*3900*/  I2F.F16 R29, R29 ;  /* 0x0000001d001d7306 */ /* 0x000e620000200c00 */
[----:B------:R-:W-:Y:S01]  /*3910*/  FFMA.FTZ R30, R17, R28, R30 ;  /* 0x0000001c111e7223 */ /* 0x000fe2000001001e */
[----:B------:R-:W-:Y:S02]  /*3920*/  HADD2.F32 R28, -RZ, R21.H0_H0 ;  /* 0x20000015ff1c7230 */ /* 0x000fe40000004100 */
[----:B------:R-:W-:Y:S01]  /*3930*/  FFMA.FTZ R41, R40, R48, R41 ;  /* 0x0000003028297223 */ /* 0x000fe20000010029 */
[----:B---3--:R-:W-:-:S03]  /*3940*/  HADD2.F32 R42, -RZ, R49.H0_H0 ;  /* 0x20000031ff2a7230 */ /* 0x008fc60000004100 */
[----:B------:R-:W3:Y:S02]  /*3950*/  I2F.F16 R19, R19 ;  /* 0x0000001300137306 */ /* 0x000ee40000200c00 */
[----:B------:R-:W-:Y:S01]  /*3960*/  FFMA.FTZ R51, R40, R42, R51 ;  /* 0x0000002a28337223 */ /* 0x000fe20000010033 */
[----:B-1----:R-:W-:-:S05]  /*3970*/  HADD2.F32 R40, -RZ, R29.H0_H0 ;  /* 0x2000001dff287230 */ /* 0x002fca0000004100 */
[----:B------:R-:W1:Y:S01]  /*3980*/  I2F.F16 R20, R20 ;  /* 0x0000001400147306 */ /* 0x000e620000200c00 */
[----:B------:R-:W-:Y:S01]  /*3990*/  FFMA.FTZ R40, R17, R40, R41 ;  /* 0x0000002811287223 */ /* 0x000fe20000010029 */
[----:B---3--:R-:W-:-:S06]  /*39a0*/  HADD2.F32 R42, -RZ, R19.H0_H0 ;  /* 0x20000013ff2a7230 */ /* 0x008fcc0000004100 */
[----:B------:R-:W3:Y:S01]  /*39b0*/  I2F.F16 R13, R13 ;  /* 0x0000000d000d7306 */ /* 0x000ee20000200c00 */
[----:B--2---:R-:W-:Y:S02]  /*39c0*/  HADD2.F32 R19, -RZ, R8.H0_H0 ;  /* 0x20000008ff137230 */ /* 0x004fe40000004100 */
[----:B------:R-:W-:-:S03]  /*39d0*/  FFMA.FTZ R42, R17, R42, R51 ;  /* 0x0000002a112a7223 */ /* 0x000fc60000010033 */
[----:B------:R-:W-:Y:S01]  /*39e0*/  FFMA.FTZ R27, R28, R19, R27 ;  /* 0x000000131c1b7223 */ /* 0x000fe2000001001b */
[----:B-1----:R-:W-:Y:S01]  /*39f0*/  HADD2.F32 R21, -RZ, R20.H0_H0 ;  /* 0x20000014ff157230 */ /* 0x002fe20000004100 */
[----:B------:R-:W1:Y:S01]  /*3a00*/  I2F.F16 R22, R22 ;  /* 0x0000001600167306 */ /* 0x000e620000200c00 */
[----:B------:R-:W-:-:S03]  /*3a10*/  FFMA.FTZ R24, R19, R24, R30 ;  /* 0x0000001813187223 */ /* 0x000fc6000001001e */
[----:B------:R-:W-:Y:S01]  /*3a20*/  FFMA.FTZ R21, R19, R21, R42 ;  /* 0x0000001513157223 */ /* 0x000fe2000001002a */
[----:B---3--:R-:W-:-:S03]  /*3a30*/  HADD2.F32 R20, -RZ, R13.H0_H0 ;  /* 0x2000000dff147230 */ /* 0x008fc60000004100 */
[----:B------:R-:W2:Y:S01]  /*3a40*/  I2F.F16 R36, R36 ;  /* 0x0000002400247306 */ /* 0x000ea20000200c00 */
[----:B-1----:R-:W-:-:S07]  /*3a50*/  HADD2.F32 R22, -RZ, R22.H0_H0 ;  /* 0x20000016ff167230 */ /* 0x002fce0000004100 */
[----:B------:R1:W3:Y:S01]  /*3a60*/  I2F.F16 R10, R15 ;  /* 0x0000000f000a7306 */ /* 0x0002e20000200c00 */
[----:B------:R-:W-:Y:S01]  /*3a70*/  FFMA.FTZ R22, R19, R22, R40 ;  /* 0x0000001613167223 */ /* 0x000fe20000010028 */
[----:B--2---:R-:W-:-:S06]  /*3a80*/  HADD2.F32 R36, -RZ, R36.H0_H0 ;  /* 0x20000024ff247230 */ /* 0x004fcc0000004100 */
[----:B------:R-:W2:Y:S01]  /*3a90*/  I2F.F16 R17, R45 ;  /* 0x0000002d00117306 */ /* 0x000ea20000200c00 */
[----:B-1----:R-:W-:Y:S02]  /*3aa0*/  HADD2.F32 R15, -RZ, R8.H1_H1 ;  /* 0x30000008ff0f7230 */ /* 0x002fe40000004100 */
[--C-:B------:R-:W-:Y:S02]  /*3ab0*/  HADD2.F32 R8, -RZ, R9.reuse.H0_H0 ;  /* 0x20000009ff087230 */ /* 0x100fe40000004100 */
[----:B------:R-:W-:Y:S02]  /*3ac0*/  HADD2.F32 R9, -RZ, R9.H1_H1 ;  /* 0x30000009ff097230 */ /* 0x000fe40000004100 */
[----:B------:R-:W-:Y:S01]  /*3ad0*/  FFMA.FTZ R13, R15, R20, R24 ;  /* 0x000000140f0d7223 */ /* 0x000fe20000010018 */
[----:B---3--:R-:W-:Y:S01]  /*3ae0*/  HADD2.F32 R10, -RZ, R10.H0_H0 ;  /* 0x2000000aff0a7230 */ /* 0x008fe20000004100 */
[----:B------:R-:W1:Y:S01]  /*3af0*/  I2F.F16 R12, R44 ;  /* 0x0000002c000c7306 */ /* 0x000e620000200c00 */
[----:B------:R-:W-:-:S04]  /*3b00*/  FFMA.FTZ R27, R36, R15, R27 ;  /* 0x0000000f241b7223 */ /* 0x000fc8000001001b */
[----:B------:R-:W-:Y:S01]  /*3b10*/  FFMA.FTZ R27, R14, R8, R27 ;  /* 0x000000080e1b7223 */ /* 0x000fe2000001001b */
[----:B--2---:R-:W-:Y:S02]  /*3b20*/  HADD2.F32 R20, -RZ, R17.H0_H0 ;  /* 0x20000011ff147230 */ /* 0x004fe40000004100 */
[----:B------:R-:W2:Y:S01]  /*3b30*/  I2F.F16 R11, R11 ;  /* 0x0000000b000b7306 */ /* 0x000ea20000200c00 */
[C---:B------:R-:W-:Y:S02]  /*3b40*/  FFMA.FTZ R17, R15.reuse, R10, R22 ;  /* 0x0000000a0f117223 */ /* 0x040fe40000010016 */
[----:B------:R-:W-:Y:S01]  /*3b50*/  FFMA.FTZ R21, R15, R20, R21 ;  /* 0x000000140f157223 */ /* 0x000fe20000010015 */
[----:B------:R-:W-:Y:S02]  /*3b60*/  HADD2.F32 R15, -RZ, R5.H0_H0 ;  /* 0x20000005ff0f7230 */ /* 0x000fe40000004100 */
[----:B-1----:R-:W-:Y:S02]  /*3b70*/  HADD2.F32 R12, -RZ, R12.H0_H0 ;  /* 0x2000000cff0c7230 */ /* 0x002fe40000004100 */
[----:B------:R-:W-:Y:S03]  /*3b80*/  I2F.F16 R16, R16 ;  /* 0x0000001000107306 */ /* 0x000fe60000200c00 */
[----:B------:R-:W-:Y:S01]  /*3b90*/  FFMA.FTZ R14, R8, R12, R13 ;  /* 0x0000000c080e7223 */ /* 0x000fe2000001000d */
[----:B------:R-:W-:-:S02]  /*3ba0*/  HADD2.F32 R13, -RZ, R6.H0_H0 ;  /* 0x20000006ff0d7230 */ /* 0x000fc40000004100 */
[----:B--2---:R-:W-:Y:S02]  /*3bb0*/  HADD2.F32 R11, -RZ, R11.H0_H0 ;  /* 0x2000000bff0b7230 */ /* 0x004fe40000004100 */
[----:B------:R-:W1:Y:S03]  /*3bc0*/  I2F.F16 R25, R25 ;  /* 0x0000001900197306 */ /* 0x000e660000200c00 */
[----:B------:R-:W-:Y:S01]  /*3bd0*/  FFMA.FTZ R11, R8, R11, R17 ;  /* 0x0000000b080b7223 */ /* 0x000fe20000010011 */
[----:B------:R-:W-:-:S04]  /*3be0*/  HADD2.F32 R17, -RZ, R3.H0_H0 ;  /* 0x20000003ff117230 */ /* 0x000fc80000004100 */
[----:B------:R-:W2:Y:S01]  /*3bf0*/  I2F.F16 R23, R23 ;  /* 0x0000001700177306 */ /* 0x000ea20000200c00 */
[----:B-1----:R-:W-:-:S07]  /*3c00*/  HADD2.F32 R10, -RZ, R25.H0_H0 ;  /* 0x20000019ff0a7230 */ /* 0x002fce0000004100 */
[----:B------:R1:W3:Y:S01]  /*3c10*/  I2F.F16 R28, R18 ;  /* 0x00000012001c7306 */ /* 0x0002e20000200c00 */
[----:B------:R-:W-:Y:S01]  /*3c20*/  FFMA.FTZ R10, R10, R9, R27 ;  /* 0x000000090a0a7223 */ /* 0x000fe2000001001b */
[----:B--2---:R-:W-:-:S06]  /*3c30*/  HADD2.F32 R12, -RZ, R23.H0_H0 ;  /* 0x20000017ff0c7230 */ /* 0x004fcc0000004100 */
[----:B------:R-:W2:Y:S01]  /*3c40*/  I2F.F16 R26, R26 ;  /* 0x0000001a001a7306 */ /* 0x000ea20000200c00 */
[----:B-1----:R-:W-:Y:S02]  /*3c50*/  HADD2.F32 R18, -RZ, R16.H0_H0 ;  /* 0x20000010ff127230 */ /* 0x002fe40000004100 */
[----:B------:R-:W-:Y:S01]  /*3c60*/  FMUL.FTZ R10, R13, R10 ;  /* 0x0000000a0d0a7220 */ /* 0x000fe20000410000 */
[----:B------:R-:W-:Y:S01]  /*3c70*/  FFMA.FTZ R12, R9, R12, R14 ;  /* 0x0000000c090c7223 */ /* 0x000fe2000001000e */
[----:B------:R-:W-:Y:S02]  /*3c80*/  HADD2.F32 R14, -RZ, R4.H0_H0 ;  /* 0x20000004ff0e7230 */ /* 0x000fe40000004100 */
[----:B------:R-:W-:Y:S01]  /*3c90*/  FFMA.FTZ R18, R8, R18, R21 ;  /* 0x0000001208127223 */ /* 0x000fe20000010015 */
[----:B---3--:R-:W-:Y:S02]  /*3ca0*/  HADD2.F32 R16, -RZ, R28.H0_H0 ;  /* 0x2000001cff107230 */ /* 0x008fe40000004100 */
[----:B------:R-:W-:Y:S01]  /*3cb0*/  FMUL.FTZ R12, R15, R12 ;  /* 0x0000000c0f0c7220 */ /* 0x000fe20000410000 */
[----:B------:R-:W-:-:S02]  /*3cc0*/  F2FP.F16.F32.PACK_AB R10, RZ, R10 ;  /* 0x0000000aff0a723e */ /* 0x000fc400000000ff */
[C---:B------:R-:W-:Y:S02]  /*3cd0*/  FFMA.FTZ R11, R9.reuse, R16, R11 ;  /* 0x00000010090b7223 */ /* 0x040fe4000001000b */
        /* <DEDUP_REMOVED lines=10> */
[----:B------:R-:W-:-:S07]  /*3d80*/  HADD2 R0, R11, R0 ;  /* 0x000000000b007230 */ /* 0x000fce0000000000 */
.L_x_4187:
[----:B------:R-:W-:-:S04]  /*3d90*/  VIMNMX R8, PT, PT, R34, UR9, PT ;  /* 0x0000000922087c48 */ /* 0x000fc8000bfe0100 */
[----:B------:R-:W-:-:S13]  /*3da0*/  ISETP.GT.AND P0, PT, R8, R7, PT ;  /* 0x000000070800720c */ /* 0x000fda0003f04270 */
[----:B------:R-:W-:Y:S05]  /*3db0*/  @!P0 BRA `(.L_x_4191) ;  /* 0x0000001400e88947 */ /* 0x000fea0003800000 */
[----:B------:R-:W1:Y:S01]  /*3dc0*/  LDC.64 R32, c[0x0][0x3a8] ;  /* 0x0000ea00ff207b82 */ /* 0x000e620000000a00 */
[----:B------:R-:W-:Y:S01]  /*3dd0*/  MOV R28, R38 ;  /* 0x00000026001c7202 */ /* 0x000fe20000000f00 */
[----:B------:R-:W-:Y:S01]  /*3de0*/  IMAD.MOV.U32 R29, RZ, RZ, R39 ;  /* 0x000000ffff1d7224 */ /* 0x000fe200078e0027 */
[----:B------:R-:W-:-:S07]  /*3df0*/  VIMNMX.U32 R24, PT, PT, R34, UR9, PT ;  /* 0x0000000922187c48 */ /* 0x000fce000bfe0000 */
.L_x_4194:
[C---:B-1---5:R-:W-:Y:S01]  /*3e00*/  IMAD.WIDE R12, R33.reuse, 0x4, R28 ;  /* 0x00000004210c7825 */ /* 0x062fe200078e021c */
[----:B------:R1:W5:Y:S01]  /*3e10*/  LDG.E.128.CONSTANT R8, desc[UR6][R28.64] ;  /* 0x000000061c087981 */ /* 0x000362000c1e9d00 */
[----:B------:R-:W-:Y:S02]  /*3e20*/  ISETP.LE.AND P0, PT, R32, UR8, PT ;  /* 0x0000000820007c0c */ /* 0x000fe4000bf03270 */
[C---:B------:R-:W-:Y:S02]  /*3e30*/  IMAD.WIDE R16, R33.reuse, 0x4, R12 ;  /* 0x0000000421107825 */ /* 0x040fe400078e020c */
[----:B------:R-:W5:Y:S02]  /*3e40*/  LDG.E.128.CONSTANT R12, desc[UR6][R12.64] ;  /* 0x000000060c0c7981 */ /* 0x000f64000c1e9d00 */
[----:B--2---:R-:W-:-:S04]  /*3e50*/  IMAD.WIDE R30, R33, 0x4, R16 ;  /* 0x00000004211e7825 */ /* 0x004fc800078e0210 */
[----:B------:R-:W-:-:S03]  /*3e60*/  IMAD.WIDE R26, R33, 0x4, R30 ;  /* 0x00000004211a7825 */ /* 0x000fc600078e021e */
[----:B------:R-:W-:Y:S05]  /*3e70*/  @P0 BRA `(.L_x_4192) ;  /* 0x0000000800c40947 */ /* 0x000fea0003800000 */
[----:B------:R-:W2:Y:S01]  /*3e80*/  LDG.E.128.CONSTANT R16, desc[UR6][R16.64] ;  /* 0x0000000610107981 */ /* 0x000ea2000c1e9d00 */
[----:B-----5:R-:W-:Y:S02]  /*3e90*/  LOP3.LUT R38, R8, 0x3f003f, RZ, 0xc0, !PT ;  /* 0x003f003f08267812 */ /* 0x020fe400078ec0ff */
[--C-:B------:R-:W-:Y:S01]  /*3ea0*/  SHF.R.U32.HI R35, RZ, 0xc, R8.reuse ;  /* 0x0000000cff237819 */ /* 0x100fe20000011608 */
[----:B------:R-:W3:Y:S01]  /*3eb0*/  LDS.128 R20, [UR4] ;  /* 0x00000004ff147984 */ /* 0x000ee20008000c00 */
        /* <DEDUP_REMOVED lines=10> */
[----:B------:R-:W-:-:S02]  /*3f60*/  SHF.R.U32.HI R37, RZ, 0xc, R10 ;  /* 0x0000000cff257819 */ /* 0x000fc4000001160a */
[----:B------:R-:W-:Y:S02]  /*3f70*/  SHF.R.U32.HI R39, RZ, 0x6, R10 ;  /* 0x00000006ff277819 */ /* 0x000fe4000001160a */
[----:B------:R-:W-:Y:S02]  /*3f80*/  LOP3.LUT R10, R11, 0x3f003f, RZ, 0xc0, !PT ;  /* 0x003f003f0b0a7812 */ /* 0x000fe400078ec0ff */
[--C-:B------:R-:W-:Y:S02]  /*3f90*/  SHF.R.U32.HI R25, RZ, 0xc, R11.reuse ;  /* 0x0000000cff197819 */ /* 0x100fe4000001160b */
[----:B------:R-:W-:Y:S01]  /*3fa0*/  SHF.R.U32.HI R40, RZ, 0x6, R11 ;  /* 0x00000006ff287819 */ /* 0x000fe2000001160b */
        /* <DEDUP_REMOVED lines=10> */
[-C--:B---3--:R-:W-:Y:S02]  /*4050*/  HFMA2 R38, R11, R20.reuse, RZ ;  /* 0x000000140b267231 */ /* 0x088fe400000000ff */
[-C--:B------:R-:W-:Y:S02]  /*4060*/  HFMA2 R11, R43, R20.reuse, RZ.H0_H0 ;  /* 0x000000142b0b7231 */ /* 0x080fe400000400ff */
[----:B------:R-:W-:-:S02]  /*4070*/  HFMA2 R43, R45, R20, RZ ;  /* 0x000000142d2b7231 */ /* 0x000fc400000000ff */
[----:B------:R-:W-:Y:S01]  /*4080*/  HADD2 R47, R10, -1056, -1056 ;  /* 0xe420e4200a2f7430 */ /* 0x000fe20000000000 */
[----:B------:R-:W-:Y:S01]  /*4090*/  SHF.R.U32.HI R10, RZ, 0x6, R13 ;  /* 0x00000006ff0a7819 */ /* 0x000fe2000001160d */
[-C--:B------:R-:W-:Y:S01]  /*40a0*/  HFMA2 R11, R8, R21.reuse, R11 ;  /* 0x00000015080b7231 */ /* 0x080fe2000000000b */
[----:B------:R-:W-:Y:S01]  /*40b0*/  SHF.R.U32.HI R8, RZ, 0x6, R12 ;  /* 0x00000006ff087819 */ /* 0x000fe2000001160c */
[----:B------:R-:W-:Y:S01]  /*40c0*/  HFMA2 R42, R47, R20, RZ.H0_H0 ;  /* 0x000000142f2a7231 */ /* 0x000fe200000400ff */
[----:B------:R-:W-:Y:S01]  /*40d0*/  LOP3.LUT R45, R12, 0x3f003f, RZ, 0xc0, !PT ;  /* 0x003f003f0c2d7812 */ /* 0x000fe200078ec0ff */
        /* <DEDUP_REMOVED lines=15> */
[----:B------:R-:W-:Y:S01]  /*41d0*/  HADD2 R47, R40, -1056, -1056 ;  /* 0xe420e420282f7430 */ /* 0x000fe20000000000 */
[----:B------:R-:W-:Y:S01]  /*41e0*/  LOP3.LUT R9, R9, 0x64006400, RZ, 0xfc, !PT ;  /* 0x6400640009097812 */ /* 0x000fe200078efcff */
[----:B------:R-:W-:Y:S01]  /*41f0*/  HADD2 R45, R45, -1056, -1056 ;  /* 0xe420e4202d2d7430 */ /* 0x000fe20000000000 */
[--C-:B------:R-:W-:Y:S01]  /*4200*/  SHF.R.U32.HI R13, RZ, 0xc, R14.reuse ;  /* 0x0000000cff0d7819 */ /* 0x100fe2000001160e */
[----:B------:R-:W-:Y:S01]  /*4210*/  HFMA2 R42, R47, R21, R42 ;  /* 0x000000152f2a7231 */ /* 0x000fe2000000002a */
[----:B------:R-:W-:Y:S01]  /*4220*/  SHF.R.U32.HI R41, RZ, 0x6, R14 ;  /* 0x00000006ff297819 */ /* 0x000fe2000001160e */
[----:B------:R-:W-:Y:S01]  /*4230*/  HADD2 R40, R9, -1056, -1056 ;  /* 0xe420e42009287430 */ /* 0x000fe20000000000 */
[----:B------:R-:W-:Y:S01]  /*4240*/  LOP3.LUT R8, R8, 0x64006400, RZ, 0xfc, !PT ;  /* 0x6400640008087812 */ /* 0x000fe200078efcff */
[-C--:B------:R-:W-:Y:S01]  /*4250*/  HFMA2 R38, R45, R22.reuse, R38 ;  /* 0x000000162d267231 */ /* 0x080fe20000000026 */
[----:B------:R-:W-:Y:S01]  /*4260*/  LOP3.LUT R39, R15, 0x3f003f, RZ, 0xc0, !PT ;  /* 0x003f003f0f277812 */ /* 0x000fe200078ec0ff */
[----:B------:R-:W-:Y:S01]  /*4270*/  HFMA2 R43, R40, R22, R43 ;  /* 0x00000016282b7231 */ /* 0x000fe2000000002b */
[----:B------:R-:W-:Y:S01]  /*4280*/  SHF.R.U32.HI R14, RZ, 0xc, R15 ;  /* 0x0000000cff0e7819 */ /* 0x000fe2000001160f */
[----:B------:R-:W-:Y:S01]  /*4290*/  HADD2 R9, R8, -1056, -1056 ;  /* 0xe420e42008097430 */ /* 0x000fe20000000000 */
[----:B------:R-:W-:-:S02]  /*42a0*/  LOP3.LUT R10, R10, 0x64006400, RZ, 0xfc, !PT ;  /* 0x640064000a0a7812 */ /* 0x000fc400078efcff */
[----:B------:R-:W-:Y:S02]  /*42b0*/  SHF.R.U32.HI R15, RZ, 0x6, R15 ;  /* 0x00000006ff0f7819 */ /* 0x000fe4000001160f */
        /* <DEDUP_REMOVED lines=8> */
[----:B------:R-:W3:Y:S01]  /*4340*/  LDS.128 R8, [UR4+0x10] ;  /* 0x00001004ff087984 */ /* 0x000ee20008000c00 */
[----:B------:R-:W-:-:S02]  /*4350*/  LOP3.LUT R41, R41, 0x64006400, RZ, 0xfc, !PT ;  /* 0x6400640029297812 */ /* 0x000fc400078efcff */
[----:B------:R-:W-:Y:S01]  /*4360*/  HFMA2 R39, R39, R22, R42 ;  /* 0x0000001627277231 */ /* 0x000fe2000000002a */
[----:B------:R-:W-:Y:S01]  /*4370*/  LOP3.LUT R38, R35, 0xf000f, RZ, 0xc0, !PT ;  /* 0x000f000f23267812 */ /* 0x000fe200078ec0ff */
[----:B------:R-:W-:Y:S01]  /*4380*/  HADD2 R42, R40, -1056, -1056 ;  /* 0xe420e420282a7430 */ /* 0x000fe20000000000 */
[----:B------:R-:W-:Y:S01]  /*4390*/  LOP3.LUT R47, R25, 0xf000f, RZ, 0xc0, !PT ;  /* 0x000f000f192f7812 */ /* 0x000fe200078ec0ff */
[----:B------:R-:W-:Y:S01]  /*43a0*/  HADD2 R22, R41, -1056, -1056 ;  /* 0xe420e42029167430 */ /* 0x000fe20000000000 */
[----:B------:R-:W-:Y:S02]  /*43b0*/  LOP3.LUT R41, R36, 0xf000f, RZ, 0xc0, !PT ;  /* 0x000f000f24297812 */ /* 0x000fe400078ec0ff */
[----:B------:R-:W-:Y:S01]  /*43c0*/  LOP3.LUT R14, R14, 0xf000f, RZ, 0xc0, !PT ;  /* 0x000f000f0e0e7812 */ /* 0x000fe200078ec0ff */
[-C--:B------:R-:W-:Y:S01]  /*43d0*/  HFMA2 R22, R22, R23.reuse, R43 ;  /* 0x0000001716167231 */ /* 0x080fe2000000002b */
[----:B------:R-:W-:Y:S01]  /*43e0*/  LOP3.LUT R43, R37, 0xf000f, RZ, 0xc0, !PT ;  /* 0x000f000f252b7812 */ /* 0x000fe200078ec0ff */
[----:B------:R-:W-:Y:S01]  /*43f0*/  HFMA2 R37, R42, R23, R39 ;  /* 0x000000172a257231 */ /* 0x000fe20000000027 */
[----:B------:R-:W-:-:S02]  /*4400*/  LOP3.LUT R45, R20, 0xf000f, RZ, 0xc0, !PT ;  /* 0x000f000f142d7812 */ /* 0x000fc400078ec0ff */
[----:B------:R-:W-:Y:S02]  /*4410*/  LOP3.LUT R13, R13, 0xf000f, RZ, 0xc0, !PT ;  /* 0x000f000f0d0d7812 */ /* 0x000fe400078ec0ff */
[----:B------:R-:W-:Y:S02]  /*4420*/  PRMT R6, R6, 0x5410, R5 ;  /* 0x0000541006067816 */ /* 0x000fe40000000005 */
[----:B0-----:R-:W-:Y:S02]  /*4430*/  PRMT R4, R4, 0x5410, R3 ;  /* 0x0000541004047816 */ /* 0x001fe40000000003 */
[----:B--2---:R-:W-:Y:S02]  /*4440*/  SHF.R.U32.HI R35, RZ, 0x8, R16 ;  /* 0x00000008ff237819 */ /* 0x004fe40000011610 */
[----:B------:R-:W-:Y:S02]  /*4450*/  SHF.R.U32.HI R36, RZ, 0x8, R17 ;  /* 0x00000008ff247819 */ /* 0x000fe40000011611 */
[----:B------:R-:W-:-:S02]  /*4460*/  SHF.R.U32.HI R40, RZ, 0x8, R18 ;  /* 0x00000008ff287819 */ /* 0x000fc40000011612 */
[----:B------:R-:W-:Y:S02]  /*4470*/  LOP3.LUT R23, R38, 0x300030, R35, 0xf8, !PT ;  /* 0x0030003026177812 */ /* 0x000fe400078ef823 */
[----:B------:R-:W-:Y:S02]  /*4480*/  LOP3.LUT R36, R41, 0x300030, R36, 0xf8, !PT ;  /* 0x0030003029247812 */ /* 0x000fe400078ef824 */
[----:B------:R-:W-:Y:S02]  /*4490*/  LOP3.LUT R42, R16, 0x3f003f, RZ, 0xc0, !PT ;  /* 0x003f003f102a7812 */ /* 0x000fe400078ec0ff */
[----:B------:R-:W-:Y:S02]  /*44a0*/  SHF.R.U32.HI R41, RZ, 0xa, R17 ;  /* 0x0000000aff297819 */ /* 0x000fe40000011611 */
[----:B------:R-:W-:Y:S02]  /*44b0*/  LOP3.LUT R38, R17, 0x3f003f, RZ, 0xc0, !PT ;  /* 0x003f003f11267812 */ /* 0x000fe400078ec0ff */
[----:B------:R-:W-:-:S02]  /*44c0*/  LOP3.LUT R39, R18, 0x3f003f, RZ, 0xc0, !PT ;  /* 0x003f003f12277812 */ /* 0x000fc400078ec0ff */
[----:B------:R-:W-:Y:S02]  /*44d0*/  LOP3.LUT R25, R19, 0x3f003f, RZ, 0xc0, !PT ;  /* 0x003f003f13197812 */ /* 0x000fe400078ec0ff */
[--C-:B------:R-:W-:Y:S02]  /*44e0*/  SHF.R.U32.HI R44, RZ, 0xa, R16.reuse ;  /* 0x0000000aff2c7819 */ /* 0x100fe40000011610 */
[----:B------:R-:W-:Y:S02]  /*44f0*/  SHF.R.U32.HI R17, RZ, 0x6, R17 ;  /* 0x00000006ff117819 */ /* 0x000fe40000011611 */
[----:B------:R-:W-:Y:S02]  /*4500*/  SHF.R.U32.HI R16, RZ, 0x6, R16 ;  /* 0x00000006ff107819 */ /* 0x000fe40000011610 */
[----:B------:R-:W-:Y:S02]  /*4510*/  LOP3.LUT R35, R43, 0x300030, R40, 0xf8, !PT ;  /* 0x003000302b237812 */ /* 0x000fe400078ef828 */
        /* <DEDUP_REMOVED lines=10> */
[-C--:B---3--:R-:W-:Y:S01]  /*45c0*/  HFMA2 R15, R42, R8.reuse, R15 ;  /* 0x000000082a0f7231 */ /* 0x088fe2000000000f */
[----:B------:R-:W-:Y:S01]  /*45d0*/  SHF.R.U32.HI R20, RZ, 0x6, R19 ;  /* 0x00000006ff147819 */ /* 0x000fe20000011613 */
[-C--:B------:R-:W-:Y:S01]  /*45e0*/  HFMA2 R21, R38, R8.reuse, R21 ;  /* 0x0000000826157231 */ /* 0x080fe20000000015 */
[--C-:B------:R-:W-:Y:S01]  /*45f0*/  SHF.R.U32.HI R40, RZ, 0xa, R18.reuse ;  /* 0x0000000aff287819 */ /* 0x100fe20000011612 */
[----:B------:R-:W-:Y:S01]  /*4600*/  HFMA2 R22, R39, R8, R22 ;  /* 0x0000000827167231 */ /* 0x000fe20000000016 */
[----:B------:R-:W-:Y:S01]  /*4610*/  LOP3.LUT R43, R14, 0x300030, R43, 0xf8, !PT ;  /* 0x003000300e2b7812 */ /* 0x000fe200078ef82b */
[----:B------:R-:W-:Y:S01]  /*4620*/  HADD2 R14, R25, -1056, -1056 ;  /* 0xe420e420190e7430 */ /* 0x000fe20000000000 */
[----:B------:R-:W-:-:S02]  /*4630*/  SHF.R.U32.HI R18, RZ, 0x6, R18 ;  /* 0x00000006ff127819 */ /* 0x000fc40000011612 */
[----:B------:R-:W-:Y:S01]  /*4640*/  LOP3.LUT R17, R17, 0x64006400, RZ, 0xfc, !PT ;  /* 0x6400640011117812 */ /* 0x000fe200078efcff */
[----:B------:R-:W-:Y:S01]  /*4650*/  HFMA2 R37, R14, R8, R37 ;  /* 0x000000080e257231 */ /* 0x000fe20000000025 */
[----:B------:R-:W-:Y:S02]  /*4660*/  LOP3.LUT R16, R16, 0x64006400, RZ, 0xfc, !PT ;  /* 0x6400640010107812 */ /* 0x000fe400078efcff */
[----:B------:R-:W-:Y:S01]  /*4670*/  SHF.R.U32.HI R46, RZ, 0x8, R19 ;  /* 0x00000008ff2e7819 */ /* 0x000fe20000011613 */
[----:B------:R-:W-:Y:S01]  /*4680*/  HADD2 R8, R17, -1056, -1056 ;  /* 0xe420e42011087430 */ /* 0x000fe20000000000 */
[----:B------:R-:W-:Y:S01]  /*4690*/  LOP3.LUT R20, R20, 0x3f003f, RZ, 0xc0, !PT ;  /* 0x003f003f14147812 */ /* 0x000fe200078ec0ff */
[----:B------:R-:W-:Y:S01]  /*46a0*/  HADD2 R16, R16, -1056, -1056 ;  /* 0xe420e42010107430 */ /* 0x000fe20000000000 */
[----:B------:R-:W-:Y:S01]  /*46b0*/  LOP3.LUT R18, R18, 0x3f003f, RZ, 0xc0, !PT ;  /* 0x003f003f12127812 */ /* 0x000fe200078ec0ff */
[-C--:B------:R-:W-:Y:S01]  /*46c0*/  HFMA2 R21, R8, R9.reuse, R21 ;  /* 0x0000000908157231 */ /* 0x080fe20000000015 */
[----:B------:R-:W-:Y:S01]  /*46d0*/  LOP3.LUT R23, R23, 0x64006400, RZ, 0xfc, !PT ;  /* 0x6400640017177812 */ /* 0x000fe200078efcff */
[----:B------:R-:W-:Y:S01]  /*46e0*/  HFMA2 R15, R16, R9, R15 ;  /* 0x00000009100f7231 */ /* 0x000fe2000000000f */
[----:B------:R-:W-:-:S02]  /*46f0*/  LOP3.LUT R19, R47, 0x300030, R46, 0xf8, !PT ;  /* 0x003000302f137812 */ /* 0x000fc400078ef82e */
[----:B------:R-:W-:Y:S01]  /*4700*/  LOP3.LUT R20, R20, 0x64006400, RZ, 0xfc, !PT ;  /* 0x6400640014147812 */ /* 0x000fe200078efcff */
[----:B------:R-:W-:Y:S01]  /*4710*/  HADD2 R8, R23, -1056, -1056 ;  /* 0xe420e42017087430 */ /* 0x000fe20000000000 */
[----:B------:R-:W-:Y:S02]  /*4720*/  LOP3.LUT R46, R12, 0xf000f, RZ, 0xc0, !PT ;  /* 0x000f000f0c2e7812 */ /* 0x000fe400078ec0ff */
[----:B------:R-:W-:Y:S01]  /*4730*/  LOP3.LUT R18, R18, 0x64006400, RZ, 0xfc, !PT ;  /* 0x6400640012127812 */ /* 0x000fe200078efcff */
[----:B------:R-:W-:Y:S01]  /*4740*/  HADD2 R20, R20, -1056, -1056 ;  /* 0xe420e42014147430 */ /* 0x000fe20000000000 */
[----:B------:R-:W-:Y:S01]  /*4750*/  LOP3.LUT R19, R19, 0x64006400, RZ, 0xfc, !PT ;  /* 0x6400640013137812 */ /* 0x000fe200078efcff */
[----:B------:R-:W-:Y:S01]  /*4760*/  HFMA2 R15, R8, R10, R15 ;  /* 0x0000000a080f7231 */ /* 0x000fe2000000000f */
[----:B------:R-:W-:Y:S01]  /*4770*/  LOP3.LUT R12, R45, 0x300030, R44, 0xf8, !PT ;  /* 0x003000302d0c7812 */ /* 0x000fe200078ef82c */
[----:B------:R-:W-:Y:S01]  /*4780*/  HFMA2 R37, R20, R9, R37 ;  /* 0x0000000914257231 */ /* 0x000fe20000000025 */
[----:B------:R-:W-:Y:S01]  /*4790*/  LOP3.LUT R41, R46, 0x300030, R41, 0xf8, !PT ;  /* 0x003000302e297812 */ /* 0x000fe200078ef829 */
[----:B------:R-:W-:Y:S01]  /*47a0*/  HADD2 R8, R19, -1056, -1056 ;  /* 0xe420e42013087430 */ /* 0x000fe20000000000 */
[----:B------:R-:W-:-:S02]  /*47b0*/  LOP3.LUT R36, R36, 0x64006400, RZ, 0xfc, !PT ;  /* 0x6400640024247812 */ /* 0x000fc400078efcff */
[----:B------:R-:W-:Y:S01]  /*47c0*/  LOP3.LUT R40, R13, 0x300030, R40, 0xf8, !PT ;  /* 0x003000300d287812 */ /* 0x000fe200078ef828 */
        /* <DEDUP_REMOVED lines=11> */
[----:B------:R-:W-:Y:S02]  /*4880*/  HFMA2 R22, R35, R10, R22 ;  /* 0x0000000a23167231 */ /* 0x000fe40000000016 */
[----:B------:R-:W-:Y:S02]  /*4890*/  HADD2 R12, R12, -1056, -1056 ;  /* 0xe420e4200c0c7430 */ /* 0x000fe40000000000 */
[----:B------:R-:W-:Y:S02]  /*48a0*/  HADD2 R8, R41, -1056, -1056 ;  /* 0xe420e42029087430 */ /* 0x000fe40000000000 */
[----:B------:R-:W-:Y:S02]  /*48b0*/  HADD2 R9, R40, -1056, -1056 ;  /* 0xe420e42028097430 */ /* 0x000fe40000000000 */
        /* <DEDUP_REMOVED lines=13> */
.L_x_4192:
[----:B-----5:R2:W5:Y:S04]  /*4990*/  LDG.E.128.CONSTANT R8, desc[UR6][R30.64] ;  /* 0x000000061e087981 */ /* 0x020568000c1e9d00 */
[----:B------:R2:W5:Y:S01]  /*49a0*/  LDG.E.128.CONSTANT R12, desc[UR6][R26.64] ;  /* 0x000000061a0c7981 */ /* 0x000562000c1e9d00 */
[----:B------:R-:W-:Y:S02]  /*49b0*/  MOV R38, R28 ;  /* 0x0000001c00267202 */ /* 0x000fe40000000f00 */
[----:B------:R-:W-:Y:S01]  /*49c0*/  MOV R39, R29 ;  /* 0x0000001d00277202 */ /* 0x000fe20000000f00 */
[----:B-1----:R-:W-:Y:S01]  /*49d0*/  IMAD.WIDE R28, R33, 0x4, R26 ;  /* 0x00000004211c7825 */ /* 0x002fe200078e021a */
[----:B------:R-:W-:Y:S06]  /*49e0*/  @P0 BRA `(.L_x_4193) ;  /* 0x0000000800c40947 */ /* 0x000fec0003800000 */
[----:B------:R-:W3:Y:S01]  /*49f0*/  LDG.E.128.CONSTANT R16, desc[UR6][R28.64] ;  /* 0x000000061c107981 */ /* 0x000ee2000c1e9d00 */
[----:B-----5:R-:W-:Y:S02]  /*4a00*/  LOP3.LUT R36, R10, 0x3f003f, RZ, 0xc0, !PT ;  /* 0x003f003f0a247812 */ /* 0x020fe400078ec0ff */
[--C-:B--2---:R-:W-:Y:S01]  /*4a10*/  SHF.R.U32.HI R26, RZ, 0xc, R10.reuse ;  /* 0x0000000cff1a7819 */ /* 0x104fe2000001160a */
[----:B------:R-:W1:Y:S01]  /*4a20*/  LDS.128 R20, [UR4+0x20] ;  /* 0x00002004ff147984 */ /* 0x000e620008000c00 */
[----:B------:R-:W-:Y:S02]  /*4a30*/  SHF.R.U32.HI R43, RZ, 0x6, R10 ;  /* 0x00000006ff2b7819 */ /* 0x000fe4000001160a */
[----:B------:R-:W-:Y:S02]  /*4a40*/  LOP3.LUT R10, R11, 0x3f003f, RZ, 0xc0, !PT ;  /* 0x003f003f0b0a7812 */ /* 0x000fe400078ec0ff */
[----:B------:R-:W-:Y:S02]  /*4a50*/  LOP3.LUT R35, R9, 0x3f003f, RZ, 0xc0, !PT ;  /* 0x003f003f09237812 */ /* 0x000fe400078ec0ff */
[----:B------:R-:W-:-:S02]  /*4a60*/  LOP3.LUT R31, R8, 0x3f003f, RZ, 0xc0, !PT ;  /* 0x003f003f081f7812 */ /* 0x000fc400078ec0ff */
[--C-:B------:R-:W-:Y:S02]  /*4a70*/  SHF.R.U32.HI R30, RZ, 0xc, R8.reuse ;  /* 0x0000000cff1e7819 */ /* 0x100fe40000011608 */
[----:B------:R-:W-:Y:S02]  /*4a80*/  SHF.R.U32.HI R8, RZ, 0x6, R8 ;  /* 0x00000006ff087819 */ /* 0x000fe40000011608 */
[--C-:B------:R-:W-:Y:S02]  /*4a90*/  SHF.R.U32.HI R25, RZ, 0xc, R9.reuse ;  /* 0x0000000cff197819 */ /* 0x100fe40000011609 */
[----:B------:R-:W-:Y:S02]  /*4aa0*/  LOP3.LUT R10, R10, 0x64006400, RZ, 0xfc, !PT ;  /* 0x640064000a0a7812 */ /* 0x000fe400078efcff */
[----:B------:R-:W-:Y:S02]  /*4ab0*/  SHF.R.U32.HI R9, RZ, 0x6, R9 ;  /* 0x00000006ff097819 */ /* 0x000fe40000011609 */
[----:B------:R-:W-:Y:S01]  /*4ac0*/  LOP3.LUT R35, R35, 0x64006400, RZ, 0xfc, !PT ;  /* 0x6400640023237812 */ /* 0x000fe200078efcff */
[----:B------:R-:W-:Y:S01]  /*4ad0*/  HADD2 R37, R10, -1056, -1056 ;  /* 0xe420e4200a257430 */ /* 0x000fe20000000000 */
[----:B------:R-:W-:-:S02]  /*4ae0*/  LOP3.LUT R36, R36, 0x64006400, RZ, 0xfc, !PT ;  /* 0x6400640024247812 */ /* 0x000fc400078efcff */
[----:B------:R-:W-:Y:S01]  /*4af0*/  LOP3.LUT R8, R8, 0x3f003f, RZ, 0xc0, !PT ;  /* 0x003f003f08087812 */ /* 0x000fe200078ec0ff */
[----:B------:R-:W-:Y:S01]  /*4b00*/  HADD2 R35, R35, -1056, -1056 ;  /* 0xe420e42023237430 */ /* 0x000fe20000000000 */
[--C-:B------:R-:W-:Y:S02]  /*4b10*/  SHF.R.U32.HI R45, RZ, 0x6, R11.reuse ;  /* 0x00000006ff2d7819 */ /* 0x100fe4000001160b */
[----:B------:R-:W-:Y:S02]  /*4b20*/  LOP3.LUT R9, R9, 0x3f003f, RZ, 0xc0, !PT ;  /* 0x003f003f09097812 */ /* 0x000fe400078ec0ff */
        /* <DEDUP_REMOVED lines=9> */
[-C--:B-1----:R-:W-:Y:S01]  /*4bc0*/  HFMA2 R10, R37, R20.reuse, RZ.H0_H0 ;  /* 0x00000014250a7231 */ /* 0x082fe200000400ff */
[----:B------:R-:W-:Y:S01]  /*4bd0*/  LOP3.LUT R37, R13, 0x3f003f, RZ, 0xc0, !PT ;  /* 0x003f003f0d257812 */ /* 0x000fe200078ec0ff */
[-C--:B------:R-:W-:Y:S02]  /*4be0*/  HFMA2 R41, R35, R20.reuse, RZ.H0_H0 ;  /* 0x0000001423297231 */ /* 0x080fe400000400ff */
[-C--:B------:R-:W-:Y:S01]  /*4bf0*/  HFMA2 R35, R11, R20.reuse, RZ ;  /* 0x000000140b237231 */ /* 0x080fe200000000ff */
[--C-:B------:R-:W-:Y:S01]  /*4c00*/  SHF.R.U32.HI R40, RZ, 0x6, R12.reuse ;  /* 0x00000006ff287819 */ /* 0x100fe2000001160c */
[----:B------:R-:W-:Y:S01]  /*4c10*/  HADD2 R8, R9, -1056, -1056 ;  /* 0xe420e42009087430 */ /* 0x000fe20000000000 */
[----:B------:R-:W-:Y:S01]  /*4c20*/  LOP3.LUT R11, R12, 0x3f003f, RZ, 0xc0, !PT ;  /* 0x003f003f0c0b7812 */ /* 0x000fe200078ec0ff */
[----:B------:R-:W-:Y:S01]  /*4c30*/  HFMA2 R46, R31, R20, RZ ;  /* 0x000000141f2e7231 */ /* 0x000fe200000000ff */
        /* <DEDUP_REMOVED lines=13> */
[----:B------:R-:W-:Y:S01]  /*4d10*/  HFMA2 R10, R45, R21, R10 ;  /* 0x000000152d0a7231 */ /* 0x000fe2000000000a */
[--C-:B------:R-:W-:Y:S01]  /*4d20*/  SHF.R.U32.HI R12, RZ, 0xc, R13.reuse ;  /* 0x0000000cff0c7819 */ /* 0x100fe2000001160d */
[----:B------:R-:W-:Y:S01]  /*4d30*/  HFMA2 R21, R8, R22, R41 ;  /* 0x0000001608157231 */ /* 0x000fe20000000029 */
[----:B------:R-:W-:Y:S01]  /*4d40*/  SHF.R.U32.HI R31, RZ, 0x6, R13 ;  /* 0x00000006ff1f7819 */ /* 0x000fe2000001160d */
[----:B------:R-:W-:Y:S01]  /*4d50*/  HADD2 R11, R11, -1056, -1056 ;  /* 0xe420e4200b0b7430 */ /* 0x000fe20000000000 */
[----:B------:R-:W-:-:S02]  /*4d60*/  LOP3.LUT R42, R14, 0x3f003f, RZ, 0xc0, !PT ;  /* 0x003f003f0e2a7812 */ /* 0x000fc400078ec0ff */
[--C-:B------:R-:W-:Y:S01]  /*4d70*/  SHF.R.U32.HI R13, RZ, 0xc, R14.reuse ;  /* 0x0000000cff0d7819 */ /* 0x100fe2000001160e */
[----:B------:R-:W-:Y:S01]  /*4d80*/  HFMA2 R46, R11, R22, R46 ;  /* 0x000000160b2e7231 */ /* 0x000fe2000000002e */
        /* <DEDUP_REMOVED lines=8> */
[----:B------:R-:W-:Y:S02]  /*4e10*/  HADD2 R37, R44, -1056, -1056 ;  /* 0xe420e4202c257430 */ /* 0x000fe40000000000 */
[----:B------:R-:W-:Y:S01]  /*4e20*/  HFMA2 R15, R9, R23, R46 ;  /* 0x00000017090f7231 */ /* 0x000fe2000000002e */
[----:B------:R-:W-:Y:S01]  /*4e30*/  LOP3.LUT R40, R8, 0x64006400, RZ, 0xfc, !PT ;  /* 0x6400640008287812 */ /* 0x000fe200078efcff */
[-C--:B------:R-:W-:Y:S01]  /*4e40*/  HFMA2 R37, R37, R22.reuse, R10 ;  /* 0x0000001625257231 */ /* 0x080fe2000000000a */
[----:B------:R-:W-:Y:S01]  /*4e50*/  LOP3.LUT R31, R31, 0x3f003f, RZ, 0xc0, !PT ;  /* 0x003f003f1f1f7812 */ /* 0x000fe200078ec0ff */
[----:B------:R-:W1:Y:S01]  /*4e60*/  LDS.128 R8, [UR4+0x30] ;  /* 0x00003004ff087984 */ /* 0x000e620008000c00 */
[----:B------:R-:W-:Y:S01]  /*4e70*/  HADD2 R42, R42, -1056, -1056 ;  /* 0xe420e4202a2a7430 */ /* 0x000fe20000000000 */
        /* <DEDUP_REMOVED lines=14> */
[----:B------:R-:W-:-:S02]  /*4f60*/  PRMT R6, R6, 0x5410, R5 ;  /* 0x0000541006067816 */ /* 0x000fc40000000005 */
[----:B0-----:R-:W-:Y:S02]  /*4f70*/  PRMT R4, R4, 0x5410, R3 ;  /* 0x0000541004047816 */ /* 0x001fe40000000003 */
[----:B---3--:R-:W-:Y:S02]  /*4f80*/  SHF.R.U32.HI R31, RZ, 0x8, R16 ;  /* 0x00000008ff1f7819 */ /* 0x008fe40000011610 */
[----:B------:R-:W-:Y:S02]  /*4f90*/  SHF.R.U32.HI R45, RZ, 0x8, R17 ;  /* 0x00000008ff2d7819 */ /* 0x000fe40000011611 */
[----:B------:R-:W-:Y:S02]  /*4fa0*/  SHF.R.U32.HI R43, RZ, 0x8, R18 ;  /* 0x00000008ff2b7819 */ /* 0x000fe40000011612 */
[----:B------:R-:W-:Y:S02]  /*4fb0*/  LOP3.LUT R23, R36, 0x300030, R31, 0xf8, !PT ;  /* 0x0030003024177812 */ /* 0x000fe400078ef81f */
[----:B------:R-:W-:-:S02]  /*4fc0*/  LOP3.LUT R26, R46, 0x300030, R45, 0xf8, !PT ;  /* 0x003000302e1a7812 */ /* 0x000fc400078ef82d */
[----:B------:R-:W-:Y:S02]  /*4fd0*/  LOP3.LUT R35, R16, 0x3f003f, RZ, 0xc0, !PT ;  /* 0x003f003f10237812 */ /* 0x000fe400078ec0ff */
[----:B------:R-:W-:Y:S02]  /*4fe0*/  SHF.R.U32.HI R40, RZ, 0xa, R17 ;  /* 0x0000000aff287819 */ /* 0x000fe40000011611 */
[----:B------:R-:W-:Y:S02]  /*4ff0*/  LOP3.LUT R31, R17, 0x3f003f, RZ, 0xc0, !PT ;  /* 0x003f003f111f7812 */ /* 0x000fe400078ec0ff */
[----:B------:R-:W-:Y:S02]  /*5000*/  LOP3.LUT R36, R18, 0x3f003f, RZ, 0xc0, !PT ;  /* 0x003f003f12247812 */ /* 0x000fe400078ec0ff */
[----:B------:R-:W-:Y:S02]  /*5010*/  LOP3.LUT R25, R19, 0x3f003f, RZ, 0xc0, !PT ;  /* 0x003f003f13197812 */ /* 0x000fe400078ec0ff */
[----:B------:R-:W-:-:S02]  /*5020*/  LOP3.LUT R46, R20, 0xf000f, RZ, 0xc0, !PT ;  /* 0x000f000f142e7812 */ /* 0x000fc400078ec0ff */
[--C-:B------:R-:W-:Y:S02]  /*5030*/  SHF.R.U32.HI R41, RZ, 0xa, R16.reuse ;  /* 0x0000000aff297819 */ /* 0x100fe40000011610 */
[----:B------:R-:W-:Y:S02]  /*5040*/  SHF.R.U32.HI R17, RZ, 0x6, R17 ;  /* 0x00000006ff117819 */ /* 0x000fe40000011611 */
[----:B------:R-:W-:Y:S02]  /*5050*/  LOP3.LUT R20, R48, 0x300030, R43, 0xf8, !PT ;  /* 0x0030003030147812 */ /* 0x000fe400078ef82b */
[----:B------:R-:W-:Y:S02]  /*5060*/  SHF.R.U32.HI R16, RZ, 0x6, R16 ;  /* 0x00000006ff107819 */ /* 0x000fe40000011610 */
[----:B------:R-:W-:Y:S02]  /*5070*/  SHF.R.U32.HI R37, RZ, 0xa, R18 ;  /* 0x0000000aff257819 */ /* 0x000fe40000011612 */
[----:B------:R-:W-:-:S02]  /*5080*/  SHF.R.U32.HI R44, RZ, 0x8, R19 ;  /* 0x00000008ff2c7819 */ /* 0x000fc40000011613 */
[--C-:B------:R-:W-:Y:S02]  /*5090*/  SHF.R.U32.HI R42, RZ, 0xa, R19.reuse ;  /* 0x0000000aff2a7819 */ /* 0x100fe40000011613 */
        /* <DEDUP_REMOVED lines=11> */
[----:B-1----:R-:W-:Y:S01]  /*5150*/  HFMA2 R21, R14, R8, R21 ;  /* 0x000000080e157231 */ /* 0x002fe20000000015 */
[----:B------:R-:W-:Y:S01]  /*5160*/  LOP3.LUT R16, R16, 0x3f003f, RZ, 0xc0, !PT ;  /* 0x003f003f10107812 */ /* 0x000fe200078ec0ff */
[----:B------:R-:W-:Y:S01]  /*5170*/  HADD2 R25, R25, -1056, -1056 ;  /* 0xe420e42019197430 */ /* 0x000fe20000000000 */
[----:B------:R-:W-:-:S02]  /*5180*/  LOP3.LUT R18, R18, 0x3f003f, RZ, 0xc0, !PT ;  /* 0x003f003f12127812 */ /* 0x000fc400078ec0ff */
[----:B------:R-:W-:Y:S01]  /*5190*/  LOP3.LUT R19, R19, 0x3f003f, RZ, 0xc0, !PT ;  /* 0x003f003f13137812 */ /* 0x000fe200078ec0ff */
[-C--:B------:R-:W-:Y:S01]  /*51a0*/  HFMA2 R30, R25, R8.reuse, R30 ;  /* 0x00000008191e7231 */ /* 0x080fe2000000001e */
        /* <DEDUP_REMOVED lines=53> */
.L_x_4193:
[----:B------:R-:W-:Y:S01]  /*5500*/  IADD3 R7, PT, PT, R7, 0x20, RZ ;  /* 0x0000002007077810 */ /* 0x000fe20007ffe0ff */
[----:B------:R-:W-:Y:S01]  /*5510*/  UIADD3 UR4, UPT, UPT, UR4, 0x40, URZ ;  /* 0x0000004004047890 */ /* 0x000fe2000fffe0ff */
[----:B------:R-:W-:Y:S02]  /*5520*/  IMAD.WIDE R28, R33, 0x4, R28 ;  /* 0x00000004211c7825 */ /* 0x000fe400078e021c */
[----:B------:R-:W-:-:S13]  /*5530*/  ISETP.GE.AND P0, PT, R7, R24, PT ;  /* 0x000000180700720c */ /* 0x000fda0003f06270 */
[----:B------:R-:W-:Y:S05]  /*5540*/  @!P0 BRA `(.L_x_4194) ;  /* 0xffffffe8002c8947 */ /* 0x000fea000383ffff */
[----:B------:R-:W-:-:S07]  /*5550*/  IMAD.WIDE R38, R33, 0x18, R38 ;  /* 0x0000001821267825 */ /* 0x000fce00078e0226 */
.L_x_4191:
[----:B------:R-:W1:Y:S02]  /*5560*/  LDCU UR5, c[0x0][0x3d0] ;  /* 0x00007a00ff0577ac */ /* 0x000e640008000800 */
[----:B-1----:R-:W-:-:S04]  /*5570*/  VIMNMX R40, PT, PT, R34, UR5, PT ;  /* 0x0000000522287c48 */ /* 0x002fc8000bfe0100 */
[----:B------:R-:W-:-:S13]  /*5580*/  ISETP.GT.AND P0, PT, R40, R7, PT ;  /* 0x000000072800720c */ /* 0x000fda0003f04270 */
[----:B------:R-:W-:Y:S05]  /*5590*/  @!P0 BRA `(.L_x_4195) ;  /* 0x0000001400708947 */ /* 0x000fea0003800000 */
.L_x_4197:
[----:B------:R-:W1:Y:S01]  /*55a0*/  LDC.64 R32, c[0x0][0x3a8] ;  /* 0x0000ea00ff207b82 */ /* 0x000e620000000a00 */
[----:B--2--5:R2:W5:Y:S01]  /*55b0*/  LDG.E.128.CONSTANT R28, desc[UR6][R38.64] ;  /* 0x00000006261c7981 */ /* 0x024562000c1e9d00 */
[----:B-1----:R-:W-:-:S04]  /*55c0*/  IMAD.WIDE R24, R33, 0x4, R38 ;  /* 0x0000000421187825 */ /* 0x002fc800078e0226 */
[C---:B------:R-:W-:Y:S02]  /*55d0*/  IMAD.WIDE R16, R33.reuse, 0x4, R24 ;  /* 0x0000000421107825 */ /* 0x040fe400078e0218 */
[----:B------:R-:W5:Y:S02]  /*55e0*/  LDG.E.128.CONSTANT R24, desc[UR6][R24.64] ;  /* 0x0000000618187981 */ /* 0x000f64000c1e9d00 */
[----:B------:R-:W-:Y:S02]  /*55f0*/  IMAD.WIDE R8, R33, 0x4, R16 ;  /* 0x0000000421087825 */ /* 0x000fe400078e0210 */
[----:B------:R-:W5:Y:S04]  /*5600*/  LDG.E.128.CONSTANT R16, desc[UR6][R16.64] ;  /* 0x0000000610107981 */ /* 0x000f68000c1e9d00 */
[----:B------:R2:W5:Y:S01]  /*5610*/  LDG.E.128.CONSTANT R20, desc[UR6][R8.64] ;  /* 0x0000000608147981 */ /* 0x000562000c1e9d00 */
[----:B------:R-:W-:-:S02]  /*5620*/  ISETP.LE.AND P1, PT, R32, UR8, PT ;  /* 0x0000000820007c0c */ /* 0x000fc4000bf23270 */
[----:B------:R-:W-:Y:S01]  /*5630*/  IADD3 R7, PT, PT, R7, 0x20, RZ ;  /* 0x0000002007077810 */ /* 0x000fe20007ffe0ff */
[----:B------:R-:W-:-:S03]  /*5640*/  IMAD.WIDE R36, R33, 0x4, R8 ;  /* 0x0000000421247825 */ /* 0x000fc600078e0208 */
[----:B------:R-:W-:-:S07]  /*5650*/  ISETP.GE.AND P0, PT, R7, R40, PT ;  /* 0x000000280700720c */ /* 0x000fce0003f06270 */
[----:B--2---:R-:W-:Y:S06]  /*5660*/  @P1 BRA `(.L_x_4196) ;  /* 0x0000001400241947 */ /* 0x004fec0003800000 */
[----:B------:R-:W2:Y:S01]  /*5670*/  LDG.E.128.CONSTANT R12, desc[UR6][R36.64] ;  /* 0x00000006240c7981 */ /* 0x000ea2000c1e9d00 */
[----:B-----5:R-:W-:Y:S02]  /*5680*/  SHF.R.U32.HI R35, RZ, 0xf, R28 ;  /* 0x0000000fff237819 */ /* 0x020fe4000001161c */
[----:B------:R-:W-:Y:S01]  /*5690*/  SHF.R.U32.HI R42, RZ, 0xe, R24 ;  /* 0x0000000eff2a7819 */ /* 0x000fe20000011618 */
[----:B------:R-:W1:Y:S01]  /*56a0*/  LDS.128 R8, [UR4] ;  /* 0x00000004ff087984 */ /* 0x000e620008000c00 */
[----:B------:R-:W-:Y:S02]  /*56b0*/  LOP3.LUT R35, R35, 0x10001, RZ, 0xc0, !PT ;  /* 0x0001000123237812 */ /* 0x000fe400078ec0ff */
[----:B------:R-:W-:Y:S02]  /*56c0*/  MOV R41, 0x2800 ;  /* 0x0000280000297802 */ /* 0x000fe40000000f00 */
[----:B------:R-:W-:Y:S02]  /*56d0*/  LOP3.LUT R43, R35, 0x20002, R42, 0xf8, !PT ;  /* 0x00020002232b7812 */ /* 0x000fe400078ef82a */
[----:B------:R-:W-:-:S02]  /*56e0*/  LOP3.LUT R35, R28, 0x1f001f, RZ, 0xc0, !PT ;  /* 0x001f001f1c237812 */ /* 0x000fc400078ec0ff */
[----:B------:R-:W-:Y:S02]  /*56f0*/  LOP3.LUT R44, R29, 0x1f001f, RZ, 0xc0, !PT ;  /* 0x001f001f1d2c7812 */ /* 0x000fe400078ec0ff */
[----:B------:R-:W-:Y:S02]  /*5700*/  LOP3.LUT R47, R30, 0x1f001f, RZ, 0xc0, !PT ;  /* 0x001f001f1e2f7812 */ /* 0x000fe400078ec0ff */
[----:B------:R-:W-:Y:S02]  /*5710*/  LOP3.LUT R48, R31, 0x1f001f, RZ, 0xc0, !PT ;  /* 0x001f001f1f307812 */ /* 0x000fe400078ec0ff */
[----:B------:R-:W-:Y:S02]  /*5720*/  PRMT R3, R3, 0x5410, R41 ;  /* 0x0000541003037816 */ /* 0x000fe40000000029 */
        /* <DEDUP_REMOVED lines=13> */
[----:B------:R-:W-:Y:S01]  /*5800*/  SHF.R.U32.HI R48, RZ, 0xf, R30 ;  /* 0x0000000fff307819 */ /* 0x000fe2000001161e */
[-C--:B------:R-:W-:Y:S01]  /*5810*/  HFMA2 R44, R46, R3.reuse.H1_H1, -48, -48 ;  /* 0xd200d2002e2c7431 */ /* 0x080fe20000060003 */
[----:B------:R-:W-:Y:S01]  /*5820*/  SHF.R.U32.HI R50, RZ, 0xe, R27 ;  /* 0x0000000eff327819 */ /* 0x000fe2000001161b */
[----:B------:R-:W-:Y:S01]  /*5830*/  HFMA2 R42, R42, R3.H1_H1, -48, -48 ;  /* 0xd200d2002a2a7431 */ /* 0x000fe20000060003 */
[----:B------:R-:W-:Y:S01]  /*5840*/  LOP3.LUT R28, R28, 0x1f001f, RZ, 0xc0, !PT ;  /* 0x001f001f1c1c7812 */ /* 0x000fe200078ec0ff */
[----:B-1----:R-:W-:-:S02]  /*5850*/  HFMA2 R45, R35, R8, RZ ;  /* 0x00000008232d7231 */ /* 0x002fc400000000ff */
[-C--:B------:R-:W-:Y:S02]  /*5860*/  HFMA2 R35, R41, R8.reuse, RZ.H0_H0 ;  /* 0x0000000829237231 */ /* 0x080fe400000400ff */
[-C--:B------:R-:W-:Y:S02]  /*5870*/  HFMA2 R46, R47, R8.reuse, RZ ;  /* 0x000000082f2e7231 */ /* 0x080fe400000000ff */
[----:B------:R-:W-:Y:S01]  /*5880*/  HFMA2 R41, R49, R8, RZ.H0_H0 ;  /* 0x0000000831297231 */ /* 0x000fe200000400ff */
[----:B------:R-:W-:Y:S01]  /*5890*/  SHF.R.U32.HI R8, RZ, 0xf, R29 ;  /* 0x0000000fff087819 */ /* 0x000fe2000001161d */
[-C--:B------:R-:W-:Y:S01]  /*58a0*/  HFMA2 R44, R44, R9.reuse, R35 ;  /* 0x000000092c2c7231 */ /* 0x080fe20000000023 */
[----:B------:R-:W-:Y:S01]  /*58b0*/  SHF.R.U32.HI R35, RZ, 0xe, R25 ;  /* 0x0000000eff237819 */ /* 0x000fe20000011619 */
[----:B------:R-:W-:Y:S01]  /*58c0*/  HFMA2 R45, R42, R9, R45 ;  /* 0x000000092a2d7231 */ /* 0x000fe2000000002d */
[----:B------:R-:W-:Y:S02]  /*58d0*/  LOP3.LUT R8, R8, 0x10001, RZ, 0xc0, !PT ;  /* 0x0001000108087812 */ /* 0x000fe400078ec0ff */
[----:B------:R-:W-:-:S02]  /*58e0*/  LOP3.LUT R47, R30, 0x3e003e0, RZ, 0xc0, !PT ;  /* 0x03e003e01e2f7812 */ /* 0x000fc400078ec0ff */
[----:B------:R-:W-:Y:S02]  /*58f0*/  LOP3.LUT R42, R8, 0x20002, R35, 0xf8, !PT ;  /* 0x00020002082a7812 */ /* 0x000fe400078ef823 */
[----:B------:R-:W-:Y:S02]  /*5900*/  LOP3.LUT R35, R48, 0x10001, RZ, 0xc0, !PT ;  /* 0x0001000130237812 */ /* 0x000fe400078ec0ff */
[----:B------:R-:W-:Y:S02]  /*5910*/  LOP3.LUT R48, R47, 0x64006400, RZ, 0xfc, !PT ;  /* 0x640064002f307812 */ /* 0x000fe400078efcff */
[----:B------:R-:W-:Y:S02]  /*5920*/  SHF.R.U32.HI R49, RZ, 0xf, R31 ;  /* 0x0000000fff317819 */ /* 0x000fe4000001161f */
[----:B------:R-:W-:Y:S02]  /*5930*/  SHF.R.U32.HI R47, RZ, 0xd, R17 ;  /* 0x0000000dff2f7819 */ /* 0x000fe40000011611 */
[----:B------:R-:W-:-:S02]  /*5940*/  SHF.R.U32.HI R29, RZ, 0xa, R29 ;  /* 0x0000000aff1d7819 */ /* 0x000fc4000001161d */
[----:B------:R-:W-:Y:S02]  /*5950*/  SHF.R.U32.HI R8, RZ, 0xe, R26 ;  /* 0x0000000eff087819 */ /* 0x000fe4000001161a */
[----:B------:R-:W-:Y:S02]  /*5960*/  LOP3.LUT R49, R49, 0x10001, RZ, 0xc0, !PT ;  /* 0x0001000131317812 */ /* 0x000fe400078ec0ff */
[----:B------:R-:W-:Y:S02]  /*5970*/  LOP3.LUT R42, R42, 0x40004, R47, 0xf8, !PT ;  /* 0x000400042a2a7812 */ /* 0x000fe400078ef82f */
[----:B------:R-:W-:Y:S02]  /*5980*/  LOP3.LUT R47, R31, 0x3e003e0, RZ, 0xc0, !PT ;  /* 0x03e003e01f2f7812 */ /* 0x000fe400078ec0ff */
[----:B------:R-:W-:Y:S02]  /*5990*/  LOP3.LUT R29, R29, 0x1f001f, RZ, 0xc0, !PT ;  /* 0x001f001f1d1d7812 */ /* 0x000fe400078ec0ff */
[----:B------:R-:W-:-:S02]  /*59a0*/  SHF.R.U32.HI R30, RZ, 0xa, R30 ;  /* 0x0000000aff1e7819 */ /* 0x000fc4000001161e */
[----:B------:R-:W-:Y:S02]  /*59b0*/  LOP3.LUT R35, R35, 0x20002, R8, 0xf8, !PT ;  /* 0x0002000223237812 */ /* 0x000fe400078ef808 */
[----:B------:R-:W-:Y:S01]  /*59c0*/  LOP3.LUT R8, R49, 0x20002, R50, 0xf8, !PT ;  /* 0x0002000231087812 */ /* 0x000fe200078ef832 */
[----:B------:R-:W-:Y:S01]  /*59d0*/  HFMA2 R49, R48, R3.H1_H1, -48, -48 ;  /* 0xd200d20030317431 */ /* 0x000fe20000060003 */
[----:B------:R-:W-:Y:S02]  /*59e0*/  LOP3.LUT R50, R47, 0x64006400, RZ, 0xfc, !PT ;  /* 0x640064002f327812 */ /* 0x000fe400078efcff */
[----:B------:R-:W-:Y:S01]  /*59f0*/  LOP3.LUT R28, R28, 0x64006400, RZ, 0xfc, !PT ;  /* 0x640064001c1c7812 */ /* 0x000fe200078efcff */
[----:B------:R-:W-:Y:S01]  /*5a00*/  HFMA2 R46, R49, R9, R46 ;  /* 0x00000009312e7231 */ /* 0x000fe2000000002e */
[----:B------:R-:W-:Y:S01]  /*5a10*/  LOP3.LUT R29, R29, 0x64006400, RZ, 0xfc, !PT ;  /* 0x640064001d1d7812 */ /* 0x000fe200078efcff */
[----:B------:R-:W-:Y:S01]  /*5a20*/  HFMA2 R50, R50, R3.H1_H1, -48, -48 ;  /* 0xd200d20032327431 */ /* 0x000fe20000060003 */
[----:B------:R-:W-:Y:S01]  /*5a30*/  LOP3.LUT R30, R30, 0x1f001f, RZ, 0xc0, !PT ;  /* 0x001f001f1e1e7812 */ /* 0x000fe200078ec0ff */
[----:B------:R-:W-:Y:S01]  /*5a40*/  HADD2 R28, R28, -1040, -1040 ;  /* 0xe410e4101c1c7430 */ /* 0x000fe20000000000 */
[----:B------:R-:W-:Y:S01]  /*5a50*/  SHF.R.U32.HI R31, RZ, 0xa, R31 ;  /* 0x0000000aff1f7819 */ /* 0x000fe2000001161f */
[----:B------:R-:W-:Y:S01]  /*5a60*/  HADD2 R29, R29, -1040, -1040 ;  /* 0xe410e4101d1d7430 */ /* 0x000fe20000000000 */
[----:B------:R-:W-:Y:S01]  /*5a70*/  LOP3.LUT R30, R30, 0x64006400, RZ, 0xfc, !PT ;  /* 0x640064001e1e7812 */ /* 0x000fe200078efcff */
[----:B------:R-:W-:Y:S01]  /*5a80*/  HFMA2 R47, R50, R9, R41 ;  /* 0x00000009322f7231 */ /* 0x000fe20000000029 */
[----:B------:R-:W-:Y:S01]  /*5a90*/  LOP3.LUT R31, R31, 0x1f001f, RZ, 0xc0, !PT ;  /* 0x001f001f1f1f7812 */ /* 0x000fe200078ec0ff */
[----:B------:R-:W-:Y:S01]  /*5aa0*/  HFMA2 R45, R28, R10, R45 ;  /* 0x0000000a1c2d7231 */ /* 0x000fe2000000002d */
[----:B------:R-:W-:Y:S01]  /*5ab0*/  SHF.R.U32.HI R48, RZ, 0xd, R16 ;  /* 0x0000000dff307819 */ /* 0x000fe20000011610 */
[----:B------:R-:W-:-:S02]  /*5ac0*/  HADD2 R9, R30, -1040, -1040 ;  /* 0xe410e4101e097430 */ /* 0x000fc40000000000 */
[-C--:B------:R-:W-:Y:S01]  /*5ad0*/  HFMA2 R44, R29, R10.reuse, R44 ;  /* 0x0000000a1d2c7231 */ /* 0x080fe2000000002c */
[----:B------:R-:W-:Y:S02]  /*5ae0*/  LOP3.LUT R41, R31, 0x64006400, RZ, 0xfc, !PT ;  /* 0x640064001f297812 */ /* 0x000fe400078efcff */
[----:B------:R-:W1:Y:S01]  /*5af0*/  LDS.128 R28, [UR4+0x10] ;  /* 0x00001004ff1c7984 */ /* 0x000e620008000c00 */
[----:B------:R-:W-:Y:S01]  /*5b00*/  LOP3.LUT R43, R43, 0x40004, R48, 0xf8, !PT ;  /* 0x000400042b2b7812 */ /* 0x000fe200078ef830 */
[----:B------:R-:W-:Y:S01]  /*5b10*/  HFMA2 R9, R9, R10, R46 ;  /* 0x0000000a09097231 */ /* 0x000fe2000000002e */
[----:B------:R-:W-:Y:S02]  /*5b20*/  SHF.R.U32.HI R48, RZ, 0xd, R18 ;  /* 0x0000000dff307819 */ /* 0x000fe40000011612 */
[----:B------:R-:W-:Y:S02]  /*5b30*/  SHF.R.U32.HI R49, RZ, 0xd, R19 ;  /* 0x0000000dff317819 */ /* 0x000fe40000011613 */
[----:B------:R-:W-:Y:S01]  /*5b40*/  LOP3.LUT R35, R35, 0x40004, R48, 0xf8, !PT ;  /* 0x0004000423237812 */ /* 0x000fe200078ef830 */
[----:B------:R-:W-:Y:S01]  /*5b50*/  HADD2 R48, R41, -1040, -1040 ;  /* 0xe410e41029307430 */ /* 0x000fe20000000000 */
[----:B------:R-:W-:-:S02]  /*5b60*/  LOP3.LUT R46, R24, 0x1f001f, RZ, 0xc0, !PT ;  /* 0x001f001f182e7812 */ /* 0x000fc400078ec0ff */
[----:B------:R-:W-:Y:S02]  /*5b70*/  LOP3.LUT R41, R8, 0x40004, R49, 0xf8, !PT ;  /* 0x0004000408297812 */ /* 0x000fe400078ef831 */
[----:B------:R-:W-:Y:S01]  /*5b80*/  LOP3.LUT R8, R46, 0x64006400, RZ, 0xfc, !PT ;  /* 0x640064002e087812 */ /* 0x000fe200078efcff */
[----:B------:R-:W-:Y:S01]  /*5b90*/  HFMA2 R46, R48, R10, R47 ;  /* 0x0000000a302e7231 */ /* 0x000fe2000000002f */
[----:B------:R-:W-:Y:S02]  /*5ba0*/  SHF.R.U32.HI R10, RZ, 0xc, R20 ;  /* 0x0000000cff0a7819 */ /* 0x000fe40000011614 */
[----:B------:R-:W-:Y:S01]  /*5bb0*/  LOP3.LUT R47, R25, 0x1f001f, RZ, 0xc0, !PT ;  /* 0x001f001f192f7812 */ /* 0x000fe200078ec0ff */
[----:B------:R-:W-:Y:S01]  /*5bc0*/  HADD2 R8, R8, -1040, -1040 ;  /* 0xe410e41008087430 */ /* 0x000fe20000000000 */
[----:B------:R-:W-:Y:S02]  /*5bd0*/  SHF.R.U32.HI R49, RZ, 0xc, R21 ;  /* 0x0000000cff317819 */ /* 0x000fe40000011615 */
[----:B------:R-:W-:Y:S01]  /*5be0*/  LOP3.LUT R43, R43, 0x80008, R10, 0xf8, !PT ;  /* 0x000800082b2b7812 */ /* 0x000fe200078ef80a */
[----:B------:R-:W-:Y:S01]  /*5bf0*/  HFMA2 R8, R8, R11, R45 ;  /* 0x0000000b08087231 */ /* 0x000fe2000000002d */
[----:B------:R-:W-:-:S02]  /*5c00*/  LOP3.LUT R47, R47, 0x64006400, RZ, 0xfc, !PT ;  /* 0x640064002f2f7812 */ /* 0x000fc400078efcff */
[----:B------:R-:W-:Y:S02]  /*5c10*/  LOP3.LUT R42, R42, 0x80008, R49, 0xf8, !PT ;  /* 0x000800082a2a7812 */ /* 0x000fe400078ef831 */
[----:B------:R-:W-:Y:S01]  /*5c20*/  LOP3.LUT R10, R26, 0x1f001f, RZ, 0xc0, !PT ;  /* 0x001f001f1a0a7812 */ /* 0x000fe200078ec0ff */
[----:B------:R-:W-:Y:S01]  /*5c30*/  HADD2 R47, R47, -1040, -1040 ;  /* 0xe410e4102f2f7430 */ /* 0x000fe20000000000 */
[----:B------:R-:W-:Y:S02]  /*5c40*/  LOP3.LUT R49, R27, 0x1f001f, RZ, 0xc0, !PT ;  /* 0x001f001f1b317812 */ /* 0x000fe400078ec0ff */
[----:B------:R-:W-:Y:S01]  /*5c50*/  LOP3.LUT R45, R10, 0x64006400, RZ, 0xfc, !PT ;  /* 0x640064000a2d7812 */ /* 0x000fe200078efcff */
[----:B------:R-:W-:Y:S01]  /*5c60*/  HFMA2 R10, R47, R11, R44 ;  /* 0x0000000b2f0a7231 */ /* 0x000fe2000000002c */
[----:B------:R-:W-:Y:S02]  /*5c70*/  SHF.R.U32.HI R48, RZ, 0xc, R22 ;  /* 0x0000000cff307819 */ /* 0x000fe40000011616 */
[----:B------:R-:W-:Y:S01]  /*5c80*/  LOP3.LUT R49, R49, 0x64006400, RZ, 0xfc, !PT ;  /* 0x6400640031317812 */ /* 0x000fe200078efcff */
[----:B------:R-:W-:Y:S01]  /*5c90*/  HADD2 R50, R45, -1040, -1040 ;  /* 0xe410e4102d327430 */ /* 0x000fe20000000000 */
[----:B------:R-:W-:-:S02]  /*5ca0*/  LOP3.LUT R35, R35, 0x80008, R48, 0xf8, !PT ;  /* 0x0008000823237812 */ /* 0x000fc400078ef830 */
[----:B------:R-:W-:Y:S01]  /*5cb0*/  LOP3.LUT R44, R24, 0x3e003e0, RZ, 0xc0, !PT ;  /* 0x03e003e0182c7812 */ /* 0x000fe200078ec0ff */
[----:B------:R-:W-:Y:S01]  /*5cc0*/  HADD2 R49, R49, -1040, -1040 ;  /* 0xe410e41031317430 */ /* 0x000fe20000000000 */
[----:B------:R-:W-:Y:S01]  /*5cd0*/  SHF.R.U32.HI R48, RZ, 0xc, R23 ;  /* 0x0000000cff307819 */ /* 0x000fe20000011617 */
[-C--:B------:R-:W-:Y:S01]  /*5ce0*/  HFMA2 R9, R50, R11.reuse, R9 ;  /* 0x0000000b32097231 */ /* 0x080fe20000000009 */
[----:B------:R-:W-:Y:S01]  /*5cf0*/  SHF.R.U32.HI R24, RZ, 0xa, R24 ;  /* 0x0000000aff187819 */ /* 0x000fe20000011618 */
[----:B------:R-:W-:Y:S01]  /*5d00*/  HFMA2 R46, R49, R11, R46 ;  /* 0x0000000b312e7231 */ /* 0x000fe2000000002e */
[----:B------:R-:W-:Y:S02]  /*5d10*/  LOP3.LUT R45, R25, 0x3e003e0, RZ, 0xc0, !PT ;  /* 0x03e003e0192d7812 */ /* 0x000fe400078ec0ff */
[----:B------:R-:W-:Y:S02]  /*5d20*/  SHF.R.U32.HI R25, RZ, 0xa, R25 ;  /* 0x0000000aff197819 */ /* 0x000fe40000011619 */
[----:B------:R-:W-:-:S02]  /*5d30*/  LOP3.LUT R41, R41, 0x80008, R48, 0xf8, !PT ;  /* 0x0008000829297812 */ /* 0x000fc400078ef830 */
[----:B------:R-:W-:Y:S02]  /*5d40*/  LOP3.LUT R44, R44, 0x64006400, RZ, 0xfc, !PT ;  /* 0x640064002c2c7812 */ /* 0x000fe400078efcff */
[----:B------:R-:W-:Y:S02]  /*5d50*/  LOP3.LUT R24, R24, 0x1f001f, RZ, 0xc0, !PT ;  /* 0x001f001f18187812 */ /* 0x000fe400078ec0ff */
[----:B------:R-:W-:Y:S01]  /*5d60*/  LOP3.LUT R11, R26, 0x3e003e0, RZ, 0xc0, !PT ;  /* 0x03e003e01a0b7812 */ /* 0x000fe200078ec0ff */
[----:B------:R-:W-:Y:S01]  /*5d70*/  HFMA2 R47, R44, R3.H1_H1, -48, -48 ;  /* 0xd200d2002c2f7431 */ /* 0x000fe20000060003 */
[----:B------:R-:W-:Y:S02]  /*5d80*/  LOP3.LUT R48, R45, 0x64006400, RZ, 0xfc, !PT ;  /* 0x640064002d307812 */ /* 0x000fe400078efcff */
[----:B------:R-:W-:Y:S01]  /*5d90*/  LOP3.LUT R25, R25, 0x1f001f, RZ, 0xc0, !PT ;  /* 0x001f001f19197812 */ /* 0x000fe200078ec0ff */
[----:B-1----:R-:W-:Y:S01]  /*5da0*/  HFMA2 R8, R47, R28, R8 ;  /* 0x0000001c2f087231 */ /* 0x002fe20000000008 */
[----:B------:R-:W-:-:S02]  /*5db0*/  LOP3.LUT R24, R24, 0x64006400, RZ, 0xfc, !PT ;  /* 0x6400640018187812 */ /* 0x000fc400078efcff */
[----:B------:R-:W-:Y:S01]  /*5dc0*/  LOP3.LUT R50, R11, 0x64006400, RZ, 0xfc, !PT ;  /* 0x640064000b327812 */ /* 0x000fe200078efcff */
[----:B------:R-:W-:Y:S01]  /*5dd0*/  HFMA2 R11, R48, R3.H1_H1, -48, -48 ;  /* 0xd200d200300b7431 */ /* 0x000fe20000060003 */
[----:B------:R-:W-:Y:S01]  /*5de0*/  LOP3.LUT R25, R25, 0x64006400, RZ, 0xfc, !PT ;  /* 0x6400640019197812 */ /* 0x000fe200078efcff */
[----:B------:R-:W-:Y:S01]  /*5df0*/  HADD2 R45, R24, -1040, -1040 ;  /* 0xe410e410182d7430 */ /* 0x000fe20000000000 */
[----:B------:R-:W-:Y:S01]  /*5e00*/  LOP3.LUT R44, R27, 0x3e003e0, RZ, 0xc0, !PT ;  /* 0x03e003e01b2c7812 */ /* 0x000fe200078ec0ff */
[-C--:B------:R-:W-:Y:S01]  /*5e10*/  HFMA2 R11, R11, R28.reuse, R10 ;  /* 0x0000001c0b0b7231 */ /* 0x080fe2000000000a */
[----:B------:R-:W-:Y:S01]  /*5e20*/  SHF.R.U32.HI R27, RZ, 0xa, R27 ;  /* 0x0000000aff1b7819 */ /* 0x000fe2000001161b */
[----:B------:R-:W-:Y:S01]  /*5e30*/  HADD2 R24, R25, -1040, -1040 ;  /* 0xe410e41019187430 */ /* 0x000fe20000000000 */
[----:B------:R-:W-:Y:S01]  /*5e40*/  SHF.R.U32.HI R26, RZ, 0xa, R26 ;  /* 0x0000000aff1a7819 */ /* 0x000fe2000001161a */
[-C--:B------:R-:W-:Y:S01]  /*5e50*/  HFMA2 R10, R45, R29.reuse, R8 ;  /* 0x0000001d2d0a7231 */ /* 0x080fe20000000008 */
        /* <DEDUP_REMOVED lines=19> */
[----:B------:R-:W-:Y:S02]  /*5f90*/  HADD2 R11, R11, -1040, -1040 ;  /* 0xe410e4100b0b7430 */ /* 0x000fe40000000000 */
[----:B------:R-:W-:-:S02]  /*5fa0*/  HFMA2 R9, R26, R29, R9 ;  /* 0x0000001d1a097231 */ /* 0x000fc40000000009 */
[----:B------:R-:W-:Y:S01]  /*5fb0*/  HADD2 R27, R24, -1040, -1040 ;  /* 0xe410e410181b7430 */ /* 0x000fe20000000000 */
[----:B------:R-:W-:Y:S01]  /*5fc0*/  PRMT R6, R6, 0x5410, R5 ;  /* 0x0000541006067816 */ /* 0x000fe20000000005 */
[----:B------:R-:W-:Y:S02]  /*5fd0*/  HADD2 R24, R25, -1040, -1040 ;  /* 0xe410e41019187430 */ /* 0x000fe40000000000 */
[-C--:B------:R-:W-:Y:S01]  /*5fe0*/  HFMA2 R10, R11, R30.reuse, R10 ;  /* 0x0000001e0b0a7231 */ /* 0x080fe2000000000a */
[----:B------:R-:W-:Y:S01]  /*5ff0*/  LOP3.LUT R11, R19, 0x1f001f, RZ, 0xc0, !PT ;  /* 0x001f001f130b7812 */ /* 0x000fe200078ec0ff */
        /* <DEDUP_REMOVED lines=10> */
[----:B------:R-:W-:Y:S01]  /*60a0*/  HFMA2 R30, R9, R30, R46 ;  /* 0x0000001e091e7231 */ /* 0x000fe2000000002e */
[----:B------:R-:W-:Y:S01]  /*60b0*/  LOP3.LUT R25, R18, 0x3e003e0, RZ, 0xc0, !PT ;  /* 0x03e003e012197812 */ /* 0x000fe200078ec0ff */
[-C--:B------:R-:W-:Y:S01]  /*60c0*/  HFMA2 R9, R24, R3.reuse.H1_H1, -48, -48 ;  /* 0xd200d20018097431 */ /* 0x080fe20000060003 */
[----:B------:R-:W-:Y:S01]  /*60d0*/  LOP3.LUT R24, R20, 0x3e003e0, RZ, 0xc0, !PT ;  /* 0x03e003e014187812 */ /* 0x000fe200078ec0ff */
[-C--:B------:R-:W-:Y:S01]  /*60e0*/  HFMA2 R11, R44, R3.reuse.H1_H1, -48, -48 ;  /* 0xd200d2002c0b7431 */ /* 0x080fe20000060003 */
[----:B------:R-:W-:Y:S01]  /*60f0*/  LOP3.LUT R28, R25, 0x64006400, RZ, 0xfc, !PT ;  /* 0x64006400191c7812 */ /* 0x000fe200078efcff */
[----:B------:R-:W-:-:S02]  /*6100*/  HFMA2 R47, R26, R3.H1_H1, -48, -48 ;  /* 0xd200d2001a2f7431 */ /* 0x000fc40000060003 */
[-C--:B------:R-:W-:Y:S02]  /*6110*/  HFMA2 R46, R9, R31.reuse, R10 ;  /* 0x0000001f092e7231 */ /* 0x080fe4000000000a */
[-C--:B------:R-:W-:Y:S01]  /*6120*/  HFMA2 R44, R11, R31.reuse, R30 ;  /* 0x0000001f0b2c7231 */ /* 0x080fe2000000001e */
[----:B------:R-:W-:Y:S01]  /*6130*/  LOP3.LUT R26, R22, 0x3e003e0, RZ, 0xc0, !PT ;  /* 0x03e003e0161a7812 */ /* 0x000fe200078ec0ff */
[----:B------:R-:W-:Y:S01]  /*6140*/  HFMA2 R47, R47, R31, R8 ;  /* 0x0000001f2f2f7231 */ /* 0x000fe20000000008 */
[----:B------:R-:W-:Y:S01]  /*6150*/  LOP3.LUT R27, R23, 0x3e003e0, RZ, 0xc0, !PT ;  /* 0x03e003e0171b7812 */ /* 0x000fe200078ec0ff */
[----:B------:R-:W1:Y:S01]  /*6160*/  LDS.128 R8, [UR4+0x20] ;  /* 0x00002004ff087984 */ /* 0x000e620008000c00 */
[----:B------:R-:W-:Y:S01]  /*6170*/  HFMA2 R28, R28, R3.H1_H1, -48, -48 ;  /* 0xd200d2001c1c7431 */ /* 0x000fe20000060003 */
[----:B------:R-:W-:Y:S02]  /*6180*/  LOP3.LUT R50, R26, 0x64006400, RZ, 0xfc, !PT ;  /* 0x640064001a327812 */ /* 0x000fe400078efcff */
[----:B------:R-:W-:Y:S01]  /*6190*/  LOP3.LUT R25, R21, 0x3e003e0, RZ, 0xc0, !PT ;  /* 0x03e003e015197812 */ /* 0x000fe200078ec0ff */
[----:B------:R-:W-:Y:S01]  /*61a0*/  HFMA2 R45, R28, R31, R45 ;  /* 0x0000001f1c2d7231 */ /* 0x000fe2000000002d */
[----:B------:R-:W-:-:S02]  /*61b0*/  LOP3.LUT R28, R24, 0x64006400, RZ, 0xfc, !PT ;  /* 0x64006400181c7812 */ /* 0x000fc400078efcff */
[----:B------:R-:W-:Y:S01]  /*61c0*/  LOP3.LUT R24, R27, 0x64006400, RZ, 0xfc, !PT ;  /* 0x640064001b187812 */ /* 0x000fe200078efcff */
[-C--:B------:R-:W-:Y:S01]  /*61d0*/  HFMA2 R27, R50, R3.reuse.H1_H1, -48, -48 ;  /* 0xd200d200321b7431 */ /* 0x080fe20000060003 */
[----:B------:R-:W-:Y:S01]  /*61e0*/  SHF.R.U32.HI R16, RZ, 0xa, R16 ;  /* 0x0000000aff107819 */ /* 0x000fe20000011610 */
[-C--:B------:R-:W-:Y:S01]  /*61f0*/  HFMA2 R31, R28, R3.reuse.H1_H1, -48, -48 ;  /* 0xd200d2001c1f7431 */ /* 0x080fe20000060003 */
[----:B------:R-:W-:Y:S02]  /*6200*/  LOP3.LUT R30, R25, 0x64006400, RZ, 0xfc, !PT ;  /* 0x64006400191e7812 */ /* 0x000fe400078efcff */
[----:B------:R-:W-:Y:S02]  /*6210*/  SHF.R.U32.HI R17, RZ, 0xa, R17 ;  /* 0x0000000aff117819 */ /* 0x000fe40000011611 */
[----:B------:R-:W-:Y:S01]  /*6220*/  LOP3.LUT R16, R16, 0x1f001f, RZ, 0xc0, !PT ;  /* 0x001f001f10107812 */ /* 0x000fe200078ec0ff */
[----:B------:R-:W-:Y:S01]  /*6230*/  HFMA2 R25, R30, R3.H1_H1, -48, -48 ;  /* 0xd200d2001e197431 */ /* 0x000fe20000060003 */
[----:B------:R-:W-:-:S02]  /*6240*/  LOP3.LUT R17, R17, 0x1f001f, RZ, 0xc0, !PT ;  /* 0x001f001f11117812 */ /* 0x000fc400078ec0ff */
[----:B------:R-:W-:Y:S02]  /*6250*/  LOP3.LUT R16, R16, 0x64006400, RZ, 0xfc, !PT ;  /* 0x6400640010107812 */ /* 0x000fe400078efcff */
[----:B------:R-:W-:Y:S02]  /*6260*/  LOP3.LUT R17, R17, 0x64006400, RZ, 0xfc, !PT ;  /* 0x6400640011117812 */ /* 0x000fe400078efcff */
[----:B------:R-:W-:Y:S02]  /*6270*/  SHF.R.U32.HI R18, RZ, 0xa, R18 ;  /* 0x0000000aff127819 */ /* 0x000fe40000011612 */
[----:B------:R-:W-:Y:S02]  /*6280*/  SHF.R.U32.HI R19, RZ, 0xa, R19 ;  /* 0x0000000aff137819 */ /* 0x000fe40000011613 */
[----:B------:R-:W-:Y:S02]  /*6290*/  LOP3.LUT R18, R18, 0x1f001f, RZ, 0xc0, !PT ;  /* 0x001f001f12127812 */ /* 0x000fe400078ec0ff */
[----:B------:R-:W-:-:S02]  /*62a0*/  LOP3.LUT R19, R19, 0x1f001f, RZ, 0xc0, !PT ;  /* 0x001f001f13137812 */ /* 0x000fc400078ec0ff */
[----:B0-----:R-:W-:Y:S02]  /*62b0*/  PRMT R4, R4, 0x5410, R3 ;  /* 0x0000541004047816 */ /* 0x001fe40000000003 */
[----:B------:R-:W-:-:S05]  /*62c0*/  LOP3.LUT R19, R19, 0x64006400, RZ, 0xfc, !PT ;  /* 0x6400640013137812 */ /* 0x000fca00078efcff */
[----:B------:R-:W-:Y:S01]  /*62d0*/  HADD2 R19, R19, -1040, -1040 ;  /* 0xe410e41013137430 */ /* 0x000fe20000000000 */
[----:B--2---:R-:W-:Y:S02]  /*62e0*/  LOP3.LUT R48, R13, 0x3e003e0, RZ, 0xc0, !PT ;  /* 0x03e003e00d307812 */ /* 0x004fe400078ec0ff */
[----:B------:R-:W-:Y:S02]  /*62f0*/  LOP3.LUT R26, R15, 0x3e003e0, RZ, 0xc0, !PT ;  /* 0x03e003e00f1a7812 */ /* 0x000fe400078ec0ff */
[----:B------:R-:W-:Y:S02]  /*6300*/  LOP3.LUT R48, R48, 0x64006400, RZ, 0xfc, !PT ;  /* 0x6400640030307812 */ /* 0x000fe400078efcff */
[----:B------:R-:W-:Y:S02]  /*6310*/  LOP3.LUT R50, R26, 0x64006400, RZ, 0xfc, !PT ;  /* 0x640064001a327812 */ /* 0x000fe400078efcff */
[----:B------:R-:W-:Y:S01]  /*6320*/  LOP3.LUT R49, R14, 0x3e003e0, RZ, 0xc0, !PT ;  /* 0x03e003e00e317812 */ /* 0x000fe200078ec0ff */
[----:B------:R-:W-:Y:S01]  /*6330*/  HFMA2 R26, R48, R3.H1_H1, -48, -48 ;  /* 0xd200d200301a7431 */ /* 0x000fe20000060003 */
[----:B------:R-:W-:-:S02]  /*6340*/  SHF.R.U32.HI R48, RZ, 0xb, R12 ;  /* 0x0000000bff307819 */ /* 0x000fc4000001160c */
[----:B------:R-:W-:Y:S02]  /*6350*/  LOP3.LUT R30, R49, 0x64006400, RZ, 0xfc, !PT ;  /* 0x64006400311e7812 */ /* 0x000fe400078efcff */
[----:B------:R-:W-:Y:S02]  /*6360*/  SHF.R.U32.HI R49, RZ, 0xb, R13 ;  /* 0x0000000bff317819 */ /* 0x000fe4000001160d */
[----:B------:R-:W-:Y:S02]  /*6370*/  LOP3.LUT R43, R43, 0x100010, R48, 0xf8, !PT ;  /* 0x001000102b2b7812 */ /* 0x000fe400078ef830 */
[----:B------:R-:W-:Y:S02]  /*6380*/  SHF.R.U32.HI R48, RZ, 0xb, R14 ;  /* 0x0000000bff307819 */ /* 0x000fe4000001160e */
[----:B------:R-:W-:Y:S01]  /*6390*/  LOP3.LUT R42, R42, 0x100010, R49, 0xf8, !PT ;  /* 0x001000102a2a7812 */ /* 0x000fe200078ef831 */
[----:B------:R-:W-:Y:S01]  /*63a0*/  HADD2 R49, R16, -1040, -1040 ;  /* 0xe410e41010317430 */ /* 0x000fe20000000000 */
[----:B------:R-:W-:Y:S01]  /*63b0*/  LOP3.LUT R35, R35, 0x100010, R48, 0xf8, !PT ;  /* 0x0010001023237812 */ /* 0x000fe200078ef830 */
[----:B------:R-:W-:Y:S01]  /*63c0*/  HADD2 R48, R17, -1040, -1040 ;  /* 0xe410e41011307430 */ /* 0x000fe20000000000 */
[----:B------:R-:W-:Y:S01]  /*63d0*/  LOP3.LUT R17, R20, 0x1f001f, RZ, 0xc0, !PT ;  /* 0x001f001f14117812 */ /* 0x000fe200078ec0ff */
[-C--:B-1----:R-:W-:Y:S01]  /*63e0*/  HFMA2 R16, R49, R8.reuse, R46 ;  /* 0x0000000831107231 */ /* 0x082fe2000000002e */
[----:B------:R-:W-:Y:S01]  /*63f0*/  LOP3.LUT R46, R18, 0x64006400, RZ, 0xfc, !PT ;  /* 0x64006400122e7812 */ /* 0x000fe200078efcff */
[----:B------:R-:W-:Y:S01]  /*6400*/  HFMA2 R47, R48, R8, R47 ;  /* 0x00000008302f7231 */ /* 0x000fe2000000002f */
[----:B------:R-:W-:-:S02]  /*6410*/  LOP3.LUT R17, R17, 0x64006400, RZ, 0xfc, !PT ;  /* 0x6400640011117812 */ /* 0x000fc400078efcff */
[----:B------:R-:W-:Y:S01]  /*6420*/  LOP3.LUT R18, R21, 0x1f001f, RZ, 0xc0, !PT ;  /* 0x001f001f15127812 */ /* 0x000fe200078ec0ff */
[----:B------:R-:W-:Y:S01]  /*6430*/  HADD2 R46, R46, -1040, -1040 ;  /* 0xe410e4102e2e7430 */ /* 0x000fe20000000000 */
[----:B------:R-:W-:Y:S01]  /*6440*/  SHF.R.U32.HI R48, RZ, 0xb, R15 ;  /* 0x0000000bff307819 */ /* 0x000fe2000001160f */
[----:B------:R-:W-:Y:S01]  /*6450*/  HADD2 R17, R17, -1040, -1040 ;  /* 0xe410e41011117430 */ /* 0x000fe20000000000 */
[----:B------:R-:W-:Y:S01]  /*6460*/  LOP3.LUT R18, R18, 0x64006400, RZ, 0xfc, !PT ;  /* 0x6400640012127812 */ /* 0x000fe200078efcff */
[-C--:B------:R-:W-:Y:S01]  /*6470*/  HFMA2 R46, R46, R8.reuse, R45 ;  /* 0x000000082e2e7231 */ /* 0x080fe2000000002d */
[----:B------:R-:W-:Y:S01]  /*6480*/  LOP3.LUT R41, R41, 0x100010, R48, 0xf8, !PT ;  /* 0x0010001029297812 */ /* 0x000fe200078ef830 */
[-C--:B------:R-:W-:Y:S01]  /*6490*/  HFMA2 R45, R17, R9.reuse, R16 ;  /* 0x00000009112d7231 */ /* 0x080fe20000000010 */
[----:B------:R-:W-:Y:S01]  /*64a0*/  LOP3.LUT R16, R22, 0x1f001f, RZ, 0xc0, !PT ;  /* 0x001f001f16107812 */ /* 0x000fe200078ec0ff */
[----:B------:R-:W-:Y:S01]  /*64b0*/  HADD2 R18, R18, -1040, -1040 ;  /* 0xe410e41012127430 */ /* 0x000fe20000000000 */
[----:B------:R-:W-:Y:S01]  /*64c0*/  LOP3.LUT R17, R23, 0x1f001f, RZ, 0xc0, !PT ;  /* 0x001f001f17117812 */ /* 0x000fe200078ec0ff */
[----:B------:R-:W-:Y:S01]  /*64d0*/  HFMA2 R48, R19, R8, R44 ;  /* 0x0000000813307231 */ /* 0x000fe2000000002c */
[----:B------:R-:W-:Y:S01]  /*64e0*/  LOP3.LUT R16, R16, 0x64006400, RZ, 0xfc, !PT ;  /* 0x6400640010107812 */ /* 0x000fe200078efcff */
[-C--:B------:R-:W-:Y:S01]  /*64f0*/  HFMA2 R8, R18, R9.reuse, R47 ;  /* 0x0000000912087231 */ /* 0x080fe2000000002f */
[----:B------:R-:W-:Y:S01]  /*6500*/  LOP3.LUT R17, R17, 0x64006400, RZ, 0xfc, !PT ;  /* 0x6400640011117812 */ /* 0x000fe200078efcff */
[-C--:B------:R-:W-:Y:S01]  /*6510*/  HFMA2 R45, R31, R10.reuse, R45 ;  /* 0x0000000a1f2d7231 */ /* 0x080fe2000000002d */
[----:B------:R-:W-:Y:S01]  /*6520*/  SHF.R.U32.HI R20, RZ, 0xa, R20 ;  /* 0x0000000aff147819 */ /* 0x000fe20000011614 */
[----:B------:R-:W-:Y:S01]  /*6530*/  HADD2 R47, R16, -1040, -1040 ;  /* 0xe410e410102f7430 */ /* 0x000fe20000000000 */
[----:B------:R-:W-:Y:S01]  /*6540*/  SHF.R.U32.HI R21, RZ, 0xa, R21 ;  /* 0x0000000aff157819 */ /* 0x000fe20000011615 */
[----:B------:R-:W-:Y:S01]  /*6550*/  HADD2 R49, R17, -1040, -1040 ;  /* 0xe410e41011317430 */ /* 0x000fe20000000000 */
[----:B------:R-:W-:Y:S01]  /*6560*/  SHF.R.U32.HI R22, RZ, 0xa, R22 ;  /* 0x0000000aff167819 */ /* 0x000fe20000011616 */
[----:B------:R-:W0:Y:S01]  /*6570*/  LDS.128 R16, [UR4+0x30] ;  /* 0x00003004ff107984 */ /* 0x000e220008000c00 */
[----:B------:R-:W-:Y:S01]  /*6580*/  SHF.R.U32.HI R23, RZ, 0xa, R23 ;  /* 0x0000000aff177819 */ /* 0x000fe20000011617 */
[-C--:B------:R-:W-:Y:S01]  /*6590*/  HFMA2 R44, R47, R9.reuse, R46 ;  /* 0x000000092f2c7231 */ /* 0x080fe2000000002e */
[----:B------:R-:W-:Y:S01]  /*65a0*/  LOP3.LUT R29, R12, 0x3e003e0, RZ, 0xc0, !PT ;  /* 0x03e003e00c1d7812 */ /* 0x000fe200078ec0ff */
[----:B------:R-:W-:Y:S01]  /*65b0*/  HFMA2 R9, R49, R9, R48 ;  /* 0x0000000931097231 */ /* 0x000fe20000000030 */
[----:B------:R-:W-:Y:S01]  /*65c0*/  LOP3.LUT R20, R20, 0x1f001f, RZ, 0xc0, !PT ;  /* 0x001f001f14147812 */ /* 0x000fe200078ec0ff */
[-C--:B------:R-:W-:Y:S01]  /*65d0*/  HFMA2 R8, R25, R10.reuse, R8 ;  /* 0x0000000a19087231 */ /* 0x080fe20000000008 */
[----:B------:R-:W-:Y:S01]  /*65e0*/  LOP3.LUT R21, R21, 0x1f001f, RZ, 0xc0, !PT ;  /* 0x001f001f15157812 */ /* 0x000fe200078ec0ff */
[----:B------:R-:W-:Y:S01]  /*65f0*/  HFMA2 R44, R27, R10, R44 ;  /* 0x0000000a1b2c7231 */ /* 0x000fe2000000002c */
[----:B------:R-:W-:-:S02]  /*6600*/  LOP3.LUT R22, R22, 0x1f001f, RZ, 0xc0, !PT ;  /* 0x001f001f16167812 */ /* 0x000fc400078ec0ff */
[----:B------:R-:W-:Y:S02]  /*6610*/  LOP3.LUT R23, R23, 0x1f001f, RZ, 0xc0, !PT ;  /* 0x001f001f17177812 */ /* 0x000fe400078ec0ff */
[----:B------:R-:W-:Y:S01]  /*6620*/  LOP3.LUT R28, R29, 0x64006400, RZ, 0xfc, !PT ;  /* 0x640064001d1c7812 */ /* 0x000fe200078efcff */
[-C--:B------:R-:W-:Y:S01]  /*6630*/  HFMA2 R29, R24, R3.reuse.H1_H1, -48, -48 ;  /* 0xd200d200181d7431 */ /* 0x080fe20000060003 */
[----:B------:R-:W-:Y:S01]  /*6640*/  LOP3.LUT R47, R14, 0x1f001f, RZ, 0xc0, !PT ;  /* 0x001f001f0e2f7812 */ /* 0x000fe200078ec0ff */
[-C--:B------:R-:W-:Y:S01]  /*6650*/  HFMA2 R24, R30, R3.reuse.H1_H1, -48, -48 ;  /* 0xd200d2001e187431 */ /* 0x080fe20000060003 */
[----:B------:R-:W-:Y:S01]  /*6660*/  LOP3.LUT R20, R20, 0x64006400, RZ, 0xfc, !PT ;  /* 0x6400640014147812 */ /* 0x000fe200078efcff */
[----:B------:R-:W-:Y:S01]  /*6670*/  HFMA2 R9, R29, R10, R9 ;  /* 0x0000000a1d097231 */ /* 0x000fe20000000009 */
[----:B------:R-:W-:Y:S01]  /*6680*/  LOP3.LUT R21, R21, 0x64006400, RZ, 0xfc, !PT ;  /* 0x6400640015157812 */ /* 0x000fe200078efcff */
[----:B------:R-:W-:Y:S01]  /*6690*/  HFMA2 R28, R28, R3.H1_H1, -48, -48 ;  /* 0xd200d2001c1c7431 */ /* 0x000fe20000060003 */
        /* <DEDUP_REMOVED lines=16> */
[----:B------:R-:W-:Y:S01]  /*67a0*/  SHF.R.U32.HI R13, RZ, 0xa, R13 ;  /* 0x0000000aff0d7819 */ /* 0x000fe2000001160d */
[----:B------:R-:W-:Y:S01]  /*67b0*/  HADD2 R47, R47, -1040, -1040 ;  /* 0xe410e4102f2f7430 */ /* 0x000fe20000000000 */
[----:B------:R-:W-:Y:S01]  /*67c0*/  LOP3.LUT R31, R31, 0x64006400, RZ, 0xfc, !PT ;  /* 0x640064001f1f7812 */ /* 0x000fe200078efcff */
[----:B------:R-:W-:Y:S01]  /*67d0*/  HFMA2 R30, R50, R3.H1_H1, -48, -48 ;  /* 0xd200d200321e7431 */ /* 0x000fe20000060003 */
[----:B------:R-:W-:Y:S01]  /*67e0*/  LOP3.LUT R46, R46, 0x64006400, RZ, 0xfc, !PT ;  /* 0x640064002e2e7812 */ /* 0x000fe200078efcff */
[-C--:B0-----:R-:W-:Y:S01]  /*67f0*/  HFMA2 R44, R47, R16.reuse, R44 ;  /* 0x000000102f2c7231 */ /* 0x081fe2000000002c */
[----:B------:R-:W-:Y:S01]  /*6800*/  SHF.R.U32.HI R15, RZ, 0xa, R15 ;  /* 0x0000000aff0f7819 */ /* 0x000fe2000001160f */
        /* <DEDUP_REMOVED lines=47> */
.L_x_4196:
[----:B------:R-:W-:Y:S01]  /*6b00*/  UIADD3 UR4, UPT, UPT, UR4, 0x40, URZ ;  /* 0x0000004004047890 */ /* 0x000fe2000fffe0ff */
[----:B------:R-:W-:Y:S02]  /*6b10*/  MOV R8, R38 ;  /* 0x0000002600087202 */ /* 0x000fe40000000f00 */
[----:B------:R-:W-:Y:S01]  /*6b20*/  MOV R9, R39 ;  /* 0x0000002700097202 */ /* 0x000fe20000000f00 */
[----:B------:R-:W-:Y:S01]  /*6b30*/  IMAD.WIDE R38, R33, 0x4, R36 ;  /* 0x0000000421267825 */ /* 0x000fe200078e0224 */
[----:B------:R-:W-:Y:S07]  /*6b40*/  @!P0 BRA `(.L_x_4197) ;  /* 0xffffffe800948947 */ /* 0x000fee000383ffff */
[----:B------:R-:W-:-:S07]  /*6b50*/  IMAD.WIDE R38, R33, 0x14, R8 ;  /* 0x0000001421267825 */ /* 0x000fce00078e0208 */
.L_x_4195:
[----:B------:R-:W1:Y:S02]  /*6b60*/  LDCU UR5, c[0x0][0x3d4] ;  /* 0x00007a80ff0577ac */ /* 0x000e640008000800 */
[----:B-1---5:R-:W-:-:S04]  /*6b70*/  VIMNMX R16, PT, PT, R34, UR5, PT ;  /* 0x0000000522107c48 */ /* 0x022fc8000bfe0100 */
[----:B------:R-:W-:-:S13]  /*6b80*/  ISETP.GT.AND P0, PT, R16, R7, PT ;  /* 0x000000071000720c */ /* 0x000fda0003f04270 */
[----:B------:R-:W-:Y:S05]  /*6b90*/  @!P0 BRA `(.L_x_4198) ;  /* 0x0000002400488947 */ /* 0x000fea0003800000 */
[----:B------:R-:W1:Y:S01]  /*6ba0*/  S2UR UR5, SR_CTAID.Y ;  /* 0x00000000000579c3 */ /* 0x000e620000002600 */
[----:B------:R-:W-:Y:S01]  /*6bb0*/  NOP ;  /* 0x0000000000007918 */ /* 0x000fe20000000000 */
.L_x_4203:
[----:B------:R-:W1:Y:S01]  /*6bc0*/  LDC R32, c[0x0][0x3a8] ;  /* 0x0000ea00ff207b82 */ /* 0x000e620000000800 */
[----:B------:R-:W-:-:S04]  /*6bd0*/  MOV R8, 0x2c00 ;  /* 0x00002c0000087802 */ /* 0x000fc80000000f00 */
[----:B------:R-:W-:-:S03]  /*6be0*/  PRMT R3, R3, 0x5410, R8 ;  /* 0x0000541003037816 */ /* 0x000fc60000000008 */
[----:B------:R-:W3:Y:S01]  /*6bf0*/  LDC R33, c[0x0][0x3ac] ;  /* 0x0000eb00ff217b82 */ /* 0x000ee20000000800 */
[----:B-1----:R-:W-:Y:S01]  /*6c00*/  ISETP.LE.AND P0, PT, R32, UR5, PT ;  /* 0x0000000520007c0c */ /* 0x002fe2000bf03270 */
[----:B---3--:R-:W-:-:S04]  /*6c10*/  IMAD.WIDE R18, R33, 0x4, R38 ;  /* 0x0000000421127825 */ /* 0x008fc800078e0226 */
[----:B------:R-:W-:-:S08]  /*6c20*/  IMAD.WIDE R14, R33, 0x4, R18 ;  /* 0x00000004210e7825 */ /* 0x000fd000078e0212 */
[----:B------:R-:W-:Y:S05]  /*6c30*/  @P0 BRA `(.L_x_4199) ;  /* 0x00000008003c0947 */ /* 0x000fea0003800000 */
[----:B------:R-:W3:Y:S04]  /*6c40*/  LDG.E.128.CONSTANT R8, desc[UR6][R38.64] ;  /* 0x0000000626087981 */ /* 0x000ee8000c1e9d00 */
[----:B------:R-:W1:Y:S02]  /*6c50*/  LDS.64 R12, [UR4] ;  /* 0x00000004ff0c7984 */ /* 0x000e640008000a00 */
[----:B-1----:R-:W-:Y:S01]  /*6c60*/  HADD2.F32 R28, -RZ, R12.H1_H1 ;  /* 0x3000000cff1c7230 */ /* 0x002fe20000004100 */
[C---:B---3--:R-:W-:Y:S02]  /*6c70*/  LOP3.LUT R21, R9.reuse, 0xf000f, RZ, 0xc0, !PT ;  /* 0x000f000f09157812 */ /* 0x048fe400078ec0ff */
        /* <DEDUP_REMOVED lines=9> */
[----:B--2---:R-:W-:Y:S01]  /*6d10*/  LOP3.LUT R30, R29, 0x64006400, RZ, 0xfc, !PT ;  /* 0x640064001d1e7812 */ /* 0x004fe200078efcff */
        /* <DEDUP_REMOVED lines=8> */
[----:B------:R-:W-:Y:S01]  /*6da0*/  HADD2.F32 R11, -RZ, R41.H0_H0 ;  /* 0x20000029ff0b7230 */ /* 0x000fe20000004100 */
[----:B------:R-:W1:Y:S01]  /*6db0*/  LDS.64 R20, [UR4+0x8] ;  /* 0x00000804ff147984 */ /* 0x000e620008000a00 */
[----:B------:R-:W-:Y:S01]  /*6dc0*/  HADD2.F32 R9, -RZ, R31.H0_H0 ;  /* 0x2000001fff097230 */ /* 0x000fe20000004100 */
[----:B------:R-:W-:Y:S01]  /*6dd0*/  LOP3.LUT R25, R10, 0xf000f0, RZ, 0xc0, !PT ;  /* 0x00f000f00a197812 */ /* 0x000fe200078ec0ff */
[----:B------:R-:W-:-:S02]  /*6de0*/  HADD2.F32 R35, -RZ, R37.H0_H0 ;  /* 0x20000025ff237230 */ /* 0x000fc40000004100 */
[C---:B------:R-:W-:Y:S01]  /*6df0*/  FFMA.FTZ R40, R8.reuse, R11, RZ ;  /* 0x0000000b08287223 */ /* 0x040fe200000100ff */
[--C-:B------:R-:W-:Y:S02]  /*6e00*/  HADD2.F32 R12, -RZ, R13.reuse.H0_H0 ;  /* 0x2000000dff0c7230 */ /* 0x100fe40000004100 */
[----:B------:R-:W-:Y:S01]  /*6e10*/  FFMA.FTZ R36, R9, R8, RZ ;  /* 0x0000000809247223 */ /* 0x000fe200000100ff */
[----:B------:R-:W-:Y:S02]  /*6e20*/  HADD2.F32 R29, -RZ, R13.H1_H1 ;  /* 0x3000000dff1d7230 */ /* 0x000fe40000004100 */
[----:B------:R-:W-:Y:S01]  /*6e30*/  FFMA.FTZ R35, R8, R35, RZ ;  /* 0x0000002308237223 */ /* 0x000fe200000100ff */
[----:B------:R-:W-:Y:S01]  /*6e40*/  HADD2.F32 R13, -RZ, R30.H0_H0 ;  /* 0x2000001eff0d7230 */ /* 0x000fe20000004100 */
[----:B------:R-:W-:Y:S01]  /*6e50*/  LOP3.LUT R24, R24, 0x64006400, RZ, 0xfc, !PT ;  /* 0x6400640018187812 */ /* 0x000fe200078efcff */
[----:B------:R-:W-:Y:S01]  /*6e60*/  HADD2.F32 R31, -RZ, R31.H1_H1 ;  /* 0x3000001fff1f7230 */ /* 0x000fe20000004100 */
[----:B------:R-:W-:Y:S01]  /*6e70*/  LOP3.LUT R26, R26, 0x64006400, RZ, 0xfc, !PT ;  /* 0x640064001a1a7812 */ /* 0x000fe200078efcff */
[----:B------:R-:W-:-:S02]  /*6e80*/  HADD2.F32 R11, -RZ, R37.H1_H1 ;  /* 0x30000025ff0b7230 */ /* 0x000fc40000004100 */
[----:B------:R-:W-:Y:S01]  /*6e90*/  FFMA.FTZ R13, R8, R13, RZ ;  /* 0x0000000d080d7223 */ /* 0x000fe200000100ff */
[----:B------:R-:W-:Y:S01]  /*6ea0*/  LOP3.LUT R8, R27, 0x64006400, RZ, 0xfc, !PT ;  /* 0x640064001b087812 */ /* 0x000fe200078efcff */
[----:B------:R-:W-:Y:S01]  /*6eb0*/  FFMA.FTZ R9, R31, R28, R36 ;  /* 0x0000001c1f097223 */ /* 0x000fe20000010024 */
[----:B------:R-:W-:Y:S01]  /*6ec0*/  LOP3.LUT R36, R25, 0x64006400, RZ, 0xfc, !PT ;  /* 0x6400640019247812 */ /* 0x000fe200078efcff */
[----:B------:R-:W-:Y:S01]  /*6ed0*/  FFMA.FTZ R11, R28, R11, R35 ;  /* 0x0000000b1c0b7223 */ /* 0x000fe20000010023 */
[-C--:B------:R-:W-:Y:S02]  /*6ee0*/  HFMA2 R35, R24, R3.reuse.H1_H1, -72, -72 ;  /* 0xd480d48018237431 */ /* 0x080fe40000060003 */
[----:B------:R-:W-:Y:S02]  /*6ef0*/  HADD2.F32 R31, -RZ, R41.H1_H1 ;  /* 0x30000029ff1f7230 */ /* 0x000fe40000004100 */
[----:B------:R-:W-:Y:S02]  /*6f00*/  HFMA2 R27, R8, R3.H1_H1, -72, -72 ;  /* 0xd480d480081b7431 */ /* 0x000fe40000060003 */
[----:B------:R-:W-:-:S02]  /*6f10*/  HADD2.F32 R25, -RZ, R30.H1_H1 ;  /* 0x3000001eff197230 */ /* 0x000fc40000004100 */
[-C--:B------:R-:W-:Y:S02]  /*6f20*/  HFMA2 R36, R36, R3.reuse.H1_H1, -72, -72 ;  /* 0xd480d48024247431 */ /* 0x080fe40000060003 */
[----:B------:R-:W-:Y:S02]  /*6f30*/  HADD2.F32 R24, -RZ, R35.H0_H0 ;  /* 0x20000023ff187230 */ /* 0x000fe40000004100 */
[----:B------:R-:W-:Y:S02]  /*6f40*/  HFMA2 R37, R26, R3.H1_H1, -72, -72 ;  /* 0xd480d4801a257431 */ /* 0x000fe40000060003 */
[----:B------:R-:W-:Y:S02]  /*6f50*/  HADD2.F32 R8, -RZ, R27.H0_H0 ;  /* 0x2000001bff087230 */ /* 0x000fe40000004100 */
[----:B------:R-:W-:Y:S01]  /*6f60*/  FFMA.FTZ R31, R28, R31, R40 ;  /* 0x0000001f1c1f7223 */ /* 0x000fe20000010028 */
[----:B------:R-:W-:Y:S02]  /*6f70*/  HADD2.F32 R30, -RZ, R36.H0_H0 ;  /* 0x20000024ff1e7230 */ /* 0x000fe40000004100 */
[----:B------:R-:W-:Y:S01]  /*6f80*/  FFMA.FTZ R26, R12, R24, R11 ;  /* 0x000000180c1a7223 */ /* 0x000fe2000001000b */
[----:B------:R-:W-:-:S02]  /*6f90*/  HADD2.F32 R11, -RZ, R37.H0_H0 ;  /* 0x20000025ff0b7230 */ /* 0x000fc40000004100 */
[----:B------:R-:W-:Y:S01]  /*6fa0*/  FFMA.FTZ R13, R28, R25, R13 ;  /* 0x000000191c0d7223 */ /* 0x000fe2000001000d */
[----:B------:R-:W-:Y:S01]  /*6fb0*/  FFMA.FTZ R9, R8, R12, R9 ;  /* 0x0000000c08097223 */ /* 0x000fe20000010009 */
[C---:B------:R-:W-:Y:S01]  /*6fc0*/  FFMA.FTZ R31, R12.reuse, R30, R31 ;  /* 0x0000001e0c1f7223 */ /* 0x040fe2000001001f */
[----:B------:R-:W-:Y:S02]  /*6fd0*/  HADD2.F32 R8, -RZ, R27.H1_H1 ;  /* 0x3000001bff087230 */ /* 0x000fe40000004100 */
[----:B------:R-:W-:Y:S01]  /*6fe0*/  FFMA.FTZ R13, R12, R11, R13 ;  /* 0x0000000b0c0d7223 */ /* 0x000fe2000001000d */
[----:B------:R-:W-:Y:S01]  /*6ff0*/  HADD2.F32 R24, -RZ, R35.H1_H1 ;  /* 0x30000023ff187230 */ /* 0x000fe20000004100 */
[----:B------:R-:W-:Y:S01]  /*7000*/  SHF.R.U32.HI R10, RZ, 0x8, R10 ;  /* 0x00000008ff0a7819 */ /* 0x000fe2000001160a */
[----:B------:R-:W-:Y:S02]  /*7010*/  HADD2.F32 R30, -RZ, R37.H1_H1 ;  /* 0x30000025ff1e7230 */ /* 0x000fe40000004100 */
[----:B------:R-:W-:Y:S01]  /*7020*/  FFMA.FTZ R11, R8, R29, R9 ;  /* 0x0000001d080b7223 */ /* 0x000fe20000010009 */
[----:B------:R-:W-:Y:S01]  /*7030*/  LOP3.LUT R8, R17, 0xf000f, RZ, 0xc0, !PT ;  /* 0x000f000f11087812 */ /* 0x000fe200078ec0ff */
[C---:B------:R-:W-:Y:S01]  /*7040*/  FFMA.FTZ R12, R29.reuse, R24, R26 ;  /* 0x000000181d0c7223 */ /* 0x040fe2000001001a */
[----:B------:R-:W-:Y:S01]  /*7050*/  LOP3.LUT R9, R22, 0xf000f, RZ, 0xc0, !PT ;  /* 0x000f000f16097812 */ /* 0x000fe200078ec0ff */
[----:B------:R-:W-:Y:S01]  /*7060*/  FFMA.FTZ R30, R29, R30, R13 ;  /* 0x0000001e1d1e7223 */ /* 0x000fe2000001000d */
[----:B------:R-:W-:Y:S01]  /*7070*/  LOP3.LUT R13, R10, 0xf000f, RZ, 0xc0, !PT ;  /* 0x000f000f0a0d7812 */ /* 0x000fe200078ec0ff */
[----:B------:R-:W-:Y:S01]  /*7080*/  HADD2.F32 R28, -RZ, R36.H1_H1 ;  /* 0x30000024ff1c7230 */ /* 0x000fe20000004100 */
[----:B------:R-:W-:Y:S01]  /*7090*/  LOP3.LUT R24, R23, 0xf000f, RZ, 0xc0, !PT ;  /* 0x000f000f17187812 */ /* 0x000fe200078ec0ff */
[--C-:B-1----:R-:W-:Y:S01]  /*70a0*/  HADD2.F32 R25, -RZ, R20.reuse.H0_H0 ;  /* 0x20000014ff197230 */ /* 0x102fe20000004100 */
[----:B------:R-:W-:Y:S01]  /*70b0*/  LOP3.LUT R8, R8, 0x64006400, RZ, 0xfc, !PT ;  /* 0x6400640008087812 */ /* 0x000fe200078efcff */
[----:B------:R-:W-:Y:S01]  /*70c0*/  HADD2.F32 R20, -RZ, R20.H1_H1 ;  /* 0x30000014ff147230 */ /* 0x000fe20000004100 */
[----:B------:R-:W-:Y:S01]  /*70d0*/  LOP3.LUT R9, R9, 0x64006400, RZ, 0xfc, !PT ;  /* 0x6400640009097812 */ /* 0x000fe200078efcff */
[----:B------:R-:W-:Y:S01]  /*70e0*/  FFMA.FTZ R28, R29, R28, R31 ;  /* 0x0000001c1d1c7223 */ /* 0x000fe2000001001f */
        /* <DEDUP_REMOVED lines=22> */
[----:B------:R-:W-:-:S02]  /*7250*/  HADD2.F32 R13, -RZ, R26.H1_H1 ;  /* 0x3000001aff0d7230 */ /* 0x000fc40000004100 */
[-C--:B------:R-:W-:Y:S02]  /*7260*/  HFMA2 R26, R12, R3.reuse.H1_H1, -72, -72 ;  /* 0xd480d4800c1a7431 */ /* 0x080fe40000060003 */
[----:B------:R-:W-:Y:S02]  /*7270*/  HADD2.F32 R29, -RZ, R36.H1_H1 ;  /* 0x30000024ff1d7230 */ /* 0x000fe40000004100 */
[C---:B------:R-:W-:Y:S01]  /*7280*/  FFMA.FTZ R25, R20.reuse, R25, R27 ;  /* 0x0000001914197223 */ /* 0x040fe2000001001b */
[----:B------:R-:W-:Y:S01]  /*7290*/  HFMA2 R27, R22, R3.H1_H1, -72, -72 ;  /* 0xd480d480161b7431 */ /* 0x000fe20000060003 */
[----:B------:R-:W-:Y:S01]  /*72a0*/  LOP3.LUT R12, R23, 0x64006400, RZ, 0xfc, !PT ;  /* 0x64006400170c7812 */ /* 0x000fe200078efcff */
[----:B------:R-:W-:Y:S02]  /*72b0*/  HADD2.F32 R17, -RZ, R9.H1_H1 ;  /* 0x30000009ff117230 */ /* 0x000fe40000004100 */
[----:B------:R-:W-:Y:S01]  /*72c0*/  FFMA.FTZ R29, R20, R29, R28 ;  /* 0x0000001d141d7223 */ /* 0x000fe2000001001c */
[----:B------:R-:W-:-:S02]  /*72d0*/  HADD2.F32 R8, -RZ, R21.H0_H0 ;  /* 0x20000015ff087230 */ /* 0x000fc40000004100 */
[-C--:B------:R-:W-:Y:S02]  /*72e0*/  HFMA2 R23, R10, R3.reuse.H1_H1, -72, -72 ;  /* 0xd480d4800a177431 */ /* 0x080fe40000060003 */
[----:B------:R-:W-:Y:S02]  /*72f0*/  HADD2.F32 R9, -RZ, R27.H0_H0 ;  /* 0x2000001bff097230 */ /* 0x000fe40000004100 */
[----:B------:R-:W-:Y:S02]  /*7300*/  HFMA2 R28, R12, R3.H1_H1, -72, -72 ;  /* 0xd480d4800c1c7431 */ /* 0x000fe40000060003 */
[----:B------:R-:W-:Y:S01]  /*7310*/  FFMA.FTZ R13, R13, R20, R24 ;  /* 0x000000140d0d7223 */ /* 0x000fe20000010018 */
[----:B------:R-:W-:Y:S02]  /*7320*/  HADD2.F32 R22, -RZ, R26.H0_H0 ;  /* 0x2000001aff167230 */ /* 0x000fe40000004100 */
[----:B------:R-:W-:Y:S01]  /*7330*/  FFMA.FTZ R11, R20, R17, R11 ;  /* 0x00000011140b7223 */ /* 0x000fe2000001000b */
[----:B------:R-:W-:Y:S01]  /*7340*/  FFMA.FTZ R20, R8, R9, R25 ;  /* 0x0000000908147223 */ /* 0x000fe20000010019 */
[----:B------:R-:W-:-:S02]  /*7350*/  HADD2.F32 R9, -RZ, R23.H0_H0 ;  /* 0x20000017ff097230 */ /* 0x000fc40000004100 */
[----:B------:R-:W-:Y:S02]  /*7360*/  HADD2.F32 R24, -RZ, R28.H0_H0 ;  /* 0x2000001cff187230 */ /* 0x000fe40000004100 */
[----:B------:R-:W-:Y:S01]  /*7370*/  FFMA.FTZ R13, R22, R8, R13 ;  /* 0x00000008160d7223 */ /* 0x000fe2000001000d */
        /* <DEDUP_REMOVED lines=27> */
.L_x_4199:
[----:B------:R-:W-:Y:S05]  /*7530*/  @P0 BRA `(.L_x_4200) ;  /* 0x00000008003c0947 */ /* 0x000fea0003800000 */
[----:B------:R1:W3:Y:S04]  /*7540*/  LDG.E.128.CONSTANT R8, desc[UR6][R18.64] ;  /* 0x0000000612087981 */ /* 0x0002e8000c1e9d00 */
[----:B------:R-:W4:Y:S04]  /*7550*/  LDS.64 R12, [UR4+0x10] ;  /* 0x00001004ff0c7984 */ /* 0x000f280008000a00 */
[----:B-1----:R-:W1:Y:S01]  /*7560*/  LDS.64 R18, [UR4+0x18] ;  /* 0x00001804ff127984 */ /* 0x002e620008000a00 */
[----:B----4-:R-:W-:Y:S02]  /*7570*/  HADD2.F32 R25, -RZ, R12.H1_H1 ;  /* 0x3000000cff197230 */ /* 0x010fe40000004100 */
[----:B------:R-:W-:-:S02]  /*7580*/  HADD2.F32 R22, -RZ, R13.H0_H0 ;  /* 0x2000000dff167230 */ /* 0x000fc40000004100 */
[----:B------:R-:W-:Y:S01]  /*7590*/  HADD2.F32 R13, -RZ, R13.H1_H1 ;  /* 0x3000000dff0d7230 */ /* 0x000fe20000004100 */
[----:B---3--:R-:W-:Y:S02]  /*75a0*/  LOP3.LUT R29, R10, 0xf000f, RZ, 0xc0, !PT ;  /* 0x000f000f0a1d7812 */ /* 0x008fe400078ec0ff */
[----:B------:R-:W-:Y:S02]  /*75b0*/  LOP3.LUT R28, R8, 0xf000f, RZ, 0xc0, !PT ;  /* 0x000f000f081c7812 */ /* 0x000fe400078ec0ff */
[----:B------:R-:W-:Y:S02]  /*75c0*/  LOP3.LUT R24, R10, 0xf000f0, RZ, 0xc0, !PT ;  /* 0x00f000f00a187812 */ /* 0x000fe400078ec0ff */
[----:B------:R-:W-:Y:S02]  /*75d0*/  SHF.R.U32.HI R20, RZ, 0x8, R10 ;  /* 0x00000008ff147819 */ /* 0x000fe4000001160a */
[----:B------:R-:W-:Y:S02]  /*75e0*/  LOP3.LUT R10, R11, 0xf000f, RZ, 0xc0, !PT ;  /* 0x000f000f0b0a7812 */ /* 0x000fe400078ec0ff */
[----:B------:R-:W-:-:S02]  /*75f0*/  LOP3.LUT R29, R29, 0x64006400, RZ, 0xfc, !PT ;  /* 0x640064001d1d7812 */ /* 0x000fc400078efcff */
[----:B--2---:R-:W-:Y:S02]  /*7600*/  LOP3.LUT R27, R8, 0xf000f0, RZ, 0xc0, !PT ;  /* 0x00f000f0081b7812 */ /* 0x004fe400078ec0ff */
[----:B------:R-:W-:Y:S01]  /*7610*/  SHF.R.U32.HI R21, RZ, 0x8, R8 ;  /* 0x00000008ff157819 */ /* 0x000fe20000011608 */
[----:B------:R-:W-:Y:S01]  /*7620*/  HADD2 R37, R29, -1032, -1032 ;  /* 0xe408e4081d257430 */ /* 0x000fe20000000000 */
[C---:B------:R-:W-:Y:S02]  /*7630*/  LOP3.LUT R8, R9.reuse, 0xf000f, RZ, 0xc0, !PT ;  /* 0x000f000f09087812 */ /* 0x040fe400078ec0ff */
        /* <DEDUP_REMOVED lines=8> */
[----:B------:R-:W-:-:S02]  /*76c0*/  HADD2.F32 R9, -RZ, R12.H0_H0 ;  /* 0x2000000cff097230 */ /* 0x000fc40000004100 */
[----:B------:R-:W-:Y:S02]  /*76d0*/  HADD2 R35, R8, -1032, -1032 ;  /* 0xe408e40808237430 */ /* 0x000fe40000000000 */
[----:B------:R-:W-:Y:S01]  /*76e0*/  HADD2.F32 R10, -RZ, R37.H0_H0 ;  /* 0x20000025ff0a7230 */ /* 0x000fe20000004100 */
[----:B------:R-:W-:Y:S01]  /*76f0*/  LOP3.LUT R26, R11, 0xf000f0, RZ, 0xc0, !PT ;  /* 0x00f000f00b1a7812 */ /* 0x000fe200078ec0ff */
[--C-:B------:R-:W-:Y:S01]  /*7700*/  HADD2.F32 R8, -RZ, R30.reuse.H0_H0 ;  /* 0x2000001eff087230 */ /* 0x100fe20000004100 */
[----:B------:R-:W-:Y:S01]  /*7710*/  LOP3.LUT R24, R24, 0x64006400, RZ, 0xfc, !PT ;  /* 0x6400640018187812 */ /* 0x000fe200078efcff */
[----:B------:R-:W-:Y:S02]  /*7720*/  HADD2.F32 R30, -RZ, R30.H1_H1 ;  /* 0x3000001eff1e7230 */ /* 0x000fe40000004100 */
[----:B------:R-:W-:Y:S01]  /*7730*/  FFMA.FTZ R31, R9, R10, RZ ;  /* 0x0000000a091f7223 */ /* 0x000fe200000100ff */
[----:B------:R-:W-:Y:S01]  /*7740*/  LOP3.LUT R10, R23, 0x64006400, RZ, 0xfc, !PT ;  /* 0x64006400170a7812 */ /* 0x000fe200078efcff */
[----:B------:R-:W-:Y:S01]  /*7750*/  FFMA.FTZ R29, R8, R9, RZ ;  /* 0x00000009081d7223 */ /* 0x000fe200000100ff */
[----:B------:R-:W-:Y:S01]  /*7760*/  HADD2.F32 R36, -RZ, R35.H0_H0 ;  /* 0x20000023ff247230 */ /* 0x000fe20000004100 */
[----:B------:R-:W-:Y:S01]  /*7770*/  LOP3.LUT R8, R27, 0x64006400, RZ, 0xfc, !PT ;  /* 0x640064001b087812 */ /* 0x000fe200078efcff */
[----:B------:R-:W-:-:S02]  /*7780*/  HADD2.F32 R12, -RZ, R28.H0_H0 ;  /* 0x2000001cff0c7230 */ /* 0x000fc40000004100 */
[----:B------:R-:W-:Y:S01]  /*7790*/  FFMA.FTZ R29, R30, R25, R29 ;  /* 0x000000191e1d7223 */ /* 0x000fe2000001001d */
[-C--:B------:R-:W-:Y:S02]  /*77a0*/  HFMA2 R27, R10, R3.reuse.H1_H1, -72, -72 ;  /* 0xd480d4800a1b7431 */ /* 0x080fe40000060003 */
[----:B------:R-:W-:Y:S01]  /*77b0*/  HADD2.F32 R30, -RZ, R35.H1_H1 ;  /* 0x30000023ff1e7230 */ /* 0x000fe20000004100 */
[----:B------:R-:W-:Y:S01]  /*77c0*/  LOP3.LUT R26, R26, 0x64006400, RZ, 0xfc, !PT ;  /* 0x640064001a1a7812 */ /* 0x000fe200078efcff */
[C---:B------:R-:W-:Y:S01]  /*77d0*/  FFMA.FTZ R36, R9.reuse, R36, RZ ;  /* 0x0000002409247223 */ /* 0x040fe200000100ff */
[----:B------:R-:W-:Y:S02]  /*77e0*/  HFMA2 R23, R8, R3.H1_H1, -72, -72 ;  /* 0xd480d48008177431 */ /* 0x000fe40000060003 */
[----:B------:R-:W-:Y:S02]  /*77f0*/  HADD2.F32 R28, -RZ, R28.H1_H1 ;  /* 0x3000001cff1c7230 */ /* 0x000fe40000004100 */
[----:B------:R-:W-:Y:S01]  /*7800*/  FFMA.FTZ R12, R9, R12, RZ ;  /* 0x0000000c090c7223 */ /* 0x000fe200000100ff */
[----:B------:R-:W-:-:S02]  /*7810*/  HADD2.F32 R10, -RZ, R27.H0_H0 ;  /* 0x2000001bff0a7230 */ /* 0x000fc40000004100 */
[C---:B------:R-:W-:Y:S01]  /*7820*/  FFMA.FTZ R9, R25.reuse, R30, R36 ;  /* 0x0000001e19097223 */ /* 0x040fe20000010024 */
[-C--:B------:R-:W-:Y:S02]  /*7830*/  HFMA2 R26, R26, R3.reuse.H1_H1, -72, -72 ;  /* 0xd480d4801a1a7431 */ /* 0x080fe40000060003 */
[C---:B------:R-:W-:Y:S01]  /*7840*/  FFMA.FTZ R31, R25.reuse, R40, R31 ;  /* 0x00000028191f7223 */ /* 0x040fe2000001001f */
[----:B------:R-:W-:Y:S02]  /*7850*/  HADD2.F32 R8, -RZ, R23.H0_H0 ;  /* 0x20000017ff087230 */ /* 0x000fe40000004100 */
[----:B------:R-:W-:Y:S01]  /*7860*/  FFMA.FTZ R25, R25, R28, R12 ;  /* 0x0000001c19197223 */ /* 0x000fe2000001000c */
[----:B------:R-:W-:Y:S02]  /*7870*/  HFMA2 R30, R24, R3.H1_H1, -72, -72 ;  /* 0xd480d480181e7431 */ /* 0x000fe40000060003 */
[----:B------:R-:W-:Y:S01]  /*7880*/  FFMA.FTZ R12, R22, R10, R9 ;  /* 0x0000000a160c7223 */ /* 0x000fe20000010009 */
[----:B------:R-:W-:-:S02]  /*7890*/  HADD2.F32 R9, -RZ, R26.H0_H0 ;  /* 0x2000001aff097230 */ /* 0x000fc40000004100 */
[----:B------:R-:W-:Y:S01]  /*78a0*/  FFMA.FTZ R29, R8, R22, R29 ;  /* 0x00000016081d7223 */ /* 0x000fe2000001001d */
[----:B------:R-:W-:Y:S01]  /*78b0*/  HADD2.F32 R8, -RZ, R23.H1_H1 ;  /* 0x30000017ff087230 */ /* 0x000fe20000004100 */
[----:B------:R-:W-:Y:S01]  /*78c0*/  SHF.R.U32.HI R11, RZ, 0x8, R11 ;  /* 0x00000008ff0b7819 */ /* 0x000fe2000001160b */
        /* <DEDUP_REMOVED lines=17> */
[----:B------:R-:W-:Y:S01]  /*79e0*/  HADD2 R28, R8, -1032, -1032 ;  /* 0xe408e408081c7430 */ /* 0x000fe20000000000 */
[----:B------:R-:W-:Y:S01]  /*79f0*/  LOP3.LUT R12, R12, 0x64006400, RZ, 0xfc, !PT ;  /* 0x640064000c0c7812 */ /* 0x000fe200078efcff */
[----:B------:R-:W-:Y:S02]  /*7a00*/  HADD2 R30, R9, -1032, -1032 ;  /* 0xe408e408091e7430 */ /* 0x000fe40000000000 */
[----:B-1----:R-:W-:Y:S02]  /*7a10*/  HADD2.F32 R13, -RZ, R18.H0_H0 ;  /* 0x20000012ff0d7230 */ /* 0x002fe40000004100 */
        /* <DEDUP_REMOVED lines=10> */
[----:B------:R-:W-:Y:S01]  /*7ac0*/  FFMA.FTZ R24, R13, R23, R24 ;  /* 0x000000170d187223 */ /* 0x000fe20000010018 */
[----:B------:R-:W-:Y:S01]  /*7ad0*/  LOP3.LUT R17, R17, 0xf000f0, RZ, 0xc0, !PT ;  /* 0x00f000f011117812 */ /* 0x000fe200078ec0ff */
[----:B------:R-:W-:Y:S01]  /*7ae0*/  FFMA.FTZ R29, R13, R27, R26 ;  /* 0x0000001b0d1d7223 */ /* 0x000fe2000001001a */
[----:B------:R-:W-:Y:S01]  /*7af0*/  HADD2.F32 R13, -RZ, R28.H1_H1 ;  /* 0x3000001cff0d7230 */ /* 0x000fe20000004100 */
[----:B------:R-:W-:Y:S01]  /*7b00*/  LOP3.LUT R20, R20, 0xf000f0, RZ, 0xc0, !PT ;  /* 0x00f000f014147812 */ /* 0x000fe200078ec0ff */
[----:B------:R-:W-:Y:S01]  /*7b10*/  HADD2.F32 R27, -RZ, R31.H1_H1 ;  /* 0x3000001fff1b7230 */ /* 0x000fe20000004100 */
[----:B------:R-:W-:Y:S01]  /*7b20*/  LOP3.LUT R12, R17, 0x64006400, RZ, 0xfc, !PT ;  /* 0x64006400110c7812 */ /* 0x000fe200078efcff */
[----:B------:R-:W-:Y:S02]  /*7b30*/  HADD2.F32 R23, -RZ, R30.H1_H1 ;  /* 0x3000001eff177230 */ /* 0x000fe40000004100 */
[----:B------:R-:W-:Y:S01]  /*7b40*/  FFMA.FTZ R13, R13, R18, R10 ;  /* 0x000000120d0d7223 */ /* 0x000fe2000001000a */
[----:B------:R-:W-:Y:S01]  /*7b50*/  LOP3.LUT R10, R21, 0x64006400, RZ, 0xfc, !PT ;  /* 0x64006400150a7812 */ /* 0x000fe200078efcff */
[----:B------:R-:W-:Y:S01]  /*7b60*/  HADD2.F32 R8, -RZ, R19.H0_H0 ;  /* 0x20000013ff087230 */ /* 0x000fe20000004100 */
[----:B------:R-:W-:Y:S01]  /*7b70*/  LOP3.LUT R11, R11, 0xf000f0, RZ, 0xc0, !PT ;  /* 0x00f000f00b0b7812 */ /* 0x000fe200078ec0ff */
[-C--:B------:R-:W-:Y:S01]  /*7b80*/  HFMA2 R21, R12, R3.reuse.H1_H1, -72, -72 ;  /* 0xd480d4800c157431 */ /* 0x080fe20000060003 */
[----:B------:R-:W-:Y:S01]  /*7b90*/  LOP3.LUT R20, R20, 0x64006400, RZ, 0xfc, !PT ;  /* 0x6400640014147812 */ /* 0x000fe200078efcff */
[----:B------:R-:W-:Y:S01]  /*7ba0*/  HFMA2 R17, R10, R3.H1_H1, -72, -72 ;  /* 0xd480d4800a117431 */ /* 0x000fe20000060003 */
[----:B------:R-:W-:Y:S01]  /*7bb0*/  LOP3.LUT R10, R11, 0x64006400, RZ, 0xfc, !PT ;  /* 0x640064000b0a7812 */ /* 0x000fe200078efcff */
[----:B------:R-:W-:-:S02]  /*7bc0*/  HADD2.F32 R11, -RZ, R9.H1_H1 ;  /* 0x30000009ff0b7230 */ /* 0x000fc40000004100 */
[C---:B------:R-:W-:Y:S01]  /*7bd0*/  FFMA.FTZ R27, R18.reuse, R27, R24 ;  /* 0x0000001b121b7223 */ /* 0x040fe20000010018 */
[----:B------:R-:W-:Y:S02]  /*7be0*/  HADD2.F32 R9, -RZ, R21.H0_H0 ;  /* 0x20000015ff097230 */ /* 0x000fe40000004100 */
[C---:B------:R-:W-:Y:S01]  /*7bf0*/  FFMA.FTZ R23, R18.reuse, R23, R25 ;  /* 0x0000001712177223 */ /* 0x040fe20000010019 */
[-C--:B------:R-:W-:Y:S02]  /*7c00*/  HFMA2 R20, R20, R3.reuse.H1_H1, -72, -72 ;  /* 0xd480d48014147431 */ /* 0x080fe40000060003 */
[----:B------:R-:W-:Y:S02]  /*7c10*/  HADD2.F32 R12, -RZ, R17.H0_H0 ;  /* 0x20000011ff0c7230 */ /* 0x000fe40000004100 */
[----:B------:R-:W-:Y:S02]  /*7c20*/  HFMA2 R24, R10, R3.H1_H1, -72, -72 ;  /* 0xd480d4800a187431 */ /* 0x000fe40000060003 */
[----:B------:R-:W-:Y:S01]  /*7c30*/  FFMA.FTZ R11, R18, R11, R29 ;  /* 0x0000000b120b7223 */ /* 0x000fe2000001001d */
[----:B------:R-:W-:Y:S01]  /*7c40*/  FFMA.FTZ R18, R8, R9, R23 ;  /* 0x0000000908127223 */ /* 0x000fe20000010017 */
[----:B------:R-:W-:-:S02]  /*7c50*/  HADD2.F32 R9, -RZ, R20.H0_H0 ;  /* 0x20000014ff097230 */ /* 0x000fc40000004100 */
[----:B------:R-:W-:Y:S01]  /*7c60*/  FFMA.FTZ R13, R12, R8, R13 ;  /* 0x000000080c0d7223 */ /* 0x000fe2000001000d */
[----:B------:R-:W-:Y:S02]  /*7c70*/  HADD2.F32 R22, -RZ, R24.H0_H0 ;  /* 0x20000018ff167230 */ /* 0x000fe40000004100 */
        /* <DEDUP_REMOVED lines=27> */
.L_x_4200:
[----:B------:R-:W-:Y:S05]  /*7e30*/  @P0 BRA `(.L_x_4201) ;  /* 0x00000008003c0947 */ /* 0x000fea0003800000 */
[----:B------:R-:W3:Y:S04]  /*7e40*/  LDG.E.128.CONSTANT R8, desc[UR6][R14.64] ;  /* 0x000000060e087981 */ /* 0x000ee8000c1e9d00 */
[----:B------:R-:W1:Y:S02]  /*7e50*/  LDS.64 R12, [UR4+0x20] ;  /* 0x00002004ff0c7984 */ /* 0x000e640008000a00 */
[----:B-1----:R-:W-:Y:S02]  /*7e60*/  HADD2.F32 R25, -RZ, R12.H1_H1 ;  /* 0x3000000cff197230 */ /* 0x002fe40000004100 */
[--C-:B------:R-:W-:Y:S02]  /*7e70*/  HADD2.F32 R22, -RZ, R13.reuse.H0_H0 ;  /* 0x2000000dff167230 */ /* 0x100fe40000004100 */
[----:B------:R-:W-:Y:S01]  /*7e80*/  HADD2.F32 R13, -RZ, R13.H1_H1 ;  /* 0x3000000dff0d7230 */ /* 0x000fe20000004100 */
[----:B---3--:R-:W-:-:S02]  /*7e90*/  LOP3.LUT R19, R10, 0xf000f, RZ, 0xc0, !PT ;  /* 0x000f000f0a137812 */ /* 0x008fc400078ec0ff */
[----:B------:R-:W-:Y:S02]  /*7ea0*/  LOP3.LUT R18, R8, 0xf000f, RZ, 0xc0, !PT ;  /* 0x000f000f08127812 */ /* 0x000fe400078ec0ff */
[----:B------:R-:W-:Y:S02]  /*7eb0*/  LOP3.LUT R24, R10, 0xf000f0, RZ, 0xc0, !PT ;  /* 0x00f000f00a187812 */ /* 0x000fe400078ec0ff */
[----:B------:R-:W-:Y:S02]  /*7ec0*/  SHF.R.U32.HI R20, RZ, 0x8, R10 ;  /* 0x00000008ff147819 */ /* 0x000fe4000001160a */
[----:B------:R-:W-:Y:S02]  /*7ed0*/  LOP3.LUT R10, R11, 0xf000f, RZ, 0xc0, !PT ;  /* 0x000f000f0b0a7812 */ /* 0x000fe400078ec0ff */
[----:B------:R-:W-:Y:S02]  /*7ee0*/  LOP3.LUT R19, R19, 0x64006400, RZ, 0xfc, !PT ;  /* 0x6400640013137812 */ /* 0x000fe400078efcff */
[----:B--2---:R-:W-:-:S02]  /*7ef0*/  LOP3.LUT R27, R8, 0xf000f0, RZ, 0xc0, !PT ;  /* 0x00f000f0081b7812 */ /* 0x004fc400078ec0ff */
        /* <DEDUP_REMOVED lines=14> */
[----:B------:R-:W1:Y:S01]  /*7fe0*/  LDS.64 R18, [UR4+0x28] ;  /* 0x00002804ff127984 */ /* 0x000e620008000a00 */
        /* <DEDUP_REMOVED lines=17> */
[----:B------:R-:W-:Y:S01]  /*8100*/  LOP3.LUT R24, R24, 0x64006400, RZ, 0xfc, !PT ;  /* 0x6400640018187812 */ /* 0x000fe200078efcff */
        /* <DEDUP_REMOVED lines=98> */
.L_x_4201:
[----:B------:R-:W-:Y:S01]  /*8730*/  MOV R18, R38 ;  /* 0x0000002600127202 */ /* 0x000fe20000000f00 */
[----:B------:R-:W-:Y:S01]  /*8740*/  IMAD.WIDE R14, R33, 0x4, R14 ;  /* 0x00000004210e7825 */ /* 0x000fe200078e020e */
[----:B------:R-:W-:Y:S01]  /*8750*/  MOV R19, R39 ;  /* 0x0000002700137202 */ /* 0x000fe20000000f00 */
[----:B------:R-:W-:Y:S06]  /*8760*/  @P0 BRA `(.L_x_4202) ;  /* 0x00000008003c0947 */ /* 0x000fec0003800000 */
[----:B------:R-:W3:Y:S04]  /*8770*/  LDG.E.128.CONSTANT R8, desc[UR6][R14.64] ;  /* 0x000000060e087981 */ /* 0x000ee8000c1e9d00 */
[----:B------:R-:W1:Y:S02]  /*8780*/  LDS.64 R12, [UR4+0x30] ;  /* 0x00003004ff0c7984 */ /* 0x000e640008000a00 */
[----:B-1----:R-:W-:Y:S01]  /*8790*/  HADD2.F32 R25, -RZ, R12.H1_H1 ;  /* 0x3000000cff197230 */ /* 0x002fe20000004100 */
[----:B---3--:R-:W-:Y:S02]  /*87a0*/  LOP3.LUT R28, R10, 0xf000f0, RZ, 0xc0, !PT ;  /* 0x00f000f00a1c7812 */ /* 0x008fe400078ec0ff */
[----:B------:R-:W-:Y:S02]  /*87b0*/  SHF.R.U32.HI R22, RZ, 0x8, R10 ;  /* 0x00000008ff167819 */ /* 0x000fe4000001160a */
[----:B--2---:R-:W-:-:S02]  /*87c0*/  LOP3.LUT R27, R8, 0xf000f0, RZ, 0xc0, !PT ;  /* 0x00f000f0081b7812 */ /* 0x004fc400078ec0ff */
        /* <DEDUP_REMOVED lines=13> */
[----:B------:R-:W-:Y:S01]  /*88a0*/  SHF.R.U32.HI R17, RZ, 0x8, R9 ;  /* 0x00000008ff117819 */ /* 0x000fe20000011609 */
[----:B------:R-:W-:Y:S02]  /*88b0*/  HADD2.F32 R9, -RZ, R12.H0_H0 ;  /* 0x2000000cff097230 */ /* 0x000fe40000004100 */
[----:B------:R-:W-:-:S02]  /*88c0*/  HADD2 R30, R21, -1032, -1032 ;  /* 0xe408e408151e7430 */ /* 0x000fc40000000000 */
[----:B------:R-:W-:Y:S01]  /*88d0*/  HADD2.F32 R10, -RZ, R37.H0_H0 ;  /* 0x20000025ff0a7230 */ /* 0x000fe20000004100 */
[----:B------:R-:W1:Y:S01]  /*88e0*/  LDS.64 R20, [UR4+0x38] ;  /* 0x00003804ff147984 */ /* 0x000e620008000a00 */
[----:B------:R-:W-:Y:S01]  /*88f0*/  HADD2.F32 R8, -RZ, R35.H0_H0 ;  /* 0x20000023ff087230 */ /* 0x000fe20000004100 */
[----:B------:R-:W-:Y:S01]  /*8900*/  LOP3.LUT R26, R11, 0xf000f0, RZ, 0xc0, !PT ;  /* 0x00f000f00b1a7812 */ /* 0x000fe200078ec0ff */
[--C-:B------:R-:W-:Y:S02]  /*8910*/  HADD2.F32 R36, -RZ, R31.reuse.H0_H0 ;  /* 0x2000001fff247230 */ /* 0x100fe40000004100 */
[----:B------:R-:W-:Y:S01]  /*8920*/  FFMA.FTZ R42, R9, R10, RZ ;  /* 0x0000000a092a7223 */ /* 0x000fe200000100ff */
[----:B------:R-:W-:Y:S02]  /*8930*/  HADD2.F32 R38, -RZ, R31.H1_H1 ;  /* 0x3000001fff267230 */ /* 0x000fe40000004100 */
[----:B------:R-:W-:Y:S01]  /*8940*/  FFMA.FTZ R31, R8, R9, RZ ;  /* 0x00000009081f7223 */ /* 0x000fe200000100ff */
[----:B------:R-:W-:Y:S01]  /*8950*/  LOP3.LUT R10, R29, 0x64006400, RZ, 0xfc, !PT ;  /* 0x640064001d0a7812 */ /* 0x000fe200078efcff */
[----:B------:R-:W-:Y:S01]  /*8960*/  FFMA.FTZ R36, R9, R36, RZ ;  /* 0x0000002409247223 */ /* 0x000fe200000100ff */
[----:B------:R-:W-:Y:S01]  /*8970*/  LOP3.LUT R8, R27, 0x64006400, RZ, 0xfc, !PT ;  /* 0x640064001b087812 */ /* 0x000fe200078efcff */
[----:B------:R-:W-:Y:S01]  /*8980*/  HADD2.F32 R12, -RZ, R30.H0_H0 ;  /* 0x2000001eff0c7230 */ /* 0x000fe20000004100 */
[----:B------:R-:W-:Y:S01]  /*8990*/  LOP3.LUT R28, R28, 0x64006400, RZ, 0xfc, !PT ;  /* 0x640064001c1c7812 */ /* 0x000fe200078efcff */
[----:B------:R-:W-:Y:S01]  /*89a0*/  FFMA.FTZ R38, R25, R38, R36 ;  /* 0x0000002619267223 */ /* 0x000fe20000010024 */
[----:B------:R-:W-:Y:S01]  /*89b0*/  LOP3.LUT R26, R26, 0x64006400, RZ, 0xfc, !PT ;  /* 0x640064001a1a7812 */ /* 0x000fe200078efcff */
[----:B------:R-:W-:-:S02]  /*89c0*/  HFMA2 R10, R10, R3.H1_H1, -72, -72 ;  /* 0xd480d4800a0a7431 */ /* 0x000fc40000060003 */
[----:B------:R-:W-:Y:S02]  /*89d0*/  HADD2.F32 R36, -RZ, R35.H1_H1 ;  /* 0x30000023ff247230 */ /* 0x000fe40000004100 */
[-C--:B------:R-:W-:Y:S02]  /*89e0*/  HFMA2 R29, R8, R3.reuse.H1_H1, -72, -72 ;  /* 0xd480d480081d7431 */ /* 0x080fe40000060003 */
[----:B------:R-:W-:Y:S02]  /*89f0*/  HADD2.F32 R40, -RZ, R37.H1_H1 ;  /* 0x30000025ff287230 */ /* 0x000fe40000004100 */
[-C--:B------:R-:W-:Y:S02]  /*8a00*/  HFMA2 R28, R28, R3.reuse.H1_H1, -72, -72 ;  /* 0xd480d4801c1c7431 */ /* 0x080fe40000060003 */
[----:B------:R-:W-:Y:S02]  /*8a10*/  HADD2.F32 R30, -RZ, R30.H1_H1 ;  /* 0x3000001eff1e7230 */ /* 0x000fe40000004100 */
[----:B------:R-:W-:Y:S01]  /*8a20*/  FFMA.FTZ R12, R9, R12, RZ ;  /* 0x0000000c090c7223 */ /* 0x000fe200000100ff */
[----:B------:R-:W-:Y:S01]  /*8a30*/  HFMA2 R26, R26, R3.H1_H1, -72, -72 ;  /* 0xd480d4801a1a7431 */ /* 0x000fe20000060003 */
[----:B------:R-:W-:Y:S01]  /*8a40*/  SHF.R.U32.HI R23, RZ, 0x8, R11 ;  /* 0x00000008ff177819 */ /* 0x000fe2000001160b */
[----:B------:R-:W-:-:S02]  /*8a50*/  HADD2.F32 R11, -RZ, R13.H0_H0 ;  /* 0x2000000dff0b7230 */ /* 0x000fc40000004100 */
[----:B------:R-:W-:Y:S01]  /*8a60*/  FFMA.FTZ R36, R36, R25, R31 ;  /* 0x0000001924247223 */ /* 0x000fe2000001001f */
        /* <DEDUP_REMOVED lines=43> */
[----:B------:R-:W-:Y:S01]  /*8d20*/  HADD2.F32 R27, -RZ, R35.H1_H1 ;  /* 0x30000023ff1b7230 */ /* 0x000fe20000004100 */
[----:B------:R-:W-:Y:S01]  /*8d30*/  LOP3.LUT R10, R17, 0x64006400, RZ, 0xfc, !PT ;  /* 0x64006400110a7812 */ /* 0x000fe200078efcff */
[----:B------:R-:W-:Y:S01]  /*8d40*/  FFMA.FTZ R29, R13, R29, R28 ;  /* 0x0000001d0d1d7223 */ /* 0x000fe2000001001c */
[----:B------:R-:W-:Y:S01]  /*8d50*/  LOP3.LUT R23, R23, 0xf000f0, RZ, 0xc0, !PT ;  /* 0x00f000f017177812 */ /* 0x000fe200078ec0ff */
[----:B------:R-:W-:Y:S01]  /*8d60*/  HADD2.F32 R13, -RZ, R31.H1_H1 ;  /* 0x3000001fff0d7230 */ /* 0x000fe20000004100 */
[----:B------:R-:W-:Y:S01]  /*8d70*/  LOP3.LUT R24, R24, 0x64006400, RZ, 0xfc, !PT ;  /* 0x6400640018187812 */ /* 0x000fe200078efcff */
[----:B------:R-:W-:Y:S01]  /*8d80*/  FFMA.FTZ R27, R20, R27, R26 ;  /* 0x0000001b141b7223 */ /* 0x000fe2000001001a */
[-C--:B------:R-:W-:Y:S01]  /*8d90*/  HFMA2 R26, R10, R3.reuse.H1_H1, -72, -72 ;  /* 0xd480d4800a1a7431 */ /* 0x080fe20000060003 */
[----:B------:R-:W-:Y:S01]  /*8da0*/  LOP3.LUT R22, R22, 0x64006400, RZ, 0xfc, !PT ;  /* 0x6400640016167812 */ /* 0x000fe200078efcff */
[----:B------:R-:W-:Y:S01]  /*8db0*/  HADD2.F32 R11, -RZ, R30.H1_H1 ;  /* 0x3000001eff0b7230 */ /* 0x000fe20000004100 */
[----:B------:R-:W-:Y:S01]  /*8dc0*/  LOP3.LUT R10, R23, 0x64006400, RZ, 0xfc, !PT ;  /* 0x64006400170a7812 */ /* 0x000fe200078efcff */
        /* <DEDUP_REMOVED lines=41> */
.L_x_4202:
[----:B------:R-:W-:Y:S01]  /*9060*/  IADD3 R7, PT, PT, R7, 0x20, RZ ;  /* 0x0000002007077810 */ /* 0x000fe20007ffe0ff */
[----:B------:R-:W-:Y:S01]  /*9070*/  UIADD3 UR4, UPT, UPT, UR4, 0x40, URZ ;  /* 0x0000004004047890 */ /* 0x000fe2000fffe0ff */
[----:B------:R-:W-:Y:S02]  /*9080*/  IMAD.WIDE R38, R33, 0x4, R14 ;  /* 0x0000000421267825 */ /* 0x000fe400078e020e */
[----:B------:R-:W-:-:S13]  /*9090*/  ISETP.GE.AND P0, PT, R7, R16, PT ;  /* 0x000000100700720c */ /* 0x000fda0003f06270 */
[----:B------:R-:W-:Y:S05]  /*90a0*/  @!P0 BRA `(.L_x_4203) ;  /* 0xffffffd800c48947 */ /* 0x000fea000383ffff */
[----:B------:R-:W-:-:S07]  /*90b0*/  IMAD.WIDE R38, R33, 0x10, R18 ;  /* 0x0000001021267825 */ /* 0x000fce00078e0212 */
.L_x_4198:
[----:B------:R-:W1:Y:S02]  /*90c0*/  LDCU UR5, c[0x0][0x3d8] ;  /* 0x00007b00ff0577ac */ /* 0x000e640008000800 */
[----:B-1----:R-:W-:-:S04]  /*90d0*/  VIMNMX R28, PT, PT, R34, UR5, PT ;  /* 0x00000005221c7c48 */ /* 0x002fc8000bfe0100 */
[----:B------:R-:W-:-:S13]  /*90e0*/  ISETP.GT.AND P0, PT, R28, R7, PT ;  /* 0x000000071c00720c */ /* 0x000fda0003f04270 */
[----:B------:R-:W-:Y:S05]  /*90f0*/  @!P0 BRA `(.L_x_4204) ;  /* 0x0000001400148947 */ /* 0x000fea0003800000 */
[----:B------:R-:W1:Y:S01]  /*9100*/  S2UR UR5, SR_CTAID.Y ;  /* 0x00000000000579c3 */ /* 0x000e620000002600 */
[----:B--2---:R-:W-:Y:S02]  /*9110*/  MOV R26, R38 ;  /* 0x00000026001a7202 */ /* 0x004fe40000000f00 */
[----:B------:R-:W-:-:S07]  /*9120*/  MOV R27, R39 ;  /* 0x00000027001b7202 */ /* 0x000fce0000000f00 */
.L_x_4206:
[----:B------:R-:W2:Y:S01]  /*9130*/  LDC.64 R32, c[0x0][0x3a8] ;  /* 0x0000ea00ff207b82 */ /* 0x000ea20000000a00 */
[----:B-----5:R3:W5:Y:S01]  /*9140*/  LDG.E.128.CONSTANT R20, desc[UR6][R26.64] ;  /* 0x000000061a147981 */ /* 0x020762000c1e9d00 */
[----:B--2---:R-:W-:-:S05]  /*9150*/  IMAD.WIDE R8, R33, 0x4, R26 ;  /* 0x0000000421087825 */ /* 0x004fca00078e021a */
[----:B------:R3:W5:Y:S01]  /*9160*/  LDG.E.128.CONSTANT R16, desc[UR6][R8.64] ;  /* 0x0000000608107981 */ /* 0x000762000c1e9d00 */
[----:B-1----:R-:W-:Y:S02]  /*9170*/  ISETP.LE.AND P1, PT, R32, UR5, PT ;  /* 0x0000000520007c0c */ /* 0x002fe4000bf23270 */
[----:B------:R-:W-:Y:S01]  /*9180*/  IADD3 R7, PT, PT, R7, 0x20, RZ ;  /* 0x0000002007077810 */ /* 0x000fe20007ffe0ff */
[----:B------:R-:W-:-:S03]  /*9190*/  IMAD.WIDE R24, R33, 0x4, R8 ;  /* 0x0000000421187825 */ /* 0x000fc600078e0208 */
[----:B------:R-:W-:-:S07]  /*91a0*/  ISETP.GE.AND P0, PT, R7, R28, PT ;  /* 0x0000001c0700720c */ /* 0x000fce0003f06270 */
[----:B---3--:R-:W-:Y:S06]  /*91b0*/  @P1 BRA `(.L_x_4205) ;  /* 0x0000001000cc1947 */ /* 0x008fec0003800000 */
[----:B------:R-:W2:Y:S01]  /*91c0*/  LDG.E.128.CONSTANT R12, desc[UR6][R24.64] ;  /* 0x00000006180c7981 */ /* 0x000ea2000c1e9d00 */
[----:B------:R-:W-:Y:S01]  /*91d0*/  IMAD.MOV.U32 R30, RZ, RZ, 0x2400 ;  /* 0x00002400ff1e7424 */ /* 0x000fe200078e00ff */
[----:B-----5:R-:W-:Y:S01]  /*91e0*/  SHF.R.U32.HI R45, RZ, 0xf, R22 ;  /* 0x0000000fff2d7819 */ /* 0x020fe20000011616 */
[----:B------:R-:W-:Y:S01]  /*91f0*/  HFMA2 R29, -RZ, RZ, 0, 0.125 ;  /* 0x00003000ff1d7431 */ /* 0x000fe200000001ff */
[----:B------:R-:W1:Y:S01]  /*9200*/  LDS.128 R8, [UR4] ;  /* 0x00000004ff087984 */ /* 0x000e620008000c00 */
[----:B------:R-:W-:Y:S02]  /*9210*/  LOP3.LUT R36, R21, 0x380038, RZ, 0xc0, !PT ;  /* 0x0038003815247812 */ /* 0x000fe400078ec0ff */
[----:B------:R-:W-:Y:S02]  /*9220*/  PRMT R3, R3, 0x5410, R30 ;  /* 0x0000541003037816 */ /* 0x000fe4000000001e */
        /* <DEDUP_REMOVED lines=11> */
[----:B------:R-:W-:Y:S02]  /*92e0*/  LOP3.LUT R30, R45, 0x20002, R30, 0xf8, !PT ;  /* 0x000200022d1e7812 */ /* 0x000fe400078ef81e */
[----:B------:R-:W-:Y:S02]  /*92f0*/  LOP3.LUT R22, R22, 0x70007, RZ, 0xc0, !PT ;  /* 0x0007000716167812 */ /* 0x000fe400078ec0ff */
[----:B------:R-:W-:-:S02]  /*9300*/  SHF.R.U32.HI R46, RZ, 0xf, R23 ;  /* 0x0000000fff2e7819 */ /* 0x000fc40000011617 */
[C---:B------:R-:W-:Y:S02]  /*9310*/  LOP3.LUT R21, R23.reuse, 0x380038, RZ, 0xc0, !PT ;  /* 0x0038003817157812 */ /* 0x040fe400078ec0ff */
[----:B------:R-:W-:Y:S02]  /*9320*/  SHF.R.U32.HI R39, RZ, 0x6, R23 ;  /* 0x00000006ff277819 */ /* 0x000fe40000011617 */
[----:B0-----:R-:W-:Y:S02]  /*9330*/  PRMT R4, R4, 0x5410, R29 ;  /* 0x0000541004047816 */ /* 0x001fe4000000001d */
[----:B------:R-:W-:Y:S02]  /*9340*/  LOP3.LUT R45, R36, 0x64006400, RZ, 0xfc, !PT ;  /* 0x64006400242d7812 */ /* 0x000fe400078efcff */
[----:B------:R-:W-:Y:S02]  /*9350*/  LOP3.LUT R23, R23, 0x70007, RZ, 0xc0, !PT ;  /* 0x0007000717177812 */ /* 0x000fe400078ec0ff */
[----:B------:R-:W-:Y:S01]  /*9360*/  LOP3.LUT R42, R42, 0x64006400, RZ, 0xfc, !PT ;  /* 0x640064002a2a7812 */ /* 0x000fe200078efcff */
[----:B------:R-:W-:Y:S01]  /*9370*/  HFMA2 R36, R45, R4.H1_H1, -132, -132 ;  /* 0xd820d8202d247431 */ /* 0x000fe20000060004 */
[----:B------:R-:W-:-:S02]  /*9380*/  LOP3.LUT R41, R41, 0x64006400, RZ, 0xfc, !PT ;  /* 0x6400640029297812 */ /* 0x000fc400078efcff */
[----:B------:R-:W-:Y:S01]  /*9390*/  LOP3.LUT R43, R43, 0x64006400, RZ, 0xfc, !PT ;  /* 0x640064002b2b7812 */ /* 0x000fe200078efcff */
[----:B------:R-:W-:Y:S01]  /*93a0*/  HADD2 R45, R42, -1028, -1028 ;  /* 0xe404e4042a2d7430 */ /* 0x000fe20000000000 */
[----:B------:R-:W-:Y:S01]  /*93b0*/  LOP3.LUT R22, R22, 0x64006400, RZ, 0xfc, !PT ;  /* 0x6400640016167812 */ /* 0x000fe200078efcff */
[----:B------:R-:W-:Y:S01]  /*93c0*/  HFMA2 R42, R41, R4.H1_H1, -132, -132 ;  /* 0xd820d820292a7431 */ /* 0x000fe20000060004 */
[----:B------:R-:W-:Y:S01]  /*93d0*/  LOP3.LUT R23, R23, 0x64006400, RZ, 0xfc, !PT ;  /* 0x6400640017177812 */ /* 0x000fe200078efcff */
[----:B------:R-:W-:Y:S01]  /*93e0*/  HADD2 R41, R43, -1028, -1028 ;  /* 0xe404e4042b297430 */ /* 0x000fe20000000000 */
[----:B------:R-:W-:Y:S01]  /*93f0*/  SHF.R.U32.HI R29, RZ, 0xe, R19 ;  /* 0x0000000eff1d7819 */ /* 0x000fe20000011613 */
[----:B------:R-:W-:Y:S01]  /*9400*/  HADD2 R43, R22, -1028, -1028 ;  /* 0xe404e404162b7430 */ /* 0x000fe20000000000 */
[----:B------:R-:W-:Y:S01]  /*9410*/  LOP3.LUT R46, R46, 0x10001, RZ, 0xc0, !PT ;  /* 0x000100012e2e7812 */ /* 0x000fe200078ec0ff */
[----:B------:R-:W-:Y:S02]  /*9420*/  HADD2 R47, R23, -1028, -1028 ;  /* 0xe404e404172f7430 */ /* 0x000fe40000000000 */
[-C--:B-1----:R-:W-:Y:S01]  /*9430*/  HFMA2 R23, R45, R8.reuse, RZ ;  /* 0x000000082d177231 */ /* 0x082fe200000000ff */
[----:B------:R-:W-:Y:S01]  /*9440*/  LOP3.LUT R45, R21, 0x64006400, RZ, 0xfc, !PT ;  /* 0x64006400152d7812 */ /* 0x000fe200078efcff */
[-C--:B------:R-:W-:Y:S01]  /*9450*/  HFMA2 R22, R43, R8.reuse, RZ ;  /* 0x000000082b167231 */ /* 0x080fe200000000ff */
[----:B------:R-:W-:Y:S01]  /*9460*/  LOP3.LUT R43, R20, 0x64006400, RZ, 0xfc, !PT ;  /* 0x64006400142b7812 */ /* 0x000fe200078efcff */
[-C--:B------:R-:W-:Y:S01]  /*9470*/  HFMA2 R23, R36, R9.reuse, R23 ;  /* 0x0000000924177231 */ /* 0x080fe20000000017 */
[----:B------:R-:W-:Y:S01]  /*9480*/  LOP3.LUT R20, R40, 0x70007, RZ, 0xc0, !PT ;  /* 0x0007000728147812 */ /* 0x000fe200078ec0ff */
[----:B------:R-:W-:Y:S01]  /*9490*/  HFMA2 R41, R41, R8, RZ.H0_H0 ;  /* 0x0000000829297231 */ /* 0x000fe200000400ff */
[----:B------:R-:W-:Y:S01]  /*94a0*/  LOP3.LUT R36, R37, 0x70007, RZ, 0xc0, !PT ;  /* 0x0007000725247812 */ /* 0x000fe200078ec0ff */
[----:B------:R-:W-:Y:S01]  /*94b0*/  HFMA2 R43, R43, R4.H1_H1, -132, -132 ;  /* 0xd820d8202b2b7431 */ /* 0x000fe20000060004 */
[----:B------:R-:W-:Y:S01]  /*94c0*/  LOP3.LUT R20, R20, 0x64006400, RZ, 0xfc, !PT ;  /* 0x6400640014147812 */ /* 0x000fe200078efcff */
[----:B------:R-:W-:Y:S01]  /*94d0*/  HFMA2 R8, R47, R8, RZ.H0_H0 ;  /* 0x000000082f087231 */ /* 0x000fe200000400ff */
[----:B------:R-:W-:Y:S01]  /*94e0*/  LOP3.LUT R21, R38, 0x70007, RZ, 0xc0, !PT ;  /* 0x0007000726157812 */ /* 0x000fe200078ec0ff */
[----:B------:R-:W-:Y:S01]  /*94f0*/  HFMA2 R41, R42, R9, R41 ;  /* 0x000000092a297231 */ /* 0x000fe20000000029 */
[----:B------:R-:W-:Y:S01]  /*9500*/  LOP3.LUT R36, R36, 0x64006400, RZ, 0xfc, !PT ;  /* 0x6400640024247812 */ /* 0x000fe200078efcff */
[----:B------:R-:W-:Y:S01]  /*9510*/  HFMA2 R45, R45, R4.H1_H1, -132, -132 ;  /* 0xd820d8202d2d7431 */ /* 0x000fe20000060004 */
[----:B------:R-:W-:Y:S01]  /*9520*/  LOP3.LUT R21, R21, 0x64006400, RZ, 0xfc, !PT ;  /* 0x6400640015157812 */ /* 0x000fe200078efcff */
[----:B------:R-:W-:Y:S01]  /*9530*/  HADD2 R20, R20, -1028, -1028 ;  /* 0xe404e40414147430 */ /* 0x000fe20000000000 */
[----:B------:R-:W-:Y:S01]  /*9540*/  LOP3.LUT R29, R46, 0x20002, R29, 0xf8, !PT ;  /* 0x000200022e1d7812 */ /* 0x000fe200078ef81d */
[----:B------:R-:W-:-:S02]  /*9550*/  HADD2 R42, R36, -1028, -1028 ;  /* 0xe404e404242a7430 */ /* 0x000fc40000000000 */
[-C--:B------:R-:W-:Y:S02]  /*9560*/  HFMA2 R36, R43, R9.reuse, R22 ;  /* 0x000000092b247231 */ /* 0x080fe40000000016 */
[----:B------:R-:W-:Y:S01]  /*9570*/  HFMA2 R9, R45, R9, R8 ;  /* 0x000000092d097231 */ /* 0x000fe20000000008 */
[----:B------:R-:W-:Y:S01]  /*9580*/  SHF.R.U32.HI R48, RZ, 0xe, R17 ;  /* 0x0000000eff307819 */ /* 0x000fe20000011611 */
[-C--:B------:R-:W-:Y:S02]  /*9590*/  HFMA2 R8, R42, R10.reuse, R23 ;  /* 0x0000000a2a087231 */ /* 0x080fe40000000017 */
[----:B------:R-:W-:Y:S01]  /*95a0*/  HADD2 R43, R21, -1028, -1028 ;  /* 0xe404e404152b7430 */ /* 0x000fe20000000000 */
[----:B------:R-:W-:Y:S01]  /*95b0*/  LOP3.LUT R42, R39, 0x70007, RZ, 0xc0, !PT ;  /* 0x00070007272a7812 */ /* 0x000fe200078ec0ff */
[-C--:B------:R-:W-:Y:S01]  /*95c0*/  HFMA2 R41, R20, R10.reuse, R41 ;  /* 0x0000000a14297231 */ /* 0x080fe20000000029 */
[----:B------:R-:W-:Y:S01]  /*95d0*/  LOP3.LUT R35, R35, 0x10001, RZ, 0xc0, !PT ;  /* 0x0001000123237812 */ /* 0x000fe200078ec0ff */
[----:B------:R-:W0:Y:S01]  /*95e0*/  LDS.128 R20, [UR4+0x10] ;  /* 0x00001004ff147984 */ /* 0x000e220008000c00 */
[----:B------:R-:W-:Y:S01]  /*95f0*/  HFMA2 R36, R43, R10, R36 ;  /* 0x0000000a2b247231 */ /* 0x000fe20000000024 */
[----:B------:R-:W-:-:S02]  /*9600*/  LOP3.LUT R43, R37, 0x380038, RZ, 0xc0, !PT ;  /* 0x00380038252b7812 */ /* 0x000fc400078ec0ff */
[----:B------:R-:W-:Y:S02]  /*9610*/  LOP3.LUT R46, R42, 0x64006400, RZ, 0xfc, !PT ;  /* 0x640064002a2e7812 */ /* 0x000fe400078efcff */
[----:B------:R-:W-:Y:S02]  /*9620*/  LOP3.LUT R42, R40, 0x380038, RZ, 0xc0, !PT ;  /* 0x00380038282a7812 */ /* 0x000fe400078ec0ff */
[----:B------:R-:W-:Y:S01]  /*9630*/  LOP3.LUT R45, R43, 0x64006400, RZ, 0xfc, !PT ;  /* 0x640064002b2d7812 */ /* 0x000fe200078efcff */
[----:B------:R-:W-:Y:S01]  /*9640*/  HADD2 R46, R46, -1028, -1028 ;  /* 0xe404e4042e2e7430 */ /* 0x000fe20000000000 */
[----:B------:R-:W-:Y:S02]  /*9650*/  LOP3.LUT R43, R42, 0x64006400, RZ, 0xfc, !PT ;  /* 0x640064002a2b7812 */ /* 0x000fe400078efcff */
[----:B------:R-:W-:Y:S01]  /*9660*/  LOP3.LUT R35, R35, 0x20002, R48, 0xf8, !PT ;  /* 0x0002000223237812 */ /* 0x000fe200078ef830 */
[----:B------:R-:W-:Y:S01]  /*9670*/  HFMA2 R42, R46, R10, R9 ;  /* 0x0000000a2e2a7231 */ /* 0x000fe20000000009 */
[----:B------:R-:W-:Y:S01]  /*9680*/  LOP3.LUT R48, R39, 0x380038, RZ, 0xc0, !PT ;  /* 0x0038003827307812 */ /* 0x000fe200078ec0ff */
[-C--:B------:R-:W-:Y:S01]  /*9690*/  HFMA2 R10, R43, R4.reuse.H1_H1, -132, -132 ;  /* 0xd820d8202b0a7431 */ /* 0x080fe20000060004 */
[----:B------:R-:W-:Y:S01]  /*96a0*/  SHF.R.U32.HI R31, RZ, 0xe, R16 ;  /* 0x0000000eff1f7819 */ /* 0x000fe20000011610 */
[----:B------:R-:W-:Y:S01]  /*96b0*/  HFMA2 R45, R45, R4.H1_H1, -132, -132 ;  /* 0xd820d8202d2d7431 */ /* 0x000fe20000060004 */
[----:B------:R-:W-:Y:S01]  /*96c0*/  LOP3.LUT R44, R44, 0x10001, RZ, 0xc0, !PT ;  /* 0x000100012c2c7812 */ /* 0x000fe200078ec0ff */
[-C--:B------:R-:W-:Y:S01]  /*96d0*/  HFMA2 R9, R10, R11.reuse, R41 ;  /* 0x0000000b0a097231 */ /* 0x080fe20000000029 */
[----:B------:R-:W-:Y:S01]  /*96e0*/  LOP3.LUT R41, R40, 0x1c001c0, RZ, 0xc0, !PT ;  /* 0x01c001c028297812 */ /* 0x000fe200078ec0ff */
[----:B------:R-:W-:Y:S01]  /*96f0*/  HFMA2 R8, R45, R11, R8 ;  /* 0x0000000b2d087231 */ /* 0x000fe20000000008 */
[----:B------:R-:W-:-:S02]  /*9700*/  LOP3.LUT R49, R48, 0x64006400, RZ, 0xfc, !PT ;  /* 0x6400640030317812 */ /* 0x000fc400078efcff */
[----:B------:R-:W-:Y:S02]  /*9710*/  LOP3.LUT R31, R44, 0x20002, R31, 0xf8, !PT ;  /* 0x000200022c1f7812 */ /* 0x000fe400078ef81f */
[----:B------:R-:W-:Y:S01]  /*9720*/  LOP3.LUT R48, R41, 0x64006400, RZ, 0xfc, !PT ;  /* 0x6400640029307812 */ /* 0x000fe200078efcff */
[----:B------:R-:W-:Y:S01]  /*9730*/  HFMA2 R49, R49, R4.H1_H1, -132, -132 ;  /* 0xd820d82031317431 */ /* 0x000fe20000060004 */
[----:B------:R-:W-:Y:S02]  /*9740*/  LOP3.LUT R44, R38, 0x380038, RZ, 0xc0, !PT ;  /* 0x00380038262c7812 */ /* 0x000fe400078ec0ff */
[----:B------:R-:W-:Y:S01]  /*9750*/  LOP3.LUT R37, R37, 0x1c001c0, RZ, 0xc0, !PT ;  /* 0x01c001c025257812 */ /* 0x000fe200078ec0ff */
[----:B------:R-:W-:Y:S01]  /*9760*/  HFMA2 R50, R48, R3.H1_H1, -20, -20 ;  /* 0xcd00cd0030327431 */ /* 0x000fe20000060003 */
[----:B------:R-:W-:Y:S01]  /*9770*/  LOP3.LUT R47, R44, 0x64006400, RZ, 0xfc, !PT ;  /* 0x640064002c2f7812 */ /* 0x000fe200078efcff */
[----:B------:R-:W-:Y:S01]  /*9780*/  HFMA2 R42, R49, R11, R42 ;  /* 0x0000000b312a7231 */ /* 0x000fe2000000002a */
[----:B------:R-:W-:-:S02]  /*9790*/  LOP3.LUT R48, R37, 0x64006400, RZ, 0xfc, !PT ;  /* 0x6400640025307812 */ /* 0x000fc400078efcff */
[----:B------:R-:W-:Y:S01]  /*97a0*/  LOP3.LUT R38, R38, 0x1c001c0, RZ, 0xc0, !PT ;  /* 0x01c001c026267812 */ /* 0x000fe200078ec0ff */
[----:B------:R-:W-:Y:S01]  /*97b0*/  HFMA2 R47, R47, R4.H1_H1, -132, -132 ;  /* 0xd820d8202f2f7431 */ /* 0x000fe20000060004 */
[----:B------:R-:W-:Y:S01]  /*97c0*/  LOP3.LUT R39, R39, 0x1c001c0, RZ, 0xc0, !PT ;  /* 0x01c001c027277812 */ /* 0x000fe200078ec0ff */
[----:B------:R-:W-:Y:S01]  /*97d0*/  HFMA2 R37, R48, R3.H1_H1, -20, -20 ;  /* 0xcd00cd0030257431 */ /* 0x000fe20000060003 */
[----:B------:R-:W-:Y:S01]  /*97e0*/  LOP3.LUT R46, R17, 0x70007, RZ, 0xc0, !PT ;  /* 0x00070007112e7812 */ /* 0x000fe200078ec0ff */
[----:B------:R-:W-:Y:S01]  /*97f0*/  HFMA2 R10, R47, R11, R36 ;  /* 0x0000000b2f0a7231 */ /* 0x000fe20000000024 */
[----:B------:R-:W-:Y:S01]  /*9800*/  LOP3.LUT R44, R16, 0x70007, RZ, 0xc0, !PT ;  /* 0x00070007102c7812 */ /* 0x000fe200078ec0ff */
[-C--:B0-----:R-:W-:Y:S01]  /*9810*/  HFMA2 R8, R37, R20.reuse, R8 ;  /* 0x0000001425087231 */ /* 0x081fe20000000008 */
[----:B------:R-:W-:Y:S01]  /*9820*/  LOP3.LUT R38, R38, 0x64006400, RZ, 0xfc, !PT ;  /* 0x6400640026267812 */ /* 0x000fe200078efcff */
[----:B------:R-:W-:Y:S01]  /*9830*/  HFMA2 R9, R50, R20, R9 ;  /* 0x0000001432097231 */ /* 0x000fe20000000009 */
[----:B------:R-:W-:-:S02]  /*9840*/  LOP3.LUT R48, R39, 0x64006400, RZ, 0xfc, !PT ;  /* 0x6400640027307812 */ /* 0x000fc400078efcff */
[----:B------:R-:W-:Y:S01]  /*9850*/  LOP3.LUT R46, R46, 0x64006400, RZ, 0xfc, !PT ;  /* 0x640064002e2e7812 */ /* 0x000fe200078efcff */
[-C--:B------:R-:W-:Y:S01]  /*9860*/  HFMA2 R37, R38, R3.reuse.H1_H1, -20, -20 ;  /* 0xcd00cd0026257431 */ /* 0x080fe20000060003 */
[----:B------:R-:W-:Y:S01]  /*9870*/  LOP3.LUT R11, R16, 0x380038, RZ, 0xc0, !PT ;  /* 0x00380038100b7812 */ /* 0x000fe200078ec0ff */
[----:B------:R-:W-:Y:S01]  /*9880*/  HFMA2 R47, R48, R3.H1_H1, -20, -20 ;  /* 0xcd00cd00302f7431 */ /* 0x000fe20000060003 */
        /* <DEDUP_REMOVED lines=8> */
[C---:B------:R-:W-:Y:S01]  /*9910*/  LOP3.LUT R40, R18.reuse, 0x380038, RZ, 0xc0, !PT ;  /* 0x0038003812287812 */ /* 0x040fe200078ec0ff */
[-C--:B------:R-:W-:Y:S01]  /*9920*/  HFMA2 R20, R39, R21.reuse, R8 ;  /* 0x0000001527147231 */ /* 0x080fe20000000008 */
[----:B------:R-:W-:Y:S01]  /*9930*/  SHF.R.U32.HI R17, RZ, 0x6, R18 ;  /* 0x00000006ff117819 */ /* 0x000fe20000011612 */
[----:B------:R-:W-:Y:S01]  /*9940*/  HFMA2 R38, R38, R21, R9 ;  /* 0x0000001526267231 */ /* 0x000fe20000000009 */
        /* <DEDUP_REMOVED lines=8> */
[----:B------:R-:W0:Y:S01]  /*99d0*/  LDS.128 R8, [UR4+0x20] ;  /* 0x00002004ff087984 */ /* 0x000e220008000c00 */
        /* <DEDUP_REMOVED lines=8> */
[----:B------:R-:W-:Y:S01]  /*9a60*/  HFMA2 R37, R44, R21, R37 ;  /* 0x000000152c257231 */ /* 0x000fe20000000025 */
[----:B------:R-:W-:Y:S01]  /*9a70*/  LOP3.LUT R40, R17, 0x70007, RZ, 0xc0, !PT ;  /* 0x0007000711287812 */ /* 0x000fe200078ec0ff */
[-C--:B------:R-:W-:Y:S01]  /*9a80*/  HFMA2 R43, R43, R4.reuse.H1_H1, -132, -132 ;  /* 0xd820d8202b2b7431 */ /* 0x080fe20000060004 */
[----:B------:R-:W-:Y:S01]  /*9a90*/  LOP3.LUT R21, R16, 0x70007, RZ, 0xc0, !PT ;  /* 0x0007000710157812 */ /* 0x000fe200078ec0ff */
[-C--:B------:R-:W-:Y:S01]  /*9aa0*/  HFMA2 R44, R39, R4.reuse.H1_H1, -132, -132 ;  /* 0xd820d820272c7431 */ /* 0x080fe20000060004 */
[----:B------:R-:W-:Y:S01]  /*9ab0*/  LOP3.LUT R19, R19, 0x64006400, RZ, 0xfc, !PT ;  /* 0x6400640013137812 */ /* 0x000fe200078efcff */
[----:B------:R-:W-:Y:S01]  /*9ac0*/  HFMA2 R41, R41, R4.H1_H1, -132, -132 ;  /* 0xd820d82029297431 */ /* 0x000fe20000060004 */
[----:B------:R-:W-:Y:S01]  /*9ad0*/  LOP3.LUT R40, R40, 0x64006400, RZ, 0xfc, !PT ;  /* 0x6400640028287812 */ /* 0x000fe200078efcff */
[----:B------:R-:W-:Y:S01]  /*9ae0*/  HFMA2 R20, R43, R22, R20 ;  /* 0x000000162b147231 */ /* 0x000fe20000000014 */
[----:B------:R-:W-:Y:S01]  /*9af0*/  LOP3.LUT R21, R21, 0x64006400, RZ, 0xfc, !PT ;  /* 0x6400640015157812 */ /* 0x000fe200078efcff */
[----:B------:R-:W-:-:S02]  /*9b00*/  HADD2 R19, R19, -1028, -1028 ;  /* 0xe404e40413137430 */ /* 0x000fc40000000000 */
[-C--:B------:R-:W-:Y:S02]  /*9b10*/  HFMA2 R37, R44, R22.reuse, R37 ;  /* 0x000000162c257231 */ /* 0x080fe40000000025 */
[----:B------:R-:W-:Y:S01]  /*9b20*/  HFMA2 R42, R41, R22, R42 ;  /* 0x00000016292a7231 */ /* 0x000fe2000000002a */
[----:B------:R-:W-:Y:S01]  /*9b30*/  LOP3.LUT R22, R18, 0x70007, RZ, 0xc0, !PT ;  /* 0x0007000712167812 */ /* 0x000fe200078ec0ff */
[----:B------:R-:W-:Y:S02]  /*9b40*/  HADD2 R40, R40, -1028, -1028 ;  /* 0xe404e40428287430 */ /* 0x000fe40000000000 */
[-C--:B------:R-:W-:Y:S02]  /*9b50*/  HFMA2 R38, R19, R23.reuse, R38 ;  /* 0x0000001713267231 */ /* 0x080fe40000000026 */
        /* <DEDUP_REMOVED lines=11> */
[----:B------:R-:W-:Y:S02]  /*9c10*/  LOP3.LUT R21, R21, 0x64006400, RZ, 0xfc, !PT ;  /* 0x6400640015157812 */ /* 0x000fe400078efcff */
[----:B------:R-:W-:Y:S01]  /*9c20*/  LOP3.LUT R37, R22, 0x64006400, RZ, 0xfc, !PT ;  /* 0x6400640016257812 */ /* 0x000fe200078efcff */
[-C--:B------:R-:W-:Y:S01]  /*9c30*/  HFMA2 R22, R39, R4.reuse.H1_H1, -132, -132 ;  /* 0xd820d82027167431 */ /* 0x080fe20000060004 */
[----:B------:R-:W-:Y:S01]  /*9c40*/  LOP3.LUT R41, R40, 0x64006400, RZ, 0xfc, !PT ;  /* 0x6400640028297812 */ /* 0x000fe200078efcff */
[-C--:B------:R-:W-:Y:S01]  /*9c50*/  HFMA2 R21, R21, R4.reuse.H1_H1, -132, -132 ;  /* 0xd820d82015157431 */ /* 0x080fe20000060004 */
[----:B------:R-:W-:Y:S01]  /*9c60*/  LOP3.LUT R36, R36, 0x1c001c0, RZ, 0xc0, !PT ;  /* 0x01c001c024247812 */ /* 0x000fe200078ec0ff */
[----:B------:R-:W-:-:S02]  /*9c70*/  HFMA2 R37, R37, R4.H1_H1, -132, -132 ;  /* 0xd820d82025257431 */ /* 0x000fc40000060004 */
[----:B0-----:R-:W-:Y:S02]  /*9c80*/  HFMA2 R19, R22, R8, R19 ;  /* 0x0000000816137231 */ /* 0x001fe40000000013 */
[----:B------:R-:W-:Y:S02]  /*9c90*/  HFMA2 R39, R41, R4.H1_H1, -132, -132 ;  /* 0xd820d82029277431 */ /* 0x000fe40000060004 */
[-C--:B------:R-:W-:Y:S02]  /*9ca0*/  HFMA2 R41, R21, R8.reuse, R38 ;  /* 0x0000000815297231 */ /* 0x080fe40000000026 */
[-C--:B------:R-:W-:Y:S01]  /*9cb0*/  HFMA2 R37, R37, R8.reuse, R20 ;  /* 0x0000000825257231 */ /* 0x080fe20000000014 */
[----:B------:R-:W-:Y:S01]  /*9cc0*/  LOP3.LUT R16, R16, 0x1c001c0, RZ, 0xc0, !PT ;  /* 0x01c001c010107812 */ /* 0x000fe200078ec0ff */
[----:B------:R-:W-:Y:S01]  /*9cd0*/  HFMA2 R39, R39, R8, R42 ;  /* 0x0000000827277231 */ /* 0x000fe2000000002a */
[----:B------:R-:W-:Y:S02]  /*9ce0*/  LOP3.LUT R36, R36, 0x64006400, RZ, 0xfc, !PT ;  /* 0x6400640024247812 */ /* 0x000fe400078efcff */
[----:B------:R-:W-:-:S02]  /*9cf0*/  LOP3.LUT R17, R17, 0x1c001c0, RZ, 0xc0, !PT ;  /* 0x01c001c011117812 */ /* 0x000fc400078ec0ff */
[----:B------:R-:W-:Y:S01]  /*9d00*/  PRMT R6, R6, 0x5410, R5 ;  /* 0x0000541006067816 */ /* 0x000fe20000000005 */
[----:B------:R-:W-:Y:S01]  /*9d10*/  HFMA2 R52, R36, R3.H1_H1, -20, -20 ;  /* 0xcd00cd0024347431 */ /* 0x000fe20000060003 */
[----:B------:R-:W-:-:S03]  /*9d20*/  LOP3.LUT R17, R17, 0x64006400, RZ, 0xfc, !PT ;  /* 0x6400640011117812 */ /* 0x000fc600078efcff */
[----:B------:R-:W-:Y:S01]  /*9d30*/  HFMA2 R41, R52, R9, R41 ;  /* 0x0000000934297231 */ /* 0x000fe20000000029 */
[----:B--2---:R-:W-:Y:S02]  /*9d40*/  LOP3.LUT R40, R14, 0x380038, RZ, 0xc0, !PT ;  /* 0x003800380e287812 */ /* 0x004fe400078ec0ff */
[----:B------:R-:W-:Y:S02]  /*9d50*/  SHF.R.U32.HI R8, RZ, 0x6, R14 ;  /* 0x00000006ff087819 */ /* 0x000fe4000001160e */
[----:B------:R-:W-:Y:S02]  /*9d60*/  LOP3.LUT R43, R15, 0x380038, RZ, 0xc0, !PT ;  /* 0x003800380f2b7812 */ /* 0x000fe400078ec0ff */
[----:B------:R-:W-:Y:S02]  /*9d70*/  LOP3.LUT R49, R40, 0x64006400, RZ, 0xfc, !PT ;  /* 0x6400640028317812 */ /* 0x000fe400078efcff */
[----:B------:R-:W-:Y:S02]  /*9d80*/  LOP3.LUT R43, R43, 0x64006400, RZ, 0xfc, !PT ;  /* 0x640064002b2b7812 */ /* 0x000fe400078efcff */
[----:B------:R-:W-:Y:S01]  /*9d90*/  LOP3.LUT R42, R8, 0x380038, RZ, 0xc0, !PT ;  /* 0x00380038082a7812 */ /* 0x000fe200078ec0ff */
[----:B------:R-:W-:Y:S01]  /*9da0*/  HFMA2 R44, R49, R4.H1_H1, -132, -132 ;  /* 0xd820d820312c7431 */ /* 0x000fe20000060004 */
[----:B------:R-:W-:-:S02]  /*9db0*/  LOP3.LUT R22, R12, 0x380038, RZ, 0xc0, !PT ;  /* 0x003800380c167812 */ /* 0x000fc400078ec0ff */
[----:B------:R-:W-:Y:S01]  /*9dc0*/  LOP3.LUT R49, R42, 0x64006400, RZ, 0xfc, !PT ;  /* 0x640064002a317812 */ /* 0x000fe200078efcff */
[----:B------:R-:W-:Y:S01]  /*9dd0*/  HFMA2 R42, R43, R4.H1_H1, -132, -132 ;  /* 0xd820d8202b2a7431 */ /* 0x000fe20000060004 */
[----:B------:R-:W-:Y:S02]  /*9de0*/  LOP3.LUT R43, R18, 0x1c001c0, RZ, 0xc0, !PT ;  /* 0x01c001c0122b7812 */ /* 0x000fe400078ec0ff */
[----:B------:R-:W-:Y:S02]  /*9df0*/  LOP3.LUT R18, R16, 0x64006400, RZ, 0xfc, !PT ;  /* 0x6400640010127812 */ /* 0x000fe400078efcff */
[----:B------:R-:W-:Y:S02]  /*9e00*/  LOP3.LUT R16, R43, 0x64006400, RZ, 0xfc, !PT ;  /* 0x640064002b107812 */ /* 0x000fe400078efcff */
[----:B------:R-:W-:Y:S01]  /*9e10*/  LOP3.LUT R38, R13, 0x380038, RZ, 0xc0, !PT ;  /* 0x003800380d267812 */ /* 0x000fe200078ec0ff */
[-C--:B------:R-:W-:Y:S01]  /*9e20*/  HFMA2 R36, R18, R3.reuse.H1_H1, -20, -20 ;  /* 0xcd00cd0012247431 */ /* 0x080fe20000060003 */
[----:B------:R-:W-:Y:S01]  /*9e30*/  SHF.R.U32.HI R20, RZ, 0x6, R12 ;  /* 0x00000006ff147819 */ /* 0x000fe2000001160c */
[----:B------:R-:W-:Y:S01]  /*9e40*/  HFMA2 R18, R17, R3.H1_H1, -20, -20 ;  /* 0xcd00cd0011127431 */ /* 0x000fe20000060003 */
[----:B------:R-:W-:Y:S01]  /*9e50*/  SHF.R.U32.HI R17, RZ, 0xd, R14 ;  /* 0x0000000dff117819 */ /* 0x000fe2000001160e */
[----:B------:R-:W-:Y:S01]  /*9e60*/  HFMA2 R37, R36, R9, R37 ;  /* 0x0000000924257231 */ /* 0x000fe20000000025 */
[----:B------:R-:W-:Y:S01]  /*9e70*/  SHF.R.U32.HI R36, RZ, 0xd, R13 ;  /* 0x0000000dff247819 */ /* 0x000fe2000001160d */
[----:B------:R-:W-:Y:S01]  /*9e80*/  HFMA2 R16, R16, R3.H1_H1, -20, -20 ;  /* 0xcd00cd0010107431 */ /* 0x000fe20000060003 */
[----:B------:R-:W-:-:S02]  /*9e90*/  LOP3.LUT R30, R30, 0x40004, R17, 0xf8, !PT ;  /* 0x000400041e1e7812 */ /* 0x000fc400078ef811 */
[----:B------:R-:W-:Y:S01]  /*9ea0*/  LOP3.LUT R35, R35, 0x40004, R36, 0xf8, !PT ;  /* 0x0004000423237812 */ /* 0x000fe200078ef824 */
[-C--:B------:R-:W-:Y:S01]  /*9eb0*/  HFMA2 R39, R16, R9.reuse, R39 ;  /* 0x0000000910277231 */ /* 0x080fe20000000027 */
[----:B------:R-:W-:Y:S02]  /*9ec0*/  SHF.R.U32.HI R36, RZ, 0xd, R12 ;  /* 0x0000000dff247819 */ /* 0x000fe4000001160c */
[----:B------:R-:W-:Y:S02]  /*9ed0*/  SHF.R.U32.HI R21, RZ, 0x6, R13 ;  /* 0x00000006ff157819 */ /* 0x000fe4000001160d */
[----:B------:R-:W-:Y:S01]  /*9ee0*/  LOP3.LUT R31, R31, 0x40004, R36, 0xf8, !PT ;  /* 0x000400041f1f7812 */ /* 0x000fe200078ef824 */
[----:B------:R-:W-:Y:S01]  /*9ef0*/  HFMA2 R36, R18, R9, R19 ;  /* 0x0000000912247231 */ /* 0x000fe20000000013 */
[----:B------:R-:W-:Y:S01]  /*9f00*/  LOP3.LUT R45, R22, 0x64006400, RZ, 0xfc, !PT ;  /* 0x64006400162d7812 */ /* 0x000fe200078efcff */
[----:B------:R-:W0:Y:S01]  /*9f10*/  LDS.128 R16, [UR4+0x30] ;  /* 0x00003004ff107984 */ /* 0x000e220008000c00 */
[----:B------:R-:W-:-:S02]  /*9f20*/  LOP3.LUT R12, R12, 0x70007, RZ, 0xc0, !PT ;  /* 0x000700070c0c7812 */ /* 0x000fc400078ec0ff */
[----:B------:R-:W-:Y:S01]  /*9f30*/  LOP3.LUT R47, R38, 0x64006400, RZ, 0xfc, !PT ;  /* 0x64006400262f7812 */ /* 0x000fe200078efcff */
[-C--:B------:R-:W-:Y:S01]  /*9f40*/  HFMA2 R48, R45, R4.reuse.H1_H1, -132, -132 ;  /* 0xd820d8202d307431 */ /* 0x080fe20000060004 */
[----:B------:R-:W-:Y:S02]  /*9f50*/  LOP3.LUT R38, R20, 0x380038, RZ, 0xc0, !PT ;  /* 0x0038003814267812 */ /* 0x000fe400078ec0ff */
[----:B------:R-:W-:Y:S01]  /*9f60*/  LOP3.LUT R40, R21, 0x380038, RZ, 0xc0, !PT ;  /* 0x0038003815287812 */ /* 0x000fe200078ec0ff */
[----:B------:R-:W-:Y:S01]  /*9f70*/  HFMA2 R46, R47, R4.H1_H1, -132, -132 ;  /* 0xd820d8202f2e7431 */ /* 0x000fe20000060004 */
[--C-:B------:R-:W-:Y:S02]  /*9f80*/  SHF.R.U32.HI R23, RZ, 0x6, R15.reuse ;  /* 0x00000006ff177819 */ /* 0x100fe4000001160f */
[----:B------:R-:W-:Y:S02]  /*9f90*/  SHF.R.U32.HI R52, RZ, 0xd, R15 ;  /* 0x0000000dff347819 */ /* 0x000fe4000001160f */
        /* <DEDUP_REMOVED lines=13> */
[-C--:B------:R-:W-:Y:S01]  /*a070*/  HFMA2 R48, R48, R11.reuse, R41 ;  /* 0x0000000b30307231 */ /* 0x080fe20000000029 */
[----:B------:R-:W-:Y:S01]  /*a080*/  LOP3.LUT R15, R15, 0x64006400, RZ, 0xfc, !PT ;  /* 0x640064000f0f7812 */ /* 0x000fe200078efcff */
[----:B------:R-:W-:Y:S01]  /*a090*/  HADD2 R9, R14, -1028, -1028 ;  /* 0xe404e4040e097430 */ /* 0x000fe20000000000 */
[----:B------:R-:W-:Y:S01]  /*a0a0*/  LOP3.LUT R51, R22, 0x64006400, RZ, 0xfc, !PT ;  /* 0x6400640016337812 */ /* 0x000fe200078efcff */
[----:B------:R-:W-:Y:S01]  /*a0b0*/  HFMA2 R22, R49, R4.H1_H1, -132, -132 ;  /* 0xd820d82031167431 */ /* 0x000fe20000060004 */
[----:B------:R-:W-:Y:S01]  /*a0c0*/  LOP3.LUT R43, R20, 0x1c001c0, RZ, 0xc0, !PT ;  /* 0x01c001c0142b7812 */ /* 0x000fe200078ec0ff */
[----:B------:R-:W-:Y:S01]  /*a0d0*/  HADD2 R12, R13, -1028, -1028 ;  /* 0xe404e4040d0c7430 */ /* 0x000fe20000000000 */
[C---:B------:R-:W-:Y:S01]  /*a0e0*/  LOP3.LUT R45, R21.reuse, 0x1c001c0, RZ, 0xc0, !PT ;  /* 0x01c001c0152d7812 */ /* 0x040fe200078ec0ff */
[----:B------:R-:W-:Y:S01]  /*a0f0*/  HADD2 R14, R15, -1028, -1028 ;  /* 0xe404e4040f0e7430 */ /* 0x000fe20000000000 */
[----:B------:R-:W-:Y:S01]  /*a100*/  LOP3.LUT R47, R8, 0x1c001c0, RZ, 0xc0, !PT ;  /* 0x01c001c0082f7812 */ /* 0x000fe200078ec0ff */
[-C--:B------:R-:W-:Y:S01]  /*a110*/  HFMA2 R37, R12, R10.reuse, R37 ;  /* 0x0000000a0c257231 */ /* 0x080fe20000000025 */
[----:B------:R-:W-:Y:S01]  /*a120*/  LOP3.LUT R20, R20, 0x70007, RZ, 0xc0, !PT ;  /* 0x0007000714147812 */ /* 0x000fe200078ec0ff */
[-C--:B------:R-:W-:Y:S01]  /*a130*/  HFMA2 R36, R9, R10.reuse, R36 ;  /* 0x0000000a09247231 */ /* 0x080fe20000000024 */
[----:B------:R-:W-:Y:S01]  /*a140*/  LOP3.LUT R21, R21, 0x70007, RZ, 0xc0, !PT ;  /* 0x0007000715157812 */ /* 0x000fe200078ec0ff */
[----:B------:R-:W-:Y:S01]  /*a150*/  HFMA2 R39, R14, R10, R39 ;  /* 0x0000000a0e277231 */ /* 0x000fe20000000027 */
[C---:B------:R-:W-:Y:S01]  /*a160*/  LOP3.LUT R49, R23.reuse, 0x1c001c0, RZ, 0xc0, !PT ;  /* 0x01c001c017317812 */ /* 0x040fe200078ec0ff */
        /* <DEDUP_REMOVED lines=16> */
[-C--:B0-----:R-:W-:Y:S02]  /*a270*/  HFMA2 R20, R9, R16.reuse, R48 ;  /* 0x0000001009147231 */ /* 0x081fe40000000030 */
[-C--:B------:R-:W-:Y:S01]  /*a280*/  HFMA2 R46, R21, R16.reuse, R46 ;  /* 0x00000010152e7231 */ /* 0x080fe2000000002e */
[----:B------:R-:W-:Y:S01]  /*a290*/  LOP3.LUT R47, R47, 0x64006400, RZ, 0xfc, !PT ;  /* 0x640064002f2f7812 */ /* 0x000fe200078efcff */
[-C--:B------:R-:W-:Y:S01]  /*a2a0*/  HFMA2 R11, R11, R16.reuse, R44 ;  /* 0x000000100b0b7231 */ /* 0x080fe2000000002c */
[----:B------:R-:W-:Y:S01]  /*a2b0*/  LOP3.LUT R49, R49, 0x64006400, RZ, 0xfc, !PT ;  /* 0x6400640031317812 */ /* 0x000fe200078efcff */
[----:B------:R-:W-:Y:S01]  /*a2c0*/  HFMA2 R39, R8, R16, R39 ;  /* 0x0000001008277231 */ /* 0x000fe20000000027 */
[----:B------:R-:W-:Y:S01]  /*a2d0*/  LOP3.LUT R29, R29, 0x40004, R52, 0xf8, !PT ;  /* 0x000400041d1d7812 */ /* 0x000fe200078ef834 */
[-C--:B------:R-:W-:Y:S01]  /*a2e0*/  HFMA2 R43, R43, R3.reuse.H1_H1, -20, -20 ;  /* 0xcd00cd002b2b7431 */ /* 0x080fe20000060003 */
[----:B------:R-:W-:Y:S01]  /*a2f0*/  LOP3.LUT R31, R31, 0x64006400, RZ, 0xfc, !PT ;  /* 0x640064001f1f7812 */ /* 0x000fe200078efcff */
[----:B------:R-:W-:Y:S01]  /*a300*/  HFMA2 R45, R45, R3.H1_H1, -20, -20 ;  /* 0xcd00cd002d2d7431 */ /* 0x000fe20000060003 */
[----:B------:R-:W-:Y:S01]  /*a310*/  LOP3.LUT R35, R35, 0x64006400, RZ, 0xfc, !PT ;  /* 0x6400640023237812 */ /* 0x000fe200078efcff */
[----:B------:R-:W-:-:S02]  /*a320*/  HFMA2 R9, R40, R17, R20 ;  /* 0x0000001128097231 */ /* 0x000fc40000000014 */
[----:B------:R-:W-:Y:S01]  /*a330*/  HFMA2 R46, R38, R17, R46 ;  /* 0x00000011262e7231 */ /* 0x000fe2000000002e */
[----:B------:R-:W-:Y:S01]  /*a340*/  LOP3.LUT R30, R30, 0x64006400, RZ, 0xfc, !PT ;  /* 0x640064001e1e7812 */ /* 0x000fe200078efcff */
[-C--:B------:R-:W-:Y:S01]  /*a350*/  HFMA2 R47, R47, R3.reuse.H1_H1, -20, -20 ;  /* 0xcd00cd002f2f7431 */ /* 0x080fe20000060003 */
[----:B------:R-:W-:Y:S01]  /*a360*/  LOP3.LUT R29, R29, 0x64006400, RZ, 0xfc, !PT ;  /* 0x640064001d1d7812 */ /* 0x000fe200078efcff */
[----:B------:R-:W-:Y:S02]  /*a370*/  HFMA2 R49, R49, R3.H1_H1, -20, -20 ;  /* 0xcd00cd0031317431 */ /* 0x000fe40000060003 */
[-C--:B------:R-:W-:Y:S02]  /*a380*/  HFMA2 R11, R22, R17.reuse, R11 ;  /* 0x00000011160b7231 */ /* 0x080fe4000000000b */
[----:B------:R-:W-:Y:S02]  /*a390*/  HFMA2 R39, R50, R17, R39 ;  /* 0x0000001132277231 */ /* 0x000fe40000000027 */
[----:B------:R-:W-:-:S02]  /*a3a0*/  HFMA2 R9, R43, R18, R9 ;  /* 0x000000122b097231 */ /* 0x000fc40000000009 */
[-C--:B------:R-:W-:Y:S02]  /*a3b0*/  HFMA2 R46, R45, R18.reuse, R46 ;  /* 0x000000122d2e7231 */ /* 0x080fe4000000002e */
[-C--:B------:R-:W-:Y:S02]  /*a3c0*/  HFMA2 R11, R47, R18.reuse, R11 ;  /* 0x000000122f0b7231 */ /* 0x080fe4000000000b */
[----:B------:R-:W-:Y:S01]  /*a3d0*/  HADD2 R8, R31, -1028, -1028 ;  /* 0xe404e4041f087430 */ /* 0x000fe20000000000 */
[----:B------:R-:W-:Y:S01]  /*a3e0*/  PRMT R4, R4, 0x5410, R3 ;  /* 0x0000541004047816 */ /* 0x000fe20000000003 */
        /* <DEDUP_REMOVED lines=16> */
.L_x_4205:
[----:B------:R-:W-:Y:S01]  /*a4f0*/  UIADD3 UR4, UPT, UPT, UR4, 0x40, URZ ;  /* 0x0000004004047890 */ /* 0x000fe2000fffe0ff */
[----:B------:R-:W-:Y:S02]  /*a500*/  MOV R38, R26 ;  /* 0x0000001a00267202 */ /* 0x000fe40000000f00 */
[----:B------:R-:W-:Y:S01]  /*a510*/  MOV R39, R27 ;  /* 0x0000001b00277202 */ /* 0x000fe20000000f00 */
[----:B------:R-:W-:Y:S01]  /*a520*/  IMAD.WIDE R26, R33, 0x4, R24 ;  /* 0x00000004211a7825 */ /* 0x000fe200078e0218 */
[----:B------:R-:W-:Y:S07]  /*a530*/  @!P0 BRA `(.L_x_4206) ;  /* 0xffffffe800fc8947 */ /* 0x000fee000383ffff */
[----:B------:R-:W-:-:S07]  /*a540*/  IMAD.WIDE R38, R33, 0xc, R38 ;  /* 0x0000000c21267825 */ /* 0x000fce00078e0226 */
.L_x_4204:
[----:B------:R-:W1:Y:S01]  /*a550*/  LDCU UR8, c[0x0][0x3dc] ;  /* 0x00007b80ff0877ac */ /* 0x000e620008000800 */
[----:B------:R-:W3:Y:S01]  /*a560*/  S2UR UR5, SR_CTAID.Y ;  /* 0x00000000000579c3 */ /* 0x000ee20000002600 */
[----:B-1----:R-:W-:-:S04]  /*a570*/  VIMNMX R34, PT, PT, R34, UR8, PT ;  /* 0x0000000822227c48 */ /* 0x002fc8000bfe0100 */
[----:B------:R-:W-:-:S13]  /*a580*/  ISETP.GT.AND P0, PT, R34, R7, PT ;  /* 0x000000072200720c */ /* 0x000fda0003f04270 */
[----:B---3--:R-:W-:Y:S05]  /*a590*/  @!P0 BRA `(.L_x_4207) ;  /* 0x00000008007c8947 */ /* 0x008fea0003800000 */
[----:B------:R-:W-:-:S12]  /*a5a0*/  UIADD3 UR4, UPT, UPT, UR4, 0x10, URZ ;  /* 0x0000001004047890 */ /* 0x000fd8000fffe0ff */
.L_x_4209:
[----:B------:R-:W1:Y:S01]  /*a5b0*/  LDC R32, c[0x0][0x3a8] ;  /* 0x0000ea00ff207b82 */ /* 0x000e620000000800 */
[----:B------:R-:W-:-:S04]  /*a5c0*/  IADD3 R7, PT, PT, R7, 0x10, RZ ;  /* 0x0000001007077810 */ /* 0x000fc80007ffe0ff */
[----:B------:R-:W-:-:S03]  /*a5d0*/  ISETP.GE.AND P0, PT, R7, R34, PT ;  /* 0x000000220700720c */ /* 0x000fc60003f06270 */
[----:B------:R-:W3:Y:S01]  /*a5e0*/  LDC R33, c[0x0][0x3ac] ;  /* 0x0000eb00ff217b82 */ /* 0x000ee20000000800 */
[----:B-1----:R-:W-:-:S13]  /*a5f0*/  ISETP.LE.AND P1, PT, R32, UR5, PT ;  /* 0x0000000520007c0c */ /* 0x002fda000bf23270 */
[----:B---3--:R-:W-:Y:S05]  /*a600*/  @P1 BRA `(.L_x_4208) ;  /* 0x0000000800541947 */ /* 0x008fea0003800000 */
[----:B------:R-:W3:Y:S01]  /*a610*/  LDG.E.128.CONSTANT R12, desc[UR6][R38.64] ;  /* 0x00000006260c7981 */ /* 0x000ee2000c1e9d00 */
[----:B------:R-:W-:Y:S01]  /*a620*/  MOV R8, 0x3400 ;  /* 0x0000340000087802 */ /* 0x000fe20000000f00 */
[----:B-----5:R-:W-:Y:S01]  /*a630*/  HFMA2 R19, -RZ, RZ, 0, 0.0625 ;  /* 0x00002c00ff137431 */ /* 0x020fe200000001ff */
[----:B------:R-:W-:Y:S02]  /*a640*/  MOV R20, 0x2400 ;  /* 0x0000240000147802 */ /* 0x000fe40000000f00 */
[----:B0-----:R-:W-:Y:S02]  /*a650*/  PRMT R4, R4, 0x5410, R8 ;  /* 0x0000541004047816 */ /* 0x001fe40000000008 */
[----:B------:R-:W-:Y:S02]  /*a660*/  PRMT R6, R6, 0x5410, R5 ;  /* 0x0000541006067816 */ /* 0x000fe40000000005 */
[----:B---3--:R-:W-:Y:S02]  /*a670*/  LOP3.LUT R11, R15, 0xc000c, RZ, 0xc0, !PT ;  /* 0x000c000c0f0b7812 */ /* 0x008fe400078ec0ff */
[----:B------:R-:W-:-:S02]  /*a680*/  LOP3.LUT R9, R13, 0xc000c, RZ, 0xc0, !PT ;  /* 0x000c000c0d097812 */ /* 0x000fc400078ec0ff */
        /* <DEDUP_REMOVED lines=9> */
[----:B------:R-:W-:Y:S01]  /*a720*/  HFMA2 R42, R42, R4.H1_H1, -258, -258 ;  /* 0xdc08dc082a2a7431 */ /* 0x000fe20000060004 */
[----:B--2---:R-:W-:Y:S02]  /*a730*/  SHF.R.U32.HI R27, RZ, 0x8, R13 ;  /* 0x00000008ff1b7819 */ /* 0x004fe4000001160d */
        /* <DEDUP_REMOVED lines=68> */
[----:B------:R-:W1:Y:S01]  /*ab80*/  LDS.128 R12, [UR4] ;  /* 0x00000004ff0c7984 */ /* 0x000e620008000c00 */
        /* <DEDUP_REMOVED lines=32> */
[----:B------:R-:W-:Y:S01]  /*ad90*/  PRMT R4, R4, 0x5410, R3 ;  /* 0x0000541004047816 */ /* 0x000fe20000000003 */
[----:B------:R-:W-:Y:S02]  /*ada0*/  HADD2 R27, R27, -1026, -1026 ;  /* 0xe402e4021b1b7430 */ /* 0x000fe40000000000 */
[----:B------:R-:W-:-:S02]  /*adb0*/  HFMA2 R8, R44, R11, R8 ;  /* 0x0000000b2c087231 */ /* 0x000fc40000000008 */
        /* <DEDUP_REMOVED lines=26> */
.L_x_4208:
[----:B------:R-:W-:Y:S01]  /*af60*/  UIADD3 UR4, UPT, UPT, UR4, 0x20, URZ ;  /* 0x0000002004047890 */ /* 0x000fe2000fffe0ff */
[----:B------:R-:W-:Y:S01]  /*af70*/  IMAD.WIDE R38, R33, 0x4, R38 ;  /* 0x0000000421267825 */ /* 0x000fe200078e0226 */
[----:B------:R-:W-:Y:S10]  /*af80*/  @!P0 BRA `(.L_x_4209) ;  /* 0xfffffff400888947 */ /* 0x000ff4000383ffff */
.L_x_4207:
[----:B------:R-:W-:-:S13]  /*af90*/  ISETP.LE.AND P0, PT, R32, UR5, PT ;  /* 0x0000000520007c0c */ /* 0x000fda000bf03270 */
[----:B------:R-:W-:Y:S05]  /*afa0*/  @P0 EXIT ;  /* 0x000000000000094d */ /* 0x000fea0003800000 */
[----:B------:R-:W1:Y:S01]  /*afb0*/  S2R R3, SR_CTAID.X ;  /* 0x0000000000037919 */ /* 0x000e620000002500 */
[----:B0-----:R-:W0:Y:S01]  /*afc0*/  LDC.64 R4, c[0x0][0x3a0] ;  /* 0x0000e800ff047b82 */ /* 0x001e220000000a00 */
[----:B------:R-:W1:Y:S02]  /*afd0*/  S2R R6, SR_TID.X ;  /* 0x0000000000067919 */ /* 0x000e640000002100 */
[----:B-1----:R-:W-:-:S04]  /*afe0*/  LEA R3, R3, R6, 0x5 ;  /* 0x0000000603037211 */ /* 0x002fc800078e28ff */
[----:B------:R-:W-:Y:S02]  /*aff0*/  SHF.L.U32 R6, R3, 0x2, RZ ;  /* 0x0000000203067819 */ /* 0x000fe400000006ff */
[----:B------:R-:W-:-:S03]  /*b000*/  MOV R3, R2 ;  /* 0x0000000200037202 */ /* 0x000fc60000000f00 */
[----:B------:R-:W-:-:S04]  /*b010*/  IMAD R7, R33, UR5, R6 ;  /* 0x0000000521077c24 */ /* 0x000fc8000f8e0206 */
[----:B0-----:R-:W-:-:S05]  /*b020*/  IMAD.WIDE R6, R7, 0x2, R4 ;  /* 0x0000000207067825 */ /* 0x001fca00078e0204 */
        /* <DEDUP_REMOVED lines=9> */
.L_x_4213:
[----:B------:R-:W0:Y:S02]  /*b0c0*/  LDS R2, [R4] ;  /* 0x0000000004027984 */ /* 0x000e240000000800 */
[----:B0-----:R-:W-:-:S05]  /*b0d0*/  HADD2 R3, R2, R5 ;  /* 0x0000000502037230 */ /* 0x001fca0000000000 */
[----:B------:R-:W0:Y:S02]  /*b0e0*/  ATOMS.CAST.SPIN P0, [R4], R2, R3 ;  /* 0x000000020400758d */ /* 0x000e240001800003 */
[----:B0-----:R-:W-:Y:S05]  /*b0f0*/  @!P0 BRA `(.L_x_4213) ;  /* 0xfffffffc00f08947 */ /* 0x001fea000383ffff */
[----:B------:R-:W-:Y:S05]  /*b100*/  BRA `(.L_x_4211) ;  /* 0x00000000000c7947 */ /* 0x000fea0003800000 */
.L_x_4212:
[----:B------:R-:W3:Y:S02]  /*b110*/  LD.E R2, desc[UR6][R6.64] ;  /* 0x0000000606027980 */ /* 0x000ee4000c101900 */
[----:B---3--:R-:W-:-:S05]  /*b120*/  IADD3 R3, PT, PT, R3, R2, RZ ;  /* 0x0000000203037210 */ /* 0x008fca0007ffe0ff */
[----:B------:R0:W-:Y:S02]  /*b130*/  ST.E desc[UR6][R6.64], R3 ;  /* 0x0000000306007985 */ /* 0x0001e4000c101906 */
.L_x_4211:
[----:B------:R-:W-:Y:S05]  /*b140*/  BSYNC.RECONVERGENT B0 ;  /* 0x0000000000007941 */ /* 0x000fea0003800200 */
.L_x_4210:
[----:B------:R1:W-:Y:S02]  /*b150*/  ATOM.E.ADD.F16x2.RN.STRONG.GPU P0, RZ, desc[UR6][R6.64+0x4], R9 ;  /* 0x8000040906ff79a2 */ /* 0x0003e4000c10e106 */
[----:B-1----:R-:W-:Y:S05]  /*b160*/  @P0 EXIT ;  /* 0x000000000000094d */ /* 0x002fea0003800000 */
[----:B------:R-:W1:Y:S02]  /*b170*/  QSPC.E.S P0, RZ, [R6+0x4] ;  /* 0x0000040006ff73aa */ /* 0x000e640000000500 */
[----:B-1----:R-:W-:Y:S05]  /*b180*/  @!P0 BRA `(.L_x_4214) ;  /* 0x00000000001c8947 */ /* 0x002fea0003800000 */
[----:B------:R-:W-:-:S04]  /*b190*/  MOV R2, R6 ;  /* 0x0000000600027202 */ /* 0x000fc80000000f00 */
[----:B------:R-:W-:-:S07]  /*b1a0*/  MOV R4, R2 ;  /* 0x0000000200047202 */ /* 0x000fce0000000f00 */
.L_x_4215:
[----:B------:R-:W0:Y:S02]  /*b1b0*/  LDS R2, [R4+0x4] ;  /* 0x0000040004027984 */ /* 0x000e240000000800 */
[----:B0-----:R-:W-:-:S05]  /*b1c0*/  HFMA2 R3, R2, 1, 1, R0 ;  /* 0x3c003c0002037831 */ /* 0x001fca0000000000 */
[----:B------:R-:W0:Y:S02]  /*b1d0*/  ATOMS.CAST.SPIN P0, [R4+0x4], R2, R3 ;  /* 0x000004020400758d */ /* 0x000e240001800003 */
[----:B0-----:R-:W-:Y:S05]  /*b1e0*/  @!P0 BRA `(.L_x_4215) ;  /* 0xfffffffc00f08947 */ /* 0x001fea000383ffff */
[----:B------:R-:W-:Y:S05]  /*b1f0*/  EXIT ;  /* 0x000000000000794d */ /* 0x000fea0003800000 */
.L_x_4214:
[----:B------:R-:W0:Y:S02]  /*b200*/  LD.E R0, desc[UR6][R6.64+0x4] ;  /* 0x0000040606007980 */ /* 0x000e24000c101900 */
[----:B0-----:R-:W-:-:S05]  /*b210*/  IADD3 R3, PT, PT, R9, R0, RZ ;  /* 0x0000000009037210 */ /* 0x001fca0007ffe0ff */
[----:B------:R-:W-:Y:S01]  /*b220*/  ST.E desc[UR6][R6.64+0x4], R3 ;  /* 0x0000040306007985 */ /* 0x000fe2000c101906 */
[----:B------:R-:W-:Y:S05]  /*b230*/  EXIT ;  /* 0x000000000000794d */ /* 0x000fea0003800000 */
.L_x_4216:
        /* <DEDUP_REMOVED lines=12> */
.L_x_4547:


//--------------------- .text._Z23gemm_half_q_half_kernelILi1ELi160ELb0ELb0ELi32EEvPK6__halfPKjS4_S2_PS0_iiiiPKtS7_iiiiiibS2_i --------------------------
	.section	.text._Z23gemm_half_q_half_kernelILi1ELi160ELb0ELb0ELi32EEvPK6__halfPKjS4_S2_PS0_iiiiPKtS7_iiiiiibS2_i,"ax",@progbits
	.align	128
        .global         _Z23gemm_half_q_half_kernelILi1ELi160ELb0ELb0ELi32EEvPK6__halfPKjS4_S2_PS0_iiiiPKtS7_iiiiiibS2_i
        .type           _Z23gemm_half_q_half_kernelILi1ELi160ELb0ELb0ELi32EEvPK6__halfPKjS4_S2_PS0_iiiiPKtS7_iiiiiibS2_i,@function
        .size           _Z23gemm_half_q_half_kernelILi1ELi160ELb0ELb0ELi32EEvPK6__halfPKjS4_S2_PS0_iiiiPKtS7_iiiiiibS2_i,(.L_x_4548 - _Z23gemm_half_q_half_kernelILi1ELi160ELb0ELb0ELi32EEvPK6__halfPKjS4_S2_PS0_iiiiPKtS7_iiiiiibS2_i)
        .other          _Z23gemm_half_q_half_kernelILi1ELi160ELb0ELb0ELi32EEvPK6__halfPKjS4_S2_PS0_iiiiPKtS7_iiiiiibS2_i,@"STO_CUDA_ENTRY STV_DEFAULT"
_Z23gemm_half_q_half_kernelILi1ELi160ELb0ELb0ELi32EEvPK6__halfPKjS4_S2_PS0_iiiiPKtS7_iiiiiibS2_i:
.text._Z23gemm_half_q_half_kernelILi1ELi160ELb0ELb0ELi32EEvPK6__halfPKjS4_S2_PS0_iiiiPKtS7_iiiiiibS2_i:
[----:B------:R-:W-:Y:S08]  /*0000*/  LDC R1, c[0x0][0x37c] ;  /* 0x0000df00ff017b82 */ /* 0x000ff00000000800 */
[----:B------:R-:W0:Y:S01]  /*0010*/  S2UR UR7, SR_CTAID.Z ;  /* 0x00000000000779c3 */ /* 0x000e220000002700 */
[----:B------:R-:W1:Y:S01]  /*0020*/  S2R R12, SR_TID.X ;  /* 0x00000000000c7919 */ /* 0x000e620000002100 */
[----:B------:R-:W2:Y:S01]  /*0030*/  LDCU UR11, c[0x0][0x3a8] ;  /* 0x00007500ff0b77ac */ /* 0x000ea20008000800 */
[----:B------:R-:W-:Y:S01]  /*0040*/  BSSY.RECONVERGENT B0, `(.L_x_4217) ;  /* 0x0000022000007945 */ /* 0x000fe20003800200 */
[----:B------:R-:W3:Y:S01]  /*0050*/  S2R R11, SR_CTAID.X ;  /* 0x00000000000b7919 */ /* 0x000ee20000002500 */
[----:B------:R-:W4:Y:S03]  /*0060*/  LDCU UR10, c[0x0][0x3b0] ;  /* 0x00007600ff0a77ac */ /* 0x000f260008000800 */
[----:B------:R-:W2:Y:S01]  /*0070*/  S2UR UR16, SR_CTAID.Y ;  /* 0x00000000001079c3 */ /* 0x000ea20000002600 */
[----:B------:R-:W1:Y:S01]  /*0080*/  LDCU.64 UR12, c[0x0][0x358] ;  /* 0x00006b00ff0c77ac */ /* 0x000e620008000a00 */
[----:B0-----:R-:W-:-:S04]  /*0090*/  USHF.L.U32 UR9, UR7, 0x5, URZ ;  /* 0x0000000507097899 */ /* 0x001fc800080006ff */
[----:B------:R-:W-:Y:S02]  /*00a0*/  UIADD3 UR8, UPT, UPT, UR9, 0x20, URZ ;  /* 0x0000002009087890 */ /* 0x000fe4000fffe0ff */
[----:B--2---:R-:W-:Y:S01]  /*00b0*/  UISETP.GE.AND UP1, UPT, UR16, UR11, UPT ;  /* 0x0000000b1000728c */ /* 0x004fe2000bf26270 */
[----:B-1----:R-:W-:Y:S01]  /*00c0*/  IADD3 R9, PT, PT, R12, UR9, RZ ;  /* 0x000000090c097c10 */ /* 0x002fe2000fffe0ff */
[----:B----4-:R-:W-:-:S04]  /*00d0*/  UISETP.LT.AND UP0, UPT, UR8, UR10, UPT ;  /* 0x0000000a0800728c */ /* 0x010fc8000bf01270 */
[----:B------:R-:W-:Y:S01]  /*00e0*/  USEL UR15, UR8, UR10, UP0 ;  /* 0x0000000a080f7287 */ /* 0x000fe20008000000 */
[----:B------:R-:W-:-:S05]  /*00f0*/  PLOP3.LUT P0, PT, PT, PT, UP1, 0x80, 0x8 ;  /* 0x000000000008781c */ /* 0x000fca0003f0f018 */
[----:B------:R-:W-:-:S13]  /*0100*/  ISETP.GE.OR P0, PT, R9, UR15, P0 ;  /* 0x0000000f09007c0c */ /* 0x000fda0008706670 */
[----:B---3--:R-:W-:Y:S05]  /*0110*/  @P0 BRA `(.L_x_4218) ;  /* 0x0000000000500947 */ /* 0x008fea0003800000 */
[----:B------:R-:W0:Y:S02]  /*0120*/  LDCU.64 UR4, c[0x0][0x3c0] ;  /* 0x00007800ff0477ac */ /* 0x000e240008000a00 */
[----:B0-----:R-:W-:-:S04]  /*0130*/  ISETP.NE.U32.AND P0, PT, RZ, UR4, PT ;  /* 0x00000004ff007c0c */ /* 0x001fc8000bf05070 */
[----:B------:R-:W-:Y:S01]  /*0140*/  ISETP.NE.AND.EX P0, PT, RZ, UR5, PT, P0 ;  /* 0x00000005ff007c0c */ /* 0x000fe2000bf05300 */
[----:B------:R-:W0:-:S12]  /*0150*/  LDCU.64 UR4, c[0x0][0x380] ;  /* 0x00007000ff0477ac */ /* 0x000e180008000a00 */
[----:B------:R-:W1:Y:S02]  /*0160*/  @P0 LDC.64 R2, c[0x0][0x3c0] ;  /* 0x0000f000ff020b82 */ /* 0x000e640000000a00 */
[----:B-1----:R-:W-:-:S06]  /*0170*/  @P0 IMAD.WIDE.U32 R2, R9, 0x2, R2 ;  /* 0x0000000209020825 */ /* 0x002fcc00078e0002 */
[----:B------:R-:W2:Y:S01]  /*0180*/  @P0 LDG.E.U16.CONSTANT R3, desc[UR12][R2.64] ;  /* 0x0000000c02030981 */ /* 0x000ea2000c1e9500 */
[----:B------:R-:W-:-:S04]  /*0190*/  UIMAD UR6, UR16, UR10, URZ ;  /* 0x0000000a100672a4 */ /* 0x000fc8000f8e02ff */
[----:B0-----:R-:W-:-:S06]  /*01a0*/  UIMAD.WIDE UR4, UR6, 0x2, UR4 ;  /* 0x00000002060478a5 */ /* 0x001fcc000f8e0204 */
[----:B------:R-:W-:Y:S01]  /*01b0*/  MOV R7, UR5 ;  /* 0x0000000500077c02 */ /* 0x000fe20008000f00 */
[----:B------:R-:W-:-:S04]  /*01c0*/  IMAD.U32 R6, RZ, RZ, UR4 ;  /* 0x00000004ff067e24 */ /* 0x000fc8000f8e00ff */
        /* <DEDUP_REMOVED lines=9> */
.L_x_4218:
[----:B------:R-:W-:Y:S05]  /*0260*/  BSYNC.RECONVERGENT B0 ;  /* 0x0000000000007941 */ /* 0x000fea0003800200 */
.L_x_4217:
[----:B------:R-:W1:Y:S01]  /*0270*/  LDCU UR4, c[0x0][0x3ac] ;  /* 0x00007580ff0477ac */ /* 0x000e620008000800 */
[----:B------:R-:W-:-:S05]  /*0280*/  IMAD R6, R11, 0x20, R12 ;  /* 0x000000200b067824 */ /* 0x000fca00078e020c */
[----:B------:R-:W-:Y:S01]  /*0290*/  SHF.L.U32 R6, R6, 0x2, RZ ;  /* 0x0000000206067819 */ /* 0x000fe200000006ff */
[----:B-1----:R-:W-:-:S05]  /*02a0*/  IMAD.U32 R7, RZ, RZ, UR4 ;  /* 0x00000004ff077e24 */ /* 0x002fca000f8e00ff */
[----:B------:R-:W-:-:S13]  /*02b0*/  ISETP.GE.AND P0, PT, R6, R7, PT ;  /* 0x000000070600720c */ /* 0x000fda0003f06270 */
[----:B------:R-:W-:Y:S05]  /*02c0*/  @P0 EXIT ;  /* 0x000000000000094d */ /* 0x000fea0003800000 */
[----:B------:R-:W1:Y:S02]  /*02d0*/  LDCU.U8 UR4, c[0x0][0x3e0] ;  /* 0x00007c00ff0477ac */ /* 0x000e640008000000 */
[----:B-1----:R-:W-:-:S04]  /*02e0*/  UPRMT UR4, UR4, 0x8880, URZ ;  /* 0x0000888004047896 */ /* 0x002fc800080000ff */
[----:B------:R-:W-:-:S04]  /*02f0*/  UISETP.NE.AND UP0, UPT, UR4, URZ, UPT ;  /* 0x000000ff0400728c */ /* 0x000fc8000bf05270 */
[----:B------:R-:W-:-:S04]  /*0300*/  UISETP.NE.OR UP0, UPT, UR7, URZ, !UP0 ;  /* 0x000000ff0700728c */ /* 0x000fc8000c705670 */
[----:B------:R-:W-:-:S06]  /*0310*/  UISETP.GE.OR UP0, UPT, UR16, UR11, UP0 ;  /* 0x0000000b1000728c */ /* 0x000fcc0008706670 */
[----:B------:R-:W-:-:S05]  /*0320*/  PLOP3.LUT P0, PT, PT, PT, UP0, 0x80, 0x8 ;  /* 0x000000000008781c */ /* 0x000fca0003f0f008 */
[----:B------:R-:W1:Y:S01]  /*0330*/  @!UP0 LDCU.64 UR4, c[0x0][0x3a0] ;  /* 0x00007400ff0487ac */ /* 0x000e620008000a00 */
[----:B------:R-:W-:-:S07]  /*0340*/  UISETP.GE.AND UP0, UPT, UR9, UR10, UPT ;  /* 0x0000000a0900728c */ /* 0x000fce000bf06270 */
[----:B------:R-:W-:Y:S01]  /*0350*/  @!P0 IMAD R5, R7, UR16, R6 ;  /* 0x0000001007058c24 */ /* 0x000fe2000f8e0206 */
[----:B-1----:R-:W-:Y:S01]  /*0360*/  MOV R2, UR4 ;  /* 0x0000000400027c02 */ /* 0x002fe20008000f00 */
[----:B0-----:R-:W-:-:S04]  /*0370*/  IMAD.U32 R3, RZ, RZ, UR5 ;  /* 0x00000005ff037e24 */ /* 0x001fc8000f8e00ff */
[----:B------:R-:W-:-:S05]  /*0380*/  @!P0 IMAD.WIDE R2, R5, 0x2, R2 ;  /* 0x0000000205028825 */ /* 0x000fca00078e0202 */
[----:B------:R0:W-:Y:S01]  /*0390*/  @!P0 STG.E.64 desc[UR12][R2.64], RZ ;  /* 0x000000ff02008986 */ /* 0x0001e2000c101b0c */
[----:B------:R-:W-:Y:S06]  /*03a0*/  BAR.SYNC.DEFER_BLOCKING 0x0 ;  /* 0x0000000000007b1d */ /* 0x000fec0000010000 */
[----:B------:R-:W-:Y:S05]  /*03b0*/  BRA.U UP0, `(.L_x_4219) ;  /* 0x0000000100e87547 */ /* 0x000fea000b800000 */
[----:B------:R-:W1:Y:S01]  /*03c0*/  LDCU.64 UR18, c[0x0][0x3b8] ;  /* 0x00007700ff1277ac */ /* 0x000e620008000a00 */
[----:B------:R-:W2:Y:S01]  /*03d0*/  LDC.64 R8, c[0x0][0x390] ;  /* 0x0000e400ff087b82 */ /* 0x000ea20000000a00 */
[----:B------:R-:W-:-:S07]  /*03e0*/  USHF.L.U32 UR4, UR7, 0x6, URZ ;  /* 0x0000000607047899 */ /* 0x000fce00080006ff */
[----:B------:R-:W3:Y:S01]  /*03f0*/  LDC.64 R10, c[0x0][0x398] ;  /* 0x0000e600ff0a7b82 */ /* 0x000ee20000000a00 */
[----:B-1----:R-:W-:-:S06]  /*0400*/  UIMAD.WIDE.U32 UR4, UR4, 0x2, UR18 ;  /* 0x00000002040478a5 */ /* 0x002fcc000f8e0012 */
[----:B0-----:R-:W-:Y:S01]  /*0410*/  MOV R2, UR4 ;  /* 0x0000000400027c02 */ /* 0x001fe20008000f00 */
[----:B------:R-:W-:-:S05]  /*0420*/  IMAD.U32 R3, RZ, RZ, UR5 ;  /* 0x00000005ff037e24 */ /* 0x000fca000f8e00ff */
        /* <DEDUP_REMOVED lines=8> */
.L_x_4220:
[----:B-----5:R-:W-:-:S04]  /*04b0*/  VIADD R14, R5, UR4 ;  /* 0x00000004050e7c36 */ /* 0x020fc80008000000 */
[----:B------:R-:W-:-:S05]  /*04c0*/  IMAD R0, R14, R7, RZ ;  /* 0x000000070e007224 */ /* 0x000fca00078e02ff */
[----:B0-----:R-:W-:-:S04]  /*04d0*/  SHF.R.S32.HI R3, RZ, 0x1f, R0 ;  /* 0x0000001fff037819 */ /* 0x001fc80000011400 */
[----:B------:R-:W-:-:S04]  /*04e0*/  LEA.HI R0, R3, R0, RZ, 0x3 ;  /* 0x0000000003007211 */ /* 0x000fc800078f18ff */
[----:B------:R-:W-:-:S05]  /*04f0*/  LEA.HI.SX32 R3, R0, R13, 0x1d ;  /* 0x0000000d00037211 */ /* 0x000fca00078feaff */
[----:B--2---:R-:W-:-:S06]  /*0500*/  IMAD.WIDE R2, R3, 0x4, R8 ;  /* 0x0000000403027825 */ /* 0x004fcc00078e0208 */
[----:B------:R-:W2:Y:S01]  /*0510*/  LDG.E.CONSTANT R3, desc[UR12][R2.64] ;  /* 0x0000000c02037981 */ /* 0x000ea2000c1e9900 */
[----:B------:R-:W-:-:S04]  /*0520*/  USHF.L.U32 UR6, UR5, 0x1, URZ ;  /* 0x0000000105067899 */ /* 0x000fc800080006ff */
[----:B------:R-:W-:-:S06]  /*0530*/  UIMAD.WIDE.U32 UR6, UR6, 0x2, UR18 ;  /* 0x00000002060678a5 */ /* 0x000fcc000f8e0012 */
[----:B------:R-:W-:Y:S01]  /*0540*/  MOV R16, UR6 ;  /* 0x0000000600107c02 */ /* 0x000fe20008000f00 */
[----:B------:R-:W-:-:S05]  /*0550*/  IMAD.U32 R17, RZ, RZ, UR7 ;  /* 0x00000007ff117e24 */ /* 0x000fca000f8e00ff */
[----:B------:R-:W4:Y:S01]  /*0560*/  LDG.E.U16.CONSTANT R20, desc[UR12][R16.64+0x2] ;  /* 0x0000020c10147981 */ /* 0x000f22000c1e9500 */
[----:B---3--:R-:W-:-:S06]  /*0570*/  IMAD.WIDE.U32 R14, R14, 0x2, R10 ;  /* 0x000000020e0e7825 */ /* 0x008fcc00078e000a */
[----:B------:R0:W3:Y:S01]  /*0580*/  LDG.E.U16.CONSTANT R14, desc[UR12][R14.64] ;  /* 0x0000000c0e0e7981 */ /* 0x0000e2000c1e9500 */
        /* <DEDUP_REMOVED lines=10> */
[----:B------:R-:W-:Y:S01]  /*0630*/  IMAD R19, R4, R4, R4 ;  /* 0x0000000404137224 */ /* 0x000fe200078e0204 */
[----:B------:R-:W-:Y:S01]  /*0640*/  IADD3 R18, PT, PT, R18, 0x1, R3 ;  /* 0x0000000112127810 */ /* 0x000fe20007ffe003 */
[----:B------:R-:W-:Y:S01]  /*0650*/  IMAD R3, R2, R2, R2 ;  /* 0x0000000202037224 */ /* 0x000fe200078e0202 */
[----:B------:R-:W-:Y:S02]  /*0660*/  LOP3.LUT R0, R0, 0xf, RZ, 0xc0, !PT ;  /* 0x0000000f00007812 */ /* 0x000fe400078ec0ff */
[----:B------:R-:W-:Y:S01]  /*0670*/  IADD3 R19, PT, PT, R4, 0x1, R19 ;  /* 0x0000000104137810 */ /* 0x000fe20007ffe013 */
[----:B0-----:R-:W3:Y:S01]  /*0680*/  I2F.F16 R15, R18 ;  /* 0x00000012000f7306 */ /* 0x001ee20000200c00 */
[----:B------:R-:W-:Y:S01]  /*0690*/  IADD3 R16, PT, PT, R2, 0x1, R3 ;  /* 0x0000000102107810 */ /* 0x000fe20007ffe003 */
[----:B------:R-:W-:-:S04]  /*06a0*/  IMAD R3, R0, R0, R0 ;  /* 0x0000000000037224 */ /* 0x000fc800078e0200 */
[----:B------:R-:W-:Y:S01]  /*06b0*/  UIADD3 UR5, UPT, UPT, UR6, UR5, URZ ;  /* 0x0000000506057290 */ /* 0x000fe2000fffe0ff */
[----:B------:R-:W-:Y:S01]  /*06c0*/  IADD3 R20, PT, PT, R0, 0x1, R3 ;  /* 0x0000000100147810 */ /* 0x000fe20007ffe003 */
[----:B------:R-:W0:Y:S02]  /*06d0*/  I2F.F16 R19, R19 ;  /* 0x0000001300137306 */ /* 0x000e240000200c00 */
[----:B------:R-:W-:Y:S01]  /*06e0*/  UISETP.GE.AND UP0, UPT, UR5, UR15, UPT ;  /* 0x0000000f0500728c */ /* 0x000fe2000bf06270 */
[----:B---3--:R-:W-:-:S05]  /*06f0*/  HMUL2 R2, R15.H0_H0, R14.H0_H0 ;  /* 0x2000000e0f027232 */ /* 0x008fca0000000800 */
[----:B------:R-:W1:Y:S01]  /*0700*/  I2F.F16 R17, R16 ;  /* 0x0000001000117306 */ /* 0x000e620000200c00 */
[----:B0-----:R-:W-:-:S07]  /*0710*/  HMUL2 R0, R19.H0_H0, R14.H0_H0 ;  /* 0x2000000e13007232 */ /* 0x001fce0000000800 */
[----:B------:R-:W0:Y:S01]  /*0720*/  I2F.F16 R21, R20 ;  /* 0x0000001400157306 */ /* 0x000e220000200c00 */
[-C--:B-1----:R-:W-:Y:S02]  /*0730*/  HMUL2 R3, R17.H0_H0, R14.reuse.H0_H0 ;  /* 0x2000000e11037232 */ /* 0x082fe40000000800 */
[----:B0-----:R-:W-:Y:S01]  /*0740*/  HMUL2 R4, R21.H0_H0, R14.H0_H0 ;  /* 0x2000000e15047232 */ /* 0x001fe20000000800 */
[----:B------:R-:W-:Y:S06]  /*0750*/  BRA.U !UP0, `(.L_x_4220) ;  /* 0xfffffffd08547547 */ /* 0x000fec000b83ffff */
.L_x_4219:
        /* <DEDUP_REMOVED lines=12> */
.L_x_4221:
[----:B------:R-:W1:Y:S01]  /*0820*/  LDCU UR14, c[0x0][0x3cc] ;  /* 0x00007980ff0e77ac */ /* 0x000e620008000800 */
[----:B------:R-:W-:Y:S01]  /*0830*/  HFMA2 R5, -RZ, RZ, 0, 0 ;  /* 0x00000000ff057431 */ /* 0x000fe200000001ff */
[----:B-1----:R-:W-:-:S09]  /*0840*/  UISETP.GT.AND UP0, UPT, UR9, UR14, UPT ;  /* 0x0000000e0900728c */ /* 0x002fd2000bf04270 */
[----:B------:R-:W-:Y:S05]  /*0850*/  BRA.U !UP0, `(.L_x_4222) ;  /* 0x00000001081c7547 */ /* 0x000fea000b800000 */
[----:B------:R-:W1:Y:S02]  /*0860*/  LDC R5, c[0x0][0x3d0] ;  /* 0x0000f400ff057b82 */ /* 0x000e640000000800 */
[----:B-1----:R-:W-:-:S05]  /*0870*/  VIMNMX R5, PT, PT, R5, UR9, PT ;  /* 0x0000000905057c48 */ /* 0x002fca000bfe0100 */
[----:B------:R-:W-:-:S05]  /*0880*/  VIADD R5, R5, -UR14 ;  /* 0x8000000e05057c36 */ /* 0x000fca0008000000 */
[----:B------:R-:W-:-:S04]  /*0890*/  SHF.R.S32.HI R8, RZ, 0x1f, R5 ;  /* 0x0000001fff087819 */ /* 0x000fc80000011405 */
[----:B------:R-:W-:-:S04]  /*08a0*/  LEA.HI R8, R8, R5, RZ, 0x5 ;  /* 0x0000000508087211 */ /* 0x000fc800078f28ff */
[----:B------:R-:W-:-:S05]  /*08b0*/  SHF.R.S32.HI R8, RZ, 0x5, R8 ;  /* 0x00000005ff087819 */ /* 0x000fca0000011408 */
[----:B------:R-:W-:-:S07]  /*08c0*/  IMAD R5, R8, 0x5, RZ ;  /* 0x0000000508057824 */ /* 0x000fce00078e02ff */
.L_x_4222:
[----:B------:R-:W1:Y:S01]  /*08d0*/  LDCU UR5, c[0x0][0x3d0] ;  /* 0x00007a00ff0577ac */ /* 0x000e620008000800 */
[----:B------:R-:W-:Y:S01]  /*08e0*/  MOV R8, RZ ;  /* 0x000000ff00087202 */ /* 0x000fe20000000f00 */
[----:B-1----:R-:W-:-:S09]  /*08f0*/  UISETP.GT.AND UP0, UPT, UR9, UR5, UPT ;  /* 0x000000050900728c */ /* 0x002fd2000bf04270 */
[----:B------:R-:W-:Y:S05]  /*0900*/  BRA.U !UP0, `(.L_x_4223) ;  /* 0x00000001081c7547 */ /* 0x000fea000b800000 */
[----:B------:R-:W1:Y:S02]  /*0910*/  LDC R8, c[0x0][0x3d4] ;  /* 0x0000f500ff087b82 */ /* 0x000e640000000800 */
[----:B-1----:R-:W-:-:S05]  /*0920*/  VIMNMX R8, PT, PT, R8, UR9, PT ;  /* 0x0000000908087c48 */ /* 0x002fca000bfe0100 */
[----:B------:R-:W-:-:S05]  /*0930*/  VIADD R8, R8, -UR5 ;  /* 0x8000000508087c36 */ /* 0x000fca0008000000 */
[----:B------:R-:W-:-:S04]  /*0940*/  SHF.R.S32.HI R9, RZ, 0x1f, R8 ;  /* 0x0000001fff097819 */ /* 0x000fc80000011408 */
[----:B------:R-:W-:-:S04]  /*0950*/  LEA.HI R9, R9, R8, RZ, 0x5 ;  /* 0x0000000809097211 */ /* 0x000fc800078f28ff */
[----:B------:R-:W-:-:S04]  /*0960*/  SHF.R.S32.HI R9, RZ, 0x5, R9 ;  /* 0x00000005ff097819 */ /* 0x000fc80000011409 */
[----:B------:R-:W-:-:S07]  /*0970*/  SHF.L.U32 R8, R9, 0x2, RZ ;  /* 0x0000000209087819 */ /* 0x000fce00000006ff */
.L_x_4223:
[----:B------:R-:W1:Y:S01]  /*0980*/  LDCU UR5, c[0x0][0x3d4] ;  /* 0x00007a80ff0577ac */ /* 0x000e620008000800 */
[----:B------:R-:W-:Y:S01]  /*0990*/  IMAD.MOV.U32 R9, RZ, RZ, RZ ;  /* 0x000000ffff097224 */ /* 0x000fe200078e00ff */
[----:B-1----:R-:W-:-:S09]  /*09a0*/  UISETP.GT.AND UP0, UPT, UR9, UR5, UPT ;  /* 0x000000050900728c */ /* 0x002fd2000bf04270 */
[----:B------:R-:W-:Y:S05]  /*09b0*/  BRA.U !UP0, `(.L_x_4224) ;  /* 0x00000001081c7547 */ /* 0x000fea000b800000 */
[----:B------:R-:W1:Y:S02]  /*09c0*/  LDC R9, c[0x0][0x3d8] ;  /* 0x0000f600ff097b82 */ /* 0x000e640000000800 */
[----:B-1----:R-:W-:-:S04]  /*09d0*/  VIMNMX R9, PT, PT, R9, UR9, PT ;  /* 0x0000000909097c48 */ /* 0x002fc8000bfe0100 */
[----:B------:R-:W-:-:S04]  /*09e0*/  IADD3 R9, PT, PT, R9, -UR5, RZ ;  /* 0x8000000509097c10 */ /* 0x000fc8000fffe0ff */
[----:B------:R-:W-:-:S04]  /*09f0*/  SHF.R.S32.HI R10, RZ, 0x1f, R9 ;  /* 0x0000001fff0a7819 */ /* 0x000fc80000011409 */
[----:B------:R-:W-:-:S04]  /*0a00*/  LEA.HI R10, R10, R9, RZ, 0x5 ;  /* 0x000000090a0a7211 */ /* 0x000fc800078f28ff */
[----:B------:R-:W-:-:S05]  /*0a10*/  SHF.R.S32.HI R10, RZ, 0x5, R10 ;  /* 0x00000005ff0a7819 */ /* 0x000fca000001140a */
[----:B------:R-:W-:-:S07]  /*0a20*/  IMAD R9, R10, 0x3, RZ ;  /* 0x000000030a097824 */ /* 0x000fce00078e02ff */
.L_x_4224:
        /* <DEDUP_REMOVED lines=10> */
[----:B------:R-:W-:-:S07]  /*0ad0*/  IMAD.SHL.U32 R10, R11, 0x2, RZ ;  /* 0x000000020b0a7824 */ /* 0x000fce00078e00ff */
.L_x_4225:
[----:B------:R-:W-:Y:S01]  /*0ae0*/  UISETP.LT.AND UP0, UPT, UR9, UR7, UPT ;  /* 0x000000070900728c */ /* 0x000fe2000bf01270 */
[----:B------:R-:W1:Y:S03]  /*0af0*/  LDCU.64 UR18, c[0x0][0x388] ;  /* 0x00007100ff1277ac */ /* 0x000e660008000a00 */
[----:B------:R-:W-:Y:S02]  /*0b00*/  USEL UR5, UR9, UR7, UP0 ;  /* 0x0000000709057287 */ /* 0x000fe40008000000 */
[----:B------:R-:W-:Y:S02]  /*0b10*/  UISETP.LT.AND UP0, UPT, UR10, UR7, UPT ;  /* 0x000000070a00728c */ /* 0x000fe4000bf01270 */
[----:B------:R-:W-:-:S04]  /*0b20*/  USHF.R.S32.HI UR6, URZ, 0x1f, UR5 ;  /* 0x0000001fff067899 */ /* 0x000fc80008011405 */
[----:B------:R-:W-:-:S03]  /*0b30*/  ULEA.HI UR6, UR6, UR5, URZ, 0x5 ;  /* 0x0000000506067291 */ /* 0x000fc6000f8f28ff */
[----:B------:R-:W-:Y:S01]  /*0b40*/  UMOV UR5, 0x400 ;  /* 0x0000040000057882 */ /* 0x000fe20000000000 */
[----:B------:R-:W-:-:S04]  /*0b50*/  USHF.R.S32.HI UR6, URZ, 0x5, UR6 ;  /* 0x00000005ff067899 */ /* 0x000fc80008011406 */
[----:B------:R-:W-:-:S06]  /*0b60*/  ULEA UR4, UR6, UR4, 0x3 ;  /* 0x0000000406047291 */ /* 0x000fcc000f8e18ff */
[----:B------:R-:W-:Y:S01]  /*0b70*/  IADD3 R5, PT, PT, R8, UR4, R5 ;  /* 0x0000000408057c10 */ /* 0x000fe2000fffe005 */
[----:B------:R-:W2:Y:S01]  /*0b80*/  S2UR UR6, SR_CgaCtaId ;  /* 0x00000000000679c3 */ /* 0x000ea20000008800 */
[----:B------:R-:W-:Y:S01]  /*0b90*/  USEL UR4, UR10, UR7, UP0 ;  /* 0x000000070a047287 */ /* 0x000fe20008000000 */
[----:B------:R-:W-:Y:S02]  /*0ba0*/  SHF.R.S32.HI R8, RZ, 0x1f, R6 ;  /* 0x0000001fff087819 */ /* 0x000fe40000011406 */
[----:B------:R-:W-:Y:S01]  /*0bb0*/  IADD3 R10, PT, PT, R10, R5, R9 ;  /* 0x000000050a0a7210 */ /* 0x000fe20007ffe009 */
[----:B------:R-:W-:-:S04]  /*0bc0*/  UISETP.GT.AND UP0, UPT, UR4, UR9, UPT ;  /* 0x000000090400728c */ /* 0x000fc8000bf04270 */
[----:B------:R-:W-:-:S05]  /*0bd0*/  IMAD R5, R10, R7, RZ ;  /* 0x000000070a057224 */ /* 0x000fca00078e02ff */
[----:B------:R-:W-:-:S04]  /*0be0*/  IADD3 R6, P0, PT, R6, R5, RZ ;  /* 0x0000000506067210 */ /* 0x000fc80007f1e0ff */
[----:B------:R-:W-:Y:S02]  /*0bf0*/  LEA.HI.X.SX32 R5, R5, R8, 0x1, P0 ;  /* 0x0000000805057211 */ /* 0x000fe400000f0eff */
[----:B-1----:R-:W-:Y:S01]  /*0c00*/  LEA R24, P0, R6, UR18, 0x2 ;  /* 0x0000001206187c11 */ /* 0x002fe2000f8010ff */
[----:B--2---:R-:W-:-:S03]  /*0c10*/  ULEA UR5, UR6, UR5, 0x18 ;  /* 0x0000000506057291 */ /* 0x004fc6000f8ec0ff */
[----:B------:R-:W-:Y:S02]  /*0c20*/  LEA.HI.X R25, R6, UR19, R5, 0x2, P0 ;  /* 0x0000001306197c11 */ /* 0x000fe400080f1405 */
[----:B------:R-:W-:Y:S02]  /*0c30*/  PRMT R6, RZ, 0x5410, RZ ;  /* 0x00005410ff067816 */ /* 0x000fe400000000ff */
[----:B------:R-:W-:Y:S01]  /*0c40*/  PRMT R5, RZ, 0x5410, RZ ;  /* 0x00005410ff057816 */ /* 0x000fe200000000ff */
[----:B------:R-:W-:Y:S01]  /*0c50*/  UMOV UR4, UR5 ;  /* 0x0000000500047c82 */ /* 0x000fe20008000000 */
[----:B------:R-:W-:Y:S05]  /*0c60*/  BRA.U !UP0, `(.L_x_4226) ;  /* 0x0000003108807547 */ /* 0x000fea000b800000 */
[C---:B------:R-:W-:Y:S01]  /*0c70*/  IMAD.WIDE R18, R7.reuse, 0x4, R24 ;  /* 0x0000000407127825 */ /* 0x040fe200078e0218 */
[----:B------:R-:W2:Y:S04]  /*0c80*/  LDG.E.128.CONSTANT R8, desc[UR12][R24.64] ;  /* 0x0000000c18087981 */ /* 0x000ea8000c1e9d00 */
[----:B------:R-:W3:Y:S01]  /*0c90*/  LDG.E.128.CONSTANT R12, desc[UR12][R18.64] ;  /* 0x0000000c120c7981 */ /* 0x000ee2000c1e9d00 */
[----:B------:R-:W-:Y:S01]  /*0ca0*/  UISETP.GE.AND UP0, UPT, UR16, UR11, UPT ;  /* 0x0000000b1000728c */ /* 0x000fe2000bf06270 */
        /* <DEDUP_REMOVED lines=10> */
[----:B------:R-:W-:Y:S06]  /*0d50*/  BRA.U UP0, `(.L_x_4227) ;  /* 0x0000000900e87547 */ /* 0x000fec000b800000 */
[----:B------:R-:W1:Y:S01]  /*0d60*/  LDS.64 R20, [UR5] ;  /* 0x00000005ff147984 */ /* 0x000e620008000a00 */
[----:B------:R-:W-:Y:S01]  /*0d70*/  LOP3.LUT R6, R12, 0xff, RZ, 0xc0, !PT ;  /* 0x000000ff0c067812 */ /* 0x000fe200078ec0ff */
[----:B------:R2:W-:Y:S01]  /*0d80*/  I2F.F16 R25, R16 ;  /* 0x0000001000197306 */ /* 0x0005e20000200c00 */
[----:B------:R-:W-:Y:S02]  /*0d90*/  LOP3.LUT R5, R9, 0xff, RZ, 0xc0, !PT ;  /* 0x000000ff09057812 */ /* 0x000fe400078ec0ff */
[----:B------:R-:W-:Y:S02]  /*0da0*/  IADD3 R24, PT, PT, R6, -0x80, RZ ;  /* 0xffffff8006187810 */ /* 0x000fe40007ffe0ff */
[----:B------:R-:W-:Y:S02]  /*0db0*/  LOP3.LUT R6, R10, 0xff, RZ, 0xc0, !PT ;  /* 0x000000ff0a067812 */ /* 0x000fe400078ec0ff */
[----:B------:R-:W-:Y:S01]  /*0dc0*/  IADD3 R32, PT, PT, R5, -0x80, RZ ;  /* 0xffffff8005207810 */ /* 0x000fe20007ffe0ff */
[----:B------:R-:W3:Y:S01]  /*0dd0*/  I2F.F16 R30, R30 ;  /* 0x0000001e001e7306 */ /* 0x000ee20000200c00 */
[----:B------:R-:W-:Y:S01]  /*0de0*/  LOP3.LUT R5, R8, 0xff, RZ, 0xc0, !PT ;  /* 0x000000ff08057812 */ /* 0x000fe200078ec0ff */
[----:B--2---:R-:W-:Y:S01]  /*0df0*/  VIADD R16, R6, 0xffffff80 ;  /* 0xffffff8006107836 */ /* 0x004fe20000000000 */
[----:B------:R-:W-:-:S02]  /*0e00*/  LOP3.LUT R31, R11, 0xff, RZ, 0xc0, !PT ;  /* 0x000000ff0b1f7812 */ /* 0x000fc400078ec0ff */
[--C-:B------:R-:W-:Y:S01]  /*0e10*/  SHF.R.U32.HI R6, RZ, 0x8, R9.reuse ;  /* 0x00000008ff067819 */ /* 0x100fe20000011609 */
[----:B------:R-:W-:Y:S01]  /*0e20*/  VIADD R5, R5, 0xffffff80 ;  /* 0xffffff8005057836 */ /* 0x000fe20000000000 */
[----:B------:R-:W-:Y:S01]  /*0e30*/  IADD3 R35, PT, PT, R31, -0x80, RZ ;  /* 0xffffff801f237810 */ /* 0x000fe20007ffe0ff */
[----:B------:R-:W2:Y:S01]  /*0e40*/  I2F.F16 R32, R32 ;  /* 0x0000002000207306 */ /* 0x000ea20000200c00 */
[----:B------:R-:W-:Y:S02]  /*0e50*/  LOP3.LUT R31, R6, 0xff, RZ, 0xc0, !PT ;  /* 0x000000ff061f7812 */ /* 0x000fe400078ec0ff */
[--C-:B------:R-:W-:Y:S02]  /*0e60*/  SHF.R.U32.HI R34, RZ, 0x8, R10.reuse ;  /* 0x00000008ff227819 */ /* 0x100fe4000001160a */
[----:B------:R-:W-:Y:S01]  /*0e70*/  SHF.R.U32.HI R9, RZ, 0x10, R9 ;  /* 0x00000010ff097819 */ /* 0x000fe20000011609 */
[----:B------:R-:W-:Y:S01]  /*0e80*/  VIADD R31, R31, 0xffffff80 ;  /* 0xffffff801f1f7836 */ /* 0x000fe20000000000 */
[----:B------:R-:W-:Y:S01]  /*0e90*/  LOP3.LUT R34, R34, 0xff, RZ, 0xc0, !PT ;  /* 0x000000ff22227812 */ /* 0x000fe200078ec0ff */
[----:B------:R4:W5:Y:S01]  /*0ea0*/  I2F.F16 R18, R5 ;  /* 0x0000000500127306 */ /* 0x0009620000200c00 */
[----:B------:R-:W-:Y:S01]  /*0eb0*/  LOP3.LUT R9, R9, 0xff, RZ, 0xc0, !PT ;  /* 0x000000ff09097812 */ /* 0x000fe200078ec0ff */
[----:B---3--:R-:W-:Y:S01]  /*0ec0*/  HADD2.F32 R30, -RZ, R30.H0_H0 ;  /* 0x2000001eff1e7230 */ /* 0x008fe20000004100 */
[----:B------:R-:W-:Y:S01]  /*0ed0*/  SHF.R.U32.HI R10, RZ, 0x10, R10 ;  /* 0x00000010ff0a7819 */ /* 0x000fe2000001160a */
[----:B------:R-:W-:-:S02]  /*0ee0*/  VIADD R34, R34, 0xffffff80 ;  /* 0xffffff8022227836 */ /* 0x000fc40000000000 */
[----:B--2---:R-:W-:Y:S02]  /*0ef0*/  HADD2.F32 R32, -RZ, R32.H0_H0 ;  /* 0x20000020ff207230 */ /* 0x004fe40000004100 */
[----:B------:R-:W2:Y:S01]  /*0f00*/  I2F.F16 R16, R16 ;  /* 0x0000001000107306 */ /* 0x000ea20000200c00 */
[--C-:B----4-:R-:W-:Y:S02]  /*0f10*/  SHF.R.U32.HI R5, RZ, 0x8, R8.reuse ;  /* 0x00000008ff057819 */ /* 0x110fe40000011608 */
[----:B------:R-:W-:Y:S02]  /*0f20*/  SHF.R.U32.HI R8, RZ, 0x10, R8 ;  /* 0x00000010ff087819 */ /* 0x000fe40000011608 */
[----:B------:R-:W-:Y:S01]  /*0f30*/  LOP3.LUT R5, R5, 0xff, RZ, 0xc0, !PT ;  /* 0x000000ff05057812 */ /* 0x000fe200078ec0ff */
[----:B-----5:R-:W-:Y:S02]  /*0f40*/  HADD2.F32 R18, -RZ, R18.H0_H0 ;  /* 0x20000012ff127230 */ /* 0x020fe40000004100 */
[----:B------:R-:W3:Y:S01]  /*0f50*/  I2F.F16 R6, R35 ;  /* 0x0000002300067306 */ /* 0x000ee20000200c00 */
[----:B------:R-:W-:Y:S01]  /*0f60*/  IADD3 R33, PT, PT, R5, -0x80, RZ ;  /* 0xffffff8005217810 */ /* 0x000fe20007ffe0ff */
[----:B-1----:R-:W-:Y:S01]  /*0f70*/  HADD2.F32 R5, -RZ, R20.H0_H0 ;  /* 0x20000014ff057230 */ /* 0x002fe20000004100 */
[----:B------:R-:W-:-:S02]  /*0f80*/  LOP3.LUT R8, R8, 0xff, RZ, 0xc0, !PT ;  /* 0x000000ff08087812 */ /* 0x000fc400078ec0ff */
[----:B------:R-:W-:Y:S01]  /*0f90*/  LOP3.LUT R10, R10, 0xff, RZ, 0xc0, !PT ;  /* 0x000000ff0a0a7812 */ /* 0x000fe200078ec0ff */
[----:B--2---:R-:W-:Y:S02]  /*0fa0*/  HADD2.F32 R16, -RZ, R16.H0_H0 ;  /* 0x20000010ff107230 */ /* 0x004fe40000004100 */
[----:B------:R-:W1:Y:S01]  /*0fb0*/  I2F.F16 R31, R31 ;  /* 0x0000001f001f7306 */ /* 0x000e620000200c00 */
[C---:B------:R-:W-:Y:S01]  /*0fc0*/  FFMA.FTZ R32, R5.reuse, R32, RZ ;  /* 0x0000002005207223 */ /* 0x040fe200000100ff */
[----:B------:R-:W-:Y:S01]  /*0fd0*/  FFMA.FTZ R18, R18, R5, RZ ;  /* 0x0000000512127223 */ /* 0x000fe200000100ff */
[----:B------:R-:W-:Y:S01]  /*0fe0*/  FFMA.FTZ R16, R5, R16, RZ ;  /* 0x0000001005107223 */ /* 0x000fe200000100ff */
[----:B---3--:R-:W-:-:S04]  /*0ff0*/  HADD2.F32 R6, -RZ, R6.H0_H0 ;  /* 0x20000006ff067230 */ /* 0x008fc80000004100 */
[----:B------:R-:W2:Y:S01]  /*1000*/  I2F.F16 R33, R33 ;  /* 0x0000002100217306 */ /* 0x000ea20000200c00 */
[----:B------:R-:W-:Y:S01]  /*1010*/  FFMA.FTZ R6, R5, R6, RZ ;  /* 0x0000000605067223 */ /* 0x000fe200000100ff */
[----:B------:R-:W-:Y:S01]  /*1020*/  HADD2.F32 R5, -RZ, R20.H1_H1 ;  /* 0x30000014ff057230 */ /* 0x000fe20000004100 */
[----:B------:R-:W-:Y:S01]  /*1030*/  LOP3.LUT R20, R13, 0xff, RZ, 0xc0, !PT ;  /* 0x000000ff0d147812 */ /* 0x000fe200078ec0ff */
[----:B-1----:R-:W-:-:S04]  /*1040*/  HADD2.F32 R31, -RZ, R31.H0_H0 ;  /* 0x2000001fff1f7230 */ /* 0x002fc80000004100 */
[----:B------:R-:W1:Y:S01]  /*1050*/  I2F.F16 R34, R34 ;  /* 0x0000002200227306 */ /* 0x000e620000200c00 */
[----:B------:R-:W-:Y:S01]  /*1060*/  IADD3 R20, PT, PT, R20, -0x80, RZ ;  /* 0xffffff8014147810 */ /* 0x000fe20007ffe0ff */
[----:B------:R-:W-:Y:S01]  /*1070*/  FFMA.FTZ R32, R5, R31, R32 ;  /* 0x0000001f05207223 */ /* 0x000fe20000010020 */
[----:B------:R-:W-:Y:S01]  /*1080*/  LOP3.LUT R31, R14, 0xff, RZ, 0xc0, !PT ;  /* 0x000000ff0e1f7812 */ /* 0x000fe200078ec0ff */
[----:B--2---:R-:W-:-:S04]  /*1090*/  HADD2.F32 R33, -RZ, R33.H0_H0 ;  /* 0x20000021ff217230 */ /* 0x004fc80000004100 */
[----:B------:R-:W-:Y:S01]  /*10a0*/  I2F.F16 R28, R28 ;  /* 0x0000001c001c7306 */ /* 0x000fe20000200c00 */
[----:B------:R-:W-:Y:S01]  /*10b0*/  FFMA.FTZ R33, R33, R5, R18 ;  /* 0x0000000521217223 */ /* 0x000fe20000010012 */
[----:B------:R-:W-:Y:S02]  /*10c0*/  VIADD R18, R31, 0xffffff80 ;  /* 0xffffff801f127836 */ /* 0x000fe40000000000 */
[----:B-1----:R-:W-:Y:S01]  /*10d0*/  HADD2.F32 R31, -RZ, R34.H0_H0 ;  /* 0x20000022ff1f7230 */ /* 0x002fe20000004100 */
[----:B------:R-:W-:-:S03]  /*10e0*/  LOP3.LUT R34, R15, 0xff, RZ, 0xc0, !PT ;  /* 0x000000ff0f227812 */ /* 0x000fc600078ec0ff */
[----:B------:R-:W-:Y:S01]  /*10f0*/  I2F.F16 R29, R29 ;  /* 0x0000001d001d7306 */ /* 0x000fe20000200c00 */
[----:B------:R-:W-:Y:S01]  /*1100*/  FFMA.FTZ R31, R5, R31, R16 ;  /* 0x0000001f051f7223 */ /* 0x000fe20000010010 */
[--C-:B------:R-:W-:Y:S02]  /*1110*/  SHF.R.U32.HI R16, RZ, 0x8, R11.reuse ;  /* 0x00000008ff107819 */ /* 0x100fe4000001160b */
[----:B------:R-:W-:Y:S02]  /*1120*/  IADD3 R36, PT, PT, R34, -0x80, RZ ;  /* 0xffffff8022247810 */ /* 0x000fe40007ffe0ff */
[----:B------:R-:W-:Y:S02]  /*1130*/  LOP3.LUT R34, R16, 0xff, RZ, 0xc0, !PT ;  /* 0x000000ff10227812 */ /* 0x000fe400078ec0ff */
[----:B------:R-:W-:Y:S01]  /*1140*/  I2F.F16 R20, R20 ;  /* 0x0000001400147306 */ /* 0x000fe20000200c00 */
[----:B------:R-:W-:Y:S02]  /*1150*/  SHF.R.U32.HI R11, RZ, 0x10, R11 ;  /* 0x00000010ff0b7819 */ /* 0x000fe4000001160b */
[----:B------:R-:W-:Y:S01]  /*1160*/  VIADD R35, R34, 0xffffff80 ;  /* 0xffffff8022237836 */ /* 0x000fe20000000000 */
[----:B------:R-:W-:Y:S01]  /*1170*/  IADD3 R34, PT, PT, R9, -0x80, RZ ;  /* 0xffffff8009227810 */ /* 0x000fe20007ffe0ff */
[----:B------:R-:W-:Y:S01]  /*1180*/  VIADD R9, R8, 0xffffff80 ;  /* 0xffffff8008097836 */ /* 0x000fe20000000000 */
[----:B------:R-:W-:-:S02]  /*1190*/  IADD3 R8, PT, PT, R10, -0x80, RZ ;  /* 0xffffff800a087810 */ /* 0x000fc40007ffe0ff */
[----:B------:R-:W1:Y:S01]  /*11a0*/  I2F.F16 R16, R36 ;  /* 0x0000002400107306 */ /* 0x000e620000200c00 */
[----:B------:R-:W-:Y:S02]  /*11b0*/  LOP3.LUT R11, R11, 0xff, RZ, 0xc0, !PT ;  /* 0x000000ff0b0b7812 */ /* 0x000fe400078ec0ff */
[--C-:B------:R-:W-:Y:S02]  /*11c0*/  SHF.R.U32.HI R10, RZ, 0x8, R12.reuse ;  /* 0x00000008ff0a7819 */ /* 0x100fe4000001160c */
[----:B------:R-:W-:Y:S01]  /*11d0*/  SHF.R.U32.HI R12, RZ, 0x10, R12 ;  /* 0x00000010ff0c7819 */ /* 0x000fe2000001160c */
[----:B------:R-:W-:Y:S01]  /*11e0*/  VIADD R11, R11, 0xffffff80 ;  /* 0xffffff800b0b7836 */ /* 0x000fe20000000000 */
[----:B------:R-:W-:Y:S01]  /*11f0*/  LOP3.LUT R10, R10, 0xff, RZ, 0xc0, !PT ;  /* 0x000000ff0a0a7812 */ /* 0x000fe200078ec0ff */
[----:B------:R-:W2:Y:S01]  /*1200*/  I2F.F16 R35, R35 ;  /* 0x0000002300237306 */ /* 0x000ea20000200c00 */
[----:B------:R-:W-:Y:S02]  /*1210*/  LOP3.LUT R12, R12, 0xff, RZ, 0xc0, !PT ;  /* 0x000000ff0c0c7812 */ /* 0x000fe400078ec0ff */
[----:B------:R-:W-:Y:S01]  /*1220*/  IADD3 R10, PT, PT, R10, -0x80, RZ ;  /* 0xffffff800a0a7810 */ /* 0x000fe20007ffe0ff */
[----:B-1----:R-:W-:-:S04]  /*1230*/  HADD2.F32 R37, -RZ, R16.H0_H0 ;  /* 0x20000010ff257230 */ /* 0x002fc80000004100 */
[----:B------:R-:W1:Y:S01]  /*1240*/  I2F.F16 R34, R34 ;  /* 0x0000002200227306 */ /* 0x000e620000200c00 */
[----:B--2---:R-:W-:-:S07]  /*1250*/  HADD2.F32 R35, -RZ, R35.H0_H0 ;  /* 0x20000023ff237230 */ /* 0x004fce0000004100 */
[----:B------:R-:W2:Y:S01]  /*1260*/  I2F.F16 R9, R9 ;  /* 0x0000000900097306 */ /* 0x000ea20000200c00 */
[----:B------:R-:W-:Y:S01]  /*1270*/  FFMA.FTZ R6, R5, R35, R6 ;  /* 0x0000002305067223 */ /* 0x000fe20000010006 */
[----:B------:R-:W-:Y:S02]  /*1280*/  HADD2.F32 R5, -RZ, R21.H0_H0 ;  /* 0x20000015ff057230 */ /* 0x000fe40000004100 */
[----:B-1----:R-:W-:-:S04]  /*1290*/  HADD2.F32 R35, -RZ, R34.H0_H0 ;  /* 0x20000022ff237230 */ /* 0x002fc80000004100 */
[----:B------:R-:W1:Y:S01]  /*12a0*/  I2F.F16 R8, R8 ;  /* 0x0000000800087306 */ /* 0x000e620000200c00 */
[----:B------:R-:W-:Y:S02]  /*12b0*/  HADD2.F32 R21, -RZ, R21.H1_H1 ;  /* 0x30000015ff157230 */ /* 0x000fe40000004100 */
[----:B------:R-:W-:Y:S01]  /*12c0*/  FFMA.FTZ R32, R5, R35, R32 ;  /* 0x0000002305207223 */ /* 0x000fe20000010020 */
[----:B--2---:R-:W-:-:S04]  /*12d0*/  HADD2.F32 R36, -RZ, R9.H0_H0 ;  /* 0x20000009ff247230 */ /* 0x004fc80000004100 */
[----:B------:R2:W3:Y:S01]  /*12e0*/  I2F.F16 R34, R11 ;  /* 0x0000000b00227306 */ /* 0x0004e20000200c00 */
[----:B------:R-:W-:Y:S01]  /*12f0*/  FFMA.FTZ R32, R21, R30, R32 ;  /* 0x0000001e15207223 */ /* 0x000fe20000010020 */
[----:B------:R-:W-:Y:S02]  /*1300*/  HADD2.F32 R30, -RZ, R28.H0_H0 ;  /* 0x2000001cff1e7230 */ /* 0x000fe40000004100 */
[----:B------:R-:W-:Y:S01]  /*1310*/  FFMA.FTZ R33, R36, R5, R33 ;  /* 0x0000000524217223 */ /* 0x000fe20000010021 */
[----:B------:R-:W-:Y:S02]  /*1320*/  HADD2.F32 R28, -RZ, R29.H0_H0 ;  /* 0x2000001dff1c7230 */ /* 0x000fe40000004100 */
[----:B-1----:R-:W-:Y:S01]  /*1330*/  HADD2.F32 R36, -RZ, R8.H0_H0 ;  /* 0x20000008ff247230 */ /* 0x002fe20000004100 */
[--C-:B------:R-:W-:Y:S01]  /*1340*/  SHF.R.U32.HI R8, RZ, 0x8, R13.reuse ;  /* 0x00000008ff087819 */ /* 0x100fe2000001160d */
[----:B--2---:R-:W-:Y:S01]  /*1350*/  VIADD R11, R12, 0xffffff80 ;  /* 0xffffff800c0b7836 */ /* 0x004fe20000000000 */
[----:B------:R-:W-:Y:S01]  /*1360*/  SHF.R.U32.HI R13, RZ, 0x10, R13 ;  /* 0x00000010ff0d7819 */ /* 0x000fe2000001160d */
[----:B------:R-:W-:Y:S01]  /*1370*/  HADD2.F32 R29, -RZ, R25.H0_H0 ;  /* 0x20000019ff1d7230 */ /* 0x000fe20000004100 */
[----:B------:R-:W-:Y:S01]  /*1380*/  LOP3.LUT R12, R8, 0xff, RZ, 0xc0, !PT ;  /* 0x000000ff080c7812 */ /* 0x000fe200078ec0ff */
[----:B------:R-:W-:Y:S01]  /*1390*/  FFMA.FTZ R31, R5, R36, R31 ;  /* 0x00000024051f7223 */ /* 0x000fe2000001001f */
[----:B------:R-:W1:Y:S01]  /*13a0*/  LDS.64 R8, [UR5+0x8] ;  /* 0x00000805ff087984 */ /* 0x000e620008000a00 */
[----:B---3--:R-:W-:Y:S01]  /*13b0*/  HADD2.F32 R34, -RZ, R34.H0_H0 ;  /* 0x20000022ff227230 */ /* 0x008fe20000004100 */
[----:B------:R-:W-:Y:S01]  /*13c0*/  LOP3.LUT R13, R13, 0xff, RZ, 0xc0, !PT ;  /* 0x000000ff0d0d7812 */ /* 0x000fe200078ec0ff */
[----:B------:R-:W2:Y:S01]  /*13d0*/  I2F.F16 R24, R24 ;  /* 0x0000001800187306 */ /* 0x000ea20000200c00 */
[----:B------:R-:W-:Y:S01]  /*13e0*/  SHF.R.U32.HI R25, RZ, 0x10, R15 ;  /* 0x00000010ff197819 */ /* 0x000fe2000001160f */
[----:B------:R-:W-:Y:S01]  /*13f0*/  FFMA.FTZ R33, R30, R21, R33 ;  /* 0x000000151e217223 */ /* 0x000fe20000010021 */
[----:B------:R-:W-:Y:S01]  /*1400*/  FFMA.FTZ R6, R5, R34, R6 ;  /* 0x0000002205067223 */ /* 0x000fe20000010006 */
[--C-:B------:R-:W-:Y:S01]  /*1410*/  SHF.R.U32.HI R34, RZ, 0x8, R14.reuse ;  /* 0x00000008ff227819 */ /* 0x100fe2000001160e */
[----:B------:R-:W-:Y:S01]  /*1420*/  VIADD R5, R13, 0xffffff80 ;  /* 0xffffff800d057836 */ /* 0x000fe20000000000 */
[----:B------:R-:W-:Y:S01]  /*1430*/  SHF.R.U32.HI R14, RZ, 0x10, R14 ;  /* 0x00000010ff0e7819 */ /* 0x000fe2000001160e */
[C---:B------:R-:W-:Y:S01]  /*1440*/  FFMA.FTZ R6, R21.reuse, R29, R6 ;  /* 0x0000001d15067223 */ /* 0x040fe20000010006 */
[----:B------:R-:W-:Y:S01]  /*1450*/  LOP3.LUT R34, R34, 0xff, RZ, 0xc0, !PT ;  /* 0x000000ff22227812 */ /* 0x000fe200078ec0ff */
[----:B------:R-:W3:Y:S01]  /*1460*/  I2F.F16 R18, R18 ;  /* 0x0000001200127306 */ /* 0x000ee20000200c00 */
[----:B------:R-:W-:Y:S01]  /*1470*/  LOP3.LUT R14, R14, 0xff, RZ, 0xc0, !PT ;  /* 0x000000ff0e0e7812 */ /* 0x000fe200078ec0ff */
[----:B------:R-:W-:Y:S01]  /*1480*/  HADD2.F32 R29, -RZ, R20.H0_H0 ;  /* 0x20000014ff1d7230 */ /* 0x000fe20000004100 */
[----:B------:R-:W-:Y:S01]  /*1490*/  IADD3 R13, PT, PT, R34, -0x80, RZ ;  /* 0xffffff80220d7810 */ /* 0x000fe20007ffe0ff */
[----:B------:R-:W-:Y:S01]  /*14a0*/  FFMA.FTZ R28, R21, R28, R31 ;  /* 0x0000001c151c7223 */ /* 0x000fe2000001001f */
[----:B------:R-:W-:Y:S01]  /*14b0*/  SHF.R.U32.HI R34, RZ, 0x8, R15 ;  /* 0x00000008ff227819 */ /* 0x000fe2000001160f */
[----:B------:R-:W-:Y:S01]  /*14c0*/  VIADD R14, R14, 0xffffff80 ;  /* 0xffffff800e0e7836 */ /* 0x000fe20000000000 */
[----:B------:R-:W-:Y:S01]  /*14d0*/  IADD3 R12, PT, PT, R12, -0x80, RZ ;  /* 0xffffff800c0c7810 */ /* 0x000fe20007ffe0ff */
[----:B------:R-:W4:Y:S01]  /*14e0*/  I2F.F16 R10, R10 ;  /* 0x0000000a000a7306 */ /* 0x000f220000200c00 */
[----:B------:R-:W-:Y:S01]  /*14f0*/  LOP3.LUT R34, R34, 0xff, RZ, 0xc0, !PT ;  /* 0x000000ff22227812 */ /* 0x000fe200078ec0ff */
[----:B--2---:R-:W-:Y:S01]  /*1500*/  HADD2.F32 R30, -RZ, R24.H0_H0 ;  /* 0x20000018ff1e7230 */ /* 0x004fe20000004100 */
[----:B------:R-:W-:-:S02]  /*1510*/  LOP3.LUT R25, R25, 0xff, RZ, 0xc0, !PT ;  /* 0x000000ff19197812 */ /* 0x000fc400078ec0ff */
[----:B------:R-:W-:Y:S01]  /*1520*/  IADD3 R15, PT, PT, R34, -0x80, RZ ;  /* 0xffffff80220f7810 */ /* 0x000fe20007ffe0ff */
[----:B---3--:R-:W-:Y:S02]  /*1530*/  HADD2.F32 R18, -RZ, R18.H0_H0 ;  /* 0x20000012ff127230 */ /* 0x008fe40000004100 */
[----:B------:R-:W2:Y:S01]  /*1540*/  I2F.F16 R13, R13 ;  /* 0x0000000d000d7306 */ /* 0x000ea20000200c00 */
[----:B------:R-:W-:Y:S02]  /*1550*/  VIADD R25, R25, 0xffffff80 ;  /* 0xffffff8019197836 */ /* 0x000fe40000000000 */
[----:B----4-:R-:W-:-:S05]  /*1560*/  HADD2.F32 R10, -RZ, R10.H0_H0 ;  /* 0x2000000aff0a7230 */ /* 0x010fca0000004100 */
[----:B------:R-:W3:Y:S01]  /*1570*/  I2F.F16 R12, R12 ;  /* 0x0000000c000c7306 */ /* 0x000ee20000200c00 */
[--C-:B-1----:R-:W-:Y:S02]  /*1580*/  HADD2.F32 R21, -RZ, R8.reuse.H0_H0 ;  /* 0x20000008ff157230 */ /* 0x102fe40000004100 */
[----:B------:R-:W-:-:S05]  /*1590*/  HADD2.F32 R8, -RZ, R8.H1_H1 ;  /* 0x30000008ff087230 */ /* 0x000fca0000004100 */
[----:B------:R-:W1:Y:S01]  /*15a0*/  I2F.F16 R15, R15 ;  /* 0x0000000f000f7306 */ /* 0x000e620000200c00 */
[----:B------:R-:W-:Y:S01]  /*15b0*/  FFMA.FTZ R33, R30, R21, R33 ;  /* 0x000000151e217223 */ /* 0x000fe20000010021 */
[C---:B------:R-:W-:Y:S01]  /*15c0*/  FFMA.FTZ R31, R21.reuse, R29, R32 ;  /* 0x0000001d151f7223 */ /* 0x040fe20000010020 */
[----:B--2---:R-:W-:Y:S02]  /*15d0*/  HADD2.F32 R13, -RZ, R13.H0_H0 ;  /* 0x2000000dff0d7230 */ /* 0x004fe40000004100 */
[C---:B------:R-:W-:Y:S01]  /*15e0*/  FFMA.FTZ R35, R21.reuse, R18, R28 ;  /* 0x0000001215237223 */ /* 0x040fe2000001001c */
[--C-:B------:R-:W-:Y:S02]  /*15f0*/  HADD2.F32 R24, -RZ, R9.reuse.H0_H0 ;  /* 0x20000009ff187230 */ /* 0x100fe40000004100 */
[----:B------:R-:W-:Y:S01]  /*1600*/  FFMA.FTZ R33, R10, R8, R33 ;  /* 0x000000080a217223 */ /* 0x000fe20000010021 */
[----:B---3--:R-:W-:Y:S01]  /*1610*/  HADD2.F32 R29, -RZ, R12.H0_H0 ;  /* 0x2000000cff1d7230 */ /* 0x008fe20000004100 */
[----:B------:R-:W2:Y:S01]  /*1620*/  I2F.F16 R11, R11 ;  /* 0x0000000b000b7306 */ /* 0x000ea20000200c00 */
[----:B------:R-:W-:Y:S01]  /*1630*/  FFMA.FTZ R12, R21, R37, R6 ;  /* 0x00000025150c7223 */ /* 0x000fe20000010006 */
[----:B------:R-:W-:Y:S01]  /*1640*/  FFMA.FTZ R13, R8, R13, R35 ;  /* 0x0000000d080d7223 */ /* 0x000fe20000010023 */
[----:B------:R-:W-:-:S02]  /*1650*/  HADD2.F32 R9, -RZ, R9.H1_H1 ;  /* 0x30000009ff097230 */ /* 0x000fc40000004100 */
[C---:B------:R-:W-:Y:S01]  /*1660*/  FFMA.FTZ R29, R8.reuse, R29, R31 ;  /* 0x0000001d081d7223 */ /* 0x040fe2000001001f */
[----:B-1----:R-:W-:Y:S02]  /*1670*/  HADD2.F32 R15, -RZ, R15.H0_H0 ;  /* 0x2000000fff0f7230 */ /* 0x002fe40000004100 */
[----:B------:R-:W1:Y:S03]  /*1680*/  I2F.F16 R14, R14 ;  /* 0x0000000e000e7306 */ /* 0x000e660000200c00 */
[----:B------:R-:W-:Y:S01]  /*1690*/  FFMA.FTZ R15, R8, R15, R12 ;  /* 0x0000000f080f7223 */ /* 0x000fe2000001000c */
[----:B--2---:R-:W-:-:S04]  /*16a0*/  HADD2.F32 R6, -RZ, R11.H0_H0 ;  /* 0x2000000bff067230 */ /* 0x004fc80000004100 */
[----:B------:R-:W2:Y:S01]  /*16b0*/  I2F.F16 R5, R5 ;  /* 0x0000000500057306 */ /* 0x000ea20000200c00 */
[----:B------:R-:W-:Y:S02]  /*16c0*/  HADD2.F32 R11, -RZ, R2.H0_H0 ;  /* 0x20000002ff0b7230 */ /* 0x000fe40000004100 */
[----:B------:R-:W-:Y:S01]  /*16d0*/  FFMA.FTZ R33, R6, R24, R33 ;  /* 0x0000001806217223 */ /* 0x000fe20000010021 */
        /* <DEDUP_REMOVED lines=31> */
[----:B------:R-:W-:Y:S02]  /*18d0*/  HFMA2 R6, R5, 1, 1, RZ ;  /* 0x3c003c0005067831 */ /* 0x000fe400000000ff */
[----:B------:R-:W-:-:S05]  /*18e0*/  PRMT R10, R10, 0x5410, R12 ;  /* 0x000054100a0a7816 */ /* 0x000fca000000000c */
[----:B------:R-:W-:-:S07]  /*18f0*/  HADD2 R5, R10, RZ.H0_H0 ;  /* 0x200000ff0a057230 */ /* 0x000fce0000000000 */
.L_x_4227:
[C---:B------:R-:W-:Y:S01]  /*1900*/  IMAD.WIDE R12, R7.reuse, 0x4, R22 ;  /* 0x00000004070c7825 */ /* 0x040fe200078e0216 */
[----:B------:R1:W5:Y:S03]  /*1910*/  LDG.E.128.CONSTANT R8, desc[UR12][R22.64] ;  /* 0x0000000c16087981 */ /* 0x000366000c1e9d00 */
[C---:B------:R-:W-:Y:S02]  /*1920*/  IMAD.WIDE R26, R7.reuse, 0x4, R12 ;  /* 0x00000004071a7825 */ /* 0x040fe400078e020c */
[----:B------:R-:W5:Y:S02]  /*1930*/  LDG.E.128.CONSTANT R12, desc[UR12][R12.64] ;  /* 0x0000000c0c0c7981 */ /* 0x000f64000c1e9d00 */
[----:B------:R-:W-:Y:S01]  /*1940*/  IMAD.WIDE R20, R7, 0x4, R26 ;  /* 0x0000000407147825 */ /* 0x000fe200078e021a */
[----:B------:R-:W-:Y:S06]  /*1950*/  BRA.U UP1, `(.L_x_4228) ;  /* 0x0000000d01087547 */ /* 0x000fec000b800000 */
[----:B------:R-:W2:Y:S01]  /*1960*/  LDS.64 R24, [UR5+0x10] ;  /* 0x00001005ff187984 */ /* 0x000ea20008000a00 */
[----:B-----5:R-:W-:Y:S02]  /*1970*/  LOP3.LUT R31, R11, 0xff, RZ, 0xc0, !PT ;  /* 0x000000ff0b1f7812 */ /* 0x020fe400078ec0ff */
[----:B------:R-:W-:Y:S02]  /*1980*/  LOP3.LUT R17, R10, 0xff, RZ, 0xc0, !PT ;  /* 0x000000ff0a117812 */ /* 0x000fe400078ec0ff */
[----:B------:R-:W-:Y:S01]  /*1990*/  LOP3.LUT R16, R9, 0xff, RZ, 0xc0, !PT ;  /* 0x000000ff09107812 */ /* 0x000fe200078ec0ff */
[----:B------:R-:W-:Y:S01]  /*19a0*/  VIADD R34, R31, 0xffffff80 ;  /* 0xffffff801f227836 */ /* 0x000fe20000000000 */
[----:B------:R-:W-:Y:S02]  /*19b0*/  SHF.R.U32.HI R31, RZ, 0x8, R8 ;  /* 0x00000008ff1f7819 */ /* 0x000fe40000011608 */
[----:B------:R-:W-:Y:S02]  /*19c0*/  IADD3 R19, PT, PT, R17, -0x80, RZ ;  /* 0xffffff8011137810 */ /* 0x000fe40007ffe0ff */
[----:B------:R-:W-:-:S02]  /*19d0*/  IADD3 R37, PT, PT, R16, -0x80, RZ ;  /* 0xffffff8010257810 */ /* 0x000fc40007ffe0ff */
[----:B------:R-:W-:Y:S02]  /*19e0*/  SHF.R.U32.HI R17, RZ, 0x8, R9 ;  /* 0x00000008ff117819 */ /* 0x000fe40000011609 */
[----:B------:R-:W-:Y:S01]  /*19f0*/  LOP3.LUT R31, R31, 0xff, RZ, 0xc0, !PT ;  /* 0x000000ff1f1f7812 */ /* 0x000fe200078ec0ff */
[----:B------:R-:W3:Y:S01]  /*1a00*/  I2F.F16 R19, R19 ;  /* 0x0000001300137306 */ /* 0x000ee20000200c00 */
[----:B------:R-:W-:Y:S02]  /*1a10*/  LOP3.LUT R32, R17, 0xff, RZ, 0xc0, !PT ;  /* 0x000000ff11207812 */ /* 0x000fe400078ec0ff */
[----:B------:R-:W-:Y:S01]  /*1a20*/  SHF.R.U32.HI R35, RZ, 0x8, R10 ;  /* 0x00000008ff237819 */ /* 0x000fe2000001160a */
[----:B------:R-:W-:Y:S01]  /*1a30*/  VIADD R31, R31, 0xffffff80 ;  /* 0xffffff801f1f7836 */ /* 0x000fe20000000000 */
[----:B------:R-:W-:Y:S02]  /*1a40*/  IADD3 R32, PT, PT, R32, -0x80, RZ ;  /* 0xffffff8020207810 */ /* 0x000fe40007ffe0ff */
[----:B------:R-:W-:Y:S01]  /*1a50*/  LOP3.LUT R16, R8, 0xff, RZ, 0xc0, !PT ;  /* 0x000000ff08107812 */ /* 0x000fe200078ec0ff */
[----:B------:R-:W4:Y:S01]  /*1a60*/  I2F.F16 R37, R37 ;  /* 0x0000002500257306 */ /* 0x000f220000200c00 */
[----:B------:R-:W-:-:S02]  /*1a70*/  LOP3.LUT R35, R35, 0xff, RZ, 0xc0, !PT ;  /* 0x000000ff23237812 */ /* 0x000fc400078ec0ff */
[----:B------:R-:W-:Y:S01]  /*1a80*/  LEA.HI R28, R8, 0xffffff80, RZ, 0x8 ;  /* 0xffffff80081c7811 */ /* 0x000fe200078f40ff */
[----:B------:R-:W-:Y:S01]  /*1a90*/  VIADD R16, R16, 0xffffff80 ;  /* 0xffffff8010107836 */ /* 0x000fe20000000000 */
[----:B------:R-:W-:Y:S01]  /*1aa0*/  IADD3 R35, PT, PT, R35, -0x80, RZ ;  /* 0xffffff8023237810 */ /* 0x000fe20007ffe0ff */
[----:B---3--:R-:W-:Y:S02]  /*1ab0*/  HADD2.F32 R19, -RZ, R19.H0_H0 ;  /* 0x20000013ff137230 */ /* 0x008fe40000004100 */
[----:B------:R-:W3:Y:S01]  /*1ac0*/  I2F.F16 R33, R32 ;  /* 0x0000002000217306 */ /* 0x000ee20000200c00 */
[----:B------:R-:W-:Y:S02]  /*1ad0*/  SHF.R.U32.HI R8, RZ, 0x10, R8 ;  /* 0x00000010ff087819 */ /* 0x000fe40000011608 */
[----:B------:R-:W-:Y:S02]  /*1ae0*/  LEA.HI R29, R10, 0xffffff80, RZ, 0x8 ;  /* 0xffffff800a1d7811 */ /* 0x000fe400078f40ff */
[----:B------:R-:W-:Y:S01]  /*1af0*/  LOP3.LUT R8, R8, 0xff, RZ, 0xc0, !PT ;  /* 0x000000ff08087812 */ /* 0x000fe200078ec0ff */
[----:B----4-:R-:W-:-:S02]  /*1b00*/  HADD2.F32 R37, -RZ, R37.H0_H0 ;  /* 0x20000025ff257230 */ /* 0x010fc40000004100 */
[----:B------:R-:W4:Y:S01]  /*1b10*/  I2F.F16 R31, R31 ;  /* 0x0000001f001f7306 */ /* 0x000f220000200c00 */
[----:B------:R-:W-:Y:S02]  /*1b20*/  LEA.HI R30, R9, 0xffffff80, RZ, 0x8 ;  /* 0xffffff80091e7811 */ /* 0x000fe400078f40ff */
[----:B-1----:R-:W-:Y:S02]  /*1b30*/  LEA.HI R22, R12, 0xffffff80, RZ, 0x8 ;  /* 0xffffff800c167811 */ /* 0x002fe400078f40ff */
[----:B------:R-:W-:Y:S01]  /*1b40*/  LEA.HI R18, R13, 0xffffff80, RZ, 0x8 ;  /* 0xffffff800d127811 */ /* 0x000fe200078f40ff */
[----:B---3--:R-:W-:Y:S02]  /*1b50*/  HADD2.F32 R33, -RZ, R33.H0_H0 ;  /* 0x20000021ff217230 */ /* 0x008fe40000004100 */
[----:B------:R2:W1:Y:S08]  /*1b60*/  I2F.F16 R23, R16 ;  /* 0x0000001000177306 */ /* 0x0004700000200c00 */
[----:B------:R-:W3:Y:S01]  /*1b70*/  I2F.F16 R17, R34 ;  /* 0x0000002200117306 */ /* 0x000ee20000200c00 */
[----:B--2---:R-:W-:-:S05]  /*1b80*/  HADD2.F32 R16, -RZ, R24.H0_H0 ;  /* 0x20000018ff107230 */ /* 0x004fca0000004100 */
[C---:B------:R-:W-:Y:S01]  /*1b90*/  FFMA.FTZ R32, R16.reuse, R37, RZ ;  /* 0x0000002510207223 */ /* 0x040fe200000100ff */
[----:B------:R-:W-:Y:S01]  /*1ba0*/  HADD2.F32 R37, -RZ, R24.H1_H1 ;  /* 0x30000018ff257230 */ /* 0x000fe20000004100 */
[----:B------:R-:W2:Y:S01]  /*1bb0*/  I2F.F16 R35, R35 ;  /* 0x0000002300237306 */ /* 0x000ea20000200c00 */
[----:B----4-:R-:W-:Y:S01]  /*1bc0*/  HADD2.F32 R24, -RZ, R31.H0_H0 ;  /* 0x2000001fff187230 */ /* 0x010fe20000004100 */
[----:B------:R-:W-:Y:S01]  /*1bd0*/  LOP3.LUT R31, R13, 0xff, RZ, 0xc0, !PT ;  /* 0x000000ff0d1f7812 */ /* 0x000fe200078ec0ff */
[----:B-1----:R-:W-:Y:S02]  /*1be0*/  HADD2.F32 R23, -RZ, R23.H0_H0 ;  /* 0x20000017ff177230 */ /* 0x002fe40000004100 */
[----:B------:R-:W-:Y:S01]  /*1bf0*/  FFMA.FTZ R32, R37, R33, R32 ;  /* 0x0000002125207223 */ /* 0x000fe20000010020 */
[C---:B------:R-:W-:Y:S01]  /*1c00*/  FFMA.FTZ R19, R16.reuse, R19, RZ ;  /* 0x0000001310137223 */ /* 0x040fe200000100ff */
[----:B------:R-:W-:Y:S01]  /*1c10*/  IADD3 R33, PT, PT, R31, -0x80, RZ ;  /* 0xffffff801f217810 */ /* 0x000fe20007ffe0ff */
[----:B---3--:R-:W-:Y:S01]  /*1c20*/  HADD2.F32 R17, -RZ, R17.H0_H0 ;  /* 0x20000011ff117230 */ /* 0x008fe20000004100 */
[----:B------:R-:W-:Y:S01]  /*1c30*/  SHF.R.U32.HI R31, RZ, 0x8, R11 ;  /* 0x00000008ff1f7819 */ /* 0x000fe2000001160b */
[----:B------:R-:W-:Y:S01]  /*1c40*/  FFMA.FTZ R23, R23, R16, RZ ;  /* 0x0000001017177223 */ /* 0x000fe200000100ff */
[----:B------:R-:W-:Y:S02]  /*1c50*/  I2F.F16 R30, R30 ;  /* 0x0000001e001e7306 */ /* 0x000fe40000200c00 */
[----:B------:R-:W-:Y:S01]  /*1c60*/  FFMA.FTZ R34, R16, R17, RZ ;  /* 0x0000001110227223 */ /* 0x000fe200000100ff */
[----:B------:R-:W-:Y:S01]  /*1c70*/  LOP3.LUT R31, R31, 0xff, RZ, 0xc0, !PT ;  /* 0x000000ff1f1f7812 */ /* 0x000fe200078ec0ff */
[----:B------:R-:W-:Y:S01]  /*1c80*/  FFMA.FTZ R23, R24, R37, R23 ;  /* 0x0000002518177223 */ /* 0x000fe20000010017 */
[----:B--2---:R-:W-:Y:S01]  /*1c90*/  HADD2.F32 R36, -RZ, R35.H0_H0 ;  /* 0x20000023ff247230 */ /* 0x004fe20000004100 */
[----:B------:R-:W-:-:S02]  /*1ca0*/  SHF.R.U32.HI R35, RZ, 0x10, R10 ;  /* 0x00000010ff237819 */ /* 0x000fc4000001160a */
[----:B------:R-:W-:Y:S01]  /*1cb0*/  LEA.HI R16, R11, 0xffffff80, RZ, 0x8 ;  /* 0xffffff800b107811 */ /* 0x000fe200078f40ff */
[----:B------:R-:W-:Y:S01]  /*1cc0*/  VIADD R31, R31, 0xffffff80 ;  /* 0xffffff801f1f7836 */ /* 0x000fe20000000000 */
[----:B------:R-:W-:Y:S01]  /*1cd0*/  SHF.R.U32.HI R11, RZ, 0x10, R11 ;  /* 0x00000010ff0b7819 */ /* 0x000fe2000001160b */
[----:B------:R-:W-:Y:S01]  /*1ce0*/  I2F.F16 R28, R28 ;  /* 0x0000001c001c7306 */ /* 0x000fe20000200c00 */
[----:B------:R-:W-:Y:S02]  /*1cf0*/  LOP3.LUT R35, R35, 0xff, RZ, 0xc0, !PT ;  /* 0x000000ff23237812 */ /* 0x000fe400078ec0ff */
[----:B------:R-:W-:Y:S02]  /*1d00*/  IADD3 R10, PT, PT, R8, -0x80, RZ ;  /* 0xffffff80080a7810 */ /* 0x000fe40007ffe0ff */
[----:B------:R-:W-:Y:S02]  /*1d10*/  LOP3.LUT R11, R11, 0xff, RZ, 0xc0, !PT ;  /* 0x000000ff0b0b7812 */ /* 0x000fe400078ec0ff */
[----:B------:R-:W-:Y:S01]  /*1d20*/  IADD3 R8, PT, PT, R35, -0x80, RZ ;  /* 0xffffff8023087810 */ /* 0x000fe20007ffe0ff */
[----:B------:R-:W-:Y:S01]  /*1d30*/  I2F.F16 R31, R31 ;  /* 0x0000001f001f7306 */ /* 0x000fe20000200c00 */
[----:B------:R-:W-:Y:S01]  /*1d40*/  SHF.R.U32.HI R24, RZ, 0x10, R9 ;  /* 0x00000010ff187819 */ /* 0x000fe20000011609 */
[----:B------:R-:W-:-:S02]  /*1d50*/  VIADD R11, R11, 0xffffff80 ;  /* 0xffffff800b0b7836 */ /* 0x000fc40000000000 */
[----:B------:R-:W-:Y:S01]  /*1d60*/  FFMA.FTZ R9, R37, R36, R19 ;  /* 0x0000002425097223 */ /* 0x000fe20000010013 */
[----:B------:R-:W-:Y:S01]  /*1d70*/  HADD2.F32 R35, -RZ, R25.H0_H0 ;  /* 0x20000019ff237230 */ /* 0x000fe20000004100 */
[----:B------:R-:W-:Y:S02]  /*1d80*/  LOP3.LUT R24, R24, 0xff, RZ, 0xc0, !PT ;  /* 0x000000ff18187812 */ /* 0x000fe400078ec0ff */
[----:B------:R-:W-:Y:S01]  /*1d90*/  LOP3.LUT R17, R12, 0xff, RZ, 0xc0, !PT ;  /* 0x000000ff0c117812 */ /* 0x000fe200078ec0ff */
[----:B------:R-:W1:Y:S01]  /*1da0*/  I2F.F16 R8, R8 ;  /* 0x0000000800087306 */ /* 0x000e620000200c00 */
[----:B------:R-:W-:Y:S02]  /*1db0*/  IADD3 R24, PT, PT, R24, -0x80, RZ ;  /* 0xffffff8018187810 */ /* 0x000fe40007ffe0ff */
[----:B------:R-:W-:Y:S01]  /*1dc0*/  SHF.R.U32.HI R36, RZ, 0x8, R13 ;  /* 0x00000008ff247819 */ /* 0x000fe2000001160d */
[----:B------:R-:W-:-:S04]  /*1dd0*/  VIADD R17, R17, 0xffffff80 ;  /* 0xffffff8011117836 */ /* 0x000fc80000000000 */
[----:B------:R-:W2:Y:S01]  /*1de0*/  I2F.F16 R11, R11 ;  /* 0x0000000b000b7306 */ /* 0x000ea20000200c00 */
[----:B-1----:R-:W-:-:S07]  /*1df0*/  HADD2.F32 R8, -RZ, R8.H0_H0 ;  /* 0x20000008ff087230 */ /* 0x002fce0000004100 */
[----:B------:R1:W-:Y:S08]  /*1e00*/  I2F.F16 R19, R33 ;  /* 0x0000002100137306 */ /* 0x0003f00000200c00 */
[----:B------:R-:W3:Y:S01]  /*1e10*/  I2F.F16 R24, R24 ;  /* 0x0000001800187306 */ /* 0x000ee20000200c00 */
[----:B-1----:R-:W-:-:S05]  /*1e20*/  HADD2.F32 R33, -RZ, R31.H0_H0 ;  /* 0x2000001fff217230 */ /* 0x002fca0000004100 */
[----:B------:R-:W-:Y:S01]  /*1e30*/  FFMA.FTZ R34, R37, R33, R34 ;  /* 0x0000002125227223 */ /* 0x000fe20000010022 */
[----:B--2---:R-:W-:Y:S01]  /*1e40*/  HADD2.F32 R37, -RZ, R11.H0_H0 ;  /* 0x2000000bff257230 */ /* 0x004fe20000004100 */
[----:B------:R-:W1:Y:S01]  /*1e50*/  I2F.F16 R10, R10 ;  /* 0x0000000a000a7306 */ /* 0x000e620000200c00 */
[----:B------:R-:W-:Y:S02]  /*1e60*/  FFMA.FTZ R11, R35, R8, R9 ;  /* 0x00000008230b7223 */ /* 0x000fe40000010009 */
[----:B------:R-:W2:Y:S01]  /*1e70*/  LDS.64 R8, [UR5+0x18] ;  /* 0x00001805ff087984 */ /* 0x000ea20008000a00 */
[----:B---3--:R-:W-:-:S04]  /*1e80*/  HADD2.F32 R33, -RZ, R24.H0_H0 ;  /* 0x20000018ff217230 */ /* 0x008fc80000004100 */
[----:B------:R-:W3:Y:S01]  /*1e90*/  I2F.F16 R29, R29 ;  /* 0x0000001d001d7306 */ /* 0x000ee20000200c00 */
[----:B------:R-:W-:Y:S01]  /*1ea0*/  FFMA.FTZ R33, R35, R33, R32 ;  /* 0x0000002123217223 */ /* 0x000fe20000010020 */
[----:B------:R-:W-:Y:S01]  /*1eb0*/  SHF.R.U32.HI R32, RZ, 0x8, R12 ;  /* 0x00000008ff207819 */ /* 0x000fe2000001160c */
[----:B-1----:R-:W-:-:S05]  /*1ec0*/  HADD2.F32 R24, -RZ, R10.H0_H0 ;  /* 0x2000000aff187230 */ /* 0x002fca0000004100 */
[----:B------:R-:W-:Y:S01]  /*1ed0*/  I2F.F16 R16, R16 ;  /* 0x0000001000107306 */ /* 0x000fe20000200c00 */
[----:B------:R-:W-:Y:S02]  /*1ee0*/  LOP3.LUT R32, R32, 0xff, RZ, 0xc0, !PT ;  /* 0x000000ff20207812 */ /* 0x000fe400078ec0ff */
[----:B------:R-:W-:Y:S01]  /*1ef0*/  LOP3.LUT R10, R14, 0xff, RZ, 0xc0, !PT ;  /* 0x000000ff0e0a7812 */ /* 0x000fe200078ec0ff */
[----:B------:R-:W-:Y:S01]  /*1f00*/  FFMA.FTZ R31, R24, R35, R23 ;  /* 0x00000023181f7223 */ /* 0x000fe20000010017 */
[----:B------:R-:W-:Y:S01]  /*1f10*/  FFMA.FTZ R24, R35, R37, R34 ;  /* 0x0000002523187223 */ /* 0x000fe20000010022 */
[----:B------:R-:W-:Y:S01]  /*1f20*/  SHF.R.U32.HI R34, RZ, 0x10, R12 ;  /* 0x00000010ff227819 */ /* 0x000fe2000001160c */
[----:B------:R-:W-:Y:S01]  /*1f30*/  VIADD R12, R32, 0xffffff80 ;  /* 0xffffff80200c7836 */ /* 0x000fe20000000000 */
[----:B------:R-:W1:Y:S01]  /*1f40*/  I2F.F16 R17, R17 ;  /* 0x0000001100117306 */ /* 0x000e620000200c00 */
[----:B------:R-:W-:Y:S01]  /*1f50*/  HADD2.F32 R32, -RZ, R25.H1_H1 ;  /* 0x30000019ff207230 */ /* 0x000fe20000004100 */
[----:B------:R-:W-:Y:S01]  /*1f60*/  LOP3.LUT R34, R34, 0xff, RZ, 0xc0, !PT ;  /* 0x000000ff22227812 */ /* 0x000fe200078ec0ff */
[----:B------:R-:W-:Y:S01]  /*1f70*/  HADD2.F32 R37, -RZ, R30.H0_H0 ;  /* 0x2000001eff257230 */ /* 0x000fe20000004100 */
[----:B------:R-:W-:Y:S01]  /*1f80*/  IADD3 R10, PT, PT, R10, -0x80, RZ ;  /* 0xffffff800a0a7810 */ /* 0x000fe20007ffe0ff */
[----:B------:R-:W-:Y:S01]  /*1f90*/  HADD2.F32 R30, -RZ, R28.H0_H0 ;  /* 0x2000001cff1e7230 */ /* 0x000fe20000004100 */
[----:B------:R-:W-:-:S02]  /*1fa0*/  IADD3 R35, PT, PT, R34, -0x80, RZ ;  /* 0xffffff8022237810 */ /* 0x000fc40007ffe0ff */
[----:B------:R-:W-:Y:S01]  /*1fb0*/  LOP3.LUT R34, R36, 0xff, RZ, 0xc0, !PT ;  /* 0x000000ff24227812 */ /* 0x000fe200078ec0ff */
[----:B------:R-:W4:Y:S01]  /*1fc0*/  I2F.F16 R12, R12 ;  /* 0x0000000c000c7306 */ /* 0x000f220000200c00 */
[----:B------:R-:W-:Y:S01]  /*1fd0*/  SHF.R.U32.HI R36, RZ, 0x10, R13 ;  /* 0x00000010ff247819 */ /* 0x000fe2000001160d */
[----:B------:R-:W-:Y:S01]  /*1fe0*/  FFMA.FTZ R13, R32, R37, R33 ;  /* 0x00000025200d7223 */ /* 0x000fe20000010021 */
[----:B---3--:R-:W-:Y:S01]  /*1ff0*/  HADD2.F32 R33, -RZ, R29.H0_H0 ;  /* 0x2000001dff217230 */ /* 0x008fe20000004100 */
[--C-:B------:R-:W-:Y:S02]  /*2000*/  SHF.R.U32.HI R29, RZ, 0x10, R14.reuse ;  /* 0x00000010ff1d7819 */ /* 0x100fe4000001160e */
[----:B------:R-:W-:Y:S01]  /*2010*/  IADD3 R28, PT, PT, R34, -0x80, RZ ;  /* 0xffffff80221c7810 */ /* 0x000fe20007ffe0ff */
[----:B------:R-:W-:Y:S01]  /*2020*/  FFMA.FTZ R34, R30, R32, R31 ;  /* 0x000000201e227223 */ /* 0x000fe2000001001f */
[----:B------:R3:W-:Y:S01]  /*2030*/  I2F.F16 R25, R35 ;  /* 0x0000002300197306 */ /* 0x0007e20000200c00 */
[----:B------:R-:W-:Y:S01]  /*2040*/  LOP3.LUT R23, R15, 0xff, RZ, 0xc0, !PT ;  /* 0x000000ff0f177812 */ /* 0x000fe200078ec0ff */
[----:B-1----:R-:W-:Y:S01]  /*2050*/  HADD2.F32 R17, -RZ, R17.H0_H0 ;  /* 0x20000011ff117230 */ /* 0x002fe20000004100 */
[----:B------:R-:W-:-:S02]  /*2060*/  SHF.R.U32.HI R31, RZ, 0x8, R14 ;  /* 0x00000008ff1f7819 */ /* 0x000fc4000001160e */
[----:B------:R-:W-:Y:S02]  /*2070*/  LOP3.LUT R29, R29, 0xff, RZ, 0xc0, !PT ;  /* 0x000000ff1d1d7812 */ /* 0x000fe400078ec0ff */
[----:B------:R-:W-:Y:S01]  /*2080*/  IADD3 R23, PT, PT, R23, -0x80, RZ ;  /* 0xffffff8017177810 */ /* 0x000fe20007ffe0ff */
[----:B------:R-:W1:Y:S01]  /*2090*/  I2F.F16 R10, R10 ;  /* 0x0000000a000a7306 */ /* 0x000e620000200c00 */
[----:B---3--:R-:W-:Y:S02]  /*20a0*/  HADD2.F32 R35, -RZ, R16.H0_H0 ;  /* 0x20000010ff237230 */ /* 0x008fe40000004100 */
[C---:B------:R-:W-:Y:S01]  /*20b0*/  FFMA.FTZ R16, R32.reuse, R33, R11 ;  /* 0x0000002120107223 */ /* 0x040fe2000001000b */
[--C-:B------:R-:W-:Y:S01]  /*20c0*/  SHF.R.U32.HI R33, RZ, 0x8, R15.reuse ;  /* 0x00000008ff217819 */ /* 0x100fe2000001160f */
[----:B----4-:R-:W-:Y:S01]  /*20d0*/  HADD2.F32 R12, -RZ, R12.H0_H0 ;  /* 0x2000000cff0c7230 */ /* 0x010fe20000004100 */
[----:B------:R-:W-:Y:S01]  /*20e0*/  LOP3.LUT R31, R31, 0xff, RZ, 0xc0, !PT ;  /* 0x000000ff1f1f7812 */ /* 0x000fe200078ec0ff */
[----:B------:R-:W-:Y:S01]  /*20f0*/  FFMA.FTZ R32, R32, R35, R24 ;  /* 0x0000002320207223 */ /* 0x000fe20000010018 */
[----:B------:R-:W-:Y:S01]  /*2100*/  IADD3 R24, PT, PT, R29, -0x80, RZ ;  /* 0xffffff801d187810 */ /* 0x000fe20007ffe0ff */
[----:B--2---:R-:W-:Y:S01]  /*2110*/  HADD2.F32 R29, -RZ, R8.H0_H0 ;  /* 0x20000008ff1d7230 */ /* 0x004fe20000004100 */
[----:B------:R-:W-:Y:S01]  /*2120*/  SHF.R.U32.HI R35, RZ, 0x10, R15 ;  /* 0x00000010ff237819 */ /* 0x000fe2000001160f */
[----:B------:R-:W-:Y:S01]  /*2130*/  I2F.F16 R23, R23 ;  /* 0x0000001700177306 */ /* 0x000fe20000200c00 */
[----:B------:R-:W-:-:S02]  /*2140*/  LOP3.LUT R33, R33, 0xff, RZ, 0xc0, !PT ;  /* 0x000000ff21217812 */ /* 0x000fc400078ec0ff */
[----:B------:R-:W-:Y:S01]  /*2150*/  LOP3.LUT R36, R36, 0xff, RZ, 0xc0, !PT ;  /* 0x000000ff24247812 */ /* 0x000fe200078ec0ff */
[----:B------:R-:W-:Y:S01]  /*2160*/  FFMA.FTZ R17, R17, R29, R34 ;  /* 0x0000001d11117223 */ /* 0x000fe20000010022 */
[----:B------:R-:W-:Y:S01]  /*2170*/  IADD3 R31, PT, PT, R31, -0x80, RZ ;  /* 0xffffff801f1f7810 */ /* 0x000fe20007ffe0ff */
[----:B------:R-:W-:Y:S01]  /*2180*/  VIADD R33, R33, 0xffffff80 ;  /* 0xffffff8021217836 */ /* 0x000fe20000000000 */
[----:B------:R-:W-:Y:S01]  /*2190*/  LOP3.LUT R35, R35, 0xff, RZ, 0xc0, !PT ;  /* 0x000000ff23237812 */ /* 0x000fe200078ec0ff */
[----:B------:R-:W-:Y:S01]  /*21a0*/  HADD2.F32 R34, -RZ, R19.H0_H0 ;  /* 0x20000013ff227230 */ /* 0x000fe20000004100 */
[----:B------:R-:W2:Y:S01]  /*21b0*/  I2F.F16 R11, R31 ;  /* 0x0000001f000b7306 */ /* 0x000ea20000200c00 */
[----:B------:R-:W-:Y:S01]  /*21c0*/  VIADD R30, R36, 0xffffff80 ;  /* 0xffffff80241e7836 */ /* 0x000fe20000000000 */
[----:B------:R-:W-:Y:S01]  /*21d0*/  IADD3 R19, PT, PT, R35, -0x80, RZ ;  /* 0xffffff8023137810 */ /* 0x000fe20007ffe0ff */
[----:B-1----:R-:W-:Y:S01]  /*21e0*/  HADD2.F32 R10, -RZ, R10.H0_H0 ;  /* 0x2000000aff0a7230 */ /* 0x002fe20000004100 */
[----:B------:R-:W-:Y:S01]  /*21f0*/  LEA.HI R14, R14, 0xffffff80, RZ, 0x8 ;  /* 0xffffff800e0e7811 */ /* 0x000fe200078f40ff */
[----:B------:R-:W-:Y:S01]  /*2200*/  FFMA.FTZ R13, R29, R34, R13 ;  /* 0x000000221d0d7223 */ /* 0x000fe2000001000d */
[----:B------:R-:W-:Y:S01]  /*2210*/  LEA.HI R15, R15, 0xffffff80, RZ, 0x8 ;  /* 0xffffff800f0f7811 */ /* 0x000fe200078f40ff */
[----:B------:R-:W-:Y:S01]  /*2220*/  HADD2.F32 R34, -RZ, R8.H1_H1 ;  /* 0x30000008ff227230 */ /* 0x000fe20000004100 */
[----:B------:R-:W1:Y:S01]  /*2230*/  I2F.F16 R28, R28 ;  /* 0x0000001c001c7306 */ /* 0x000e620000200c00 */
[----:B------:R-:W-:-:S02]  /*2240*/  HADD2.F32 R8, -RZ, R9.H0_H0 ;  /* 0x20000009ff087230 */ /* 0x000fc40000004100 */
[----:B------:R-:W-:Y:S02]  /*2250*/  HADD2.F32 R9, -RZ, R9.H1_H1 ;  /* 0x30000009ff097230 */ /* 0x000fe40000004100 */
[----:B------:R-:W-:Y:S01]  /*2260*/  FFMA.FTZ R17, R12, R34, R17 ;  /* 0x000000220c117223 */ /* 0x000fe20000010011 */
[----:B--2---:R-:W-:Y:S02]  /*2270*/  HADD2.F32 R11, -RZ, R11.H0_H0 ;  /* 0x2000000bff0b7230 */ /* 0x004fe40000004100 */
[----:B------:R2:W3:Y:S01]  /*2280*/  I2F.F16 R31, R33 ;  /* 0x00000021001f7306 */ /* 0x0004e20000200c00 */
[----:B-1----:R-:W-:-:S07]  /*2290*/  HADD2.F32 R28, -RZ, R28.H0_H0 ;  /* 0x2000001cff1c7230 */ /* 0x002fce0000004100 */
[----:B------:R-:W1:Y:S01]  /*22a0*/  I2F.F16 R30, R30 ;  /* 0x0000001e001e7306 */ /* 0x000e620000200c00 */
[----:B--2---:R-:W-:Y:S02]  /*22b0*/  HADD2.F32 R33, -RZ, R23.H0_H0 ;  /* 0x20000017ff217230 */ /* 0x004fe40000004100 */
[C---:B------:R-:W-:Y:S01]  /*22c0*/  FFMA.FTZ R23, R29.reuse, R10, R16 ;  /* 0x0000000a1d177223 */ /* 0x040fe20000010010 */
[----:B------:R-:W-:Y:S02]  /*22d0*/  HADD2.F32 R10, -RZ, R25.H0_H0 ;  /* 0x20000019ff0a7230 */ /* 0x000fe40000004100 */
[----:B------:R-:W-:Y:S01]  /*22e0*/  FFMA.FTZ R13, R34, R28, R13 ;  /* 0x0000001c220d7223 */ /* 0x000fe2000001000d */
[----:B------:R-:W-:Y:S01]  /*22f0*/  FFMA.FTZ R29, R29, R33, R32 ;  /* 0x000000211d1d7223 */ /* 0x000fe20000010020 */
[----:B---3--:R-:W-:Y:S01]  /*2300*/  HADD2.F32 R12, -RZ, R31.H0_H0 ;  /* 0x2000001fff0c7230 */ /* 0x008fe20000004100 */
[----:B------:R-:W2:Y:S01]  /*2310*/  I2F.F16 R24, R24 ;  /* 0x0000001800187306 */ /* 0x000ea20000200c00 */
[----:B------:R-:W-:Y:S01]  /*2320*/  FFMA.FTZ R17, R10, R8, R17 ;  /* 0x000000080a117223 */ /* 0x000fe20000010011 */
[----:B------:R-:W-:-:S02]  /*2330*/  FFMA.FTZ R11, R34, R11, R23 ;  /* 0x0000000b220b7223 */ /* 0x000fc40000010017 */
[----:B------:R-:W-:Y:S01]  /*2340*/  FFMA.FTZ R29, R34, R12, R29 ;  /* 0x0000000c221d7223 */ /* 0x000fe2000001001d */
[----:B------:R-:W-:Y:S02]  /*2350*/  HADD2.F32 R12, -RZ, R0.H0_H0 ;  /* 0x20000000ff0c7230 */ /* 0x000fe40000004100 */
[----:B-1----:R-:W-:Y:S01]  /*2360*/  HADD2.F32 R30, -RZ, R30.H0_H0 ;  /* 0x2000001eff1e7230 */ /* 0x002fe20000004100 */
[----:B------:R-:W1:Y:S04]  /*2370*/  I2F.F16 R19, R19 ;  /* 0x0000001300137306 */ /* 0x000e680000200c00 */
[C---:B------:R-:W-:Y:S01]  /*2380*/  FFMA.FTZ R30, R8.reuse, R30, R13 ;  /* 0x0000001e081e7223 */ /* 0x040fe2000001000d */
[----:B------:R-:W-:Y:S02]  /*2390*/  HADD2.F32 R13, -RZ, R2.H0_H0 ;  /* 0x20000002ff0d7230 */ /* 0x000fe40000004100 */
        /* <DEDUP_REMOVED lines=11> */
[----:B------:R-:W-:Y:S01]  /*2450*/  FMUL.FTZ R17, R12, R17 ;  /* 0x000000110c117220 */ /* 0x000fe20000410000 */
[----:B------:R-:W-:-:S04]  /*2460*/  FFMA.FTZ R18, R9, R18, R30 ;  /* 0x0000001209127223 */ /* 0x000fc8000001001e */
[----:B------:R-:W-:Y:S01]  /*2470*/  F2FP.F16.F32.PACK_AB R17, RZ, R17 ;  /* 0x00000011ff11723e */ /* 0x000fe200000000ff */
[----:B--2---:R-:W-:Y:S02]  /*2480*/  HADD2.F32 R14, -RZ, R14.H0_H0 ;  /* 0x2000000eff0e7230 */ /* 0x004fe40000004100 */
[----:B------:R-:W-:-:S03]  /*2490*/  FMUL.FTZ R18, R13, R18 ;  /* 0x000000120d127220 */ /* 0x000fc60000410000 */
[----:B------:R-:W-:Y:S01]  /*24a0*/  FFMA.FTZ R11, R9, R14, R11 ;  /* 0x0000000e090b7223 */ /* 0x000fe2000001000b */
[----:B------:R-:W-:Y:S01]  /*24b0*/  HADD2.F32 R14, -RZ, R3.H0_H0 ;  /* 0x20000003ff0e7230 */ /* 0x000fe20000004100 */
[----:B------:R-:W-:Y:S01]  /*24c0*/  F2FP.F16.F32.PACK_AB R18, RZ, R18 ;  /* 0x00000012ff12723e */ /* 0x000fe200000000ff */
[----:B-1----:R-:W-:Y:S02]  /*24d0*/  HADD2.F32 R8, -RZ, R15.H0_H0 ;  /* 0x2000000fff087230 */ /* 0x002fe40000004100 */
[----:B------:R-:W-:Y:S02]  /*24e0*/  HADD2.F32 R15, -RZ, R4.H0_H0 ;  /* 0x20000004ff0f7230 */ /* 0x000fe40000004100 */
        /* <DEDUP_REMOVED lines=9> */
.L_x_4228:
[----:B-----5:R2:W5:Y:S01]  /*2580*/  LDG.E.128.CONSTANT R8, desc[UR12][R26.64] ;  /* 0x0000000c1a087981 */ /* 0x020562000c1e9d00 */
[----:B-1----:R-:W-:-:S03]  /*2590*/  IMAD.WIDE R22, R7, 0x4, R20 ;  /* 0x0000000407167825 */ /* 0x002fc600078e0214 */
[----:B------:R2:W5:Y:S01]  /*25a0*/  LDG.E.128.CONSTANT R12, desc[UR12][R20.64] ;  /* 0x0000000c140c7981 */ /* 0x000562000c1e9d00 */
[----:B------:R-:W-:Y:S01]  /*25b0*/  IMAD.WIDE R18, R7, 0x4, R22 ;  /* 0x0000000407127825 */ /* 0x000fe200078e0216 */
[----:B------:R-:W-:Y:S06]  /*25c0*/  BRA.U UP1, `(.L_x_4229) ;  /* 0x0000000d01087547 */ /* 0x000fec000b800000 */
[----:B------:R-:W1:Y:S01]  /*25d0*/  LDS.64 R24, [UR5+0x20] ;  /* 0x00002005ff187984 */ /* 0x000e620008000a00 */
[----:B-----5:R-:W-:Y:S02]  /*25e0*/  LOP3.LUT R17, R10, 0xff, RZ, 0xc0, !PT ;  /* 0x000000ff0a117812 */ /* 0x020fe400078ec0ff */
[----:B------:R-:W-:Y:S02]  /*25f0*/  LOP3.LUT R31, R11, 0xff, RZ, 0xc0, !PT ;  /* 0x000000ff0b1f7812 */ /* 0x000fe400078ec0ff */
[----:B------:R-:W-:Y:S02]  /*2600*/  LOP3.LUT R16, R9, 0xff, RZ, 0xc0, !PT ;  /* 0x000000ff09107812 */ /* 0x000fe400078ec0ff */
[----:B--2---:R-:W-:Y:S02]  /*2610*/  IADD3 R21, PT, PT, R17, -0x80, RZ ;  /* 0xffffff8011157810 */ /* 0x004fe40007ffe0ff */
[----:B------:R-:W-:Y:S02]  /*2620*/  IADD3 R34, PT, PT, R31, -0x80, RZ ;  /* 0xffffff801f227810 */ /* 0x000fe40007ffe0ff */
[----:B------:R-:W-:-:S02]  /*2630*/  SHF.R.U32.HI R17, RZ, 0x8, R9 ;  /* 0x00000008ff117819 */ /* 0x000fc40000011609 */
[----:B------:R-:W-:Y:S01]  /*2640*/  SHF.R.U32.HI R31, RZ, 0x8, R8 ;  /* 0x00000008ff1f7819 */ /* 0x000fe20000011608 */
[----:B------:R-:W2:Y:S01]  /*2650*/  I2F.F16 R21, R21 ;  /* 0x0000001500157306 */ /* 0x000ea20000200c00 */
[----:B------:R-:W-:Y:S02]  /*2660*/  IADD3 R37, PT, PT, R16, -0x80, RZ ;  /* 0xffffff8010257810 */ /* 0x000fe40007ffe0ff */
[----:B------:R-:W-:Y:S02]  /*2670*/  LOP3.LUT R32, R17, 0xff, RZ, 0xc0, !PT ;  /* 0x000000ff11207812 */ /* 0x000fe400078ec0ff */
[----:B------:R-:W-:Y:S02]  /*2680*/  LOP3.LUT R31, R31, 0xff, RZ, 0xc0, !PT ;  /* 0x000000ff1f1f7812 */ /* 0x000fe400078ec0ff */
[----:B------:R-:W-:Y:S01]  /*2690*/  LOP3.LUT R16, R8, 0xff, RZ, 0xc0, !PT ;  /* 0x000000ff08107812 */ /* 0x000fe200078ec0ff */
[----:B------:R-:W3:Y:S01]  /*26a0*/  I2F.F16 R37, R37 ;  /* 0x0000002500257306 */ /* 0x000ee20000200c00 */
[----:B------:R-:W-:Y:S01]  /*26b0*/  IADD3 R31, PT, PT, R31, -0x80, RZ ;  /* 0xffffff801f1f7810 */ /* 0x000fe20007ffe0ff */
[----:B------:R-:W-:Y:S01]  /*26c0*/  VIADD R32, R32, 0xffffff80 ;  /* 0xffffff8020207836 */ /* 0x000fe20000000000 */
[----:B------:R-:W-:Y:S01]  /*26d0*/  SHF.R.U32.HI R35, RZ, 0x8, R10 ;  /* 0x00000008ff237819 */ /* 0x000fe2000001160a */
[----:B------:R-:W-:Y:S01]  /*26e0*/  VIADD R16, R16, 0xffffff80 ;  /* 0xffffff8010107836 */ /* 0x000fe20000000000 */
[----:B------:R-:W-:-:S02]  /*26f0*/  LEA.HI R28, R8, 0xffffff80, RZ, 0x8 ;  /* 0xffffff80081c7811 */ /* 0x000fc400078f40ff */
[----:B------:R-:W-:Y:S01]  /*2700*/  LOP3.LUT R35, R35, 0xff, RZ, 0xc0, !PT ;  /* 0x000000ff23237812 */ /* 0x000fe200078ec0ff */
[----:B------:R-:W4:Y:S01]  /*2710*/  I2F.F16 R33, R32 ;  /* 0x0000002000217306 */ /* 0x000f220000200c00 */
[----:B--2---:R-:W-:Y:S01]  /*2720*/  HADD2.F32 R21, -RZ, R21.H0_H0 ;  /* 0x20000015ff157230 */ /* 0x004fe20000004100 */
[----:B------:R-:W-:Y:S02]  /*2730*/  SHF.R.U32.HI R8, RZ, 0x10, R8 ;  /* 0x00000010ff087819 */ /* 0x000fe40000011608 */
[----:B------:R-:W-:Y:S02]  /*2740*/  IADD3 R35, PT, PT, R35, -0x80, RZ ;  /* 0xffffff8023237810 */ /* 0x000fe40007ffe0ff */
[----:B------:R-:W-:Y:S01]  /*2750*/  LOP3.LUT R8, R8, 0xff, RZ, 0xc0, !PT ;  /* 0x000000ff08087812 */ /* 0x000fe200078ec0ff */
[----:B---3--:R-:W-:Y:S01]  /*2760*/  HADD2.F32 R37, -RZ, R37.H0_H0 ;  /* 0x20000025ff257230 */ /* 0x008fe20000004100 */
[----:B------:R-:W2:Y:S01]  /*2770*/  I2F.F16 R31, R31 ;  /* 0x0000001f001f7306 */ /* 0x000ea20000200c00 */
[----:B------:R-:W-:-:S02]  /*2780*/  LEA.HI R29, R10, 0xffffff80, RZ, 0x8 ;  /* 0xffffff800a1d7811 */ /* 0x000fc400078f40ff */
[----:B------:R-:W-:Y:S02]  /*2790*/  LEA.HI R30, R9, 0xffffff80, RZ, 0x8 ;  /* 0xffffff80091e7811 */ /* 0x000fe400078f40ff */
[----:B------:R-:W-:Y:S01]  /*27a0*/  LEA.HI R26, R12, 0xffffff80, RZ, 0x8 ;  /* 0xffffff800c1a7811 */ /* 0x000fe200078f40ff */
[----:B----4-:R-:W-:Y:S02]  /*27b0*/  HADD2.F32 R33, -RZ, R33.H0_H0 ;  /* 0x20000021ff217230 */ /* 0x010fe40000004100 */
[----:B------:R1:W3:Y:S01]  /*27c0*/  I2F.F16 R27, R16 ;  /* 0x00000010001b7306 */ /* 0x0002e20000200c00 */
[----:B------:R-:W-:-:S07]  /*27d0*/  LEA.HI R20, R13, 0xffffff80, RZ, 0x8 ;  /* 0xffffff800d147811 */ /* 0x000fce00078f40ff */
[----:B------:R-:W4:Y:S01]  /*27e0*/  I2F.F16 R17, R34 ;  /* 0x0000002200117306 */ /* 0x000f220000200c00 */
[----:B-1----:R-:W-:-:S05]  /*27f0*/  HADD2.F32 R16, -RZ, R24.H0_H0 ;  /* 0x20000018ff107230 */ /* 0x002fca0000004100 */
[C---:B------:R-:W-:Y:S01]  /*2800*/  FFMA.FTZ R32, R16.reuse, R37, RZ ;  /* 0x0000002510207223 */ /* 0x040fe200000100ff */
[----:B------:R-:W-:Y:S01]  /*2810*/  HADD2.F32 R37, -RZ, R24.H1_H1 ;  /* 0x30000018ff257230 */ /* 0x000fe20000004100 */
[----:B------:R-:W1:Y:S01]  /*2820*/  I2F.F16 R35, R35 ;  /* 0x0000002300237306 */ /* 0x000e620000200c00 */
[----:B--2---:R-:W-:Y:S01]  /*2830*/  HADD2.F32 R24, -RZ, R31.H0_H0 ;  /* 0x2000001fff187230 */ /* 0x004fe20000004100 */
[----:B------:R-:W-:Y:S01]  /*2840*/  LOP3.LUT R31, R13, 0xff, RZ, 0xc0, !PT ;  /* 0x000000ff0d1f7812 */ /* 0x000fe200078ec0ff */
[----:B---3--:R-:W-:Y:S02]  /*2850*/  HADD2.F32 R27, -RZ, R27.H0_H0 ;  /* 0x2000001bff1b7230 */ /* 0x008fe40000004100 */
[----:B------:R-:W-:Y:S01]  /*2860*/  FFMA.FTZ R32, R37, R33, R32 ;  /* 0x0000002125207223 */ /* 0x000fe20000010020 */
[----:B------:R-:W-:Y:S01]  /*2870*/  FFMA.FTZ R21, R16, R21, RZ ;  /* 0x0000001510157223 */ /* 0x000fe200000100ff */
[----:B------:R-:W-:Y:S01]  /*2880*/  IADD3 R33, PT, PT, R31, -0x80, RZ ;  /* 0xffffff801f217810 */ /* 0x000fe20007ffe0ff */
[----:B----4-:R-:W-:Y:S01]  /*2890*/  HADD2.F32 R17, -RZ, R17.H0_H0 ;  /* 0x20000011ff117230 */ /* 0x010fe20000004100 */
[----:B------:R-:W-:Y:S01]  /*28a0*/  SHF.R.U32.HI R31, RZ, 0x8, R11 ;  /* 0x00000008ff1f7819 */ /* 0x000fe2000001160b */
[----:B------:R-:W-:Y:S01]  /*28b0*/  FFMA.FTZ R27, R27, R16, RZ ;  /* 0x000000101b1b7223 */ /* 0x000fe200000100ff */
[----:B------:R-:W-:Y:S02]  /*28c0*/  I2F.F16 R30, R30 ;  /* 0x0000001e001e7306 */ /* 0x000fe40000200c00 */
[----:B------:R-:W-:Y:S01]  /*28d0*/  LOP3.LUT R31, R31, 0xff, RZ, 0xc0, !PT ;  /* 0x000000ff1f1f7812 */ /* 0x000fe200078ec0ff */
[----:B------:R-:W-:Y:S01]  /*28e0*/  FFMA.FTZ R27, R24, R37, R27 ;  /* 0x00000025181b7223 */ /* 0x000fe2000001001b */
[----:B------:R-:W-:Y:S01]  /*28f0*/  SHF.R.U32.HI R24, RZ, 0x10, R9 ;  /* 0x00000010ff187819 */ /* 0x000fe20000011609 */
[----:B-1----:R-:W-:Y:S01]  /*2900*/  HADD2.F32 R36, -RZ, R35.H0_H0 ;  /* 0x20000023ff247230 */ /* 0x002fe20000004100 */
[----:B------:R-:W-:Y:S01]  /*2910*/  SHF.R.U32.HI R35, RZ, 0x10, R10 ;  /* 0x00000010ff237819 */ /* 0x000fe2000001160a */
[----:B------:R-:W-:-:S02]  /*2920*/  VIADD R31, R31, 0xffffff80 ;  /* 0xffffff801f1f7836 */ /* 0x000fc40000000000 */
[----:B------:R-:W-:Y:S01]  /*2930*/  FFMA.FTZ R34, R16, R17, RZ ;  /* 0x0000001110227223 */ /* 0x000fe200000100ff */
[----:B------:R-:W-:Y:S01]  /*2940*/  LOP3.LUT R24, R24, 0xff, RZ, 0xc0, !PT ;  /* 0x000000ff18187812 */ /* 0x000fe200078ec0ff */
[----:B------:R-:W-:Y:S01]  /*2950*/  FFMA.FTZ R9, R37, R36, R21 ;  /* 0x0000002425097223 */ /* 0x000fe20000010015 */
[----:B------:R-:W-:Y:S01]  /*2960*/  LEA.HI R16, R11, 0xffffff80, RZ, 0x8 ;  /* 0xffffff800b107811 */ /* 0x000fe200078f40ff */
[----:B------:R-:W-:Y:S01]  /*2970*/  I2F.F16 R21, R33 ;  /* 0x0000002100157306 */ /* 0x000fe20000200c00 */
[----:B------:R-:W-:Y:S02]  /*2980*/  SHF.R.U32.HI R11, RZ, 0x10, R11 ;  /* 0x00000010ff0b7819 */ /* 0x000fe4000001160b */
[----:B------:R-:W-:Y:S02]  /*2990*/  LOP3.LUT R35, R35, 0xff, RZ, 0xc0, !PT ;  /* 0x000000ff23237812 */ /* 0x000fe400078ec0ff */
[----:B------:R-:W-:Y:S02]  /*29a0*/  IADD3 R24, PT, PT, R24, -0x80, RZ ;  /* 0xffffff8018187810 */ /* 0x000fe40007ffe0ff */
[----:B------:R-:W-:Y:S01]  /*29b0*/  IADD3 R10, PT, PT, R8, -0x80, RZ ;  /* 0xffffff80080a7810 */ /* 0x000fe20007ffe0ff */
[----:B------:R-:W1:Y:S01]  /*29c0*/  I2F.F16 R31, R31 ;  /* 0x0000001f001f7306 */ /* 0x000e620000200c00 */
[----:B------:R-:W-:-:S02]  /*29d0*/  LOP3.LUT R11, R11, 0xff, RZ, 0xc0, !PT ;  /* 0x000000ff0b0b7812 */ /* 0x000fc400078ec0ff */
[----:B------:R-:W-:Y:S01]  /*29e0*/  IADD3 R8, PT, PT, R35, -0x80, RZ ;  /* 0xffffff8023087810 */ /* 0x000fe20007ffe0ff */
[----:B------:R-:W-:Y:S01]  /*29f0*/  HADD2.F32 R35, -RZ, R25.H0_H0 ;  /* 0x20000019ff237230 */ /* 0x000fe20000004100 */
[----:B------:R-:W-:Y:S01]  /*2a00*/  LOP3.LUT R17, R12, 0xff, RZ, 0xc0, !PT ;  /* 0x000000ff0c117812 */ /* 0x000fe200078ec0ff */
[----:B------:R-:W-:Y:S01]  /*2a10*/  VIADD R11, R11, 0xffffff80 ;  /* 0xffffff800b0b7836 */ /* 0x000fe20000000000 */
[----:B------:R-:W-:Y:S01]  /*2a20*/  SHF.R.U32.HI R36, RZ, 0x8, R13 ;  /* 0x00000008ff247819 */ /* 0x000fe2000001160d */
[----:B------:R-:W2:Y:S02]  /*2a30*/  I2F.F16 R24, R24 ;  /* 0x0000001800187306 */ /* 0x000ea40000200c00 */
[----:B------:R-:W-:Y:S02]  /*2a40*/  VIADD R17, R17, 0xffffff80 ;  /* 0xffffff8011117836 */ /* 0x000fe40000000000 */
[----:B-1----:R-:W-:-:S04]  /*2a50*/  HADD2.F32 R33, -RZ, R31.H0_H0 ;  /* 0x2000001fff217230 */ /* 0x002fc80000004100 */
[----:B------:R-:W1:Y:S01]  /*2a60*/  I2F.F16 R10, R10 ;  /* 0x0000000a000a7306 */ /* 0x000e620000200c00 */
[----:B------:R-:W-:Y:S01]  /*2a70*/  FFMA.FTZ R34, R37, R33, R34 ;  /* 0x0000002125227223 */ /* 0x000fe20000010022 */
[----:B------:R-:W-:Y:S02]  /*2a80*/  HADD2.F32 R37, -RZ, R30.H0_H0 ;  /* 0x2000001eff257230 */ /* 0x000fe40000004100 */
[----:B--2---:R-:W-:-:S04]  /*2a90*/  HADD2.F32 R33, -RZ, R24.H0_H0 ;  /* 0x20000018ff217230 */ /* 0x004fc80000004100 */
[----:B------:R-:W2:Y:S01]  /*2aa0*/  I2F.F16 R8, R8 ;  /* 0x0000000800087306 */ /* 0x000ea20000200c00 */
[----:B------:R-:W-:Y:S01]  /*2ab0*/  FFMA.FTZ R33, R35, R33, R32 ;  /* 0x0000002123217223 */ /* 0x000fe20000010020 */
[----:B------:R-:W-:Y:S01]  /*2ac0*/  SHF.R.U32.HI R32, RZ, 0x8, R12 ;  /* 0x00000008ff207819 */ /* 0x000fe2000001160c */
[----:B-1----:R-:W-:-:S05]  /*2ad0*/  HADD2.F32 R24, -RZ, R10.H0_H0 ;  /* 0x2000000aff187230 */ /* 0x002fca0000004100 */
[----:B------:R-:W1:Y:S01]  /*2ae0*/  I2F.F16 R11, R11 ;  /* 0x0000000b000b7306 */ /* 0x000e620000200c00 */
[----:B------:R-:W-:Y:S02]  /*2af0*/  LOP3.LUT R32, R32, 0xff, RZ, 0xc0, !PT ;  /* 0x000000ff20207812 */ /* 0x000fe400078ec0ff */
[----:B------:R-:W-:Y:S01]  /*2b00*/  LOP3.LUT R10, R14, 0xff, RZ, 0xc0, !PT ;  /* 0x000000ff0e0a7812 */ /* 0x000fe200078ec0ff */
[----:B------:R-:W-:Y:S01]  /*2b10*/  FFMA.FTZ R31, R24, R35, R27 ;  /* 0x00000023181f7223 */ /* 0x000fe2000001001b */
[----:B------:R-:W-:Y:S01]  /*2b20*/  LOP3.LUT R24, R15, 0xff, RZ, 0xc0, !PT ;  /* 0x000000ff0f187812 */ /* 0x000fe200078ec0ff */
[----:B--2---:R-:W-:Y:S02]  /*2b30*/  HADD2.F32 R8, -RZ, R8.H0_H0 ;  /* 0x20000008ff087230 */ /* 0x004fe40000004100 */
[----:B------:R-:W2:Y:S01]  /*2b40*/  I2F.F16 R28, R28 ;  /* 0x0000001c001c7306 */ /* 0x000ea20000200c00 */
[----:B------:R-:W-:Y:S02]  /*2b50*/  IADD3 R10, PT, PT, R10, -0x80, RZ ;  /* 0xffffff800a0a7810 */ /* 0x000fe40007ffe0ff */
[----:B------:R-:W-:Y:S01]  /*2b60*/  IADD3 R24, PT, PT, R24, -0x80, RZ ;  /* 0xffffff8018187810 */ /* 0x000fe20007ffe0ff */
[----:B-1----:R-:W-:-:S02]  /*2b70*/  HADD2.F32 R27, -RZ, R11.H0_H0 ;  /* 0x2000000bff1b7230 */ /* 0x002fc40000004100 */
[C---:B------:R-:W-:Y:S02]  /*2b80*/  FFMA.FTZ R11, R35.reuse, R8, R9 ;  /* 0x00000008230b7223 */ /* 0x040fe40000010009 */
[----:B------:R-:W1:Y:S01]  /*2b90*/  I2F.F16 R29, R29 ;  /* 0x0000001d001d7306 */ /* 0x000e620000200c00 */
[----:B------:R-:W3:Y:S01]  /*2ba0*/  LDS.64 R8, [UR5+0x28] ;  /* 0x00002805ff087984 */ /* 0x000ee20008000a00 */
[----:B------:R-:W-:Y:S01]  /*2bb0*/  FFMA.FTZ R27, R35, R27, R34 ;  /* 0x0000001b231b7223 */ /* 0x000fe20000010022 */
[----:B------:R-:W-:Y:S01]  /*2bc0*/  SHF.R.U32.HI R34, RZ, 0x10, R12 ;  /* 0x00000010ff227819 */ /* 0x000fe2000001160c */
[----:B------:R-:W-:Y:S02]  /*2bd0*/  VIADD R12, R32, 0xffffff80 ;  /* 0xffffff80200c7836 */ /* 0x000fe40000000000 */
[----:B------:R-:W-:Y:S01]  /*2be0*/  HADD2.F32 R32, -RZ, R25.H1_H1 ;  /* 0x30000019ff207230 */ /* 0x000fe20000004100 */
[----:B------:R-:W-:Y:S01]  /*2bf0*/  LOP3.LUT R34, R34, 0xff, RZ, 0xc0, !PT ;  /* 0x000000ff22227812 */ /* 0x000fe200078ec0ff */
[----:B------:R-:W4:Y:S01]  /*2c00*/  I2F.F16 R16, R16 ;  /* 0x0000001000107306 */ /* 0x000f220000200c00 */
[----:B--2---:R-:W-:-:S02]  /*2c10*/  HADD2.F32 R30, -RZ, R28.H0_H0 ;  /* 0x2000001cff1e7230 */ /* 0x004fc40000004100 */
[----:B------:R-:W-:Y:S02]  /*2c20*/  IADD3 R35, PT, PT, R34, -0x80, RZ ;  /* 0xffffff8022237810 */ /* 0x000fe40007ffe0ff */
[----:B------:R-:W-:Y:S02]  /*2c30*/  LOP3.LUT R34, R36, 0xff, RZ, 0xc0, !PT ;  /* 0x000000ff24227812 */ /* 0x000fe400078ec0ff */
[----:B------:R-:W-:Y:S01]  /*2c40*/  SHF.R.U32.HI R36, RZ, 0x10, R13 ;  /* 0x00000010ff247819 */ /* 0x000fe2000001160d */
[----:B------:R-:W2:Y:S01]  /*2c50*/  I2F.F16 R17, R17 ;  /* 0x0000001100117306 */ /* 0x000ea20000200c00 */
[----:B------:R-:W-:Y:S01]  /*2c60*/  FFMA.FTZ R13, R32, R37, R33 ;  /* 0x00000025200d7223 */ /* 0x000fe20000010021 */
[----:B------:R-:W-:Y:S01]  /*2c70*/  IADD3 R28, PT, PT, R34, -0x80, RZ ;  /* 0xffffff80221c7810 */ /* 0x000fe20007ffe0ff */
[----:B-1----:R-:W-:Y:S01]  /*2c80*/  HADD2.F32 R33, -RZ, R29.H0_H0 ;  /* 0x2000001dff217230 */ /* 0x002fe20000004100 */
[----:B------:R-:W-:Y:S01]  /*2c90*/  LOP3.LUT R36, R36, 0xff, RZ, 0xc0, !PT ;  /* 0x000000ff24247812 */ /* 0x000fe200078ec0ff */
[----:B------:R-:W-:Y:S01]  /*2ca0*/  FFMA.FTZ R34, R30, R32, R31 ;  /* 0x000000201e227223 */ /* 0x000fe2000001001f */
[----:B------:R-:W-:-:S02]  /*2cb0*/  SHF.R.U32.HI R29, RZ, 0x10, R14 ;  /* 0x00000010ff1d7819 */ /* 0x000fc4000001160e */
[----:B------:R-:W-:Y:S01]  /*2cc0*/  SHF.R.U32.HI R31, RZ, 0x8, R14 ;  /* 0x00000008ff1f7819 */ /* 0x000fe2000001160e */
[----:B------:R-:W-:Y:S01]  /*2cd0*/  VIADD R30, R36, 0xffffff80 ;  /* 0xffffff80241e7836 */ /* 0x000fe20000000000 */
[----:B------:R-:W-:Y:S01]  /*2ce0*/  LOP3.LUT R29, R29, 0xff, RZ, 0xc0, !PT ;  /* 0x000000ff1d1d7812 */ /* 0x000fe200078ec0ff */
[----:B----4-:R-:W-:Y:S02]  /*2cf0*/  HADD2.F32 R36, -RZ, R16.H0_H0 ;  /* 0x20000010ff247230 */ /* 0x010fe40000004100 */
[C---:B------:R-:W-:Y:S01]  /*2d00*/  FFMA.FTZ R16, R32.reuse, R33, R11 ;  /* 0x0000002120107223 */ /* 0x040fe2000001000b */
[----:B------:R-:W-:Y:S01]  /*2d10*/  SHF.R.U32.HI R33, RZ, 0x8, R15 ;  /* 0x00000008ff217819 */ /* 0x000fe2000001160f */
[----:B------:R1:W-:Y:S01]  /*2d20*/  I2F.F16 R25, R35 ;  /* 0x0000002300197306 */ /* 0x0003e20000200c00 */
[----:B------:R-:W-:Y:S01]  /*2d30*/  LOP3.LUT R31, R31, 0xff, RZ, 0xc0, !PT ;  /* 0x000000ff1f1f7812 */ /* 0x000fe200078ec0ff */
[----:B------:R-:W-:Y:S01]  /*2d40*/  FFMA.FTZ R32, R32, R36, R27 ;  /* 0x0000002420207223 */ /* 0x000fe2000001001b */
[----:B------:R-:W-:Y:S01]  /*2d50*/  IADD3 R27, PT, PT, R29, -0x80, RZ ;  /* 0xffffff801d1b7810 */ /* 0x000fe20007ffe0ff */
[----:B--2---:R-:W-:Y:S01]  /*2d60*/  HADD2.F32 R17, -RZ, R17.H0_H0 ;  /* 0x20000011ff117230 */ /* 0x004fe20000004100 */
[----:B------:R-:W-:-:S02]  /*2d70*/  LOP3.LUT R33, R33, 0xff, RZ, 0xc0, !PT ;  /* 0x000000ff21217812 */ /* 0x000fc400078ec0ff */
[----:B------:R-:W-:Y:S01]  /*2d80*/  IADD3 R31, PT, PT, R31, -0x80, RZ ;  /* 0xffffff801f1f7810 */ /* 0x000fe20007ffe0ff */
[----:B------:R-:W2:Y:S01]  /*2d90*/  I2F.F16 R10, R10 ;  /* 0x0000000a000a7306 */ /* 0x000ea20000200c00 */
[----:B-1----:R-:W-:Y:S01]  /*2da0*/  SHF.R.U32.HI R35, RZ, 0x10, R15 ;  /* 0x00000010ff237819 */ /* 0x002fe2000001160f */
[----:B---3--:R-:W-:Y:S01]  /*2db0*/  HADD2.F32 R29, -RZ, R8.H0_H0 ;  /* 0x20000008ff1d7230 */ /* 0x008fe20000004100 */
[----:B------:R-:W-:Y:S01]  /*2dc0*/  LEA.HI R14, R14, 0xffffff80, RZ, 0x8 ;  /* 0xffffff800e0e7811 */ /* 0x000fe200078f40ff */
[----:B------:R-:W-:Y:S01]  /*2dd0*/  VIADD R33, R33, 0xffffff80 ;  /* 0xffffff8021217836 */ /* 0x000fe20000000000 */
[----:B------:R-:W-:Y:S02]  /*2de0*/  LOP3.LUT R35, R35, 0xff, RZ, 0xc0, !PT ;  /* 0x000000ff23237812 */ /* 0x000fe400078ec0ff */
[----:B------:R-:W-:Y:S01]  /*2df0*/  FFMA.FTZ R17, R17, R29, R34 ;  /* 0x0000001d11117223 */ /* 0x000fe20000010022 */
[----:B------:R-:W1:Y:S01]  /*2e00*/  I2F.F16 R12, R12 ;  /* 0x0000000c000c7306 */ /* 0x000e620000200c00 */
[----:B------:R-:W-:Y:S01]  /*2e10*/  HADD2.F32 R34, -RZ, R21.H0_H0 ;  /* 0x20000015ff227230 */ /* 0x000fe20000004100 */
[----:B------:R-:W-:-:S02]  /*2e20*/  IADD3 R21, PT, PT, R35, -0x80, RZ ;  /* 0xffffff8023157810 */ /* 0x000fc40007ffe0ff */
[----:B------:R-:W-:Y:S02]  /*2e30*/  LEA.HI R15, R15, 0xffffff80, RZ, 0x8 ;  /* 0xffffff800f0f7811 */ /* 0x000fe400078f40ff */
[----:B------:R-:W-:Y:S01]  /*2e40*/  FFMA.FTZ R13, R29, R34, R13 ;  /* 0x000000221d0d7223 */ /* 0x000fe2000001000d */
[----:B--2---:R-:W-:Y:S01]  /*2e50*/  HADD2.F32 R10, -RZ, R10.H0_H0 ;  /* 0x2000000aff0a7230 */ /* 0x004fe20000004100 */
[----:B------:R-:W2:Y:S01]  /*2e60*/  I2F.F16 R24, R24 ;  /* 0x0000001800187306 */ /* 0x000ea20000200c00 */
[----:B------:R-:W-:Y:S02]  /*2e70*/  HADD2.F32 R34, -RZ, R8.H1_H1 ;  /* 0x30000008ff227230 */ /* 0x000fe40000004100 */
[--C-:B------:R-:W-:Y:S02]  /*2e80*/  HADD2.F32 R8, -RZ, R9.reuse.H0_H0 ;  /* 0x20000009ff087230 */ /* 0x100fe40000004100 */
[----:B------:R-:W-:Y:S02]  /*2e90*/  HADD2.F32 R9, -RZ, R9.H1_H1 ;  /* 0x30000009ff097230 */ /* 0x000fe40000004100 */
[----:B-1----:R-:W-:Y:S01]  /*2ea0*/  HADD2.F32 R12, -RZ, R12.H0_H0 ;  /* 0x2000000cff0c7230 */ /* 0x002fe20000004100 */
[----:B------:R-:W1:Y:S04]  /*2eb0*/  I2F.F16 R11, R31 ;  /* 0x0000001f000b7306 */ /* 0x000e680000200c00 */
[----:B------:R-:W-:Y:S01]  /*2ec0*/  FFMA.FTZ R17, R12, R34, R17 ;  /* 0x000000220c117223 */ /* 0x000fe20000010011 */
[----:B--2---:R-:W-:-:S03]  /*2ed0*/  HADD2.F32 R35, -RZ, R24.H0_H0 ;  /* 0x20000018ff237230 */ /* 0x004fc60000004100 */
[----:B------:R-:W2:Y:S01]  /*2ee0*/  I2F.F16 R28, R28 ;  /* 0x0000001c001c7306 */ /* 0x000ea20000200c00 */
[----:B-1----:R-:W-:-:S07]  /*2ef0*/  HADD2.F32 R11, -RZ, R11.H0_H0 ;  /* 0x2000000bff0b7230 */ /* 0x002fce0000004100 */
[----:B------:R1:W3:Y:S01]  /*2f00*/  I2F.F16 R31, R33 ;  /* 0x00000021001f7306 */ /* 0x0002e20000200c00 */
[----:B--2---:R-:W-:-:S07]  /*2f10*/  HADD2.F32 R28, -RZ, R28.H0_H0 ;  /* 0x2000001cff1c7230 */ /* 0x004fce0000004100 */
[----:B------:R-:W2:Y:S01]  /*2f20*/  I2F.F16 R30, R30 ;  /* 0x0000001e001e7306 */ /* 0x000ea20000200c00 */
[C---:B-1----:R-:W-:Y:S01]  /*2f30*/  FFMA.FTZ R33, R29.reuse, R10, R16 ;  /* 0x0000000a1d217223 */ /* 0x042fe20000010010 */
[----:B------:R-:W-:Y:S02]  /*2f40*/  HADD2.F32 R10, -RZ, R25.H0_H0 ;  /* 0x20000019ff0a7230 */ /* 0x000fe40000004100 */
[----:B------:R-:W-:Y:S01]  /*2f50*/  FFMA.FTZ R29, R29, R35, R32 ;  /* 0x000000231d1d7223 */ /* 0x000fe20000010020 */
[C---:B------:R-:W-:Y:S01]  /*2f60*/  FFMA.FTZ R13, R34.reuse, R28, R13 ;  /* 0x0000001c220d7223 */ /* 0x040fe2000001000d */
[----:B------:R-:W-:Y:S01]  /*2f70*/  FFMA.FTZ R11, R34, R11, R33 ;  /* 0x0000000b220b7223 */ /* 0x000fe20000010021 */
[----:B---3--:R-:W-:Y:S01]  /*2f80*/  HADD2.F32 R12, -RZ, R31.H0_H0 ;  /* 0x2000001fff0c7230 */ /* 0x008fe20000004100 */
[----:B------:R-:W1:Y:S01]  /*2f90*/  I2F.F16 R27, R27 ;  /* 0x0000001b001b7306 */ /* 0x000e620000200c00 */
[----:B------:R-:W-:-:S03]  /*2fa0*/  FFMA.FTZ R17, R10, R8, R17 ;  /* 0x000000080a117223 */ /* 0x000fc60000010011 */
[----:B------:R-:W-:Y:S01]  /*2fb0*/  FFMA.FTZ R29, R34, R12, R29 ;  /* 0x0000000c221d7223 */ /* 0x000fe2000001001d */
[----:B------:R-:W-:Y:S02]  /*2fc0*/  HADD2.F32 R12, -RZ, R0.H0_H0 ;  /* 0x20000000ff0c7230 */ /* 0x000fe40000004100 */
[----:B--2---:R-:W-:Y:S01]  /*2fd0*/  HADD2.F32 R30, -RZ, R30.H0_H0 ;  /* 0x2000001eff1e7230 */ /* 0x004fe20000004100 */
[----:B------:R-:W2:Y:S04]  /*2fe0*/  I2F.F16 R21, R21 ;  /* 0x0000001500157306 */ /* 0x000ea80000200c00 */
[C---:B------:R-:W-:Y:S01]  /*2ff0*/  FFMA.FTZ R30, R8.reuse, R30, R13 ;  /* 0x0000001e081e7223 */ /* 0x040fe2000001000d */
[----:B------:R-:W-:Y:S02]  /*3000*/  HADD2.F32 R13, -RZ, R2.H0_H0 ;  /* 0x20000002ff0d7230 */ /* 0x000fe40000004100 */
[----:B-1----:R-:W-:Y:S01]  /*3010*/  HADD2.F32 R27, -RZ, R27.H0_H0 ;  /* 0x2000001bff1b7230 */ /* 0x002fe20000004100 */
[----:B------:R-:W1:Y:S04]  /*3020*/  I2F.F16 R26, R26 ;  /* 0x0000001a001a7306 */ /* 0x000e680000200c00 */
[----:B------:R-:W-:Y:S01]  /*3030*/  FFMA.FTZ R11, R8, R27, R11 ;  /* 0x0000001b080b7223 */ /* 0x000fe2000001000b */
[----:B--2---:R-:W-:-:S03]  /*3040*/  HADD2.F32 R10, -RZ, R21.H0_H0 ;  /* 0x20000015ff0a7230 */ /* 0x004fc60000004100 */
[----:B------:R-:W2:Y:S02]  /*3050*/  I2F.F16 R20, R20 ;  /* 0x0000001400147306 */ /* 0x000ea40000200c00 */
[----:B------:R-:W-:Y:S01]  /*3060*/  FFMA.FTZ R10, R8, R10, R29 ;  /* 0x0000000a080a7223 */ /* 0x000fe2000001001d */
[----:B-1----:R-:W-:-:S05]  /*3070*/  HADD2.F32 R26, -RZ, R26.H0_H0 ;  /* 0x2000001aff1a7230 */ /* 0x002fca0000004100 */
[----:B------:R-:W1:Y:S01]  /*3080*/  I2F.F16 R14, R14 ;  /* 0x0000000e000e7306 */ /* 0x000e620000200c00 */
[----:B------:R-:W-:Y:S01]  /*3090*/  FFMA.FTZ R17, R26, R9, R17 ;  /* 0x000000091a117223 */ /* 0x000fe20000010011 */
[----:B--2---:R-:W-:-:S06]  /*30a0*/  HADD2.F32 R20, -RZ, R20.H0_H0 ;  /* 0x20000014ff147230 */ /* 0x004fcc0000004100 */
[----:B------:R-:W2:Y:S01]  /*30b0*/  I2F.F16 R15, R15 ;  /* 0x0000000f000f7306 */ /* 0x000ea20000200c00 */
[----:B------:R-:W-:Y:S01]  /*30c0*/  FMUL.FTZ R17, R12, R17 ;  /* 0x000000110c117220 */ /* 0x000fe20000410000 */
[----:B------:R-:W-:-:S04]  /*30d0*/  FFMA.FTZ R20, R9, R20, R30 ;  /* 0x0000001409147223 */ /* 0x000fc8000001001e */
[----:B------:R-:W-:Y:S01]  /*30e0*/  F2FP.F16.F32.PACK_AB R17, RZ, R17 ;  /* 0x00000011ff11723e */ /* 0x000fe200000000ff */
[----:B-1----:R-:W-:Y:S02]  /*30f0*/  HADD2.F32 R14, -RZ, R14.H0_H0 ;  /* 0x2000000eff0e7230 */ /* 0x002fe40000004100 */
[----:B------:R-:W-:-:S03]  /*3100*/  FMUL.FTZ R20, R13, R20 ;  /* 0x000000140d147220 */ /* 0x000fc60000410000 */
[----:B------:R-:W-:Y:S01]  /*3110*/  FFMA.FTZ R11, R9, R14, R11 ;  /* 0x0000000e090b7223 */ /* 0x000fe2000001000b */
[----:B------:R-:W-:Y:S01]  /*3120*/  HADD2.F32 R14, -RZ, R3.H0_H0 ;  /* 0x20000003ff0e7230 */ /* 0x000fe20000004100 */
[----:B------:R-:W-:Y:S01]  /*3130*/  F2FP.F16.F32.PACK_AB R20, RZ, R20 ;  /* 0x00000014ff14723e */ /* 0x000fe200000000ff */
[----:B--2---:R-:W-:Y:S02]  /*3140*/  HADD2.F32 R8, -RZ, R15.H0_H0 ;  /* 0x2000000fff087230 */ /* 0x004fe40000004100 */
        /* <DEDUP_REMOVED lines=10> */
.L_x_4229:
[----:B-----5:R-:W3:Y:S04]  /*31f0*/  LDG.E.128.CONSTANT R8, desc[UR12][R22.64] ;  /* 0x0000000c16087981 */ /* 0x020ee8000c1e9d00 */
[----:B------:R-:W2:Y:S01]  /*3200*/  LDG.E.128.CONSTANT R12, desc[UR12][R18.64] ;  /* 0x0000000c120c7981 */ /* 0x000ea2000c1e9d00 */
[----:B------:R-:W-:Y:S01]  /*3210*/  IMAD.WIDE R24, R7, 0x4, R18 ;  /* 0x0000000407187825 */ /* 0x000fe200078e0212 */
[----:B------:R-:W-:Y:S01]  /*3220*/  UIADD3 UR4, UPT, UPT, UR5, 0x40, URZ ;  /* 0x0000004005047890 */ /* 0x000fe2000fffe0ff */
[----:B------:R-:W-:Y:S01]  /*3230*/  UMOV UR9, UR8 ;  /* 0x0000000800097c82 */ /* 0x000fe20008000000 */
[----:B---3--:R-:W-:Y:S02]  /*3240*/  LEA.HI R30, R8, 0xffffff80, RZ, 0x8 ;  /* 0xffffff80081e7811 */ /* 0x008fe400078f40ff */
[----:B------:R-:W-:-:S02]  /*3250*/  LEA.HI R29, R9, 0xffffff80, RZ, 0x8 ;  /* 0xffffff80091d7811 */ /* 0x000fc400078f40ff */
[----:B------:R-:W-:Y:S02]  /*3260*/  LEA.HI R31, R10, 0xffffff80, RZ, 0x8 ;  /* 0xffffff800a1f7811 */ /* 0x000fe400078f40ff */
[----:B------:R-:W-:Y:S02]  /*3270*/  LEA.HI R32, R11, 0xffffff80, RZ, 0x8 ;  /* 0xffffff800b207811 */ /* 0x000fe400078f40ff */
[----:B--2---:R-:W-:Y:S02]  /*3280*/  LEA.HI R27, R12, 0xffffff80, RZ, 0x8 ;  /* 0xffffff800c1b7811 */ /* 0x004fe400078f40ff */
[----:B------:R-:W-:Y:S02]  /*3290*/  LEA.HI R26, R13, 0xffffff80, RZ, 0x8 ;  /* 0xffffff800d1a7811 */ /* 0x000fe400078f40ff */
[----:B------:R-:W-:Y:S02]  /*32a0*/  LEA.HI R20, R14, 0xffffff80, RZ, 0x8 ;  /* 0xffffff800e147811 */ /* 0x000fe400078f40ff */
[----:B------:R-:W-:Y:S01]  /*32b0*/  LEA.HI R28, R15, 0xffffff80, RZ, 0x8 ;  /* 0xffffff800f1c7811 */ /* 0x000fe200078f40ff */
[----:B------:R-:W-:Y:S06]  /*32c0*/  BRA.U UP1, `(.L_x_4226) ;  /* 0x0000000901e87547 */ /* 0x000fec000b800000 */
[----:B------:R-:W1:Y:S01]  /*32d0*/  LDS.64 R22, [UR5+0x30] ;  /* 0x00003005ff167984 */ /* 0x000e620008000a00 */
[----:B------:R-:W-:Y:S01]  /*32e0*/  LOP3.LUT R19, R9, 0xff, RZ, 0xc0, !PT ;  /* 0x000000ff09137812 */ /* 0x000fe200078ec0ff */
[----:B------:R2:W-:Y:S01]  /*32f0*/  I2F.F16 R18, R31 ;  /* 0x0000001f00127306 */ /* 0x0005e20000200c00 */
[----:B------:R-:W-:Y:S02]  /*3300*/  LOP3.LUT R16, R8, 0xff, RZ, 0xc0, !PT ;  /* 0x000000ff08107812 */ /* 0x000fe400078ec0ff */
[----:B------:R-:W-:Y:S01]  /*3310*/  LOP3.LUT R33, R11, 0xff, RZ, 0xc0, !PT ;  /* 0x000000ff0b217812 */ /* 0x000fe200078ec0ff */
[----:B------:R-:W-:Y:S01]  /*3320*/  VIADD R34, R19, 0xffffff80 ;  /* 0xffffff8013227836 */ /* 0x000fe20000000000 */
[----:B------:R-:W-:Y:S02]  /*3330*/  LOP3.LUT R19, R10, 0xff, RZ, 0xc0, !PT ;  /* 0x000000ff0a137812 */ /* 0x000fe400078ec0ff */
[----:B------:R-:W-:Y:S01]  /*3340*/  IADD3 R16, PT, PT, R16, -0x80, RZ ;  /* 0xffffff8010107810 */ /* 0x000fe20007ffe0ff */
[----:B------:R-:W3:Y:S01]  /*3350*/  I2F.F16 R30, R30 ;  /* 0x0000001e001e7306 */ /* 0x000ee20000200c00 */
[----:B------:R-:W-:-:S02]  /*3360*/  IADD3 R21, PT, PT, R19, -0x80, RZ ;  /* 0xffffff8013157810 */ /* 0x000fc40007ffe0ff */
[--C-:B------:R-:W-:Y:S02]  /*3370*/  SHF.R.U32.HI R19, RZ, 0x8, R8.reuse ;  /* 0x00000008ff137819 */ /* 0x100fe40000011608 */
[----:B------:R-:W-:Y:S02]  /*3380*/  IADD3 R35, PT, PT, R33, -0x80, RZ ;  /* 0xffffff8021237810 */ /* 0x000fe40007ffe0ff */
[----:B--2---:R-:W-:Y:S01]  /*3390*/  LOP3.LUT R31, R19, 0xff, RZ, 0xc0, !PT ;  /* 0x000000ff131f7812 */ /* 0x004fe200078ec0ff */
[----:B------:R2:W4:Y:S01]  /*33a0*/  I2F.F16 R17, R16 ;  /* 0x0000001000117306 */ /* 0x0005220000200c00 */
[----:B------:R-:W-:Y:S02]  /*33b0*/  SHF.R.U32.HI R8, RZ, 0x10, R8 ;  /* 0x00000010ff087819 */ /* 0x000fe40000011608 */
[--C-:B------:R-:W-:Y:S01]  /*33c0*/  SHF.R.U32.HI R36, RZ, 0x8, R10.reuse ;  /* 0x00000008ff247819 */ /* 0x100fe2000001160a */
[----:B------:R-:W-:Y:S01]  /*33d0*/  VIADD R33, R31, 0xffffff80 ;  /* 0xffffff801f217836 */ /* 0x000fe20000000000 */
[----:B------:R-:W-:-:S02]  /*33e0*/  SHF.R.U32.HI R10, RZ, 0x10, R10 ;  /* 0x00000010ff0a7819 */ /* 0x000fc4000001160a */
[----:B------:R-:W-:Y:S01]  /*33f0*/  LOP3.LUT R36, R36, 0xff, RZ, 0xc0, !PT ;  /* 0x000000ff24247812 */ /* 0x000fe200078ec0ff */
[----:B------:R-:W5:Y:S01]  /*3400*/  I2F.F16 R19, R35 ;  /* 0x0000002300137306 */ /* 0x000f620000200c00 */
[----:B--2---:R-:W-:Y:S01]  /*3410*/  SHF.R.U32.HI R16, RZ, 0x8, R9 ;  /* 0x00000008ff107819 */ /* 0x004fe20000011609 */
[----:B---3--:R-:W-:Y:S01]  /*3420*/  HADD2.F32 R30, -RZ, R30.H0_H0 ;  /* 0x2000001eff1e7230 */ /* 0x008fe20000004100 */
[----:B------:R-:W-:Y:S02]  /*3430*/  LOP3.LUT R10, R10, 0xff, RZ, 0xc0, !PT ;  /* 0x000000ff0a0a7812 */ /* 0x000fe400078ec0ff */
[----:B------:R-:W-:Y:S01]  /*3440*/  LOP3.LUT R16, R16, 0xff, RZ, 0xc0, !PT ;  /* 0x000000ff10107812 */ /* 0x000fe200078ec0ff */
[----:B----4-:R-:W-:Y:S02]  /*3450*/  HADD2.F32 R17, -RZ, R17.H0_H0 ;  /* 0x20000011ff117230 */ /* 0x010fe40000004100 */
[----:B------:R-:W2:Y:S01]  /*3460*/  I2F.F16 R34, R34 ;  /* 0x0000002200227306 */ /* 0x000ea20000200c00 */
[----:B------:R-:W-:Y:S01]  /*3470*/  IADD3 R31, PT, PT, R16, -0x80, RZ ;  /* 0xffffff80101f7810 */ /* 0x000fe20007ffe0ff */
[----:B-1----:R-:W-:-:S06]  /*3480*/  HADD2.F32 R16, -RZ, R22.H0_H0 ;  /* 0x20000016ff107230 */ /* 0x002fcc0000004100 */
[----:B------:R-:W1:Y:S01]  /*3490*/  I2F.F16 R33, R33 ;  /* 0x0000002100217306 */ /* 0x000e620000200c00 */
[----:B-----5:R-:W-:Y:S02]  /*34a0*/  HADD2.F32 R19, -RZ, R19.H0_H0 ;  /* 0x20000013ff137230 */ /* 0x020fe40000004100 */
[----:B------:R-:W-:Y:S02]  /*34b0*/  HADD2.F32 R22, -RZ, R22.H1_H1 ;  /* 0x30000016ff167230 */ /* 0x000fe40000004100 */
[----:B--2---:R-:W-:-:S03]  /*34c0*/  HADD2.F32 R37, -RZ, R34.H0_H0 ;  /* 0x20000022ff257230 */ /* 0x004fc60000004100 */
[----:B------:R-:W2:Y:S01]  /*34d0*/  I2F.F16 R31, R31 ;  /* 0x0000001f001f7306 */ /* 0x000ea20000200c00 */
[----:B------:R-:W-:Y:S01]  /*34e0*/  FFMA.FTZ R34, R17, R16, RZ ;  /* 0x0000001011227223 */ /* 0x000fe200000100ff */
[----:B------:R-:W-:Y:S01]  /*34f0*/  FFMA.FTZ R17, R16, R37, RZ ;  /* 0x0000002510117223 */ /* 0x000fe200000100ff */
[----:B------:R-:W-:Y:S01]  /*3500*/  VIADD R37, R36, 0xffffff80 ;  /* 0xffffff8024257836 */ /* 0x000fe20000000000 */
[----:B------:R-:W-:Y:S01]  /*3510*/  SHF.R.U32.HI R36, RZ, 0x10, R9 ;  /* 0x00000010ff247819 */ /* 0x000fe20000011609 */
[----:B-1----:R-:W-:Y:S02]  /*3520*/  HADD2.F32 R35, -RZ, R33.H0_H0 ;  /* 0x20000021ff237230 */ /* 0x002fe40000004100 */
[----:B------:R-:W-:Y:S01]  /*3530*/  FFMA.FTZ R33, R16, R19, RZ ;  /* 0x0000001310217223 */ /* 0x000fe200000100ff */
[----:B------:R-:W1:Y:S01]  /*3540*/  I2F.F16 R21, R21 ;  /* 0x0000001500157306 */ /* 0x000e620000200c00 */
[----:B------:R-:W-:Y:S01]  /*3550*/  LOP3.LUT R36, R36, 0xff, RZ, 0xc0, !PT ;  /* 0x000000ff24247812 */ /* 0x000fe200078ec0ff */
[----:B------:R-:W-:Y:S01]  /*3560*/  FFMA.FTZ R19, R35, R22, R34 ;  /* 0x0000001623137223 */ /* 0x000fe20000010022 */
[----:B------:R-:W-:Y:S01]  /*3570*/  LOP3.LUT R34, R12, 0xff, RZ, 0xc0, !PT ;  /* 0x000000ff0c227812 */ /* 0x000fe200078ec0ff */
[----:B--2---:R-:W-:-:S03]  /*3580*/  HADD2.F32 R31, -RZ, R31.H0_H0 ;  /* 0x2000001fff1f7230 */ /* 0x004fc60000004100 */
[----:B------:R-:W-:Y:S01]  /*3590*/  IADD3 R35, PT, PT, R34, -0x80, RZ ;  /* 0xffffff8022237810 */ /* 0x000fe20007ffe0ff */
[----:B------:R-:W2:Y:S01]  /*35a0*/  I2F.F16 R29, R29 ;  /* 0x0000001d001d7306 */ /* 0x000ea20000200c00 */
[----:B------:R-:W-:Y:S01]  /*35b0*/  SHF.R.U32.HI R34, RZ, 0x8, R11 ;  /* 0x00000008ff227819 */ /* 0x000fe2000001160b */
[----:B------:R-:W-:Y:S01]  /*35c0*/  FFMA.FTZ R31, R22, R31, R17 ;  /* 0x0000001f161f7223 */ /* 0x000fe20000010011 */
[----:B------:R-:W-:Y:S02]  /*35d0*/  SHF.R.U32.HI R11, RZ, 0x10, R11 ;  /* 0x00000010ff0b7819 */ /* 0x000fe4000001160b */
[----:B------:R-:W-:Y:S01]  /*35e0*/  LOP3.LUT R34, R34, 0xff, RZ, 0xc0, !PT ;  /* 0x000000ff22227812 */ /* 0x000fe200078ec0ff */
[----:B-1----:R-:W-:Y:S01]  /*35f0*/  HADD2.F32 R21, -RZ, R21.H0_H0 ;  /* 0x20000015ff157230 */ /* 0x002fe20000004100 */
[----:B------:R-:W-:Y:S01]  /*3600*/  LOP3.LUT R11, R11, 0xff, RZ, 0xc0, !PT ;  /* 0x000000ff0b0b7812 */ /* 0x000fe200078ec0ff */
[----:B------:R1:W3:Y:S03]  /*3610*/  I2F.F16 R17, R35 ;  /* 0x0000002300117306 */ /* 0x0002e60000200c00 */
[----:B------:R-:W-:Y:S01]  /*3620*/  FFMA.FTZ R21, R16, R21, RZ ;  /* 0x0000001510157223 */ /* 0x000fe200000100ff */
[----:B--2---:R-:W-:-:S04]  /*3630*/  HADD2.F32 R29, -RZ, R29.H0_H0 ;  /* 0x2000001dff1d7230 */ /* 0x004fc80000004100 */
[----:B------:R-:W-:Y:S01]  /*3640*/  I2F.F16 R16, R32 ;  /* 0x0000002000107306 */ /* 0x000fe20000200c00 */
[----:B-1----:R-:W-:Y:S02]  /*3650*/  IADD3 R35, PT, PT, R34, -0x80, RZ ;  /* 0xffffff8022237810 */ /* 0x002fe40007ffe0ff */
[----:B------:R-:W-:-:S04]  /*3660*/  LOP3.LUT R34, R8, 0xff, RZ, 0xc0, !PT ;  /* 0x000000ff08227812 */ /* 0x000fc800078ec0ff */
[----:B------:R-:W-:Y:S01]  /*3670*/  IADD3 R9, PT, PT, R34, -0x80, RZ ;  /* 0xffffff8022097810 */ /* 0x000fe20007ffe0ff */
[----:B------:R1:W2:Y:S01]  /*3680*/  I2F.F16 R8, R35 ;  /* 0x0000002300087306 */ /* 0x0002a20000200c00 */
[----:B------:R-:W-:Y:S02]  /*3690*/  VIADD R34, R36, 0xffffff80 ;  /* 0xffffff8024227836 */ /* 0x000fe40000000000 */
[----:B---3--:R-:W-:-:S05]  /*36a0*/  HADD2.F32 R17, -RZ, R17.H0_H0 ;  /* 0x20000011ff117230 */ /* 0x008fca0000004100 */
[----:B------:R-:W3:Y:S01]  /*36b0*/  I2F.F16 R32, R37 ;  /* 0x0000002500207306 */ /* 0x000ee20000200c00 */
[----:B-1----:R-:W-:Y:S02]  /*36c0*/  IADD3 R35, PT, PT, R10, -0x80, RZ ;  /* 0xffffff800a237810 */ /* 0x002fe40007ffe0ff */
[----:B------:R-:W-:Y:S01]  /*36d0*/  LOP3.LUT R10, R13, 0xff, RZ, 0xc0, !PT ;  /* 0x000000ff0d0a7812 */ /* 0x000fe200078ec0ff */
[----:B--2---:R-:W-:-:S04]  /*36e0*/  HADD2.F32 R8, -RZ, R8.H0_H0 ;  /* 0x20000008ff087230 */ /* 0x004fc80000004100 */
[----:B------:R-:W1:Y:S01]  /*36f0*/  I2F.F16 R9, R9 ;  /* 0x0000000900097306 */ /* 0x000e620000200c00 */
[----:B------:R-:W-:Y:S01]  /*3700*/  IADD3 R10, PT, PT, R10, -0x80, RZ ;  /* 0xffffff800a0a7810 */ /* 0x000fe20007ffe0ff */
[----:B------:R-:W-:Y:S01]  /*3710*/  FFMA.FTZ R8, R22, R8, R33 ;  /* 0x0000000816087223 */ /* 0x000fe20000010021 */
[----:B------:R-:W-:Y:S01]  /*3720*/  VIADD R33, R11, 0xffffff80 ;  /* 0xffffff800b217836 */ /* 0x000fe20000000000 */
[----:B------:R-:W-:Y:S01]  /*3730*/  LOP3.LUT R11, R14, 0xff, RZ, 0xc0, !PT ;  /* 0x000000ff0e0b7812 */ /* 0x000fe200078ec0ff */
[----:B---3--:R-:W-:-:S03]  /*3740*/  HADD2.F32 R32, -RZ, R32.H0_H0 ;  /* 0x20000020ff207230 */ /* 0x008fc60000004100 */
[----:B------:R-:W2:Y:S01]  /*3750*/  I2F.F16 R35, R35 ;  /* 0x0000002300237306 */ /* 0x000ea20000200c00 */
[----:B------:R-:W-:Y:S01]  /*3760*/  IADD3 R11, PT, PT, R11, -0x80, RZ ;  /* 0xffffff800b0b7810 */ /* 0x000fe20007ffe0ff */
[----:B------:R-:W-:Y:S01]  /*3770*/  FFMA.FTZ R21, R22, R32, R21 ;  /* 0x0000002016157223 */ /* 0x000fe20000010015 */
[----:B------:R-:W-:Y:S02]  /*3780*/  HADD2.F32 R32, -RZ, R23.H0_H0 ;  /* 0x20000017ff207230 */ /* 0x000fe40000004100 */
[----:B-1----:R-:W-:-:S03]  /*3790*/  HADD2.F32 R22, -RZ, R9.H0_H0 ;  /* 0x20000009ff167230 */ /* 0x002fc60000004100 */
[----:B------:R-:W1:Y:S02]  /*37a0*/  I2F.F16 R33, R33 ;  /* 0x0000002100217306 */ /* 0x000e640000200c00 */
[----:B------:R-:W-:Y:S01]  /*37b0*/  FFMA.FTZ R9, R22, R32, R19 ;  /* 0x0000002016097223 */ /* 0x000fe20000010013 */
[----:B------:R-:W-:Y:S01]  /*37c0*/  LOP3.LUT R22, R15, 0xff, RZ, 0xc0, !PT ;  /* 0x000000ff0f167812 */ /* 0x000fe200078ec0ff */
[----:B--2---:R-:W-:-:S04]  /*37d0*/  HADD2.F32 R36, -RZ, R35.H0_H0 ;  /* 0x20000023ff247230 */ /* 0x004fc80000004100 */
[----:B------:R-:W2:Y:S01]  /*37e0*/  I2F.F16 R34, R34 ;  /* 0x0000002200227306 */ /* 0x000ea20000200c00 */
[----:B------:R-:W-:Y:S01]  /*37f0*/  IADD3 R35, PT, PT, R22, -0x80, RZ ;  /* 0xffffff8016237810 */ /* 0x000fe20007ffe0ff */
[----:B------:R-:W-:Y:S02]  /*3800*/  HADD2.F32 R22, -RZ, R23.H1_H1 ;  /* 0x30000017ff167230 */ /* 0x000fe40000004100 */
[----:B------:R-:W-:Y:S01]  /*3810*/  FFMA.FTZ R19, R32, R36, R21 ;  /* 0x0000002420137223 */ /* 0x000fe20000010015 */
[--C-:B------:R-:W-:Y:S01]  /*3820*/  SHF.R.U32.HI R21, RZ, 0x8, R12.reuse ;  /* 0x00000008ff157819 */ /* 0x100fe2000001160c */
[----:B-1----:R-:W-:Y:S01]  /*3830*/  HADD2.F32 R37, -RZ, R33.H0_H0 ;  /* 0x20000021ff257230 */ /* 0x002fe20000004100 */
[----:B------:R-:W-:Y:S01]  /*3840*/  SHF.R.U32.HI R33, RZ, 0x10, R12 ;  /* 0x00000010ff217819 */ /* 0x000fe2000001160c */
[----:B------:R-:W-:Y:S01]  /*3850*/  FFMA.FTZ R30, R30, R22, R9 ;  /* 0x000000161e1e7223 */ /* 0x000fe20000010009 */
[----:B------:R-:W-:Y:S01]  /*3860*/  LOP3.LUT R23, R21, 0xff, RZ, 0xc0, !PT ;  /* 0x000000ff15177812 */ /* 0x000fe200078ec0ff */
[----:B------:R-:W-:Y:S01]  /*3870*/  I2F.F16 R10, R10 ;  /* 0x0000000a000a7306 */ /* 0x000fe20000200c00 */
[----:B------:R-:W-:Y:S01]  /*3880*/  LOP3.LUT R33, R33, 0xff, RZ, 0xc0, !PT ;  /* 0x000000ff21217812 */ /* 0x000fe200078ec0ff */
[----:B--2---:R-:W-:-:S02]  /*3890*/  HADD2.F32 R34, -RZ, R34.H0_H0 ;  /* 0x20000022ff227230 */ /* 0x004fc40000004100 */
[----:B------:R-:W-:Y:S02]  /*38a0*/  VIADD R12, R23, 0xffffff80 ;  /* 0xffffff80170c7836 */ /* 0x000fe40000000000 */
[C---:B------:R-:W-:Y:S02]  /*38b0*/  FFMA.FTZ R23, R32.reuse, R37, R8 ;  /* 0x0000002520177223 */ /* 0x040fe40000010008 */
[----:B------:R1:W2:Y:S01]  /*38c0*/  I2F.F16 R21, R35 ;  /* 0x0000002300157306 */ /* 0x0002a20000200c00 */
[----:B------:R-:W3:Y:S01]  /*38d0*/  LDS.64 R8, [UR5+0x38] ;  /* 0x00003805ff087984 */ /* 0x000ee20008000a00 */
[----:B------:R-:W-:Y:S01]  /*38e0*/  FFMA.FTZ R31, R32, R34, R31 ;  /* 0x00000022201f7223 */ /* 0x000fe2000001001f */
[----:B------:R-:W-:Y:S02]  /*38f0*/  SHF.R.U32.HI R34, RZ, 0x8, R13 ;  /* 0x00000008ff227819 */ /* 0x000fe4000001160d */
[----:B------:R-:W-:Y:S01]  /*3900*/  IADD3 R32, PT, PT, R33, -0x80, RZ ;  /* 0xffffff8021207810 */ /* 0x000fe20007ffe0ff */
[----:B------:R-:W-:Y:S01]  /*3910*/  FFMA.FTZ R31, R22, R29, R31 ;  /* 0x0000001d161f7223 */ /* 0x000fe2000001001f */
[----:B------:R-:W-:Y:S01]  /*3920*/  LOP3.LUT R34, R34, 0xff, RZ, 0xc0, !PT ;  /* 0x000000ff22227812 */ /* 0x000fe200078ec0ff */
[----:B------:R-:W4:Y:S01]  /*3930*/  I2F.F16 R11, R11 ;  /* 0x0000000b000b7306 */ /* 0x000f220000200c00 */
[----:B------:R-:W-:Y:S01]  /*3940*/  SHF.R.U32.HI R33, RZ, 0x10, R13 ;  /* 0x00000010ff217819 */ /* 0x000fe2000001160d */
[----:B-1----:R-:W-:Y:S01]  /*3950*/  HADD2.F32 R35, -RZ, R18.H0_H0 ;  /* 0x20000012ff237230 */ /* 0x002fe20000004100 */
[----:B------:R-:W-:-:S02]  /*3960*/  IADD3 R13, PT, PT, R34, -0x80, RZ ;  /* 0xffffff80220d7810 */ /* 0x000fc40007ffe0ff */
[--C-:B------:R-:W-:Y:S02]  /*3970*/  SHF.R.U32.HI R34, RZ, 0x8, R14.reuse ;  /* 0x00000008ff227819 */ /* 0x100fe4000001160e */
[----:B------:R-:W-:Y:S01]  /*3980*/  LOP3.LUT R33, R33, 0xff, RZ, 0xc0, !PT ;  /* 0x000000ff21217812 */ /* 0x000fe200078ec0ff */
[----:B------:R-:W-:Y:S01]  /*3990*/  FFMA.FTZ R19, R22, R35, R19 ;  /* 0x0000002316137223 */ /* 0x000fe20000010013 */
[----:B------:R-:W-:Y:S01]  /*39a0*/  LOP3.LUT R34, R34, 0xff, RZ, 0xc0, !PT ;  /* 0x000000ff22227812 */ /* 0x000fe200078ec0ff */
[----:B------:R-:W1:Y:S01]  /*39b0*/  I2F.F16 R12, R12 ;  /* 0x0000000c000c7306 */ /* 0x000e620000200c00 */
[----:B------:R-:W-:Y:S01]  /*39c0*/  SHF.R.U32.HI R35, RZ, 0x10, R15 ;  /* 0x00000010ff237819 */ /* 0x000fe2000001160f */
[----:B------:R-:W-:Y:S01]  /*39d0*/  VIADD R29, R33, 0xffffff80 ;  /* 0xffffff80211d7836 */ /* 0x000fe20000000000 */
[----:B------:R-:W-:Y:S02]  /*39e0*/  SHF.R.U32.HI R33, RZ, 0x10, R14 ;  /* 0x00000010ff217819 */ /* 0x000fe4000001160e */
[----:B------:R-:W-:-:S02]  /*39f0*/  IADD3 R14, PT, PT, R34, -0x80, RZ ;  /* 0xffffff80220e7810 */ /* 0x000fc40007ffe0ff */
[----:B------:R-:W-:Y:S01]  /*3a00*/  SHF.R.U32.HI R34, RZ, 0x8, R15 ;  /* 0x00000008ff227819 */ /* 0x000fe2000001160f */
[----:B------:R-:W-:Y:S01]  /*3a10*/  I2F.F16 R13, R13 ;  /* 0x0000000d000d7306 */ /* 0x000fe20000200c00 */
[----:B------:R-:W-:Y:S02]  /*3a20*/  LOP3.LUT R33, R33, 0xff, RZ, 0xc0, !PT ;  /* 0x000000ff21217812 */ /* 0x000fe400078ec0ff */
[----:B------:R-:W-:Y:S02]  /*3a30*/  LOP3.LUT R34, R34, 0xff, RZ, 0xc0, !PT ;  /* 0x000000ff22227812 */ /* 0x000fe400078ec0ff */
[----:B------:R-:W-:Y:S01]  /*3a40*/  IADD3 R18, PT, PT, R33, -0x80, RZ ;  /* 0xffffff8021127810 */ /* 0x000fe20007ffe0ff */
[----:B------:R-:W-:Y:S01]  /*3a50*/  HADD2.F32 R33, -RZ, R16.H0_H0 ;  /* 0x20000010ff217230 */ /* 0x000fe20000004100 */
[----:B------:R-:W-:Y:S01]  /*3a60*/  LOP3.LUT R35, R35, 0xff, RZ, 0xc0, !PT ;  /* 0x000000ff23237812 */ /* 0x000fe200078ec0ff */
[----:B------:R-:W-:Y:S01]  /*3a70*/  VIADD R15, R34, 0xffffff80 ;  /* 0xffffff80220f7836 */ /* 0x000fe20000000000 */
[----:B------:R-:W5:Y:S01]  /*3a80*/  I2F.F16 R14, R14 ;  /* 0x0000000e000e7306 */ /* 0x000f620000200c00 */
[----:B--2---:R-:W-:Y:S01]  /*3a90*/  HADD2.F32 R34, -RZ, R21.H0_H0 ;  /* 0x20000015ff227230 */ /* 0x004fe20000004100 */
[----:B------:R-:W-:Y:S01]  /*3aa0*/  IADD3 R35, PT, PT, R35, -0x80, RZ ;  /* 0xffffff8023237810 */ /* 0x000fe20007ffe0ff */
[----:B------:R-:W-:Y:S01]  /*3ab0*/  FFMA.FTZ R23, R22, R33, R23 ;  /* 0x0000002116177223 */ /* 0x000fe20000010017 */
[----:B------:R-:W-:-:S02]  /*3ac0*/  HADD2.F32 R22, -RZ, R10.H0_H0 ;  /* 0x2000000aff167230 */ /* 0x000fc40000004100 */
[--C-:B---3--:R-:W-:Y:S02]  /*3ad0*/  HADD2.F32 R16, -RZ, R8.reuse.H0_H0 ;  /* 0x20000008ff107230 */ /* 0x108fe40000004100 */
[----:B------:R-:W2:Y:S01]  /*3ae0*/  I2F.F16 R32, R32 ;  /* 0x0000002000207306 */ /* 0x000ea20000200c00 */
[----:B----4-:R-:W-:Y:S02]  /*3af0*/  HADD2.F32 R33, -RZ, R11.H0_H0 ;  /* 0x2000000bff217230 */ /* 0x010fe40000004100 */
[----:B------:R-:W-:Y:S01]  /*3b00*/  FFMA.FTZ R30, R17, R16, R30 ;  /* 0x00000010111e7223 */ /* 0x000fe2000001001e */
[----:B------:R-:W-:Y:S02]  /*3b10*/  HADD2.F32 R17, -RZ, R8.H1_H1 ;  /* 0x30000008ff117230 */ /* 0x000fe40000004100 */
[C---:B------:R-:W-:Y:S01]  /*3b20*/  FFMA.FTZ R22, R16.reuse, R22, R31 ;  /* 0x0000001610167223 */ /* 0x040fe2000001001f */
[----:B-1----:R-:W-:Y:S02]  /*3b30*/  HADD2.F32 R11, -RZ, R12.H0_H0 ;  /* 0x2000000cff0b7230 */ /* 0x002fe40000004100 */
[----:B------:R-:W-:Y:S01]  /*3b40*/  FFMA.FTZ R12, R16, R33, R19 ;  /* 0x00000021100c7223 */ /* 0x000fe20000010013 */
[----:B------:R-:W1:Y:S01]  /*3b50*/  I2F.F16 R15, R15 ;  /* 0x0000000f000f7306 */ /* 0x000e620000200c00 */
[----:B-----5:R-:W-:-:S02]  /*3b60*/  HADD2.F32 R14, -RZ, R14.H0_H0 ;  /* 0x2000000eff0e7230 */ /* 0x020fc40000004100 */
[----:B------:R-:W-:Y:S01]  /*3b70*/  FFMA.FTZ R23, R16, R34, R23 ;  /* 0x0000002210177223 */ /* 0x000fe20000010017 */
[----:B------:R-:W-:Y:S02]  /*3b80*/  HADD2.F32 R13, -RZ, R13.H0_H0 ;  /* 0x2000000dff0d7230 */ /* 0x000fe40000004100 */
[----:B------:R-:W-:Y:S01]  /*3b90*/  FFMA.FTZ R11, R11, R17, R30 ;  /* 0x000000110b0b7223 */ /* 0x000fe2000001001e */
[--C-:B------:R-:W-:Y:S02]  /*3ba0*/  HADD2.F32 R8, -RZ, R9.reuse.H0_H0 ;  /* 0x20000009ff087230 */ /* 0x100fe40000004100 */
[----:B--2---:R-:W-:Y:S01]  /*3bb0*/  HADD2.F32 R32, -RZ, R32.H0_H0 ;  /* 0x20000020ff207230 */ /* 0x004fe20000004100 */
[----:B------:R-:W2:Y:S01]  /*3bc0*/  I2F.F16 R29, R29 ;  /* 0x0000001d001d7306 */ /* 0x000ea20000200c00 */
[----:B------:R-:W-:Y:S01]  /*3bd0*/  FFMA.FTZ R13, R17, R13, R22 ;  /* 0x0000000d110d7223 */ /* 0x000fe20000010016 */
[----:B------:R-:W-:Y:S02]  /*3be0*/  HADD2.F32 R9, -RZ, R9.H1_H1 ;  /* 0x30000009ff097230 */ /* 0x000fe40000004100 */
[----:B------:R-:W-:Y:S01]  /*3bf0*/  FFMA.FTZ R11, R32, R8, R11 ;  /* 0x00000008200b7223 */ /* 0x000fe2000001000b */
[----:B-1----:R-:W-:-:S03]  /*3c00*/  HADD2.F32 R16, -RZ, R15.H0_H0 ;  /* 0x2000000fff107230 */ /* 0x002fc60000004100 */
[----:B------:R-:W1:Y:S01]  /*3c10*/  I2F.F16 R10, R35 ;  /* 0x00000023000a7306 */ /* 0x000e620000200c00 */
[C---:B------:R-:W-:Y:S01]  /*3c20*/  FFMA.FTZ R15, R17.reuse, R14, R12 ;  /* 0x0000000e110f7223 */ /* 0x040fe2000001000c */
[----:B------:R-:W-:Y:S01]  /*3c30*/  FFMA.FTZ R23, R17, R16, R23 ;  /* 0x0000001011177223 */ /* 0x000fe20000010017 */
[----:B------:R-:W-:Y:S02]  /*3c40*/  HADD2.F32 R17, -RZ, R4.H0_H0 ;  /* 0x20000004ff117230 */ /* 0x000fe40000004100 */
[----:B--2---:R-:W-:-:S03]  /*3c50*/  HADD2.F32 R29, -RZ, R29.H0_H0 ;  /* 0x2000001dff1d7230 */ /* 0x004fc60000004100 */
[----:B------:R-:W2:Y:S02]  /*3c60*/  I2F.F16 R27, R27 ;  /* 0x0000001b001b7306 */ /* 0x000ea40000200c00 */
[----:B------:R-:W-:Y:S01]  /*3c70*/  FFMA.FTZ R12, R8, R29, R13 ;  /* 0x0000001d080c7223 */ /* 0x000fe2000001000d */
[----:B------:R-:W-:Y:S02]  /*3c80*/  HADD2.F32 R13, -RZ, R2.H0_H0 ;  /* 0x20000002ff0d7230 */ /* 0x000fe40000004100 */
        /* <DEDUP_REMOVED lines=9> */
[----:B------:R-:W-:Y:S01]  /*3d20*/  FMUL.FTZ R10, R11, R10 ;  /* 0x0000000a0b0a7220 */ /* 0x000fe20000410000 */
[----:B------:R-:W-:Y:S01]  /*3d30*/  FFMA.FTZ R15, R8, R18, R15 ;  /* 0x00000012080f7223 */ /* 0x000fe2000001000f */
[----:B------:R-:W-:Y:S02]  /*3d40*/  HADD2.F32 R8, -RZ, R3.H0_H0 ;  /* 0x20000003ff087230 */ /* 0x000fe40000004100 */
[----:B--2---:R-:W-:-:S03]  /*3d50*/  HADD2.F32 R26, -RZ, R26.H0_H0 ;  /* 0x2000001aff1a7230 */ /* 0x004fc60000004100 */
[----:B------:R-:W2:Y:S01]  /*3d60*/  I2F.F16 R28, R28 ;  /* 0x0000001c001c7306 */ /* 0x000ea20000200c00 */
[----:B------:R-:W-:Y:S01]  /*3d70*/  F2FP.F16.F32.PACK_AB R10, RZ, R10 ;  /* 0x0000000aff0a723e */ /* 0x000fe200000000ff */
[----:B------:R-:W-:Y:S01]  /*3d80*/  FFMA.FTZ R12, R9, R26, R12 ;  /* 0x0000001a090c7223 */ /* 0x000fe2000001000c */
[----:B-1----:R-:W-:-:S03]  /*3d90*/  HADD2.F32 R20, -RZ, R20.H0_H0 ;  /* 0x20000014ff147230 */ /* 0x002fc60000004100 */
[----:B------:R-:W-:Y:S02]  /*3da0*/  FMUL.FTZ R12, R13, R12 ;  /* 0x0000000c0d0c7220 */ /* 0x000fe40000410000 */
[----:B------:R-:W-:-:S03]  /*3db0*/  FFMA.FTZ R15, R9, R20, R15 ;  /* 0x00000014090f7223 */ /* 0x000fc6000001000f */
[----:B------:R-:W-:Y:S01]  /*3dc0*/  F2FP.F16.F32.PACK_AB R12, RZ, R12 ;  /* 0x0000000cff0c723e */ /* 0x000fe200000000ff */
[----:B--2---:R-:W-:Y:S02]  /*3dd0*/  HADD2.F32 R28, -RZ, R28.H0_H0 ;  /* 0x2000001cff1c7230 */ /* 0x004fe40000004100 */
        /* <DEDUP_REMOVED lines=8> */
[----:B------:R-:W-:-:S07]  /*3e60*/  HADD2 R5, R15, R5 ;  /* 0x000000050f057230 */ /* 0x000fce0000000000 */
.L_x_4226:
[----:B------:R-:W-:-:S04]  /*3e70*/  UISETP.LT.AND UP0, UPT, UR15, UR14, UPT ;  /* 0x0000000e0f00728c */ /* 0x000fc8000bf01270 */
[----:B------:R-:W-:-:S04]  /*3e80*/  USEL UR5, UR15, UR14, UP0 ;  /* 0x0000000e0f057287 */ /* 0x000fc80008000000 */
[----:B------:R-:W-:-:S09]  /*3e90*/  UISETP.GT.AND UP0, UPT, UR5, UR9, UPT ;  /* 0x000000090500728c */ /* 0x000fd2000bf04270 */
[----:B------:R-:W-:Y:S05]  /*3ea0*/  BRA.U !UP0, `(.L_x_4230) ;  /* 0x0000001508e87547 */ /* 0x000fea000b800000 */
[----:B------:R-:W-:Y:S02]  /*3eb0*/  UISETP.LT.U32.AND UP0, UPT, UR15, UR14, UPT ;  /* 0x0000000e0f00728c */ /* 0x000fe4000bf01070 */
[----:B------:R-:W-:Y:S01]  /*3ec0*/  UIADD3 UR5, UPT, UPT, UR4, 0x20, URZ ;  /* 0x0000002004057890 */ /* 0x000fe2000fffe0ff */
[----:B------:R-:W1:Y:S01]  /*3ed0*/  LDCU.64 UR6, c[0x0][0x3a8] ;  /* 0x00007500ff0677ac */ /* 0x000e620008000a00 */
[----:B------:R-:W-:-:S12]  /*3ee0*/  USEL UR4, UR15, UR14, UP0 ;  /* 0x0000000e0f047287 */ /* 0x000fd80008000000 */
.L_x_4233:
[----:B-1----:R-:W-:Y:S01]  /*3ef0*/  MOV R7, UR7 ;  /* 0x0000000700077c02 */ /* 0x002fe20008000f00 */
[----:B-----5:R1:W5:Y:S01]  /*3f00*/  LDG.E.128.CONSTANT R8, desc[UR12][R24.64] ;  /* 0x0000000c18087981 */ /* 0x020362000c1e9d00 */
[----:B------:R-:W-:Y:S02]  /*3f10*/  UMOV UR11, UR6 ;  /* 0x00000006000b7c82 */ /* 0x000fe40008000000 */
[----:B--2---:R-:W-:Y:S01]  /*3f20*/  UISETP.GE.AND UP0, UPT, UR16, UR11, UPT ;  /* 0x0000000b1000728c */ /* 0x004fe2000bf06270 */
[----:B------:R-:W-:-:S04]  /*3f30*/  IMAD.WIDE R12, R7, 0x4, R24 ;  /* 0x00000004070c7825 */ /* 0x000fc800078e0218 */
[C---:B------:R-:W-:Y:S02]  /*3f40*/  IMAD.WIDE R16, R7.reuse, 0x4, R12 ;  /* 0x0000000407107825 */ /* 0x040fe400078e020c */
[----:B------:R-:W5:Y:S02]  /*3f50*/  LDG.E.128.CONSTANT R12, desc[UR12][R12.64] ;  /* 0x0000000c0c0c7981 */ /* 0x000f64000c1e9d00 */
[----:B------:R-:W-:Y:S01]  /*3f60*/  IMAD.WIDE R26, R7, 0x4, R16 ;  /* 0x00000004071a7825 */ /* 0x000fe200078e0210 */
[----:B-1----:R-:W-:Y:S06]  /*3f70*/  BRA.U UP0, `(.L_x_4231) ;  /* 0x0000000900c47547 */ /* 0x002fec000b800000 */
[----:B------:R-:W2:Y:S01]  /*3f80*/  LDG.E.128.CONSTANT R16, desc[UR12][R16.64] ;  /* 0x0000000c10107981 */ /* 0x000ea2000c1e9d00 */
[----:B-----5:R-:W-:Y:S02]  /*3f90*/  LOP3.LUT R32, R8, 0x3f003f, RZ, 0xc0, !PT ;  /* 0x003f003f08207812 */ /* 0x020fe400078ec0ff */
[--C-:B------:R-:W-:Y:S01]  /*3fa0*/  SHF.R.U32.HI R24, RZ, 0xc, R8.reuse ;  /* 0x0000000cff187819 */ /* 0x100fe20000011608 */
[----:B------:R-:W1:Y:S01]  /*3fb0*/  LDS.128 R20, [UR5+-0x20] ;  /* 0xffffe005ff147984 */ /* 0x000e620008000c00 */
[----:B------:R-:W-:Y:S02]  /*3fc0*/  SHF.R.U32.HI R33, RZ, 0x6, R8 ;  /* 0x00000006ff217819 */ /* 0x000fe40000011608 */
        /* <DEDUP_REMOVED lines=15> */
[----:B------:R-:W-:Y:S01]  /*40c0*/  HADD2 R32, R33, -1056, -1056 ;  /* 0xe420e42021207430 */ /* 0x000fe20000000000 */
[----:B------:R-:W-:-:S02]  /*40d0*/  SHF.R.U32.HI R28, RZ, 0xc, R10 ;  /* 0x0000000cff1c7819 */ /* 0x000fc4000001160a */
[----:B------:R-:W-:Y:S02]  /*40e0*/  SHF.R.U32.HI R10, RZ, 0x6, R10 ;  /* 0x00000006ff0a7819 */ /* 0x000fe4000001160a */
[--C-:B------:R-:W-:Y:S02]  /*40f0*/  SHF.R.U32.HI R29, RZ, 0xc, R11.reuse ;  /* 0x0000000cff1d7819 */ /* 0x100fe4000001160b */
[----:B------:R-:W-:Y:S02]  /*4100*/  SHF.R.U32.HI R11, RZ, 0x6, R11 ;  /* 0x00000006ff0b7819 */ /* 0x000fe4000001160b */
[----:B------:R-:W-:Y:S02]  /*4110*/  LOP3.LUT R10, R10, 0x3f003f, RZ, 0xc0, !PT ;  /* 0x003f003f0a0a7812 */ /* 0x000fe400078ec0ff */
[----:B------:R-:W-:Y:S02]  /*4120*/  LOP3.LUT R34, R11, 0x3f003f, RZ, 0xc0, !PT ;  /* 0x003f003f0b227812 */ /* 0x000fe400078ec0ff */
[----:B------:R-:W-:-:S02]  /*4130*/  LOP3.LUT R11, R12, 0x3f003f, RZ, 0xc0, !PT ;  /* 0x003f003f0c0b7812 */ /* 0x000fc400078ec0ff */
[----:B------:R-:W-:Y:S01]  /*4140*/  PRMT R0, R0, 0x5410, R2 ;  /* 0x0000541000007816 */ /* 0x000fe20000000002 */
[-C--:B-1----:R-:W-:Y:S02]  /*4150*/  HFMA2 R33, R35, R20.reuse, RZ ;  /* 0x0000001423217231 */ /* 0x082fe400000000ff */
[-C--:B------:R-:W-:Y:S02]  /*4160*/  HFMA2 R31, R37, R20.reuse, RZ.H0_H0 ;  /* 0x00000014251f7231 */ /* 0x080fe400000400ff */
[-C--:B------:R-:W-:Y:S02]  /*4170*/  HFMA2 R30, R30, R20.reuse, RZ ;  /* 0x000000141e1e7231 */ /* 0x080fe400000000ff */
[----:B------:R-:W-:Y:S01]  /*4180*/  HFMA2 R8, R8, R20, RZ.H0_H0 ;  /* 0x0000001408087231 */ /* 0x000fe200000400ff */
        /* <DEDUP_REMOVED lines=13> */
[-C--:B------:R-:W-:Y:S02]  /*4260*/  HFMA2 R11, R33, R21.reuse, R30 ;  /* 0x00000015210b7231 */ /* 0x080fe4000000001e */
[-C--:B------:R-:W-:Y:S01]  /*4270*/  HFMA2 R31, R34, R21.reuse, R31 ;  /* 0x00000015221f7231 */ /* 0x080fe2000000001f */
[----:B------:R-:W-:Y:S01]  /*4280*/  LOP3.LUT R30, R14, 0x3f003f, RZ, 0xc0, !PT ;  /* 0x003f003f0e1e7812 */ /* 0x000fe200078ec0ff */
[----:B------:R-:W-:Y:S02]  /*4290*/  HADD2 R20, R20, -1056, -1056 ;  /* 0xe420e42014147430 */ /* 0x000fe40000000000 */
[-C--:B------:R-:W-:Y:S02]  /*42a0*/  HFMA2 R9, R10, R22.reuse, R9 ;  /* 0x000000160a097231 */ /* 0x080fe40000000009 */
[----:B------:R-:W-:Y:S01]  /*42b0*/  HFMA2 R8, R35, R21, R8 ;  /* 0x0000001523087231 */ /* 0x000fe20000000008 */
[--C-:B------:R-:W-:Y:S01]  /*42c0*/  SHF.R.U32.HI R10, RZ, 0x6, R12.reuse ;  /* 0x00000006ff0a7819 */ /* 0x100fe2000001160c */
[----:B------:R-:W-:Y:S01]  /*42d0*/  HFMA2 R21, R20, R22, R31 ;  /* 0x0000001614157231 */ /* 0x000fe2000000001f */
[----:B------:R-:W-:-:S02]  /*42e0*/  SHF.R.U32.HI R20, RZ, 0xc, R12 ;  /* 0x0000000cff147819 */ /* 0x000fc4000001160c */
[----:B------:R-:W-:Y:S02]  /*42f0*/  SHF.R.U32.HI R12, RZ, 0xc, R13 ;  /* 0x0000000cff0c7819 */ /* 0x000fe4000001160d */
[----:B------:R-:W-:Y:S02]  /*4300*/  LOP3.LUT R30, R30, 0x64006400, RZ, 0xfc, !PT ;  /* 0x640064001e1e7812 */ /* 0x000fe400078efcff */
[--C-:B------:R-:W-:Y:S02]  /*4310*/  SHF.R.U32.HI R13, RZ, 0xc, R14.reuse ;  /* 0x0000000cff0d7819 */ /* 0x100fe4000001160e */
[----:B------:R-:W-:Y:S01]  /*4320*/  SHF.R.U32.HI R31, RZ, 0x6, R14 ;  /* 0x00000006ff1f7819 */ /* 0x000fe2000001160e */
[----:B------:R-:W-:Y:S01]  /*4330*/  HADD2 R30, R30, -1056, -1056 ;  /* 0xe420e4201e1e7430 */ /* 0x000fe20000000000 */
[----:B------:R-:W-:Y:S02]  /*4340*/  LOP3.LUT R10, R10, 0x3f003f, RZ, 0xc0, !PT ;  /* 0x003f003f0a0a7812 */ /* 0x000fe400078ec0ff */
[----:B------:R-:W-:Y:S01]  /*4350*/  LOP3.LUT R33, R15, 0x3f003f, RZ, 0xc0, !PT ;  /* 0x003f003f0f217812 */ /* 0x000fe200078ec0ff */
[----:B------:R-:W-:Y:S01]  /*4360*/  HFMA2 R30, R30, R22, R11 ;  /* 0x000000161e1e7231 */ /* 0x000fe2000000000b */
[----:B------:R-:W-:-:S02]  /*4370*/  SHF.R.U32.HI R14, RZ, 0xc, R15 ;  /* 0x0000000cff0e7819 */ /* 0x000fc4000001160f */
        /* <DEDUP_REMOVED lines=9> */
[----:B------:R-:W-:Y:S01]  /*4410*/  HFMA2 R31, R33, R22, R8 ;  /* 0x00000016211f7231 */ /* 0x000fe20000000008 */
[----:B------:R-:W-:Y:S01]  /*4420*/  LOP3.LUT R32, R32, 0x3f003f, RZ, 0xc0, !PT ;  /* 0x003f003f20207812 */ /* 0x000fe200078ec0ff */
[-C--:B------:R-:W-:Y:S02]  /*4430*/  HFMA2 R15, R34, R23.reuse, R9 ;  /* 0x00000017220f7231 */ /* 0x080fe40000000009 */
[----:B------:R-:W-:Y:S01]  /*4440*/  HADD2 R33, R11, -1056, -1056 ;  /* 0xe420e4200b217430 */ /* 0x000fe20000000000 */
[----:B------:R-:W-:Y:S01]  /*4450*/  LOP3.LUT R35, R14, 0xf000f, RZ, 0xc0, !PT ;  /* 0x000f000f0e237812 */ /* 0x000fe200078ec0ff */
[----:B------:R-:W-:Y:S01]  /*4460*/  HADD2 R34, R10, -1056, -1056 ;  /* 0xe420e4200a227430 */ /* 0x000fe20000000000 */
[----:B------:R-:W-:Y:S01]  /*4470*/  LOP3.LUT R32, R32, 0x64006400, RZ, 0xfc, !PT ;  /* 0x6400640020207812 */ /* 0x000fe200078efcff */
[----:B------:R-:W1:Y:S01]  /*4480*/  LDS.128 R8, [UR5+-0x10] ;  /* 0xfffff005ff087984 */ /* 0x000e620008000c00 */
[----:B------:R-:W-:Y:S01]  /*4490*/  HFMA2 R22, R33, R23, R30 ;  /* 0x0000001721167231 */ /* 0x000fe2000000001e */
[----:B------:R-:W-:-:S02]  /*44a0*/  LOP3.LUT R30, R25, 0xf000f, RZ, 0xc0, !PT ;  /* 0x000f000f191e7812 */ /* 0x000fc400078ec0ff */
[----:B------:R-:W-:Y:S01]  /*44b0*/  HADD2 R32, R32, -1056, -1056 ;  /* 0xe420e42020207430 */ /* 0x000fe20000000000 */
[----:B------:R-:W-:Y:S02]  /*44c0*/  LOP3.LUT R25, R28, 0xf000f, RZ, 0xc0, !PT ;  /* 0x000f000f1c197812 */ /* 0x000fe400078ec0ff */
[----:B------:R-:W-:Y:S01]  /*44d0*/  LOP3.LUT R33, R29, 0xf000f, RZ, 0xc0, !PT ;  /* 0x000f000f1d217812 */ /* 0x000fe200078ec0ff */
[-C--:B------:R-:W-:Y:S01]  /*44e0*/  HFMA2 R21, R32, R23.reuse, R21 ;  /* 0x0000001720157231 */ /* 0x080fe20000000015 */
[----:B------:R-:W-:Y:S01]  /*44f0*/  LOP3.LUT R13, R13, 0xf000f, RZ, 0xc0, !PT ;  /* 0x000f000f0d0d7812 */ /* 0x000fe200078ec0ff */
[----:B------:R-:W-:Y:S01]  /*4500*/  HFMA2 R23, R34, R23, R31 ;  /* 0x0000001722177231 */ /* 0x000fe2000000001f */
[----:B------:R-:W-:Y:S02]  /*4510*/  LOP3.LUT R31, R24, 0xf000f, RZ, 0xc0, !PT ;  /* 0x000f000f181f7812 */ /* 0x000fe400078ec0ff */
[----:B0-----:R-:W-:Y:S02]  /*4520*/  PRMT R3, R3, 0x5410, R4 ;  /* 0x0000541003037816 */ /* 0x001fe40000000004 */
[----:B--2---:R-:W-:-:S02]  /*4530*/  SHF.R.U32.HI R29, RZ, 0x8, R17 ;  /* 0x00000008ff1d7819 */ /* 0x004fc40000011611 */
[----:B------:R-:W-:Y:S02]  /*4540*/  SHF.R.U32.HI R28, RZ, 0x8, R18 ;  /* 0x00000008ff1c7819 */ /* 0x000fe40000011612 */
[----:B------:R-:W-:Y:S02]  /*4550*/  SHF.R.U32.HI R32, RZ, 0x8, R19 ;  /* 0x00000008ff207819 */ /* 0x000fe40000011613 */
        /* <DEDUP_REMOVED lines=8> */
[----:B------:R-:W-:Y:S02]  /*45e0*/  LOP3.LUT R31, R20, 0xf000f, RZ, 0xc0, !PT ;  /* 0x000f000f141f7812 */ /* 0x000fe400078ec0ff */
[----:B------:R-:W-:-:S02]  /*45f0*/  SHF.R.U32.HI R12, RZ, 0xa, R16 ;  /* 0x0000000aff0c7819 */ /* 0x000fc40000011610 */
[----:B------:R-:W-:Y:S02]  /*4600*/  LOP3.LUT R14, R13, 0x300030, R14, 0xf8, !PT ;  /* 0x003000300d0e7812 */ /* 0x000fe400078ef80e */
[----:B------:R-:W-:Y:S02]  /*4610*/  LOP3.LUT R13, R35, 0x300030, R30, 0xf8, !PT ;  /* 0x00300030230d7812 */ /* 0x000fe400078ef81e */
[----:B------:R-:W-:Y:S02]  /*4620*/  LOP3.LUT R30, R16, 0x3f003f, RZ, 0xc0, !PT ;  /* 0x003f003f101e7812 */ /* 0x000fe400078ec0ff */
[----:B------:R-:W-:Y:S02]  /*4630*/  SHF.R.U32.HI R20, RZ, 0xa, R17 ;  /* 0x0000000aff147819 */ /* 0x000fe40000011611 */
[----:B------:R-:W-:Y:S02]  /*4640*/  LOP3.LUT R12, R31, 0x300030, R12, 0xf8, !PT ;  /* 0x003000301f0c7812 */ /* 0x000fe400078ef80c */
[----:B------:R-:W-:-:S02]  /*4650*/  LOP3.LUT R31, R17, 0x3f003f, RZ, 0xc0, !PT ;  /* 0x003f003f111f7812 */ /* 0x000fc400078ec0ff */
[----:B------:R-:W-:Y:S02]  /*4660*/  LOP3.LUT R30, R30, 0x64006400, RZ, 0xfc, !PT ;  /* 0x640064001e1e7812 */ /* 0x000fe400078efcff */
[----:B------:R-:W-:Y:S02]  /*4670*/  LOP3.LUT R20, R33, 0x300030, R20, 0xf8, !PT ;  /* 0x0030003021147812 */ /* 0x000fe400078ef814 */
[----:B------:R-:W-:Y:S01]  /*4680*/  LOP3.LUT R33, R18, 0x3f003f, RZ, 0xc0, !PT ;  /* 0x003f003f12217812 */ /* 0x000fe200078ec0ff */
[----:B------:R-:W-:Y:S01]  /*4690*/  HADD2 R34, R30, -1056, -1056 ;  /* 0xe420e4201e227430 */ /* 0x000fe20000000000 */
[----:B------:R-:W-:Y:S02]  /*46a0*/  LOP3.LUT R32, R31, 0x64006400, RZ, 0xfc, !PT ;  /* 0x640064001f207812 */ /* 0x000fe400078efcff */
[----:B------:R-:W-:Y:S01]  /*46b0*/  LOP3.LUT R31, R19, 0x3f003f, RZ, 0xc0, !PT ;  /* 0x003f003f131f7812 */ /* 0x000fe200078ec0ff */
[----:B-1----:R-:W-:Y:S01]  /*46c0*/  HFMA2 R15, R34, R8, R15 ;  /* 0x00000008220f7231 */ /* 0x002fe2000000000f */
[----:B------:R-:W-:Y:S01]  /*46d0*/  SHF.R.U32.HI R17, RZ, 0x6, R17 ;  /* 0x00000006ff117819 */ /* 0x000fe20000011611 */
[----:B------:R-:W-:Y:S01]  /*46e0*/  HADD2 R32, R32, -1056, -1056 ;  /* 0xe420e42020207430 */ /* 0x000fe20000000000 */
[----:B------:R-:W-:-:S02]  /*46f0*/  LOP3.LUT R30, R33, 0x64006400, RZ, 0xfc, !PT ;  /* 0x64006400211e7812 */ /* 0x000fc400078efcff */
        /* <DEDUP_REMOVED lines=12> */
[----:B------:R-:W-:-:S02]  /*47c0*/  SHF.R.U32.HI R18, RZ, 0x6, R18 ;  /* 0x00000006ff127819 */ /* 0x000fc40000011612 */
[----:B------:R-:W-:Y:S01]  /*47d0*/  LOP3.LUT R19, R19, 0x64006400, RZ, 0xfc, !PT ;  /* 0x6400640013137812 */ /* 0x000fe200078efcff */
[-C--:B------:R-:W-:Y:S01]  /*47e0*/  HFMA2 R21, R8, R9.reuse, R21 ;  /* 0x0000000908157231 */ /* 0x080fe20000000015 */
        /* <DEDUP_REMOVED lines=24> */
[----:B------:R-:W-:Y:S02]  /*4970*/  HADD2 R12, R12, -1056, -1056 ;  /* 0xe420e4200c0c7430 */ /* 0x000fe40000000000 */
[-C--:B------:R-:W-:Y:S02]  /*4980*/  HFMA2 R22, R9, R10.reuse, R22 ;  /* 0x0000000a09167231 */ /* 0x080fe40000000016 */
        /* <DEDUP_REMOVED lines=16> */
.L_x_4231:
[C---:B------:R-:W-:Y:S01]  /*4a90*/  IMAD.WIDE R16, R7.reuse, 0x4, R26 ;  /* 0x0000000407107825 */ /* 0x040fe200078e021a */
[----:B-----5:R1:W5:Y:S04]  /*4aa0*/  LDG.E.128.CONSTANT R8, desc[UR12][R26.64] ;  /* 0x0000000c1a087981 */ /* 0x020368000c1e9d00 */
[----:B------:R1:W5:Y:S01]  /*4ab0*/  LDG.E.128.CONSTANT R12, desc[UR12][R16.64] ;  /* 0x0000000c100c7981 */ /* 0x000362000c1e9d00 */
[----:B------:R-:W2:Y:S01]  /*4ac0*/  S2UR UR16, SR_CTAID.Y ;  /* 0x00000000001079c3 */ /* 0x000ea20000002600 */
[----:B------:R-:W-:Y:S01]  /*4ad0*/  IMAD.WIDE R24, R7, 0x4, R16 ;  /* 0x0000000407187825 */ /* 0x000fe200078e0210 */
[----:B------:R-:W-:Y:S06]  /*4ae0*/  BRA.U UP0, `(.L_x_4232) ;  /* 0x0000000900c47547 */ /* 0x000fec000b800000 */
[----:B-1----:R-:W3:Y:S01]  /*4af0*/  LDG.E.128.CONSTANT R16, desc[UR12][R24.64] ;  /* 0x0000000c18107981 */ /* 0x002ee2000c1e9d00 */
[----:B-----5:R-:W-:Y:S02]  /*4b00*/  LOP3.LUT R32, R8, 0x3f003f, RZ, 0xc0, !PT ;  /* 0x003f003f08207812 */ /* 0x020fe400078ec0ff */
[--C-:B------:R-:W-:Y:S01]  /*4b10*/  SHF.R.U32.HI R26, RZ, 0xc, R8.reuse ;  /* 0x0000000cff1a7819 */ /* 0x100fe20000011608 */
[----:B------:R-:W1:Y:S01]  /*4b20*/  LDS.128 R20, [UR5] ;  /* 0x00000005ff147984 */ /* 0x000e620008000c00 */
        /* <DEDUP_REMOVED lines=76> */
[----:B------:R-:W1:Y:S01]  /*4ff0*/  LDS.128 R8, [UR5+0x10] ;  /* 0x00001005ff087984 */ /* 0x000e620008000c00 */
        /* <DEDUP_REMOVED lines=10> */
[----:B---3--:R-:W-:-:S02]  /*50a0*/  SHF.R.U32.HI R29, RZ, 0x8, R17 ;  /* 0x00000008ff1d7819 */ /* 0x008fc40000011611 */
        /* <DEDUP_REMOVED lines=85> */
.L_x_4232:
[----:B------:R-:W-:Y:S01]  /*5600*/  UIADD3 UR9, UPT, UPT, UR9, 0x20, URZ ;  /* 0x0000002009097890 */ /* 0x000fe2000fffe0ff */
[----:B------:R-:W-:Y:S01]  /*5610*/  IMAD.WIDE R24, R7, 0x4, R24 ;  /* 0x0000000407187825 */ /* 0x000fe200078e0218 */
[----:B------:R-:W-:Y:S02]  /*5620*/  UIADD3 UR5, UPT, UPT, UR5, 0x40, URZ ;  /* 0x0000004005057890 */ /* 0x000fe4000fffe0ff */
[----:B------:R-:W-:-:S09]  /*5630*/  UISETP.GE.AND UP0, UPT, UR9, UR4, UPT ;  /* 0x000000040900728c */ /* 0x000fd2000bf06270 */
[----:B------:R-:W-:Y:S05]  /*5640*/  BRA.U !UP0, `(.L_x_4233) ;  /* 0xffffffe908287547 */ /* 0x000fea000b83ffff */
.L_x_4230:
[----:B--2---:R-:W-:-:S06]  /*5650*/  UISETP.GE.AND UP0, UPT, UR16, UR11, UPT ;  /* 0x0000000b1000728c */ /* 0x004fcc000bf06270 */
[----:B------:R-:W-:-:S13]  /*5660*/  PLOP3.LUT P0, PT, PT, PT, UP0, 0x80, 0x8 ;  /* 0x000000000008781c */ /* 0x000fda0003f0f008 */
[----:B------:R-:W-:Y:S05]  /*5670*/  @P0 EXIT ;  /* 0x000000000000094d */ /* 0x000fea0003800000 */
[----:B------:R-:W2:Y:S01]  /*5680*/  S2R R0, SR_CTAID.X ;  /* 0x0000000000007919 */ /* 0x000ea20000002500 */
[----:B0-----:R-:W0:Y:S01]  /*5690*/  LDC.64 R2, c[0x0][0x3a0] ;  /* 0x0000e800ff027b82 */ /* 0x001e220000000a00 */
[----:B-----5:R-:W2:Y:S02]  /*56a0*/  S2R R9, SR_TID.X ;  /* 0x0000000000097919 */ /* 0x020ea40000002100 */
[----:B--2---:R-:W-:-:S05]  /*56b0*/  IMAD R0, R0, 0x20, R9 ;  /* 0x0000002000007824 */ /* 0x004fca00078e0209 */
[----:B------:R-:W-:-:S05]  /*56c0*/  SHF.L.U32 R0, R0, 0x2, RZ ;  /* 0x0000000200007819 */ /* 0x000fca00000006ff */
        /* <DEDUP_REMOVED lines=9> */
.L_x_4237:
[----:B------:R-:W0:Y:S02]  /*5760*/  LDS R2, [R0] ;  /* 0x0000000000027984 */ /* 0x000e240000000800 */
[----:B0-----:R-:W-:-:S05]  /*5770*/  HADD2 R3, R2, R6 ;  /* 0x0000000602037230 */ /* 0x001fca0000000000 */
[----:B------:R-:W0:Y:S02]  /*5780*/  ATOMS.CAST.SPIN P0, [R0], R2, R3 ;  /* 0x000000020000758d */ /* 0x000e240001800003 */
[----:B0-----:R-:W-:Y:S05]  /*5790*/  @!P0 BRA `(.L_x_4237) ;  /* 0xfffffffc00f08947 */ /* 0x001fea000383ffff */
[----:B------:R-:W-:Y:S05]  /*57a0*/  BRA `(.L_x_4235) ;  /* 0x00000000000c7947 */ /* 0x000fea0003800000 */
.L_x_4236:
[----:B------:R-:W2:Y:S02]  /*57b0*/  LD.E R0, desc[UR12][R8.64] ;  /* 0x0000000c08007980 */ /* 0x000ea4000c101900 */
[----:B--2---:R-:W-:-:S05]  /*57c0*/  IMAD.IADD R3, R6, 0x1, R0 ;  /* 0x0000000106037824 */ /* 0x004fca00078e0200 */
[----:B------:R0:W-:Y:S02]  /*57d0*/  ST.E desc[UR12][R8.64], R3 ;  /* 0x0000000308007985 */ /* 0x0001e4000c10190c */
.L_x_4235:
[----:B------:R-:W-:Y:S05]  /*57e0*/  BSYNC.RECONVERGENT B0 ;  /* 0x0000000000007941 */ /* 0x000fea0003800200 */
.L_x_4234:
[----:B------:R2:W-:Y:S02]  /*57f0*/  ATOM.E.ADD.F16x2.RN.STRONG.GPU P0, RZ, desc[UR12][R8.64+0x4], R5 ;  /* 0x8000040508ff79a2 */ /* 0x0005e4000c10e10c */
[----:B--2---:R-:W-:Y:S05]  /*5800*/  @P0 EXIT ;  /* 0x000000000000094d */ /* 0x004fea0003800000 */
[----:B------:R-:W2:Y:S02]  /*5810*/  QSPC.E.S P0, RZ, [R8+0x4] ;  /* 0x0000040008ff73aa */ /* 0x000ea40000000500 */
[----:B--2---:R-:W-:Y:S05]  /*5820*/  @!P0 BRA `(.L_x_4238) ;  /* 0x00000000001c8947 */ /* 0x004fea0003800000 */
[----:B------:R-:W-:-:S04]  /*5830*/  MOV R2, R8 ;  /* 0x0000000800027202 */ /* 0x000fc80000000f00 */
[----:B------:R-:W-:-:S07]  /*5840*/  MOV R0, R2 ;  /* 0x0000000200007202 */ /* 0x000fce0000000f00 */
.L_x_4239:
[----:B------:R-:W0:Y:S02]  /*5850*/  LDS R2, [R0+0x4] ;  /* 0x0000040000027984 */ /* 0x000e240000000800 */
[----:B0-----:R-:W-:-:S05]  /*5860*/  HFMA2 R3, R2, 1, 1, R5 ;  /* 0x3c003c0002037831 */ /* 0x001fca0000000005 */
[----:B------:R-:W0:Y:S02]  /*5870*/  ATOMS.CAST.SPIN P0, [R0+0x4], R2, R3 ;  /* 0x000004020000758d */ /* 0x000e240001800003 */
[----:B0-----:R-:W-:Y:S05]  /*5880*/  @!P0 BRA `(.L_x_4239) ;  /* 0xfffffffc00f08947 */ /* 0x001fea000383ffff */
[----:B------:R-:W-:Y:S05]  /*5890*/  EXIT ;  /* 0x000000000000794d */ /* 0x000fea0003800000 */
.L_x_4238:
[----:B------:R-:W0:Y:S02]  /*58a0*/  LD.E R0, desc[UR12][R8.64+0x4] ;  /* 0x0000040c08007980 */ /* 0x000e24000c101900 */
[----:B0-----:R-:W-:-:S05]  /*58b0*/  IADD3 R3, PT, PT, R5, R0, RZ ;  /* 0x0000000005037210 */ /* 0x001fca0007ffe0ff */
[----:B------:R-:W-:Y:S01]  /*58c0*/  ST.E desc[UR12][R8.64+0x4], R3 ;  /* 0x0000040308007985 */ /* 0x000fe2000c10190c */
[----:B------:R-:W-:Y:S05]  /*58d0*/  EXIT ;  /* 0x000000000000794d */ /* 0x000fea0003800000 */
.L_x_4240:
        /* <DEDUP_REMOVED lines=10> */
.L_x_4548:


//--------------------- .text._Z23gemm_half_q_half_kernelILi1ELi40ELb0ELb0ELi32EEvPK6__halfPKjS4_S2_PS0_iiiiPKtS7_iiiiiibS2_i --------------------------
	.section	.text._Z23gemm_half_q_half_kernelILi1ELi40ELb0ELb0ELi32EEvPK6__halfPKjS4_S2_PS0_iiiiPKtS7_iiiiiibS2_i,"ax",@progbits
	.align	128
        .global         _Z23gemm_half_q_half_kernelILi1ELi40ELb0ELb0ELi32EEvPK6__halfPKjS4_S2_PS0_iiiiPKtS7_iiiiiibS2_i
        .type           _Z23gemm_half_q_half_kernelILi1ELi40ELb0ELb0ELi32EEvPK6__halfPKjS4_S2_PS0_iiiiPKtS7_iiiiiibS2_i,@function
        .size           _Z23gemm_half_q_half_kernelILi1ELi40ELb0ELb0ELi32EEvPK6__halfPKjS4_S2_PS0_iiiiPKtS7_iiiiiibS2_i,(.L_x_4549 - _Z23gemm_half_q_half_kernelILi1ELi40ELb0ELb0ELi32EEvPK6__halfPKjS4_S2_PS0_iiiiPKtS7_iiiiiibS2_i)
        .other          _Z23gemm_half_q_half_kernelILi1ELi40ELb0ELb0ELi32EEvPK6__halfPKjS4_S2_PS0_iiiiPKtS7_iiiiiibS2_i,@"STO_CUDA_ENTRY STV_DEFAULT"
_Z23gemm_half_q_half_kernelILi1ELi40ELb0ELb0ELi32EEvPK6__halfPKjS4_S2_PS0_iiiiPKtS7_iiiiiibS2_i:
.text._Z23gemm_half_q_half_kernelILi1ELi40ELb0ELb0ELi32EEvPK6__halfPKjS4_S2_PS0_iiiiPKtS7_iiiiiibS2_i:
        /* <DEDUP_REMOVED lines=12> */
[C---:B---3--:R-:W-:Y:S02]  /*00c0*/  IADD3 R9, PT, PT, R8.reuse, R13, RZ ;  /* 0x0000000d08097210 */ /* 0x048fe40007ffe0ff */
[----:B-----5:R-:W-:-:S04]  /*00d0*/  VIADDMNMX R23, R8, 0x20, R5, PT ;  /* 0x0000002008177846 */ /* 0x020fc80003800105 */
        /* <DEDUP_REMOVED lines=20> */
.L_x_4242:
[----:B------:R-:W-:Y:S05]  /*0220*/  BSYNC.RECONVERGENT B0 ;  /* 0x0000000000007941 */ /* 0x000fea0003800200 */
.L_x_4241:
        /* <DEDUP_REMOVED lines=29> */
.L_x_4244:
[----:B------:R-:W0:Y:S01]  /*0400*/  LDC.64 R14, c[0x0][0x390] ;  /* 0x0000e400ff0e7b82 */ /* 0x000e220000000a00 */
        /* <DEDUP_REMOVED lines=9> */
[----:B------:R-:W-:-:S05]  /*04a0*/  IMAD.WIDE.U32 R18, R19, 0x2, R6 ;  /* 0x0000000213127825 */ /* 0x000fca00078e0006 */
        /* <DEDUP_REMOVED lines=8> */
[C---:B------:R-:W-:Y:S01]  /*0530*/  IMAD R22, R13.reuse, R13, R13 ;  /* 0x0000000d0d167224 */ /* 0x040fe200078e020d */
[----:B------:R-:W-:Y:S02]  /*0540*/  LOP3.LUT R20, R20, 0xf, RZ, 0xc0, !PT ;  /* 0x0000000f14147812 */ /* 0x000fe400078ec0ff */
[----:B------:R-:W-:Y:S02]  /*0550*/  LOP3.LUT R14, R14, 0xf, RZ, 0xc0, !PT ;  /* 0x0000000f0e0e7812 */ /* 0x000fe400078ec0ff */
[----:B------:R-:W-:Y:S01]  /*0560*/  IADD3 R22, PT, PT, R13, 0x1, R22 ;  /* 0x000000010d167810 */ /* 0x000fe20007ffe016 */
[----:B------:R-:W-:Y:S01]  /*0570*/  IMAD R13, R20, R20, R20 ;  /* 0x00000014140d7224 */ /* 0x000fe200078e0214 */
[----:B------:R-:W-:-:S02]  /*0580*/  SHF.R.U32.HI R3, RZ, 0xc, R3 ;  /* 0x0000000cff037819 */ /* 0x000fc40000011603 */
[----:B---3--:R-:W-:Y:S01]  /*0590*/  IADD3 R10, PT, PT, R25, R10, RZ ;  /* 0x0000000a190a7210 */ /* 0x008fe20007ffe0ff */
[----:B------:R-:W4:Y:S01]  /*05a0*/  I2F.F16 R15, R22 ;  /* 0x00000016000f7306 */ /* 0x000f220000200c00 */
[----:B0-----:R-:W-:Y:S01]  /*05b0*/  IADD3 R17, PT, PT, R20, 0x1, R13 ;  /* 0x0000000114117810 */ /* 0x001fe20007ffe00d */
[----:B------:R-:W-:Y:S01]  /*05c0*/  IMAD R13, R14, R14, R14 ;  /* 0x0000000e0e0d7224 */ /* 0x000fe200078e020e */
[----:B------:R-:W-:Y:S02]  /*05d0*/  LOP3.LUT R3, R3, 0xf, RZ, 0xc0, !PT ;  /* 0x0000000f03037812 */ /* 0x000fe400078ec0ff */
[----:B------:R-:W-:Y:S02]  /*05e0*/  ISETP.GE.AND P0, PT, R10, R23, PT ;  /* 0x000000170a00720c */ /* 0x000fe40003f06270 */
[----:B------:R-:W-:Y:S01]  /*05f0*/  IADD3 R13, PT, PT, R14, 0x1, R13 ;  /* 0x000000010e0d7810 */ /* 0x000fe20007ffe00d */
[C---:B------:R-:W-:Y:S01]  /*0600*/  IMAD R14, R3.reuse, R3, R3 ;  /* 0x00000003030e7224 */ /* 0x040fe200078e0203 */
[----:B------:R-:W0:Y:S04]  /*0610*/  I2F.F16 R17, R17 ;  /* 0x0000001100117306 */ /* 0x000e280000200c00 */
[----:B------:R-:W-:Y:S01]  /*0620*/  IADD3 R14, PT, PT, R3, 0x1, R14 ;  /* 0x00000001030e7810 */ /* 0x000fe20007ffe00e */
[----:B----4-:R-:W-:-:S03]  /*0630*/  HMUL2 R3, R15.H0_H0, R16.H0_H0 ;  /* 0x200000100f037232 */ /* 0x010fc60000000800 */
[----:B------:R-:W1:Y:S01]  /*0640*/  I2F.F16 R21, R13 ;  /* 0x0000000d00157306 */ /* 0x000e620000200c00 */
[----:B0-----:R-:W-:-:S07]  /*0650*/  HMUL2 R20, R17.H0_H0, R16.H0_H0 ;  /* 0x2000001011147232 */ /* 0x001fce0000000800 */
[----:B------:R-:W0:Y:S01]  /*0660*/  I2F.F16 R19, R14 ;  /* 0x0000000e00137306 */ /* 0x000e220000200c00 */
[-C--:B-1----:R-:W-:Y:S02]  /*0670*/  HMUL2 R21, R21.H0_H0, R16.reuse.H0_H0 ;  /* 0x2000001015157232 */ /* 0x082fe40000000800 */
[----:B0-----:R-:W-:Y:S01]  /*0680*/  HMUL2 R22, R19.H0_H0, R16.H0_H0 ;  /* 0x2000001013167232 */ /* 0x001fe20000000800 */
[----:B------:R-:W-:Y:S06]  /*0690*/  @!P0 BRA `(.L_x_4244) ;  /* 0xfffffffc00588947 */ /* 0x000fec000383ffff */
.L_x_4243:
[----:B------:R-:W1:Y:S01]  /*06a0*/  LDCU UR4, c[0x0][0x3c8] ;  /* 0x00007900ff0477ac */ /* 0x000e620008000800 */
[----:B------:R-:W-:Y:S01]  /*06b0*/  HFMA2 R4, -RZ, RZ, 0, 0 ;  /* 0x00000000ff047431 */ /* 0x000fe200000001ff */
[----:B-1----:R-:W-:-:S13]  /*06c0*/  ISETP.GT.AND P0, PT, R8, UR4, PT ;  /* 0x0000000408007c0c */ /* 0x002fda000bf04270 */
[----:B------:R-:W-:Y:S05]  /*06d0*/  @!P0 BRA `(.L_x_4245) ;  /* 0x00000000001c8947 */ /* 0x000fea0003800000 */
[----:B0-----:R-:W0:Y:S02]  /*06e0*/  LDC R7, c[0x0][0x3cc] ;  /* 0x0000f300ff077b82 */ /* 0x001e240000000800 */
[----:B0-----:R-:W-:-:S04]  /*06f0*/  VIMNMX R4, PT, PT, R8, R7, PT ;  /* 0x0000000708047248 */ /* 0x001fc80003fe0100 */
[----:B------:R-:W-:-:S04]  /*0700*/  IADD3 R4, PT, PT, R4, -UR4, RZ ;  /* 0x8000000404047c10 */ /* 0x000fc8000fffe0ff */
[----:B------:R-:W-:-:S04]  /*0710*/  SHF.R.S32.HI R7, RZ, 0x1f, R4 ;  /* 0x0000001fff077819 */ /* 0x000fc80000011404 */
[----:B------:R-:W-:-:S04]  /*0720*/  LEA.HI R7, R7, R4, RZ, 0x5 ;  /* 0x0000000407077211 */ /* 0x000fc800078f28ff */
[----:B------:R-:W-:-:S05]  /*0730*/  SHF.R.S32.HI R7, RZ, 0x5, R7 ;  /* 0x00000005ff077819 */ /* 0x000fca0000011407 */
[----:B------:R-:W-:-:S07]  /*0740*/  IMAD R4, R7, 0x6, RZ ;  /* 0x0000000607047824 */ /* 0x000fce00078e02ff */
.L_x_4245:
[----:B------:R-:W1:Y:S01]  /*0750*/  LDCU UR9, c[0x0][0x3cc] ;  /* 0x00007980ff0977ac */ /* 0x000e620008000800 */
[----:B0-----:R-:W-:Y:S02]  /*0760*/  MOV R6, RZ ;  /* 0x000000ff00067202 */ /* 0x001fe40000000f00 */
[----:B-1----:R-:W-:-:S13]  /*0770*/  ISETP.GT.AND P0, PT, R8, UR9, PT ;  /* 0x0000000908007c0c */ /* 0x002fda000bf04270 */
        /* <DEDUP_REMOVED lines=8> */
.L_x_4246:
        /* <DEDUP_REMOVED lines=11> */
.L_x_4247:
        /* <DEDUP_REMOVED lines=11> */
.L_x_4248:
        /* <DEDUP_REMOVED lines=11> */
.L_x_4249:
[----:B------:R-:W-:Y:S01]  /*0a10*/  VIMNMX R12, PT, PT, R8, UR4, PT ;  /* 0x00000004080c7c48 */ /* 0x000fe2000bfe0100 */
[----:B------:R-:W0:Y:S01]  /*0a20*/  S2UR UR5, SR_CgaCtaId ;  /* 0x00000000000579c3 */ /* 0x000e220000008800 */
[----:B------:R-:W1:Y:S01]  /*0a30*/  LDCU.64 UR10, c[0x0][0x388] ;  /* 0x00007100ff0a77ac */ /* 0x000e620008000a00 */
[----:B------:R-:W-:Y:S02]  /*0a40*/  VIMNMX R5, PT, PT, R5, UR9, PT ;  /* 0x0000000905057c48 */ /* 0x000fe4000bfe0100 */
[----:B------:R-:W-:Y:S01]  /*0a50*/  SHF.R.S32.HI R13, RZ, 0x1f, R12 ;  /* 0x0000001fff0d7819 */ /* 0x000fe2000001140c */
[----:B------:R-:W-:Y:S01]  /*0a60*/  UMOV UR4, 0x400 ;  /* 0x0000040000047882 */ /* 0x000fe20000000000 */
[----:B------:R-:W-:Y:S02]  /*0a70*/  PRMT R25, RZ, 0x5410, RZ ;  /* 0x00005410ff197816 */ /* 0x000fe400000000ff */
[----:B------:R-:W-:Y:S02]  /*0a80*/  LEA.HI R13, R13, R12, RZ, 0x5 ;  /* 0x0000000c0d0d7211 */ /* 0x000fe400078f28ff */
[----:B------:R-:W-:-:S02]  /*0a90*/  PRMT R24, RZ, 0x5410, RZ ;  /* 0x00005410ff187816 */ /* 0x000fc400000000ff */
[----:B------:R-:W-:-:S04]  /*0aa0*/  SHF.R.S32.HI R13, RZ, 0x5, R13 ;  /* 0x00000005ff0d7819 */ /* 0x000fc8000001140d */
[----:B------:R-:W-:-:S04]  /*0ab0*/  LEA R4, R13, R4, 0x3 ;  /* 0x000000040d047211 */ /* 0x000fc800078e18ff */
[----:B------:R-:W-:Y:S02]  /*0ac0*/  IADD3 R4, PT, PT, R7, R4, R6 ;  /* 0x0000000407047210 */ /* 0x000fe40007ffe006 */
[----:B------:R-:W-:Y:S02]  /*0ad0*/  SHF.R.S32.HI R7, RZ, 0x1f, R9 ;  /* 0x0000001fff077819 */ /* 0x000fe40000011409 */
[----:B------:R-:W-:Y:S01]  /*0ae0*/  IADD3 R11, PT, PT, R11, R4, R10 ;  /* 0x000000040b0b7210 */ /* 0x000fe20007ffe00a */
[----:B0-----:R-:W-:-:S04]  /*0af0*/  ULEA UR5, UR5, UR4, 0x18 ;  /* 0x0000000405057291 */ /* 0x001fc8000f8ec0ff */
[----:B------:R-:W-:-:S03]  /*0b00*/  IMAD R4, R11, R2, RZ ;  /* 0x000000020b047224 */ /* 0x000fc600078e02ff */
[----:B------:R-:W-:Y:S02]  /*0b10*/  UMOV UR4, UR5 ;  /* 0x0000000500047c82 */ /* 0x000fe40008000000 */
[----:B------:R-:W-:-:S04]  /*0b20*/  IADD3 R9, P0, PT, R9, R4, RZ ;  /* 0x0000000409097210 */ /* 0x000fc80007f1e0ff */
[----:B------:R-:W-:Y:S02]  /*0b30*/  LEA.HI.X.SX32 R4, R4, R7, 0x1, P0 ;  /* 0x0000000704047211 */ /* 0x000fe400000f0eff */
[----:B------:R-:W-:Y:S02]  /*0b40*/  ISETP.GT.AND P0, PT, R5, R8, PT ;  /* 0x000000080500720c */ /* 0x000fe40003f04270 */
[----:B-1----:R-:W-:-:S04]  /*0b50*/  LEA R26, P2, R9, UR10, 0x2 ;  /* 0x0000000a091a7c11 */ /* 0x002fc8000f8410ff */
[----:B------:R-:W-:-:S07]  /*0b60*/  LEA.HI.X R27, R9, UR11, R4, 0x2, P2 ;  /* 0x0000000b091b7c11 */ /* 0x000fce00090f1404 */
[----:B------:R-:W-:Y:S05]  /*0b70*/  @!P0 BRA `(.L_x_4250) ;  /* 0x0000001400e08947 */ /* 0x000fea0003800000 */
[C---:B------:R-:W-:Y:S01]  /*0b80*/  IMAD.WIDE R12, R2.reuse, 0x4, R26 ;  /* 0x00000004020c7825 */ /* 0x040fe200078e021a */
[----:B------:R-:W2:Y:S03]  /*0b90*/  LDG.E.128.CONSTANT R4, desc[UR6][R26.64] ;  /* 0x000000061a047981 */ /* 0x000ea6000c1e9d00 */
[----:B------:R-:W-:Y:S02]  /*0ba0*/  IMAD.WIDE R16, R2, 0x4, R12 ;  /* 0x0000000402107825 */ /* 0x000fe400078e020c */
[----:B------:R-:W3:Y:S04]  /*0bb0*/  LDG.E.128.CONSTANT R12, desc[UR6][R12.64] ;  /* 0x000000060c0c7981 */ /* 0x000ee8000c1e9d00 */
[----:B------:R-:W4:Y:S01]  /*0bc0*/  LDG.E.128.CONSTANT R8, desc[UR6][R16.64] ;  /* 0x0000000610087981 */ /* 0x000f22000c1e9d00 */
[----:B------:R-:W-:-:S02]  /*0bd0*/  ISETP.LE.AND P0, PT, R0, UR8, PT ;  /* 0x0000000800007c0c */ /* 0x000fc4000bf03270 */
[----:B------:R-:W-:Y:S02]  /*0be0*/  PRMT R25, RZ, 0x7610, R25 ;  /* 0x00007610ff197816 */ /* 0x000fe40000000019 */
[----:B--2---:R-:W-:Y:S02]  /*0bf0*/  SHF.R.U32.HI R18, RZ, 0xc, R4 ;  /* 0x0000000cff127819 */ /* 0x004fe40000011604 */
[----:B------:R-:W-:Y:S02]  /*0c00*/  SHF.R.U32.HI R30, RZ, 0xc, R6 ;  /* 0x0000000cff1e7819 */ /* 0x000fe40000011606 */
[----:B------:R-:W-:Y:S02]  /*0c10*/  SHF.R.U32.HI R31, RZ, 0xc, R7 ;  /* 0x0000000cff1f7819 */ /* 0x000fe40000011607 */
[----:B------:R-:W-:Y:S02]  /*0c20*/  LOP3.LUT R19, R18, 0xf000f, RZ, 0xc0, !PT ;  /* 0x000f000f12137812 */ /* 0x000fe400078ec0ff */
[----:B------:R-:W-:-:S02]  /*0c30*/  LOP3.LUT R18, R30, 0xf000f, RZ, 0xc0, !PT ;  /* 0x000f000f1e127812 */ /* 0x000fc400078ec0ff */
[----:B------:R-:W-:Y:S02]  /*0c40*/  SHF.R.U32.HI R29, RZ, 0xc, R5 ;  /* 0x0000000cff1d7819 */ /* 0x000fe40000011605 */
[----:B----4-:R-:W-:Y:S02]  /*0c50*/  SHF.R.U32.HI R30, RZ, 0x8, R8 ;  /* 0x00000008ff1e7819 */ /* 0x010fe40000011608 */
[----:B------:R-:W-:Y:S02]  /*0c60*/  LOP3.LUT R31, R31, 0xf000f, RZ, 0xc0, !PT ;  /* 0x000f000f1f1f7812 */ /* 0x000fe400078ec0ff */
[----:B------:R-:W-:Y:S02]  /*0c70*/  SHF.R.U32.HI R35, RZ, 0x8, R10 ;  /* 0x00000008ff237819 */ /* 0x000fe4000001160a */
[----:B------:R-:W-:Y:S02]  /*0c80*/  SHF.R.U32.HI R34, RZ, 0x8, R11 ;  /* 0x00000008ff227819 */ /* 0x000fe4000001160b */
[----:B------:R-:W-:-:S02]  /*0c90*/  LOP3.LUT R30, R19, 0x300030, R30, 0xf8, !PT ;  /* 0x00300030131e7812 */ /* 0x000fc400078ef81e */
[----:B------:R-:W-:Y:S02]  /*0ca0*/  LOP3.LUT R29, R29, 0xf000f, RZ, 0xc0, !PT ;  /* 0x000f000f1d1d7812 */ /* 0x000fe400078ec0ff */
[----:B------:R-:W-:Y:S02]  /*0cb0*/  SHF.R.U32.HI R36, RZ, 0x8, R9 ;  /* 0x00000008ff247819 */ /* 0x000fe40000011609 */
[----:B------:R-:W-:Y:S02]  /*0cc0*/  LOP3.LUT R35, R18, 0x300030, R35, 0xf8, !PT ;  /* 0x0030003012237812 */ /* 0x000fe400078ef823 */
[----:B------:R-:W-:Y:S02]  /*0cd0*/  LOP3.LUT R34, R31, 0x300030, R34, 0xf8, !PT ;  /* 0x003000301f227812 */ /* 0x000fe400078ef822 */
[----:B---3--:R-:W-:Y:S02]  /*0ce0*/  SHF.R.U32.HI R19, RZ, 0xc, R13 ;  /* 0x0000000cff137819 */ /* 0x008fe4000001160d */
[----:B------:R-:W-:-:S02]  /*0cf0*/  SHF.R.U32.HI R27, RZ, 0xc, R14 ;  /* 0x0000000cff1b7819 */ /* 0x000fc4000001160e */
        /* <DEDUP_REMOVED lines=16> */
[----:B------:R-:W-:Y:S06]  /*0e00*/  @P0 BRA `(.L_x_4251) ;  /* 0x0000000800400947 */ /* 0x000fec0003800000 */
[----:B------:R-:W0:Y:S01]  /*0e10*/  LDS.128 R16, [UR5] ;  /* 0x00000005ff107984 */ /* 0x000e220008000c00 */
[----:B------:R-:W-:Y:S02]  /*0e20*/  LOP3.LUT R24, R4, 0x3f003f, RZ, 0xc0, !PT ;  /* 0x003f003f04187812 */ /* 0x000fe400078ec0ff */
[----:B------:R-:W-:Y:S02]  /*0e30*/  LOP3.LUT R37, R5, 0x3f003f, RZ, 0xc0, !PT ;  /* 0x003f003f05257812 */ /* 0x000fe400078ec0ff */
[----:B------:R-:W-:Y:S02]  /*0e40*/  SHF.R.U32.HI R25, RZ, 0x6, R4 ;  /* 0x00000006ff197819 */ /* 0x000fe40000011604 */
[----:B------:R-:W-:Y:S02]  /*0e50*/  SHF.R.U32.HI R38, RZ, 0x6, R5 ;  /* 0x00000006ff267819 */ /* 0x000fe40000011605 */
        /* <DEDUP_REMOVED lines=23> */
[-C--:B------:R-:W-:Y:S01]  /*0fd0*/  HFMA2 R25, R37, R16.reuse, RZ.H0_H0 ;  /* 0x0000001025197231 */ /* 0x080fe200000400ff */
[----:B------:R-:W-:Y:S01]  /*0fe0*/  LOP3.LUT R7, R42, 0x64006400, RZ, 0xfc, !PT ;  /* 0x640064002a077812 */ /* 0x000fe200078efcff */
[----:B------:R-:W-:Y:S02]  /*0ff0*/  HFMA2 R37, R39, R16, RZ ;  /* 0x0000001027257231 */ /* 0x000fe400000000ff */
[----:B------:R-:W-:Y:S02]  /*1000*/  HADD2 R6, R6, -1056, -1056 ;  /* 0xe420e42006067430 */ /* 0x000fe40000000000 */
[-C--:B------:R-:W-:Y:S02]  /*1010*/  HFMA2 R24, R5, R17.reuse, R24 ;  /* 0x0000001105187231 */ /* 0x080fe40000000018 */
[-C--:B------:R-:W-:Y:S01]  /*1020*/  HFMA2 R25, R4, R17.reuse, R25 ;  /* 0x0000001104197231 */ /* 0x080fe20000000019 */
[----:B------:R-:W-:Y:S01]  /*1030*/  LOP3.LUT R4, R12, 0x3f003f, RZ, 0xc0, !PT ;  /* 0x003f003f0c047812 */ /* 0x000fe200078ec0ff */
[----:B------:R-:W-:-:S02]  /*1040*/  HFMA2 R37, R6, R17, R37 ;  /* 0x0000001106257231 */ /* 0x000fc40000000025 */
[----:B------:R-:W-:Y:S01]  /*1050*/  HADD2 R7, R7, -1056, -1056 ;  /* 0xe420e42007077430 */ /* 0x000fe20000000000 */
[----:B------:R-:W-:Y:S01]  /*1060*/  LOP3.LUT R5, R13, 0x3f003f, RZ, 0xc0, !PT ;  /* 0x003f003f0d057812 */ /* 0x000fe200078ec0ff */
[----:B------:R-:W-:Y:S01]  /*1070*/  HFMA2 R16, R41, R16, RZ.H0_H0 ;  /* 0x0000001029107231 */ /* 0x000fe200000400ff */
[----:B------:R-:W-:Y:S02]  /*1080*/  LOP3.LUT R6, R14, 0x3f003f, RZ, 0xc0, !PT ;  /* 0x003f003f0e067812 */ /* 0x000fe400078ec0ff */
[----:B------:R-:W-:Y:S01]  /*1090*/  LOP3.LUT R38, R4, 0x64006400, RZ, 0xfc, !PT ;  /* 0x6400640004267812 */ /* 0x000fe200078efcff */
[----:B------:R-:W-:Y:S01]  /*10a0*/  HFMA2 R17, R7, R17, R16 ;  /* 0x0000001107117231 */ /* 0x000fe20000000010 */
[----:B------:R-:W-:Y:S02]  /*10b0*/  LOP3.LUT R39, R5, 0x64006400, RZ, 0xfc, !PT ;  /* 0x6400640005277812 */ /* 0x000fe400078efcff */
[----:B------:R-:W-:Y:S01]  /*10c0*/  LOP3.LUT R40, R6, 0x64006400, RZ, 0xfc, !PT ;  /* 0x6400640006287812 */ /* 0x000fe200078efcff */
[----:B------:R-:W-:Y:S01]  /*10d0*/  HADD2 R41, R38, -1056, -1056 ;  /* 0xe420e42026297430 */ /* 0x000fe20000000000 */
[----:B------:R-:W0:Y:S01]  /*10e0*/  LDS.128 R4, [UR5+0x10] ;  /* 0x00001005ff047984 */ /* 0x000e220008000c00 */
[----:B------:R-:W-:Y:S01]  /*10f0*/  SHF.R.U32.HI R14, RZ, 0x6, R14 ;  /* 0x00000006ff0e7819 */ /* 0x000fe2000001160e */
[----:B------:R-:W-:Y:S01]  /*1100*/  HADD2 R38, R39, -1056, -1056 ;  /* 0xe420e42027267430 */ /* 0x000fe20000000000 */
[----:B------:R-:W-:Y:S01]  /*1110*/  LOP3.LUT R16, R15, 0x3f003f, RZ, 0xc0, !PT ;  /* 0x003f003f0f107812 */ /* 0x000fe200078ec0ff */
[----:B------:R-:W-:Y:S01]  /*1120*/  HADD2 R40, R40, -1056, -1056 ;  /* 0xe420e42028287430 */ /* 0x000fe20000000000 */
[----:B------:R-:W-:Y:S01]  /*1130*/  LOP3.LUT R14, R14, 0x3f003f, RZ, 0xc0, !PT ;  /* 0x003f003f0e0e7812 */ /* 0x000fe200078ec0ff */
[-C--:B------:R-:W-:Y:S01]  /*1140*/  HFMA2 R24, R41, R18.reuse, R24 ;  /* 0x0000001229187231 */ /* 0x080fe20000000018 */
[----:B------:R-:W-:Y:S01]  /*1150*/  SHF.R.U32.HI R12, RZ, 0x6, R12 ;  /* 0x00000006ff0c7819 */ /* 0x000fe2000001160c */
[-C--:B------:R-:W-:Y:S01]  /*1160*/  HFMA2 R25, R38, R18.reuse, R25 ;  /* 0x0000001226197231 */ /* 0x080fe20000000019 */
[----:B------:R-:W-:Y:S01]  /*1170*/  SHF.R.U32.HI R13, RZ, 0x6, R13 ;  /* 0x00000006ff0d7819 */ /* 0x000fe2000001160d */
[----:B------:R-:W-:Y:S01]  /*1180*/  HFMA2 R37, R40, R18, R37 ;  /* 0x0000001228257231 */ /* 0x000fe20000000025 */
        /* <DEDUP_REMOVED lines=21> */
[----:B------:R-:W-:Y:S01]  /*12e0*/  SHF.R.U32.HI R10, RZ, 0x6, R10 ;  /* 0x00000006ff0a7819 */ /* 0x000fe2000001160a */
[----:B------:R-:W-:Y:S01]  /*12f0*/  HADD2 R14, R15, -1056, -1056 ;  /* 0xe420e4200f0e7430 */ /* 0x000fe20000000000 */
        /* <DEDUP_REMOVED lines=65> */
.L_x_4251:
[C---:B------:R-:W-:Y:S01]  /*1710*/  IMAD.WIDE R12, R2.reuse, 0x4, R26 ;  /* 0x00000004020c7825 */ /* 0x040fe200078e021a */
[----:B------:R-:W2:Y:S03]  /*1720*/  LDG.E.128.CONSTANT R4, desc[UR6][R26.64] ;  /* 0x000000061a047981 */ /* 0x000ea6000c1e9d00 */
[----:B------:R-:W-:Y:S02]  /*1730*/  IMAD.WIDE R10, R2, 0x4, R12 ;  /* 0x00000004020a7825 */ /* 0x000fe400078e020c */
[----:B------:R-:W3:Y:S04]  /*1740*/  LDG.E.128.CONSTANT R12, desc[UR6][R12.64] ;  /* 0x000000060c0c7981 */ /* 0x000ee8000c1e9d00 */
[----:B------:R-:W4:Y:S01]  /*1750*/  LDG.E.128.CONSTANT R16, desc[UR6][R10.64] ;  /* 0x000000060a107981 */ /* 0x000f22000c1e9d00 */
[----:B------:R-:W-:Y:S01]  /*1760*/  LEA R36, R28, 0x20, 0x5 ;  /* 0x000000201c247811 */ /* 0x000fe200078e28ff */
[----:B------:R-:W-:Y:S01]  /*1770*/  UIADD3 UR4, UPT, UPT, UR5, 0x40, URZ ;  /* 0x0000004005047890 */ /* 0x000fe2000fffe0ff */
[----:B--2---:R-:W-:-:S04]  /*1780*/  SHF.R.U32.HI R8, RZ, 0xc, R4 ;  /* 0x0000000cff087819 */ /* 0x004fc80000011604 */
[----:B------:R-:W-:Y:S02]  /*1790*/  LOP3.LUT R8, R8, 0xf000f, RZ, 0xc0, !PT ;  /* 0x000f000f08087812 */ /* 0x000fe400078ec0ff */
[----:B------:R-:W-:Y:S02]  /*17a0*/  SHF.R.U32.HI R29, RZ, 0xc, R6 ;  /* 0x0000000cff1d7819 */ /* 0x000fe40000011606 */
[----:B----4-:R-:W-:Y:S02]  /*17b0*/  SHF.R.U32.HI R33, RZ, 0x8, R16 ;  /* 0x00000008ff217819 */ /* 0x010fe40000011610 */
[----:B------:R-:W-:Y:S02]  /*17c0*/  SHF.R.U32.HI R9, RZ, 0xc, R5 ;  /* 0x0000000cff097819 */ /* 0x000fe40000011605 */
[----:B------:R-:W-:Y:S02]  /*17d0*/  SHF.R.U32.HI R30, RZ, 0xc, R7 ;  /* 0x0000000cff1e7819 */ /* 0x000fe40000011607 */
[----:B------:R-:W-:-:S02]  /*17e0*/  LOP3.LUT R33, R8, 0x300030, R33, 0xf8, !PT ;  /* 0x0030003008217812 */ /* 0x000fc400078ef821 */
[----:B---3--:R-:W-:Y:S02]  /*17f0*/  SHF.R.U32.HI R8, RZ, 0xc, R12 ;  /* 0x0000000cff087819 */ /* 0x008fe4000001160c */
[----:B------:R-:W-:Y:S02]  /*1800*/  LOP3.LUT R27, R29, 0xf000f, RZ, 0xc0, !PT ;  /* 0x000f000f1d1b7812 */ /* 0x000fe400078ec0ff */
[----:B------:R-:W-:Y:S02]  /*1810*/  LOP3.LUT R26, R9, 0xf000f, RZ, 0xc0, !PT ;  /* 0x000f000f091a7812 */ /* 0x000fe400078ec0ff */
[----:B------:R-:W-:Y:S02]  /*1820*/  LOP3.LUT R34, R30, 0xf000f, RZ, 0xc0, !PT ;  /* 0x000f000f1e227812 */ /* 0x000fe400078ec0ff */
[----:B------:R-:W-:Y:S02]  /*1830*/  SHF.R.U32.HI R29, RZ, 0x8, R17 ;  /* 0x00000008ff1d7819 */ /* 0x000fe40000011611 */
[----:B------:R-:W-:-:S02]  /*1840*/  SHF.R.U32.HI R30, RZ, 0xa, R16 ;  /* 0x0000000aff1e7819 */ /* 0x000fc40000011610 */
[----:B------:R-:W-:Y:S02]  /*1850*/  LOP3.LUT R9, R8, 0xf000f, RZ, 0xc0, !PT ;  /* 0x000f000f08097812 */ /* 0x000fe400078ec0ff */
[----:B------:R-:W-:Y:S02]  /*1860*/  SHF.R.U32.HI R32, RZ, 0x8, R18 ;  /* 0x00000008ff207819 */ /* 0x000fe40000011612 */
[----:B------:R-:W-:Y:S02]  /*1870*/  LOP3.LUT R29, R26, 0x300030, R29, 0xf8, !PT ;  /* 0x003000301a1d7812 */ /* 0x000fe400078ef81d */
[----:B------:R-:W-:Y:S02]  /*1880*/  SHF.R.U32.HI R31, RZ, 0x8, R19 ;  /* 0x00000008ff1f7819 */ /* 0x000fe40000011613 */
[----:B------:R-:W-:Y:S02]  /*1890*/  LOP3.LUT R30, R9, 0x300030, R30, 0xf8, !PT ;  /* 0x00300030091e7812 */ /* 0x000fe400078ef81e */
        /* <DEDUP_REMOVED lines=16> */
[----:B------:R-:W-:Y:S06]  /*19a0*/  @P1 BRA `(.L_x_4250) ;  /* 0x0000000800541947 */ /* 0x000fec0003800000 */
[----:B------:R-:W0:Y:S01]  /*19b0*/  LDS.128 R8, [UR5+0x20] ;  /* 0x00002005ff087984 */ /* 0x000e220008000c00 */
[----:B------:R-:W-:Y:S01]  /*19c0*/  LOP3.LUT R37, R4, 0x3f003f, RZ, 0xc0, !PT ;  /* 0x003f003f04257812 */ /* 0x000fe200078ec0ff */
[----:B------:R-:W-:Y:S01]  /*19d0*/  UMOV UR4, 0x400 ;  /* 0x0000040000047882 */ /* 0x000fe20000000000 */
        /* <DEDUP_REMOVED lines=22> */
[----:B------:R-:W-:Y:S02]  /*1b40*/  SHF.R.U32.HI R12, RZ, 0x6, R12 ;  /* 0x00000006ff0c7819 */ /* 0x000fe4000001160c */
[----:B------:R-:W-:Y:S01]  /*1b50*/  LOP3.LUT R33, R33, 0x64006400, RZ, 0xfc, !PT ;  /* 0x6400640021217812 */ /* 0x000fe200078efcff */
[-C--:B0-----:R-:W-:Y:S02]  /*1b60*/  HFMA2 R4, R37, R8.reuse, RZ ;  /* 0x0000000825047231 */ /* 0x081fe400000000ff */
[-C--:B------:R-:W-:Y:S02]  /*1b70*/  HFMA2 R37, R43, R8.reuse, RZ.H0_H0 ;  /* 0x000000082b257231 */ /* 0x080fe400000400ff */
[-C--:B------:R-:W-:Y:S02]  /*1b80*/  HFMA2 R38, R45, R8.reuse, RZ ;  /* 0x000000082d267231 */ /* 0x080fe400000000ff */
[----:B------:R-:W-:Y:S01]  /*1b90*/  HFMA2 R8, R41, R8, RZ.H0_H0 ;  /* 0x0000000829087231 */ /* 0x000fe200000400ff */
[----:B------:R-:W-:Y:S01]  /*1ba0*/  LOP3.LUT R41, R7, 0x3f003f, RZ, 0xc0, !PT ;  /* 0x003f003f07297812 */ /* 0x000fe200078ec0ff */
[----:B------:R-:W-:Y:S01]  /*1bb0*/  HADD2 R40, R40, -1056, -1056 ;  /* 0xe420e42028287430 */ /* 0x000fe20000000000 */
[----:B------:R-:W-:-:S02]  /*1bc0*/  LOP3.LUT R7, R6, 0x64006400, RZ, 0xfc, !PT ;  /* 0x6400640006077812 */ /* 0x000fc400078efcff */
[----:B------:R-:W-:Y:S01]  /*1bd0*/  LOP3.LUT R41, R41, 0x64006400, RZ, 0xfc, !PT ;  /* 0x6400640029297812 */ /* 0x000fe200078efcff */
[-C--:B------:R-:W-:Y:S01]  /*1be0*/  HFMA2 R37, R40, R9.reuse, R37 ;  /* 0x0000000928257231 */ /* 0x080fe20000000025 */
[----:B------:R-:W-:Y:S01]  /*1bf0*/  LOP3.LUT R6, R5, 0x64006400, RZ, 0xfc, !PT ;  /* 0x6400640005067812 */ /* 0x000fe200078efcff */
[-C--:B------:R-:W-:Y:S02]  /*1c00*/  HFMA2 R5, R39, R9.reuse, R4 ;  /* 0x0000000927057231 */ /* 0x080fe40000000004 */
[----:B------:R-:W-:Y:S01]  /*1c10*/  HADD2 R7, R7, -1056, -1056 ;  /* 0xe420e42007077430 */ /* 0x000fe20000000000 */
[----:B------:R-:W-:Y:S01]  /*1c20*/  LOP3.LUT R40, R14, 0x3f003f, RZ, 0xc0, !PT ;  /* 0x003f003f0e287812 */ /* 0x000fe200078ec0ff */
[----:B------:R-:W-:Y:S01]  /*1c30*/  HADD2 R39, R41, -1056, -1056 ;  /* 0xe420e42029277430 */ /* 0x000fe20000000000 */
[----:B------:R-:W-:Y:S01]  /*1c40*/  LOP3.LUT R41, R15, 0x3f003f, RZ, 0xc0, !PT ;  /* 0x003f003f0f297812 */ /* 0x000fe200078ec0ff */
[----:B------:R-:W-:Y:S02]  /*1c50*/  HADD2 R6, R6, -1056, -1056 ;  /* 0xe420e42006067430 */ /* 0x000fe40000000000 */
[----:B------:R-:W-:-:S02]  /*1c60*/  HFMA2 R38, R7, R9, R38 ;  /* 0x0000000907267231 */ /* 0x000fc40000000026 */
[----:B------:R-:W-:Y:S01]  /*1c70*/  HFMA2 R39, R39, R9, R8 ;  /* 0x0000000927277231 */ /* 0x000fe20000000008 */
[----:B------:R-:W-:Y:S01]  /*1c80*/  LOP3.LUT R9, R13, 0x3f003f, RZ, 0xc0, !PT ;  /* 0x003f003f0d097812 */ /* 0x000fe200078ec0ff */
[-C--:B------:R-:W-:Y:S01]  /*1c90*/  HFMA2 R8, R6, R10.reuse, R5 ;  /* 0x0000000a06087231 */ /* 0x080fe20000000005 */
[----:B------:R-:W-:Y:S01]  /*1ca0*/  LOP3.LUT R40, R40, 0x64006400, RZ, 0xfc, !PT ;  /* 0x6400640028287812 */ /* 0x000fe200078efcff */
[----:B------:R-:W0:Y:S01]  /*1cb0*/  LDS.128 R4, [UR5+0x30] ;  /* 0x00003005ff047984 */ /* 0x000e220008000c00 */
[----:B------:R-:W-:Y:S01]  /*1cc0*/  LOP3.LUT R9, R9, 0x64006400, RZ, 0xfc, !PT ;  /* 0x6400640009097812 */ /* 0x000fe200078efcff */
[----:B------:R-:W1:Y:S01]  /*1cd0*/  S2UR UR5, SR_CgaCtaId ;  /* 0x00000000000579c3 */ /* 0x000e620000008800 */
        /* <DEDUP_REMOVED lines=29> */
[----:B------:R-:W-:Y:S01]  /*1eb0*/  SHF.R.U32.HI R16, RZ, 0x6, R16 ;  /* 0x00000006ff107819 */ /* 0x000fe20000011610 */
[-C--:B------:R-:W-:Y:S01]  /*1ec0*/  HFMA2 R37, R14, R11.reuse, R37 ;  /* 0x0000000b0e257231 */ /* 0x080fe20000000025 */
[----:B------:R-:W-:Y:S01]  /*1ed0*/  SHF.R.U32.HI R17, RZ, 0x6, R17 ;  /* 0x00000006ff117819 */ /* 0x000fe20000011611 */
[----:B------:R-:W-:Y:S01]  /*1ee0*/  HADD2 R15, R38, -1056, -1056 ;  /* 0xe420e420260f7430 */ /* 0x000fe20000000000 */
[----:B------:R-:W-:Y:S01]  /*1ef0*/  SHF.R.U32.HI R18, RZ, 0x6, R18 ;  /* 0x00000006ff127819 */ /* 0x000fe20000011612 */
[----:B------:R-:W-:Y:S01]  /*1f00*/  HFMA2 R10, R41, R11, R10 ;  /* 0x0000000b290a7231 */ /* 0x000fe2000000000a */
[----:B------:R-:W-:Y:S01]  /*1f10*/  SHF.R.U32.HI R19, RZ, 0x6, R19 ;  /* 0x00000006ff137819 */ /* 0x000fe20000011613 */
[----:B0-----:R-:W-:Y:S01]  /*1f20*/  HFMA2 R11, R15, R4, R8 ;  /* 0x000000040f0b7231 */ /* 0x001fe20000000008 */
[----:B------:R-:W-:Y:S01]  /*1f30*/  LOP3.LUT R39, R39, 0x64006400, RZ, 0xfc, !PT ;  /* 0x6400640027277812 */ /* 0x000fe200078efcff */
[----:B-1----:R-:W-:Y:S01]  /*1f40*/  ULEA UR4, UR5, UR4, 0x18 ;  /* 0x0000000405047291 */ /* 0x002fe2000f8ec0ff */
        /* <DEDUP_REMOVED lines=10> */
[----:B------:R-:W-:Y:S01]  /*1ff0*/  UIADD3 UR4, UPT, UPT, UR4, 0x40, URZ ;  /* 0x0000004004047890 */ /* 0x000fe2000fffe0ff */
        /* <DEDUP_REMOVED lines=47> */
[----:B------:R-:W-:-:S07]  /*22f0*/  MOV R8, R36 ;  /* 0x0000002400087202 */ /* 0x000fce0000000f00 */
.L_x_4250:
[----:B------:R-:W-:-:S04]  /*2300*/  VIMNMX R5, PT, PT, R23, UR12, PT ;  /* 0x0000000c17057c48 */ /* 0x000fc8000bfe0100 */
[----:B------:R-:W-:-:S13]  /*2310*/  ISETP.GT.AND P0, PT, R5, R8, PT ;  /* 0x000000080500720c */ /* 0x000fda0003f04270 */
[----:B------:R-:W-:Y:S05]  /*2320*/  @!P0 BRA `(.L_x_4252) ;  /* 0x00000024003c8947 */ /* 0x000fea0003800000 */
[----:B------:R-:W-:Y:S01]  /*2330*/  VIMNMX.U32 R23, PT, PT, R23, UR12, PT ;  /* 0x0000000c17177c48 */ /* 0x000fe2000bfe0000 */
[----:B------:R-:W-:-:S12]  /*2340*/  UIADD3 UR4, UPT, UPT, UR4, 0x20, URZ ;  /* 0x0000002004047890 */ /* 0x000fd8000fffe0ff */
.L_x_4257:
[----:B------:R-:W0:Y:S01]  /*2350*/  LDC R0, c[0x0][0x3a8] ;  /* 0x0000ea00ff007b82 */ /* 0x000e220000000800 */
[----:B------:R-:W-:-:S05]  /*2360*/  HFMA2 R4, -RZ, RZ, 0, 0.0625 ;  /* 0x00002c00ff047431 */ /* 0x000fca00000001ff */
[----:B------:R-:W-:Y:S02]  /*2370*/  PRMT R3, R3, 0x5410, R4 ;  /* 0x0000541003037816 */ /* 0x000fe40000000004 */
[----:B------:R-:W1:Y:S01]  /*2380*/  LDC R2, c[0x0][0x3ac] ;  /* 0x0000eb00ff027b82 */ /* 0x000e620000000800 */
[----:B0-----:R-:W-:Y:S01]  /*2390*/  ISETP.LE.AND P0, PT, R0, UR8, PT ;  /* 0x0000000800007c0c */ /* 0x001fe2000bf03270 */
[----:B-1----:R-:W-:-:S04]  /*23a0*/  IMAD.WIDE R12, R2, 0x4, R26 ;  /* 0x00000004020c7825 */ /* 0x002fc800078e021a */
[----:B------:R-:W-:-:S08]  /*23b0*/  IMAD.WIDE R10, R2, 0x4, R12 ;  /* 0x00000004020a7825 */ /* 0x000fd000078e020c */
[----:B------:R-:W-:Y:S05]  /*23c0*/  @P0 BRA `(.L_x_4253) ;  /* 0x00000008003c0947 */ /* 0x000fea0003800000 */
[----:B------:R0:W2:Y:S04]  /*23d0*/  LDG.E.128.CONSTANT R4, desc[UR6][R26.64] ;  /* 0x000000061a047981 */ /* 0x0000a8000c1e9d00 */
[----:B------:R-:W0:Y:S02]  /*23e0*/  LDS.64 R14, [UR4+-0x20] ;  /* 0xffffe004ff0e7984 */ /* 0x000e240008000a00 */
        /* <DEDUP_REMOVED lines=19> */
[----:B------:R-:W-:Y:S01]  /*2520*/  HADD2 R35, R32, -1032, -1032 ;  /* 0xe408e40820237430 */ /* 0x000fe20000000000 */
[----:B------:R-:W-:Y:S01]  /*2530*/  SHF.R.U32.HI R16, RZ, 0x8, R4 ;  /* 0x00000008ff107819 */ /* 0x000fe20000011604 */
[----:B------:R-:W-:Y:S02]  /*2540*/  HADD2.F32 R4, -RZ, R14.H0_H0 ;  /* 0x2000000eff047230 */ /* 0x000fe40000004100 */
[----:B------:R-:W-:-:S02]  /*2550*/  HADD2 R32, R7, -1032, -1032 ;  /* 0xe408e40807207430 */ /* 0x000fc40000000000 */
[----:B------:R-:W-:Y:S01]  /*2560*/  HADD2.F32 R7, -RZ, R36.H0_H0 ;  /* 0x20000024ff077230 */ /* 0x000fe20000004100 */
[----:B------:R-:W-:Y:S01]  /*2570*/  LOP3.LUT R30, R30, 0x64006400, RZ, 0xfc, !PT ;  /* 0x640064001e1e7812 */ /* 0x000fe200078efcff */
[----:B------:R-:W-:Y:S02]  /*2580*/  HADD2.F32 R33, -RZ, R35.H0_H0 ;  /* 0x20000023ff217230 */ /* 0x000fe40000004100 */
[----:B------:R-:W-:Y:S01]  /*2590*/  FFMA.FTZ R5, R5, R4, RZ ;  /* 0x0000000405057223 */ /* 0x000fe200000100ff */
[----:B------:R-:W-:Y:S01]  /*25a0*/  HADD2.F32 R26, -RZ, R15.H1_H1 ;  /* 0x3000000fff1a7230 */ /* 0x000fe20000004100 */
[----:B------:R-:W-:Y:S01]  /*25b0*/  LOP3.LUT R31, R6, 0xf000f0, RZ, 0xc0, !PT ;  /* 0x00f000f0061f7812 */ /* 0x000fe200078ec0ff */
[----:B------:R-:W-:Y:S01]  /*25c0*/  HADD2.F32 R9, -RZ, R32.H0_H0 ;  /* 0x20000020ff097230 */ /* 0x000fe20000004100 */
[----:B------:R-:W0:Y:S01]  /*25d0*/  LDS.64 R14, [UR4+-0x18] ;  /* 0xffffe804ff0e7984 */ /* 0x000e220008000a00 */
[----:B------:R-:W-:Y:S01]  /*25e0*/  FFMA.FTZ R5, R34, R27, R5 ;  /* 0x0000001b22057223 */ /* 0x000fe20000010005 */
[C---:B------:R-:W-:Y:S01]  /*25f0*/  FFMA.FTZ R40, R4.reuse, R33, RZ ;  /* 0x0000002104287223 */ /* 0x040fe200000100ff */
[C---:B------:R-:W-:Y:S01]  /*2600*/  FFMA.FTZ R7, R4.reuse, R7, RZ ;  /* 0x0000000704077223 */ /* 0x040fe200000100ff */
[----:B------:R-:W-:Y:S01]  /*2610*/  LOP3.LUT R34, R29, 0x64006400, RZ, 0xfc, !PT ;  /* 0x640064001d227812 */ /* 0x000fe200078efcff */
[----:B------:R-:W-:Y:S01]  /*2620*/  FFMA.FTZ R4, R4, R9, RZ ;  /* 0x0000000904047223 */ /* 0x000fe200000100ff */
[----:B------:R-:W-:Y:S01]  /*2630*/  HADD2.F32 R42, -RZ, R36.H1_H1 ;  /* 0x30000024ff2a7230 */ /* 0x000fe20000004100 */
[----:B------:R-:W-:Y:S01]  /*2640*/  LOP3.LUT R36, R31, 0x64006400, RZ, 0xfc, !PT ;  /* 0x640064001f247812 */ /* 0x000fe200078efcff */
[-C--:B------:R-:W-:Y:S01]  /*2650*/  HFMA2 R9, R30, R3.reuse.H1_H1, -72, -72 ;  /* 0xd480d4801e097431 */ /* 0x080fe20000060003 */
[----:B------:R-:W-:Y:S01]  /*2660*/  LOP3.LUT R30, R19, 0x64006400, RZ, 0xfc, !PT ;  /* 0x64006400131e7812 */ /* 0x000fe200078efcff */
[----:B------:R-:W-:-:S02]  /*2670*/  HFMA2 R29, R34, R3.H1_H1, -72, -72 ;  /* 0xd480d480221d7431 */ /* 0x000fc40000060003 */
[----:B------:R-:W-:Y:S02]  /*2680*/  HADD2.F32 R38, -RZ, R35.H1_H1 ;  /* 0x30000023ff267230 */ /* 0x000fe40000004100 */
        /* <DEDUP_REMOVED lines=20> */
[----:B------:R-:W-:Y:S01]  /*27d0*/  SHF.R.U32.HI R6, RZ, 0x8, R6 ;  /* 0x00000008ff067819 */ /* 0x000fe20000011606 */
        /* <DEDUP_REMOVED lines=28> */
[----:B------:R-:W-:Y:S01]  /*29a0*/  LOP3.LUT R26, R17, 0x64006400, RZ, 0xfc, !PT ;  /* 0x64006400111a7812 */ /* 0x000fe200078efcff */
[----:B------:R-:W-:Y:S01]  /*29b0*/  FFMA.FTZ R27, R14, R27, R29 ;  /* 0x0000001b0e1b7223 */ /* 0x000fe2000001001d */
[----:B------:R-:W-:Y:S01]  /*29c0*/  LOP3.LUT R6, R6, 0xf000f0, RZ, 0xc0, !PT ;  /* 0x00f000f006067812 */ /* 0x000fe200078ec0ff */
[-C--:B------:R-:W-:Y:S01]  /*29d0*/  HFMA2 R28, R16, R3.reuse.H1_H1, -72, -72 ;  /* 0xd480d480101c7431 */ /* 0x080fe20000060003 */
[----:B------:R-:W-:Y:S01]  /*29e0*/  LOP3.LUT R18, R18, 0xf000f0, RZ, 0xc0, !PT ;  /* 0x00f000f012127812 */ /* 0x000fe200078ec0ff */
[----:B------:R-:W-:Y:S02]  /*29f0*/  HADD2.F32 R9, -RZ, R33.H1_H1 ;  /* 0x30000021ff097230 */ /* 0x000fe40000004100 */
[----:B------:R-:W-:Y:S01]  /*2a00*/  HFMA2 R29, R26, R3.H1_H1, -72, -72 ;  /* 0xd480d4801a1d7431 */ /* 0x000fe20000060003 */
[----:B------:R-:W-:Y:S01]  /*2a10*/  LOP3.LUT R6, R6, 0x64006400, RZ, 0xfc, !PT ;  /* 0x6400640006067812 */ /* 0x000fe200078efcff */
[----:B------:R-:W-:Y:S01]  /*2a20*/  HADD2.F32 R31, -RZ, R35.H1_H1 ;  /* 0x30000023ff1f7230 */ /* 0x000fe20000004100 */
[----:B------:R-:W-:Y:S01]  /*2a30*/  LOP3.LUT R18, R18, 0x64006400, RZ, 0xfc, !PT ;  /* 0x6400640012127812 */ /* 0x000fe200078efcff */
[----:B------:R-:W-:-:S02]  /*2a40*/  HADD2.F32 R4, -RZ, R15.H0_H0 ;  /* 0x2000000fff047230 */ /* 0x000fc40000004100 */
[----:B------:R-:W-:Y:S01]  /*2a50*/  FFMA.FTZ R19, R9, R14, R30 ;  /* 0x0000000e09137223 */ /* 0x000fe2000001001e */
[----:B------:R-:W-:Y:S02]  /*2a60*/  HADD2.F32 R17, -RZ, R5.H1_H1 ;  /* 0x30000005ff117230 */ /* 0x000fe40000004100 */
[-C--:B------:R-:W-:Y:S02]  /*2a70*/  HFMA2 R30, R6, R3.reuse.H1_H1, -72, -72 ;  /* 0xd480d480061e7431 */ /* 0x080fe40000060003 */
[----:B------:R-:W-:Y:S02]  /*2a80*/  HADD2.F32 R16, -RZ, R28.H0_H0 ;  /* 0x2000001cff107230 */ /* 0x000fe40000004100 */
[----:B------:R-:W-:Y:S01]  /*2a90*/  FFMA.FTZ R9, R14, R31, R32 ;  /* 0x0000001f0e097223 */ /* 0x000fe20000010020 */
[----:B------:R-:W-:Y:S02]  /*2aa0*/  HADD2.F32 R5, -RZ, R29.H0_H0 ;  /* 0x2000001dff057230 */ /* 0x000fe40000004100 */
[----:B------:R-:W-:-:S02]  /*2ab0*/  HFMA2 R31, R18, R3.H1_H1, -72, -72 ;  /* 0xd480d480121f7431 */ /* 0x000fc40000060003 */
[----:B------:R-:W-:Y:S01]  /*2ac0*/  FFMA.FTZ R7, R14, R17, R7 ;  /* 0x000000110e077223 */ /* 0x000fe20000010007 */
[----:B------:R-:W-:Y:S01]  /*2ad0*/  FFMA.FTZ R19, R16, R4, R19 ;  /* 0x0000000410137223 */ /* 0x000fe20000010013 */
[----:B------:R-:W-:Y:S02]  /*2ae0*/  HADD2.F32 R15, -RZ, R15.H1_H1 ;  /* 0x3000000fff0f7230 */ /* 0x000fe40000004100 */
[C---:B------:R-:W-:Y:S01]  /*2af0*/  FFMA.FTZ R16, R4.reuse, R5, R27 ;  /* 0x0000000504107223 */ /* 0x040fe2000001001b */
[--C-:B------:R-:W-:Y:S02]  /*2b00*/  HADD2.F32 R5, -RZ, R30.reuse.H0_H0 ;  /* 0x2000001eff057230 */ /* 0x100fe40000004100 */
[----:B------:R-:W-:Y:S02]  /*2b10*/  HADD2.F32 R26, -RZ, R31.H0_H0 ;  /* 0x2000001fff1a7230 */ /* 0x000fe40000004100 */
        /* <DEDUP_REMOVED lines=26> */
.L_x_4253:
[----:B------:R-:W-:Y:S05]  /*2cc0*/  @P0 BRA `(.L_x_4254) ;  /* 0x00000008003c0947 */ /* 0x000fea0003800000 */
[----:B------:R-:W2:Y:S04]  /*2cd0*/  LDG.E.128.CONSTANT R4, desc[UR6][R12.64] ;  /* 0x000000060c047981 */ /* 0x000ea8000c1e9d00 */
[----:B------:R-:W0:Y:S02]  /*2ce0*/  LDS.64 R14, [UR4+-0x10] ;  /* 0xfffff004ff0e7984 */ /* 0x000e240008000a00 */
[----:B0-----:R-:W-:Y:S01]  /*2cf0*/  HADD2.F32 R29, -RZ, R14.H1_H1 ;  /* 0x3000000eff1d7230 */ /* 0x001fe20000004100 */
[----:B--2---:R-:W-:Y:S02]  /*2d00*/  LOP3.LUT R9, R4, 0xf000f, RZ, 0xc0, !PT ;  /* 0x000f000f04097812 */ /* 0x004fe400078ec0ff */
        /* <DEDUP_REMOVED lines=11> */
[----:B------:R-:W-:Y:S01]  /*2dc0*/  SHF.R.U32.HI R16, RZ, 0x8, R4 ;  /* 0x00000008ff107819 */ /* 0x000fe20000011604 */
[----:B------:R-:W-:Y:S01]  /*2dd0*/  HADD2.F32 R4, -RZ, R14.H0_H0 ;  /* 0x2000000eff047230 */ /* 0x000fe20000004100 */
[----:B------:R-:W-:Y:S01]  /*2de0*/  LOP3.LUT R12, R12, 0x64006400, RZ, 0xfc, !PT ;  /* 0x640064000c0c7812 */ /* 0x000fe200078efcff */
[--C-:B------:R-:W-:Y:S02]  /*2df0*/  HADD2.F32 R5, -RZ, R32.reuse.H0_H0 ;  /* 0x20000020ff057230 */ /* 0x100fe40000004100 */
[----:B------:R-:W-:Y:S02]  /*2e00*/  HADD2 R33, R30, -1032, -1032 ;  /* 0xe408e4081e217430 */ /* 0x000fe40000000000 */
[----:B------:R-:W-:Y:S01]  /*2e10*/  HADD2.F32 R32, -RZ, R32.H1_H1 ;  /* 0x30000020ff207230 */ /* 0x000fe20000004100 */
[----:B------:R-:W-:Y:S01]  /*2e20*/  LOP3.LUT R27, R6, 0xf000f0, RZ, 0xc0, !PT ;  /* 0x00f000f0061b7812 */ /* 0x000fe200078ec0ff */
[----:B------:R-:W-:Y:S02]  /*2e30*/  HADD2 R30, R12, -1032, -1032 ;  /* 0xe408e4080c1e7430 */ /* 0x000fe40000000000 */
[----:B------:R-:W-:Y:S01]  /*2e40*/  FFMA.FTZ R5, R5, R4, RZ ;  /* 0x0000000405057223 */ /* 0x000fe200000100ff */
[----:B------:R-:W0:Y:S01]  /*2e50*/  LDS.64 R12, [UR4+-0x8] ;  /* 0xfffff804ff0c7984 */ /* 0x000e220008000a00 */
[----:B------:R-:W-:Y:S01]  /*2e60*/  LOP3.LUT R26, R26, 0x64006400, RZ, 0xfc, !PT ;  /* 0x640064001a1a7812 */ /* 0x000fe200078efcff */
[----:B------:R-:W-:Y:S01]  /*2e70*/  HADD2.F32 R31, -RZ, R33.H0_H0 ;  /* 0x20000021ff1f7230 */ /* 0x000fe20000004100 */
[----:B------:R-:W-:Y:S01]  /*2e80*/  LOP3.LUT R28, R7, 0xf000f0, RZ, 0xc0, !PT ;  /* 0x00f000f0071c7812 */ /* 0x000fe200078ec0ff */
[----:B------:R-:W-:Y:S01]  /*2e90*/  FFMA.FTZ R5, R32, R29, R5 ;  /* 0x0000001d20057223 */ /* 0x000fe20000010005 */
[----:B------:R-:W-:Y:S01]  /*2ea0*/  SHF.R.U32.HI R18, RZ, 0x8, R7 ;  /* 0x00000008ff127819 */ /* 0x000fe20000011607 */
[--C-:B------:R-:W-:Y:S01]  /*2eb0*/  HADD2.F32 R7, -RZ, R34.reuse.H0_H0 ;  /* 0x20000022ff077230 */ /* 0x100fe20000004100 */
[----:B------:R-:W-:Y:S01]  /*2ec0*/  LOP3.LUT R32, R19, 0x64006400, RZ, 0xfc, !PT ;  /* 0x6400640013207812 */ /* 0x000fe200078efcff */
[----:B------:R-:W-:Y:S01]  /*2ed0*/  HADD2.F32 R40, -RZ, R34.H1_H1 ;  /* 0x30000022ff287230 */ /* 0x000fe20000004100 */
[----:B------:R-:W-:Y:S01]  /*2ee0*/  LOP3.LUT R34, R27, 0x64006400, RZ, 0xfc, !PT ;  /* 0x640064001b227812 */ /* 0x000fe200078efcff */
[----:B------:R-:W-:-:S02]  /*2ef0*/  HADD2.F32 R9, -RZ, R30.H0_H0 ;  /* 0x2000001eff097230 */ /* 0x000fc40000004100 */
[-C--:B------:R-:W-:Y:S02]  /*2f00*/  HFMA2 R27, R26, R3.reuse.H1_H1, -72, -72 ;  /* 0xd480d4801a1b7431 */ /* 0x080fe40000060003 */
[----:B------:R-:W-:Y:S01]  /*2f10*/  HADD2.F32 R36, -RZ, R33.H1_H1 ;  /* 0x30000021ff247230 */ /* 0x000fe20000004100 */
[----:B------:R-:W-:Y:S01]  /*2f20*/  LOP3.LUT R28, R28, 0x64006400, RZ, 0xfc, !PT ;  /* 0x640064001c1c7812 */ /* 0x000fe200078efcff */
[C---:B------:R-:W-:Y:S01]  /*2f30*/  FFMA.FTZ R38, R4.reuse, R31, RZ ;  /* 0x0000001f04267223 */ /* 0x040fe200000100ff */
[C---:B------:R-:W-:Y:S01]  /*2f40*/  FFMA.FTZ R31, R4.reuse, R7, RZ ;  /* 0x00000007041f7223 */ /* 0x040fe200000100ff */
[-C--:B------:R-:W-:Y:S02]  /*2f50*/  HFMA2 R32, R32, R3.reuse.H1_H1, -72, -72 ;  /* 0xd480d48020207431 */ /* 0x080fe40000060003 */
[----:B------:R-:W-:Y:S01]  /*2f60*/  FFMA.FTZ R4, R4, R9, RZ ;  /* 0x0000000904047223 */ /* 0x000fe200000100ff */
[----:B------:R-:W-:Y:S02]  /*2f70*/  HFMA2 R34, R34, R3.H1_H1, -72, -72 ;  /* 0xd480d48022227431 */ /* 0x000fe40000060003 */
[----:B------:R-:W-:-:S02]  /*2f80*/  HADD2.F32 R14, -RZ, R15.H0_H0 ;  /* 0x2000000fff0e7230 */ /* 0x000fc40000004100 */
[C---:B------:R-:W-:Y:S01]  /*2f90*/  FFMA.FTZ R7, R29.reuse, R36, R38 ;  /* 0x000000241d077223 */ /* 0x040fe20000010026 */
[----:B------:R-:W-:Y:S02]  /*2fa0*/  HADD2.F32 R9, -RZ, R27.H0_H0 ;  /* 0x2000001bff097230 */ /* 0x000fe40000004100 */
[----:B------:R-:W-:Y:S02]  /*2fb0*/  HFMA2 R33, R28, R3.H1_H1, -72, -72 ;  /* 0xd480d4801c217431 */ /* 0x000fe40000060003 */
[----:B------:R-:W-:Y:S02]  /*2fc0*/  HADD2.F32 R19, -RZ, R30.H1_H1 ;  /* 0x3000001eff137230 */ /* 0x000fe40000004100 */
[----:B------:R-:W-:Y:S01]  /*2fd0*/  FFMA.FTZ R31, R29, R40, R31 ;  /* 0x000000281d1f7223 */ /* 0x000fe2000001001f */
        /* <DEDUP_REMOVED lines=10> */
[----:B------:R-:W-:Y:S01]  /*3080*/  HADD2.F32 R26, -RZ, R27.H1_H1 ;  /* 0x3000001bff1a7230 */ /* 0x000fe20000004100 */
[----:B------:R-:W-:Y:S01]  /*3090*/  SHF.R.U32.HI R6, RZ, 0x8, R6 ;  /* 0x00000008ff067819 */ /* 0x000fe20000011606 */
[----:B------:R-:W-:-:S02]  /*30a0*/  HADD2.F32 R30, -RZ, R34.H1_H1 ;  /* 0x30000022ff1e7230 */ /* 0x000fc40000004100 */
[----:B------:R-:W-:Y:S01]  /*30b0*/  FFMA.FTZ R7, R4, R15, R5 ;  /* 0x0000000f04077223 */ /* 0x000fe20000010005 */
[----:B------:R-:W-:Y:S02]  /*30c0*/  HADD2.F32 R32, -RZ, R33.H1_H1 ;  /* 0x30000021ff207230 */ /* 0x000fe40000004100 */
[C---:B------:R-:W-:Y:S01]  /*30d0*/  FFMA.FTZ R9, R15.reuse, R26, R28 ;  /* 0x0000001a0f097223 */ /* 0x040fe2000001001c */
        /* <DEDUP_REMOVED lines=22> */
[----:B------:R-:W-:Y:S01]  /*3240*/  HADD2.F32 R27, -RZ, R33.H0_H0 ;  /* 0x20000021ff1b7230 */ /* 0x000fe20000004100 */
[----:B------:R-:W-:Y:S01]  /*3250*/  LOP3.LUT R16, R16, 0x64006400, RZ, 0xfc, !PT ;  /* 0x6400640010107812 */ /* 0x000fe200078efcff */
[C---:B------:R-:W-:Y:S01]  /*3260*/  FFMA.FTZ R19, R26.reuse, R19, R9 ;  /* 0x000000131a137223 */ /* 0x040fe20000010009 */
[C---:B------:R-:W-:Y:S01]  /*3270*/  FFMA.FTZ R7, R26.reuse, R32, R15 ;  /* 0x000000201a077223 */ /* 0x040fe2000001000f */
[----:B------:R-:W-:Y:S02]  /*3280*/  HADD2.F32 R15, -RZ, R31.H1_H1 ;  /* 0x3000001fff0f7230 */ /* 0x000fe40000004100 */
[----:B------:R-:W-:Y:S01]  /*3290*/  FFMA.FTZ R30, R26, R27, R14 ;  /* 0x0000001b1a1e7223 */ /* 0x000fe2000001000e */
[----:B------:R-:W-:Y:S01]  /*32a0*/  LOP3.LUT R14, R17, 0x64006400, RZ, 0xfc, !PT ;  /* 0x64006400110e7812 */ /* 0x000fe200078efcff */
[----:B------:R-:W-:Y:S01]  /*32b0*/  HFMA2 R17, R16, R3.H1_H1, -72, -72 ;  /* 0xd480d48010117431 */ /* 0x000fe20000060003 */
[----:B------:R-:W-:Y:S01]  /*32c0*/  LOP3.LUT R6, R6, 0xf000f0, RZ, 0xc0, !PT ;  /* 0x00f000f006067812 */ /* 0x000fe200078ec0ff */
[----:B------:R-:W-:Y:S01]  /*32d0*/  FFMA.FTZ R15, R12, R15, R19 ;  /* 0x0000000f0c0f7223 */ /* 0x000fe20000010013 */
[----:B------:R-:W-:Y:S01]  /*32e0*/  LOP3.LUT R18, R18, 0xf000f0, RZ, 0xc0, !PT ;  /* 0x00f000f012127812 */ /* 0x000fe200078ec0ff */
[----:B------:R-:W-:-:S02]  /*32f0*/  HADD2.F32 R9, -RZ, R29.H1_H1 ;  /* 0x3000001dff097230 */ /* 0x000fc40000004100 */
[-C--:B------:R-:W-:Y:S01]  /*3300*/  HFMA2 R19, R14, R3.reuse.H1_H1, -72, -72 ;  /* 0xd480d4800e137431 */ /* 0x080fe20000060003 */
[----:B------:R-:W-:Y:S01]  /*3310*/  LOP3.LUT R6, R6, 0x64006400, RZ, 0xfc, !PT ;  /* 0x6400640006067812 */ /* 0x000fe200078efcff */
[----:B------:R-:W-:Y:S01]  /*3320*/  HADD2.F32 R4, -RZ, R13.H0_H0 ;  /* 0x2000000dff047230 */ /* 0x000fe20000004100 */
[----:B------:R-:W-:Y:S01]  /*3330*/  LOP3.LUT R18, R18, 0x64006400, RZ, 0xfc, !PT ;  /* 0x6400640012127812 */ /* 0x000fe200078efcff */
[----:B------:R-:W-:Y:S02]  /*3340*/  HADD2.F32 R16, -RZ, R5.H1_H1 ;  /* 0x30000005ff107230 */ /* 0x000fe40000004100 */
[----:B------:R-:W-:Y:S01]  /*3350*/  FFMA.FTZ R9, R9, R12, R28 ;  /* 0x0000000c09097223 */ /* 0x000fe2000001001c */
[----:B------:R-:W-:Y:S02]  /*3360*/  HADD2.F32 R14, -RZ, R17.H0_H0 ;  /* 0x20000011ff0e7230 */ /* 0x000fe40000004100 */
[----:B------:R-:W-:Y:S02]  /*3370*/  HFMA2 R26, R6, R3.H1_H1, -72, -72 ;  /* 0xd480d480061a7431 */ /* 0x000fe40000060003 */
[----:B------:R-:W-:-:S02]  /*3380*/  HADD2.F32 R5, -RZ, R19.H0_H0 ;  /* 0x20000013ff057230 */ /* 0x000fc40000004100 */
[----:B------:R-:W-:Y:S02]  /*3390*/  HFMA2 R28, R18, R3.H1_H1, -72, -72 ;  /* 0xd480d480121c7431 */ /* 0x000fe40000060003 */
[----:B------:R-:W-:Y:S02]  /*33a0*/  HADD2.F32 R27, -RZ, R33.H1_H1 ;  /* 0x30000021ff1b7230 */ /* 0x000fe40000004100 */
[----:B------:R-:W-:Y:S01]  /*33b0*/  FFMA.FTZ R9, R14, R4, R9 ;  /* 0x000000040e097223 */ /* 0x000fe20000010009 */
        /* <DEDUP_REMOVED lines=32> */
.L_x_4254:
        /* <DEDUP_REMOVED lines=38> */
[----:B------:R-:W-:Y:S01]  /*3820*/  LOP3.LUT R32, R17, 0x64006400, RZ, 0xfc, !PT ;  /* 0x6400640011207812 */ /* 0x000fe200078efcff */
[----:B------:R-:W-:Y:S01]  /*3830*/  HADD2.F32 R5, -RZ, R34.H1_H1 ;  /* 0x30000022ff057230 */ /* 0x000fe20000004100 */
[----:B------:R-:W-:Y:S01]  /*3840*/  LOP3.LUT R34, R19, 0x64006400, RZ, 0xfc, !PT ;  /* 0x6400640013227812 */ /* 0x000fe200078efcff */
[----:B------:R-:W-:-:S02]  /*3850*/  HADD2.F32 R7, -RZ, R35.H1_H1 ;  /* 0x30000023ff077230 */ /* 0x000fc40000004100 */
[-C--:B------:R-:W-:Y:S01]  /*3860*/  HFMA2 R18, R18, R3.reuse.H1_H1, -72, -72 ;  /* 0xd480d48012127431 */ /* 0x080fe20000060003 */
[----:B------:R-:W-:Y:S01]  /*3870*/  LOP3.LUT R26, R26, 0x64006400, RZ, 0xfc, !PT ;  /* 0x640064001a1a7812 */ /* 0x000fe200078efcff */
[-C--:B------:R-:W-:Y:S02]  /*3880*/  HFMA2 R32, R32, R3.reuse.H1_H1, -72, -72 ;  /* 0xd480d48020207431 */ /* 0x080fe40000060003 */
[C---:B------:R-:W-:Y:S01]  /*3890*/  FFMA.FTZ R36, R28.reuse, R5, R33 ;  /* 0x000000051c247223 */ /* 0x040fe20000010021 */
[----:B------:R-:W-:Y:S01]  /*38a0*/  FFMA.FTZ R38, R28, R7, R38 ;  /* 0x000000071c267223 */ /* 0x000fe20000010026 */
[-C--:B------:R-:W-:Y:S02]  /*38b0*/  HFMA2 R34, R34, R3.reuse.H1_H1, -72, -72 ;  /* 0xd480d48022227431 */ /* 0x080fe40000060003 */
[----:B------:R-:W-:Y:S02]  /*38c0*/  HADD2.F32 R7, -RZ, R18.H0_H0 ;  /* 0x20000012ff077230 */ /* 0x000fe40000004100 */
[----:B------:R-:W-:-:S02]  /*38d0*/  HFMA2 R19, R26, R3.H1_H1, -72, -72 ;  /* 0xd480d4801a137431 */ /* 0x000fc40000060003 */
[----:B------:R-:W-:Y:S01]  /*38e0*/  HADD2.F32 R5, -RZ, R32.H0_H0 ;  /* 0x20000020ff057230 */ /* 0x000fe20000004100 */
[----:B------:R-:W-:Y:S01]  /*38f0*/  SHF.R.U32.HI R6, RZ, 0x8, R6 ;  /* 0x00000008ff067819 */ /* 0x000fe20000011606 */
[----:B------:R-:W-:Y:S02]  /*3900*/  HADD2.F32 R30, -RZ, R30.H1_H1 ;  /* 0x3000001eff1e7230 */ /* 0x000fe40000004100 */
        /* <DEDUP_REMOVED lines=18> */
[C---:B------:R-:W-:Y:S01]  /*3a30*/  FFMA.FTZ R9, R29.reuse, R18, R36 ;  /* 0x000000121d097223 */ /* 0x040fe20000010024 */
[----:B------:R-:W-:Y:S01]  /*3a40*/  LOP3.LUT R4, R4, 0x64006400, RZ, 0xfc, !PT ;  /* 0x6400640004047812 */ /* 0x000fe200078efcff */
[----:B------:R-:W-:Y:S01]  /*3a50*/  FFMA.FTZ R29, R29, R28, R27 ;  /* 0x0000001c1d1d7223 */ /* 0x000fe2000001001b */
[----:B------:R-:W-:Y:S01]  /*3a60*/  LOP3.LUT R5, R5, 0x64006400, RZ, 0xfc, !PT ;  /* 0x6400640005057812 */ /* 0x000fe200078efcff */
[----:B------:R-:W-:Y:S01]  /*3a70*/  HADD2 R32, R19, -1032, -1032 ;  /* 0xe408e40813207430 */ /* 0x000fe20000000000 */
[----:B------:R-:W-:Y:S01]  /*3a80*/  LOP3.LUT R26, R26, 0x64006400, RZ, 0xfc, !PT ;  /* 0x640064001a1a7812 */ /* 0x000fe200078efcff */
[----:B------:R-:W-:Y:S02]  /*3a90*/  HADD2 R27, R4, -1032, -1032 ;  /* 0xe408e408041b7430 */ /* 0x000fe40000000000 */
[----:B0-----:R-:W-:-:S02]  /*3aa0*/  HADD2.F32 R18, -RZ, R12.H0_H0 ;  /* 0x2000000cff127230 */ /* 0x001fc40000004100 */
[----:B------:R-:W-:Y:S02]  /*3ab0*/  HADD2 R31, R5, -1032, -1032 ;  /* 0xe408e408051f7430 */ /* 0x000fe40000000000 */
[----:B------:R-:W-:Y:S02]  /*3ac0*/  HADD2.F32 R28, -RZ, R32.H0_H0 ;  /* 0x20000020ff1c7230 */ /* 0x000fe40000004100 */
[----:B------:R-:W-:Y:S02]  /*3ad0*/  HADD2 R5, R26, -1032, -1032 ;  /* 0xe408e4081a057430 */ /* 0x000fe40000000000 */
[----:B------:R-:W-:Y:S01]  /*3ae0*/  HADD2.F32 R26, -RZ, R27.H0_H0 ;  /* 0x2000001bff1a7230 */ /* 0x000fe20000004100 */
[----:B------:R-:W-:Y:S01]  /*3af0*/  LOP3.LUT R14, R14, 0xf000f0, RZ, 0xc0, !PT ;  /* 0x00f000f00e0e7812 */ /* 0x000fe200078ec0ff */
[----:B------:R-:W-:Y:S01]  /*3b00*/  HADD2.F32 R19, -RZ, R31.H0_H0 ;  /* 0x2000001fff137230 */ /* 0x000fe20000004100 */
[----:B------:R-:W-:Y:S01]  /*3b10*/  LOP3.LUT R15, R15, 0xf000f0, RZ, 0xc0, !PT ;  /* 0x00f000f00f0f7812 */ /* 0x000fe200078ec0ff */
[----:B------:R-:W-:-:S02]  /*3b20*/  HADD2.F32 R30, -RZ, R5.H0_H0 ;  /* 0x20000005ff1e7230 */ /* 0x000fc40000004100 */
[----:B------:R-:W-:Y:S01]  /*3b30*/  FFMA.FTZ R28, R18, R28, R17 ;  /* 0x0000001c121c7223 */ /* 0x000fe20000010011 */
[----:B------:R-:W-:Y:S02]  /*3b40*/  HADD2.F32 R12, -RZ, R12.H1_H1 ;  /* 0x3000000cff0c7230 */ /* 0x000fe40000004100 */
[----:B------:R-:W-:Y:S01]  /*3b50*/  FFMA.FTZ R26, R26, R18, R7 ;  /* 0x000000121a1a7223 */ /* 0x000fe20000010007 */
        /* <DEDUP_REMOVED lines=11> */
[-C--:B------:R-:W-:Y:S01]  /*3c10*/  HFMA2 R19, R14, R3.reuse.H1_H1, -72, -72 ;  /* 0xd480d4800e137431 */ /* 0x080fe20000060003 */
[----:B------:R-:W-:Y:S01]  /*3c20*/  LOP3.LUT R6, R6, 0x64006400, RZ, 0xfc, !PT ;  /* 0x6400640006067812 */ /* 0x000fe200078efcff */
[----:B------:R-:W-:Y:S01]  /*3c30*/  HFMA2 R26, R18, R3.H1_H1, -72, -72 ;  /* 0xd480d480121a7431 */ /* 0x000fe20000060003 */
[----:B------:R-:W-:Y:S01]  /*3c40*/  LOP3.LUT R16, R16, 0x64006400, RZ, 0xfc, !PT ;  /* 0x6400640010107812 */ /* 0x000fe200078efcff */
[----:B------:R-:W-:-:S02]  /*3c50*/  HADD2.F32 R4, -RZ, R13.H0_H0 ;  /* 0x2000000dff047230 */ /* 0x000fc40000004100 */
[C---:B------:R-:W-:Y:S01]  /*3c60*/  FFMA.FTZ R27, R12.reuse, R27, R28 ;  /* 0x0000001b0c1b7223 */ /* 0x040fe2000001001c */
[----:B------:R-:W-:Y:S02]  /*3c70*/  HADD2.F32 R15, -RZ, R5.H1_H1 ;  /* 0x30000005ff0f7230 */ /* 0x000fe40000004100 */
[-C--:B------:R-:W-:Y:S02]  /*3c80*/  HFMA2 R28, R6, R3.reuse.H1_H1, -72, -72 ;  /* 0xd480d480061c7431 */ /* 0x080fe40000060003 */
[----:B------:R-:W-:Y:S02]  /*3c90*/  HADD2.F32 R14, -RZ, R19.H0_H0 ;  /* 0x20000013ff0e7230 */ /* 0x000fe40000004100 */
[----:B------:R-:W-:Y:S02]  /*3ca0*/  HFMA2 R29, R16, R3.H1_H1, -72, -72 ;  /* 0xd480d480101d7431 */ /* 0x000fe40000060003 */
[----:B------:R-:W-:Y:S02]  /*3cb0*/  HADD2.F32 R5, -RZ, R26.H0_H0 ;  /* 0x2000001aff057230 */ /* 0x000fe40000004100 */
[----:B------:R-:W-:Y:S01]  /*3cc0*/  FFMA.FTZ R7, R12, R15, R7 ;  /* 0x0000000f0c077223 */ /* 0x000fe20000010007 */
[----:B------:R-:W-:-:S02]  /*3cd0*/  HADD2.F32 R13, -RZ, R13.H1_H1 ;  /* 0x3000000dff0d7230 */ /* 0x000fc40000004100 */
[----:B------:R-:W-:Y:S01]  /*3ce0*/  FFMA.FTZ R9, R14, R4, R9 ;  /* 0x000000040e097223 */ /* 0x000fe20000010009 */
[----:B------:R-:W-:Y:S02]  /*3cf0*/  HADD2.F32 R18, -RZ, R29.H0_H0 ;  /* 0x2000001dff127230 */ /* 0x000fe40000004100 */
[C---:B------:R-:W-:Y:S01]  /*3d00*/  FFMA.FTZ R14, R4.reuse, R5, R17 ;  /* 0x00000005040e7223 */ /* 0x040fe20000010011 */
[----:B------:R-:W-:Y:S02]  /*3d10*/  HADD2.F32 R5, -RZ, R28.H0_H0 ;  /* 0x2000001cff057230 */ /* 0x000fe40000004100 */
        /* <DEDUP_REMOVED lines=26> */
.L_x_4255:
        /* <DEDUP_REMOVED lines=8> */
[----:B------:R-:W-:Y:S02]  /*3f40*/  SHF.R.U32.HI R14, RZ, 0x8, R5 ;  /* 0x00000008ff0e7819 */ /* 0x000fe40000011605 */
[----:B------:R-:W-:Y:S02]  /*3f50*/  LOP3.LUT R9, R5, 0xf000f, RZ, 0xc0, !PT ;  /* 0x000f000f05097812 */ /* 0x000fe400078ec0ff */
[----:B------:R-:W-:Y:S02]  /*3f60*/  LOP3.LUT R5, R4, 0xf000f, RZ, 0xc0, !PT ;  /* 0x000f000f04057812 */ /* 0x000fe400078ec0ff */
[----:B------:R-:W-:Y:S02]  /*3f70*/  LOP3.LUT R26, R6, 0xf000f0, RZ, 0xc0, !PT ;  /* 0x00f000f0061a7812 */ /* 0x000fe400078ec0ff */
[----:B------:R-:W-:Y:S02]  /*3f80*/  SHF.R.U32.HI R16, RZ, 0x8, R6 ;  /* 0x00000008ff107819 */ /* 0x000fe40000011606 */
[----:B------:R-:W-:-:S02]  /*3f90*/  LOP3.LUT R18, R7, 0xf000f0, RZ, 0xc0, !PT ;  /* 0x00f000f007127812 */ /* 0x000fc400078ec0ff */
[----:B------:R-:W-:Y:S02]  /*3fa0*/  SHF.R.U32.HI R6, RZ, 0x8, R7 ;  /* 0x00000008ff067819 */ /* 0x000fe40000011607 */
[----:B------:R-:W-:Y:S02]  /*3fb0*/  LOP3.LUT R30, R7, 0xf000f, RZ, 0xc0, !PT ;  /* 0x000f000f071e7812 */ /* 0x000fe400078ec0ff */
[----:B------:R-:W-:Y:S01]  /*3fc0*/  LOP3.LUT R7, R29, 0x64006400, RZ, 0xfc, !PT ;  /* 0x640064001d077812 */ /* 0x000fe200078efcff */
[----:B------:R-:W-:Y:S01]  /*3fd0*/  HADD2.F32 R29, -RZ, R13.H1_H1 ;  /* 0x3000000dff1d7230 */ /* 0x000fe20000004100 */
[----:B------:R-:W-:Y:S02]  /*3fe0*/  LOP3.LUT R5, R5, 0x64006400, RZ, 0xfc, !PT ;  /* 0x6400640005057812 */ /* 0x000fe400078efcff */
[----:B------:R-:W-:Y:S01]  /*3ff0*/  LOP3.LUT R19, R4, 0xf000f0, RZ, 0xc0, !PT ;  /* 0x00f000f004137812 */ /* 0x000fe200078ec0ff */
[----:B------:R-:W-:Y:S01]  /*4000*/  HADD2 R34, R7, -1032, -1032 ;  /* 0xe408e40807227430 */ /* 0x000fe20000000000 */
[----:B------:R-:W-:Y:S01]  /*4010*/  SHF.R.U32.HI R15, RZ, 0x8, R4 ;  /* 0x00000008ff0f7819 */ /* 0x000fe20000011604 */
[----:B------:R-:W-:Y:S01]  /*4020*/  HADD2 R32, R5, -1032, -1032 ;  /* 0xe408e40805207430 */ /* 0x000fe20000000000 */
[----:B------:R-:W-:Y:S01]  /*4030*/  LOP3.LUT R9, R9, 0x64006400, RZ, 0xfc, !PT ;  /* 0x6400640009097812 */ /* 0x000fe200078efcff */
[----:B------:R-:W-:Y:S01]  /*4040*/  HADD2.F32 R4, -RZ, R12.H0_H0 ;  /* 0x2000000cff047230 */ /* 0x000fe20000004100 */
[----:B------:R-:W-:Y:S01]  /*4050*/  LOP3.LUT R30, R30, 0x64006400, RZ, 0xfc, !PT ;  /* 0x640064001e1e7812 */ /* 0x000fe200078efcff */
[----:B------:R-:W0:Y:S01]  /*4060*/  LDS.64 R12, [UR4+0x18] ;  /* 0x00001804ff0c7984 */ /* 0x000e220008000a00 */
[----:B------:R-:W-:-:S02]  /*4070*/  HADD2.F32 R7, -RZ, R34.H0_H0 ;  /* 0x20000022ff077230 */ /* 0x000fc40000004100 */
[----:B------:R-:W-:Y:S02]  /*4080*/  HADD2 R33, R9, -1032, -1032 ;  /* 0xe408e40809217430 */ /* 0x000fe40000000000 */
[----:B------:R-:W-:Y:S02]  /*4090*/  HADD2.F32 R5, -RZ, R32.H0_H0 ;  /* 0x20000020ff057230 */ /* 0x000fe40000004100 */
[----:B------:R-:W-:Y:S01]  /*40a0*/  HADD2 R30, R30, -1032, -1032 ;  /* 0xe408e4081e1e7430 */ /* 0x000fe20000000000 */
[----:B------:R-:W-:Y:S01]  /*40b0*/  LOP3.LUT R26, R26, 0x64006400, RZ, 0xfc, !PT ;  /* 0x640064001a1a7812 */ /* 0x000fe200078efcff */
[----:B------:R-:W-:Y:S01]  /*40c0*/  FFMA.FTZ R35, R4, R7, RZ ;  /* 0x0000000704237223 */ /* 0x000fe200000100ff */
[----:B------:R-:W-:Y:S02]  /*40d0*/  HADD2.F32 R7, -RZ, R34.H1_H1 ;  /* 0x30000022ff077230 */ /* 0x000fe40000004100 */
[----:B------:R-:W-:Y:S01]  /*40e0*/  FFMA.FTZ R36, R5, R4, RZ ;  /* 0x0000000405247223 */ /* 0x000fe200000100ff */
[----:B------:R-:W-:Y:S01]  /*40f0*/  LOP3.LUT R34, R17, 0x64006400, RZ, 0xfc, !PT ;  /* 0x6400640011227812 */ /* 0x000fe200078efcff */
[----:B------:R-:W-:Y:S01]  /*4100*/  HADD2.F32 R31, -RZ, R33.H0_H0 ;  /* 0x20000021ff1f7230 */ /* 0x000fe20000004100 */
[----:B------:R-:W-:Y:S01]  /*4110*/  LOP3.LUT R18, R18, 0x64006400, RZ, 0xfc, !PT ;  /* 0x6400640012127812 */ /* 0x000fe200078efcff */
[----:B------:R-:W-:Y:S01]  /*4120*/  HADD2.F32 R5, -RZ, R32.H1_H1 ;  /* 0x30000020ff057230 */ /* 0x000fe20000004100 */
[----:B------:R-:W-:Y:S01]  /*4130*/  LOP3.LUT R32, R19, 0x64006400, RZ, 0xfc, !PT ;  /* 0x6400640013207812 */ /* 0x000fe200078efcff */
[----:B------:R-:W-:-:S02]  /*4140*/  HADD2.F32 R9, -RZ, R30.H0_H0 ;  /* 0x2000001eff097230 */ /* 0x000fc40000004100 */
[-C--:B------:R-:W-:Y:S02]  /*4150*/  HFMA2 R34, R34, R3.reuse.H1_H1, -72, -72 ;  /* 0xd480d48022227431 */ /* 0x080fe40000060003 */
[----:B------:R-:W-:Y:S02]  /*4160*/  HADD2.F32 R33, -RZ, R33.H1_H1 ;  /* 0x30000021ff217230 */ /* 0x000fe40000004100 */
[C---:B------:R-:W-:Y:S01]  /*4170*/  FFMA.FTZ R31, R4.reuse, R31, RZ ;  /* 0x0000001f041f7223 */ /* 0x040fe200000100ff */
[-C--:B------:R-:W-:Y:S02]  /*4180*/  HFMA2 R32, R32, R3.reuse.H1_H1, -72, -72 ;  /* 0xd480d48020207431 */ /* 0x080fe40000060003 */
[----:B------:R-:W-:Y:S01]  /*4190*/  FFMA.FTZ R9, R4, R9, RZ ;  /* 0x0000000904097223 */ /* 0x000fe200000100ff */
[C---:B------:R-:W-:Y:S01]  /*41a0*/  FFMA.FTZ R38, R28.reuse, R7, R35 ;  /* 0x000000071c267223 */ /* 0x040fe20000010023 */
[----:B------:R-:W-:Y:S01]  /*41b0*/  FFMA.FTZ R4, R28, R33, R31 ;  /* 0x000000211c047223 */ /* 0x000fe2000001001f */
[----:B------:R-:W-:-:S02]  /*41c0*/  HFMA2 R19, R26, R3.H1_H1, -72, -72 ;  /* 0xd480d4801a137431 */ /* 0x000fc40000060003 */
[----:B------:R-:W-:Y:S02]  /*41d0*/  HADD2.F32 R7, -RZ, R34.H0_H0 ;  /* 0x20000022ff077230 */ /* 0x000fe40000004100 */
[----:B------:R-:W-:Y:S01]  /*41e0*/  FFMA.FTZ R36, R5, R28, R36 ;  /* 0x0000001c05247223 */ /* 0x000fe20000010024 */
[----:B------:R-:W-:Y:S02]  /*41f0*/  HFMA2 R31, R18, R3.H1_H1, -72, -72 ;  /* 0xd480d480121f7431 */ /* 0x000fe40000060003 */
        /* <DEDUP_REMOVED lines=12> */
[----:B------:R-:W-:Y:S01]  /*42c0*/  LOP3.LUT R19, R16, 0xf000f, RZ, 0xc0, !PT ;  /* 0x000f000f10137812 */ /* 0x000fe200078ec0ff */
[----:B------:R-:W-:Y:S01]  /*42d0*/  FFMA.FTZ R17, R4, R29, R5 ;  /* 0x0000001d04117223 */ /* 0x000fe20000010005 */
[----:B------:R-:W-:Y:S01]  /*42e0*/  FFMA.FTZ R7, R29, R18, R26 ;  /* 0x000000121d077223 */ /* 0x000fe2000001001a */
[----:B------:R-:W-:Y:S01]  /*42f0*/  LOP3.LUT R4, R15, 0xf000f, RZ, 0xc0, !PT ;  /* 0x000f000f0f047812 */ /* 0x000fe200078ec0ff */
[----:B------:R-:W-:Y:S01]  /*4300*/  HADD2.F32 R32, -RZ, R31.H1_H1 ;  /* 0x3000001fff207230 */ /* 0x000fe20000004100 */
[----:B------:R-:W-:Y:S01]  /*4310*/  LOP3.LUT R5, R14, 0xf000f, RZ, 0xc0, !PT ;  /* 0x000f000f0e057812 */ /* 0x000fe200078ec0ff */
[----:B------:R-:W-:Y:S01]  /*4320*/  FFMA.FTZ R9, R29, R28, R9 ;  /* 0x0000001c1d097223 */ /* 0x000fe20000010009 */
[----:B------:R-:W-:Y:S01]  /*4330*/  LOP3.LUT R26, R6, 0xf000f, RZ, 0xc0, !PT ;  /* 0x000f000f061a7812 */ /* 0x000fe200078ec0ff */
[--C-:B0-----:R-:W-:Y:S01]  /*4340*/  HADD2.F32 R18, -RZ, R12.reuse.H0_H0 ;  /* 0x2000000cff127230 */ /* 0x101fe20000004100 */
[----:B------:R-:W-:Y:S01]  /*4350*/  LOP3.LUT R19, R19, 0x64006400, RZ, 0xfc, !PT ;  /* 0x6400640013137812 */ /* 0x000fe200078efcff */
[----:B------:R-:W-:Y:S01]  /*4360*/  FFMA.FTZ R29, R29, R32, R27 ;  /* 0x000000201d1d7223 */ /* 0x000fe2000001001b */
        /* <DEDUP_REMOVED lines=16> */
[----:B------:R-:W-:Y:S01]  /*4470*/  FFMA.FTZ R26, R26, R18, R17 ;  /* 0x000000121a1a7223 */ /* 0x000fe20000010011 */
[----:B------:R-:W-:Y:S01]  /*4480*/  FFMA.FTZ R27, R18, R19, R7 ;  /* 0x00000013121b7223 */ /* 0x000fe20000010007 */
[----:B------:R-:W-:-:S02]  /*4490*/  HADD2.F32 R17, -RZ, R31.H1_H1 ;  /* 0x3000001fff117230 */ /* 0x000fc40000004100 */
        /* <DEDUP_REMOVED lines=51> */
.L_x_4256:
[----:B------:R-:W-:Y:S01]  /*47d0*/  IADD3 R8, PT, PT, R8, 0x20, RZ ;  /* 0x0000002008087810 */ /* 0x000fe20007ffe0ff */
[----:B------:R-:W-:Y:S01]  /*47e0*/  UIADD3 UR4, UPT, UPT, UR4, 0x40, URZ ;  /* 0x0000004004047890 */ /* 0x000fe2000fffe0ff */
[----:B------:R-:W-:Y:S02]  /*47f0*/  IMAD.WIDE R26, R2, 0x4, R10 ;  /* 0x00000004021a7825 */ /* 0x000fe400078e020a */
[----:B------:R-:W-:-:S13]  /*4800*/  ISETP.GE.AND P0, PT, R8, R23, PT ;  /* 0x000000170800720c */ /* 0x000fda0003f06270 */
[----:B------:R-:W-:Y:S05]  /*4810*/  @!P0 BRA `(.L_x_4257) ;  /* 0xffffffd800cc8947 */ /* 0x000fea000383ffff */
.L_x_4252:
        /* <DEDUP_REMOVED lines=16> */
.L_x_4261:
[----:B------:R-:W0:Y:S02]  /*4920*/  LDS R2, [R0] ;  /* 0x0000000000027984 */ /* 0x000e240000000800 */
[----:B0-----:R-:W-:-:S05]  /*4930*/  HFMA2 R3, R2, 1, 1, R25 ;  /* 0x3c003c0002037831 */ /* 0x001fca0000000019 */
[----:B------:R-:W0:Y:S02]  /*4940*/  ATOMS.CAST.SPIN P0, [R0], R2, R3 ;  /* 0x000000020000758d */ /* 0x000e240001800003 */
[----:B0-----:R-:W-:Y:S05]  /*4950*/  @!P0 BRA `(.L_x_4261) ;  /* 0xfffffffc00f08947 */ /* 0x001fea000383ffff */
[----:B------:R-:W-:Y:S05]  /*4960*/  BRA `(.L_x_4259) ;  /* 0x00000000000c7947 */ /* 0x000fea0003800000 */
.L_x_4260:
[----:B------:R-:W2:Y:S02]  /*4970*/  LD.E R0, desc[UR6][R4.64] ;  /* 0x0000000604007980 */ /* 0x000ea4000c101900 */
[----:B--2---:R-:W-:-:S05]  /*4980*/  IADD3 R3, PT, PT, R25, R0, RZ ;  /* 0x0000000019037210 */ /* 0x004fca0007ffe0ff */
[----:B------:R0:W-:Y:S02]  /*4990*/  ST.E desc[UR6][R4.64], R3 ;  /* 0x0000000304007985 */ /* 0x0001e4000c101906 */
.L_x_4259:
[----:B------:R-:W-:Y:S05]  /*49a0*/  BSYNC.RECONVERGENT B0 ;  /* 0x0000000000007941 */ /* 0x000fea0003800200 */
.L_x_4258:
[----:B------:R1:W-:Y:S02]  /*49b0*/  ATOM.E.ADD.F16x2.RN.STRONG.GPU P0, RZ, desc[UR6][R4.64+0x4], R24 ;  /* 0x8000041804ff79a2 */ /* 0x0003e4000c10e106 */
[----:B-1----:R-:W-:Y:S05]  /*49c0*/  @P0 EXIT ;  /* 0x000000000000094d */ /* 0x002fea0003800000 */
[----:B------:R-:W1:Y:S02]  /*49d0*/  QSPC.E.S P0, RZ, [R4+0x4] ;  /* 0x0000040004ff73aa */ /* 0x000e640000000500 */
[----:B-1----:R-:W-:Y:S05]  /*49e0*/  @!P0 BRA `(.L_x_4262) ;  /* 0x00000000001c8947 */ /* 0x002fea0003800000 */
[----:B------:R-:W-:-:S04]  /*49f0*/  MOV R2, R4 ;  /* 0x0000000400027202 */ /* 0x000fc80000000f00 */
[----:B------:R-:W-:-:S07]  /*4a00*/  MOV R0, R2 ;  /* 0x0000000200007202 */ /* 0x000fce0000000f00 */
.L_x_4263:
[----:B------:R-:W0:Y:S02]  /*4a10*/  LDS R2, [R0+0x4] ;  /* 0x0000040000027984 */ /* 0x000e240000000800 */
[----:B0-----:R-:W-:-:S05]  /*4a20*/  HADD2 R3, R2, R24 ;  /* 0x0000001802037230 */ /* 0x001fca0000000000 */
[----:B------:R-:W0:Y:S02]  /*4a30*/  ATOMS.CAST.SPIN P0, [R0+0x4], R2, R3 ;  /* 0x000004020000758d */ /* 0x000e240001800003 */
[----:B0-----:R-:W-:Y:S05]  /*4a40*/  @!P0 BRA `(.L_x_4263) ;  /* 0xfffffffc00f08947 */ /* 0x001fea000383ffff */
[----:B------:R-:W-:Y:S05]  /*4a50*/  EXIT ;  /* 0x000000000000794d */ /* 0x000fea0003800000 */
.L_x_4262:
[----:B------:R-:W0:Y:S02]  /*4a60*/  LD.E R0, desc[UR6][R4.64+0x4] ;  /* 0x0000040604007980 */ /* 0x000e24000c101900 */
[----:B0-----:R-:W-:-:S05]  /*4a70*/  IADD3 R3, PT, PT, R24, R0, RZ ;  /* 0x0000000018037210 */ /* 0x001fca0007ffe0ff */
[----:B------:R-:W-:Y:S01]  /*4a80*/  ST.E desc[UR6][R4.64+0x4], R3 ;  /* 0x0000040304007985 */ /* 0x000fe2000c101906 */
[----:B------:R-:W-:Y:S05]  /*4a90*/  EXIT ;  /* 0x000000000000794d */ /* 0x000fea0003800000 */
.L_x_4264:
        /* <DEDUP_REMOVED lines=14> */
.L_x_4549:


//--------------------- .text._Z23gemm_half_q_half_kernelILi1ELi10ELb0ELb0ELi32EEvPK6__halfPKjS4_S2_PS0_iiiiPKtS7_iiiiiibS2_i --------------------------
	.section	.text._Z23gemm_half_q_half_kernelILi1ELi10ELb0ELb0ELi32EEvPK6__halfPKjS4_S2_PS0_iiiiPKtS7_iiiiiibS2_i,"ax",@progbits
	.align	128
        .global         _Z23gemm_half_q_half_kernelILi1ELi10ELb0ELb0ELi32EEvPK6__halfPKjS4_S2_PS0_iiiiPKtS7_iiiiiibS2_i
        .type           _Z23gemm_half_q_half_kernelILi1ELi10ELb0ELb0ELi32EEvPK6__halfPKjS4_S2_PS0_iiiiPKtS7_iiiiiibS2_i,@function
        .size           _Z23gemm_half_q_half_kernelILi1ELi10ELb0ELb0ELi32EEvPK6__halfPKjS4_S2_PS0_iiiiPKtS7_iiiiiibS2_i,(.L_x_4550 - _Z23gemm_half_q_half_kernelILi1ELi10ELb0ELb0ELi32EEvPK6__halfPKjS4_S2_PS0_iiiiPKtS7_iiiiiibS2_i)
        .other          _Z23gemm_half_q_half_kernelILi1ELi10ELb0ELb0ELi32EEvPK6__halfPKjS4_S2_PS0_iiiiPKtS7_iiiiiibS2_i,@"STO_CUDA_ENTRY STV_DEFAULT"
_Z23gemm_half_q_half_kernelILi1ELi10ELb0ELb0ELi32EEvPK6__halfPKjS4_S2_PS0_iiiiPKtS7_iiiiiibS2_i:
.text._Z23gemm_half_q_half_kernelILi1ELi10ELb0ELb0ELi32EEvPK6__halfPKjS4_S2_PS0_iiiiPKtS7_iiiiiibS2_i:
        /* <DEDUP_REMOVED lines=35> */
.L_x_4266:
[----:B------:R-:W-:Y:S05]  /*0230*/  BSYNC.RECONVERGENT B0 ;  /* 0x0000000000007941 */ /* 0x000fea0003800200 */
.L_x_4265:
[----:B------:R-:W1:Y:S01]  /*0240*/  LDCU UR4, c[0x0][0x3ac] ;  /* 0x00007580ff0477ac */ /* 0x000e620008000800 */
[----:B0-----:R-:W-:-:S04]  /*0250*/  LEA R0, R6, R7, 0x5 ;  /* 0x0000000706007211 */ /* 0x001fc800078e28ff */
[----:B------:R-:W-:Y:S02]  /*0260*/  SHF.L.U32 R0, R0, 0x2, RZ ;  /* 0x0000000200007819 */ /* 0x000fe400000006ff */
[----:B-1----:R-:W-:-:S04]  /*0270*/  MOV R11, UR4 ;  /* 0x00000004000b7c02 */ /* 0x002fc80008000f00 */
[----:B------:R-:W-:-:S13]  /*0280*/  ISETP.GE.AND P0, PT, R0, R11, PT ;  /* 0x0000000b0000720c */ /* 0x000fda0003f06270 */
[----:B------:R-:W-:Y:S05]  /*0290*/  @P0 EXIT ;  /* 0x000000000000094d */ /* 0x000fea0003800000 */
[----:B------:R-:W0:Y:S01]  /*02a0*/  LDC.U8 R4, c[0x0][0x3e0] ;  /* 0x0000f800ff047b82 */ /* 0x000e220000000000 */
        /* <DEDUP_REMOVED lines=22> */
.L_x_4268:
        /* <DEDUP_REMOVED lines=12> */
[----:B0-----:R-:W-:-:S05]  /*04d0*/  IMAD.WIDE.U32 R16, R13, 0x2, R16 ;  /* 0x000000020d107825 */ /* 0x001fca00078e0010 */
[----:B------:R-:W4:Y:S01]  /*04e0*/  LDG.E.U16.CONSTANT R13, desc[UR6][R16.64] ;  /* 0x00000006100d7981 */ /* 0x000f22000c1e9500 */
[----:B------:R-:W-:Y:S01]  /*04f0*/  UIADD3 UR4, UPT, UPT, UR4, 0x1, URZ ;  /* 0x0000000104047890 */ /* 0x000fe2000fffe0ff */
[----:B--2---:R-:W-:-:S04]  /*0500*/  SHF.R.U32.HI R20, RZ, R8, R15 ;  /* 0x00000008ff147219 */ /* 0x004fc8000001160f */
[--C-:B------:R-:W-:Y:S02]  /*0510*/  SHF.R.U32.HI R14, RZ, 0x8, R20.reuse ;  /* 0x00000008ff0e7819 */ /* 0x100fe40000011614 */
[----:B------:R-:W-:Y:S02]  /*0520*/  LOP3.LUT R22, R20, 0xf, RZ, 0xc0, !PT ;  /* 0x0000000f14167812 */ /* 0x000fe400078ec0ff */
[----:B------:R-:W-:Y:S02]  /*0530*/  SHF.R.U32.HI R23, RZ, 0x4, R20 ;  /* 0x00000004ff177819 */ /* 0x000fe40000011614 */
[----:B------:R-:W-:Y:S01]  /*0540*/  LOP3.LUT R14, R14, 0xf, RZ, 0xc0, !PT ;  /* 0x0000000f0e0e7812 */ /* 0x000fe200078ec0ff */
[----:B------:R-:W-:Y:S01]  /*0550*/  IMAD R25, R22, R22, R22 ;  /* 0x0000001616197224 */ /* 0x000fe200078e0216 */
[----:B------:R-:W-:Y:S02]  /*0560*/  SHF.R.U32.HI R20, RZ, 0xc, R20 ;  /* 0x0000000cff147819 */ /* 0x000fe40000011614 */
[----:B------:R-:W-:Y:S01]  /*0570*/  LOP3.LUT R23, R23, 0xf, RZ, 0xc0, !PT ;  /* 0x0000000f17177812 */ /* 0x000fe200078ec0ff */
[----:B------:R-:W-:Y:S01]  /*0580*/  IMAD R15, R14, R14, R14 ;  /* 0x0000000e0e0f7224 */ /* 0x000fe200078e020e */
[----:B------:R-:W-:-:S02]  /*0590*/  LOP3.LUT R20, R20, 0xf, RZ, 0xc0, !PT ;  /* 0x0000000f14147812 */ /* 0x000fc400078ec0ff */
[----:B------:R-:W-:Y:S01]  /*05a0*/  IADD3 R25, PT, PT, R22, 0x1, R25 ;  /* 0x0000000116197810 */ /* 0x000fe20007ffe019 */
[C---:B------:R-:W-:Y:S01]  /*05b0*/  IMAD R22, R23.reuse, R23, R23 ;  /* 0x0000001717167224 */ /* 0x040fe200078e0217 */
[----:B------:R-:W-:Y:S01]  /*05c0*/  IADD3 R14, PT, PT, R14, 0x1, R15 ;  /* 0x000000010e0e7810 */ /* 0x000fe20007ffe00f */
        /* <DEDUP_REMOVED lines=14> */
.L_x_4267:
[----:B------:R-:W1:Y:S01]  /*06b0*/  LDCU UR4, c[0x0][0x3c8] ;  /* 0x00007900ff0477ac */ /* 0x000e620008000800 */
[----:B0-----:R-:W-:Y:S01]  /*06c0*/  HFMA2 R4, -RZ, RZ, 0, 0 ;  /* 0x00000000ff047431 */ /* 0x001fe200000001ff */
[----:B-1----:R-:W-:-:S13]  /*06d0*/  ISETP.GT.AND P0, PT, R24, UR4, PT ;  /* 0x0000000418007c0c */ /* 0x002fda000bf04270 */
        /* <DEDUP_REMOVED lines=8> */
.L_x_4269:
        /* <DEDUP_REMOVED lines=11> */
.L_x_4270:
        /* <DEDUP_REMOVED lines=11> */
.L_x_4271:
        /* <DEDUP_REMOVED lines=11> */
.L_x_4272:
        /* <DEDUP_REMOVED lines=11> */
.L_x_4273:
        /* <DEDUP_REMOVED lines=11> */
[----:B------:R-:W-:-:S04]  /*0ad0*/  IADD3 R4, PT, PT, R6, R4, R5 ;  /* 0x0000000406047210 */ /* 0x000fc80007ffe005 */
[----:B------:R-:W-:Y:S01]  /*0ae0*/  IADD3 R4, PT, PT, R8, R4, R7 ;  /* 0x0000000408047210 */ /* 0x000fe20007ffe007 */
[----:B0-----:R-:W-:-:S04]  /*0af0*/  ULEA UR5, UR5, UR4, 0x18 ;  /* 0x0000000405057291 */ /* 0x001fc8000f8ec0ff */
[----:B------:R-:W-:Y:S01]  /*0b00*/  IMAD R5, R4, R11, RZ ;  /* 0x0000000b04057224 */ /* 0x000fe200078e02ff */
[----:B------:R-:W-:Y:S02]  /*0b10*/  SHF.R.S32.HI R4, RZ, 0x1f, R0 ;  /* 0x0000001fff047819 */ /* 0x000fe40000011400 */
[----:B------:R-:W-:Y:S02]  /*0b20*/  UMOV UR4, UR5 ;  /* 0x0000000500047c82 */ /* 0x000fe40008000000 */
[----:B------:R-:W-:-:S04]  /*0b30*/  IADD3 R0, P0, PT, R0, R5, RZ ;  /* 0x0000000500007210 */ /* 0x000fc80007f1e0ff */
[----:B------:R-:W-:Y:S02]  /*0b40*/  LEA.HI.X.SX32 R5, R5, R4, 0x1, P0 ;  /* 0x0000000405057211 */ /* 0x000fe400000f0eff */
[----:B------:R-:W-:Y:S02]  /*0b50*/  ISETP.GT.AND P0, PT, R3, R24, PT ;  /* 0x000000180300720c */ /* 0x000fe40003f04270 */
[----:B-1----:R-:W-:-:S04]  /*0b60*/  LEA R22, P2, R0, UR10, 0x2 ;  /* 0x0000000a00167c11 */ /* 0x002fc8000f8410ff */
[----:B------:R-:W-:-:S07]  /*0b70*/  LEA.HI.X R23, R0, UR11, R5, 0x2, P2 ;  /* 0x0000000b00177c11 */ /* 0x000fce00090f1405 */
[----:B------:R-:W-:Y:S05]  /*0b80*/  @!P0 BRA `(.L_x_4274) ;  /* 0x0000002400288947 */ /* 0x000fea0003800000 */
[----:B------:R-:W-:Y:S01]  /*0b90*/  ISETP.LE.AND P0, PT, R21, UR8, PT ;  /* 0x0000000815007c0c */ /* 0x000fe2000bf03270 */
[----:B------:R-:W-:-:S04]  /*0ba0*/  IMAD.WIDE R14, R11, 0x4, R22 ;  /* 0x000000040b0e7825 */ /* 0x000fc800078e0216 */
[----:B------:R-:W-:Y:S01]  /*0bb0*/  HFMA2 R0, -RZ, RZ, 0, 0.0625 ;  /* 0x00002c00ff007431 */ /* 0x000fe200000001ff */
[----:B------:R-:W-:-:S04]  /*0bc0*/  PRMT R20, R20, 0x5410, RZ ;  /* 0x0000541014147816 */ /* 0x000fc800000000ff */
[----:B------:R-:W-:Y:S01]  /*0bd0*/  PRMT R2, R2, 0x5410, R0 ;  /* 0x0000541002027816 */ /* 0x000fe20000000000 */
[----:B------:R-:W-:Y:S02]  /*0be0*/  IMAD.WIDE R8, R11, 0x4, R14 ;  /* 0x000000040b087825 */ /* 0x000fe400078e020e */
[----:B------:R-:W-:Y:S05]  /*0bf0*/  @P0 BRA `(.L_x_4275) ;  /* 0x00000008003c0947 */ /* 0x000fea0003800000 */
[----:B------:R-:W2:Y:S04]  /*0c00*/  LDG.E.128.CONSTANT R4, desc[UR6][R22.64] ;  /* 0x0000000616047981 */ /* 0x000ea8000c1e9d00 */
        /* <DEDUP_REMOVED lines=24> */
[----:B------:R-:W0:Y:S01]  /*0d90*/  LDS.64 R22, [UR5+0x8] ;  /* 0x00000805ff167984 */ /* 0x000e220008000a00 */
        /* <DEDUP_REMOVED lines=8> */
[----:B------:R-:W-:Y:S02]  /*0e20*/  HADD2.F32 R30, -RZ, R30.H1_H1 ;  /* 0x3000001eff1e7230 */ /* 0x000fe40000004100 */
[----:B------:R-:W-:Y:S01]  /*0e30*/  FFMA.FTZ R3, R0, R3, RZ ;  /* 0x0000000300037223 */ /* 0x000fe200000100ff */
[----:B------:R-:W-:Y:S02]  /*0e40*/  HADD2.F32 R32, -RZ, R32.H1_H1 ;  /* 0x30000020ff207230 */ /* 0x000fe40000004100 */
[----:B------:R-:W-:Y:S01]  /*0e50*/  FFMA.FTZ R0, R33, R24, R34 ;  /* 0x0000001821007223 */ /* 0x000fe20000010022 */
[----:B------:R-:W-:Y:S01]  /*0e60*/  LOP3.LUT R33, R4, 0x64006400, RZ, 0xfc, !PT ;  /* 0x6400640004217812 */ /* 0x000fe200078efcff */
[----:B------:R-:W-:Y:S01]  /*0e70*/  FFMA.FTZ R4, R24, R30, R7 ;  /* 0x0000001e18047223 */ /* 0x000fe20000010007 */
[----:B------:R-:W-:Y:S02]  /*0e80*/  LOP3.LUT R13, R13, 0x64006400, RZ, 0xfc, !PT ;  /* 0x640064000d0d7812 */ /* 0x000fe400078efcff */
[----:B------:R-:W-:Y:S01]  /*0e90*/  LOP3.LUT R35, R26, 0x64006400, RZ, 0xfc, !PT ;  /* 0x640064001a237812 */ /* 0x000fe200078efcff */
[----:B------:R-:W-:Y:S01]  /*0ea0*/  FFMA.FTZ R26, R24, R32, R5 ;  /* 0x00000020181a7223 */ /* 0x000fe20000010005 */
[----:B------:R-:W-:Y:S01]  /*0eb0*/  LOP3.LUT R27, R27, 0x64006400, RZ, 0xfc, !PT ;  /* 0x640064001b1b7812 */ /* 0x000fe200078efcff */
[----:B------:R-:W-:-:S02]  /*0ec0*/  HFMA2 R7, R33, R2.H1_H1, -72, -72 ;  /* 0xd480d48021077431 */ /* 0x000fc40000060002 */
[----:B------:R-:W-:Y:S02]  /*0ed0*/  HADD2.F32 R32, -RZ, R31.H1_H1 ;  /* 0x3000001fff207230 */ /* 0x000fe40000004100 */
[-C--:B------:R-:W-:Y:S01]  /*0ee0*/  HFMA2 R5, R13, R2.reuse.H1_H1, -72, -72 ;  /* 0xd480d4800d057431 */ /* 0x080fe20000060002 */
[----:B------:R-:W-:Y:S01]  /*0ef0*/  SHF.R.U32.HI R6, RZ, 0x8, R6 ;  /* 0x00000008ff067819 */ /* 0x000fe20000011606 */
[-C--:B------:R-:W-:Y:S02]  /*0f00*/  HFMA2 R13, R35, R2.reuse.H1_H1, -72, -72 ;  /* 0xd480d480230d7431 */ /* 0x080fe40000060002 */
[----:B------:R-:W-:Y:S02]  /*0f10*/  HADD2.F32 R30, -RZ, R7.H0_H0 ;  /* 0x20000007ff1e7230 */ /* 0x000fe40000004100 */
[----:B------:R-:W-:Y:S02]  /*0f20*/  HFMA2 R27, R27, R2.H1_H1, -72, -72 ;  /* 0xd480d4801b1b7431 */ /* 0x000fe40000060002 */
        /* <DEDUP_REMOVED lines=14> */
[----:B------:R-:W-:Y:S01]  /*1010*/  FFMA.FTZ R24, R5, R25, R0 ;  /* 0x0000001905187223 */ /* 0x000fe20000010000 */
        /* <DEDUP_REMOVED lines=25> */
[----:B------:R-:W-:Y:S02]  /*11b0*/  HADD2.F32 R4, -RZ, R7.H1_H1 ;  /* 0x30000007ff047230 */ /* 0x000fe40000004100 */
[C---:B------:R-:W-:Y:S01]  /*11c0*/  FFMA.FTZ R33, R5.reuse, R33, R26 ;  /* 0x0000002105217223 */ /* 0x040fe2000001001a */
[----:B------:R-:W-:Y:S01]  /*11d0*/  HADD2.F32 R7, -RZ, R13.H1_H1 ;  /* 0x3000000dff077230 */ /* 0x000fe20000004100 */
[----:B------:R-:W-:Y:S01]  /*11e0*/  LOP3.LUT R13, R20, 0x64006400, RZ, 0xfc, !PT ;  /* 0x64006400140d7812 */ /* 0x000fe200078efcff */
[----:B------:R-:W-:Y:S01]  /*11f0*/  FFMA.FTZ R25, R5, R30, R25 ;  /* 0x0000001e05197223 */ /* 0x000fe20000010019 */
[----:B------:R-:W-:Y:S01]  /*1200*/  LOP3.LUT R20, R6, 0xf000f0, RZ, 0xc0, !PT ;  /* 0x00f000f006147812 */ /* 0x000fe200078ec0ff */
[----:B------:R-:W-:-:S02]  /*1210*/  HADD2.F32 R24, -RZ, R27.H1_H1 ;  /* 0x3000001bff187230 */ /* 0x000fc40000004100 */
[----:B------:R-:W-:Y:S01]  /*1220*/  FFMA.FTZ R5, R4, R22, R31 ;  /* 0x0000001604057223 */ /* 0x000fe2000001001f */
[-C--:B------:R-:W-:Y:S01]  /*1230*/  HFMA2 R4, R13, R2.reuse.H1_H1, -72, -72 ;  /* 0xd480d4800d047431 */ /* 0x080fe20000060002 */
[----:B------:R-:W-:Y:S01]  /*1240*/  LOP3.LUT R13, R20, 0x64006400, RZ, 0xfc, !PT ;  /* 0x64006400140d7812 */ /* 0x000fe200078efcff */
[-C--:B------:R-:W-:Y:S02]  /*1250*/  HFMA2 R6, R19, R2.reuse.H1_H1, -72, -72 ;  /* 0xd480d48013067431 */ /* 0x080fe40000060002 */
[C---:B------:R-:W-:Y:S01]  /*1260*/  FFMA.FTZ R29, R22.reuse, R24, R29 ;  /* 0x00000018161d7223 */ /* 0x040fe2000001001d */
[----:B------:R-:W-:Y:S02]  /*1270*/  HADD2.F32 R0, -RZ, R23.H0_H0 ;  /* 0x20000017ff007230 */ /* 0x000fe40000004100 */
[----:B------:R-:W-:Y:S01]  /*1280*/  FFMA.FTZ R7, R22, R7, R33 ;  /* 0x0000000716077223 */ /* 0x000fe20000010021 */
[----:B------:R-:W-:Y:S02]  /*1290*/  HADD2.F32 R24, -RZ, R4.H0_H0 ;  /* 0x20000004ff187230 */ /* 0x000fe40000004100 */
[----:B------:R-:W-:Y:S01]  /*12a0*/  HFMA2 R13, R13, R2.H1_H1, -72, -72 ;  /* 0xd480d4800d0d7431 */ /* 0x000fe20000060002 */
[----:B------:R-:W-:Y:S01]  /*12b0*/  LOP3.LUT R19, R28, 0x64006400, RZ, 0xfc, !PT ;  /* 0x640064001c137812 */ /* 0x000fe200078efcff */
[----:B------:R-:W-:-:S02]  /*12c0*/  HADD2.F32 R20, -RZ, R6.H0_H0 ;  /* 0x20000006ff147230 */ /* 0x000fc40000004100 */
[----:B------:R-:W-:Y:S01]  /*12d0*/  FFMA.FTZ R24, R0, R24, R7 ;  /* 0x0000001800187223 */ /* 0x000fe20000010007 */
[----:B------:R-:W-:Y:S02]  /*12e0*/  HADD2.F32 R26, -RZ, R3.H1_H1 ;  /* 0x30000003ff1a7230 */ /* 0x000fe40000004100 */
[----:B------:R-:W-:Y:S02]  /*12f0*/  HFMA2 R3, R19, R2.H1_H1, -72, -72 ;  /* 0xd480d48013037431 */ /* 0x000fe40000060002 */
[----:B------:R-:W-:Y:S02]  /*1300*/  HADD2.F32 R7, -RZ, R13.H0_H0 ;  /* 0x2000000dff077230 */ /* 0x000fe40000004100 */
[----:B------:R-:W-:Y:S01]  /*1310*/  FFMA.FTZ R5, R20, R0, R5 ;  /* 0x0000000014057223 */ /* 0x000fe20000010005 */
[----:B------:R-:W-:Y:S02]  /*1320*/  HADD2.F32 R23, -RZ, R23.H1_H1 ;  /* 0x30000017ff177230 */ /* 0x000fe40000004100 */
[----:B------:R-:W-:Y:S01]  /*1330*/  FFMA.FTZ R25, R22, R26, R25 ;  /* 0x0000001a16197223 */ /* 0x000fe20000010019 */
[----:B------:R-:W-:-:S02]  /*1340*/  HADD2.F32 R20, -RZ, R13.H1_H1 ;  /* 0x3000000dff147230 */ /* 0x000fc40000004100 */
[C---:B------:R-:W-:Y:S01]  /*1350*/  FFMA.FTZ R7, R0.reuse, R7, R29 ;  /* 0x0000000700077223 */ /* 0x040fe2000001001d */
[--C-:B------:R-:W-:Y:S02]  /*1360*/  HADD2.F32 R22, -RZ, R3.reuse.H0_H0 ;  /* 0x20000003ff167230 */ /* 0x100fe40000004100 */
        /* <DEDUP_REMOVED lines=22> */
[----:B------:R-:W-:Y:S02]  /*14d0*/  HFMA2 R20, R0, 1, 1, RZ ;  /* 0x3c003c0000147831 */ /* 0x000fe400000000ff */
[----:B------:R-:W-:-:S07]  /*14e0*/  HADD2 R19, R6, RZ.H0_H0 ;  /* 0x200000ff06137230 */ /* 0x000fce0000000000 */
.L_x_4275:
[----:B------:R-:W-:Y:S05]  /*14f0*/  @P1 BRA `(.L_x_4276) ;  /* 0x00000008003c1947 */ /* 0x000fea0003800000 */
[----:B------:R-:W2:Y:S04]  /*1500*/  LDG.E.128.CONSTANT R4, desc[UR6][R14.64] ;  /* 0x000000060e047981 */ /* 0x000ea8000c1e9d00 */
[----:B------:R-:W0:Y:S02]  /*1510*/  LDS.64 R22, [UR5+0x10] ;  /* 0x00001005ff167984 */ /* 0x000e240008000a00 */
        /* <DEDUP_REMOVED lines=34> */
[----:B------:R-:W-:Y:S01]  /*1740*/  LOP3.LUT R13, R13, 0x64006400, RZ, 0xfc, !PT ;  /* 0x640064000d0d7812 */ /* 0x000fe200078efcff */
[----:B------:R-:W-:Y:S01]  /*1750*/  FFMA.FTZ R0, R33, R22, R34 ;  /* 0x0000001621007223 */ /* 0x000fe20000010022 */
[----:B------:R-:W-:Y:S01]  /*1760*/  HADD2.F32 R30, -RZ, R30.H1_H1 ;  /* 0x3000001eff1e7230 */ /* 0x000fe20000004100 */
[----:B------:R-:W-:Y:S02]  /*1770*/  LOP3.LUT R33, R4, 0x64006400, RZ, 0xfc, !PT ;  /* 0x6400640004217812 */ /* 0x000fe400078efcff */
        /* <DEDUP_REMOVED lines=15> */
[C---:B------:R-:W-:Y:S01]  /*1870*/  FFMA.FTZ R4, R29.reuse, R30, R4 ;  /* 0x0000001e1d047223 */ /* 0x040fe20000010004 */
[----:B------:R-:W-:Y:S01]  /*1880*/  HADD2.F32 R5, -RZ, R5.H1_H1 ;  /* 0x30000005ff057230 */ /* 0x000fe20000004100 */
[----:B------:R-:W-:Y:S01]  /*1890*/  SHF.R.U32.HI R6, RZ, 0x8, R6 ;  /* 0x00000008ff067819 */ /* 0x000fe20000011606 */
        /* <DEDUP_REMOVED lines=34> */
[----:B------:R-:W-:-:S02]  /*1ac0*/  HADD2.F32 R4, -RZ, R7.H1_H1 ;  /* 0x30000007ff047230 */ /* 0x000fc40000004100 */
[----:B------:R-:W-:Y:S01]  /*1ad0*/  FFMA.FTZ R29, R14, R22, R29 ;  /* 0x000000160e1d7223 */ /* 0x000fe2000001001d */
[----:B------:R-:W-:Y:S01]  /*1ae0*/  HADD2.F32 R7, -RZ, R13.H1_H1 ;  /* 0x3000000dff077230 */ /* 0x000fe20000004100 */
[----:B------:R-:W-:Y:S01]  /*1af0*/  LOP3.LUT R13, R24, 0x64006400, RZ, 0xfc, !PT ;  /* 0x64006400180d7812 */ /* 0x000fe200078efcff */
[C---:B------:R-:W-:Y:S01]  /*1b00*/  FFMA.FTZ R33, R5.reuse, R33, R26 ;  /* 0x0000002105217223 */ /* 0x040fe2000001001a */
[----:B------:R-:W-:Y:S01]  /*1b10*/  LOP3.LUT R22, R6, 0xf000f0, RZ, 0xc0, !PT ;  /* 0x00f000f006167812 */ /* 0x000fe200078ec0ff */
[----:B------:R-:W-:Y:S01]  /*1b20*/  FFMA.FTZ R23, R5, R30, R23 ;  /* 0x0000001e05177223 */ /* 0x000fe20000010017 */
[----:B------:R-:W-:Y:S01]  /*1b30*/  LOP3.LUT R28, R28, 0xf000f0, RZ, 0xc0, !PT ;  /* 0x00f000f01c1c7812 */ /* 0x000fe200078ec0ff */
[----:B------:R-:W-:Y:S01]  /*1b40*/  FFMA.FTZ R5, R4, R14, R31 ;  /* 0x0000000e04057223 */ /* 0x000fe2000001001f */
[-C--:B------:R-:W-:Y:S01]  /*1b50*/  HFMA2 R6, R13, R2.reuse.H1_H1, -72, -72 ;  /* 0xd480d4800d067431 */ /* 0x080fe20000060002 */
[----:B------:R-:W-:Y:S01]  /*1b60*/  LOP3.LUT R13, R22, 0x64006400, RZ, 0xfc, !PT ;  /* 0x64006400160d7812 */ /* 0x000fe200078efcff */
[----:B------:R-:W-:Y:S01]  /*1b70*/  HFMA2 R4, R25, R2.H1_H1, -72, -72 ;  /* 0xd480d48019047431 */ /* 0x000fe20000060002 */
[----:B------:R-:W-:Y:S01]  /*1b80*/  LOP3.LUT R25, R28, 0x64006400, RZ, 0xfc, !PT ;  /* 0x640064001c197812 */ /* 0x000fe200078efcff */
[----:B------:R-:W-:-:S02]  /*1b90*/  HADD2.F32 R26, -RZ, R3.H1_H1 ;  /* 0x30000003ff1a7230 */ /* 0x000fc40000004100 */
[C---:B------:R-:W-:Y:S01]  /*1ba0*/  FFMA.FTZ R7, R14.reuse, R7, R33 ;  /* 0x000000070e077223 */ /* 0x040fe20000010021 */
[----:B------:R-:W-:Y:S02]  /*1bb0*/  HADD2.F32 R22, -RZ, R6.H0_H0 ;  /* 0x20000006ff167230 */ /* 0x000fe40000004100 */
[-C--:B------:R-:W-:Y:S02]  /*1bc0*/  HFMA2 R13, R13, R2.reuse.H1_H1, -72, -72 ;  /* 0xd480d4800d0d7431 */ /* 0x080fe40000060002 */
[----:B------:R-:W-:Y:S02]  /*1bd0*/  HADD2.F32 R24, -RZ, R4.H0_H0 ;  /* 0x20000004ff187230 */ /* 0x000fe40000004100 */
[----:B------:R-:W-:Y:S02]  /*1be0*/  HFMA2 R3, R25, R2.H1_H1, -72, -72 ;  /* 0xd480d48019037431 */ /* 0x000fe40000060002 */
[----:B------:R-:W-:Y:S01]  /*1bf0*/  FFMA.FTZ R23, R14, R26, R23 ;  /* 0x0000001a0e177223 */ /* 0x000fe20000010017 */
[----:B------:R-:W-:Y:S01]  /*1c00*/  FFMA.FTZ R5, R22, R0, R5 ;  /* 0x0000000016057223 */ /* 0x000fe20000010005 */
[----:B------:R-:W-:-:S02]  /*1c10*/  HADD2.F32 R15, -RZ, R15.H1_H1 ;  /* 0x3000000fff0f7230 */ /* 0x000fc40000004100 */
[C---:B------:R-:W-:Y:S01]  /*1c20*/  FFMA.FTZ R24, R0.reuse, R24, R7 ;  /* 0x0000001800187223 */ /* 0x040fe20000010007 */
[----:B------:R-:W-:Y:S02]  /*1c30*/  HADD2.F32 R7, -RZ, R13.H0_H0 ;  /* 0x2000000dff077230 */ /* 0x000fe40000004100 */
        /* <DEDUP_REMOVED lines=27> */
.L_x_4276:
[----:B------:R-:W-:Y:S01]  /*1df0*/  IMAD.WIDE R22, R11, 0x4, R8 ;  /* 0x000000040b167825 */ /* 0x000fe200078e0208 */
[----:B------:R-:W-:Y:S06]  /*1e00*/  @P1 BRA `(.L_x_4277) ;  /* 0x00000008003c1947 */ /* 0x000fec0003800000 */
        /* <DEDUP_REMOVED lines=143> */
.L_x_4277:
        /* <DEDUP_REMOVED lines=29> */
[----:B------:R-:W-:Y:S01]  /*28d0*/  MOV R24, R12 ;  /* 0x0000000c00187202 */ /* 0x000fe20000000f00 */
[----:B------:R-:W-:-:S02]  /*28e0*/  HFMA2 R14, R9, R2.H1_H1, -72, -72 ;  /* 0xd480d480090e7431 */ /* 0x000fc40000060002 */
[----:B------:R-:W-:Y:S01]  /*28f0*/  HFMA2 R33, R35, R2.H1_H1, -72, -72 ;  /* 0xd480d48023217431 */ /* 0x000fe20000060002 */
[----:B------:R-:W-:Y:S06]  /*2900*/  @P1 BRA `(.L_x_4274) ;  /* 0x0000000400c81947 */ /* 0x000fec0003800000 */
        /* <DEDUP_REMOVED lines=21> */
[----:B------:R-:W-:Y:S01]  /*2a60*/  HADD2.F32 R6, -RZ, R6.H1_H1 ;  /* 0x30000006ff067230 */ /* 0x000fe20000004100 */
[----:B------:R-:W-:Y:S01]  /*2a70*/  LOP3.LUT R30, R30, 0xf000f, RZ, 0xc0, !PT ;  /* 0x000f000f1e1e7812 */ /* 0x000fe200078ec0ff */
[----:B------:R-:W-:Y:S01]  /*2a80*/  HADD2.F32 R12, -RZ, R12.H1_H1 ;  /* 0x3000000cff0c7230 */ /* 0x000fe20000004100 */
[----:B------:R-:W-:Y:S01]  /*2a90*/  LOP3.LUT R31, R31, 0x64006400, RZ, 0xfc, !PT ;  /* 0x640064001f1f7812 */ /* 0x000fe200078efcff */
[----:B------:R-:W-:Y:S01]  /*2aa0*/  HADD2.F32 R37, -RZ, R34.H1_H1 ;  /* 0x30000022ff257230 */ /* 0x000fe20000004100 */
[----:B------:R-:W-:Y:S01]  /*2ab0*/  LOP3.LUT R30, R30, 0x64006400, RZ, 0xfc, !PT ;  /* 0x640064001e1e7812 */ /* 0x000fe200078efcff */
[----:B------:R-:W-:-:S02]  /*2ac0*/  HADD2.F32 R34, -RZ, R25.H0_H0 ;  /* 0x20000019ff227230 */ /* 0x000fc40000004100 */
[--C-:B0-----:R-:W-:Y:S02]  /*2ad0*/  HADD2.F32 R0, -RZ, R8.reuse.H0_H0 ;  /* 0x20000008ff007230 */ /* 0x101fe40000004100 */
[----:B------:R-:W-:-:S03]  /*2ae0*/  HADD2.F32 R8, -RZ, R8.H1_H1 ;  /* 0x30000008ff087230 */ /* 0x000fc60000004100 */
[C---:B------:R-:W-:Y:S01]  /*2af0*/  FFMA.FTZ R35, R0.reuse, R35, RZ ;  /* 0x0000002300237223 */ /* 0x040fe200000100ff */
[----:B------:R-:W-:Y:S01]  /*2b00*/  FFMA.FTZ R36, R5, R0, RZ ;  /* 0x0000000005247223 */ /* 0x000fe200000100ff */
[C---:B------:R-:W-:Y:S01]  /*2b10*/  FFMA.FTZ R7, R0.reuse, R7, RZ ;  /* 0x0000000700077223 */ /* 0x040fe200000100ff */
[----:B------:R-:W-:Y:S01]  /*2b20*/  FFMA.FTZ R3, R0, R3, RZ ;  /* 0x0000000300037223 */ /* 0x000fe200000100ff */
[----:B------:R-:W-:Y:S02]  /*2b30*/  HADD2.F32 R0, -RZ, R4.H1_H1 ;  /* 0x30000004ff007230 */ /* 0x000fe40000004100 */
[----:B------:R-:W-:Y:S01]  /*2b40*/  FFMA.FTZ R37, R37, R8, R36 ;  /* 0x0000000825257223 */ /* 0x000fe20000010024 */
[----:B------:R-:W0:Y:S01]  /*2b50*/  LDS.64 R4, [UR5+0x38] ;  /* 0x00003805ff047984 */ /* 0x000e220008000a00 */
[C---:B------:R-:W-:Y:S01]  /*2b60*/  FFMA.FTZ R7, R8.reuse, R6, R7 ;  /* 0x0000000608077223 */ /* 0x040fe20000010007 */
[----:B------:R-:W-:Y:S01]  /*2b70*/  FFMA.FTZ R3, R8, R12, R3 ;  /* 0x0000000c08037223 */ /* 0x000fe20000010003 */
[----:B------:R-:W-:-:S02]  /*2b80*/  HADD2.F32 R6, -RZ, R9.H0_H0 ;  /* 0x20000009ff067230 */ /* 0x000fc40000004100 */
[----:B------:R-:W-:Y:S01]  /*2b90*/  FFMA.FTZ R35, R8, R0, R35 ;  /* 0x0000000008237223 */ /* 0x000fe20000010023 */
[----:B------:R-:W-:Y:S02]  /*2ba0*/  HADD2.F32 R12, -RZ, R26.H0_H0 ;  /* 0x2000001aff0c7230 */ /* 0x000fe40000004100 */
[--C-:B------:R-:W-:Y:S02]  /*2bb0*/  HADD2.F32 R0, -RZ, R28.reuse.H0_H0 ;  /* 0x2000001cff007230 */ /* 0x100fe40000004100 */
        /* <DEDUP_REMOVED lines=10> */
[----:B------:R-:W-:Y:S01]  /*2c60*/  FFMA.FTZ R0, R9, R27, R8 ;  /* 0x0000001b09007223 */ /* 0x000fe20000010008 */
[----:B------:R-:W-:Y:S02]  /*2c70*/  HADD2 R8, R32, -1032, -1032 ;  /* 0xe408e40820087430 */ /* 0x000fe40000000000 */
[----:B------:R-:W-:-:S02]  /*2c80*/  HADD2.F32 R27, -RZ, R25.H1_H1 ;  /* 0x30000019ff1b7230 */ /* 0x000fc40000004100 */
[----:B------:R-:W-:Y:S01]  /*2c90*/  FFMA.FTZ R3, R9, R35, R12 ;  /* 0x0000002309037223 */ /* 0x000fe2000001000c */
[----:B------:R-:W-:Y:S01]  /*2ca0*/  LOP3.LUT R12, R29, 0x64006400, RZ, 0xfc, !PT ;  /* 0x640064001d0c7812 */ /* 0x000fe200078efcff */
[--C-:B------:R-:W-:Y:S02]  /*2cb0*/  HADD2.F32 R25, -RZ, R8.reuse.H0_H0 ;  /* 0x20000008ff197230 */ /* 0x100fe40000004100 */
[----:B------:R-:W-:Y:S01]  /*2cc0*/  FFMA.FTZ R6, R9, R27, R6 ;  /* 0x0000001b09067223 */ /* 0x000fe20000010006 */
[----:B------:R-:W-:Y:S02]  /*2cd0*/  HADD2 R9, R31, -1032, -1032 ;  /* 0xe408e4081f097430 */ /* 0x000fe40000000000 */
[----:B------:R-:W-:Y:S02]  /*2ce0*/  HADD2.F32 R28, -RZ, R8.H1_H1 ;  /* 0x30000008ff1c7230 */ /* 0x000fe40000004100 */
[----:B------:R-:W-:Y:S02]  /*2cf0*/  HADD2 R12, R12, -1032, -1032 ;  /* 0xe408e4080c0c7430 */ /* 0x000fe40000000000 */
[----:B------:R-:W-:-:S03]  /*2d00*/  HADD2.F32 R27, -RZ, R9.H0_H0 ;  /* 0x20000009ff1b7230 */ /* 0x000fc60000004100 */
[----:B------:R-:W-:Y:S02]  /*2d10*/  HADD2.F32 R29, -RZ, R12.H0_H0 ;  /* 0x2000000cff1d7230 */ /* 0x000fe40000004100 */
[----:B------:R-:W-:Y:S02]  /*2d20*/  HADD2.F32 R9, -RZ, R9.H1_H1 ;  /* 0x30000009ff097230 */ /* 0x000fe40000004100 */
[--C-:B0-----:R-:W-:Y:S02]  /*2d30*/  HADD2.F32 R7, -RZ, R4.reuse.H0_H0 ;  /* 0x20000004ff077230 */ /* 0x101fe40000004100 */
[----:B------:R-:W-:Y:S02]  /*2d40*/  HADD2.F32 R8, -RZ, R4.H1_H1 ;  /* 0x30000004ff087230 */ /* 0x000fe40000004100 */
[----:B------:R-:W-:Y:S02]  /*2d50*/  HADD2.F32 R4, -RZ, R5.H0_H0 ;  /* 0x20000005ff047230 */ /* 0x000fe40000004100 */
[----:B------:R-:W-:Y:S01]  /*2d60*/  FFMA.FTZ R25, R25, R7, R26 ;  /* 0x0000000719197223 */ /* 0x000fe2000001001a */
[----:B------:R-:W-:-:S02]  /*2d70*/  HADD2 R26, R30, -1032, -1032 ;  /* 0xe408e4081e1a7430 */ /* 0x000fc40000000000 */
[C---:B------:R-:W-:Y:S01]  /*2d80*/  FFMA.FTZ R27, R7.reuse, R27, R0 ;  /* 0x0000001b071b7223 */ /* 0x040fe20000010000 */
        /* <DEDUP_REMOVED lines=15> */
[----:B------:R-:W-:-:S02]  /*2e80*/  HADD2.F32 R3, -RZ, R13.H0_H0 ;  /* 0x2000000dff037230 */ /* 0x000fc40000004100 */
[----:B------:R-:W-:Y:S01]  /*2e90*/  FFMA.FTZ R7, R8, R7, R30 ;  /* 0x0000000708077223 */ /* 0x000fe2000001001e */
[----:B------:R-:W-:Y:S02]  /*2ea0*/  HADD2.F32 R0, -RZ, R15.H1_H1 ;  /* 0x3000000fff007230 */ /* 0x000fe40000004100 */
        /* <DEDUP_REMOVED lines=24> */
.L_x_4274:
[----:B------:R-:W0:Y:S02]  /*3030*/  LDCU UR5, c[0x0][0x3dc] ;  /* 0x00007b80ff0577ac */ /* 0x000e240008000800 */
[----:B0-----:R-:W-:-:S04]  /*3040*/  VIMNMX R3, PT, PT, R10, UR5, PT ;  /* 0x000000050a037c48 */ /* 0x001fc8000bfe0100 */
[----:B------:R-:W-:-:S13]  /*3050*/  ISETP.GT.AND P0, PT, R3, R24, PT ;  /* 0x000000180300720c */ /* 0x000fda0003f04270 */
[----:B------:R-:W-:Y:S05]  /*3060*/  @!P0 BRA `(.L_x_4278) ;  /* 0x0000000800848947 */ /* 0x000fea0003800000 */
[----:B------:R-:W-:Y:S01]  /*3070*/  VIMNMX.U32 R3, PT, PT, R10, UR5, PT ;  /* 0x000000050a037c48 */ /* 0x000fe2000bfe0000 */
[----:B------:R-:W-:-:S12]  /*3080*/  UIADD3 UR4, UPT, UPT, UR4, 0x10, URZ ;  /* 0x0000001004047890 */ /* 0x000fd8000fffe0ff */
.L_x_4280:
[----:B------:R-:W0:Y:S02]  /*3090*/  LDC R21, c[0x0][0x3a8] ;  /* 0x0000ea00ff157b82 */ /* 0x000e240000000800 */
[----:B0-----:R-:W-:-:S13]  /*30a0*/  ISETP.LE.AND P0, PT, R21, UR8, PT ;  /* 0x0000000815007c0c */ /* 0x001fda000bf03270 */
[----:B------:R-:W-:Y:S05]  /*30b0*/  @P0 BRA `(.L_x_4279) ;  /* 0x0000000800580947 */ /* 0x000fea0003800000 */
[----:B------:R-:W2:Y:S01]  /*30c0*/  LDG.E.128.CONSTANT R4, desc[UR6][R22.64] ;  /* 0x0000000616047981 */ /* 0x000ea2000c1e9d00 */
[----:B------:R-:W-:Y:S01]  /*30d0*/  MOV R0, 0x3400 ;  /* 0x0000340000007802 */ /* 0x000fe20000000f00 */
[----:B------:R-:W-:Y:S01]  /*30e0*/  HFMA2 R12, -RZ, RZ, 0, 0.0625 ;  /* 0x00002c00ff0c7431 */ /* 0x000fe200000001ff */
[----:B------:R-:W-:Y:S01]  /*30f0*/  MOV R13, 0x2400 ;  /* 0x00002400000d7802 */ /* 0x000fe20000000f00 */
[----:B------:R-:W0:Y:S01]  /*3100*/  LDS.128 R8, [UR4+-0x10] ;  /* 0xfffff004ff087984 */ /* 0x000e220008000c00 */
[----:B------:R-:W-:Y:S02]  /*3110*/  PRMT R2, R2, 0x5410, R0 ;  /* 0x0000541002027816 */ /* 0x000fe40000000000 */
[----:B------:R-:W-:Y:S02]  /*3120*/  PRMT R0, R13, 0x5410, R12 ;  /* 0x000054100d007816 */ /* 0x000fe4000000000c */
[----:B------:R-:W-:Y:S02]  /*3130*/  PRMT R18, R18, 0x5410, R17 ;  /* 0x0000541012127816 */ /* 0x000fe40000000011 */
[----:B------:R-:W-:-:S02]  /*3140*/  PRMT R16, R16, 0x5410, R2 ;  /* 0x0000541010107816 */ /* 0x000fc40000000002 */
[C---:B--2---:R-:W-:Y:S02]  /*3150*/  LOP3.LUT R13, R4.reuse, 0xc000c, RZ, 0xc0, !PT ;  /* 0x000c000c040d7812 */ /* 0x044fe400078ec0ff */
[----:B------:R-:W-:Y:S02]  /*3160*/  LOP3.LUT R12, R4, 0x30003, RZ, 0xc0, !PT ;  /* 0x00030003040c7812 */ /* 0x000fe400078ec0ff */
[----:B------:R-:W-:Y:S02]  /*3170*/  LOP3.LUT R14, R5, 0x30003, RZ, 0xc0, !PT ;  /* 0x00030003050e7812 */ /* 0x000fe400078ec0ff */
[----:B------:R-:W-:Y:S02]  /*3180*/  LOP3.LUT R15, R13, 0x64006400, RZ, 0xfc, !PT ;  /* 0x640064000d0f7812 */ /* 0x000fe400078efcff */
[----:B------:R-:W-:Y:S02]  /*3190*/  LOP3.LUT R12, R12, 0x64006400, RZ, 0xfc, !PT ;  /* 0x640064000c0c7812 */ /* 0x000fe400078efcff */
[----:B------:R-:W-:Y:S01]  /*31a0*/  LOP3.LUT R14, R14, 0x64006400, RZ, 0xfc, !PT ;  /* 0x640064000e0e7812 */ /* 0x000fe200078efcff */
[----:B------:R-:W-:Y:S01]  /*31b0*/  HFMA2 R32, R15, R2.H1_H1, -258, -258 ;  /* 0xdc08dc080f207431 */ /* 0x000fe20000060002 */
[----:B------:R-:W-:Y:S01]  /*31c0*/  LOP3.LUT R25, R5, 0xc000c, RZ, 0xc0, !PT ;  /* 0x000c000c05197812 */ /* 0x000fe200078ec0ff */
[----:B------:R-:W-:Y:S01]  /*31d0*/  HADD2 R15, R12, -1026, -1026 ;  /* 0xe402e4020c0f7430 */ /* 0x000fe20000000000 */
[C---:B------:R-:W-:Y:S01]  /*31e0*/  LOP3.LUT R26, R6.reuse, 0x30003, RZ, 0xc0, !PT ;  /* 0x00030003061a7812 */ /* 0x040fe200078ec0ff */
[----:B------:R-:W-:Y:S01]  /*31f0*/  HADD2 R31, R14, -1026, -1026 ;  /* 0xe402e4020e1f7430 */ /* 0x000fe20000000000 */
[----:B------:R-:W-:Y:S01]  /*3200*/  LOP3.LUT R27, R6, 0xc000c, RZ, 0xc0, !PT ;  /* 0x000c000c061b7812 */ /* 0x000fe200078ec0ff */
[-C--:B0-----:R-:W-:Y:S01]  /*3210*/  HFMA2 R14, R15, R8.reuse, RZ ;  /* 0x000000080f0e7231 */ /* 0x081fe200000000ff */
[----:B------:R-:W-:Y:S01]  /*3220*/  LOP3.LUT R28, R7, 0x30003, RZ, 0xc0, !PT ;  /* 0x00030003071c7812 */ /* 0x000fe200078ec0ff */
[----:B------:R-:W-:Y:S01]  /*3230*/  HFMA2 R31, R31, R8, RZ.H0_H0 ;  /* 0x000000081f1f7231 */ /* 0x000fe200000400ff */
[----:B------:R-:W-:Y:S01]  /*3240*/  LOP3.LUT R25, R25, 0x64006400, RZ, 0xfc, !PT ;  /* 0x6400640019197812 */ /* 0x000fe200078efcff */
[----:B------:R-:W-:Y:S01]  /*3250*/  HFMA2 R32, R32, R9, R14 ;  /* 0x0000000920207231 */ /* 0x000fe2000000000e */
[----:B------:R-:W-:-:S02]  /*3260*/  LOP3.LUT R26, R26, 0x64006400, RZ, 0xfc, !PT ;  /* 0x640064001a1a7812 */ /* 0x000fc400078efcff */
[----:B------:R-:W-:Y:S01]  /*3270*/  LOP3.LUT R13, R27, 0x64006400, RZ, 0xfc, !PT ;  /* 0x640064001b0d7812 */ /* 0x000fe200078efcff */
[-C--:B------:R-:W-:Y:S01]  /*3280*/  HFMA2 R12, R25, R2.reuse.H1_H1, -258, -258 ;  /* 0xdc08dc08190c7431 */ /* 0x080fe20000060002 */
[----:B------:R-:W-:Y:S01]  /*3290*/  LOP3.LUT R28, R28, 0x64006400, RZ, 0xfc, !PT ;  /* 0x640064001c1c7812 */ /* 0x000fe200078efcff */
[----:B------:R-:W-:Y:S01]  /*32a0*/  HADD2 R29, R26, -1026, -1026 ;  /* 0xe402e4021a1d7430 */ /* 0x000fe20000000000 */
[C---:B------:R-:W-:Y:S01]  /*32b0*/  LOP3.LUT R26, R7.reuse, 0x300030, RZ, 0xc0, !PT ;  /* 0x00300030071a7812 */ /* 0x040fe200078ec0ff */
[----:B------:R-:W-:Y:S01]  /*32c0*/  HFMA2 R14, R13, R2.H1_H1, -258, -258 ;  /* 0xdc08dc080d0e7431 */ /* 0x000fe20000060002 */
[----:B------:R-:W-:Y:S01]  /*32d0*/  LOP3.LUT R13, R7, 0xc000c, RZ, 0xc0, !PT ;  /* 0x000c000c070d7812 */ /* 0x000fe200078ec0ff */
[----:B------:R-:W-:Y:S02]  /*32e0*/  HADD2 R25, R28, -1026, -1026 ;  /* 0xe402e4021c197430 */ /* 0x000fe40000000000 */
[----:B------:R-:W-:Y:S02]  /*32f0*/  HFMA2 R29, R29, R8, RZ ;  /* 0x000000081d1d7231 */ /* 0x000fe400000000ff */
[----:B------:R-:W-:-:S02]  /*3300*/  HFMA2 R31, R12, R9, R31 ;  /* 0x000000090c1f7231 */ /* 0x000fc4000000001f */
[----:B------:R-:W-:Y:S01]  /*3310*/  HFMA2 R8, R25, R8, RZ.H0_H0 ;  /* 0x0000000819087231 */ /* 0x000fe200000400ff */
[----:B------:R-:W-:Y:S01]  /*3320*/  LOP3.LUT R12, R4, 0x300030, RZ, 0xc0, !PT ;  /* 0x00300030040c7812 */ /* 0x000fe200078ec0ff */
[-C--:B------:R-:W-:Y:S01]  /*3330*/  HFMA2 R29, R14, R9.reuse, R29 ;  /* 0x000000090e1d7231 */ /* 0x080fe2000000001d */
[----:B------:R-:W-:Y:S02]  /*3340*/  LOP3.LUT R25, R13, 0x64006400, RZ, 0xfc, !PT ;  /* 0x640064000d197812 */ /* 0x000fe400078efcff */
[----:B------:R-:W-:Y:S02]  /*3350*/  LOP3.LUT R13, R12, 0x64006400, RZ, 0xfc, !PT ;  /* 0x640064000c0d7812 */ /* 0x000fe400078efcff */
[----:B------:R-:W-:Y:S01]  /*3360*/  LOP3.LUT R14, R5, 0x300030, RZ, 0xc0, !PT ;  /* 0x00300030050e7812 */ /* 0x000fe200078ec0ff */
[----:B------:R-:W-:Y:S01]  /*3370*/  HFMA2 R33, R25, R2.H1_H1, -258, -258 ;  /* 0xdc08dc0819217431 */ /* 0x000fe20000060002 */
[----:B------:R-:W-:Y:S01]  /*3380*/  LOP3.LUT R12, R6, 0x300030, RZ, 0xc0, !PT ;  /* 0x00300030060c7812 */ /* 0x000fe200078ec0ff */
[----:B------:R-:W-:Y:S01]  /*3390*/  HFMA2 R27, R13, R0.H1_H1, -66, -66 ;  /* 0xd420d4200d1b7431 */ /* 0x000fe20000060000 */
[----:B------:R-:W-:Y:S01]  /*33a0*/  LOP3.LUT R15, R14, 0x64006400, RZ, 0xfc, !PT ;  /* 0x640064000e0f7812 */ /* 0x000fe200078efcff */
[----:B------:R-:W-:Y:S01]  /*33b0*/  HFMA2 R8, R33, R9, R8 ;  /* 0x0000000921087231 */ /* 0x000fe20000000008 */
[----:B------:R-:W-:Y:S01]  /*33c0*/  LOP3.LUT R13, R12, 0x64006400, RZ, 0xfc, !PT ;  /* 0x640064000c0d7812 */ /* 0x000fe200078efcff */
[----:B------:R-:W-:Y:S01]  /*33d0*/  HFMA2 R32, R27, R10, R32 ;  /* 0x0000000a1b207231 */ /* 0x000fe20000000020 */
[----:B------:R-:W-:-:S02]  /*33e0*/  LOP3.LUT R33, R4, 0xc000c0, RZ, 0xc0, !PT ;  /* 0x00c000c004217812 */ /* 0x000fc400078ec0ff */
[----:B------:R-:W-:Y:S01]  /*33f0*/  SHF.R.U32.HI R9, RZ, 0x8, R4 ;  /* 0x00000008ff097819 */ /* 0x000fe20000011604 */
[-C--:B------:R-:W-:Y:S01]  /*3400*/  HFMA2 R28, R13, R0.reuse.H1_H1, -66, -66 ;  /* 0xd420d4200d1c7431 */ /* 0x080fe20000060000 */
[----:B------:R-:W-:Y:S02]  /*3410*/  SHF.R.U32.HI R4, RZ, 0x8, R7 ;  /* 0x00000008ff047819 */ /* 0x000fe40000011607 */
[----:B------:R-:W-:Y:S01]  /*3420*/  LOP3.LUT R25, R26, 0x64006400, RZ, 0xfc, !PT ;  /* 0x640064001a197812 */ /* 0x000fe200078efcff */
[-C--:B------:R-:W-:Y:S01]  /*3430*/  HFMA2 R26, R15, R0.reuse.H1_H1, -66, -66 ;  /* 0xd420d4200f1a7431 */ /* 0x080fe20000060000 */
[----:B------:R-:W-:Y:S01]  /*3440*/  LOP3.LUT R35, R4, 0xc000c, RZ, 0xc0, !PT ;  /* 0x000c000c04237812 */ /* 0x000fe200078ec0ff */
[----:B------:R-:W0:Y:S01]  /*3450*/  LDS.128 R12, [UR4] ;  /* 0x00000004ff0c7984 */ /* 0x000e220008000c00 */
[----:B------:R-:W-:Y:S01]  /*3460*/  LOP3.LUT R33, R33, 0x64006400, RZ, 0xfc, !PT ;  /* 0x6400640021217812 */ /* 0x000fe200078efcff */
[----:B------:R-:W-:Y:S01]  /*3470*/  HFMA2 R25, R25, R0.H1_H1, -66, -66 ;  /* 0xd420d42019197431 */ /* 0x000fe20000060000 */
[----:B------:R-:W-:Y:S01]  /*3480*/  LOP3.LUT R35, R35, 0x64006400, RZ, 0xfc, !PT ;  /* 0x6400640023237812 */ /* 0x000fe200078efcff */
[----:B------:R-:W-:-:S02]  /*3490*/  HFMA2 R31, R26, R10, R31 ;  /* 0x0000000a1a1f7231 */ /* 0x000fc4000000001f */
[-C--:B------:R-:W-:Y:S02]  /*34a0*/  HFMA2 R29, R28, R10.reuse, R29 ;  /* 0x0000000a1c1d7231 */ /* 0x080fe4000000001d */
[----:B------:R-:W-:Y:S01]  /*34b0*/  HFMA2 R27, R25, R10, R8 ;  /* 0x0000000a191b7231 */ /* 0x000fe20000000008 */
[----:B------:R-:W-:Y:S01]  /*34c0*/  SHF.R.U32.HI R10, RZ, 0x8, R5 ;  /* 0x00000008ff0a7819 */ /* 0x000fe20000011605 */
[----:B------:R-:W-:Y:S01]  /*34d0*/  HFMA2 R30, R35, R2.H1_H1, -258, -258 ;  /* 0xdc08dc08231e7431 */ /* 0x000fe20000060002 */
[----:B------:R-:W-:Y:S01]  /*34e0*/  SHF.R.U32.HI R25, RZ, 0x8, R6 ;  /* 0x00000008ff197819 */ /* 0x000fe20000011606 */
[----:B------:R-:W-:Y:S01]  /*34f0*/  HFMA2 R35, R33, R0.H0_H0, -18, -18 ;  /* 0xcc80cc8021237431 */ /* 0x000fe20000040000 */
[----:B------:R-:W-:Y:S02]  /*3500*/  LOP3.LUT R33, R5, 0xc000c0, RZ, 0xc0, !PT ;  /* 0x00c000c005217812 */ /* 0x000fe400078ec0ff */
[----:B------:R-:W-:Y:S01]  /*3510*/  LOP3.LUT R7, R7, 0xc000c0, RZ, 0xc0, !PT ;  /* 0x00c000c007077812 */ /* 0x000fe200078ec0ff */
[----:B------:R-:W-:Y:S01]  /*3520*/  HFMA2 R5, R35, R11, R32 ;  /* 0x0000000b23057231 */ /* 0x000fe20000000020 */
        /* <DEDUP_REMOVED lines=11> */
[----:B------:R-:W-:-:S02]  /*35e0*/  HADD2 R34, R32, -1026, -1026 ;  /* 0xe402e40220227430 */ /* 0x000fc40000000000 */
[-C--:B------:R-:W-:Y:S01]  /*35f0*/  HFMA2 R32, R6, R11.reuse, R31 ;  /* 0x0000000b06207231 */ /* 0x080fe2000000001f */
[----:B------:R-:W-:Y:S01]  /*3600*/  LOP3.LUT R31, R25, 0x300030, RZ, 0xc0, !PT ;  /* 0x00300030191f7812 */ /* 0x000fe200078ec0ff */
[-C--:B------:R-:W-:Y:S02]  /*3610*/  HFMA2 R27, R7, R11.reuse, R27 ;  /* 0x0000000b071b7231 */ /* 0x080fe4000000001b */
[----:B------:R-:W-:Y:S01]  /*3620*/  HFMA2 R6, R36, R11, R29 ;  /* 0x0000000b24067231 */ /* 0x000fe2000000001d */
[----:B------:R-:W-:Y:S02]  /*3630*/  LOP3.LUT R7, R4, 0x300030, RZ, 0xc0, !PT ;  /* 0x0030003004077812 */ /* 0x000fe400078ec0ff */
[----:B------:R-:W-:Y:S02]  /*3640*/  LOP3.LUT R11, R10, 0x30003, RZ, 0xc0, !PT ;  /* 0x000300030a0b7812 */ /* 0x000fe400078ec0ff */
[----:B------:R-:W-:Y:S01]  /*3650*/  LOP3.LUT R31, R31, 0x64006400, RZ, 0xfc, !PT ;  /* 0x640064001f1f7812 */ /* 0x000fe200078efcff */
[----:B0-----:R-:W-:Y:S01]  /*3660*/  HFMA2 R5, R34, R12, R5 ;  /* 0x0000000c22057231 */ /* 0x001fe20000000005 */
[----:B------:R-:W-:-:S02]  /*3670*/  LOP3.LUT R37, R37, 0x64006400, RZ, 0xfc, !PT ;  /* 0x6400640025257812 */ /* 0x000fc400078efcff */
[----:B------:R-:W-:Y:S01]  /*3680*/  LOP3.LUT R33, R7, 0x64006400, RZ, 0xfc, !PT ;  /* 0x6400640007217812 */ /* 0x000fe200078efcff */
[----:B------:R-:W-:Y:S01]  /*3690*/  HFMA2 R7, R31, R0.H1_H1, -66, -66 ;  /* 0xd420d4201f077431 */ /* 0x000fe20000060000 */
[----:B------:R-:W-:Y:S01]  /*36a0*/  LOP3.LUT R11, R11, 0x64006400, RZ, 0xfc, !PT ;  /* 0x640064000b0b7812 */ /* 0x000fe200078efcff */
[----:B------:R-:W-:Y:S01]  /*36b0*/  HFMA2 R26, R37, R2.H1_H1, -258, -258 ;  /* 0xdc08dc08251a7431 */ /* 0x000fe20000060002 */
[----:B------:R-:W-:Y:S01]  /*36c0*/  LOP3.LUT R35, R35, 0x64006400, RZ, 0xfc, !PT ;  /* 0x6400640023237812 */ /* 0x000fe200078efcff */
[-C--:B------:R-:W-:Y:S01]  /*36d0*/  HFMA2 R31, R33, R0.reuse.H1_H1, -66, -66 ;  /* 0xd420d420211f7431 */ /* 0x080fe20000060000 */
[C---:B------:R-:W-:Y:S01]  /*36e0*/  LOP3.LUT R8, R9.reuse, 0xc000c, RZ, 0xc0, !PT ;  /* 0x000c000c09087812 */ /* 0x040fe200078ec0ff */
[----:B------:R-:W-:Y:S01]  /*36f0*/  HADD2 R37, R11, -1026, -1026 ;  /* 0xe402e4020b257430 */ /* 0x000fe20000000000 */
[C---:B------:R-:W-:Y:S01]  /*3700*/  LOP3.LUT R29, R9.reuse, 0x300030, RZ, 0xc0, !PT ;  /* 0x00300030091d7812 */ /* 0x040fe200078ec0ff */
[----:B------:R-:W-:Y:S01]  /*3710*/  HFMA2 R11, R35, R0.H1_H1, -66, -66 ;  /* 0xd420d420230b7431 */ /* 0x000fe20000060000 */
[----:B------:R-:W-:Y:S01]  /*3720*/  LOP3.LUT R33, R9, 0xc000c0, RZ, 0xc0, !PT ;  /* 0x00c000c009217812 */ /* 0x000fe200078ec0ff */
[----:B------:R-:W-:Y:S01]  /*3730*/  HFMA2 R32, R37, R12, R32 ;  /* 0x0000000c25207231 */ /* 0x000fe20000000020 */
[----:B------:R-:W-:-:S02]  /*3740*/  LOP3.LUT R9, R10, 0xc000c0, RZ, 0xc0, !PT ;  /* 0x00c000c00a097812 */ /* 0x000fc400078ec0ff */
[C---:B------:R-:W-:Y:S02]  /*3750*/  LOP3.LUT R35, R25.reuse, 0x30003, RZ, 0xc0, !PT ;  /* 0x0003000319237812 */ /* 0x040fe400078ec0ff */
        /* <DEDUP_REMOVED lines=11> */
[----:B------:R-:W-:Y:S01]  /*3810*/  HFMA2 R34, R9, R0.H0_H0, -18, -18 ;  /* 0xcc80cc8009227431 */ /* 0x000fe20000040000 */
[----:B------:R-:W-:Y:S01]  /*3820*/  LOP3.LUT R29, R29, 0x64006400, RZ, 0xfc, !PT ;  /* 0x640064001d1d7812 */ /* 0x000fe200078efcff */
[----:B------:R-:W-:Y:S01]  /*3830*/  HADD2 R9, R4, -1026, -1026 ;  /* 0xe402e40204097430 */ /* 0x000fe20000000000 */
[----:B------:R-:W-:Y:S01]  /*3840*/  LOP3.LUT R33, R33, 0x64006400, RZ, 0xfc, !PT ;  /* 0x6400640021217812 */ /* 0x000fe200078efcff */
[-C--:B------:R-:W-:Y:S01]  /*3850*/  HFMA2 R8, R8, R2.reuse.H1_H1, -258, -258 ;  /* 0xdc08dc0808087431 */ /* 0x080fe20000060002 */
[----:B------:R-:W-:Y:S01]  /*3860*/  LOP3.LUT R35, R10, 0x64006400, RZ, 0xfc, !PT ;  /* 0x640064000a237812 */ /* 0x000fe200078efcff */
[----:B------:R-:W-:-:S02]  /*3870*/  HFMA2 R28, R28, R2.H1_H1, -258, -258 ;  /* 0xdc08dc081c1c7431 */ /* 0x000fc40000060002 */
[-C--:B------:R-:W-:Y:S02]  /*3880*/  HFMA2 R6, R9, R12.reuse, R6 ;  /* 0x0000000c09067231 */ /* 0x080fe40000000006 */
[----:B------:R-:W-:Y:S02]  /*3890*/  HFMA2 R27, R36, R12, R27 ;  /* 0x0000000c241b7231 */ /* 0x000fe4000000001b */
[-C--:B------:R-:W-:Y:S02]  /*38a0*/  HFMA2 R5, R8, R13.reuse, R5 ;  /* 0x0000000d08057231 */ /* 0x080fe40000000005 */
[----:B------:R-:W-:Y:S02]  /*38b0*/  HFMA2 R29, R29, R0.H1_H1, -66, -66 ;  /* 0xd420d4201d1d7431 */ /* 0x000fe40000060000 */
[-C--:B------:R-:W-:Y:S02]  /*38c0*/  HFMA2 R6, R26, R13.reuse, R6 ;  /* 0x0000000d1a067231 */ /* 0x080fe40000000006 */
[----:B------:R-:W-:-:S02]  /*38d0*/  HFMA2 R32, R28, R13, R32 ;  /* 0x0000000d1c207231 */ /* 0x000fc40000000020 */
[----:B------:R-:W-:Y:S02]  /*38e0*/  HFMA2 R27, R30, R13, R27 ;  /* 0x0000000d1e1b7231 */ /* 0x000fe4000000001b */
[----:B------:R-:W-:Y:S02]  /*38f0*/  HFMA2 R5, R29, R14, R5 ;  /* 0x0000000e1d057231 */ /* 0x000fe40000000005 */
[----:B------:R-:W-:Y:S02]  /*3900*/  HFMA2 R10, R33, R0.H0_H0, -18, -18 ;  /* 0xcc80cc80210a7431 */ /* 0x000fe40000040000 */
[-C--:B------:R-:W-:Y:S02]  /*3910*/  HFMA2 R6, R7, R14.reuse, R6 ;  /* 0x0000000e07067231 */ /* 0x080fe40000000006 */
[----:B------:R-:W-:Y:S02]  /*3920*/  HFMA2 R32, R11, R14, R32 ;  /* 0x0000000e0b207231 */ /* 0x000fe40000000020 */
[----:B------:R-:W-:-:S02]  /*3930*/  HFMA2 R4, R25, R0.H0_H0, -18, -18 ;  /* 0xcc80cc8019047431 */ /* 0x000fc40000040000 */
[-C--:B------:R-:W-:Y:S02]  /*3940*/  HFMA2 R5, R10, R15.reuse, R5 ;  /* 0x0000000f0a057231 */ /* 0x080fe40000000005 */
[----:B------:R-:W-:Y:S02]  /*3950*/  HFMA2 R0, R35, R0.H0_H0, -18, -18 ;  /* 0xcc80cc8023007431 */ /* 0x000fe40000040000 */
[----:B------:R-:W-:Y:S02]  /*3960*/  HFMA2 R27, R31, R14, R27 ;  /* 0x0000000e1f1b7231 */ /* 0x000fe4000000001b */
        /* <DEDUP_REMOVED lines=11> */
.L_x_4279:
[----:B------:R-:W0:Y:S01]  /*3a20*/  LDC R11, c[0x0][0x3ac] ;  /* 0x0000eb00ff0b7b82 */ /* 0x000e220000000800 */
[----:B------:R-:W-:Y:S01]  /*3a30*/  IADD3 R24, PT, PT, R24, 0x10, RZ ;  /* 0x0000001018187810 */ /* 0x000fe20007ffe0ff */
[----:B------:R-:W-:-:S03]  /*3a40*/  UIADD3 UR4, UPT, UPT, UR4, 0x20, URZ ;  /* 0x0000002004047890 */ /* 0x000fc6000fffe0ff */
[----:B------:R-:W-:Y:S01]  /*3a50*/  ISETP.GE.AND P0, PT, R24, R3, PT ;  /* 0x000000031800720c */ /* 0x000fe20003f06270 */
[----:B0-----:R-:W-:-:S12]  /*3a60*/  IMAD.WIDE R22, R11, 0x4, R22 ;  /* 0x000000040b167825 */ /* 0x001fd800078e0216 */
[----:B------:R-:W-:Y:S05]  /*3a70*/  @!P0 BRA `(.L_x_4280) ;  /* 0xfffffff400848947 */ /* 0x000fea000383ffff */
.L_x_4278:
[----:B------:R-:W0:Y:S02]  /*3a80*/  S2UR UR4, SR_CTAID.Y ;  /* 0x00000000000479c3 */ /* 0x000e240000002600 */
[----:B0-----:R-:W-:-:S13]  /*3a90*/  ISETP.LE.AND P0, PT, R21, UR4, PT ;  /* 0x0000000415007c0c */ /* 0x001fda000bf03270 */
        /* <DEDUP_REMOVED lines=15> */
.L_x_4284:
[----:B------:R-:W0:Y:S02]  /*3b90*/  LDS R2, [R0] ;  /* 0x0000000000027984 */ /* 0x000e240000000800 */
[----:B0-----:R-:W-:-:S05]  /*3ba0*/  HADD2 R3, R2, R20 ;  /* 0x0000001402037230 */ /* 0x001fca0000000000 */
[----:B------:R-:W0:Y:S02]  /*3bb0*/  ATOMS.CAST.SPIN P0, [R0], R2, R3 ;  /* 0x000000020000758d */ /* 0x000e240001800003 */
[----:B0-----:R-:W-:Y:S05]  /*3bc0*/  @!P0 BRA `(.L_x_4284) ;  /* 0xfffffffc00f08947 */ /* 0x001fea000383ffff */
[----:B------:R-:W-:Y:S05]  /*3bd0*/  BRA `(.L_x_4282) ;  /* 0x00000000000c7947 */ /* 0x000fea0003800000 */
.L_x_4283:
[----:B------:R-:W2:Y:S02]  /*3be0*/  LD.E R0, desc[UR6][R4.64] ;  /* 0x0000000604007980 */ /* 0x000ea4000c101900 */
[----:B--2---:R-:W-:-:S05]  /*3bf0*/  IADD3 R3, PT, PT, R20, R0, RZ ;  /* 0x0000000014037210 */ /* 0x004fca0007ffe0ff */
[----:B------:R0:W-:Y:S02]  /*3c00*/  ST.E desc[UR6][R4.64], R3 ;  /* 0x0000000304007985 */ /* 0x0001e4000c101906 */
.L_x_4282:
[----:B------:R-:W-:Y:S05]  /*3c10*/  BSYNC.RECONVERGENT B0 ;  /* 0x0000000000007941 */ /* 0x000fea0003800200 */
.L_x_4281:
[----:B------:R1:W-:Y:S02]  /*3c20*/  ATOM.E.ADD.F16x2.RN.STRONG.GPU P0, RZ, desc[UR6][R4.64+0x4], R19 ;  /* 0x8000041304ff79a2 */ /* 0x0003e4000c10e106 */
[----:B-1----:R-:W-:Y:S05]  /*3c30*/  @P0 EXIT ;  /* 0x000000000000094d */ /* 0x002fea0003800000 */
[----:B------:R-:W1:Y:S02]  /*3c40*/  QSPC.E.S P0, RZ, [R4+0x4] ;  /* 0x0000040004ff73aa */ /* 0x000e640000000500 */
[----:B-1----:R-:W-:Y:S05]  /*3c50*/  @!P0 BRA `(.L_x_4285) ;  /* 0x00000000001c8947 */ /* 0x002fea0003800000 */
[----:B------:R-:W-:-:S04]  /*3c60*/  MOV R2, R4 ;  /* 0x0000000400027202 */ /* 0x000fc80000000f00 */
[----:B------:R-:W-:-:S07]  /*3c70*/  MOV R0, R2 ;  /* 0x0000000200007202 */ /* 0x000fce0000000f00 */
.L_x_4286:
[----:B------:R-:W0:Y:S02]  /*3c80*/  LDS R2, [R0+0x4] ;  /* 0x0000040000027984 */ /* 0x000e240000000800 */
[----:B0-----:R-:W-:-:S05]  /*3c90*/  HFMA2 R3, R2, 1, 1, R19 ;  /* 0x3c003c0002037831 */ /* 0x001fca0000000013 */
[----:B------:R-:W0:Y:S02]  /*3ca0*/  ATOMS.CAST.SPIN P0, [R0+0x4], R2, R3 ;  /* 0x000004020000758d */ /* 0x000e240001800003 */
[----:B0-----:R-:W-:Y:S05]  /*3cb0*/  @!P0 BRA `(.L_x_4286) ;  /* 0xfffffffc00f08947 */ /* 0x001fea000383ffff */
[----:B------:R-:W-:Y:S05]  /*3cc0*/  EXIT ;  /* 0x000000000000794d */ /* 0x000fea0003800000 */
.L_x_4285:
[----:B------:R-:W0:Y:S02]  /*3cd0*/  LD.E R0, desc[UR6][R4.64+0x4] ;  /* 0x0000040604007980 */ /* 0x000e24000c101900 */
[----:B0-----:R-:W-:-:S05]  /*3ce0*/  IADD3 R3, PT, PT, R19, R0, RZ ;  /* 0x0000000013037210 */ /* 0x001fca0007ffe0ff */
[----:B------:R-:W-:Y:S01]  /*3cf0*/  ST.E desc[UR6][R4.64+0x4], R3 ;  /* 0x0000040304007985 */ /* 0x000fe2000c101906 */
[----:B------:R-:W-:Y:S05]  /*3d00*/  EXIT ;  /* 0x000000000000794d */ /* 0x000fea0003800000 */
.L_x_4287:
        /* <DEDUP_REMOVED lines=15> */
.L_x_4550:


//--------------------- .text._Z23gemm_half_q_half_kernelILi1ELi172ELb0ELb0ELi32EEvPK6__halfPKjS4_S2_PS0_iiiiPKtS7_iiiiiibS2_i --------------------------
	.section	.text._Z23gemm_half_q_half_kernelILi1ELi172ELb0ELb0ELi32EEvPK6__halfPKjS4_S2_PS0_iiiiPKtS7_iiiiiibS2_i,"ax",@progbits
	.align	128
        .global         _Z23gemm_half_q_half_kernelILi1ELi172ELb0ELb0ELi32EEvPK6__halfPKjS4_S2_PS0_iiiiPKtS7_iiiiiibS2_i
        .type           _Z23gemm_half_q_half_kernelILi1ELi172ELb0ELb0ELi32EEvPK6__halfPKjS4_S2_PS0_iiiiPKtS7_iiiiiibS2_i,@function
        .size           _Z23gemm_half_q_half_kernelILi1ELi172ELb0ELb0ELi32EEvPK6__halfPKjS4_S2_PS0_iiiiPKtS7_iiiiiibS2_i,(.L_x_4551 - _Z23gemm_half_q_half_kernelILi1ELi172ELb0ELb0ELi32EEvPK6__halfPKjS4_S2_PS0_iiiiPKtS7_iiiiiibS2_i)
        .other          _Z23gemm_half_q_half_kernelILi1ELi172ELb0ELb0ELi32EEvPK6__halfPKjS4_S2_PS0_iiiiPKtS7_iiiiiibS2_i,@"STO_CUDA_ENTRY STV_DEFAULT"
_Z23gemm_half_q_half_kernelILi1ELi172ELb0ELb0ELi32EEvPK6__halfPKjS4_S2_PS0_iiiiPKtS7_iiiiiibS2_i:
.text._Z23gemm_half_q_half_kernelILi1ELi172ELb0ELb0ELi32EEvPK6__halfPKjS4_S2_PS0_iiiiPKtS7_iiiiiibS2_i:
        /* <DEDUP_REMOVED lines=35> */
.L_x_4289:
[----:B------:R-:W-:Y:S05]  /*0230*/  BSYNC.RECONVERGENT B0 ;  /* 0x0000000000007941 */ /* 0x000fea0003800200 */
.L_x_4288:
        /* <DEDUP_REMOVED lines=29> */
.L_x_4291:
        /* <DEDUP_REMOVED lines=42> */
.L_x_4290:
        /* <DEDUP_REMOVED lines=11> */
.L_x_4292:
        /* <DEDUP_REMOVED lines=11> */
.L_x_4293:
        /* <DEDUP_REMOVED lines=11> */
.L_x_4294:
        /* <DEDUP_REMOVED lines=11> */
.L_x_4295:
        /* <DEDUP_REMOVED lines=11> */
.L_x_4296:
        /* <DEDUP_REMOVED lines=26> */
[----:B------:R-:W-:Y:S01]  /*0bc0*/  ISETP.LE.AND P0, PT, R28, UR8, PT ;  /* 0x000000081c007c0c */ /* 0x000fe2000bf03270 */
[----:B------:R-:W-:Y:S01]  /*0bd0*/  IMAD.WIDE R32, R29, 0x4, R16 ;  /* 0x000000041d207825 */ /* 0x000fe200078e0210 */
[----:B------:R-:W-:-:S03]  /*0be0*/  PRMT R2, RZ, 0x7610, R2 ;  /* 0x00007610ff027816 */ /* 0x000fc60000000002 */
        /* <DEDUP_REMOVED lines=23> */
[----:B------:R-:W2:Y:S01]  /*0d60*/  I2F.F16 R7, R7 ;  /* 0x0000000700077306 */ /* 0x000ea20000200c00 */
[----:B------:R-:W-:Y:S02]  /*0d70*/  SHF.R.U32.HI R34, RZ, 0x8, R13 ;  /* 0x00000008ff227819 */ /* 0x000fe4000001160d */
[----:B------:R-:W-:Y:S02]  /*0d80*/  IADD3 R41, PT, PT, R40, -0x80, RZ ;  /* 0xffffff8028297810 */ /* 0x000fe40007ffe0ff */
[----:B------:R-:W-:-:S02]  /*0d90*/  SHF.R.U32.HI R40, RZ, 0x8, R12 ;  /* 0x00000008ff287819 */ /* 0x000fc4000001160c */
[----:B------:R-:W-:Y:S01]  /*0da0*/  SHF.R.U32.HI R13, RZ, 0x10, R13 ;  /* 0x00000010ff0d7819 */ /* 0x000fe2000001160d */
[----:B------:R3:W4:Y:S01]  /*0db0*/  I2F.F16 R17, R0 ;  /* 0x0000000000117306 */ /* 0x0007220000200c00 */
[----:B------:R-:W-:Y:S02]  /*0dc0*/  LOP3.LUT R40, R40, 0xff, RZ, 0xc0, !PT ;  /* 0x000000ff28287812 */ /* 0x000fe400078ec0ff */
[----:B------:R-:W-:Y:S02]  /*0dd0*/  SHF.R.U32.HI R12, RZ, 0x10, R12 ;  /* 0x00000010ff0c7819 */ /* 0x000fe4000001160c */
[----:B------:R-:W-:Y:S01]  /*0de0*/  IADD3 R45, PT, PT, R40, -0x80, RZ ;  /* 0xffffff80282d7810 */ /* 0x000fe20007ffe0ff */
[----:B--2---:R-:W-:Y:S02]  /*0df0*/  HADD2.F32 R44, -RZ, R7.H0_H0 ;  /* 0x20000007ff2c7230 */ /* 0x004fe40000004100 */
[----:B------:R-:W2:Y:S01]  /*0e00*/  I2F.F16 R39, R39 ;  /* 0x0000002700277306 */ /* 0x000ea20000200c00 */
[----:B---3--:R-:W-:-:S02]  /*0e10*/  LOP3.LUT R0, R34, 0xff, RZ, 0xc0, !PT ;  /* 0x000000ff22007812 */ /* 0x008fc400078ec0ff */
[----:B------:R-:W-:Y:S02]  /*0e20*/  LOP3.LUT R12, R12, 0xff, RZ, 0xc0, !PT ;  /* 0x000000ff0c0c7812 */ /* 0x000fe400078ec0ff */
[----:B------:R-:W-:Y:S01]  /*0e30*/  IADD3 R43, PT, PT, R0, -0x80, RZ ;  /* 0xffffff80002b7810 */ /* 0x000fe20007ffe0ff */
[----:B-1----:R-:W-:Y:S01]  /*0e40*/  HADD2.F32 R0, -RZ, R30.H0_H0 ;  /* 0x2000001eff007230 */ /* 0x002fe20000004100 */
[----:B------:R-:W-:Y:S01]  /*0e50*/  IADD3 R12, PT, PT, R12, -0x80, RZ ;  /* 0xffffff800c0c7810 */ /* 0x000fe20007ffe0ff */
[----:B------:R-:W1:Y:S01]  /*0e60*/  I2F.F16 R19, R19 ;  /* 0x0000001300137306 */ /* 0x000e620000200c00 */
[----:B----4-:R-:W-:Y:S01]  /*0e70*/  HADD2.F32 R7, -RZ, R17.H0_H0 ;  /* 0x20000011ff077230 */ /* 0x010fe20000004100 */
[----:B------:R-:W-:Y:S01]  /*0e80*/  LOP3.LUT R2, R8, 0xff, RZ, 0xc0, !PT ;  /* 0x000000ff08027812 */ /* 0x000fe200078ec0ff */
[----:B------:R-:W-:-:S03]  /*0e90*/  FFMA.FTZ R44, R0, R44, RZ ;  /* 0x0000002c002c7223 */ /* 0x000fc600000100ff */
[----:B------:R-:W-:Y:S01]  /*0ea0*/  FFMA.FTZ R42, R7, R0, RZ ;  /* 0x00000000072a7223 */ /* 0x000fe200000100ff */
[----:B--2---:R-:W-:Y:S01]  /*0eb0*/  HADD2.F32 R17, -RZ, R39.H0_H0 ;  /* 0x20000027ff117230 */ /* 0x004fe20000004100 */
[----:B------:R-:W2:Y:S01]  /*0ec0*/  I2F.F16 R43, R43 ;  /* 0x0000002b002b7306 */ /* 0x000ea20000200c00 */
[----:B------:R-:W-:-:S03]  /*0ed0*/  IADD3 R2, PT, PT, R2, -0x80, RZ ;  /* 0xffffff8002027810 */ /* 0x000fc60007ffe0ff */
[----:B------:R-:W-:Y:S01]  /*0ee0*/  FFMA.FTZ R40, R0, R17, RZ ;  /* 0x0000001100287223 */ /* 0x000fe200000100ff */
[----:B------:R-:W-:Y:S01]  /*0ef0*/  LOP3.LUT R17, R10, 0xff, RZ, 0xc0, !PT ;  /* 0x000000ff0a117812 */ /* 0x000fe200078ec0ff */
[----:B-1----:R-:W-:Y:S02]  /*0f00*/  HADD2.F32 R19, -RZ, R19.H0_H0 ;  /* 0x20000013ff137230 */ /* 0x002fe40000004100 */
[----:B------:R-:W1:Y:S01]  /*0f10*/  I2F.F16 R7, R45 ;  /* 0x0000002d00077306 */ /* 0x000e620000200c00 */
[----:B------:R-:W-:Y:S02]  /*0f20*/  IADD3 R17, PT, PT, R17, -0x80, RZ ;  /* 0xffffff8011117810 */ /* 0x000fe40007ffe0ff */
[----:B------:R-:W-:Y:S01]  /*0f30*/  FFMA.FTZ R39, R0, R19, RZ ;  /* 0x0000001300277223 */ /* 0x000fe200000100ff */
[----:B------:R-:W-:Y:S01]  /*0f40*/  SHF.R.U32.HI R0, RZ, 0x8, R14 ;  /* 0x00000008ff007819 */ /* 0x000fe2000001160e */
[----:B--2---:R-:W-:-:S03]  /*0f50*/  HADD2.F32 R43, -RZ, R43.H0_H0 ;  /* 0x2000002bff2b7230 */ /* 0x004fc60000004100 */
[----:B------:R2:W3:Y:S01]  /*0f60*/  I2F.F16 R34, R41 ;  /* 0x0000002900227306 */ /* 0x0004e20000200c00 */
[----:B------:R-:W-:-:S04]  /*0f70*/  LOP3.LUT R19, R0, 0xff, RZ, 0xc0, !PT ;  /* 0x000000ff00137812 */ /* 0x000fc800078ec0ff */
[----:B------:R-:W-:Y:S01]  /*0f80*/  IADD3 R19, PT, PT, R19, -0x80, RZ ;  /* 0xffffff8013137810 */ /* 0x000fe20007ffe0ff */
[----:B-1----:R-:W-:Y:S02]  /*0f90*/  HADD2.F32 R45, -RZ, R7.H0_H0 ;  /* 0x20000007ff2d7230 */ /* 0x002fe40000004100 */
[----:B------:R1:W4:Y:S01]  /*0fa0*/  I2F.F16 R0, R17 ;  /* 0x0000001100007306 */ /* 0x0003220000200c00 */
[----:B--2---:R-:W-:Y:S01]  /*0fb0*/  HADD2.F32 R41, -RZ, R30.H1_H1 ;  /* 0x3000001eff297230 */ /* 0x004fe20000004100 */
[----:B------:R-:W-:Y:S01]  /*0fc0*/  LOP3.LUT R30, R11, 0xff, RZ, 0xc0, !PT ;  /* 0x000000ff0b1e7812 */ /* 0x000fe200078ec0ff */
[----:B---3--:R-:W-:-:S05]  /*0fd0*/  HADD2.F32 R34, -RZ, R34.H0_H0 ;  /* 0x20000022ff227230 */ /* 0x008fca0000004100 */
[----:B------:R-:W2:Y:S01]  /*0fe0*/  I2F.F16 R19, R19 ;  /* 0x0000001300137306 */ /* 0x000ea20000200c00 */
[----:B-1----:R-:W-:Y:S01]  /*0ff0*/  FFMA.FTZ R17, R41, R43, R44 ;  /* 0x0000002b29117223 */ /* 0x002fe2000001002c */
[----:B------:R-:W-:Y:S02]  /*1000*/  IADD3 R43, PT, PT, R30, -0x80, RZ ;  /* 0xffffff801e2b7810 */ /* 0x000fe40007ffe0ff */
[----:B------:R-:W-:Y:S01]  /*1010*/  LOP3.LUT R30, R13, 0xff, RZ, 0xc0, !PT ;  /* 0x000000ff0d1e7812 */ /* 0x000fe200078ec0ff */
[----:B------:R-:W-:Y:S01]  /*1020*/  FFMA.FTZ R13, R45, R41, R42 ;  /* 0x000000292d0d7223 */ /* 0x000fe2000001002a */
[----:B------:R-:W-:Y:S01]  /*1030*/  SHF.R.U32.HI R42, RZ, 0x8, R15 ;  /* 0x00000008ff2a7819 */ /* 0x000fe2000001160f */
[----:B----4-:R-:W-:Y:S01]  /*1040*/  HADD2.F32 R0, -RZ, R0.H0_H0 ;  /* 0x20000000ff007230 */ /* 0x010fe20000004100 */
[----:B------:R-:W-:Y:S01]  /*1050*/  IADD3 R30, PT, PT, R30, -0x80, RZ ;  /* 0xffffff801e1e7810 */ /* 0x000fe20007ffe0ff */
[----:B------:R1:W-:Y:S01]  /*1060*/  I2F.F16 R7, R43 ;  /* 0x0000002b00077306 */ /* 0x0003e20000200c00 */
[----:B------:R-:W-:-:S04]  /*1070*/  LOP3.LUT R42, R42, 0xff, RZ, 0xc0, !PT ;  /* 0x000000ff2a2a7812 */ /* 0x000fc800078ec0ff */
[----:B------:R-:W-:Y:S01]  /*1080*/  IADD3 R44, PT, PT, R42, -0x80, RZ ;  /* 0xffffff802a2c7810 */ /* 0x000fe20007ffe0ff */
[----:B--2---:R-:W-:Y:S01]  /*1090*/  HADD2.F32 R19, -RZ, R19.H0_H0 ;  /* 0x20000013ff137230 */ /* 0x004fe20000004100 */
[----:B------:R-:W-:Y:S01]  /*10a0*/  SHF.R.U32.HI R42, RZ, 0x8, R8 ;  /* 0x00000008ff2a7819 */ /* 0x000fe20000011608 */
[----:B------:R-:W-:Y:S01]  /*10b0*/  I2F.F16 R30, R30 ;  /* 0x0000001e001e7306 */ /* 0x000fe20000200c00 */
[----:B-1----:R-:W-:Y:S02]  /*10c0*/  SHF.R.U32.HI R43, RZ, 0x10, R14 ;  /* 0x00000010ff2b7819 */ /* 0x002fe4000001160e */
[----:B------:R-:W-:Y:S01]  /*10d0*/  FFMA.FTZ R19, R41, R19, R40 ;  /* 0x0000001329137223 */ /* 0x000fe20000010028 */
[----:B------:R-:W-:Y:S02]  /*10e0*/  LOP3.LUT R42, R42, 0xff, RZ, 0xc0, !PT ;  /* 0x000000ff2a2a7812 */ /* 0x000fe400078ec0ff */
[----:B------:R-:W-:Y:S02]  /*10f0*/  LOP3.LUT R43, R43, 0xff, RZ, 0xc0, !PT ;  /* 0x000000ff2b2b7812 */ /* 0x000fe400078ec0ff */
[----:B------:R-:W1:Y:S01]  /*1100*/  I2F.F16 R40, R44 ;  /* 0x0000002c00287306 */ /* 0x000e620000200c00 */
[----:B------:R-:W-:-:S02]  /*1110*/  IADD3 R14, PT, PT, R42, -0x80, RZ ;  /* 0xffffff802a0e7810 */ /* 0x000fc40007ffe0ff */
[----:B------:R-:W-:-:S05]  /*1120*/  IADD3 R43, PT, PT, R43, -0x80, RZ ;  /* 0xffffff802b2b7810 */ /* 0x000fca0007ffe0ff */
[----:B------:R-:W2:Y:S01]  /*1130*/  I2F.F16 R12, R12 ;  /* 0x0000000c000c7306 */ /* 0x000ea20000200c00 */
[----:B-1----:R-:W-:Y:S01]  /*1140*/  HADD2.F32 R42, -RZ, R40.H0_H0 ;  /* 0x20000028ff2a7230 */ /* 0x002fe20000004100 */
[----:B------:R-:W-:-:S06]  /*1150*/  SHF.R.U32.HI R40, RZ, 0x10, R15 ;  /* 0x00000010ff287819 */ /* 0x000fcc000001160f */
[----:B------:R-:W-:Y:S01]  /*1160*/  I2F.F16 R37, R37 ;  /* 0x0000002500257306 */ /* 0x000fe20000200c00 */
[----:B------:R-:W-:Y:S01]  /*1170*/  FFMA.FTZ R15, R41, R42, R39 ;  /* 0x0000002a290f7223 */ /* 0x000fe20000010027 */
[----:B------:R-:W-:Y:S02]  /*1180*/  LOP3.LUT R41, R40, 0xff, RZ, 0xc0, !PT ;  /* 0x000000ff28297812 */ /* 0x000fe400078ec0ff */
[----:B------:R-:W-:Y:S01]  /*1190*/  SHF.R.U32.HI R40, RZ, 0x10, R8 ;  /* 0x00000010ff287819 */ /* 0x000fe20000011608 */
[----:B------:R-:W-:Y:S01]  /*11a0*/  HADD2.F32 R8, -RZ, R31.H0_H0 ;  /* 0x2000001fff087230 */ /* 0x000fe20000004100 */
[----:B------:R-:W-:Y:S01]  /*11b0*/  IADD3 R44, PT, PT, R41, -0x80, RZ ;  /* 0xffffff80292c7810 */ /* 0x000fe20007ffe0ff */
[----:B------:R-:W-:Y:S01]  /*11c0*/  HADD2.F32 R41, -RZ, R30.H0_H0 ;  /* 0x2000001eff297230 */ /* 0x000fe20000004100 */
[----:B------:R1:W3:Y:S01]  /*11d0*/  I2F.F16 R39, R43 ;  /* 0x0000002b00277306 */ /* 0x0002e20000200c00 */
[----:B--2---:R-:W-:Y:S01]  /*11e0*/  HADD2.F32 R42, -RZ, R12.H0_H0 ;  /* 0x2000000cff2a7230 */ /* 0x004fe20000004100 */
[----:B------:R-:W-:-:S02]  /*11f0*/  SHF.R.U32.HI R12, RZ, 0x8, R9 ;  /* 0x00000008ff0c7819 */ /* 0x000fc40000011609 */
[----:B------:R-:W-:Y:S01]  /*1200*/  FFMA.FTZ R17, R8, R41, R17 ;  /* 0x0000002908117223 */ /* 0x000fe20000010011 */
[----:B------:R-:W-:Y:S01]  /*1210*/  LOP3.LUT R40, R40, 0xff, RZ, 0xc0, !PT ;  /* 0x000000ff28287812 */ /* 0x000fe200078ec0ff */
[----:B------:R-:W-:Y:S01]  /*1220*/  FFMA.FTZ R41, R42, R8, R13 ;  /* 0x000000082a297223 */ /* 0x000fe2000001000d */
[----:B------:R-:W-:Y:S01]  /*1230*/  LOP3.LUT R42, R12, 0xff, RZ, 0xc0, !PT ;  /* 0x000000ff0c2a7812 */ /* 0x000fe200078ec0ff */
[----:B------:R2:W4:Y:S01]  /*1240*/  I2F.F16 R30, R44 ;  /* 0x0000002c001e7306 */ /* 0x0005220000200c00 */
[----:B------:R-:W5:Y:S01]  /*1250*/  LDS.64 R12, [UR5+0x8] ;  /* 0x00000805ff0c7984 */ /* 0x000f620008000a00 */
[----:B-1----:R-:W-:Y:S02]  /*1260*/  SHF.R.U32.HI R43, RZ, 0x10, R9 ;  /* 0x00000010ff2b7819 */ /* 0x002fe40000011609 */
[----:B------:R-:W-:Y:S02]  /*1270*/  IADD3 R9, PT, PT, R42, -0x80, RZ ;  /* 0xffffff802a097810 */ /* 0x000fe40007ffe0ff */
[----:B------:R-:W-:Y:S01]  /*1280*/  LOP3.LUT R43, R43, 0xff, RZ, 0xc0, !PT ;  /* 0x000000ff2b2b7812 */ /* 0x000fe200078ec0ff */
[----:B---3--:R-:W-:Y:S01]  /*1290*/  HADD2.F32 R39, -RZ, R39.H0_H0 ;  /* 0x20000027ff277230 */ /* 0x008fe20000004100 */
[----:B------:R-:W1:Y:S01]  /*12a0*/  I2F.F16 R38, R38 ;  /* 0x0000002600267306 */ /* 0x000e620000200c00 */
[----:B--2---:R-:W-:Y:S01]  /*12b0*/  HADD2.F32 R44, -RZ, R21.H0_H0 ;  /* 0x20000015ff2c7230 */ /* 0x004fe20000004100 */
[----:B------:R-:W-:-:S02]  /*12c0*/  IADD3 R43, PT, PT, R43, -0x80, RZ ;  /* 0xffffff802b2b7810 */ /* 0x000fc40007ffe0ff */
[----:B------:R-:W-:Y:S01]  /*12d0*/  FFMA.FTZ R19, R8, R39, R19 ;  /* 0x0000002708137223 */ /* 0x000fe20000010013 */
[--C-:B------:R-:W-:Y:S01]  /*12e0*/  SHF.R.U32.HI R39, RZ, 0x8, R10.reuse ;  /* 0x00000008ff277819 */ /* 0x100fe2000001160a */
[----:B----4-:R-:W-:Y:S02]  /*12f0*/  HADD2.F32 R42, -RZ, R30.H0_H0 ;  /* 0x2000001eff2a7230 */ /* 0x010fe40000004100 */
[----:B------:R-:W2:Y:S01]  /*1300*/  I2F.F16 R2, R2 ;  /* 0x0000000200027306 */ /* 0x000ea20000200c00 */
[----:B------:R-:W-:Y:S02]  /*1310*/  LOP3.LUT R39, R39, 0xff, RZ, 0xc0, !PT ;  /* 0x000000ff27277812 */ /* 0x000fe400078ec0ff */
[----:B------:R-:W-:Y:S01]  /*1320*/  IADD3 R40, PT, PT, R40, -0x80, RZ ;  /* 0xffffff8028287810 */ /* 0x000fe20007ffe0ff */
[----:B------:R-:W-:Y:S01]  /*1330*/  FFMA.FTZ R15, R8, R42, R15 ;  /* 0x0000002a080f7223 */ /* 0x000fe2000001000f */
[----:B------:R-:W-:Y:S02]  /*1340*/  SHF.R.U32.HI R42, RZ, 0x10, R10 ;  /* 0x00000010ff2a7819 */ /* 0x000fe4000001160a */
[--C-:B------:R-:W-:Y:S01]  /*1350*/  SHF.R.U32.HI R10, RZ, 0x8, R11.reuse ;  /* 0x00000008ff0a7819 */ /* 0x100fe2000001160b */
[----:B------:R3:W-:Y:S01]  /*1360*/  I2F.F16 R30, R43 ;  /* 0x0000002b001e7306 */ /* 0x0007e20000200c00 */
[----:B------:R-:W-:Y:S01]  /*1370*/  IADD3 R8, PT, PT, R39, -0x80, RZ ;  /* 0xffffff8027087810 */ /* 0x000fe20007ffe0ff */
[----:B-1----:R-:W-:Y:S01]  /*1380*/  HADD2.F32 R38, -RZ, R38.H0_H0 ;  /* 0x20000026ff267230 */ /* 0x002fe20000004100 */
[----:B------:R-:W-:Y:S01]  /*1390*/  LOP3.LUT R39, R42, 0xff, RZ, 0xc0, !PT ;  /* 0x000000ff2a277812 */ /* 0x000fe200078ec0ff */
[----:B------:R-:W-:Y:S01]  /*13a0*/  HADD2.F32 R42, -RZ, R31.H1_H1 ;  /* 0x3000001fff2a7230 */ /* 0x000fe20000004100 */
[----:B------:R-:W-:-:S02]  /*13b0*/  SHF.R.U32.HI R11, RZ, 0x10, R11 ;  /* 0x00000010ff0b7819 */ /* 0x000fc4000001160b */
[----:B------:R-:W-:Y:S01]  /*13c0*/  LOP3.LUT R31, R10, 0xff, RZ, 0xc0, !PT ;  /* 0x000000ff0a1f7812 */ /* 0x000fe200078ec0ff */
[----:B------:R-:W1:Y:S01]  /*13d0*/  I2F.F16 R14, R14 ;  /* 0x0000000e000e7306 */ /* 0x000e620000200c00 */
[----:B---3--:R-:W-:Y:S01]  /*13e0*/  HADD2.F32 R43, -RZ, R36.H0_H0 ;  /* 0x20000024ff2b7230 */ /* 0x008fe20000004100 */
[----:B------:R-:W-:Y:S01]  /*13f0*/  LOP3.LUT R21, R11, 0xff, RZ, 0xc0, !PT ;  /* 0x000000ff0b157812 */ /* 0x000fe200078ec0ff */
[----:B------:R-:W-:Y:S01]  /*1400*/  HADD2.F32 R36, -RZ, R37.H0_H0 ;  /* 0x20000025ff247230 */ /* 0x000fe20000004100 */
[----:B------:R-:W-:Y:S01]  /*1410*/  IADD3 R31, PT, PT, R31, -0x80, RZ ;  /* 0xffffff801f1f7810 */ /* 0x000fe20007ffe0ff */
[C---:B------:R-:W-:Y:S01]  /*1420*/  FFMA.FTZ R15, R42.reuse, R44, R15 ;  /* 0x0000002c2a0f7223 */ /* 0x040fe2000001000f */
[----:B------:R-:W-:Y:S01]  /*1430*/  IADD3 R39, PT, PT, R39, -0x80, RZ ;  /* 0xffffff8027277810 */ /* 0x000fe20007ffe0ff */
[C---:B------:R-:W-:Y:S01]  /*1440*/  FFMA.FTZ R17, R42.reuse, R43, R17 ;  /* 0x0000002b2a117223 */ /* 0x040fe20000010011 */
[----:B------:R-:W3:Y:S01]  /*1450*/  I2F.F16 R9, R9 ;  /* 0x0000000900097306 */ /* 0x000ee20000200c00 */
[----:B------:R-:W-:Y:S01]  /*1460*/  IADD3 R21, PT, PT, R21, -0x80, RZ ;  /* 0xffffff8015157810 */ /* 0x000fe20007ffe0ff */
[----:B------:R-:W-:Y:S01]  /*1470*/  FFMA.FTZ R19, R42, R36, R19 ;  /* 0x000000242a137223 */ /* 0x000fe20000010013 */
[----:B-----5:R-:W-:-:S02]  /*1480*/  HADD2.F32 R36, -RZ, R12.H0_H0 ;  /* 0x2000000cff247230 */ /* 0x020fc40000004100 */
[----:B------:R-:W-:Y:S01]  /*1490*/  FFMA.FTZ R38, R38, R42, R41 ;  /* 0x0000002a26267223 */ /* 0x000fe20000010029 */
[----:B--2---:R-:W-:Y:S02]  /*14a0*/  HADD2.F32 R37, -RZ, R2.H0_H0 ;  /* 0x20000002ff257230 */ /* 0x004fe40000004100 */
[----:B------:R-:W-:Y:S01]  /*14b0*/  HADD2.F32 R12, -RZ, R12.H1_H1 ;  /* 0x3000000cff0c7230 */ /* 0x000fe20000004100 */
[----:B------:R-:W2:Y:S01]  /*14c0*/  I2F.F16 R8, R8 ;  /* 0x0000000800087306 */ /* 0x000ea20000200c00 */
[C---:B------:R-:W-:Y:S01]  /*14d0*/  FFMA.FTZ R17, R36.reuse, R34, R17 ;  /* 0x0000002224117223 */ /* 0x040fe20000010011 */
[----:B------:R-:W-:Y:S02]  /*14e0*/  HADD2.F32 R34, -RZ, R7.H0_H0 ;  /* 0x20000007ff227230 */ /* 0x000fe40000004100 */
[----:B------:R-:W-:Y:S01]  /*14f0*/  FFMA.FTZ R38, R37, R36, R38 ;  /* 0x0000002425267223 */ /* 0x000fe20000010026 */
[----:B-1----:R-:W-:Y:S02]  /*1500*/  HADD2.F32 R7, -RZ, R14.H0_H0 ;  /* 0x2000000eff077230 */ /* 0x002fe40000004100 */
[----:B------:R-:W-:Y:S01]  /*1510*/  FFMA.FTZ R19, R36, R0, R19 ;  /* 0x0000000024137223 */ /* 0x000fe20000010013 */
[----:B------:R-:W-:-:S02]  /*1520*/  HADD2.F32 R2, -RZ, R13.H0_H0 ;  /* 0x2000000dff027230 */ /* 0x000fc40000004100 */
[----:B------:R-:W-:Y:S01]  /*1530*/  FFMA.FTZ R34, R36, R34, R15 ;  /* 0x0000002224227223 */ /* 0x000fe2000001000f */
[----:B------:R-:W1:Y:S01]  /*1540*/  I2F.F16 R11, R31 ;  /* 0x0000001f000b7306 */ /* 0x000e620000200c00 */
[----:B---3--:R-:W-:Y:S02]  /*1550*/  HADD2.F32 R9, -RZ, R9.H0_H0 ;  /* 0x20000009ff097230 */ /* 0x008fe40000004100 */
[----:B------:R-:W-:Y:S01]  /*1560*/  FFMA.FTZ R7, R7, R12, R38 ;  /* 0x0000000c07077223 */ /* 0x000fe20000010026 */
[----:B------:R-:W-:Y:S02]  /*1570*/  HADD2.F32 R30, -RZ, R30.H0_H0 ;  /* 0x2000001eff1e7230 */ /* 0x000fe40000004100 */
[----:B------:R-:W-:Y:S02]  /*1580*/  HADD2.F32 R13, -RZ, R13.H1_H1 ;  /* 0x3000000dff0d7230 */ /* 0x000fe40000004100 */
[----:B------:R-:W-:Y:S01]  /*1590*/  FFMA.FTZ R9, R12, R9, R17 ;  /* 0x000000090c097223 */ /* 0x000fe20000010011 */
[----:B--2---:R-:W-:Y:S01]  /*15a0*/  HADD2.F32 R15, -RZ, R8.H0_H0 ;  /* 0x20000008ff0f7230 */ /* 0x004fe20000004100 */
[----:B------:R-:W2:Y:S02]  /*15b0*/  I2F.F16 R40, R40 ;  /* 0x0000002800287306 */ /* 0x000ea40000200c00 */
[----:B------:R-:W-:Y:S01]  /*15c0*/  FFMA.FTZ R30, R2, R30, R9 ;  /* 0x0000001e021e7223 */ /* 0x000fe20000010009 */
[----:B------:R-:W-:-:S02]  /*15d0*/  HADD2.F32 R9, -RZ, R5.H0_H0 ;  /* 0x20000005ff097230 */ /* 0x000fc40000004100 */
[C---:B------:R-:W-:Y:S01]  /*15e0*/  FFMA.FTZ R15, R12.reuse, R15, R19 ;  /* 0x0000000f0c0f7223 */ /* 0x040fe20000010013 */
[----:B-1----:R-:W-:Y:S02]  /*15f0*/  HADD2.F32 R11, -RZ, R11.H0_H0 ;  /* 0x2000000bff0b7230 */ /* 0x002fe40000004100 */
[----:B------:R-:W1:Y:S03]  /*1600*/  I2F.F16 R10, R39 ;  /* 0x00000027000a7306 */ /* 0x000e660000200c00 */
[----:B------:R-:W-:Y:S01]  /*1610*/  FFMA.FTZ R11, R12, R11, R34 ;  /* 0x0000000b0c0b7223 */ /* 0x000fe20000010022 */
[----:B--2---:R-:W-:-:S04]  /*1620*/  HADD2.F32 R40, -RZ, R40.H0_H0 ;  /* 0x20000028ff287230 */ /* 0x004fc80000004100 */
[----:B------:R-:W2:Y:S01]  /*1630*/  I2F.F16 R21, R21 ;  /* 0x0000001500157306 */ /* 0x000ea20000200c00 */
[----:B------:R-:W-:Y:S01]  /*1640*/  FFMA.FTZ R7, R40, R2, R7 ;  /* 0x0000000228077223 */ /* 0x000fe20000010007 */
[----:B-1----:R-:W-:-:S06]  /*1650*/  HADD2.F32 R10, -RZ, R10.H0_H0 ;  /* 0x2000000aff0a7230 */ /* 0x002fcc0000004100 */
        /* <DEDUP_REMOVED lines=8> */
[----:B------:R-:W-:Y:S02]  /*16e0*/  HADD2.F32 R11, -RZ, R3.H0_H0 ;  /* 0x20000003ff0b7230 */ /* 0x000fe40000004100 */
[----:B------:R-:W-:Y:S01]  /*16f0*/  FFMA.FTZ R0, R0, R13, R7 ;  /* 0x0000000d00007223 */ /* 0x000fe20000010007 */
[----:B------:R-:W-:Y:S02]  /*1700*/  HADD2.F32 R7, -RZ, R6.H0_H0 ;  /* 0x20000006ff077230 */ /* 0x000fe40000004100 */
[----:B--2---:R-:W-:Y:S02]  /*1710*/  HADD2.F32 R8, -RZ, R25.H0_H0 ;  /* 0x20000019ff087230 */ /* 0x004fe40000004100 */
[----:B------:R-:W2:Y:S01]  /*1720*/  I2F.F16 R18, R18 ;  /* 0x0000001200127306 */ /* 0x000ea20000200c00 */
[----:B------:R-:W-:Y:S02]  /*1730*/  FMUL.FTZ R0, R0, R7 ;  /* 0x0000000700007220 */ /* 0x000fe40000410000 */
[----:B------:R-:W-:Y:S01]  /*1740*/  FFMA.FTZ R8, R13, R8, R30 ;  /* 0x000000080d087223 */ /* 0x000fe2000001001e */
[----:B-1----:R-:W-:-:S03]  /*1750*/  HADD2.F32 R16, -RZ, R16.H0_H0 ;  /* 0x20000010ff107230 */ /* 0x002fc60000004100 */
[----:B------:R-:W-:Y:S01]  /*1760*/  FMUL.FTZ R8, R8, R9 ;  /* 0x0000000908087220 */ /* 0x000fe20000410000 */
[----:B------:R-:W-:Y:S01]  /*1770*/  F2FP.F16.F32.PACK_AB R0, RZ, R0 ;  /* 0x00000000ff00723e */ /* 0x000fe200000000ff */
[----:B------:R-:W-:-:S03]  /*1780*/  FFMA.FTZ R15, R13, R16, R15 ;  /* 0x000000100d0f7223 */ /* 0x000fc6000001000f */
[----:B------:R-:W-:Y:S01]  /*1790*/  F2FP.F16.F32.PACK_AB R8, RZ, R8 ;  /* 0x00000008ff08723e */ /* 0x000fe200000000ff */
[----:B--2---:R-:W-:Y:S02]  /*17a0*/  HADD2.F32 R10, -RZ, R18.H0_H0 ;  /* 0x20000012ff0a7230 */ /* 0x004fe40000004100 */
[----:B------:R-:W-:Y:S01]  /*17b0*/  FMUL.FTZ R2, R15, R2 ;  /* 0x000000020f027220 */ /* 0x000fe20000410000 */
[----:B------:R-:W-:Y:S02]  /*17c0*/  PRMT R0, R0, 0x5410, R8 ;  /* 0x0000541000007816 */ /* 0x000fe40000000008 */
[----:B------:R-:W-:Y:S02]  /*17d0*/  FFMA.FTZ R10, R13, R10, R12 ;  /* 0x0000000a0d0a7223 */ /* 0x000fe4000001000c */
[----:B------:R-:W-:Y:S02]  /*17e0*/  F2FP.F16.F32.PACK_AB R2, RZ, R2 ;  /* 0x00000002ff02723e */ /* 0x000fe400000000ff */
[----:B------:R-:W-:-:S05]  /*17f0*/  FMUL.FTZ R10, R10, R11 ;  /* 0x0000000b0a0a7220 */ /* 0x000fca0000410000 */
[----:B------:R-:W-:-:S04]  /*1800*/  F2FP.F16.F32.PACK_AB R10, RZ, R10 ;  /* 0x0000000aff0a723e */ /* 0x000fc800000000ff */
[----:B------:R-:W-:Y:S01]  /*1810*/  PRMT R7, R2, 0x5410, R10 ;  /* 0x0000541002077816 */ /* 0x000fe2000000000a */
[----:B------:R-:W-:-:S04]  /*1820*/  HFMA2 R2, R0, 1, 1, RZ ;  /* 0x3c003c0000027831 */ /* 0x000fc800000000ff */
[----:B------:R-:W-:-:S07]  /*1830*/  HADD2 R0, R7, RZ.H0_H0 ;  /* 0x200000ff07007230 */ /* 0x000fce0000000000 */
.L_x_4298:
[----:B------:R1:W5:Y:S01]  /*1840*/  LDG.E.128.CONSTANT R8, desc[UR6][R32.64] ;  /* 0x0000000620087981 */ /* 0x000362000c1e9d00 */
[----:B------:R-:W-:-:S03]  /*1850*/  IMAD.WIDE R16, R29, 0x4, R22 ;  /* 0x000000041d107825 */ /* 0x000fc600078e0216 */
[----:B------:R1:W5:Y:S01]  /*1860*/  LDG.E.128.CONSTANT R12, desc[UR6][R26.64] ;  /* 0x000000061a0c7981 */ /* 0x000362000c1e9d00 */
[----:B------:R-:W-:Y:S01]  /*1870*/  IMAD.WIDE R30, R29, 0x4, R16 ;  /* 0x000000041d1e7825 */ /* 0x000fe200078e0210 */
[----:B------:R-:W-:Y:S06]  /*1880*/  @P1 BRA `(.L_x_4299) ;  /* 0x0000000c00081947 */ /* 0x000fec0003800000 */
[----:B------:R-:W2:Y:S01]  /*1890*/  LDS.64 R34, [UR5+0x10] ;  /* 0x00001005ff227984 */ /* 0x000ea20008000a00 */
[----:B-----5:R-:W-:Y:S02]  /*18a0*/  LOP3.LUT R7, R9, 0xff, RZ, 0xc0, !PT ;  /* 0x000000ff09077812 */ /* 0x020fe400078ec0ff */
[----:B-1----:R-:W-:Y:S02]  /*18b0*/  LOP3.LUT R32, R10, 0xff, RZ, 0xc0, !PT ;  /* 0x000000ff0a207812 */ /* 0x002fe400078ec0ff */
[----:B------:R-:W-:Y:S02]  /*18c0*/  IADD3 R18, PT, PT, R7, -0x80, RZ ;  /* 0xffffff8007127810 */ /* 0x000fe40007ffe0ff */
[----:B------:R-:W-:Y:S02]  /*18d0*/  LOP3.LUT R7, R8, 0xff, RZ, 0xc0, !PT ;  /* 0x000000ff08077812 */ /* 0x000fe400078ec0ff */
[----:B------:R-:W-:Y:S02]  /*18e0*/  IADD3 R39, PT, PT, R32, -0x80, RZ ;  /* 0xffffff8020277810 */ /* 0x000fe40007ffe0ff */
[----:B------:R-:W-:Y:S01]  /*18f0*/  LOP3.LUT R32, R11, 0xff, RZ, 0xc0, !PT ;  /* 0x000000ff0b207812 */ /* 0x000fe200078ec0ff */
[----:B------:R-:W1:Y:S01]  /*1900*/  I2F.F16 R18, R18 ;  /* 0x0000001200127306 */ /* 0x000e620000200c00 */
[----:B------:R-:W-:-:S02]  /*1910*/  IADD3 R7, PT, PT, R7, -0x80, RZ ;  /* 0xffffff8007077810 */ /* 0x000fc40007ffe0ff */
[----:B------:R-:W-:Y:S02]  /*1920*/  IADD3 R32, PT, PT, R32, -0x80, RZ ;  /* 0xffffff8020207810 */ /* 0x000fe40007ffe0ff */
[----:B------:R-:W-:Y:S02]  /*1930*/  SHF.R.U32.HI R33, RZ, 0x8, R9 ;  /* 0x00000008ff217819 */ /* 0x000fe40000011609 */
[----:B------:R-:W-:Y:S01]  /*1940*/  LOP3.LUT R40, R13, 0xff, RZ, 0xc0, !PT ;  /* 0x000000ff0d287812 */ /* 0x000fe200078ec0ff */
[----:B------:R3:W4:Y:S01]  /*1950*/  I2F.F16 R26, R7 ;  /* 0x00000007001a7306 */ /* 0x0007220000200c00 */
[----:B------:R-:W-:Y:S02]  /*1960*/  SHF.R.U32.HI R41, RZ, 0x8, R8 ;  /* 0x00000008ff297819 */ /* 0x000fe40000011608 */
[----:B------:R-:W-:Y:S02]  /*1970*/  IADD3 R42, PT, PT, R40, -0x80, RZ ;  /* 0xffffff80282a7810 */ /* 0x000fe40007ffe0ff */
[----:B------:R-:W-:Y:S01]  /*1980*/  LOP3.LUT R41, R41, 0xff, RZ, 0xc0, !PT ;  /* 0x000000ff29297812 */ /* 0x000fe200078ec0ff */
[----:B-1----:R-:W-:-:S02]  /*1990*/  HADD2.F32 R43, -RZ, R18.H0_H0 ;  /* 0x20000012ff2b7230 */ /* 0x002fc40000004100 */
[----:B------:R-:W1:Y:S01]  /*19a0*/  I2F.F16 R32, R32 ;  /* 0x0000002000207306 */ /* 0x000e620000200c00 */
[----:B---3--:R-:W-:Y:S02]  /*19b0*/  LOP3.LUT R7, R33, 0xff, RZ, 0xc0, !PT ;  /* 0x000000ff21077812 */ /* 0x008fe400078ec0ff */
[----:B------:R-:W-:Y:S02]  /*19c0*/  IADD3 R44, PT, PT, R41, -0x80, RZ ;  /* 0xffffff80292c7810 */ /* 0x000fe40007ffe0ff */
[----:B------:R-:W-:Y:S01]  /*19d0*/  IADD3 R40, PT, PT, R7, -0x80, RZ ;  /* 0xffffff8007287810 */ /* 0x000fe20007ffe0ff */
[----:B----4-:R-:W-:Y:S02]  /*19e0*/  HADD2.F32 R18, -RZ, R26.H0_H0 ;  /* 0x2000001aff127230 */ /* 0x010fe40000004100 */
[----:B------:R-:W3:Y:S01]  /*19f0*/  I2F.F16 R39, R39 ;  /* 0x0000002700277306 */ /* 0x000ee20000200c00 */
[----:B------:R-:W-:Y:S02]  /*1a00*/  LEA.HI R38, R9, 0xffffff80, RZ, 0x8 ;  /* 0xffffff8009267811 */ /* 0x000fe400078f40ff */
[----:B------:R-:W-:Y:S01]  /*1a10*/  SHF.R.U32.HI R9, RZ, 0x10, R9 ;  /* 0x00000010ff097819 */ /* 0x000fe20000011609 */
[--C-:B--2---:R-:W-:Y:S01]  /*1a20*/  HADD2.F32 R7, -RZ, R34.reuse.H0_H0 ;  /* 0x20000022ff077230 */ /* 0x104fe20000004100 */
[----:B------:R-:W-:Y:S01]  /*1a30*/  LEA.HI R37, R8, 0xffffff80, RZ, 0x8 ;  /* 0xffffff8008257811 */ /* 0x000fe200078f40ff */
[----:B------:R-:W-:Y:S01]  /*1a40*/  HADD2.F32 R34, -RZ, R34.H1_H1 ;  /* 0x30000022ff227230 */ /* 0x000fe20000004100 */
[----:B------:R-:W-:Y:S01]  /*1a50*/  SHF.R.U32.HI R8, RZ, 0x10, R8 ;  /* 0x00000010ff087819 */ /* 0x000fe20000011608 */
[----:B------:R-:W2:Y:S01]  /*1a60*/  I2F.F16 R40, R40 ;  /* 0x0000002800287306 */ /* 0x000ea20000200c00 */
[----:B-1----:R-:W-:-:S02]  /*1a70*/  HADD2.F32 R32, -RZ, R32.H0_H0 ;  /* 0x20000020ff207230 */ /* 0x002fc40000004100 */
[----:B------:R-:W-:Y:S01]  /*1a80*/  FFMA.FTZ R41, R18, R7, RZ ;  /* 0x0000000712297223 */ /* 0x000fe200000100ff */
[C---:B------:R-:W-:Y:S01]  /*1a90*/  FFMA.FTZ R43, R7.reuse, R43, RZ ;  /* 0x0000002b072b7223 */ /* 0x040fe200000100ff */
[----:B------:R-:W-:Y:S02]  /*1aa0*/  LOP3.LUT R8, R8, 0xff, RZ, 0xc0, !PT ;  /* 0x000000ff08087812 */ /* 0x000fe400078ec0ff */
[----:B------:R-:W-:Y:S01]  /*1ab0*/  LEA.HI R25, R10, 0xffffff80, RZ, 0x8 ;  /* 0xffffff800a197811 */ /* 0x000fe200078f40ff */
[----:B---3--:R-:W-:Y:S01]  /*1ac0*/  HADD2.F32 R26, -RZ, R39.H0_H0 ;  /* 0x20000027ff1a7230 */ /* 0x008fe20000004100 */
[----:B------:R-:W1:Y:S01]  /*1ad0*/  I2F.F16 R18, R44 ;  /* 0x0000002c00127306 */ /* 0x000e620000200c00 */
[C---:B------:R-:W-:Y:S01]  /*1ae0*/  FFMA.FTZ R39, R7.reuse, R32, RZ ;  /* 0x0000002007277223 */ /* 0x040fe200000100ff */
[----:B------:R-:W-:Y:S02]  /*1af0*/  LOP3.LUT R32, R14, 0xff, RZ, 0xc0, !PT ;  /* 0x000000ff0e207812 */ /* 0x000fe400078ec0ff */
[----:B------:R-:W-:Y:S01]  /*1b00*/  FFMA.FTZ R26, R7, R26, RZ ;  /* 0x0000001a071a7223 */ /* 0x000fe200000100ff */
[----:B------:R-:W-:-:S02]  /*1b10*/  SHF.R.U32.HI R7, RZ, 0x8, R10 ;  /* 0x00000008ff077819 */ /* 0x000fc4000001160a */
[----:B------:R-:W-:Y:S01]  /*1b20*/  IADD3 R45, PT, PT, R32, -0x80, RZ ;  /* 0xffffff80202d7810 */ /* 0x000fe20007ffe0ff */
[----:B--2---:R-:W-:Y:S01]  /*1b30*/  HADD2.F32 R32, -RZ, R40.H0_H0 ;  /* 0x20000028ff207230 */ /* 0x004fe20000004100 */
[----:B------:R-:W-:Y:S01]  /*1b40*/  LOP3.LUT R40, R7, 0xff, RZ, 0xc0, !PT ;  /* 0x000000ff07287812 */ /* 0x000fe200078ec0ff */
[----:B------:R2:W-:Y:S01]  /*1b50*/  I2F.F16 R33, R42 ;  /* 0x0000002a00217306 */ /* 0x0005e20000200c00 */
[----:B------:R-:W-:Y:S02]  /*1b60*/  IADD3 R8, PT, PT, R8, -0x80, RZ ;  /* 0xffffff8008087810 */ /* 0x000fe40007ffe0ff */
[----:B------:R-:W-:Y:S01]  /*1b70*/  FFMA.FTZ R32, R34, R32, R43 ;  /* 0x0000002022207223 */ /* 0x000fe2000001002b */
[----:B------:R-:W-:Y:S01]  /*1b80*/  LEA.HI R19, R11, 0xffffff80, RZ, 0x8 ;  /* 0xffffff800b137811 */ /* 0x000fe200078f40ff */
[----:B-1----:R-:W-:Y:S01]  /*1b90*/  HADD2.F32 R44, -RZ, R18.H0_H0 ;  /* 0x20000012ff2c7230 */ /* 0x002fe20000004100 */
[----:B------:R-:W-:Y:S02]  /*1ba0*/  LEA.HI R36, R12, 0xffffff80, RZ, 0x8 ;  /* 0xffffff800c247811 */ /* 0x000fe400078f40ff */
[----:B------:R-:W1:Y:S01]  /*1bb0*/  I2F.F16 R7, R45 ;  /* 0x0000002d00077306 */ /* 0x000e620000200c00 */
[----:B--2---:R-:W-:-:S02]  /*1bc0*/  IADD3 R42, PT, PT, R40, -0x80, RZ ;  /* 0xffffff80282a7810 */ /* 0x004fc40007ffe0ff */
[----:B------:R-:W-:Y:S02]  /*1bd0*/  LOP3.LUT R40, R15, 0xff, RZ, 0xc0, !PT ;  /* 0x000000ff0f287812 */ /* 0x000fe400078ec0ff */
[----:B------:R-:W-:Y:S02]  /*1be0*/  LOP3.LUT R21, R12, 0xff, RZ, 0xc0, !PT ;  /* 0x000000ff0c157812 */ /* 0x000fe400078ec0ff */
[----:B------:R-:W-:Y:S01]  /*1bf0*/  IADD3 R43, PT, PT, R40, -0x80, RZ ;  /* 0xffffff80282b7810 */ /* 0x000fe20007ffe0ff */
[----:B------:R-:W2:Y:S01]  /*1c00*/  I2F.F16 R42, R42 ;  /* 0x0000002a002a7306 */ /* 0x000ea20000200c00 */
[----:B------:R-:W-:Y:S01]  /*1c10*/  LOP3.LUT R40, R9, 0xff, RZ, 0xc0, !PT ;  /* 0x000000ff09287812 */ /* 0x000fe200078ec0ff */
[----:B------:R-:W-:Y:S01]  /*1c20*/  FFMA.FTZ R9, R44, R34, R41 ;  /* 0x000000222c097223 */ /* 0x000fe20000010029 */
[----:B------:R-:W-:Y:S02]  /*1c30*/  SHF.R.U32.HI R41, RZ, 0x8, R11 ;  /* 0x00000008ff297819 */ /* 0x000fe4000001160b */
[----:B------:R-:W-:-:S02]  /*1c40*/  IADD3 R40, PT, PT, R40, -0x80, RZ ;  /* 0xffffff8028287810 */ /* 0x000fc40007ffe0ff */
[----:B------:R-:W-:Y:S01]  /*1c50*/  LOP3.LUT R41, R41, 0xff, RZ, 0xc0, !PT ;  /* 0x000000ff29297812 */ /* 0x000fe200078ec0ff */
[----:B------:R3:W4:Y:S01]  /*1c60*/  I2F.F16 R18, R43 ;  /* 0x0000002b00127306 */ /* 0x0007220000200c00 */
[----:B------:R-:W-:Y:S01]  /*1c70*/  SHF.R.U32.HI R11, RZ, 0x10, R11 ;  /* 0x00000010ff0b7819 */ /* 0x000fe2000001160b */
[----:B-1----:R-:W-:Y:S01]  /*1c80*/  HADD2.F32 R7, -RZ, R7.H0_H0 ;  /* 0x20000007ff077230 */ /* 0x002fe20000004100 */
[----:B------:R-:W-:Y:S02]  /*1c90*/  IADD3 R41, PT, PT, R41, -0x80, RZ ;  /* 0xffffff8029297810 */ /* 0x000fe40007ffe0ff */
[----:B------:R-:W-:Y:S01]  /*1ca0*/  LEA.HI R27, R13, 0xffffff80, RZ, 0x8 ;  /* 0xffffff800d1b7811 */ /* 0x000fe200078f40ff */
[----:B--2---:R-:W-:Y:S01]  /*1cb0*/  HADD2.F32 R45, -RZ, R42.H0_H0 ;  /* 0x2000002aff2d7230 */ /* 0x004fe20000004100 */
[----:B------:R-:W-:Y:S02]  /*1cc0*/  SHF.R.U32.HI R42, RZ, 0x8, R12 ;  /* 0x00000008ff2a7819 */ /* 0x000fe4000001160c */
[----:B------:R-:W1:Y:S01]  /*1cd0*/  I2F.F16 R41, R41 ;  /* 0x0000002900297306 */ /* 0x000e620000200c00 */
[----:B---3--:R-:W-:-:S02]  /*1ce0*/  SHF.R.U32.HI R43, RZ, 0x10, R10 ;  /* 0x00000010ff2b7819 */ /* 0x008fc4000001160a */
[----:B------:R-:W-:Y:S01]  /*1cf0*/  LOP3.LUT R42, R42, 0xff, RZ, 0xc0, !PT ;  /* 0x000000ff2a2a7812 */ /* 0x000fe200078ec0ff */
[----:B------:R-:W-:Y:S01]  /*1d00*/  FFMA.FTZ R26, R34, R45, R26 ;  /* 0x0000002d221a7223 */ /* 0x000fe2000001001a */
[----:B------:R-:W-:Y:S01]  /*1d10*/  LOP3.LUT R43, R43, 0xff, RZ, 0xc0, !PT ;  /* 0x000000ff2b2b7812 */ /* 0x000fe200078ec0ff */
[----:B----4-:R-:W-:Y:S01]  /*1d20*/  HADD2.F32 R18, -RZ, R18.H0_H0 ;  /* 0x20000012ff127230 */ /* 0x010fe20000004100 */
[----:B------:R-:W-:Y:S01]  /*1d30*/  IADD3 R10, PT, PT, R42, -0x80, RZ ;  /* 0xffffff802a0a7810 */ /* 0x000fe20007ffe0ff */
[----:B------:R-:W2:Y:S01]  /*1d40*/  I2F.F16 R40, R40 ;  /* 0x0000002800287306 */ /* 0x000ea20000200c00 */
[----:B------:R-:W-:Y:S02]  /*1d50*/  SHF.R.U32.HI R12, RZ, 0x10, R12 ;  /* 0x00000010ff0c7819 */ /* 0x000fe4000001160c */
[----:B------:R-:W-:Y:S02]  /*1d60*/  IADD3 R21, PT, PT, R21, -0x80, RZ ;  /* 0xffffff8015157810 */ /* 0x000fe40007ffe0ff */
[----:B------:R-:W-:Y:S01]  /*1d70*/  LOP3.LUT R12, R12, 0xff, RZ, 0xc0, !PT ;  /* 0x000000ff0c0c7812 */ /* 0x000fe200078ec0ff */
[----:B-1----:R-:W-:-:S02]  /*1d80*/  HADD2.F32 R42, -RZ, R41.H0_H0 ;  /* 0x20000029ff2a7230 */ /* 0x002fc40000004100 */
[----:B------:R-:W1:Y:S01]  /*1d90*/  I2F.F16 R8, R8 ;  /* 0x0000000800087306 */ /* 0x000e620000200c00 */
[----:B------:R-:W-:Y:S02]  /*1da0*/  IADD3 R41, PT, PT, R43, -0x80, RZ ;  /* 0xffffff802b297810 */ /* 0x000fe40007ffe0ff */
[----:B------:R-:W-:Y:S01]  /*1db0*/  FFMA.FTZ R39, R34, R42, R39 ;  /* 0x0000002a22277223 */ /* 0x000fe20000010027 */
[----:B------:R-:W-:Y:S01]  /*1dc0*/  LOP3.LUT R34, R11, 0xff, RZ, 0xc0, !PT ;  /* 0x000000ff0b227812 */ /* 0x000fe200078ec0ff */
[----:B------:R-:W-:-:S03]  /*1dd0*/  HADD2.F32 R11, -RZ, R35.H0_H0 ;  /* 0x20000023ff0b7230 */ /* 0x000fc60000004100 */
[----:B------:R-:W3:Y:S01]  /*1de0*/  I2F.F16 R41, R41 ;  /* 0x0000002900297306 */ /* 0x000ee20000200c00 */
[----:B------:R-:W-:Y:S01]  /*1df0*/  IADD3 R43, PT, PT, R34, -0x80, RZ ;  /* 0xffffff80222b7810 */ /* 0x000fe20007ffe0ff */
[----:B--2---:R-:W-:Y:S02]  /*1e00*/  HADD2.F32 R34, -RZ, R40.H0_H0 ;  /* 0x20000028ff227230 */ /* 0x004fe40000004100 */
[----:B------:R-:W-:Y:S02]  /*1e10*/  HADD2.F32 R35, -RZ, R35.H1_H1 ;  /* 0x30000023ff237230 */ /* 0x000fe40000004100 */
[----:B-1----:R-:W-:Y:S01]  /*1e20*/  HADD2.F32 R42, -RZ, R8.H0_H0 ;  /* 0x20000008ff2a7230 */ /* 0x002fe20000004100 */
[----:B------:R-:W-:Y:S01]  /*1e30*/  SHF.R.U32.HI R8, RZ, 0x8, R13 ;  /* 0x00000008ff087819 */ /* 0x000fe2000001160d */
[----:B------:R-:W1:Y:S01]  /*1e40*/  I2F.F16 R40, R43 ;  /* 0x0000002b00287306 */ /* 0x000e620000200c00 */
[----:B------:R-:W-:Y:S01]  /*1e50*/  FFMA.FTZ R32, R11, R34, R32 ;  /* 0x000000220b207223 */ /* 0x000fe20000010020 */
[----:B------:R-:W-:Y:S01]  /*1e60*/  IADD3 R34, PT, PT, R12, -0x80, RZ ;  /* 0xffffff800c227810 */ /* 0x000fe20007ffe0ff */
[----:B------:R-:W-:Y:S01]  /*1e70*/  FFMA.FTZ R12, R42, R11, R9 ;  /* 0x0000000b2a0c7223 */ /* 0x000fe20000010009 */
[----:B------:R-:W-:-:S02]  /*1e80*/  LOP3.LUT R42, R8, 0xff, RZ, 0xc0, !PT ;  /* 0x000000ff082a7812 */ /* 0x000fc400078ec0ff */
[----:B------:R-:W2:Y:S01]  /*1e90*/  LDS.64 R8, [UR5+0x18] ;  /* 0x00001805ff087984 */ /* 0x000ea20008000a00 */
[----:B---3--:R-:W-:Y:S01]  /*1ea0*/  HADD2.F32 R44, -RZ, R41.H0_H0 ;  /* 0x20000029ff2c7230 */ /* 0x008fe20000004100 */
[----:B------:R-:W3:Y:S01]  /*1eb0*/  I2F.F16 R38, R38 ;  /* 0x0000002600267306 */ /* 0x000ee20000200c00 */
[----:B------:R-:W-:Y:S02]  /*1ec0*/  SHF.R.U32.HI R41, RZ, 0x10, R13 ;  /* 0x00000010ff297819 */ /* 0x000fe4000001160d */
[----:B------:R-:W-:Y:S01]  /*1ed0*/  IADD3 R13, PT, PT, R42, -0x80, RZ ;  /* 0xffffff802a0d7810 */ /* 0x000fe20007ffe0ff */
[----:B------:R-:W-:Y:S01]  /*1ee0*/  FFMA.FTZ R26, R11, R44, R26 ;  /* 0x0000002c0b1a7223 */ /* 0x000fe2000001001a */
[----:B------:R-:W-:Y:S01]  /*1ef0*/  LOP3.LUT R41, R41, 0xff, RZ, 0xc0, !PT ;  /* 0x000000ff29297812 */ /* 0x000fe200078ec0ff */
[----:B-1----:R-:W-:Y:S02]  /*1f00*/  HADD2.F32 R42, -RZ, R40.H0_H0 ;  /* 0x20000028ff2a7230 */ /* 0x002fe40000004100 */
[----:B------:R-:W1:Y:S01]  /*1f10*/  I2F.F16 R37, R37 ;  /* 0x0000002500257306 */ /* 0x000e620000200c00 */
[----:B------:R-:W-:-:S02]  /*1f20*/  SHF.R.U32.HI R40, RZ, 0x8, R14 ;  /* 0x00000008ff287819 */ /* 0x000fc4000001160e */
[----:B------:R-:W-:Y:S01]  /*1f30*/  IADD3 R41, PT, PT, R41, -0x80, RZ ;  /* 0xffffff8029297810 */ /* 0x000fe20007ffe0ff */
[----:B------:R-:W-:Y:S01]  /*1f40*/  FFMA.FTZ R39, R11, R42, R39 ;  /* 0x0000002a0b277223 */ /* 0x000fe20000010027 */
[----:B------:R-:W-:Y:S01]  /*1f50*/  LOP3.LUT R40, R40, 0xff, RZ, 0xc0, !PT ;  /* 0x000000ff28287812 */ /* 0x000fe200078ec0ff */
[----:B---3--:R-:W-:Y:S02]  /*1f60*/  HADD2.F32 R38, -RZ, R38.H0_H0 ;  /* 0x20000026ff267230 */ /* 0x008fe40000004100 */
[----:B------:R-:W3:Y:S01]  /*1f70*/  I2F.F16 R19, R19 ;  /* 0x0000001300137306 */ /* 0x000ee20000200c00 */
[----:B------:R-:W-:Y:S02]  /*1f80*/  IADD3 R40, PT, PT, R40, -0x80, RZ ;  /* 0xffffff8028287810 */ /* 0x000fe40007ffe0ff */
[----:B------:R-:W-:Y:S01]  /*1f90*/  SHF.R.U32.HI R42, RZ, 0x10, R14 ;  /* 0x00000010ff2a7819 */ /* 0x000fe2000001160e */
[----:B------:R-:W-:Y:S01]  /*1fa0*/  FFMA.FTZ R32, R35, R38, R32 ;  /* 0x0000002623207223 */ /* 0x000fe20000010020 */
[----:B------:R-:W-:Y:S01]  /*1fb0*/  SHF.R.U32.HI R38, RZ, 0x8, R15 ;  /* 0x00000008ff267819 */ /* 0x000fe2000001160f */
[----:B-1----:R-:W-:-:S02]  /*1fc0*/  HADD2.F32 R43, -RZ, R37.H0_H0 ;  /* 0x20000025ff2b7230 */ /* 0x002fc40000004100 */
[----:B------:R-:W-:Y:S01]  /*1fd0*/  I2F.F16 R25, R25 ;  /* 0x0000001900197306 */ /* 0x000fe20000200c00 */
[----:B------:R-:W-:Y:S02]  /*1fe0*/  LOP3.LUT R38, R38, 0xff, RZ, 0xc0, !PT ;  /* 0x000000ff26267812 */ /* 0x000fe400078ec0ff */
[----:B------:R-:W-:Y:S01]  /*1ff0*/  LOP3.LUT R42, R42, 0xff, RZ, 0xc0, !PT ;  /* 0x000000ff2a2a7812 */ /* 0x000fe200078ec0ff */
[----:B------:R-:W-:Y:S01]  /*2000*/  FFMA.FTZ R12, R43, R35, R12 ;  /* 0x000000232b0c7223 */ /* 0x000fe2000001000c */
[----:B------:R-:W-:Y:S01]  /*2010*/  LEA.HI R14, R14, 0xffffff80, RZ, 0x8 ;  /* 0xffffff800e0e7811 */ /* 0x000fe200078f40ff */
[----:B---3--:R-:W-:Y:S02]  /*2020*/  HADD2.F32 R44, -RZ, R19.H0_H0 ;  /* 0x20000013ff2c7230 */ /* 0x008fe40000004100 */
[----:B------:R1:W3:Y:S01]  /*2030*/  I2F.F16 R37, R40 ;  /* 0x0000002800257306 */ /* 0x0002e20000200c00 */
[----:B------:R-:W-:Y:S02]  /*2040*/  LEA.HI R19, R15, 0xffffff80, RZ, 0x8 ;  /* 0xffffff800f137811 */ /* 0x000fe400078f40ff */
[----:B------:R-:W-:Y:S01]  /*2050*/  IADD3 R42, PT, PT, R42, -0x80, RZ ;  /* 0xffffff802a2a7810 */ /* 0x000fe20007ffe0ff */
[----:B------:R-:W-:-:S04]  /*2060*/  FFMA.FTZ R39, R35, R44, R39 ;  /* 0x0000002c23277223 */ /* 0x000fc80000010027 */
[----:B------:R-:W-:Y:S01]  /*2070*/  I2F.F16 R21, R21 ;  /* 0x0000001500157306 */ /* 0x000fe20000200c00 */
[----:B-1----:R-:W-:Y:S02]  /*2080*/  SHF.R.U32.HI R40, RZ, 0x10, R15 ;  /* 0x00000010ff287819 */ /* 0x002fe4000001160f */
[----:B------:R-:W-:Y:S01]  /*2090*/  IADD3 R15, PT, PT, R38, -0x80, RZ ;  /* 0xffffff80260f7810 */ /* 0x000fe20007ffe0ff */
[----:B------:R-:W-:Y:S01]  /*20a0*/  HADD2.F32 R38, -RZ, R33.H0_H0 ;  /* 0x20000021ff267230 */ /* 0x000fe20000004100 */
[----:B------:R-:W-:Y:S01]  /*20b0*/  LOP3.LUT R40, R40, 0xff, RZ, 0xc0, !PT ;  /* 0x000000ff28287812 */ /* 0x000fe200078ec0ff */
[----:B---3--:R-:W-:Y:S02]  /*20c0*/  HADD2.F32 R37, -RZ, R37.H0_H0 ;  /* 0x20000025ff257230 */ /* 0x008fe40000004100 */
[----:B------:R-:W1:Y:S01]  /*20d0*/  I2F.F16 R13, R13 ;  /* 0x0000000d000d7306 */ /* 0x000e620000200c00 */
[----:B------:R-:W-:-:S07]  /*20e0*/  IADD3 R40, PT, PT, R40, -0x80, RZ ;  /* 0xffffff8028287810 */ /* 0x000fce0007ffe0ff */
[----:B------:R-:W3:Y:S01]  /*20f0*/  I2F.F16 R10, R10 ;  /* 0x0000000a000a7306 */ /* 0x000ee20000200c00 */
[----:B-1----:R-:W-:-:S07]  /*2100*/  HADD2.F32 R13, -RZ, R13.H0_H0 ;  /* 0x2000000dff0d7230 */ /* 0x002fce0000004100 */
[----:B------:R-:W1:Y:S01]  /*2110*/  I2F.F16 R15, R15 ;  /* 0x0000000f000f7306 */ /* 0x000e620000200c00 */
[----:B---3--:R-:W-:-:S07]  /*2120*/  HADD2.F32 R10, -RZ, R10.H0_H0 ;  /* 0x2000000aff0a7230 */ /* 0x008fce0000004100 */
[----:B------:R3:W4:Y:S01]  /*2130*/  I2F.F16 R11, R41 ;  /* 0x00000029000b7306 */ /* 0x0007220000200c00 */
[----:B-1----:R-:W-:-:S07]  /*2140*/  HADD2.F32 R15, -RZ, R15.H0_H0 ;  /* 0x2000000fff0f7230 */ /* 0x002fce0000004100 */
[----:B------:R-:W1:Y:S01]  /*2150*/  I2F.F16 R34, R34 ;  /* 0x0000002200227306 */ /* 0x000e620000200c00 */
[----:B---3--:R-:W-:-:S05]  /*2160*/  HADD2.F32 R41, -RZ, R25.H0_H0 ;  /* 0x20000019ff297230 */ /* 0x008fca0000004100 */
[----:B------:R-:W-:Y:S01]  /*2170*/  FFMA.FTZ R26, R35, R41, R26 ;  /* 0x00000029231a7223 */ /* 0x000fe2000001001a */
[--C-:B--2---:R-:W-:Y:S01]  /*2180*/  HADD2.F32 R35, -RZ, R8.reuse.H0_H0 ;  /* 0x20000008ff237230 */ /* 0x104fe20000004100 */
[----:B------:R-:W2:Y:S01]  /*2190*/  I2F.F16 R27, R27 ;  /* 0x0000001b001b7306 */ /* 0x000ea20000200c00 */
[----:B------:R-:W-:Y:S02]  /*21a0*/  HADD2.F32 R41, -RZ, R21.H0_H0 ;  /* 0x20000015ff297230 */ /* 0x000fe40000004100 */
[----:B------:R-:W-:Y:S02]  /*21b0*/  HADD2.F32 R8, -RZ, R8.H1_H1 ;  /* 0x30000008ff087230 */ /* 0x000fe40000004100 */
[C---:B------:R-:W-:Y:S01]  /*21c0*/  FFMA.FTZ R43, R35.reuse, R38, R32 ;  /* 0x00000026232b7223 */ /* 0x040fe20000010020 */
[----:B------:R-:W-:Y:S01]  /*21d0*/  FFMA.FTZ R7, R35, R7, R26 ;  /* 0x0000000723077223 */ /* 0x000fe2000001001a */
[----:B------:R-:W-:Y:S01]  /*21e0*/  FFMA.FTZ R41, R41, R35, R12 ;  /* 0x0000002329297223 */ /* 0x000fe2000001000c */
[----:B------:R-:W-:Y:S01]  /*21f0*/  FFMA.FTZ R26, R35, R18, R39 ;  /* 0x00000012231a7223 */ /* 0x000fe20000010027 */
[----:B------:R-:W3:Y:S01]  /*2200*/  I2F.F16 R25, R42 ;  /* 0x0000002a00197306 */ /* 0x000ee20000200c00 */
[----:B------:R-:W-:-:S02]  /*2210*/  HADD2.F32 R21, -RZ, R9.H0_H0 ;  /* 0x20000009ff157230 */ /* 0x000fc40000004100 */
[----:B------:R-:W-:Y:S01]  /*2220*/  FFMA.FTZ R12, R8, R13, R43 ;  /* 0x0000000d080c7223 */ /* 0x000fe2000001002b */
[----:B----4-:R-:W-:Y:S02]  /*2230*/  HADD2.F32 R11, -RZ, R11.H0_H0 ;  /* 0x2000000bff0b7230 */ /* 0x010fe40000004100 */
[----:B------:R-:W-:Y:S01]  /*2240*/  FFMA.FTZ R10, R10, R8, R41 ;  /* 0x000000080a0a7223 */ /* 0x000fe20000010029 */
[----:B-1----:R-:W-:Y:S02]  /*2250*/  HADD2.F32 R13, -RZ, R34.H0_H0 ;  /* 0x20000022ff0d7230 */ /* 0x002fe40000004100 */
[C---:B------:R-:W-:Y:S01]  /*2260*/  FFMA.FTZ R18, R8.reuse, R37, R7 ;  /* 0x0000002508127223 */ /* 0x040fe20000010007 */
[----:B------:R-:W-:Y:S01]  /*2270*/  FFMA.FTZ R26, R8, R15, R26 ;  /* 0x0000000f081a7223 */ /* 0x000fe2000001001a */
[----:B------:R-:W1:Y:S01]  /*2280*/  I2F.F16 R33, R40 ;  /* 0x0000002800217306 */ /* 0x000e620000200c00 */
[----:B------:R-:W-:Y:S02]  /*2290*/  HADD2.F32 R9, -RZ, R9.H1_H1 ;  /* 0x30000009ff097230 */ /* 0x000fe40000004100 */
[----:B------:R-:W-:Y:S01]  /*22a0*/  FFMA.FTZ R12, R21, R11, R12 ;  /* 0x0000000b150c7223 */ /* 0x000fe2000001000c */
[----:B--2---:R-:W-:-:S02]  /*22b0*/  HADD2.F32 R8, -RZ, R27.H0_H0 ;  /* 0x2000001bff087230 */ /* 0x004fc40000004100 */
[----:B------:R-:W-:Y:S01]  /*22c0*/  FFMA.FTZ R13, R13, R21, R10 ;  /* 0x000000150d0d7223 */ /* 0x000fe2000001000a */
[----:B------:R-:W-:Y:S02]  /*22d0*/  HADD2.F32 R7, -RZ, R5.H0_H0 ;  /* 0x20000005ff077230 */ /* 0x000fe40000004100 */
[----:B---3--:R-:W-:Y:S01]  /*22e0*/  HADD2.F32 R25, -RZ, R25.H0_H0 ;  /* 0x20000019ff197230 */ /* 0x008fe20000004100 */
[----:B------:R-:W2:Y:S01]  /*22f0*/  I2F.F16 R36, R36 ;  /* 0x0000002400247306 */ /* 0x000ea20000200c00 */
[----:B------:R-:W-:Y:S01]  /*2300*/  FFMA.FTZ R8, R9, R8, R12 ;  /* 0x0000000809087223 */ /* 0x000fe2000001000c */
[----:B------:R-:W-:Y:S02]  /*2310*/  HADD2.F32 R12, -RZ, R6.H0_H0 ;  /* 0x20000006ff0c7230 */ /* 0x000fe40000004100 */
[----:B------:R-:W-:Y:S01]  /*2320*/  FFMA.FTZ R25, R21, R25, R18 ;  /* 0x0000001915197223 */ /* 0x000fe20000010012 */
[----:B------:R-:W-:Y:S02]  /*2330*/  HADD2.F32 R11, -RZ, R4.H0_H0 ;  /* 0x20000004ff0b7230 */ /* 0x000fe40000004100 */
[----:B------:R-:W-:Y:S01]  /*2340*/  FMUL.FTZ R8, R7, R8 ;  /* 0x0000000807087220 */ /* 0x000fe20000410000 */
[----:B-1----:R-:W-:Y:S01]  /*2350*/  HADD2.F32 R33, -RZ, R33.H0_H0 ;  /* 0x20000021ff217230 */ /* 0x002fe20000004100 */
[----:B------:R-:W1:Y:S01]  /*2360*/  I2F.F16 R14, R14 ;  /* 0x0000000e000e7306 */ /* 0x000e620000200c00 */
[----:B------:R-:W-:-:S02]  /*2370*/  HADD2.F32 R15, -RZ, R3.H0_H0 ;  /* 0x20000003ff0f7230 */ /* 0x000fc40000004100 */
[----:B------:R-:W-:Y:S01]  /*2380*/  F2FP.F16.F32.PACK_AB R8, RZ, R8 ;  /* 0x00000008ff08723e */ /* 0x000fe200000000ff */
[----:B------:R-:W-:Y:S01]  /*2390*/  FFMA.FTZ R26, R21, R33, R26 ;  /* 0x00000021151a7223 */ /* 0x000fe2000001001a */
[----:B--2---:R-:W-:-:S03]  /*23a0*/  HADD2.F32 R36, -RZ, R36.H0_H0 ;  /* 0x20000024ff247230 */ /* 0x004fc60000004100 */
[----:B------:R-:W2:Y:S02]  /*23b0*/  I2F.F16 R19, R19 ;  /* 0x0000001300137306 */ /* 0x000ea40000200c00 */
        /* <DEDUP_REMOVED lines=15> */
.L_x_4299:
[----:B-----5:R2:W5:Y:S04]  /*24b0*/  LDG.E.128.CONSTANT R8, desc[UR6][R30.64] ;  /* 0x000000061e087981 */ /* 0x020568000c1e9d00 */
[----:B------:R2:W5:Y:S01]  /*24c0*/  LDG.E.128.CONSTANT R12, desc[UR6][R22.64] ;  /* 0x00000006160c7981 */ /* 0x000562000c1e9d00 */
[----:B-1----:R-:W-:-:S03]  /*24d0*/  IMAD.WIDE R26, R29, 0x4, R30 ;  /* 0x000000041d1a7825 */ /* 0x002fc600078e021e */
[----:B------:R-:W5:Y:S01]  /*24e0*/  LDG.E.128.CONSTANT R16, desc[UR6][R16.64] ;  /* 0x0000000610107981 */ /* 0x000f62000c1e9d00 */
[----:B------:R-:W-:Y:S05]  /*24f0*/  @P1 BRA `(.L_x_4300) ;  /* 0x0000000c00081947 */ /* 0x000fea0003800000 */
[----:B------:R-:W1:Y:S01]  /*2500*/  LDS.64 R34, [UR5+0x20] ;  /* 0x00002005ff227984 */ /* 0x000e620008000a00 */
[----:B-----5:R-:W-:Y:S02]  /*2510*/  LOP3.LUT R7, R13, 0xff, RZ, 0xc0, !PT ;  /* 0x000000ff0d077812 */ /* 0x020fe400078ec0ff */
[----:B------:R-:W-:Y:S02]  /*2520*/  LOP3.LUT R32, R14, 0xff, RZ, 0xc0, !PT ;  /* 0x000000ff0e207812 */ /* 0x000fe400078ec0ff */
[----:B--2---:R-:W-:Y:S02]  /*2530*/  IADD3 R22, PT, PT, R7, -0x80, RZ ;  /* 0xffffff8007167810 */ /* 0x004fe40007ffe0ff */
[----:B------:R-:W-:Y:S02]  /*2540*/  LOP3.LUT R7, R12, 0xff, RZ, 0xc0, !PT ;  /* 0x000000ff0c077812 */ /* 0x000fe400078ec0ff */
[----:B------:R-:W-:Y:S02]  /*2550*/  IADD3 R39, PT, PT, R32, -0x80, RZ ;  /* 0xffffff8020277810 */ /* 0x000fe40007ffe0ff */
[----:B------:R-:W-:Y:S01]  /*2560*/  LOP3.LUT R32, R15, 0xff, RZ, 0xc0, !PT ;  /* 0x000000ff0f207812 */ /* 0x000fe200078ec0ff */
[----:B------:R-:W2:Y:S01]  /*2570*/  I2F.F16 R22, R22 ;  /* 0x0000001600167306 */ /* 0x000ea20000200c00 */
        /* <DEDUP_REMOVED lines=8> */
[----:B--2---:R-:W-:-:S02]  /*2600*/  HADD2.F32 R43, -RZ, R22.H0_H0 ;  /* 0x20000016ff2b7230 */ /* 0x004fc40000004100 */
[----:B------:R-:W2:Y:S01]  /*2610*/  I2F.F16 R32, R32 ;  /* 0x0000002000207306 */ /* 0x000ea20000200c00 */
[----:B---3--:R-:W-:Y:S02]  /*2620*/  LOP3.LUT R7, R33, 0xff, RZ, 0xc0, !PT ;  /* 0x000000ff21077812 */ /* 0x008fe400078ec0ff */
[----:B------:R-:W-:Y:S02]  /*2630*/  IADD3 R44, PT, PT, R41, -0x80, RZ ;  /* 0xffffff80292c7810 */ /* 0x000fe40007ffe0ff */
[----:B------:R-:W-:Y:S01]  /*2640*/  IADD3 R40, PT, PT, R7, -0x80, RZ ;  /* 0xffffff8007287810 */ /* 0x000fe20007ffe0ff */
[----:B----4-:R-:W-:Y:S02]  /*2650*/  HADD2.F32 R22, -RZ, R30.H0_H0 ;  /* 0x2000001eff167230 */ /* 0x010fe40000004100 */
[----:B------:R-:W3:Y:S01]  /*2660*/  I2F.F16 R39, R39 ;  /* 0x0000002700277306 */ /* 0x000ee20000200c00 */
[----:B------:R-:W-:Y:S02]  /*2670*/  LEA.HI R38, R13, 0xffffff80, RZ, 0x8 ;  /* 0xffffff800d267811 */ /* 0x000fe400078f40ff */
[----:B------:R-:W-:Y:S01]  /*2680*/  SHF.R.U32.HI R13, RZ, 0x10, R13 ;  /* 0x00000010ff0d7819 */ /* 0x000fe2000001160d */
[--C-:B-1----:R-:W-:Y:S01]  /*2690*/  HADD2.F32 R7, -RZ, R34.reuse.H0_H0 ;  /* 0x20000022ff077230 */ /* 0x102fe20000004100 */
[----:B------:R-:W-:Y:S01]  /*26a0*/  LEA.HI R37, R12, 0xffffff80, RZ, 0x8 ;  /* 0xffffff800c257811 */ /* 0x000fe200078f40ff */
[----:B------:R-:W-:Y:S01]  /*26b0*/  HADD2.F32 R34, -RZ, R34.H1_H1 ;  /* 0x30000022ff227230 */ /* 0x000fe20000004100 */
[----:B------:R-:W-:Y:S01]  /*26c0*/  SHF.R.U32.HI R12, RZ, 0x10, R12 ;  /* 0x00000010ff0c7819 */ /* 0x000fe2000001160c */
[----:B------:R-:W1:Y:S01]  /*26d0*/  I2F.F16 R40, R40 ;  /* 0x0000002800287306 */ /* 0x000e620000200c00 */
[----:B--2---:R-:W-:-:S02]  /*26e0*/  HADD2.F32 R32, -RZ, R32.H0_H0 ;  /* 0x20000020ff207230 */ /* 0x004fc40000004100 */
[----:B------:R-:W-:Y:S01]  /*26f0*/  FFMA.FTZ R41, R22, R7, RZ ;  /* 0x0000000716297223 */ /* 0x000fe200000100ff */
[C---:B------:R-:W-:Y:S01]  /*2700*/  FFMA.FTZ R43, R7.reuse, R43, RZ ;  /* 0x0000002b072b7223 */ /* 0x040fe200000100ff */
[----:B------:R-:W-:Y:S02]  /*2710*/  LOP3.LUT R12, R12, 0xff, RZ, 0xc0, !PT ;  /* 0x000000ff0c0c7812 */ /* 0x000fe400078ec0ff */
[----:B------:R-:W-:Y:S01]  /*2720*/  LEA.HI R25, R14, 0xffffff80, RZ, 0x8 ;  /* 0xffffff800e197811 */ /* 0x000fe200078f40ff */
[----:B---3--:R-:W-:Y:S01]  /*2730*/  HADD2.F32 R30, -RZ, R39.H0_H0 ;  /* 0x20000027ff1e7230 */ /* 0x008fe20000004100 */
[----:B------:R-:W2:Y:S01]  /*2740*/  I2F.F16 R22, R44 ;  /* 0x0000002c00167306 */ /* 0x000ea20000200c00 */
[C---:B------:R-:W-:Y:S01]  /*2750*/  FFMA.FTZ R39, R7.reuse, R32, RZ ;  /* 0x0000002007277223 */ /* 0x040fe200000100ff */
[----:B------:R-:W-:Y:S02]  /*2760*/  LOP3.LUT R32, R18, 0xff, RZ, 0xc0, !PT ;  /* 0x000000ff12207812 */ /* 0x000fe400078ec0ff */
[----:B------:R-:W-:Y:S01]  /*2770*/  FFMA.FTZ R30, R7, R30, RZ ;  /* 0x0000001e071e7223 */ /* 0x000fe200000100ff */
[----:B------:R-:W-:-:S02]  /*2780*/  SHF.R.U32.HI R7, RZ, 0x8, R14 ;  /* 0x00000008ff077819 */ /* 0x000fc4000001160e */
[----:B------:R-:W-:Y:S01]  /*2790*/  IADD3 R45, PT, PT, R32, -0x80, RZ ;  /* 0xffffff80202d7810 */ /* 0x000fe20007ffe0ff */
[----:B-1----:R-:W-:Y:S01]  /*27a0*/  HADD2.F32 R32, -RZ, R40.H0_H0 ;  /* 0x20000028ff207230 */ /* 0x002fe20000004100 */
[----:B------:R-:W-:Y:S01]  /*27b0*/  LOP3.LUT R40, R7, 0xff, RZ, 0xc0, !PT ;  /* 0x000000ff07287812 */ /* 0x000fe200078ec0ff */
[----:B------:R1:W-:Y:S01]  /*27c0*/  I2F.F16 R33, R42 ;  /* 0x0000002a00217306 */ /* 0x0003e20000200c00 */
[----:B------:R-:W-:Y:S02]  /*27d0*/  IADD3 R12, PT, PT, R12, -0x80, RZ ;  /* 0xffffff800c0c7810 */ /* 0x000fe40007ffe0ff */
[----:B------:R-:W-:Y:S01]  /*27e0*/  FFMA.FTZ R32, R34, R32, R43 ;  /* 0x0000002022207223 */ /* 0x000fe2000001002b */
[----:B------:R-:W-:Y:S01]  /*27f0*/  LEA.HI R21, R15, 0xffffff80, RZ, 0x8 ;  /* 0xffffff800f157811 */ /* 0x000fe200078f40ff */
[----:B--2---:R-:W-:Y:S01]  /*2800*/  HADD2.F32 R44, -RZ, R22.H0_H0 ;  /* 0x20000016ff2c7230 */ /* 0x004fe20000004100 */
[----:B------:R-:W-:Y:S02]  /*2810*/  LEA.HI R36, R16, 0xffffff80, RZ, 0x8 ;  /* 0xffffff8010247811 */ /* 0x000fe400078f40ff */
[----:B------:R-:W2:Y:S01]  /*2820*/  I2F.F16 R7, R45 ;  /* 0x0000002d00077306 */ /* 0x000ea20000200c00 */
[----:B-1----:R-:W-:-:S02]  /*2830*/  IADD3 R42, PT, PT, R40, -0x80, RZ ;  /* 0xffffff80282a7810 */ /* 0x002fc40007ffe0ff */
[----:B------:R-:W-:Y:S02]  /*2840*/  LOP3.LUT R40, R19, 0xff, RZ, 0xc0, !PT ;  /* 0x000000ff13287812 */ /* 0x000fe400078ec0ff */
[----:B------:R-:W-:Y:S02]  /*2850*/  LOP3.LUT R23, R16, 0xff, RZ, 0xc0, !PT ;  /* 0x000000ff10177812 */ /* 0x000fe400078ec0ff */
[----:B------:R-:W-:Y:S01]  /*2860*/  IADD3 R43, PT, PT, R40, -0x80, RZ ;  /* 0xffffff80282b7810 */ /* 0x000fe20007ffe0ff */
[----:B------:R-:W1:Y:S01]  /*2870*/  I2F.F16 R42, R42 ;  /* 0x0000002a002a7306 */ /* 0x000e620000200c00 */
[----:B------:R-:W-:Y:S01]  /*2880*/  LOP3.LUT R40, R13, 0xff, RZ, 0xc0, !PT ;  /* 0x000000ff0d287812 */ /* 0x000fe200078ec0ff */
[----:B------:R-:W-:Y:S01]  /*2890*/  FFMA.FTZ R13, R44, R34, R41 ;  /* 0x000000222c0d7223 */ /* 0x000fe20000010029 */
[----:B------:R-:W-:Y:S02]  /*28a0*/  SHF.R.U32.HI R41, RZ, 0x8, R15 ;  /* 0x00000008ff297819 */ /* 0x000fe4000001160f */
[----:B------:R-:W-:-:S02]  /*28b0*/  IADD3 R40, PT, PT, R40, -0x80, RZ ;  /* 0xffffff8028287810 */ /* 0x000fc40007ffe0ff */
[----:B------:R-:W-:Y:S01]  /*28c0*/  LOP3.LUT R41, R41, 0xff, RZ, 0xc0, !PT ;  /* 0x000000ff29297812 */ /* 0x000fe200078ec0ff */
[----:B------:R3:W4:Y:S01]  /*28d0*/  I2F.F16 R22, R43 ;  /* 0x0000002b00167306 */ /* 0x0007220000200c00 */
[----:B------:R-:W-:Y:S01]  /*28e0*/  SHF.R.U32.HI R15, RZ, 0x10, R15 ;  /* 0x00000010ff0f7819 */ /* 0x000fe2000001160f */
[----:B--2---:R-:W-:Y:S01]  /*28f0*/  HADD2.F32 R7, -RZ, R7.H0_H0 ;  /* 0x20000007ff077230 */ /* 0x004fe20000004100 */
[----:B------:R-:W-:Y:S02]  /*2900*/  IADD3 R41, PT, PT, R41, -0x80, RZ ;  /* 0xffffff8029297810 */ /* 0x000fe40007ffe0ff */
[----:B------:R-:W-:Y:S01]  /*2910*/  LEA.HI R31, R17, 0xffffff80, RZ, 0x8 ;  /* 0xffffff80111f7811 */ /* 0x000fe200078f40ff */
[----:B-1----:R-:W-:Y:S01]  /*2920*/  HADD2.F32 R45, -RZ, R42.H0_H0 ;  /* 0x2000002aff2d7230 */ /* 0x002fe20000004100 */
        /* <DEDUP_REMOVED lines=127> */
.L_x_4300:
[----:B-----5:R-:W3:Y:S01]  /*3120*/  LDG.E.128.CONSTANT R12, desc[UR6][R26.64] ;  /* 0x000000061a0c7981 */ /* 0x020ee2000c1e9d00 */
[----:B------:R-:W-:Y:S01]  /*3130*/  UIADD3 UR4, UPT, UPT, UR5, 0x40, URZ ;  /* 0x0000004005047890 */ /* 0x000fe2000fffe0ff */
[----:B------:R-:W-:Y:S01]  /*3140*/  MOV R7, R20 ;  /* 0x0000001400077202 */ /* 0x000fe20000000f00 */
[----:B--2---:R-:W-:Y:S01]  /*3150*/  IMAD.WIDE R30, R29, 0x4, R26 ;  /* 0x000000041d1e7825 */ /* 0x004fe200078e021a */
[----:B------:R-:W-:Y:S02]  /*3160*/  LEA.HI R34, R8, 0xffffff80, RZ, 0x8 ;  /* 0xffffff8008227811 */ /* 0x000fe400078f40ff */
[----:B------:R-:W-:Y:S02]  /*3170*/  LEA.HI R35, R9, 0xffffff80, RZ, 0x8 ;  /* 0xffffff8009237811 */ /* 0x000fe400078f40ff */
[----:B------:R-:W-:Y:S02]  /*3180*/  LEA.HI R36, R10, 0xffffff80, RZ, 0x8 ;  /* 0xffffff800a247811 */ /* 0x000fe400078f40ff */
[----:B------:R-:W-:-:S02]  /*3190*/  LEA.HI R18, R11, 0xffffff80, RZ, 0x8 ;  /* 0xffffff800b127811 */ /* 0x000fc400078f40ff */
[----:B---3--:R-:W-:Y:S02]  /*31a0*/  LEA.HI R32, R12, 0xffffff80, RZ, 0x8 ;  /* 0xffffff800c207811 */ /* 0x008fe400078f40ff */
[----:B------:R-:W-:Y:S02]  /*31b0*/  LEA.HI R20, R13, 0xffffff80, RZ, 0x8 ;  /* 0xffffff800d147811 */ /* 0x000fe400078f40ff */
[----:B------:R-:W-:Y:S02]  /*31c0*/  LEA.HI R16, R14, 0xffffff80, RZ, 0x8 ;  /* 0xffffff800e107811 */ /* 0x000fe400078f40ff */
[----:B------:R-:W-:Y:S01]  /*31d0*/  LEA.HI R33, R15, 0xffffff80, RZ, 0x8 ;  /* 0xffffff800f217811 */ /* 0x000fe200078f40ff */
[----:B------:R-:W-:Y:S06]  /*31e0*/  @P1 BRA `(.L_x_4297) ;  /* 0x0000000800e81947 */ /* 0x000fec0003800000 */
[----:B------:R1:W2:Y:S01]  /*31f0*/  I2F.F16 R26, R20 ;  /* 0x00000014001a7306 */ /* 0x0002a20000200c00 */
[----:B------:R-:W-:Y:S02]  /*3200*/  LOP3.LUT R17, R8, 0xff, RZ, 0xc0, !PT ;  /* 0x000000ff08117812 */ /* 0x000fe400078ec0ff */
[----:B------:R-:W-:Y:S02]  /*3210*/  LOP3.LUT R22, R13, 0xff, RZ, 0xc0, !PT ;  /* 0x000000ff0d167812 */ /* 0x000fe400078ec0ff */
[----:B------:R-:W-:Y:S02]  /*3220*/  IADD3 R17, PT, PT, R17, -0x80, RZ ;  /* 0xffffff8011117810 */ /* 0x000fe40007ffe0ff */
[----:B------:R-:W-:Y:S01]  /*3230*/  IADD3 R27, PT, PT, R22, -0x80, RZ ;  /* 0xffffff80161b7810 */ /* 0x000fe20007ffe0ff */
[----:B------:R-:W-:Y:S01]  /*3240*/  I2F.F16 R18, R18 ;  /* 0x0000001200127306 */ /* 0x000fe20000200c00 */
[----:B-1----:R-:W1:Y:S01]  /*3250*/  LDS.64 R20, [UR5+0x30] ;  /* 0x00003005ff147984 */ /* 0x002e620008000a00 */
[----:B------:R-:W-:-:S02]  /*3260*/  LOP3.LUT R19, R9, 0xff, RZ, 0xc0, !PT ;  /* 0x000000ff09137812 */ /* 0x000fc400078ec0ff */
[----:B------:R-:W-:Y:S02]  /*3270*/  LOP3.LUT R22, R10, 0xff, RZ, 0xc0, !PT ;  /* 0x000000ff0a167812 */ /* 0x000fe400078ec0ff */
[----:B------:R-:W-:Y:S01]  /*3280*/  IADD3 R39, PT, PT, R19, -0x80, RZ ;  /* 0xffffff8013277810 */ /* 0x000fe20007ffe0ff */
[----:B--2---:R-:W-:Y:S01]  /*3290*/  HADD2.F32 R26, -RZ, R26.H0_H0 ;  /* 0x2000001aff1a7230 */ /* 0x004fe20000004100 */
[----:B------:R2:W3:Y:S01]  /*32a0*/  I2F.F16 R41, R17 ;  /* 0x0000001100297306 */ /* 0x0004e20000200c00 */
[----:B------:R-:W-:Y:S02]  /*32b0*/  LOP3.LUT R19, R12, 0xff, RZ, 0xc0, !PT ;  /* 0x000000ff0c137812 */ /* 0x000fe400078ec0ff */
[----:B------:R-:W-:Y:S02]  /*32c0*/  LOP3.LUT R37, R15, 0xff, RZ, 0xc0, !PT ;  /* 0x000000ff0f257812 */ /* 0x000fe400078ec0ff */
[----:B------:R-:W-:Y:S02]  /*32d0*/  IADD3 R19, PT, PT, R19, -0x80, RZ ;  /* 0xffffff8013137810 */ /* 0x000fe40007ffe0ff */
[----:B------:R-:W-:Y:S01]  /*32e0*/  IADD3 R43, PT, PT, R37, -0x80, RZ ;  /* 0xffffff80252b7810 */ /* 0x000fe20007ffe0ff */
[----:B------:R-:W-:Y:S01]  /*32f0*/  I2F.F16 R39, R39 ;  /* 0x0000002700277306 */ /* 0x000fe20000200c00 */
[----:B--2---:R-:W-:-:S02]  /*3300*/  IADD3 R17, PT, PT, R22, -0x80, RZ ;  /* 0xffffff8016117810 */ /* 0x004fc40007ffe0ff */
[----:B------:R-:W-:Y:S02]  /*3310*/  LOP3.LUT R22, R14, 0xff, RZ, 0xc0, !PT ;  /* 0x000000ff0e167812 */ /* 0x000fe400078ec0ff */
[--C-:B------:R-:W-:Y:S02]  /*3320*/  SHF.R.U32.HI R40, RZ, 0x8, R9.reuse ;  /* 0x00000008ff287819 */ /* 0x100fe40000011609 */
[----:B------:R-:W-:Y:S01]  /*3330*/  IADD3 R25, PT, PT, R22, -0x80, RZ ;  /* 0xffffff8016197810 */ /* 0x000fe20007ffe0ff */
[----:B------:R2:W-:Y:S01]  /*3340*/  I2F.F16 R23, R19 ;  /* 0x0000001300177306 */ /* 0x0005e20000200c00 */
[----:B------:R-:W-:Y:S02]  /*3350*/  LOP3.LUT R22, R11, 0xff, RZ, 0xc0, !PT ;  /* 0x000000ff0b167812 */ /* 0x000fe400078ec0ff */
[----:B------:R-:W-:Y:S02]  /*3360*/  SHF.R.U32.HI R42, RZ, 0x10, R9 ;  /* 0x00000010ff2a7819 */ /* 0x000fe40000011609 */
[----:B------:R-:W-:-:S02]  /*3370*/  LOP3.LUT R9, R40, 0xff, RZ, 0xc0, !PT ;  /* 0x000000ff28097812 */ /* 0x000fc400078ec0ff */
[----:B------:R-:W-:Y:S01]  /*3380*/  LOP3.LUT R40, R42, 0xff, RZ, 0xc0, !PT ;  /* 0x000000ff2a287812 */ /* 0x000fe200078ec0ff */
[----:B------:R-:W4:Y:S01]  /*3390*/  I2F.F16 R17, R17 ;  /* 0x0000001100117306 */ /* 0x000f220000200c00 */
[----:B--2---:R-:W-:Y:S02]  /*33a0*/  IADD3 R19, PT, PT, R22, -0x80, RZ ;  /* 0xffffff8016137810 */ /* 0x004fe40007ffe0ff */
[--C-:B------:R-:W-:Y:S02]  /*33b0*/  SHF.R.U32.HI R22, RZ, 0x8, R8.reuse ;  /* 0x00000008ff167819 */ /* 0x100fe40000011608 */
[----:B------:R-:W-:Y:S02]  /*33c0*/  SHF.R.U32.HI R8, RZ, 0x10, R8 ;  /* 0x00000010ff087819 */ /* 0x000fe40000011608 */
[----:B------:R-:W-:Y:S01]  /*33d0*/  LOP3.LUT R37, R22, 0xff, RZ, 0xc0, !PT ;  /* 0x000000ff16257812 */ /* 0x000fe200078ec0ff */
[----:B------:R-:W2:Y:S01]  /*33e0*/  I2F.F16 R19, R19 ;  /* 0x0000001300137306 */ /* 0x000ea20000200c00 */
[----:B------:R-:W-:-:S02]  /*33f0*/  LOP3.LUT R8, R8, 0xff, RZ, 0xc0, !PT ;  /* 0x000000ff08087812 */ /* 0x000fc400078ec0ff */
[----:B------:R-:W-:Y:S02]  /*3400*/  IADD3 R38, PT, PT, R37, -0x80, RZ ;  /* 0xffffff8025267810 */ /* 0x000fe40007ffe0ff */
[----:B------:R-:W-:Y:S01]  /*3410*/  IADD3 R37, PT, PT, R8, -0x80, RZ ;  /* 0xffffff8008257810 */ /* 0x000fe20007ffe0ff */
[----:B-1----:R-:W-:Y:S01]  /*3420*/  HADD2.F32 R8, -RZ, R20.H0_H0 ;  /* 0x20000014ff087230 */ /* 0x002fe20000004100 */
[----:B------:R-:W-:Y:S01]  /*3430*/  IADD3 R42, PT, PT, R9, -0x80, RZ ;  /* 0xffffff80092a7810 */ /* 0x000fe20007ffe0ff */
[----:B------:R1:W-:Y:S01]  /*3440*/  I2F.F16 R22, R43 ;  /* 0x0000002b00167306 */ /* 0x0003e20000200c00 */
[----:B---3--:R-:W-:Y:S02]  /*3450*/  HADD2.F32 R9, -RZ, R41.H0_H0 ;  /* 0x20000029ff097230 */ /* 0x008fe40000004100 */
[----:B----4-:R-:W-:-:S03]  /*3460*/  HADD2.F32 R17, -RZ, R17.H0_H0 ;  /* 0x20000011ff117230 */ /* 0x010fc60000004100 */
[----:B------:R-:W-:Y:S01]  /*3470*/  FFMA.FTZ R41, R9, R8, RZ ;  /* 0x0000000809297223 */ /* 0x000fe200000100ff */
[----:B--2---:R-:W-:Y:S01]  /*3480*/  HADD2.F32 R19, -RZ, R19.H0_H0 ;  /* 0x20000013ff137230 */ /* 0x004fe20000004100 */
[----:B------:R-:W2:Y:S01]  /*3490*/  I2F.F16 R38, R38 ;  /* 0x0000002600267306 */ /* 0x000ea20000200c00 */
[----:B-1----:R-:W-:Y:S02]  /*34a0*/  HADD2.F32 R43, -RZ, R39.H0_H0 ;  /* 0x20000027ff2b7230 */ /* 0x002fe40000004100 */
[C---:B------:R-:W-:Y:S01]  /*34b0*/  FFMA.FTZ R17, R8.reuse, R17, RZ ;  /* 0x0000001108117223 */ /* 0x040fe200000100ff */
[C---:B------:R-:W-:Y:S02]  /*34c0*/  FFMA.FTZ R19, R8.reuse, R19, RZ ;  /* 0x0000001308137223 */ /* 0x040fe400000100ff */
[----:B------:R-:W-:Y:S01]  /*34d0*/  FFMA.FTZ R9, R8, R43, RZ ;  /* 0x0000002b08097223 */ /* 0x000fe200000100ff */
[----:B------:R-:W-:Y:S01]  /*34e0*/  SHF.R.U32.HI R8, RZ, 0x8, R10 ;  /* 0x00000008ff087819 */ /* 0x000fe2000001160a */
[----:B------:R1:W3:Y:S01]  /*34f0*/  I2F.F16 R39, R42 ;  /* 0x0000002a00277306 */ /* 0x0002e20000200c00 */
[----:B------:R-:W-:Y:S01]  /*3500*/  IADD3 R43, PT, PT, R40, -0x80, RZ ;  /* 0xffffff80282b7810 */ /* 0x000fe20007ffe0ff */
[----:B------:R-:W-:Y:S01]  /*3510*/  HADD2.F32 R40, -RZ, R20.H1_H1 ;  /* 0x30000014ff287230 */ /* 0x000fe20000004100 */
[----:B------:R-:W-:Y:S01]  /*3520*/  LOP3.LUT R8, R8, 0xff, RZ, 0xc0, !PT ;  /* 0x000000ff08087812 */ /* 0x000fe200078ec0ff */
[----:B--2---:R-:W-:Y:S01]  /*3530*/  HADD2.F32 R44, -RZ, R38.H0_H0 ;  /* 0x20000026ff2c7230 */ /* 0x004fe20000004100 */
[----:B------:R-:W-:-:S03]  /*3540*/  SHF.R.U32.HI R38, RZ, 0x8, R11 ;  /* 0x00000008ff267819 */ /* 0x000fc6000001160b */
[----:B------:R2:W-:Y:S01]  /*3550*/  I2F.F16 R20, R43 ;  /* 0x0000002b00147306 */ /* 0x0005e20000200c00 */
[----:B-1----:R-:W-:Y:S01]  /*3560*/  IADD3 R42, PT, PT, R8, -0x80, RZ ;  /* 0xffffff80082a7810 */ /* 0x002fe20007ffe0ff */
[----:B------:R-:W-:Y:S01]  /*3570*/  FFMA.FTZ R8, R44, R40, R41 ;  /* 0x000000282c087223 */ /* 0x000fe20000010029 */
[----:B------:R-:W-:Y:S02]  /*3580*/  LOP3.LUT R41, R38, 0xff, RZ, 0xc0, !PT ;  /* 0x000000ff26297812 */ /* 0x000fe400078ec0ff */
[--C-:B------:R-:W-:Y:S02]  /*3590*/  SHF.R.U32.HI R38, RZ, 0x8, R12.reuse ;  /* 0x00000008ff267819 */ /* 0x100fe4000001160c */
[----:B------:R-:W-:Y:S01]  /*35a0*/  IADD3 R41, PT, PT, R41, -0x80, RZ ;  /* 0xffffff8029297810 */ /* 0x000fe20007ffe0ff */
[----:B------:R-:W1:Y:S01]  /*35b0*/  I2F.F16 R42, R42 ;  /* 0x0000002a002a7306 */ /* 0x000e620000200c00 */
[----:B------:R-:W-:Y:S02]  /*35c0*/  LOP3.LUT R38, R38, 0xff, RZ, 0xc0, !PT ;  /* 0x000000ff26267812 */ /* 0x000fe400078ec0ff */
[----:B--2---:R-:W-:-:S02]  /*35d0*/  SHF.R.U32.HI R43, RZ, 0x10, R12 ;  /* 0x00000010ff2b7819 */ /* 0x004fc4000001160c */
[----:B------:R-:W-:Y:S01]  /*35e0*/  IADD3 R12, PT, PT, R38, -0x80, RZ ;  /* 0xffffff80260c7810 */ /* 0x000fe20007ffe0ff */
[----:B---3--:R-:W-:Y:S01]  /*35f0*/  HADD2.F32 R38, -RZ, R39.H0_H0 ;  /* 0x20000027ff267230 */ /* 0x008fe20000004100 */
[----:B------:R-:W-:Y:S01]  /*3600*/  LOP3.LUT R43, R43, 0xff, RZ, 0xc0, !PT ;  /* 0x000000ff2b2b7812 */ /* 0x000fe200078ec0ff */
[----:B------:R-:W2:Y:S03]  /*3610*/  I2F.F16 R41, R41 ;  /* 0x0000002900297306 */ /* 0x000ea60000200c00 */
[----:B------:R-:W-:Y:S01]  /*3620*/  FFMA.FTZ R38, R40, R38, R9 ;  /* 0x0000002628267223 */ /* 0x000fe20000010009 */
[----:B------:R-:W-:Y:S02]  /*3630*/  SHF.R.U32.HI R9, RZ, 0x10, R10 ;  /* 0x00000010ff097819 */ /* 0x000fe4000001160a */
[----:B------:R-:W-:Y:S01]  /*3640*/  IADD3 R10, PT, PT, R43, -0x80, RZ ;  /* 0xffffff802b0a7810 */ /* 0x000fe20007ffe0ff */
[----:B-1----:R-:W-:Y:S01]  /*3650*/  HADD2.F32 R42, -RZ, R42.H0_H0 ;  /* 0x2000002aff2a7230 */ /* 0x002fe20000004100 */
[----:B------:R-:W1:Y:S01]  /*3660*/  I2F.F16 R37, R37 ;  /* 0x0000002500257306 */ /* 0x000e620000200c00 */
[----:B------:R-:W-:-:S02]  /*3670*/  LOP3.LUT R9, R9, 0xff, RZ, 0xc0, !PT ;  /* 0x000000ff09097812 */ /* 0x000fc400078ec0ff */
[----:B------:R-:W-:Y:S01]  /*3680*/  SHF.R.U32.HI R43, RZ, 0x10, R11 ;  /* 0x00000010ff2b7819 */ /* 0x000fe2000001160b */
[C---:B------:R-:W-:Y:S01]  /*3690*/  FFMA.FTZ R42, R40.reuse, R42, R17 ;  /* 0x0000002a282a7223 */ /* 0x040fe20000010011 */
[----:B------:R-:W-:Y:S01]  /*36a0*/  IADD3 R39, PT, PT, R9, -0x80, RZ ;  /* 0xffffff8009277810 */ /* 0x000fe20007ffe0ff */
[----:B------:R-:W-:Y:S01]  /*36b0*/  HADD2.F32 R11, -RZ, R21.H0_H0 ;  /* 0x20000015ff0b7230 */ /* 0x000fe20000004100 */
[----:B------:R-:W-:Y:S01]  /*36c0*/  SHF.R.U32.HI R9, RZ, 0x8, R13 ;  /* 0x00000008ff097819 */ /* 0x000fe2000001160d */
[----:B--2---:R-:W-:Y:S01]  /*36d0*/  HADD2.F32 R41, -RZ, R41.H0_H0 ;  /* 0x20000029ff297230 */ /* 0x004fe20000004100 */
[----:B------:R-:W-:Y:S01]  /*36e0*/  LOP3.LUT R43, R43, 0xff, RZ, 0xc0, !PT ;  /* 0x000000ff2b2b7812 */ /* 0x000fe200078ec0ff */
[----:B------:R-:W2:Y:S01]  /*36f0*/  I2F.F16 R34, R34 ;  /* 0x0000002200227306 */ /* 0x000ea20000200c00 */
[----:B------:R-:W-:Y:S02]  /*3700*/  HADD2.F32 R21, -RZ, R21.H1_H1 ;  /* 0x30000015ff157230 */ /* 0x000fe40000004100 */
[----:B------:R-:W-:Y:S01]  /*3710*/  FFMA.FTZ R40, R40, R41, R19 ;  /* 0x0000002928287223 */ /* 0x000fe20000010013 */
[----:B------:R-:W-:Y:S01]  /*3720*/  LOP3.LUT R19, R9, 0xff, RZ, 0xc0, !PT ;  /* 0x000000ff09137812 */ /* 0x000fe200078ec0ff */
[----:B-1----:R-:W-:Y:S01]  /*3730*/  HADD2.F32 R17, -RZ, R37.H0_H0 ;  /* 0x20000025ff117230 */ /* 0x002fe20000004100 */
[----:B------:R-:W-:Y:S01]  /*3740*/  IADD3 R37, PT, PT, R43, -0x80, RZ ;  /* 0xffffff802b257810 */ /* 0x000fe20007ffe0ff */
[----:B------:R-:W-:Y:S01]  /*3750*/  HADD2.F32 R43, -RZ, R20.H0_H0 ;  /* 0x20000014ff2b7230 */ /* 0x000fe20000004100 */
[----:B------:R-:W1:Y:S01]  /*3760*/  I2F.F16 R39, R39 ;  /* 0x0000002700277306 */ /* 0x000e620000200c00 */
[----:B------:R-:W-:Y:S01]  /*3770*/  SHF.R.U32.HI R41, RZ, 0x10, R13 ;  /* 0x00000010ff297819 */ /* 0x000fe2000001160d */
[----:B------:R-:W-:Y:S01]  /*3780*/  FFMA.FTZ R17, R17, R11, R8 ;  /* 0x0000000b11117223 */ /* 0x000fe20000010008 */
[----:B------:R-:W-:Y:S01]  /*3790*/  SHF.R.U32.HI R20, RZ, 0x8, R14 ;  /* 0x00000008ff147819 */ /* 0x000fe2000001160e */
[----:B------:R-:W3:Y:S01]  /*37a0*/  LDS.64 R8, [UR5+0x38] ;  /* 0x00003805ff087984 */ /* 0x000ee20008000a00 */
[----:B------:R-:W-:Y:S01]  /*37b0*/  LOP3.LUT R41, R41, 0xff, RZ, 0xc0, !PT ;  /* 0x000000ff29297812 */ /* 0x000fe200078ec0ff */
[----:B------:R-:W-:Y:S01]  /*37c0*/  FFMA.FTZ R38, R11, R43, R38 ;  /* 0x0000002b0b267223 */ /* 0x000fe20000010026 */
[----:B------:R-:W-:Y:S01]  /*37d0*/  IADD3 R13, PT, PT, R19, -0x80, RZ ;  /* 0xffffff80130d7810 */ /* 0x000fe20007ffe0ff */
[----:B------:R-:W4:Y:S01]  /*37e0*/  I2F.F16 R37, R37 ;  /* 0x0000002500257306 */ /* 0x000f220000200c00 */
[----:B------:R-:W-:Y:S01]  /*37f0*/  IADD3 R19, PT, PT, R41, -0x80, RZ ;  /* 0xffffff8029137810 */ /* 0x000fe20007ffe0ff */
[----:B--2---:R-:W-:-:S02]  /*3800*/  HADD2.F32 R34, -RZ, R34.H0_H0 ;  /* 0x20000022ff227230 */ /* 0x004fc40000004100 */
[----:B-1----:R-:W-:Y:S01]  /*3810*/  HADD2.F32 R41, -RZ, R39.H0_H0 ;  /* 0x20000027ff297230 */ /* 0x002fe20000004100 */
[----:B------:R-:W-:-:S03]  /*3820*/  LOP3.LUT R39, R20, 0xff, RZ, 0xc0, !PT ;  /* 0x000000ff14277812 */ /* 0x000fc600078ec0ff */
[----:B------:R-:W1:Y:S01]  /*3830*/  I2F.F16 R35, R35 ;  /* 0x0000002300237306 */ /* 0x000e620000200c00 */
[----:B------:R-:W-:Y:S01]  /*3840*/  SHF.R.U32.HI R20, RZ, 0x8, R15 ;  /* 0x00000008ff147819 */ /* 0x000fe2000001160f */
[----:B------:R-:W-:Y:S01]  /*3850*/  FFMA.FTZ R17, R34, R21, R17 ;  /* 0x0000001522117223 */ /* 0x000fe20000010011 */
[----:B------:R-:W-:Y:S01]  /*3860*/  FFMA.FTZ R42, R11, R41, R42 ;  /* 0x000000290b2a7223 */ /* 0x000fe2000001002a */
[----:B------:R-:W-:Y:S01]  /*3870*/  SHF.R.U32.HI R41, RZ, 0x10, R14 ;  /* 0x00000010ff297819 */ /* 0x000fe2000001160e */
[----:B------:R-:W-:Y:S01]  /*3880*/  HADD2.F32 R34, -RZ, R23.H0_H0 ;  /* 0x20000017ff227230 */ /* 0x000fe20000004100 */
[----:B------:R-:W-:Y:S01]  /*3890*/  LOP3.LUT R20, R20, 0xff, RZ, 0xc0, !PT ;  /* 0x000000ff14147812 */ /* 0x000fe200078ec0ff */
[----:B----4-:R-:W-:Y:S01]  /*38a0*/  HADD2.F32 R37, -RZ, R37.H0_H0 ;  /* 0x20000025ff257230 */ /* 0x010fe20000004100 */
[----:B------:R-:W2:Y:S01]  /*38b0*/  I2F.F16 R36, R36 ;  /* 0x0000002400247306 */ /* 0x000ea20000200c00 */
[----:B------:R-:W-:Y:S01]  /*38c0*/  SHF.R.U32.HI R15, RZ, 0x10, R15 ;  /* 0x00000010ff0f7819 */ /* 0x000fe2000001160f */
[----:B------:R-:W-:Y:S01]  /*38d0*/  HADD2.F32 R23, -RZ, R22.H0_H0 ;  /* 0x20000016ff177230 */ /* 0x000fe20000004100 */
[----:B------:R-:W-:Y:S01]  /*38e0*/  IADD3 R14, PT, PT, R39, -0x80, RZ ;  /* 0xffffff80270e7810 */ /* 0x000fe20007ffe0ff */
[----:B------:R-:W-:Y:S01]  /*38f0*/  HADD2.F32 R39, -RZ, R18.H0_H0 ;  /* 0x20000012ff277230 */ /* 0x000fe20000004100 */
[----:B------:R-:W-:Y:S01]  /*3900*/  IADD3 R18, PT, PT, R20, -0x80, RZ ;  /* 0xffffff8014127810 */ /* 0x000fe20007ffe0ff */
[----:B------:R-:W-:Y:S01]  /*3910*/  FFMA.FTZ R40, R11, R37, R40 ;  /* 0x000000250b287223 */ /* 0x000fe20000010028 */
[----:B------:R-:W-:Y:S01]  /*3920*/  LOP3.LUT R41, R41, 0xff, RZ, 0xc0, !PT ;  /* 0x000000ff29297812 */ /* 0x000fe200078ec0ff */
[----:B------:R-:W4:Y:S01]  /*3930*/  I2F.F16 R27, R27 ;  /* 0x0000001b001b7306 */ /* 0x000f220000200c00 */
[----:B------:R-:W-:Y:S01]  /*3940*/  LOP3.LUT R20, R15, 0xff, RZ, 0xc0, !PT ;  /* 0x000000ff0f147812 */ /* 0x000fe200078ec0ff */
[----:B-1----:R-:W-:Y:S01]  /*3950*/  HADD2.F32 R35, -RZ, R35.H0_H0 ;  /* 0x20000023ff237230 */ /* 0x002fe20000004100 */
[----:B------:R-:W-:Y:S01]  /*3960*/  IADD3 R11, PT, PT, R41, -0x80, RZ ;  /* 0xffffff80290b7810 */ /* 0x000fe20007ffe0ff */
[----:B------:R-:W-:Y:S01]  /*3970*/  FFMA.FTZ R40, R21, R39, R40 ;  /* 0x0000002715287223 */ /* 0x000fe20000010028 */
[----:B------:R-:W-:Y:S01]  /*3980*/  IADD3 R20, PT, PT, R20, -0x80, RZ ;  /* 0xffffff8014147810 */ /* 0x000fe20007ffe0ff */
[----:B--2---:R-:W-:-:S02]  /*3990*/  HADD2.F32 R37, -RZ, R36.H0_H0 ;  /* 0x20000024ff257230 */ /* 0x004fc40000004100 */
[----:B------:R-:W1:Y:S01]  /*39a0*/  I2F.F16 R25, R25 ;  /* 0x0000001900197306 */ /* 0x000e620000200c00 */
[C---:B------:R-:W-:Y:S01]  /*39b0*/  FFMA.FTZ R38, R21.reuse, R35, R38 ;  /* 0x0000002315267223 */ /* 0x040fe20000010026 */
[--C-:B---3--:R-:W-:Y:S02]  /*39c0*/  HADD2.F32 R15, -RZ, R8.reuse.H1_H1 ;  /* 0x30000008ff0f7230 */ /* 0x108fe40000004100 */
[----:B------:R-:W-:Y:S01]  /*39d0*/  FFMA.FTZ R42, R21, R37, R42 ;  /* 0x00000025152a7223 */ /* 0x000fe2000001002a */
[----:B------:R-:W-:Y:S02]  /*39e0*/  HADD2.F32 R21, -RZ, R8.H0_H0 ;  /* 0x20000008ff157230 */ /* 0x000fe40000004100 */
[----:B----4-:R-:W-:Y:S01]  /*39f0*/  HADD2.F32 R27, -RZ, R27.H0_H0 ;  /* 0x2000001bff1b7230 */ /* 0x010fe20000004100 */
[----:B------:R-:W2:Y:S01]  /*3a00*/  I2F.F16 R12, R12 ;  /* 0x0000000c000c7306 */ /* 0x000ea20000200c00 */
[--C-:B------:R-:W-:Y:S02]  /*3a10*/  HADD2.F32 R8, -RZ, R9.reuse.H0_H0 ;  /* 0x20000009ff087230 */ /* 0x100fe40000004100 */
[----:B------:R-:W-:Y:S01]  /*3a20*/  FFMA.FTZ R17, R34, R21, R17 ;  /* 0x0000001522117223 */ /* 0x000fe20000010011 */
[C---:B------:R-:W-:Y:S01]  /*3a30*/  FFMA.FTZ R23, R21.reuse, R23, R40 ;  /* 0x0000001715177223 */ /* 0x040fe20000010028 */
[----:B------:R-:W-:Y:S01]  /*3a40*/  FFMA.FTZ R38, R21, R27, R38 ;  /* 0x0000001b15267223 */ /* 0x000fe20000010026 */
[----:B------:R-:W-:-:S02]  /*3a50*/  HADD2.F32 R9, -RZ, R9.H1_H1 ;  /* 0x30000009ff097230 */ /* 0x000fc40000004100 */
[----:B-1----:R-:W-:Y:S01]  /*3a60*/  HADD2.F32 R25, -RZ, R25.H0_H0 ;  /* 0x20000019ff197230 */ /* 0x002fe20000004100 */
[----:B------:R-:W1:Y:S04]  /*3a70*/  I2F.F16 R13, R13 ;  /* 0x0000000d000d7306 */ /* 0x000e680000200c00 */
[----:B------:R-:W-:Y:S01]  /*3a80*/  FFMA.FTZ R42, R21, R25, R42 ;  /* 0x00000019152a7223 */ /* 0x000fe2000001002a */
        /* <DEDUP_REMOVED lines=25> */
[----:B------:R-:W-:-:S03]  /*3c20*/  FFMA.FTZ R11, R8, R11, R21 ;  /* 0x0000000b080b7223 */ /* 0x000fc60000010015 */
[----:B------:R-:W-:Y:S01]  /*3c30*/  FMUL.FTZ R10, R13, R10 ;  /* 0x0000000a0d0a7220 */ /* 0x000fe20000410000 */
[----:B-1----:R-:W-:Y:S02]  /*3c40*/  HADD2.F32 R20, -RZ, R20.H0_H0 ;  /* 0x20000014ff147230 */ /* 0x002fe40000004100 */
[----:B------:R-:W1:Y:S02]  /*3c50*/  I2F.F16 R16, R16 ;  /* 0x0000001000107306 */ /* 0x000e640000200c00 */
[----:B------:R-:W-:Y:S01]  /*3c60*/  F2FP.F16.F32.PACK_AB R10, RZ, R10 ;  /* 0x0000000aff0a723e */ /* 0x000fe200000000ff */
[----:B------:R-:W-:Y:S01]  /*3c70*/  FFMA.FTZ R20, R8, R20, R23 ;  /* 0x0000001408147223 */ /* 0x000fe20000010017 */
[----:B--2---:R-:W-:-:S04]  /*3c80*/  HADD2.F32 R32, -RZ, R32.H0_H0 ;  /* 0x20000020ff207230 */ /* 0x004fc80000004100 */
[----:B------:R-:W2:Y:S01]  /*3c90*/  I2F.F16 R33, R33 ;  /* 0x0000002100217306 */ /* 0x000ea20000200c00 */
        /* <DEDUP_REMOVED lines=15> */
.L_x_4297:
[----:B------:R-:W-:-:S04]  /*3d90*/  VIMNMX R8, PT, PT, R24, UR9, PT ;  /* 0x0000000918087c48 */ /* 0x000fc8000bfe0100 */
[----:B------:R-:W-:-:S13]  /*3da0*/  ISETP.GT.AND P0, PT, R8, R7, PT ;  /* 0x000000070800720c */ /* 0x000fda0003f04270 */
[----:B------:R-:W-:Y:S05]  /*3db0*/  @!P0 BRA `(.L_x_4301) ;  /* 0x0000001400e08947 */ /* 0x000fea0003800000 */
[----:B------:R-:W1:Y:S01]  /*3dc0*/  LDC.64 R28, c[0x0][0x3a8] ;  /* 0x0000ea00ff1c7b82 */ /* 0x000e620000000a00 */
[----:B------:R-:W-:-:S07]  /*3dd0*/  VIMNMX.U32 R26, PT, PT, R24, UR9, PT ;  /* 0x00000009181a7c48 */ /* 0x000fce000bfe0000 */
.L_x_4304:
[C---:B-1---5:R-:W-:Y:S01]  /*3de0*/  IMAD.WIDE R12, R29.reuse, 0x4, R30 ;  /* 0x000000041d0c7825 */ /* 0x062fe200078e021e */
[----:B------:R1:W5:Y:S01]  /*3df0*/  LDG.E.128.CONSTANT R8, desc[UR6][R30.64] ;  /* 0x000000061e087981 */ /* 0x000362000c1e9d00 */
[----:B------:R-:W-:Y:S02]  /*3e00*/  ISETP.LE.AND P0, PT, R28, UR8, PT ;  /* 0x000000081c007c0c */ /* 0x000fe4000bf03270 */
[C---:B--2---:R-:W-:Y:S02]  /*3e10*/  IMAD.WIDE R16, R29.reuse, 0x4, R12 ;  /* 0x000000041d107825 */ /* 0x044fe400078e020c */
[----:B------:R-:W5:Y:S02]  /*3e20*/  LDG.E.128.CONSTANT R12, desc[UR6][R12.64] ;  /* 0x000000060c0c7981 */ /* 0x000f64000c1e9d00 */
[----:B------:R-:W-:-:S07]  /*3e30*/  IMAD.WIDE R34, R29, 0x4, R16 ;  /* 0x000000041d227825 */ /* 0x000fce00078e0210 */
[----:B------:R-:W-:Y:S05]  /*3e40*/  @P0 BRA `(.L_x_4302) ;  /* 0x0000000800c40947 */ /* 0x000fea0003800000 */
[----:B------:R-:W2:Y:S01]  /*3e50*/  LDG.E.128.CONSTANT R16, desc[UR6][R16.64] ;  /* 0x0000000610107981 */ /* 0x000ea2000c1e9d00 */
[----:B-----5:R-:W-:Y:S02]  /*3e60*/  LOP3.LUT R38, R8, 0x3f003f, RZ, 0xc0, !PT ;  /* 0x003f003f08267812 */ /* 0x020fe400078ec0ff */
[--C-:B------:R-:W-:Y:S01]  /*3e70*/  SHF.R.U32.HI R25, RZ, 0xc, R8.reuse ;  /* 0x0000000cff197819 */ /* 0x100fe20000011608 */
[----:B------:R-:W3:Y:S01]  /*3e80*/  LDS.128 R20, [UR4] ;  /* 0x00000004ff147984 */ /* 0x000ee20008000c00 */
        /* <DEDUP_REMOVED lines=25> */
[-C--:B---3--:R-:W-:Y:S02]  /*4020*/  HFMA2 R39, R41, R20.reuse, RZ ;  /* 0x0000001429277231 */ /* 0x088fe400000000ff */
        /* <DEDUP_REMOVED lines=50> */
[----:B------:R-:W3:Y:S01]  /*4350*/  LDS.128 R8, [UR4+0x10] ;  /* 0x00001004ff087984 */ /* 0x000ee20008000c00 */
        /* <DEDUP_REMOVED lines=9> */
[----:B------:R-:W-:Y:S02]  /*43f0*/  LOP3.LUT R40, R33, 0xf000f, RZ, 0xc0, !PT ;  /* 0x000f000f21287812 */ /* 0x000fe400078ec0ff */
[----:B0-----:R-:W-:-:S02]  /*4400*/  PRMT R4, R4, 0x5410, R3 ;  /* 0x0000541004047816 */ /* 0x001fc40000000003 */
[----:B--2---:R-:W-:Y:S02]  /*4410*/  SHF.R.U32.HI R25, RZ, 0x8, R16 ;  /* 0x00000008ff197819 */ /* 0x004fe40000011610 */
[--C-:B------:R-:W-:Y:S02]  /*4420*/  SHF.R.U32.HI R32, RZ, 0x8, R18.reuse ;  /* 0x00000008ff207819 */ /* 0x100fe40000011612 */
[----:B------:R-:W-:Y:S02]  /*4430*/  SHF.R.U32.HI R37, RZ, 0x8, R19 ;  /* 0x00000008ff257819 */ /* 0x000fe40000011613 */
[----:B------:R-:W-:Y:S02]  /*4440*/  LOP3.LUT R25, R36, 0x300030, R25, 0xf8, !PT ;  /* 0x0030003024197812 */ /* 0x000fe400078ef819 */
[----:B------:R-:W-:Y:S02]  /*4450*/  SHF.R.U32.HI R14, RZ, 0xa, R18 ;  /* 0x0000000aff0e7819 */ /* 0x000fe40000011612 */
[----:B------:R-:W-:-:S02]  /*4460*/  LOP3.LUT R32, R27, 0x300030, R32, 0xf8, !PT ;  /* 0x003000301b207812 */ /* 0x000fc400078ef820 */
[----:B------:R-:W-:Y:S02]  /*4470*/  SHF.R.U32.HI R36, RZ, 0xa, R19 ;  /* 0x0000000aff247819 */ /* 0x000fe40000011613 */
[----:B------:R-:W-:Y:S02]  /*4480*/  LOP3.LUT R27, R40, 0x300030, R37, 0xf8, !PT ;  /* 0x00300030281b7812 */ /* 0x000fe400078ef825 */
[----:B------:R-:W-:Y:S02]  /*4490*/  LOP3.LUT R37, R20, 0xf000f, RZ, 0xc0, !PT ;  /* 0x000f000f14257812 */ /* 0x000fe400078ec0ff */
[----:B------:R-:W-:Y:S02]  /*44a0*/  SHF.R.U32.HI R12, RZ, 0xa, R16 ;  /* 0x0000000aff0c7819 */ /* 0x000fe40000011610 */
[----:B------:R-:W-:Y:S02]  /*44b0*/  LOP3.LUT R14, R13, 0x300030, R14, 0xf8, !PT ;  /* 0x003000300d0e7812 */ /* 0x000fe400078ef80e */
[----:B------:R-:W-:-:S02]  /*44c0*/  LOP3.LUT R13, R41, 0x300030, R36, 0xf8, !PT ;  /* 0x00300030290d7812 */ /* 0x000fc400078ef824 */
[----:B------:R-:W-:Y:S02]  /*44d0*/  LOP3.LUT R36, R16, 0x3f003f, RZ, 0xc0, !PT ;  /* 0x003f003f10247812 */ /* 0x000fe400078ec0ff */
[--C-:B------:R-:W-:Y:S02]  /*44e0*/  SHF.R.U32.HI R33, RZ, 0x8, R17.reuse ;  /* 0x00000008ff217819 */ /* 0x100fe40000011611 */
[----:B------:R-:W-:Y:S02]  /*44f0*/  SHF.R.U32.HI R20, RZ, 0xa, R17 ;  /* 0x0000000aff147819 */ /* 0x000fe40000011611 */
[----:B------:R-:W-:Y:S02]  /*4500*/  LOP3.LUT R12, R37, 0x300030, R12, 0xf8, !PT ;  /* 0x00300030250c7812 */ /* 0x000fe400078ef80c */
[----:B------:R-:W-:Y:S02]  /*4510*/  LOP3.LUT R37, R17, 0x3f003f, RZ, 0xc0, !PT ;  /* 0x003f003f11257812 */ /* 0x000fe400078ec0ff */
[----:B------:R-:W-:-:S02]  /*4520*/  LOP3.LUT R36, R36, 0x64006400, RZ, 0xfc, !PT ;  /* 0x6400640024247812 */ /* 0x000fc400078efcff */
[----:B------:R-:W-:Y:S02]  /*4530*/  LOP3.LUT R33, R38, 0x300030, R33, 0xf8, !PT ;  /* 0x0030003026217812 */ /* 0x000fe400078ef821 */
[----:B------:R-:W-:Y:S01]  /*4540*/  LOP3.LUT R20, R39, 0x300030, R20, 0xf8, !PT ;  /* 0x0030003027147812 */ /* 0x000fe200078ef814 */
[----:B------:R-:W-:Y:S01]  /*4550*/  HADD2 R40, R36, -1056, -1056 ;  /* 0xe420e42024287430 */ /* 0x000fe20000000000 */
[----:B------:R-:W-:Y:S02]  /*4560*/  LOP3.LUT R39, R18, 0x3f003f, RZ, 0xc0, !PT ;  /* 0x003f003f12277812 */ /* 0x000fe400078ec0ff */
[----:B------:R-:W-:Y:S01]  /*4570*/  LOP3.LUT R38, R37, 0x64006400, RZ, 0xfc, !PT ;  /* 0x6400640025267812 */ /* 0x000fe200078efcff */
[----:B---3--:R-:W-:Y:S01]  /*4580*/  HFMA2 R15, R40, R8, R15 ;  /* 0x00000008280f7231 */ /* 0x008fe2000000000f */
[----:B------:R-:W-:Y:S02]  /*4590*/  LOP3.LUT R37, R19, 0x3f003f, RZ, 0xc0, !PT ;  /* 0x003f003f13257812 */ /* 0x000fe400078ec0ff */
        /* <DEDUP_REMOVED lines=9> */
[----:B------:R-:W-:Y:S01]  /*4630*/  SHF.R.U32.HI R16, RZ, 0x6, R16 ;  /* 0x00000006ff107819 */ /* 0x000fe20000011610 */
[-C--:B------:R-:W-:Y:S01]  /*4640*/  HFMA2 R22, R39, R8.reuse, R22 ;  /* 0x0000000827167231 */ /* 0x080fe20000000016 */
[----:B------:R-:W-:Y:S01]  /*4650*/  LOP3.LUT R17, R17, 0x64006400, RZ, 0xfc, !PT ;  /* 0x6400640011117812 */ /* 0x000fe200078efcff */
[----:B------:R-:W-:Y:S01]  /*4660*/  HFMA2 R23, R36, R8, R23 ;  /* 0x0000000824177231 */ /* 0x000fe20000000017 */
[----:B------:R-:W-:-:S02]  /*4670*/  LOP3.LUT R19, R19, 0x3f003f, RZ, 0xc0, !PT ;  /* 0x003f003f13137812 */ /* 0x000fc400078ec0ff */
[----:B------:R-:W-:Y:S01]  /*4680*/  SHF.R.U32.HI R18, RZ, 0x6, R18 ;  /* 0x00000006ff127819 */ /* 0x000fe20000011612 */
[----:B------:R-:W-:Y:S01]  /*4690*/  HADD2 R8, R17, -1056, -1056 ;  /* 0xe420e42011087430 */ /* 0x000fe20000000000 */
[----:B------:R-:W-:Y:S02]  /*46a0*/  LOP3.LUT R16, R16, 0x3f003f, RZ, 0xc0, !PT ;  /* 0x003f003f10107812 */ /* 0x000fe400078ec0ff */
        /* <DEDUP_REMOVED lines=43> */
.L_x_4302:
[C---:B------:R-:W-:Y:S01]  /*4960*/  IMAD.WIDE R16, R29.reuse, 0x4, R34 ;  /* 0x000000041d107825 */ /* 0x040fe200078e0222 */
[----:B-----5:R2:W5:Y:S04]  /*4970*/  LDG.E.128.CONSTANT R8, desc[UR6][R34.64] ;  /* 0x0000000622087981 */ /* 0x020568000c1e9d00 */
[----:B------:R2:W5:Y:S01]  /*4980*/  LDG.E.128.CONSTANT R12, desc[UR6][R16.64] ;  /* 0x00000006100c7981 */ /* 0x000562000c1e9d00 */
[----:B------:R-:W-:Y:S02]  /*4990*/  MOV R32, R30 ;  /* 0x0000001e00207202 */ /* 0x000fe40000000f00 */
[----:B------:R-:W-:Y:S01]  /*49a0*/  MOV R33, R31 ;  /* 0x0000001f00217202 */ /* 0x000fe20000000f00 */
[----:B-1----:R-:W-:Y:S01]  /*49b0*/  IMAD.WIDE R30, R29, 0x4, R16 ;  /* 0x000000041d1e7825 */ /* 0x002fe200078e0210 */
[----:B------:R-:W-:Y:S06]  /*49c0*/  @P0 BRA `(.L_x_4303) ;  /* 0x0000000800c40947 */ /* 0x000fec0003800000 */
[----:B--2---:R-:W2:Y:S01]  /*49d0*/  LDG.E.128.CONSTANT R16, desc[UR6][R30.64] ;  /* 0x000000061e107981 */ /* 0x004ea2000c1e9d00 */
[----:B-----5:R-:W-:Y:S02]  /*49e0*/  LOP3.LUT R38, R8, 0x3f003f, RZ, 0xc0, !PT ;  /* 0x003f003f08267812 */ /* 0x020fe400078ec0ff */
[--C-:B------:R-:W-:Y:S01]  /*49f0*/  SHF.R.U32.HI R25, RZ, 0xc, R8.reuse ;  /* 0x0000000cff197819 */ /* 0x100fe20000011608 */
[----:B------:R-:W1:Y:S01]  /*4a00*/  LDS.128 R20, [UR4+0x20] ;  /* 0x00002004ff147984 */ /* 0x000e620008000c00 */
        /* <DEDUP_REMOVED lines=111> */
[----:B-1----:R-:W-:Y:S01]  /*5100*/  HFMA2 R15, R40, R8, R15 ;  /* 0x00000008280f7231 */ /* 0x002fe2000000000f */
        /* <DEDUP_REMOVED lines=61> */
.L_x_4303:
[----:B------:R-:W-:Y:S01]  /*54e0*/  IADD3 R7, PT, PT, R7, 0x20, RZ ;  /* 0x0000002007077810 */ /* 0x000fe20007ffe0ff */
[----:B------:R-:W-:Y:S01]  /*54f0*/  UIADD3 UR4, UPT, UPT, UR4, 0x40, URZ ;  /* 0x0000004004047890 */ /* 0x000fe2000fffe0ff */
[----:B------:R-:W-:Y:S02]  /*5500*/  IMAD.WIDE R30, R29, 0x4, R30 ;  /* 0x000000041d1e7825 */ /* 0x000fe400078e021e */
[----:B------:R-:W-:-:S13]  /*5510*/  ISETP.GE.AND P0, PT, R7, R26, PT ;  /* 0x0000001a0700720c */ /* 0x000fda0003f06270 */
[----:B------:R-:W-:Y:S05]  /*5520*/  @!P0 BRA `(.L_x_4304) ;  /* 0xffffffe8002c8947 */ /* 0x000fea000383ffff */
[----:B------:R-:W-:-:S07]  /*5530*/  IMAD.WIDE R30, R29, 0x18, R32 ;  /* 0x000000181d1e7825 */ /* 0x000fce00078e0220 */
.L_x_4301:
[----:B------:R-:W2:Y:S02]  /*5540*/  LDCU UR5, c[0x0][0x3d4] ;  /* 0x00007a80ff0577ac */ /* 0x000ea40008000800 */
[----:B--2---:R-:W-:-:S04]  /*5550*/  VIMNMX R16, PT, PT, R24, UR5, PT ;  /* 0x0000000518107c48 */ /* 0x004fc8000bfe0100 */
[----:B------:R-:W-:-:S13]  /*5560*/  ISETP.GT.AND P0, PT, R16, R7, PT ;  /* 0x000000071000720c */ /* 0x000fda0003f04270 */
[----:B------:R-:W-:Y:S05]  /*5570*/  @!P0 BRA `(.L_x_4305) ;  /* 0x0000002400488947 */ /* 0x000fea0003800000 */
[----:B-----5:R-:W-:Y:S02]  /*5580*/  MOV R14, R30 ;  /* 0x0000001e000e7202 */ /* 0x020fe40000000f00 */
[----:B------:R-:W-:-:S07]  /*5590*/  MOV R15, R31 ;  /* 0x0000001f000f7202 */ /* 0x000fce0000000f00 */
.L_x_4310:
[----:B------:R-:W1:Y:S01]  /*55a0*/  LDC R28, c[0x0][0x3a8] ;  /* 0x0000ea00ff1c7b82 */ /* 0x000e620000000800 */
[----:B------:R-:W-:-:S05]  /*55b0*/  HFMA2 R8, -RZ, RZ, 0, 0.0625 ;  /* 0x00002c00ff087431 */ /* 0x000fca00000001ff */
[----:B------:R-:W-:Y:S02]  /*55c0*/  PRMT R3, R3, 0x5410, R8 ;  /* 0x0000541003037816 */ /* 0x000fe40000000008 */
[----:B------:R-:W2:Y:S01]  /*55d0*/  LDC R29, c[0x0][0x3ac] ;  /* 0x0000eb00ff1d7b82 */ /* 0x000ea20000000800 */
[----:B-1----:R-:W-:Y:S01]  /*55e0*/  ISETP.LE.AND P0, PT, R28, UR8, PT ;  /* 0x000000081c007c0c */ /* 0x002fe2000bf03270 */
[----:B--2---:R-:W-:-:S04]  /*55f0*/  IMAD.WIDE R18, R29, 0x4, R14 ;  /* 0x000000041d127825 */ /* 0x004fc800078e020e */
[----:B------:R-:W-:-:S08]  /*5600*/  IMAD.WIDE R12, R29, 0x4, R18 ;  /* 0x000000041d0c7825 */ /* 0x000fd000078e0212 */
[----:B------:R-:W-:Y:S05]  /*5610*/  @P0 BRA `(.L_x_4306) ;  /* 0x00000008003c0947 */ /* 0x000fea0003800000 */
[----:B------:R-:W2:Y:S04]  /*5620*/  LDG.E.128.CONSTANT R8, desc[UR6][R14.64] ;  /* 0x000000060e087981 */ /* 0x000ea8000c1e9d00 */
[----:B------:R-:W1:Y:S02]  /*5630*/  LDS.64 R20, [UR4] ;  /* 0x00000004ff147984 */ /* 0x000e640008000a00 */
[----:B-1----:R-:W-:Y:S02]  /*5640*/  HADD2.F32 R34, -RZ, R20.H1_H1 ;  /* 0x30000014ff227230 */ /* 0x002fe40000004100 */
        /* <DEDUP_REMOVED lines=21> */
[----:B------:R-:W-:Y:S01]  /*57a0*/  SHF.R.U32.HI R25, RZ, 0x8, R11 ;  /* 0x00000008ff197819 */ /* 0x000fe2000001160b */
[----:B------:R-:W-:Y:S01]  /*57b0*/  HADD2.F32 R41, -RZ, R36.H0_H0 ;  /* 0x20000024ff297230 */ /* 0x000fe20000004100 */
[----:B------:R-:W-:Y:S01]  /*57c0*/  LOP3.LUT R30, R10, 0xf000f0, RZ, 0xc0, !PT ;  /* 0x00f000f00a1e7812 */ /* 0x000fe200078ec0ff */
[----:B------:R-:W-:Y:S01]  /*57d0*/  HADD2.F32 R11, -RZ, R37.H0_H0 ;  /* 0x20000025ff0b7230 */ /* 0x000fe20000004100 */
[----:B------:R-:W1:Y:S01]  /*57e0*/  LDS.64 R20, [UR4+0x8] ;  /* 0x00000804ff147984 */ /* 0x000e620008000a00 */
[----:B------:R-:W-:Y:S01]  /*57f0*/  HADD2.F32 R17, -RZ, R35.H0_H0 ;  /* 0x20000023ff117230 */ /* 0x000fe20000004100 */
[----:B------:R-:W-:Y:S01]  /*5800*/  LOP3.LUT R40, R30, 0x64006400, RZ, 0xfc, !PT ;  /* 0x640064001e287812 */ /* 0x000fe200078efcff */
[----:B------:R-:W-:-:S02]  /*5810*/  HADD2.F32 R39, -RZ, R38.H1_H1 ;  /* 0x30000026ff277230 */ /* 0x000fc40000004100 */
[----:B------:R-:W-:Y:S01]  /*5820*/  FFMA.FTZ R38, R9, R8, RZ ;  /* 0x0000000809267223 */ /* 0x000fe200000100ff */
[C---:B------:R-:W-:Y:S01]  /*5830*/  FFMA.FTZ R9, R8.reuse, R41, RZ ;  /* 0x0000002908097223 */ /* 0x040fe200000100ff */
[C---:B------:R-:W-:Y:S01]  /*5840*/  FFMA.FTZ R11, R8.reuse, R11, RZ ;  /* 0x0000000b080b7223 */ /* 0x040fe200000100ff */
[----:B------:R-:W-:Y:S01]  /*5850*/  FFMA.FTZ R17, R8, R17, RZ ;  /* 0x0000001108117223 */ /* 0x000fe200000100ff */
[----:B------:R-:W-:Y:S01]  /*5860*/  FFMA.FTZ R8, R39, R34, R38 ;  /* 0x0000002227087223 */ /* 0x000fe20000010026 */
[----:B------:R-:W-:Y:S01]  /*5870*/  HADD2.F32 R39, -RZ, R36.H1_H1 ;  /* 0x30000024ff277230 */ /* 0x000fe20000004100 */
[----:B------:R-:W-:Y:S01]  /*5880*/  LOP3.LUT R36, R26, 0x64006400, RZ, 0xfc, !PT ;  /* 0x640064001a247812 */ /* 0x000fe200078efcff */
[----:B------:R-:W-:Y:S01]  /*5890*/  HADD2.F32 R42, -RZ, R37.H1_H1 ;  /* 0x30000025ff2a7230 */ /* 0x000fe20000004100 */
[----:B------:R-:W-:Y:S02]  /*58a0*/  LOP3.LUT R38, R27, 0x64006400, RZ, 0xfc, !PT ;  /* 0x640064001b267812 */ /* 0x000fe400078efcff */
[----:B------:R-:W-:Y:S01]  /*58b0*/  FFMA.FTZ R26, R34, R39, R9 ;  /* 0x00000027221a7223 */ /* 0x000fe20000010009 */
[-C--:B------:R-:W-:Y:S01]  /*58c0*/  HFMA2 R9, R40, R3.reuse.H1_H1, -72, -72 ;  /* 0xd480d48028097431 */ /* 0x080fe20000060003 */
[----:B------:R-:W-:Y:S01]  /*58d0*/  LOP3.LUT R32, R32, 0x64006400, RZ, 0xfc, !PT ;  /* 0x6400640020207812 */ /* 0x000fe200078efcff */
[----:B------:R-:W-:Y:S01]  /*58e0*/  FFMA.FTZ R30, R34, R42, R11 ;  /* 0x0000002a221e7223 */ /* 0x000fe2000001000b */
[-C--:B------:R-:W-:Y:S01]  /*58f0*/  HFMA2 R27, R36, R3.reuse.H1_H1, -72, -72 ;  /* 0xd480d480241b7431 */ /* 0x080fe20000060003 */
[----:B------:R-:W-:Y:S01]  /*5900*/  SHF.R.U32.HI R10, RZ, 0x8, R10 ;  /* 0x00000008ff0a7819 */ /* 0x000fe2000001160a */
[----:B------:R-:W-:-:S02]  /*5910*/  HFMA2 R11, R38, R3.H1_H1, -72, -72 ;  /* 0xd480d480260b7431 */ /* 0x000fc40000060003 */
[----:B------:R-:W-:Y:S02]  /*5920*/  HADD2.F32 R38, -RZ, R35.H1_H1 ;  /* 0x30000023ff267230 */ /* 0x000fe40000004100 */
[----:B------:R-:W-:Y:S02]  /*5930*/  HFMA2 R32, R32, R3.H1_H1, -72, -72 ;  /* 0xd480d48020207431 */ /* 0x000fe40000060003 */
        /* <DEDUP_REMOVED lines=12> */
[C---:B------:R-:W-:Y:S01]  /*5a00*/  FFMA.FTZ R11, R31.reuse, R30, R37 ;  /* 0x0000001e1f0b7223 */ /* 0x040fe20000010025 */
[----:B------:R-:W-:Y:S01]  /*5a10*/  HADD2.F32 R32, -RZ, R32.H1_H1 ;  /* 0x30000020ff207230 */ /* 0x000fe20000004100 */
[----:B------:R-:W-:Y:S01]  /*5a20*/  LOP3.LUT R30, R10, 0xf000f, RZ, 0xc0, !PT ;  /* 0x000f000f0a1e7812 */ /* 0x000fe200078ec0ff */
[----:B------:R-:W-:Y:S01]  /*5a30*/  FFMA.FTZ R17, R8, R31, R17 ;  /* 0x0000001f08117223 */ /* 0x000fe20000010011 */
        /* <DEDUP_REMOVED lines=13> */
[----:B------:R-:W-:Y:S02]  /*5b10*/  HADD2.F32 R36, -RZ, R32.H0_H0 ;  /* 0x20000020ff247230 */ /* 0x000fe40000004100 */
[----:B------:R-:W-:Y:S01]  /*5b20*/  HADD2 R33, R9, -1032, -1032 ;  /* 0xe408e40809217430 */ /* 0x000fe20000000000 */
[----:B------:R-:W-:Y:S01]  /*5b30*/  LOP3.LUT R22, R22, 0xf000f0, RZ, 0xc0, !PT ;  /* 0x00f000f016167812 */ /* 0x000fe200078ec0ff */
[----:B------:R-:W-:Y:S02]  /*5b40*/  HADD2 R8, R34, -1032, -1032 ;  /* 0xe408e40822087430 */ /* 0x000fe40000000000 */
[----:B------:R-:W-:-:S02]  /*5b50*/  HADD2.F32 R34, -RZ, R30.H0_H0 ;  /* 0x2000001eff227230 */ /* 0x000fc40000004100 */
[----:B------:R-:W-:Y:S01]  /*5b60*/  FFMA.FTZ R36, R27, R36, R11 ;  /* 0x000000241b247223 */ /* 0x000fe2000001000b */
[--C-:B------:R-:W-:Y:S01]  /*5b70*/  HADD2.F32 R35, -RZ, R33.reuse.H0_H0 ;  /* 0x20000021ff237230 */ /* 0x100fe20000004100 */
[----:B------:R-:W-:Y:S01]  /*5b80*/  LOP3.LUT R23, R23, 0xf000f0, RZ, 0xc0, !PT ;  /* 0x00f000f017177812 */ /* 0x000fe200078ec0ff */
[----:B------:R-:W-:Y:S02]  /*5b90*/  HADD2.F32 R11, -RZ, R30.H1_H1 ;  /* 0x3000001eff0b7230 */ /* 0x000fe40000004100 */
[----:B------:R-:W-:Y:S01]  /*5ba0*/  FFMA.FTZ R34, R34, R27, R17 ;  /* 0x0000001b22227223 */ /* 0x000fe20000010011 */
[----:B------:R-:W-:Y:S01]  /*5bb0*/  HADD2.F32 R38, -RZ, R8.H0_H0 ;  /* 0x20000008ff267230 */ /* 0x000fe20000004100 */
[----:B------:R-:W-:Y:S01]  /*5bc0*/  LOP3.LUT R10, R10, 0xf000f0, RZ, 0xc0, !PT ;  /* 0x00f000f00a0a7812 */ /* 0x000fe200078ec0ff */
[----:B------:R-:W-:Y:S01]  /*5bd0*/  HADD2.F32 R17, -RZ, R32.H1_H1 ;  /* 0x30000020ff117230 */ /* 0x000fe20000004100 */
[----:B------:R-:W-:Y:S01]  /*5be0*/  LOP3.LUT R32, R22, 0x64006400, RZ, 0xfc, !PT ;  /* 0x6400640016207812 */ /* 0x000fe200078efcff */
[----:B------:R-:W-:Y:S01]  /*5bf0*/  FFMA.FTZ R35, R27, R35, R26 ;  /* 0x000000231b237223 */ /* 0x000fe2000001001a */
[----:B------:R-:W-:Y:S01]  /*5c00*/  FFMA.FTZ R26, R11, R20, R34 ;  /* 0x000000140b1a7223 */ /* 0x000fe20000010022 */
[----:B------:R-:W-:Y:S01]  /*5c10*/  LOP3.LUT R25, R25, 0xf000f0, RZ, 0xc0, !PT ;  /* 0x00f000f019197812 */ /* 0x000fe200078ec0ff */
[----:B------:R-:W-:Y:S01]  /*5c20*/  FFMA.FTZ R31, R27, R38, R31 ;  /* 0x000000261b1f7223 */ /* 0x000fe2000001001f */
[----:B------:R-:W-:Y:S01]  /*5c30*/  LOP3.LUT R34, R23, 0x64006400, RZ, 0xfc, !PT ;  /* 0x6400640017227812 */ /* 0x000fe200078efcff */
[----:B------:R-:W-:Y:S01]  /*5c40*/  HADD2.F32 R33, -RZ, R33.H1_H1 ;  /* 0x30000021ff217230 */ /* 0x000fe20000004100 */
[----:B------:R-:W-:Y:S01]  /*5c50*/  LOP3.LUT R10, R10, 0x64006400, RZ, 0xfc, !PT ;  /* 0x640064000a0a7812 */ /* 0x000fe200078efcff */
[----:B------:R-:W-:-:S02]  /*5c60*/  HFMA2 R27, R32, R3.H1_H1, -72, -72 ;  /* 0xd480d480201b7431 */ /* 0x000fc40000060003 */
[C---:B------:R-:W-:Y:S01]  /*5c70*/  FFMA.FTZ R22, R20.reuse, R17, R36 ;  /* 0x0000001114167223 */ /* 0x040fe20000010024 */
[----:B------:R-:W-:Y:S01]  /*5c80*/  LOP3.LUT R32, R25, 0x64006400, RZ, 0xfc, !PT ;  /* 0x6400640019207812 */ /* 0x000fe200078efcff */
[----:B------:R-:W-:Y:S02]  /*5c90*/  HADD2.F32 R17, -RZ, R8.H1_H1 ;  /* 0x30000008ff117230 */ /* 0x000fe40000004100 */
[-C--:B------:R-:W-:Y:S02]  /*5ca0*/  HFMA2 R34, R34, R3.reuse.H1_H1, -72, -72 ;  /* 0xd480d48022227431 */ /* 0x080fe40000060003 */
[----:B------:R-:W-:Y:S01]  /*5cb0*/  FFMA.FTZ R30, R20, R33, R35 ;  /* 0x00000021141e7223 */ /* 0x000fe20000010023 */
[-C--:B------:R-:W-:Y:S02]  /*5cc0*/  HFMA2 R25, R10, R3.reuse.H1_H1, -72, -72 ;  /* 0xd480d4800a197431 */ /* 0x080fe40000060003 */
[----:B------:R-:W-:Y:S02]  /*5cd0*/  HADD2.F32 R9, -RZ, R21.H0_H0 ;  /* 0x20000015ff097230 */ /* 0x000fe40000004100 */
[----:B------:R-:W-:-:S02]  /*5ce0*/  HFMA2 R33, R32, R3.H1_H1, -72, -72 ;  /* 0xd480d48020217431 */ /* 0x000fc40000060003 */
[----:B------:R-:W-:Y:S01]  /*5cf0*/  FFMA.FTZ R32, R20, R17, R31 ;  /* 0x0000001114207223 */ /* 0x000fe2000001001f */
[----:B------:R-:W-:Y:S02]  /*5d00*/  HADD2.F32 R8, -RZ, R34.H0_H0 ;  /* 0x20000022ff087230 */ /* 0x000fe40000004100 */
[----:B------:R-:W-:Y:S02]  /*5d10*/  HADD2.F32 R17, -RZ, R25.H0_H0 ;  /* 0x20000019ff117230 */ /* 0x000fe40000004100 */
[----:B------:R-:W-:Y:S02]  /*5d20*/  HADD2.F32 R11, -RZ, R27.H0_H0 ;  /* 0x2000001bff0b7230 */ /* 0x000fe40000004100 */
[C---:B------:R-:W-:Y:S01]  /*5d30*/  FFMA.FTZ R30, R9.reuse, R8, R30 ;  /* 0x00000008091e7223 */ /* 0x040fe2000001001e */
[----:B------:R-:W-:Y:S02]  /*5d40*/  HADD2.F32 R21, -RZ, R21.H1_H1 ;  /* 0x30000015ff157230 */ /* 0x000fe40000004100 */
[----:B------:R-:W-:Y:S01]  /*5d50*/  FFMA.FTZ R17, R9, R17, R22 ;  /* 0x0000001109117223 */ /* 0x000fe20000010016 */
[----:B------:R-:W-:-:S02]  /*5d60*/  HADD2.F32 R20, -RZ, R25.H1_H1 ;  /* 0x30000019ff147230 */ /* 0x000fc40000004100 */
[----:B------:R-:W-:Y:S01]  /*5d70*/  FFMA.FTZ R11, R11, R9, R26 ;  /* 0x000000090b0b7223 */ /* 0x000fe2000001001a */
[----:B------:R-:W-:Y:S02]  /*5d80*/  HADD2.F32 R23, -RZ, R33.H0_H0 ;  /* 0x20000021ff177230 */ /* 0x000fe40000004100 */
        /* <DEDUP_REMOVED lines=24> */
.L_x_4306:
[----:B------:R-:W-:Y:S05]  /*5f10*/  @P0 BRA `(.L_x_4307) ;  /* 0x00000008003c0947 */ /* 0x000fea0003800000 */
[----:B------:R-:W2:Y:S04]  /*5f20*/  LDG.E.128.CONSTANT R8, desc[UR6][R18.64] ;  /* 0x0000000612087981 */ /* 0x000ea8000c1e9d00 */
[----:B------:R-:W1:Y:S02]  /*5f30*/  LDS.64 R20, [UR4+0x10] ;  /* 0x00001004ff147984 */ /* 0x000e640008000a00 */
[--C-:B-1----:R-:W-:Y:S02]  /*5f40*/  HADD2.F32 R30, -RZ, R21.reuse.H0_H0 ;  /* 0x20000015ff1e7230 */ /* 0x102fe40000004100 */
[----:B------:R-:W-:Y:S01]  /*5f50*/  HADD2.F32 R21, -RZ, R21.H1_H1 ;  /* 0x30000015ff157230 */ /* 0x000fe20000004100 */
[----:B--2---:R-:W-:Y:S02]  /*5f60*/  LOP3.LUT R17, R8, 0xf000f, RZ, 0xc0, !PT ;  /* 0x000f000f08117812 */ /* 0x004fe400078ec0ff */
        /* <DEDUP_REMOVED lines=31> */
[----:B------:R-:W-:Y:S02]  /*6160*/  HADD2.F32 R36, -RZ, R36.H1_H1 ;  /* 0x30000024ff247230 */ /* 0x000fe40000004100 */
[----:B------:R-:W-:Y:S01]  /*6170*/  FFMA.FTZ R9, R37, R20, R38 ;  /* 0x0000001425097223 */ /* 0x000fe20000010026 */
[----:B------:R-:W-:Y:S01]  /*6180*/  LOP3.LUT R32, R32, 0x64006400, RZ, 0xfc, !PT ;  /* 0x6400640020207812 */ /* 0x000fe200078efcff */
[----:B------:R-:W-:Y:S01]  /*6190*/  HADD2.F32 R37, -RZ, R34.H1_H1 ;  /* 0x30000022ff257230 */ /* 0x000fe20000004100 */
[----:B------:R-:W-:Y:S01]  /*61a0*/  LOP3.LUT R34, R31, 0x64006400, RZ, 0xfc, !PT ;  /* 0x640064001f227812 */ /* 0x000fe200078efcff */
[----:B------:R-:W-:-:S02]  /*61b0*/  HFMA2 R27, R8, R3.H1_H1, -72, -72 ;  /* 0xd480d480081b7431 */ /* 0x000fc40000060003 */
[----:B------:R-:W-:Y:S01]  /*61c0*/  FFMA.FTZ R31, R20, R36, R11 ;  /* 0x00000024141f7223 */ /* 0x000fe2000001000b */
[-C--:B------:R-:W-:Y:S02]  /*61d0*/  HFMA2 R8, R32, R3.reuse.H1_H1, -72, -72 ;  /* 0xd480d48020087431 */ /* 0x080fe40000060003 */
[----:B------:R-:W-:Y:S02]  /*61e0*/  HADD2.F32 R36, -RZ, R33.H1_H1 ;  /* 0x30000021ff247230 */ /* 0x000fe40000004100 */
[----:B------:R-:W-:Y:S01]  /*61f0*/  HFMA2 R11, R34, R3.H1_H1, -72, -72 ;  /* 0xd480d480220b7431 */ /* 0x000fe20000060003 */
[----:B------:R-:W-:Y:S01]  /*6200*/  LOP3.LUT R26, R26, 0x64006400, RZ, 0xfc, !PT ;  /* 0x640064001a1a7812 */ /* 0x000fe200078efcff */
[----:B------:R-:W-:Y:S02]  /*6210*/  HADD2.F32 R32, -RZ, R27.H0_H0 ;  /* 0x2000001bff207230 */ /* 0x000fe40000004100 */
[----:B------:R-:W-:Y:S01]  /*6220*/  FFMA.FTZ R35, R20, R37, R35 ;  /* 0x0000002514237223 */ /* 0x000fe20000010023 */
[----:B------:R-:W-:-:S02]  /*6230*/  HADD2.F32 R34, -RZ, R8.H0_H0 ;  /* 0x20000008ff227230 */ /* 0x000fc40000004100 */
[----:B------:R-:W-:Y:S01]  /*6240*/  FFMA.FTZ R17, R20, R36, R17 ;  /* 0x0000002414117223 */ /* 0x000fe20000010011 */
[----:B------:R-:W-:Y:S02]  /*6250*/  HADD2.F32 R33, -RZ, R11.H0_H0 ;  /* 0x2000000bff217230 */ /* 0x000fe40000004100 */
[----:B------:R-:W-:Y:S02]  /*6260*/  HFMA2 R37, R26, R3.H1_H1, -72, -72 ;  /* 0xd480d4801a257431 */ /* 0x000fe40000060003 */
[----:B------:R-:W-:Y:S02]  /*6270*/  HADD2.F32 R20, -RZ, R27.H1_H1 ;  /* 0x3000001bff147230 */ /* 0x000fe40000004100 */
[----:B------:R-:W-:Y:S01]  /*6280*/  FFMA.FTZ R9, R32, R30, R9 ;  /* 0x0000001e20097223 */ /* 0x000fe20000010009 */
[----:B------:R-:W-:Y:S02]  /*6290*/  HADD2.F32 R8, -RZ, R8.H1_H1 ;  /* 0x30000008ff087230 */ /* 0x000fe40000004100 */
[C---:B------:R-:W-:Y:S01]  /*62a0*/  FFMA.FTZ R31, R30.reuse, R34, R31 ;  /* 0x000000221e1f7223 */ /* 0x040fe2000001001f */
[----:B------:R-:W-:Y:S01]  /*62b0*/  SHF.R.U32.HI R10, RZ, 0x8, R10 ;  /* 0x00000008ff0a7819 */ /* 0x000fe2000001160a */
[----:B------:R-:W-:Y:S01]  /*62c0*/  FFMA.FTZ R32, R30, R33, R35 ;  /* 0x000000211e207223 */ /* 0x000fe20000010023 */
[----:B------:R-:W-:-:S02]  /*62d0*/  HADD2.F32 R26, -RZ, R11.H1_H1 ;  /* 0x3000000bff1a7230 */ /* 0x000fc40000004100 */
[----:B------:R-:W-:Y:S01]  /*62e0*/  FFMA.FTZ R11, R20, R21, R9 ;  /* 0x00000015140b7223 */ /* 0x000fe20000010009 */
[--C-:B------:R-:W-:Y:S02]  /*62f0*/  HADD2.F32 R33, -RZ, R37.reuse.H0_H0 ;  /* 0x20000025ff217230 */ /* 0x100fe40000004100 */
        /* <DEDUP_REMOVED lines=23> */
[--C-:B------:R-:W-:Y:S01]  /*6470*/  HADD2.F32 R31, -RZ, R36.reuse.H0_H0 ;  /* 0x20000024ff1f7230 */ /* 0x100fe20000004100 */
[----:B------:R-:W-:Y:S01]  /*6480*/  LOP3.LUT R25, R25, 0xf000f0, RZ, 0xc0, !PT ;  /* 0x00f000f019197812 */ /* 0x000fe200078ec0ff */
[--C-:B------:R-:W-:Y:S02]  /*6490*/  HADD2.F32 R27, -RZ, R35.reuse.H0_H0 ;  /* 0x20000023ff1b7230 */ /* 0x100fe40000004100 */
[----:B------:R-:W-:Y:S01]  /*64a0*/  FFMA.FTZ R30, R30, R26, R11 ;  /* 0x0000001a1e1e7223 */ /* 0x000fe2000001000b */
[----:B------:R-:W-:Y:S02]  /*64b0*/  HADD2.F32 R11, -RZ, R35.H1_H1 ;  /* 0x30000023ff0b7230 */ /* 0x000fe40000004100 */
[----:B------:R-:W-:Y:S01]  /*64c0*/  FFMA.FTZ R32, R26, R31, R20 ;  /* 0x0000001f1a207223 */ /* 0x000fe20000010014 */
[----:B------:R-:W-:-:S02]  /*64d0*/  HADD2.F32 R31, -RZ, R36.H1_H1 ;  /* 0x30000024ff1f7230 */ /* 0x000fc40000004100 */
[----:B------:R-:W-:Y:S01]  /*64e0*/  FFMA.FTZ R27, R26, R27, R17 ;  /* 0x0000001b1a1b7223 */ /* 0x000fe20000010011 */
[----:B------:R-:W-:Y:S01]  /*64f0*/  LOP3.LUT R20, R23, 0x64006400, RZ, 0xfc, !PT ;  /* 0x6400640017147812 */ /* 0x000fe200078efcff */
[----:B------:R-:W-:Y:S01]  /*6500*/  HADD2.F32 R17, -RZ, R33.H1_H1 ;  /* 0x30000021ff117230 */ /* 0x000fe20000004100 */
[----:B------:R-:W-:Y:S01]  /*6510*/  LOP3.LUT R22, R22, 0x64006400, RZ, 0xfc, !PT ;  /* 0x6400640016167812 */ /* 0x000fe200078efcff */
[C---:B------:R-:W-:Y:S01]  /*6520*/  FFMA.FTZ R27, R18.reuse, R11, R27 ;  /* 0x0000000b121b7223 */ /* 0x040fe2000001001b */
[----:B------:R-:W-:Y:S01]  /*6530*/  FFMA.FTZ R11, R18, R31, R32 ;  /* 0x0000001f120b7223 */ /* 0x000fe20000010020 */
[-C--:B------:R-:W-:Y:S01]  /*6540*/  HFMA2 R31, R20, R3.reuse.H1_H1, -72, -72 ;  /* 0xd480d480141f7431 */ /* 0x080fe20000060003 */
[----:B------:R-:W-:Y:S01]  /*6550*/  LOP3.LUT R10, R10, 0x64006400, RZ, 0xfc, !PT ;  /* 0x640064000a0a7812 */ /* 0x000fe200078efcff */
[----:B------:R-:W-:Y:S01]  /*6560*/  HADD2.F32 R34, -RZ, R9.H0_H0 ;  /* 0x20000009ff227230 */ /* 0x000fe20000004100 */
        /* <DEDUP_REMOVED lines=42> */
.L_x_4307:
[----:B------:R-:W-:Y:S05]  /*6810*/  @P0 BRA `(.L_x_4308) ;  /* 0x00000008003c0947 */ /* 0x000fea0003800000 */
[----:B------:R-:W2:Y:S04]  /*6820*/  LDG.E.128.CONSTANT R8, desc[UR6][R12.64] ;  /* 0x000000060c087981 */ /* 0x000ea8000c1e9d00 */
[----:B------:R-:W1:Y:S02]  /*6830*/  LDS.64 R18, [UR4+0x20] ;  /* 0x00002004ff127984 */ /* 0x000e640008000a00 */
        /* <DEDUP_REMOVED lines=14> */
[----:B------:R-:W-:Y:S01]  /*6920*/  HADD2.F32 R25, -RZ, R19.H1_H1 ;  /* 0x30000013ff197230 */ /* 0x000fe20000004100 */
[----:B------:R-:W-:Y:S01]  /*6930*/  SHF.R.U32.HI R20, RZ, 0x8, R8 ;  /* 0x00000008ff147819 */ /* 0x000fe20000011608 */
[----:B------:R-:W-:Y:S01]  /*6940*/  HADD2.F32 R8, -RZ, R18.H0_H0 ;  /* 0x20000012ff087230 */ /* 0x000fe20000004100 */
[----:B------:R-:W-:Y:S01]  /*6950*/  LOP3.LUT R33, R33, 0x64006400, RZ, 0xfc, !PT ;  /* 0x6400640021217812 */ /* 0x000fe200078efcff */
[----:B------:R-:W-:-:S02]  /*6960*/  HADD2.F32 R9, -RZ, R34.H0_H0 ;  /* 0x20000022ff097230 */ /* 0x000fc40000004100 */
[----:B------:R-:W-:Y:S02]  /*6970*/  HADD2 R35, R35, -1032, -1032 ;  /* 0xe408e40823237430 */ /* 0x000fe40000000000 */
[----:B------:R-:W-:Y:S01]  /*6980*/  HADD2.F32 R38, -RZ, R34.H1_H1 ;  /* 0x30000022ff267230 */ /* 0x000fe20000004100 */
[----:B------:R-:W-:Y:S01]  /*6990*/  LOP3.LUT R32, R10, 0xf000f0, RZ, 0xc0, !PT ;  /* 0x00f000f00a207812 */ /* 0x000fe200078ec0ff */
[----:B------:R-:W-:Y:S02]  /*69a0*/  HADD2 R33, R33, -1032, -1032 ;  /* 0xe408e40821217430 */ /* 0x000fe40000000000 */
[----:B------:R-:W-:Y:S01]  /*69b0*/  FFMA.FTZ R9, R9, R8, RZ ;  /* 0x0000000809097223 */ /* 0x000fe200000100ff */
[----:B------:R-:W-:Y:S01]  /*69c0*/  LOP3.LUT R23, R11, 0xf000f0, RZ, 0xc0, !PT ;  /* 0x00f000f00b177812 */ /* 0x000fe200078ec0ff */
[----:B------:R-:W1:Y:S01]  /*69d0*/  LDS.64 R18, [UR4+0x28] ;  /* 0x00002804ff127984 */ /* 0x000e620008000a00 */
[----:B------:R-:W-:Y:S01]  /*69e0*/  SHF.R.U32.HI R22, RZ, 0x8, R11 ;  /* 0x00000008ff167819 */ /* 0x000fe2000001160b */
[----:B------:R-:W-:-:S02]  /*69f0*/  HADD2.F32 R39, -RZ, R35.H0_H0 ;  /* 0x20000023ff277230 */ /* 0x000fc40000004100 */
[----:B------:R-:W-:Y:S01]  /*6a00*/  FFMA.FTZ R9, R38, R27, R9 ;  /* 0x0000001b26097223 */ /* 0x000fe20000010009 */
[----:B------:R-:W-:Y:S01]  /*6a10*/  HADD2.F32 R11, -RZ, R37.H0_H0 ;  /* 0x20000025ff0b7230 */ /* 0x000fe20000004100 */
[----:B------:R-:W-:Y:S01]  /*6a20*/  LOP3.LUT R26, R26, 0x64006400, RZ, 0xfc, !PT ;  /* 0x640064001a1a7812 */ /* 0x000fe200078efcff */
[----:B------:R-:W-:Y:S01]  /*6a30*/  HADD2.F32 R17, -RZ, R33.H0_H0 ;  /* 0x20000021ff117230 */ /* 0x000fe20000004100 */
[----:B------:R-:W-:Y:S01]  /*6a40*/  LOP3.LUT R38, R31, 0x64006400, RZ, 0xfc, !PT ;  /* 0x640064001f267812 */ /* 0x000fe200078efcff */
[----:B------:R-:W-:Y:S01]  /*6a50*/  FFMA.FTZ R36, R8, R39, RZ ;  /* 0x0000002708247223 */ /* 0x000fe200000100ff */
[----:B------:R-:W-:Y:S01]  /*6a60*/  LOP3.LUT R32, R32, 0x64006400, RZ, 0xfc, !PT ;  /* 0x6400640020207812 */ /* 0x000fe200078efcff */
[C---:B------:R-:W-:Y:S01]  /*6a70*/  FFMA.FTZ R34, R8.reuse, R11, RZ ;  /* 0x0000000b08227223 */ /* 0x040fe200000100ff */
[----:B------:R-:W-:Y:S01]  /*6a80*/  FFMA.FTZ R8, R8, R17, RZ ;  /* 0x0000001108087223 */ /* 0x000fe200000100ff */
[----:B------:R-:W-:Y:S02]  /*6a90*/  HFMA2 R31, R26, R3.H1_H1, -72, -72 ;  /* 0xd480d4801a1f7431 */ /* 0x000fe40000060003 */
[----:B------:R-:W-:-:S02]  /*6aa0*/  HADD2.F32 R11, -RZ, R35.H1_H1 ;  /* 0x30000023ff0b7230 */ /* 0x000fc40000004100 */
[-C--:B------:R-:W-:Y:S02]  /*6ab0*/  HFMA2 R26, R38, R3.reuse.H1_H1, -72, -72 ;  /* 0xd480d480261a7431 */ /* 0x080fe40000060003 */
[----:B------:R-:W-:Y:S02]  /*6ac0*/  HADD2.F32 R35, -RZ, R37.H1_H1 ;  /* 0x30000025ff237230 */ /* 0x000fe40000004100 */
[----:B------:R-:W-:Y:S01]  /*6ad0*/  HFMA2 R17, R32, R3.H1_H1, -72, -72 ;  /* 0xd480d48020117431 */ /* 0x000fe20000060003 */
[----:B------:R-:W-:Y:S01]  /*6ae0*/  LOP3.LUT R32, R23, 0x64006400, RZ, 0xfc, !PT ;  /* 0x6400640017207812 */ /* 0x000fe200078efcff */
[C---:B------:R-:W-:Y:S01]  /*6af0*/  FFMA.FTZ R11, R27.reuse, R11, R36 ;  /* 0x0000000b1b0b7223 */ /* 0x040fe20000010024 */
[----:B------:R-:W-:Y:S02]  /*6b00*/  HADD2.F32 R23, -RZ, R26.H0_H0 ;  /* 0x2000001aff177230 */ /* 0x000fe40000004100 */
[----:B------:R-:W-:Y:S01]  /*6b10*/  FFMA.FTZ R35, R27, R35, R34 ;  /* 0x000000231b237223 */ /* 0x000fe20000010022 */
[----:B------:R-:W-:-:S02]  /*6b20*/  HADD2.F32 R33, -RZ, R33.H1_H1 ;  /* 0x30000021ff217230 */ /* 0x000fc40000004100 */
[----:B------:R-:W-:Y:S02]  /*6b30*/  HFMA2 R37, R32, R3.H1_H1, -72, -72 ;  /* 0xd480d48020257431 */ /* 0x000fe40000060003 */
[----:B------:R-:W-:Y:S02]  /*6b40*/  HADD2.F32 R34, -RZ, R31.H0_H0 ;  /* 0x2000001fff227230 */ /* 0x000fe40000004100 */
[----:B------:R-:W-:Y:S01]  /*6b50*/  FFMA.FTZ R32, R30, R23, R11 ;  /* 0x000000171e207223 */ /* 0x000fe2000001000b */
[----:B------:R-:W-:Y:S01]  /*6b60*/  SHF.R.U32.HI R10, RZ, 0x8, R10 ;  /* 0x00000008ff0a7819 */ /* 0x000fe2000001160a */
[----:B------:R-:W-:Y:S01]  /*6b70*/  FFMA.FTZ R33, R27, R33, R8 ;  /* 0x000000211b217223 */ /* 0x000fe20000010008 */
[----:B------:R-:W-:Y:S02]  /*6b80*/  HADD2.F32 R11, -RZ, R37.H0_H0 ;  /* 0x20000025ff0b7230 */ /* 0x000fe40000004100 */
[----:B------:R-:W-:Y:S01]  /*6b90*/  FFMA.FTZ R9, R34, R30, R9 ;  /* 0x0000001e22097223 */ /* 0x000fe20000010009 */
[----:B------:R-:W-:Y:S01]  /*6ba0*/  HADD2.F32 R8, -RZ, R31.H1_H1 ;  /* 0x3000001fff087230 */ /* 0x000fe20000004100 */
[----:B------:R-:W-:Y:S01]  /*6bb0*/  LOP3.LUT R27, R10, 0xf000f, RZ, 0xc0, !PT ;  /* 0x000f000f0a1b7812 */ /* 0x000fe200078ec0ff */
[----:B------:R-:W-:-:S02]  /*6bc0*/  HADD2.F32 R36, -RZ, R17.H0_H0 ;  /* 0x20000011ff247230 */ /* 0x000fc40000004100 */
[----:B------:R-:W-:Y:S01]  /*6bd0*/  FFMA.FTZ R33, R30, R11, R33 ;  /* 0x0000000b1e217223 */ /* 0x000fe20000010021 */
[----:B------:R-:W-:Y:S02]  /*6be0*/  HADD2.F32 R26, -RZ, R26.H1_H1 ;  /* 0x3000001aff1a7230 */ /* 0x000fe40000004100 */
[----:B------:R-:W-:Y:S01]  /*6bf0*/  FFMA.FTZ R11, R8, R25, R9 ;  /* 0x00000019080b7223 */ /* 0x000fe20000010009 */
[----:B------:R-:W-:Y:S01]  /*6c00*/  LOP3.LUT R8, R20, 0xf000f, RZ, 0xc0, !PT ;  /* 0x000f000f14087812 */ /* 0x000fe200078ec0ff */
[----:B------:R-:W-:Y:S01]  /*6c10*/  FFMA.FTZ R23, R30, R36, R35 ;  /* 0x000000241e177223 */ /* 0x000fe20000010023 */
        /* <DEDUP_REMOVED lines=9> */
[----:B------:R-:W-:Y:S01]  /*6cb0*/  HADD2 R31, R8, -1032, -1032 ;  /* 0xe408e408081f7430 */ /* 0x000fe20000000000 */
[----:B------:R-:W-:Y:S01]  /*6cc0*/  LOP3.LUT R30, R30, 0x64006400, RZ, 0xfc, !PT ;  /* 0x640064001e1e7812 */ /* 0x000fe200078efcff */
[----:B------:R-:W-:Y:S01]  /*6cd0*/  FFMA.FTZ R25, R25, R36, R33 ;  /* 0x0000002419197223 */ /* 0x000fe20000010021 */
[----:B------:R-:W-:-:S02]  /*6ce0*/  HADD2 R35, R27, -1032, -1032 ;  /* 0xe408e4081b237430 */ /* 0x000fc40000000000 */
[----:B-1----:R-:W-:Y:S02]  /*6cf0*/  HADD2.F32 R26, -RZ, R18.H0_H0 ;  /* 0x20000012ff1a7230 */ /* 0x002fe40000004100 */
        /* <DEDUP_REMOVED lines=17> */
[----:B------:R-:W-:-:S02]  /*6e10*/  HADD2.F32 R17, -RZ, R31.H1_H1 ;  /* 0x3000001fff117230 */ /* 0x000fc40000004100 */
[----:B------:R-:W-:Y:S01]  /*6e20*/  FFMA.FTZ R27, R18, R11, R27 ;  /* 0x0000000b121b7223 */ /* 0x000fe2000001001b */
        /* <DEDUP_REMOVED lines=8> */
[----:B------:R-:W-:Y:S02]  /*6eb0*/  HADD2.F32 R8, -RZ, R19.H0_H0 ;  /* 0x20000013ff087230 */ /* 0x000fe40000004100 */
[----:B------:R-:W-:-:S02]  /*6ec0*/  HADD2.F32 R21, -RZ, R9.H1_H1 ;  /* 0x30000009ff157230 */ /* 0x000fc40000004100 */
[-C--:B------:R-:W-:Y:S02]  /*6ed0*/  HFMA2 R31, R10, R3.reuse.H1_H1, -72, -72 ;  /* 0xd480d4800a1f7431 */ /* 0x080fe40000060003 */
[----:B------:R-:W-:Y:S02]  /*6ee0*/  HADD2.F32 R20, -RZ, R23.H0_H0 ;  /* 0x20000017ff147230 */ /* 0x000fe40000004100 */
[----:B------:R-:W-:Y:S02]  /*6ef0*/  HFMA2 R32, R22, R3.H1_H1, -72, -72 ;  /* 0xd480d48016207431 */ /* 0x000fe40000060003 */
[----:B------:R-:W-:Y:S02]  /*6f00*/  HADD2.F32 R9, -RZ, R30.H0_H0 ;  /* 0x2000001eff097230 */ /* 0x000fe40000004100 */
[----:B------:R-:W-:Y:S01]  /*6f10*/  FFMA.FTZ R21, R18, R21, R25 ;  /* 0x0000001512157223 */ /* 0x000fe20000010019 */
[----:B------:R-:W-:Y:S02]  /*6f20*/  HADD2.F32 R19, -RZ, R19.H1_H1 ;  /* 0x30000013ff137230 */ /* 0x000fe40000004100 */
[----:B------:R-:W-:Y:S01]  /*6f30*/  FFMA.FTZ R17, R20, R8, R17 ;  /* 0x0000000814117223 */ /* 0x000fe20000010011 */
[----:B------:R-:W-:-:S02]  /*6f40*/  HADD2.F32 R26, -RZ, R32.H0_H0 ;  /* 0x20000020ff1a7230 */ /* 0x000fc40000004100 */
[C---:B------:R-:W-:Y:S01]  /*6f50*/  FFMA.FTZ R20, R8.reuse, R9, R27 ;  /* 0x0000000908147223 */ /* 0x040fe2000001001b */
        /* <DEDUP_REMOVED lines=27> */
.L_x_4308:
[----:B------:R-:W-:Y:S02]  /*7110*/  MOV R30, R14 ;  /* 0x0000000e001e7202 */ /* 0x000fe40000000f00 */
[----:B------:R-:W-:Y:S01]  /*7120*/  MOV R31, R15 ;  /* 0x0000000f001f7202 */ /* 0x000fe20000000f00 */
[----:B------:R-:W-:Y:S01]  /*7130*/  IMAD.WIDE R14, R29, 0x4, R12 ;  /* 0x000000041d0e7825 */ /* 0x000fe200078e020c */
[----:B------:R-:W-:Y:S06]  /*7140*/  @P0 BRA `(.L_x_4309) ;  /* 0x00000008003c0947 */ /* 0x000fec0003800000 */
[----:B------:R-:W2:Y:S04]  /*7150*/  LDG.E.128.CONSTANT R8, desc[UR6][R14.64] ;  /* 0x000000060e087981 */ /* 0x000ea8000c1e9d00 */
[----:B------:R-:W1:Y:S02]  /*7160*/  LDS.64 R12, [UR4+0x30] ;  /* 0x00003004ff0c7984 */ /* 0x000e640008000a00 */
[----:B-1----:R-:W-:Y:S02]  /*7170*/  HADD2.F32 R25, -RZ, R12.H1_H1 ;  /* 0x3000000cff197230 */ /* 0x002fe40000004100 */
[----:B------:R-:W-:Y:S01]  /*7180*/  HADD2.F32 R26, -RZ, R13.H0_H0 ;  /* 0x2000000dff1a7230 */ /* 0x000fe20000004100 */
[C---:B--2---:R-:W-:Y:S02]  /*7190*/  LOP3.LUT R18, R9.reuse, 0xf000f, RZ, 0xc0, !PT ;  /* 0x000f000f09127812 */ /* 0x044fe400078ec0ff */
[----:B------:R-:W-:-:S02]  /*71a0*/  LOP3.LUT R23, R9, 0xf000f0, RZ, 0xc0, !PT ;  /* 0x00f000f009177812 */ /* 0x000fc400078ec0ff */
[----:B------:R-:W-:Y:S02]  /*71b0*/  SHF.R.U32.HI R17, RZ, 0x8, R9 ;  /* 0x00000008ff117819 */ /* 0x000fe40000011609 */
[----:B------:R-:W-:Y:S02]  /*71c0*/  LOP3.LUT R9, R8, 0xf000f, RZ, 0xc0, !PT ;  /* 0x000f000f08097812 */ /* 0x000fe400078ec0ff */
[----:B------:R-:W-:Y:S02]  /*71d0*/  LOP3.LUT R18, R18, 0x64006400, RZ, 0xfc, !PT ;  /* 0x6400640012127812 */ /* 0x000fe400078efcff */
[C---:B------:R-:W-:Y:S02]  /*71e0*/  LOP3.LUT R19, R10.reuse, 0xf000f, RZ, 0xc0, !PT ;  /* 0x000f000f0a137812 */ /* 0x040fe400078ec0ff */
[----:B------:R-:W-:Y:S01]  /*71f0*/  LOP3.LUT R32, R10, 0xf000f0, RZ, 0xc0, !PT ;  /* 0x00f000f00a207812 */ /* 0x000fe200078ec0ff */
[----:B------:R-:W-:Y:S01]  /*7200*/  HADD2 R34, R18, -1032, -1032 ;  /* 0xe408e40812227430 */ /* 0x000fe20000000000 */
[----:B------:R-:W-:-:S02]  /*7210*/  SHF.R.U32.HI R21, RZ, 0x8, R10 ;  /* 0x00000008ff157819 */ /* 0x000fc4000001160a */
[----:B------:R-:W-:Y:S02]  /*7220*/  LOP3.LUT R9, R9, 0x64006400, RZ, 0xfc, !PT ;  /* 0x6400640009097812 */ /* 0x000fe400078efcff */
[C---:B------:R-:W-:Y:S01]  /*7230*/  LOP3.LUT R22, R11.reuse, 0xf000f0, RZ, 0xc0, !PT ;  /* 0x00f000f00b167812 */ /* 0x040fe200078ec0ff */
[--C-:B------:R-:W-:Y:S01]  /*7240*/  HADD2.F32 R39, -RZ, R34.reuse.H0_H0 ;  /* 0x20000022ff277230 */ /* 0x100fe20000004100 */
[----:B------:R-:W-:Y:S01]  /*7250*/  SHF.R.U32.HI R10, RZ, 0x8, R11 ;  /* 0x00000008ff0a7819 */ /* 0x000fe2000001160b */
[----:B------:R-:W-:Y:S01]  /*7260*/  HADD2 R35, R9, -1032, -1032 ;  /* 0xe408e40809237430 */ /* 0x000fe20000000000 */
[----:B------:R-:W-:Y:S01]  /*7270*/  LOP3.LUT R11, R11, 0xf000f, RZ, 0xc0, !PT ;  /* 0x000f000f0b0b7812 */ /* 0x000fe200078ec0ff */
[----:B------:R-:W-:Y:S01]  /*7280*/  HADD2.F32 R38, -RZ, R34.H1_H1 ;  /* 0x30000022ff267230 */ /* 0x000fe20000004100 */
        /* <DEDUP_REMOVED lines=8> */
[----:B------:R-:W1:Y:S01]  /*7310*/  LDS.64 R18, [UR4+0x38] ;  /* 0x00003804ff127984 */ /* 0x000e620008000a00 */
[----:B------:R-:W-:Y:S01]  /*7320*/  FFMA.FTZ R40, R8, R39, RZ ;  /* 0x0000002708287223 */ /* 0x000fe200000100ff */
[----:B------:R-:W-:Y:S02]  /*7330*/  HADD2 R33, R11, -1032, -1032 ;  /* 0xe408e4080b217430 */ /* 0x000fe40000000000 */
[----:B------:R-:W-:Y:S02]  /*7340*/  HADD2.F32 R11, -RZ, R37.H0_H0 ;  /* 0x20000025ff0b7230 */ /* 0x000fe40000004100 */
[----:B------:R-:W-:Y:S01]  /*7350*/  FFMA.FTZ R36, R9, R8, RZ ;  /* 0x0000000809247223 */ /* 0x000fe200000100ff */
[----:B------:R-:W-:Y:S01]  /*7360*/  FFMA.FTZ R9, R25, R38, R40 ;  /* 0x0000002619097223 */ /* 0x000fe20000010028 */
[----:B------:R-:W-:Y:S01]  /*7370*/  LOP3.LUT R38, R27, 0x64006400, RZ, 0xfc, !PT ;  /* 0x640064001b267812 */ /* 0x000fe200078efcff */
[----:B------:R-:W-:-:S02]  /*7380*/  HADD2.F32 R13, -RZ, R33.H0_H0 ;  /* 0x20000021ff0d7230 */ /* 0x000fc40000004100 */
[----:B------:R-:W-:Y:S01]  /*7390*/  FFMA.FTZ R34, R8, R11, RZ ;  /* 0x0000000b08227223 */ /* 0x000fe200000100ff */
[----:B------:R-:W-:Y:S01]  /*73a0*/  HADD2.F32 R11, -RZ, R35.H1_H1 ;  /* 0x30000023ff0b7230 */ /* 0x000fe20000004100 */
[----:B------:R-:W-:Y:S01]  /*73b0*/  LOP3.LUT R40, R23, 0x64006400, RZ, 0xfc, !PT ;  /* 0x6400640017287812 */ /* 0x000fe200078efcff */
[-C--:B------:R-:W-:Y:S01]  /*73c0*/  HFMA2 R23, R38, R3.reuse.H1_H1, -72, -72 ;  /* 0xd480d48026177431 */ /* 0x080fe20000060003 */
[----:B------:R-:W-:Y:S01]  /*73d0*/  LOP3.LUT R32, R32, 0x64006400, RZ, 0xfc, !PT ;  /* 0x6400640020207812 */ /* 0x000fe200078efcff */
[----:B------:R-:W-:Y:S01]  /*73e0*/  FFMA.FTZ R8, R8, R13, RZ ;  /* 0x0000000d08087223 */ /* 0x000fe200000100ff */
[----:B------:R-:W-:Y:S01]  /*73f0*/  LOP3.LUT R22, R22, 0x64006400, RZ, 0xfc, !PT ;  /* 0x6400640016167812 */ /* 0x000fe200078efcff */
[----:B------:R-:W-:Y:S02]  /*7400*/  HADD2.F32 R35, -RZ, R37.H1_H1 ;  /* 0x30000025ff237230 */ /* 0x000fe40000004100 */
[----:B------:R-:W-:Y:S01]  /*7410*/  FFMA.FTZ R11, R11, R25, R36 ;  /* 0x000000190b0b7223 */ /* 0x000fe20000010024 */
[----:B------:R-:W-:-:S02]  /*7420*/  HFMA2 R27, R40, R3.H1_H1, -72, -72 ;  /* 0xd480d480281b7431 */ /* 0x000fc40000060003 */
[----:B------:R-:W-:Y:S02]  /*7430*/  HADD2.F32 R36, -RZ, R33.H1_H1 ;  /* 0x30000021ff247230 */ /* 0x000fe40000004100 */
[-C--:B------:R-:W-:Y:S02]  /*7440*/  HFMA2 R13, R32, R3.reuse.H1_H1, -72, -72 ;  /* 0xd480d480200d7431 */ /* 0x080fe40000060003 */
[----:B------:R-:W-:Y:S02]  /*7450*/  HADD2.F32 R32, -RZ, R23.H0_H0 ;  /* 0x20000017ff207230 */ /* 0x000fe40000004100 */
[----:B------:R-:W-:Y:S02]  /*7460*/  HFMA2 R38, R22, R3.H1_H1, -72, -72 ;  /* 0xd480d48016267431 */ /* 0x000fe40000060003 */
[C---:B------:R-:W-:Y:S01]  /*7470*/  FFMA.FTZ R35, R25.reuse, R35, R34 ;  /* 0x0000002319237223 */ /* 0x040fe20000010022 */
        /* <DEDUP_REMOVED lines=11> */
[C---:B------:R-:W-:Y:S01]  /*7530*/  FFMA.FTZ R11, R12.reuse, R11, R9 ;  /* 0x0000000b0c0b7223 */ /* 0x040fe20000010009 */
[----:B------:R-:W-:Y:S02]  /*7540*/  HADD2.F32 R27, -RZ, R38.H1_H1 ;  /* 0x30000026ff1b7230 */ /* 0x000fe40000004100 */
[----:B------:R-:W-:Y:S01]  /*7550*/  FFMA.FTZ R13, R23, R12, R32 ;  /* 0x0000000c170d7223 */ /* 0x000fe20000010020 */
[----:B------:R-:W-:Y:S01]  /*7560*/  LOP3.LUT R9, R17, 0xf000f, RZ, 0xc0, !PT ;  /* 0x000f000f11097812 */ /* 0x000fe200078ec0ff */
[C---:B------:R-:W-:Y:S01]  /*7570*/  FFMA.FTZ R22, R12.reuse, R25, R22 ;  /* 0x000000190c167223 */ /* 0x040fe20000010016 */
[----:B------:R-:W-:Y:S01]  /*7580*/  LOP3.LUT R23, R21, 0xf000f, RZ, 0xc0, !PT ;  /* 0x000f000f15177812 */ /* 0x000fe200078ec0ff */
[----:B------:R-:W-:Y:S01]  /*7590*/  FFMA.FTZ R12, R12, R27, R8 ;  /* 0x0000001b0c0c7223 */ /* 0x000fe20000010008 */
[----:B------:R-:W-:Y:S01]  /*75a0*/  LOP3.LUT R8, R20, 0xf000f, RZ, 0xc0, !PT ;  /* 0x000f000f14087812 */ /* 0x000fe200078ec0ff */
[--C-:B-1----:R-:W-:Y:S01]  /*75b0*/  HADD2.F32 R26, -RZ, R18.reuse.H0_H0 ;  /* 0x20000012ff1a7230 */ /* 0x102fe20000004100 */
        /* <DEDUP_REMOVED lines=22> */
[----:B------:R-:W-:Y:S01]  /*7720*/  LOP3.LUT R12, R17, 0xf000f0, RZ, 0xc0, !PT ;  /* 0x00f000f0110c7812 */ /* 0x000fe200078ec0ff */
[----:B------:R-:W-:Y:S01]  /*7730*/  FFMA.FTZ R17, R13, R18, R32 ;  /* 0x000000120d117223 */ /* 0x000fe20000010020 */
[----:B------:R-:W-:Y:S02]  /*7740*/  HADD2.F32 R23, -RZ, R35.H1_H1 ;  /* 0x30000023ff177230 */ /* 0x000fe40000004100 */
[----:B------:R-:W-:Y:S01]  /*7750*/  FFMA.FTZ R13, R18, R27, R22 ;  /* 0x0000001b120d7223 */ /* 0x000fe20000010016 */
[----:B------:R-:W-:Y:S01]  /*7760*/  LOP3.LUT R12, R12, 0x64006400, RZ, 0xfc, !PT ;  /* 0x640064000c0c7812 */ /* 0x000fe200078efcff */
[--C-:B------:R-:W-:Y:S01]  /*7770*/  HADD2.F32 R8, -RZ, R19.reuse.H0_H0 ;  /* 0x20000013ff087230 */ /* 0x100fe20000004100 */
[----:B------:R-:W-:Y:S01]  /*7780*/  LOP3.LUT R22, R10, 0xf000f0, RZ, 0xc0, !PT ;  /* 0x00f000f00a167812 */ /* 0x000fe200078ec0ff */
[----:B------:R-:W-:Y:S01]  /*7790*/  FFMA.FTZ R23, R18, R23, R25 ;  /* 0x0000001712177223 */ /* 0x000fe20000010019 */
[----:B------:R-:W-:Y:S01]  /*77a0*/  LOP3.LUT R20, R20, 0x64006400, RZ, 0xfc, !PT ;  /* 0x6400640014147812 */ /* 0x000fe200078efcff */
[-C--:B------:R-:W-:Y:S01]  /*77b0*/  HFMA2 R26, R12, R3.reuse.H1_H1, -72, -72 ;  /* 0xd480d4800c1a7431 */ /* 0x080fe20000060003 */
[----:B------:R-:W-:Y:S01]  /*77c0*/  LOP3.LUT R10, R21, 0x64006400, RZ, 0xfc, !PT ;  /* 0x64006400150a7812 */ /* 0x000fe200078efcff */
[----:B------:R-:W-:Y:S01]  /*77d0*/  HADD2.F32 R19, -RZ, R19.H1_H1 ;  /* 0x30000013ff137230 */ /* 0x000fe20000004100 */
[----:B------:R-:W-:Y:S01]  /*77e0*/  LOP3.LUT R22, R22, 0x64006400, RZ, 0xfc, !PT ;  /* 0x6400640016167812 */ /* 0x000fe200078efcff */
[----:B------:R-:W-:-:S02]  /*77f0*/  HFMA2 R25, R20, R3.H1_H1, -72, -72 ;  /* 0xd480d48014197431 */ /* 0x000fc40000060003 */
[----:B------:R-:W-:Y:S02]  /*7800*/  HADD2.F32 R20, -RZ, R9.H1_H1 ;  /* 0x30000009ff147230 */ /* 0x000fe40000004100 */
[-C--:B------:R-:W-:Y:S02]  /*7810*/  HFMA2 R21, R10, R3.reuse.H1_H1, -72, -72 ;  /* 0xd480d4800a157431 */ /* 0x080fe40000060003 */
[----:B------:R-:W-:Y:S02]  /*7820*/  HADD2.F32 R9, -RZ, R26.H0_H0 ;  /* 0x2000001aff097230 */ /* 0x000fe40000004100 */
[----:B------:R-:W-:Y:S02]  /*7830*/  HFMA2 R27, R22, R3.H1_H1, -72, -72 ;  /* 0xd480d480161b7431 */ /* 0x000fe40000060003 */
[--C-:B------:R-:W-:Y:S02]  /*7840*/  HADD2.F32 R12, -RZ, R25.reuse.H0_H0 ;  /* 0x20000019ff0c7230 */ /* 0x100fe40000004100 */
[----:B------:R-:W-:Y:S01]  /*7850*/  FFMA.FTZ R11, R18, R20, R11 ;  /* 0x00000014120b7223 */ /* 0x000fe2000001000b */
[----:B------:R-:W-:-:S02]  /*7860*/  HADD2.F32 R10, -RZ, R25.H1_H1 ;  /* 0x30000019ff0a7230 */ /* 0x000fc40000004100 */
[----:B------:R-:W-:Y:S01]  /*7870*/  FFMA.FTZ R18, R8, R9, R23 ;  /* 0x0000000908127223 */ /* 0x000fe20000010017 */
[----:B------:R-:W-:Y:S02]  /*7880*/  HADD2.F32 R9, -RZ, R21.H0_H0 ;  /* 0x20000015ff097230 */ /* 0x000fe40000004100 */
[----:B------:R-:W-:Y:S01]  /*7890*/  FFMA.FTZ R17, R12, R8, R17 ;  /* 0x000000080c117223 */ /* 0x000fe20000010011 */
[----:B------:R-:W-:Y:S02]  /*78a0*/  HADD2.F32 R22, -RZ, R27.H0_H0 ;  /* 0x2000001bff167230 */ /* 0x000fe40000004100 */
[----:B------:R-:W-:Y:S02]  /*78b0*/  HADD2.F32 R12, -RZ, R26.H1_H1 ;  /* 0x3000001aff0c7230 */ /* 0x000fe40000004100 */
[C---:B------:R-:W-:Y:S01]  /*78c0*/  FFMA.FTZ R9, R8.reuse, R9, R13 ;  /* 0x0000000908097223 */ /* 0x040fe2000001000d */
        /* <DEDUP_REMOVED lines=23> */
.L_x_4309:
[----:B------:R-:W-:Y:S01]  /*7a40*/  IADD3 R7, PT, PT, R7, 0x20, RZ ;  /* 0x0000002007077810 */ /* 0x000fe20007ffe0ff */
[----:B------:R-:W-:Y:S01]  /*7a50*/  UIADD3 UR4, UPT, UPT, UR4, 0x40, URZ ;  /* 0x0000004004047890 */ /* 0x000fe2000fffe0ff */
[----:B------:R-:W-:Y:S02]  /*7a60*/  IMAD.WIDE R14, R29, 0x4, R14 ;  /* 0x000000041d0e7825 */ /* 0x000fe400078e020e */
[----:B------:R-:W-:-:S13]  /*7a70*/  ISETP.GE.AND P0, PT, R7, R16, PT ;  /* 0x000000100700720c */ /* 0x000fda0003f06270 */
[----:B------:R-:W-:Y:S05]  /*7a80*/  @!P0 BRA `(.L_x_4310) ;  /* 0xffffffd800c48947 */ /* 0x000fea000383ffff */
[----:B------:R-:W-:-:S07]  /*7a90*/  IMAD.WIDE R30, R29, 0x10, R30 ;  /* 0x000000101d1e7825 */ /* 0x000fce00078e021e */
.L_x_4305:
[----:B------:R-:W1:Y:S02]  /*7aa0*/  LDCU UR5, c[0x0][0x3d8] ;  /* 0x00007b00ff0577ac */ /* 0x000e640008000800 */
[----:B-1----:R-:W-:-:S04]  /*7ab0*/  VIMNMX R32, PT, PT, R24, UR5, PT ;  /* 0x0000000518207c48 */ /* 0x002fc8000bfe0100 */
[----:B------:R-:W-:-:S13]  /*7ac0*/  ISETP.GT.AND P0, PT, R32, R7, PT ;  /* 0x000000072000720c */ /* 0x000fda0003f04270 */
[----:B------:R-:W-:Y:S05]  /*7ad0*/  @!P0 BRA `(.L_x_4311) ;  /* 0x0000001400008947 */ /* 0x000fea0003800000 */
[----:B------:R-:W-:-:S12]  /*7ae0*/  UIADD3 UR4, UPT, UPT, UR4, 0x20, URZ ;  /* 0x0000002004047890 */ /* 0x000fd8000fffe0ff */
.L_x_4313:
[----:B------:R-:W1:Y:S01]  /*7af0*/  LDC.64 R28, c[0x0][0x3a8] ;  /* 0x0000ea00ff1c7b82 */ /* 0x000e620000000a00 */
[----:B-----5:R2:W5:Y:S01]  /*7b00*/  LDG.E.128.CONSTANT R8, desc[UR6][R30.64] ;  /* 0x000000061e087981 */ /* 0x020562000c1e9d00 */
[----:B-1----:R-:W-:-:S05]  /*7b10*/  IMAD.WIDE R16, R29, 0x4, R30 ;  /* 0x000000041d107825 */ /* 0x002fca00078e021e */
[----:B------:R1:W5:Y:S01]  /*7b20*/  LDG.E.128.CONSTANT R12, desc[UR6][R16.64] ;  /* 0x00000006100c7981 */ /* 0x000362000c1e9d00 */
[----:B------:R-:W-:Y:S02]  /*7b30*/  ISETP.LE.AND P1, PT, R28, UR8, PT ;  /* 0x000000081c007c0c */ /* 0x000fe4000bf23270 */
[----:B------:R-:W-:Y:S01]  /*7b40*/  IADD3 R7, PT, PT, R7, 0x20, RZ ;  /* 0x0000002007077810 */ /* 0x000fe20007ffe0ff */
[----:B--2---:R-:W-:-:S03]  /*7b50*/  IMAD.WIDE R30, R29, 0x4, R16 ;  /* 0x000000041d1e7825 */ /* 0x004fc600078e0210 */
[----:B------:R-:W-:-:S07]  /*7b60*/  ISETP.GE.AND P0, PT, R7, R32, PT ;  /* 0x000000200700720c */ /* 0x000fce0003f06270 */
[----:B-1----:R-:W-:Y:S06]  /*7b70*/  @P1 BRA `(.L_x_4312) ;  /* 0x0000001000cc1947 */ /* 0x002fec0003800000 */
[----:B------:R-:W2:Y:S01]  /*7b80*/  LDG.E.128.CONSTANT R16, desc[UR6][R30.64] ;  /* 0x000000061e107981 */ /* 0x000ea2000c1e9d00 */
[----:B-----5:R-:W-:Y:S01]  /*7b90*/  SHF.R.U32.HI R24, RZ, 0xf, R9 ;  /* 0x0000000fff187819 */ /* 0x020fe20000011609 */
[----:B------:R-:W-:Y:S01]  /*7ba0*/  HFMA2 R27, -RZ, RZ, 0, 0.015625 ;  /* 0x00002400ff1b7431 */ /* 0x000fe200000001ff */
[----:B------:R-:W-:Y:S01]  /*7bb0*/  MOV R26, 0x3000 ;  /* 0x00003000001a7802 */ /* 0x000fe20000000f00 */
[----:B------:R-:W1:Y:S01]  /*7bc0*/  LDS.128 R20, [UR4+-0x20] ;  /* 0xffffe004ff147984 */ /* 0x000e620008000c00 */
[----:B------:R-:W-:Y:S02]  /*7bd0*/  SHF.R.U32.HI R25, RZ, 0xe, R13 ;  /* 0x0000000eff197819 */ /* 0x000fe4000001160d */
[----:B------:R-:W-:Y:S02]  /*7be0*/  LOP3.LUT R24, R24, 0x10001, RZ, 0xc0, !PT ;  /* 0x0001000118187812 */ /* 0x000fe400078ec0ff */
[----:B0-----:R-:W-:Y:S02]  /*7bf0*/  PRMT R4, R4, 0x5410, R26 ;  /* 0x0000541004047816 */ /* 0x001fe4000000001a */
[----:B------:R-:W-:-:S02]  /*7c00*/  PRMT R3, R3, 0x5410, R27 ;  /* 0x0000541003037816 */ /* 0x000fc4000000001b */
[----:B------:R-:W-:Y:S02]  /*7c10*/  LOP3.LUT R26, R24, 0x20002, R25, 0xf8, !PT ;  /* 0x00020002181a7812 */ /* 0x000fe400078ef819 */
        /* <DEDUP_REMOVED lines=24> */
[-C--:B-1----:R-:W-:Y:S02]  /*7da0*/  HFMA2 R39, R39, R20.reuse, RZ.H0_H0 ;  /* 0x0000001427277231 */ /* 0x082fe400000400ff */
[-C--:B------:R-:W-:Y:S02]  /*7db0*/  HFMA2 R40, R43, R20.reuse, RZ ;  /* 0x000000142b287231 */ /* 0x080fe400000000ff */
[----:B------:R-:W-:Y:S01]  /*7dc0*/  HFMA2 R38, R45, R20, RZ.H0_H0 ;  /* 0x000000142d267231 */ /* 0x000fe200000400ff */
[----:B------:R-:W-:Y:S01]  /*7dd0*/  LOP3.LUT R27, R27, 0x64006400, RZ, 0xfc, !PT ;  /* 0x640064001b1b7812 */ /* 0x000fe200078efcff */
[----:B------:R-:W-:Y:S01]  /*7de0*/  HFMA2 R24, R25, R4.H1_H1, -132, -132 ;  /* 0xd820d82019187431 */ /* 0x000fe20000060004 */
[----:B------:R-:W-:-:S02]  /*7df0*/  SHF.R.U32.HI R8, RZ, 0x6, R8 ;  /* 0x00000006ff087819 */ /* 0x000fc40000011608 */
[----:B------:R-:W-:Y:S02]  /*7e00*/  PRMT R6, R6, 0x5410, R5 ;  /* 0x0000541006067816 */ /* 0x000fe40000000005 */
[----:B------:R-:W-:-:S04]  /*7e10*/  LOP3.LUT R42, R8, 0x70007, RZ, 0xc0, !PT ;  /* 0x00070007082a7812 */ /* 0x000fc800078ec0ff */
[----:B------:R-:W-:-:S05]  /*7e20*/  LOP3.LUT R42, R42, 0x64006400, RZ, 0xfc, !PT ;  /* 0x640064002a2a7812 */ /* 0x000fca00078efcff */
[----:B------:R-:W-:Y:S01]  /*7e30*/  HADD2 R42, R42, -1028, -1028 ;  /* 0xe404e4042a2a7430 */ /* 0x000fe20000000000 */
[----:B--2---:R-:W-:-:S04]  /*7e40*/  SHF.R.U32.HI R33, RZ, 0xd, R17 ;  /* 0x0000000dff217819 */ /* 0x004fc80000011611 */
[----:B------:R-:W-:Y:S02]  /*7e50*/  LOP3.LUT R33, R26, 0x40004, R33, 0xf8, !PT ;  /* 0x000400041a217812 */ /* 0x000fe400078ef821 */
[----:B------:R-:W-:Y:S02]  /*7e60*/  LOP3.LUT R26, R9, 0x70007, RZ, 0xc0, !PT ;  /* 0x00070007091a7812 */ /* 0x000fe400078ec0ff */
[----:B------:R-:W-:Y:S02]  /*7e70*/  SHF.R.U32.HI R9, RZ, 0x6, R9 ;  /* 0x00000006ff097819 */ /* 0x000fe40000011609 */
[----:B------:R-:W-:Y:S02]  /*7e80*/  LOP3.LUT R26, R26, 0x64006400, RZ, 0xfc, !PT ;  /* 0x640064001a1a7812 */ /* 0x000fe400078efcff */
[----:B------:R-:W-:-:S03]  /*7e90*/  LOP3.LUT R33, R33, 0x64006400, RZ, 0xfc, !PT ;  /* 0x6400640021217812 */ /* 0x000fc600078efcff */
[----:B------:R-:W-:Y:S02]  /*7ea0*/  HADD2 R41, R26, -1028, -1028 ;  /* 0xe404e4041a297430 */ /* 0x000fe40000000000 */
[----:B------:R-:W-:Y:S02]  /*7eb0*/  HFMA2 R26, R27, R4.H1_H1, -132, -132 ;  /* 0xd820d8201b1a7431 */ /* 0x000fe40000060004 */
[----:B------:R-:W-:Y:S01]  /*7ec0*/  HFMA2 R37, R41, R20, RZ ;  /* 0x0000001429257231 */ /* 0x000fe200000000ff */
        /* <DEDUP_REMOVED lines=8> */
[-C--:B------:R-:W-:Y:S01]  /*7f50*/  HFMA2 R27, R25, R4.reuse.H1_H1, -132, -132 ;  /* 0xd820d820191b7431 */ /* 0x080fe20000060004 */
[----:B------:R-:W-:Y:S02]  /*7f60*/  LOP3.LUT R25, R24, 0x64006400, RZ, 0xfc, !PT ;  /* 0x6400640018197812 */ /* 0x000fe400078efcff */
[----:B------:R-:W-:Y:S01]  /*7f70*/  LOP3.LUT R20, R20, 0x64006400, RZ, 0xfc, !PT ;  /* 0x6400640014147812 */ /* 0x000fe200078efcff */
[-C--:B------:R-:W-:Y:S01]  /*7f80*/  HFMA2 R40, R27, R21.reuse, R40 ;  /* 0x000000151b287231 */ /* 0x080fe20000000028 */
[----:B------:R-:W-:Y:S01]  /*7f90*/  SHF.R.U32.HI R11, RZ, 0x6, R11 ;  /* 0x00000006ff0b7819 */ /* 0x000fe2000001160b */
[----:B------:R-:W-:Y:S01]  /*7fa0*/  HFMA2 R25, R25, R4.H1_H1, -132, -132 ;  /* 0xd820d82019197431 */ /* 0x000fe20000060004 */
[----:B------:R-:W-:Y:S01]  /*7fb0*/  SHF.R.U32.HI R42, RZ, 0xd, R18 ;  /* 0x0000000dff2a7819 */ /* 0x000fe20000011612 */
[----:B------:R-:W-:Y:S01]  /*7fc0*/  HADD2 R24, R20, -1028, -1028 ;  /* 0xe404e40414187430 */ /* 0x000fe20000000000 */
[----:B------:R-:W-:Y:S01]  /*7fd0*/  LOP3.LUT R20, R10, 0x70007, RZ, 0xc0, !PT ;  /* 0x000700070a147812 */ /* 0x000fe200078ec0ff */
[----:B------:R-:W-:Y:S01]  /*7fe0*/  HFMA2 R38, R25, R21, R38 ;  /* 0x0000001519267231 */ /* 0x000fe20000000026 */
[----:B------:R-:W-:Y:S01]  /*7ff0*/  SHF.R.U32.HI R21, RZ, 0xd, R16 ;  /* 0x0000000dff157819 */ /* 0x000fe20000011610 */
[----:B------:R-:W-:Y:S01]  /*8000*/  HFMA2 R37, R24, R22, R37 ;  /* 0x0000001618257231 */ /* 0x000fe20000000025 */
[----:B------:R-:W-:Y:S01]  /*8010*/  LOP3.LUT R20, R20, 0x64006400, RZ, 0xfc, !PT ;  /* 0x6400640014147812 */ /* 0x000fe200078efcff */
[----:B------:R-:W0:Y:S04]  /*8020*/  LDS.128 R24, [UR4+-0x10] ;  /* 0xfffff004ff187984 */ /* 0x000e280008000c00 */
[----:B------:R-:W-:Y:S01]  /*8030*/  HADD2 R41, R20, -1028, -1028 ;  /* 0xe404e40414297430 */ /* 0x000fe20000000000 */
[----:B------:R-:W-:-:S02]  /*8040*/  LOP3.LUT R20, R36, 0x40004, R21, 0xf8, !PT ;  /* 0x0004000424147812 */ /* 0x000fc400078ef815 */
[----:B------:R-:W-:Y:S01]  /*8050*/  LOP3.LUT R36, R11, 0x70007, RZ, 0xc0, !PT ;  /* 0x000700070b247812 */ /* 0x000fe200078ec0ff */
[----:B------:R-:W-:Y:S01]  /*8060*/  HFMA2 R40, R41, R22, R40 ;  /* 0x0000001629287231 */ /* 0x000fe20000000028 */
[----:B------:R-:W-:Y:S02]  /*8070*/  LOP3.LUT R41, R9, 0x380038, RZ, 0xc0, !PT ;  /* 0x0038003809297812 */ /* 0x000fe400078ec0ff */
[----:B------:R-:W-:Y:S02]  /*8080*/  LOP3.LUT R36, R36, 0x64006400, RZ, 0xfc, !PT ;  /* 0x6400640024247812 */ /* 0x000fe400078efcff */
[----:B------:R-:W-:Y:S02]  /*8090*/  LOP3.LUT R21, R35, 0x40004, R42, 0xf8, !PT ;  /* 0x0004000423157812 */ /* 0x000fe400078ef82a */
[----:B------:R-:W-:Y:S01]  /*80a0*/  SHF.R.U32.HI R35, RZ, 0xd, R19 ;  /* 0x0000000dff237819 */ /* 0x000fe20000011613 */
[----:B------:R-:W-:Y:S01]  /*80b0*/  HADD2 R43, R36, -1028, -1028 ;  /* 0xe404e404242b7430 */ /* 0x000fe20000000000 */
[----:B------:R-:W-:-:S02]  /*80c0*/  LOP3.LUT R41, R41, 0x64006400, RZ, 0xfc, !PT ;  /* 0x6400640029297812 */ /* 0x000fc400078efcff */
[----:B------:R-:W-:Y:S01]  /*80d0*/  LOP3.LUT R34, R34, 0x40004, R35, 0xf8, !PT ;  /* 0x0004000422227812 */ /* 0x000fe200078ef823 */
[----:B------:R-:W-:Y:S01]  /*80e0*/  HFMA2 R38, R43, R22, R38 ;  /* 0x000000162b267231 */ /* 0x000fe20000000026 */
[C---:B------:R-:W-:Y:S01]  /*80f0*/  LOP3.LUT R35, R8.reuse, 0x380038, RZ, 0xc0, !PT ;  /* 0x0038003808237812 */ /* 0x040fe200078ec0ff */
[----:B------:R-:W-:Y:S01]  /*8100*/  HFMA2 R36, R41, R4.H1_H1, -132, -132 ;  /* 0xd820d82029247431 */ /* 0x000fe20000060004 */
[----:B------:R-:W-:Y:S02]  /*8110*/  LOP3.LUT R22, R11, 0x380038, RZ, 0xc0, !PT ;  /* 0x003800380b167812 */ /* 0x000fe400078ec0ff */
[----:B------:R-:W-:Y:S01]  /*8120*/  LOP3.LUT R35, R35, 0x64006400, RZ, 0xfc, !PT ;  /* 0x6400640023237812 */ /* 0x000fe200078efcff */
[----:B------:R-:W-:Y:S01]  /*8130*/  HFMA2 R37, R36, R23, R37 ;  /* 0x0000001724257231 */ /* 0x000fe20000000025 */
[----:B------:R-:W-:Y:S02]  /*8140*/  LOP3.LUT R8, R8, 0x1c001c0, RZ, 0xc0, !PT ;  /* 0x01c001c008087812 */ /* 0x000fe400078ec0ff */
[----:B------:R-:W-:-:S02]  /*8150*/  LOP3.LUT R36, R9, 0x1c001c0, RZ, 0xc0, !PT ;  /* 0x01c001c009247812 */ /* 0x000fc400078ec0ff */
[----:B------:R-:W-:Y:S01]  /*8160*/  LOP3.LUT R9, R22, 0x64006400, RZ, 0xfc, !PT ;  /* 0x6400640016097812 */ /* 0x000fe200078efcff */
[-C--:B------:R-:W-:Y:S01]  /*8170*/  HFMA2 R22, R35, R4.reuse.H1_H1, -132, -132 ;  /* 0xd820d82023167431 */ /* 0x080fe20000060004 */
[----:B------:R-:W-:Y:S02]  /*8180*/  LOP3.LUT R8, R8, 0x64006400, RZ, 0xfc, !PT ;  /* 0x6400640008087812 */ /* 0x000fe400078efcff */
[C---:B------:R-:W-:Y:S01]  /*8190*/  LOP3.LUT R41, R10.reuse, 0x380038, RZ, 0xc0, !PT ;  /* 0x003800380a297812 */ /* 0x040fe200078ec0ff */
[----:B------:R-:W-:Y:S02]  /*81a0*/  HFMA2 R35, R22, R23, R39 ;  /* 0x0000001716237231 */ /* 0x000fe40000000027 */
[----:B------:R-:W-:Y:S01]  /*81b0*/  HFMA2 R9, R9, R4.H1_H1, -132, -132 ;  /* 0xd820d82009097431 */ /* 0x000fe20000060004 */
[----:B------:R-:W-:Y:S01]  /*81c0*/  LOP3.LUT R10, R10, 0x1c001c0, RZ, 0xc0, !PT ;  /* 0x01c001c00a0a7812 */ /* 0x000fe200078ec0ff */
[----:B------:R-:W-:Y:S01]  /*81d0*/  HFMA2 R8, R8, R3.H1_H1, -20, -20 ;  /* 0xcd00cd0008087431 */ /* 0x000fe20000060003 */
[----:B------:R-:W-:Y:S01]  /*81e0*/  LOP3.LUT R41, R41, 0x64006400, RZ, 0xfc, !PT ;  /* 0x6400640029297812 */ /* 0x000fe200078efcff */
[----:B------:R-:W-:Y:S01]  /*81f0*/  HFMA2 R38, R9, R23, R38 ;  /* 0x0000001709267231 */ /* 0x000fe20000000026 */
[----:B------:R-:W-:Y:S01]  /*8200*/  LOP3.LUT R22, R11, 0x1c001c0, RZ, 0xc0, !PT ;  /* 0x01c001c00b167812 */ /* 0x000fe200078ec0ff */
[----:B0-----:R-:W-:Y:S01]  /*8210*/  HFMA2 R35, R8, R24, R35 ;  /* 0x0000001808237231 */ /* 0x001fe20000000023 */
[----:B------:R-:W-:Y:S01]  /*8220*/  LOP3.LUT R8, R12, 0x70007, RZ, 0xc0, !PT ;  /* 0x000700070c087812 */ /* 0x000fe200078ec0ff */
[----:B------:R-:W-:Y:S01]  /*8230*/  HFMA2 R41, R41, R4.H1_H1, -132, -132 ;  /* 0xd820d82029297431 */ /* 0x000fe20000060004 */
[----:B------:R-:W-:-:S02]  /*8240*/  LOP3.LUT R9, R13, 0x70007, RZ, 0xc0, !PT ;  /* 0x000700070d097812 */ /* 0x000fc400078ec0ff */
[----:B------:R-:W-:Y:S01]  /*8250*/  LOP3.LUT R8, R8, 0x64006400, RZ, 0xfc, !PT ;  /* 0x6400640008087812 */ /* 0x000fe200078efcff */
[----:B------:R-:W-:Y:S01]  /*8260*/  HFMA2 R40, R41, R23, R40 ;  /* 0x0000001729287231 */ /* 0x000fe20000000028 */
[----:B------:R-:W-:Y:S02]  /*8270*/  LOP3.LUT R11, R14, 0x70007, RZ, 0xc0, !PT ;  /* 0x000700070e0b7812 */ /* 0x000fe400078ec0ff */
[----:B------:R-:W-:Y:S01]  /*8280*/  LOP3.LUT R36, R36, 0x64006400, RZ, 0xfc, !PT ;  /* 0x6400640024247812 */ /* 0x000fe200078efcff */
[----:B------:R-:W-:Y:S01]  /*8290*/  HADD2 R8, R8, -1028, -1028 ;  /* 0xe404e40408087430 */ /* 0x000fe20000000000 */
[----:B------:R-:W-:Y:S02]  /*82a0*/  LOP3.LUT R10, R10, 0x64006400, RZ, 0xfc, !PT ;  /* 0x640064000a0a7812 */ /* 0x000fe400078efcff */
        /* <DEDUP_REMOVED lines=9> */
[----:B------:R-:W-:Y:S02]  /*8340*/  HADD2 R10, R11, -1028, -1028 ;  /* 0xe404e4040b0a7430 */ /* 0x000fe40000000000 */
[----:B------:R-:W-:Y:S02]  /*8350*/  HFMA2 R23, R23, R24, R40 ;  /* 0x0000001817177231 */ /* 0x000fe40000000028 */
[----:B------:R-:W-:Y:S01]  /*8360*/  HFMA2 R37, R22, R3.H1_H1, -20, -20 ;  /* 0xcd00cd0016257431 */ /* 0x000fe20000060003 */
[----:B------:R-:W-:Y:S01]  /*8370*/  LOP3.LUT R22, R8, 0x64006400, RZ, 0xfc, !PT ;  /* 0x6400640008167812 */ /* 0x000fe200078efcff */
[-C--:B------:R-:W-:Y:S02]  /*8380*/  HFMA2 R36, R9, R25.reuse, R36 ;  /* 0x0000001909247231 */ /* 0x080fe40000000024 */
[----:B------:R-:W-:-:S02]  /*8390*/  HFMA2 R23, R10, R25, R23 ;  /* 0x000000190a177231 */ /* 0x000fc40000000017 */
[----:B------:R-:W-:Y:S01]  /*83a0*/  HFMA2 R24, R37, R24, R38 ;  /* 0x0000001825187231 */ /* 0x000fe20000000026 */
[----:B------:R-:W0:Y:S01]  /*83b0*/  LDS.128 R8, [UR4] ;  /* 0x00000004ff087984 */ /* 0x000e220008000c00 */
[----:B------:R-:W-:Y:S01]  /*83c0*/  LOP3.LUT R40, R12, 0x380038, RZ, 0xc0, !PT ;  /* 0x003800380c287812 */ /* 0x000fe200078ec0ff */
[----:B------:R-:W-:Y:S01]  /*83d0*/  HADD2 R41, R22, -1028, -1028 ;  /* 0xe404e40416297430 */ /* 0x000fe20000000000 */
[----:B------:R-:W-:Y:S02]  /*83e0*/  SHF.R.U32.HI R12, RZ, 0x6, R12 ;  /* 0x00000006ff0c7819 */ /* 0x000fe4000001160c */
[----:B------:R-:W-:Y:S01]  /*83f0*/  LOP3.LUT R38, R15, 0x380038, RZ, 0xc0, !PT ;  /* 0x003800380f267812 */ /* 0x000fe200078ec0ff */
[----:B------:R-:W-:Y:S01]  /*8400*/  HFMA2 R24, R41, R25, R24 ;  /* 0x0000001929187231 */ /* 0x000fe20000000018 */
[----:B------:R-:W-:Y:S02]  /*8410*/  SHF.R.U32.HI R22, RZ, 0x6, R15 ;  /* 0x00000006ff167819 */ /* 0x000fe4000001160f */
[----:B------:R-:W-:-:S02]  /*8420*/  LOP3.LUT R15, R40, 0x64006400, RZ, 0xfc, !PT ;  /* 0x64006400280f7812 */ /* 0x000fc400078efcff */
[----:B------:R-:W-:Y:S02]  /*8430*/  LOP3.LUT R25, R12, 0x70007, RZ, 0xc0, !PT ;  /* 0x000700070c197812 */ /* 0x000fe400078ec0ff */
[----:B------:R-:W-:Y:S01]  /*8440*/  LOP3.LUT R37, R13, 0x380038, RZ, 0xc0, !PT ;  /* 0x003800380d257812 */ /* 0x000fe200078ec0ff */
[----:B------:R-:W-:Y:S01]  /*8450*/  HFMA2 R40, R15, R4.H1_H1, -132, -132 ;  /* 0xd820d8200f287431 */ /* 0x000fe20000060004 */
[----:B------:R-:W-:Y:S02]  /*8460*/  LOP3.LUT R39, R14, 0x380038, RZ, 0xc0, !PT ;  /* 0x003800380e277812 */ /* 0x000fe400078ec0ff */
[----:B------:R-:W-:Y:S01]  /*8470*/  LOP3.LUT R25, R25, 0x64006400, RZ, 0xfc, !PT ;  /* 0x6400640019197812 */ /* 0x000fe200078efcff */
[----:B------:R-:W-:Y:S01]  /*8480*/  HFMA2 R15, R40, R26, R35 ;  /* 0x0000001a280f7231 */ /* 0x000fe20000000023 */
[----:B------:R-:W-:Y:S02]  /*8490*/  LOP3.LUT R37, R37, 0x64006400, RZ, 0xfc, !PT ;  /* 0x6400640025257812 */ /* 0x000fe400078efcff */
[----:B------:R-:W-:-:S02]  /*84a0*/  LOP3.LUT R39, R39, 0x64006400, RZ, 0xfc, !PT ;  /* 0x6400640027277812 */ /* 0x000fc400078efcff */
[----:B------:R-:W-:Y:S01]  /*84b0*/  LOP3.LUT R41, R38, 0x64006400, RZ, 0xfc, !PT ;  /* 0x6400640026297812 */ /* 0x000fe200078efcff */
[----:B------:R-:W-:Y:S01]  /*84c0*/  HADD2 R38, R25, -1028, -1028 ;  /* 0xe404e40419267430 */ /* 0x000fe20000000000 */
[----:B------:R-:W-:Y:S01]  /*84d0*/  SHF.R.U32.HI R13, RZ, 0x6, R13 ;  /* 0x00000006ff0d7819 */ /* 0x000fe2000001160d */
[-C--:B------:R-:W-:Y:S01]  /*84e0*/  HFMA2 R37, R37, R4.reuse.H1_H1, -132, -132 ;  /* 0xd820d82025257431 */ /* 0x080fe20000060004 */
[----:B------:R-:W-:Y:S01]  /*84f0*/  SHF.R.U32.HI R14, RZ, 0x6, R14 ;  /* 0x00000006ff0e7819 */ /* 0x000fe2000001160e */
[-C--:B------:R-:W-:Y:S01]  /*8500*/  HFMA2 R40, R39, R4.reuse.H1_H1, -132, -132 ;  /* 0xd820d82027287431 */ /* 0x080fe20000060004 */
[----:B------:R-:W-:Y:S01]  /*8510*/  LOP3.LUT R25, R13, 0x70007, RZ, 0xc0, !PT ;  /* 0x000700070d197812 */ /* 0x000fe200078ec0ff */
[----:B------:R-:W-:Y:S01]  /*8520*/  HFMA2 R41, R41, R4.H1_H1, -132, -132 ;  /* 0xd820d82029297431 */ /* 0x000fe20000060004 */
[----:B------:R-:W-:Y:S01]  /*8530*/  LOP3.LUT R35, R14, 0x70007, RZ, 0xc0, !PT ;  /* 0x000700070e237812 */ /* 0x000fe200078ec0ff */
[----:B------:R-:W-:Y:S01]  /*8540*/  HFMA2 R15, R38, R27, R15 ;  /* 0x0000001b260f7231 */ /* 0x000fe2000000000f */
[----:B------:R-:W-:Y:S01]  /*8550*/  LOP3.LUT R38, R22, 0x70007, RZ, 0xc0, !PT ;  /* 0x0007000716267812 */ /* 0x000fe200078ec0ff */
        /* <DEDUP_REMOVED lines=16> */
[-C--:B------:R-:W-:Y:S01]  /*8660*/  HFMA2 R36, R25, R4.reuse.H1_H1, -132, -132 ;  /* 0xd820d82019247431 */ /* 0x080fe20000060004 */
[----:B------:R-:W-:Y:S01]  /*8670*/  LOP3.LUT R13, R13, 0x1c001c0, RZ, 0xc0, !PT ;  /* 0x01c001c00d0d7812 */ /* 0x000fe200078ec0ff */
[----:B------:R-:W-:Y:S01]  /*8680*/  HFMA2 R24, R37, R27, R24 ;  /* 0x0000001b25187231 */ /* 0x000fe20000000018 */
[C---:B------:R-:W-:Y:S01]  /*8690*/  LOP3.LUT R25, R14.reuse, 0x380038, RZ, 0xc0, !PT ;  /* 0x003800380e197812 */ /* 0x040fe200078ec0ff */
[----:B------:R-:W-:Y:S01]  /*86a0*/  HFMA2 R35, R35, R4.H1_H1, -132, -132 ;  /* 0xd820d82023237431 */ /* 0x000fe20000060004 */
        /* <DEDUP_REMOVED lines=9> */
[----:B------:R-:W-:Y:S01]  /*8740*/  LOP3.LUT R36, R27, 0x64006400, RZ, 0xfc, !PT ;  /* 0x640064001b247812 */ /* 0x000fe200078efcff */
[----:B------:R-:W-:Y:S01]  /*8750*/  HFMA2 R38, R25, R4.H1_H1, -132, -132 ;  /* 0xd820d82019267431 */ /* 0x000fe20000060004 */
[----:B------:R-:W-:Y:S01]  /*8760*/  LOP3.LUT R35, R35, 0x64006400, RZ, 0xfc, !PT ;  /* 0x6400640023237812 */ /* 0x000fe200078efcff */
[-C--:B------:R-:W-:Y:S02]  /*8770*/  HFMA2 R27, R12, R9.reuse, R15 ;  /* 0x000000090c1b7231 */ /* 0x080fe4000000000f */
[----:B------:R-:W-:Y:S02]  /*8780*/  HFMA2 R26, R13, R9, R26 ;  /* 0x000000090d1a7231 */ /* 0x000fe4000000001a */
[----:B------:R-:W-:Y:S01]  /*8790*/  HFMA2 R36, R36, R3.H1_H1, -20, -20 ;  /* 0xcd00cd0024247431 */ /* 0x000fe20000060003 */
[----:B------:R-:W0:Y:S01]  /*87a0*/  LDS.128 R12, [UR4+0x10] ;  /* 0x00001004ff0c7984 */ /* 0x000e220008000c00 */
[----:B------:R-:W-:-:S02]  /*87b0*/  HFMA2 R25, R38, R8, R23 ;  /* 0x0000000826197231 */ /* 0x000fc40000000017 */
[----:B------:R-:W-:Y:S01]  /*87c0*/  HFMA2 R23, R35, R4.H1_H1, -132, -132 ;  /* 0xd820d82023177431 */ /* 0x000fe20000060004 */
[----:B------:R-:W-:Y:S02]  /*87d0*/  LOP3.LUT R38, R16, 0x70007, RZ, 0xc0, !PT ;  /* 0x0007000710267812 */ /* 0x000fe400078ec0ff */
[----:B------:R-:W-:Y:S01]  /*87e0*/  LOP3.LUT R40, R22, 0x1c001c0, RZ, 0xc0, !PT ;  /* 0x01c001c016287812 */ /* 0x000fe200078ec0ff */
[----:B------:R-:W-:Y:S01]  /*87f0*/  HFMA2 R23, R23, R8, R24 ;  /* 0x0000000817177231 */ /* 0x000fe20000000018 */
[----:B------:R-:W-:Y:S01]  /*8800*/  LOP3.LUT R24, R16, 0x380038, RZ, 0xc0, !PT ;  /* 0x0038003810187812 */ /* 0x000fe200078ec0ff */
[----:B------:R-:W-:Y:S01]  /*8810*/  HFMA2 R25, R36, R9, R25 ;  /* 0x0000000924197231 */ /* 0x000fe20000000019 */
        /* <DEDUP_REMOVED lines=9> */
[----:B------:R-:W-:Y:S02]  /*88b0*/  SHF.R.U32.HI R18, RZ, 0x6, R19 ;  /* 0x00000006ff127819 */ /* 0x000fe40000011613 */
[----:B------:R-:W-:Y:S01]  /*88c0*/  LOP3.LUT R38, R38, 0x64006400, RZ, 0xfc, !PT ;  /* 0x6400640026267812 */ /* 0x000fe200078efcff */
[----:B------:R-:W-:Y:S01]  /*88d0*/  HFMA2 R40, R40, R3.H1_H1, -20, -20 ;  /* 0xcd00cd0028287431 */ /* 0x000fe20000060003 */
[----:B------:R-:W-:Y:S02]  /*88e0*/  LOP3.LUT R19, R19, 0x70007, RZ, 0xc0, !PT ;  /* 0x0007000713137812 */ /* 0x000fe400078ec0ff */
        /* <DEDUP_REMOVED lines=21> */
[----:B------:R-:W-:-:S02]  /*8a40*/  HFMA2 R27, R24, R11, R27 ;  /* 0x0000000b181b7231 */ /* 0x000fc4000000001b */
[-C--:B------:R-:W-:Y:S01]  /*8a50*/  HFMA2 R24, R35, R4.reuse.H1_H1, -132, -132 ;  /* 0xd820d82023187431 */ /* 0x080fe20000060004 */
[C---:B------:R-:W-:Y:S01]  /*8a60*/  LOP3.LUT R35, R17.reuse, 0x380038, RZ, 0xc0, !PT ;  /* 0x0038003811237812 */ /* 0x040fe200078ec0ff */
[----:B------:R-:W-:Y:S01]  /*8a70*/  HFMA2 R26, R23, R4.H1_H1, -132, -132 ;  /* 0xd820d820171a7431 */ /* 0x000fe20000060004 */
[----:B------:R-:W-:Y:S01]  /*8a80*/  LOP3.LUT R38, R18, 0x380038, RZ, 0xc0, !PT ;  /* 0x0038003812267812 */ /* 0x000fe200078ec0ff */
[----:B------:R-:W-:Y:S02]  /*8a90*/  HADD2 R22, R10, -1028, -1028 ;  /* 0xe404e4040a167430 */ /* 0x000fe40000000000 */
[-C--:B------:R-:W-:Y:S02]  /*8aa0*/  HFMA2 R19, R24, R11.reuse, R19 ;  /* 0x0000000b18137231 */ /* 0x080fe40000000013 */
[-C--:B------:R-:W-:Y:S02]  /*8ab0*/  HFMA2 R10, R26, R11.reuse, R25 ;  /* 0x0000000b1a0a7231 */ /* 0x080fe40000000019 */
[----:B------:R-:W-:Y:S01]  /*8ac0*/  HFMA2 R11, R36, R11, R9 ;  /* 0x0000000b240b7231 */ /* 0x000fe20000000009 */
[C---:B------:R-:W-:Y:S01]  /*8ad0*/  LOP3.LUT R25, R16.reuse, 0x380038, RZ, 0xc0, !PT ;  /* 0x0038003810197812 */ /* 0x040fe200078ec0ff */
[----:B0-----:R-:W-:Y:S01]  /*8ae0*/  HFMA2 R9, R22, R12, R27 ;  /* 0x0000000c16097231 */ /* 0x001fe2000000001b */
[----:B------:R-:W-:Y:S01]  /*8af0*/  LOP3.LUT R24, R16, 0x70007, RZ, 0xc0, !PT ;  /* 0x0007000710187812 */ /* 0x000fe200078ec0ff */
[----:B------:R-:W-:Y:S01]  /*8b00*/  HADD2 R21, R21, -1028, -1028 ;  /* 0xe404e40415157430 */ /* 0x000fe20000000000 */
[----:B------:R-:W-:-:S02]  /*8b10*/  LOP3.LUT R26, R17, 0x70007, RZ, 0xc0, !PT ;  /* 0x00070007111a7812 */ /* 0x000fc400078ec0ff */
[----:B------:R-:W-:Y:S02]  /*8b20*/  LOP3.LUT R36, R18, 0x70007, RZ, 0xc0, !PT ;  /* 0x0007000712247812 */ /* 0x000fe400078ec0ff */
[----:B------:R-:W-:Y:S02]  /*8b30*/  LOP3.LUT R27, R25, 0x64006400, RZ, 0xfc, !PT ;  /* 0x64006400191b7812 */ /* 0x000fe400078efcff */
[----:B------:R-:W-:Y:S02]  /*8b40*/  LOP3.LUT R37, R35, 0x64006400, RZ, 0xfc, !PT ;  /* 0x6400640023257812 */ /* 0x000fe400078efcff */
        /* <DEDUP_REMOVED lines=29> */
[----:B------:R-:W-:Y:S01]  /*8d20*/  HFMA2 R9, R22, R13, R9 ;  /* 0x0000000d16097231 */ /* 0x000fe20000000009 */
[----:B------:R-:W-:Y:S01]  /*8d30*/  LOP3.LUT R20, R20, 0x64006400, RZ, 0xfc, !PT ;  /* 0x6400640014147812 */ /* 0x000fe200078efcff */
[----:B------:R-:W-:Y:S02]  /*8d40*/  HFMA2 R8, R8, R3.H1_H1, -20, -20 ;  /* 0xcd00cd0008087431 */ /* 0x000fe40000060003 */
[----:B------:R-:W-:Y:S02]  /*8d50*/  HFMA2 R19, R24, R13, R19 ;  /* 0x0000000d18137231 */ /* 0x000fe40000000013 */
[----:B------:R-:W-:Y:S02]  /*8d60*/  HFMA2 R16, R16, R3.H1_H1, -20, -20 ;  /* 0xcd00cd0010107431 */ /* 0x000fe40000060003 */
[-C--:B------:R-:W-:Y:S02]  /*8d70*/  HFMA2 R11, R18, R14.reuse, R11 ;  /* 0x0000000e120b7231 */ /* 0x080fe4000000000b */
[----:B------:R-:W-:Y:S01]  /*8d80*/  HFMA2 R10, R17, R14, R10 ;  /* 0x0000000e110a7231 */ /* 0x000fe2000000000a */
[----:B------:R-:W-:Y:S01]  /*8d90*/  PRMT R4, R4, 0x5410, R3 ;  /* 0x0000541004047816 */ /* 0x000fe20000000003 */
        /* <DEDUP_REMOVED lines=17> */
.L_x_4312:
[----:B------:R-:W-:Y:S01]  /*8eb0*/  UIADD3 UR4, UPT, UPT, UR4, 0x40, URZ ;  /* 0x0000004004047890 */ /* 0x000fe2000fffe0ff */
[----:B------:R-:W-:Y:S01]  /*8ec0*/  IMAD.WIDE R30, R29, 0x4, R30 ;  /* 0x000000041d1e7825 */ /* 0x000fe200078e021e */
[----:B------:R-:W-:Y:S10]  /*8ed0*/  @!P0 BRA `(.L_x_4313) ;  /* 0xffffffec00048947 */ /* 0x000ff4000383ffff */
.L_x_4311:
[----:B------:R-:W1:Y:S02]  /*8ee0*/  S2UR UR4, SR_CTAID.Y ;  /* 0x00000000000479c3 */ /* 0x000e640000002600 */
[----:B-1----:R-:W-:-:S13]  /*8ef0*/  ISETP.LE.AND P0, PT, R28, UR4, PT ;  /* 0x000000041c007c0c */ /* 0x002fda000bf03270 */
        /* <DEDUP_REMOVED lines=11> */
[----:B-----5:R-:W-:-:S03]  /*8fb0*/  MOV R9, R0 ;  /* 0x0000000000097202 */ /* 0x020fc60000000f00 */
[----:B0-----:R-:W-:Y:S05]  /*8fc0*/  @P0 BRA `(.L_x_4315) ;  /* 0x0000000000340947 */ /* 0x001fea0003800000 */
[----:B------:R-:W0:Y:S02]  /*8fd0*/  QSPC.E.S P0, RZ, [R6] ;  /* 0x0000000006ff73aa */ /* 0x000e240000000500 */
[----:B0-----:R-:W-:Y:S05]  /*8fe0*/  @!P0 BRA `(.L_x_4316) ;  /* 0x0000000000208947 */ /* 0x001fea0003800000 */
[----:B------:R-:W-:-:S04]  /*8ff0*/  MOV R4, R6 ;  /* 0x0000000600047202 */ /* 0x000fc80000000f00 */
[----:B------:R-:W-:Y:S02]  /*9000*/  MOV R4, R4 ;  /* 0x0000000400047202 */ /* 0x000fe40000000f00 */
[----:B------:R-:W-:-:S07]  /*9010*/  MOV R5, R2 ;  /* 0x0000000200057202 */ /* 0x000fce0000000f00 */
.L_x_4317:
[----:B------:R-:W0:Y:S02]  /*9020*/  LDS R2, [R4] ;  /* 0x0000000004027984 */ /* 0x000e240000000800 */
[----:B0-----:R-:W-:-:S05]  /*9030*/  HADD2 R3, R2, R5 ;  /* 0x0000000502037230 */ /* 0x001fca0000000000 */
[----:B------:R-:W0:Y:S02]  /*9040*/  ATOMS.CAST.SPIN P0, [R4], R2, R3 ;  /* 0x000000020400758d */ /* 0x000e240001800003 */
[----:B0-----:R-:W-:Y:S05]  /*9050*/  @!P0 BRA `(.L_x_4317) ;  /* 0xfffffffc00f08947 */ /* 0x001fea000383ffff */
[----:B------:R-:W-:Y:S05]  /*9060*/  BRA `(.L_x_4315) ;  /* 0x00000000000c7947 */ /* 0x000fea0003800000 */
.L_x_4316:
[----:B------:R-:W2:Y:S02]  /*9070*/  LD.E R2, desc[UR6][R6.64] ;  /* 0x0000000606027980 */ /* 0x000ea4000c101900 */
[----:B--2---:R-:W-:-:S05]  /*9080*/  IADD3 R3, PT, PT, R3, R2, RZ ;  /* 0x0000000203037210 */ /* 0x004fca0007ffe0ff */
[----:B------:R0:W-:Y:S02]  /*9090*/  ST.E desc[UR6][R6.64], R3 ;  /* 0x0000000306007985 */ /* 0x0001e4000c101906 */
.L_x_4315:
[----:B------:R-:W-:Y:S05]  /*90a0*/  BSYNC.RECONVERGENT B0 ;  /* 0x0000000000007941 */ /* 0x000fea0003800200 */
.L_x_4314:
[----:B------:R1:W-:Y:S02]  /*90b0*/  ATOM.E.ADD.F16x2.RN.STRONG.GPU P0, RZ, desc[UR6][R6.64+0x4], R9 ;  /* 0x8000040906ff79a2 */ /* 0x0003e4000c10e106 */
[----:B-1----:R-:W-:Y:S05]  /*90c0*/  @P0 EXIT ;  /* 0x000000000000094d */ /* 0x002fea0003800000 */
[----:B------:R-:W1:Y:S02]  /*90d0*/  QSPC.E.S P0, RZ, [R6+0x4] ;  /* 0x0000040006ff73aa */ /* 0x000e640000000500 */
[----:B-1----:R-:W-:Y:S05]  /*90e0*/  @!P0 BRA `(.L_x_4318) ;  /* 0x00000000001c8947 */ /* 0x002fea0003800000 */
[----:B------:R-:W-:-:S04]  /*90f0*/  MOV R2, R6 ;  /* 0x0000000600027202 */ /* 0x000fc80000000f00 */
[----:B------:R-:W-:-:S07]  /*9100*/  MOV R4, R2 ;  /* 0x0000000200047202 */ /* 0x000fce0000000f00 */
.L_x_4319:
[----:B------:R-:W0:Y:S02]  /*9110*/  LDS R2, [R4+0x4] ;  /* 0x0000040004027984 */ /* 0x000e240000000800 */
[----:B0-----:R-:W-:-:S05]  /*9120*/  HFMA2 R3, R2, 1, 1, R0 ;  /* 0x3c003c0002037831 */ /* 0x001fca0000000000 */
[----:B------:R-:W0:Y:S02]  /*9130*/  ATOMS.CAST.SPIN P0, [R4+0x4], R2, R3 ;  /* 0x000004020400758d */ /* 0x000e240001800003 */
[----:B0-----:R-:W-:Y:S05]  /*9140*/  @!P0 BRA `(.L_x_4319) ;  /* 0xfffffffc00f08947 */ /* 0x001fea000383ffff */
[----:B------:R-:W-:Y:S05]  /*9150*/  EXIT ;  /* 0x000000000000794d */ /* 0x000fea0003800000 */
.L_x_4318:
[----:B------:R-:W0:Y:S02]  /*9160*/  LD.E R0, desc[UR6][R6.64+0x4] ;  /* 0x0000040606007980 */ /* 0x000e24000c101900 */
[----:B0-----:R-:W-:-:S05]  /*9170*/  IADD3 R3, PT, PT, R9, R0, RZ ;  /* 0x0000000009037210 */ /* 0x001fca0007ffe0ff */
[----:B------:R-:W-:Y:S01]  /*9180*/  ST.E desc[UR6][R6.64+0x4], R3 ;  /* 0x0000040306007985 */ /* 0x000fe2000c101906 */
[----:B------:R-:W-:Y:S05]  /*9190*/  EXIT ;  /* 0x000000000000794d */ /* 0x000fea0003800000 */
.L_x_4320:
        /* <DEDUP_REMOVED lines=14> */
.L_x_4551:


//--------------------- .text._Z23gemm_half_q_half_kernelILi1ELi176ELb0ELb0ELi32EEvPK6__halfPKjS4_S2_PS0_iiiiPKtS7_iiiiiibS2_i --------------------------
	.section	.text._Z23gemm_half_q_half_kernelILi1ELi176ELb0ELb0ELi32EEvPK6__halfPKjS4_S2_PS0_iiiiPKtS7_iiiiiibS2_i,"ax",@progbits
	.align	128
        .global         _Z23gemm_half_q_half_kernelILi1ELi176ELb0ELb0ELi32EEvPK6__halfPKjS4_S2_PS0_iiiiPKtS7_iiiiiibS2_i
        .type           _Z23gemm_half_q_half_kernelILi1ELi176ELb0ELb0ELi32EEvPK6__halfPKjS4_S2_PS0_iiiiPKtS7_iiiiiibS2_i,@function
        .size           _Z23gemm_half_q_half_kernelILi1ELi176ELb0ELb0ELi32EEvPK6__halfPKjS4_S2_PS0_iiiiPKtS7_iiiiiibS2_i,(.L_x_4552 - _Z23gemm_half_q_half_kernelILi1ELi176ELb0ELb0ELi32EEvPK6__halfPKjS4_S2_PS0_iiiiPKtS7_iiiiiibS2_i)
        .other          _Z23gemm_half_q_half_kernelILi1ELi176ELb0ELb0ELi32EEvPK6__halfPKjS4_S2_PS0_iiiiPKtS7_iiiiiibS2_i,@"STO_CUDA_ENTRY STV_DEFAULT"
_Z23gemm_half_q_half_kernelILi1ELi176ELb0ELb0ELi32EEvPK6__halfPKjS4_S2_PS0_iiiiPKtS7_iiiiiibS2_i:
.text._Z23gemm_half_q_half_kernelILi1ELi176ELb0ELb0ELi32EEvPK6__halfPKjS4_S2_PS0_iiiiPKtS7_iiiiiibS2_i:
        /* <DEDUP_REMOVED lines=9> */
[----:B--2---:R-:W-:-:S05]  /*0090*/  IMAD.U32 R2, RZ, RZ, UR4 ;  /* 0x00000004ff027e24 */ /* 0x004fca000f8e00ff */
[----:B-1----:R-:W-:Y:S01]  /*00a0*/  ISETP.LE.AND P1, PT, R2, UR8, PT ;  /* 0x0000000802007c0c */ /* 0x002fe2000bf23270 */
[----:B0-----:R-:W-:-:S04]  /*00b0*/  IMAD.SHL.U32 R33, R13, 0x20, RZ ;  /* 0x000000200d217824 */ /* 0x001fc800078e00ff */
[C---:B------:R-:W-:Y:S01]  /*00c0*/  VIADD R34, R33.reuse, 0x20 ;  /* 0x0000002021227836 */ /* 0x040fe20000000000 */
[----:B---3--:R-:W-:-:S04]  /*00d0*/  IADD3 R3, PT, PT, R33, R14, RZ ;  /* 0x0000000e21037210 */ /* 0x008fc80007ffe0ff */
        /* <DEDUP_REMOVED lines=21> */
.L_x_4322:
[----:B------:R-:W-:Y:S05]  /*0230*/  BSYNC.RECONVERGENT B0 ;  /* 0x0000000000007941 */ /* 0x000fea0003800200 */
.L_x_4321:
[----:B------:R-:W0:Y:S01]  /*0240*/  LDCU UR4, c[0x0][0x3ac] ;  /* 0x00007580ff0477ac */ /* 0x000e220008000800 */
[----:B------:R-:W-:-:S04]  /*0250*/  IMAD R6, R11, 0x20, R14 ;  /* 0x000000200b067824 */ /* 0x000fc800078e020e */
[----:B------:R-:W-:Y:S02]  /*0260*/  IMAD.SHL.U32 R6, R6, 0x4, RZ ;  /* 0x0000000406067824 */ /* 0x000fe400078e00ff */
[----:B0-----:R-:W-:-:S05]  /*0270*/  IMAD.U32 R3, RZ, RZ, UR4 ;  /* 0x00000004ff037e24 */ /* 0x001fca000f8e00ff */
        /* <DEDUP_REMOVED lines=19> */
[----:B------:R-:W-:Y:S01]  /*03b0*/  IMAD.SHL.U32 R9, R14, 0x10, RZ ;  /* 0x000000100e097824 */ /* 0x000fe200078e00ff */
[----:B------:R-:W-:Y:S01]  /*03c0*/  UMOV UR4, URZ ;  /* 0x000000ff00047c82 */ /* 0x000fe20008000000 */
[----:B------:R-:W-:Y:S01]  /*03d0*/  IMAD.MOV.U32 R8, RZ, RZ, R33 ;  /* 0x000000ffff087224 */ /* 0x000fe200078e0021 */
[----:B------:R-:W-:Y:S02]  /*03e0*/  LEA.HI R10, R11, R6, RZ, 0x3 ;  /* 0x000000060b0a7211 */ /* 0x000fe400078f18ff */
[----:B------:R-:W-:Y:S02]  /*03f0*/  LOP3.LUT R9, R9, 0x10, RZ, 0xc0, !PT ;  /* 0x0000001009097812 */ /* 0x000fe400078ec0ff */
[----:B------:R-:W-:-:S07]  /*0400*/  SHF.R.S32.HI R10, RZ, 0x3, R10 ;  /* 0x00000003ff0a7819 */ /* 0x000fce000001140a */
.L_x_4324:
[----:B0-----:R-:W0:Y:S01]  /*0410*/  LDC.64 R12, c[0x0][0x390] ;  /* 0x0000e400ff0c7b82 */ /* 0x001e220000000a00 */
        /* <DEDUP_REMOVED lines=22> */
[----:B------:R-:W-:Y:S01]  /*0580*/  LOP3.LUT R19, R19, 0xf, RZ, 0xc0, !PT ;  /* 0x0000000f13137812 */ /* 0x000fe200078ec0ff */
[----:B---3--:R-:W-:Y:S01]  /*0590*/  IMAD.IADD R8, R17, 0x1, R8 ;  /* 0x0000000111087824 */ /* 0x008fe200078e0208 */
[----:B------:R-:W-:-:S02]  /*05a0*/  LOP3.LUT R11, R11, 0xf, RZ, 0xc0, !PT ;  /* 0x0000000f0b0b7812 */ /* 0x000fc400078ec0ff */
[----:B------:R-:W-:Y:S01]  /*05b0*/  IADD3 R23, PT, PT, R18, 0x1, R23 ;  /* 0x0000000112177810 */ /* 0x000fe20007ffe017 */
[----:B------:R-:W-:Y:S01]  /*05c0*/  IMAD R18, R19, R19, R19 ;  /* 0x0000001313127224 */ /* 0x000fe200078e0213 */
[----:B------:R-:W-:Y:S01]  /*05d0*/  IADD3 R13, PT, PT, R12, 0x1, R13 ;  /* 0x000000010c0d7810 */ /* 0x000fe20007ffe00d */
[----:B------:R-:W-:Y:S01]  /*05e0*/  IMAD R12, R11, R11, R11 ;  /* 0x0000000b0b0c7224 */ /* 0x000fe200078e020b */
[----:B------:R-:W-:Y:S02]  /*05f0*/  ISETP.GE.AND P0, PT, R8, R21, PT ;  /* 0x000000150800720c */ /* 0x000fe40003f06270 */
[----:B------:R-:W-:Y:S01]  /*0600*/  IADD3 R18, PT, PT, R19, 0x1, R18 ;  /* 0x0000000113127810 */ /* 0x000fe20007ffe012 */
[----:B------:R-:W4:Y:S01]  /*0610*/  I2F.F16 R23, R23 ;  /* 0x0000001700177306 */ /* 0x000f220000200c00 */
[----:B------:R-:W-:-:S07]  /*0620*/  IADD3 R12, PT, PT, R11, 0x1, R12 ;  /* 0x000000010b0c7810 */ /* 0x000fce0007ffe00c */
        /* <DEDUP_REMOVED lines=8> */
.L_x_4323:
[----:B------:R-:W1:Y:S01]  /*06b0*/  LDCU UR4, c[0x0][0x3c8] ;  /* 0x00007900ff0477ac */ /* 0x000e620008000800 */
[----:B0-----:R-:W-:Y:S01]  /*06c0*/  HFMA2 R4, -RZ, RZ, 0, 0 ;  /* 0x00000000ff047431 */ /* 0x001fe200000001ff */
[----:B-1----:R-:W-:-:S13]  /*06d0*/  ISETP.GT.AND P0, PT, R33, UR4, PT ;  /* 0x0000000421007c0c */ /* 0x002fda000bf04270 */
        /* <DEDUP_REMOVED lines=8> */
.L_x_4325:
        /* <DEDUP_REMOVED lines=11> */
.L_x_4326:
        /* <DEDUP_REMOVED lines=11> */
.L_x_4327:
        /* <DEDUP_REMOVED lines=11> */
.L_x_4328:
        /* <DEDUP_REMOVED lines=11> */
.L_x_4329:
[----:B------:R-:W-:Y:S01]  /*0a20*/  VIMNMX R9, PT, PT, R33, UR4, PT ;  /* 0x0000000421097c48 */ /* 0x000fe2000bfe0100 */
[----:B------:R-:W0:Y:S01]  /*0a30*/  S2UR UR5, SR_CgaCtaId ;  /* 0x00000000000579c3 */ /* 0x000e220000008800 */
[----:B------:R-:W1:Y:S01]  /*0a40*/  LDCU.64 UR10, c[0x0][0x388] ;  /* 0x00007100ff0a77ac */ /* 0x000e620008000a00 */
[----:B------:R-:W-:Y:S02]  /*0a50*/  VIMNMX R0, PT, PT, R0, UR4, PT ;  /* 0x0000000400007c48 */ /* 0x000fe4000bfe0100 */
[----:B------:R-:W-:Y:S01]  /*0a60*/  SHF.R.S32.HI R12, RZ, 0x1f, R9 ;  /* 0x0000001fff0c7819 */ /* 0x000fe20000011409 */
[----:B------:R-:W-:Y:S01]  /*0a70*/  UMOV UR4, 0x400 ;  /* 0x0000040000047882 */ /* 0x000fe20000000000 */
[----:B------:R-:W-:Y:S02]  /*0a80*/  PRMT R28, RZ, 0x5410, RZ ;  /* 0x00005410ff1c7816 */ /* 0x000fe400000000ff */
[----:B------:R-:W-:-:S04]  /*0a90*/  LEA.HI R12, R12, R9, RZ, 0x5 ;  /* 0x000000090c0c7211 */ /* 0x000fc800078f28ff */
        /* <DEDUP_REMOVED lines=11> */
[C---:B-1----:R-:W-:Y:S02]  /*0b50*/  LEA R24, P2, R6.reuse, UR10, 0x2 ;  /* 0x0000000a06187c11 */ /* 0x042fe4000f8410ff */
[----:B------:R-:W-:Y:S02]  /*0b60*/  PRMT R0, RZ, 0x5410, RZ ;  /* 0x00005410ff007816 */ /* 0x000fe400000000ff */
[----:B------:R-:W-:-:S07]  /*0b70*/  LEA.HI.X R25, R6, UR11, R5, 0x2, P2 ;  /* 0x0000000b06197c11 */ /* 0x000fce00090f1405 */
[----:B------:R-:W-:Y:S05]  /*0b80*/  @!P0 BRA `(.L_x_4330) ;  /* 0x0000003000808947 */ /* 0x000fea0003800000 */
[C---:B------:R-:W-:Y:S01]  /*0b90*/  IMAD.WIDE R12, R3.reuse, 0x4, R24 ;  /* 0x00000004030c7825 */ /* 0x040fe200078e0218 */
[----:B------:R0:W2:Y:S04]  /*0ba0*/  LDG.E.128.CONSTANT R8, desc[UR6][R24.64] ;  /* 0x0000000618087981 */ /* 0x0000a8000c1e9d00 */
[----:B------:R-:W3:Y:S01]  /*0bb0*/  LDG.E.128.CONSTANT R4, desc[UR6][R12.64] ;  /* 0x000000060c047981 */ /* 0x000ee2000c1e9d00 */
[C---:B------:R-:W-:Y:S01]  /*0bc0*/  IMAD.WIDE R18, R3.reuse, 0x4, R12 ;  /* 0x0000000403127825 */ /* 0x040fe200078e020c */
[----:B------:R-:W-:Y:S02]  /*0bd0*/  ISETP.LE.AND P0, PT, R2, UR8, PT ;  /* 0x0000000802007c0c */ /* 0x000fe4000bf03270 */
[----:B------:R-:W-:Y:S01]  /*0be0*/  PRMT R28, RZ, 0x7610, R28 ;  /* 0x00007610ff1c7816 */ /* 0x000fe2000000001c */
[----:B------:R-:W-:-:S04]  /*0bf0*/  IMAD.WIDE R14, R3, 0x4, R18 ;  /* 0x00000004030e7825 */ /* 0x000fc800078e0212 */
[----:B------:R-:W-:-:S04]  /*0c00*/  IMAD.WIDE R26, R3, 0x4, R14 ;  /* 0x00000004031a7825 */ /* 0x000fc800078e020e */
[----:B0-----:R-:W-:-:S04]  /*0c10*/  IMAD.WIDE R24, R3, 0x4, R26 ;  /* 0x0000000403187825 */ /* 0x001fc800078e021a */
        /* <DEDUP_REMOVED lines=11> */
[----:B------:R-:W-:Y:S01]  /*0cd0*/  LOP3.LUT R33, R5, 0xff, RZ, 0xc0, !PT ;  /* 0x000000ff05217812 */ /* 0x000fe200078ec0ff */
[----:B------:R-:W0:Y:S01]  /*0ce0*/  LDS.64 R38, [UR5] ;  /* 0x00000005ff267984 */ /* 0x000e220008000a00 */
[----:B------:R-:W-:Y:S01]  /*0cf0*/  LOP3.LUT R13, R8, 0xff, RZ, 0xc0, !PT ;  /* 0x000000ff080d7812 */ /* 0x000fe200078ec0ff */
[----:B------:R-:W-:Y:S01]  /*0d00*/  I2F.F16 R28, R20 ;  /* 0x00000014001c7306 */ /* 0x000fe20000200c00 */
[----:B------:R-:W-:Y:S01]  /*0d10*/  LOP3.LUT R0, R9, 0xff, RZ, 0xc0, !PT ;  /* 0x000000ff09007812 */ /* 0x000fe200078ec0ff */
[----:B------:R-:W-:Y:S01]  /*0d20*/  VIADD R41, R33, 0xffffff80 ;  /* 0xffffff8021297836 */ /* 0x000fe20000000000 */
[----:B------:R-:W-:Y:S01]  /*0d30*/  LOP3.LUT R33, R10, 0xff, RZ, 0xc0, !PT ;  /* 0x000000ff0a217812 */ /* 0x000fe200078ec0ff */
[----:B------:R-:W-:Y:S01]  /*0d40*/  VIADD R13, R13, 0xffffff80 ;  /* 0xffffff800d0d7836 */ /* 0x000fe20000000000 */
[----:B------:R-:W-:Y:S01]  /*0d50*/  LOP3.LUT R47, R7, 0xff, RZ, 0xc0, !PT ;  /* 0x000000ff072f7812 */ /* 0x000fe200078ec0ff */
[----:B------:R-:W-:Y:S01]  /*0d60*/  VIADD R0, R0, 0xffffff80 ;  /* 0xffffff8000007836 */ /* 0x000fe20000000000 */
[----:B------:R-:W-:Y:S01]  /*0d70*/  LOP3.LUT R17, R4, 0xff, RZ, 0xc0, !PT ;  /* 0x000000ff04117812 */ /* 0x000fe200078ec0ff */
[----:B------:R-:W-:Y:S01]  /*0d80*/  VIADD R46, R33, 0xffffff80 ;  /* 0xffffff80212e7836 */ /* 0x000fe20000000000 */
[----:B------:R-:W-:Y:S01]  /*0d90*/  LOP3.LUT R33, R6, 0xff, RZ, 0xc0, !PT ;  /* 0x000000ff06217812 */ /* 0x000fe200078ec0ff */
[----:B------:R-:W-:Y:S01]  /*0da0*/  I2F.F16 R13, R13 ;  /* 0x0000000d000d7306 */ /* 0x000fe20000200c00 */
[----:B------:R-:W-:Y:S01]  /*0db0*/  VIADD R52, R47, 0xffffff80 ;  /* 0xffffff802f347836 */ /* 0x000fe20000000000 */
[----:B------:R-:W-:-:S02]  /*0dc0*/  SHF.R.U32.HI R47, RZ, 0x8, R8 ;  /* 0x00000008ff2f7819 */ /* 0x000fc40000011608 */
[----:B------:R-:W-:Y:S02]  /*0dd0*/  IADD3 R35, PT, PT, R33, -0x80, RZ ;  /* 0xffffff8021237810 */ /* 0x000fe40007ffe0ff */
[----:B------:R-:W-:Y:S02]  /*0de0*/  LOP3.LUT R33, R11, 0xff, RZ, 0xc0, !PT ;  /* 0x000000ff0b217812 */ /* 0x000fe400078ec0ff */
[----:B------:R-:W-:Y:S01]  /*0df0*/  I2F.F16 R46, R46 ;  /* 0x0000002e002e7306 */ /* 0x000fe20000200c00 */
[----:B------:R-:W-:Y:S02]  /*0e00*/  IADD3 R17, PT, PT, R17, -0x80, RZ ;  /* 0xffffff8011117810 */ /* 0x000fe40007ffe0ff */
[----:B------:R-:W-:Y:S01]  /*0e10*/  VIADD R51, R33, 0xffffff80 ;  /* 0xffffff8021337836 */ /* 0x000fe20000000000 */
[--C-:B------:R-:W-:Y:S02]  /*0e20*/  SHF.R.U32.HI R33, RZ, 0x8, R9.reuse ;  /* 0x00000008ff217819 */ /* 0x100fe40000011609 */
[----:B------:R-:W-:-:S02]  /*0e30*/  SHF.R.U32.HI R49, RZ, 0x10, R9 ;  /* 0x00000010ff317819 */ /* 0x000fc40000011609 */
[----:B------:R-:W1:Y:S01]  /*0e40*/  I2F.F16 R0, R0 ;  /* 0x0000000000007306 */ /* 0x000e620000200c00 */
[----:B------:R-:W-:Y:S02]  /*0e50*/  LOP3.LUT R48, R33, 0xff, RZ, 0xc0, !PT ;  /* 0x000000ff21307812 */ /* 0x000fe400078ec0ff */
[----:B------:R-:W-:Y:S02]  /*0e60*/  LOP3.LUT R9, R47, 0xff, RZ, 0xc0, !PT ;  /* 0x000000ff2f097812 */ /* 0x000fe400078ec0ff */
[----:B------:R-:W-:Y:S02]  /*0e70*/  IADD3 R50, PT, PT, R48, -0x80, RZ ;  /* 0xffffff8030327810 */ /* 0x000fe40007ffe0ff */
[----:B------:R-:W-:Y:S01]  /*0e80*/  LOP3.LUT R49, R49, 0xff, RZ, 0xc0, !PT ;  /* 0x000000ff31317812 */ /* 0x000fe200078ec0ff */
[----:B------:R-:W-:Y:S01]  /*0e90*/  I2F.F16 R20, R17 ;  /* 0x0000001100147306 */ /* 0x000fe20000200c00 */
[----:B------:R-:W-:-:S03]  /*0ea0*/  SHF.R.U32.HI R8, RZ, 0x10, R8 ;  /* 0x00000010ff087819 */ /* 0x000fc60000011608 */
[----:B------:R-:W-:Y:S02]  /*0eb0*/  VIADD R49, R49, 0xffffff80 ;  /* 0xffffff8031317836 */ /* 0x000fe40000000000 */
[----:B-1----:R-:W-:Y:S02]  /*0ec0*/  HADD2.F32 R53, -RZ, R0.H0_H0 ;  /* 0x20000000ff357230 */ /* 0x002fe40000004100 */
[----:B------:R1:W2:Y:S01]  /*0ed0*/  I2F.F16 R17, R51 ;  /* 0x0000003300117306 */ /* 0x0002a20000200c00 */
[----:B0-----:R-:W-:-:S05]  /*0ee0*/  HADD2.F32 R0, -RZ, R38.H0_H0 ;  /* 0x20000026ff007230 */ /* 0x001fca0000004100 */
[C---:B------:R-:W-:Y:S02]  /*0ef0*/  FFMA.FTZ R48, R0.reuse, R53, RZ ;  /* 0x0000003500307223 */ /* 0x040fe400000100ff */
[----:B------:R0:W3:Y:S01]  /*0f00*/  I2F.F16 R47, R50 ;  /* 0x00000032002f7306 */ /* 0x0000e20000200c00 */
[----:B-1----:R-:W-:Y:S02]  /*0f10*/  VIADD R51, R9, 0xffffff80 ;  /* 0xffffff8009337836 */ /* 0x002fe40000000000 */
[----:B------:R-:W-:Y:S02]  /*0f20*/  HADD2.F32 R9, -RZ, R13.H0_H0 ;  /* 0x2000000dff097230 */ /* 0x000fe40000004100 */
[----:B------:R-:W-:Y:S02]  /*0f30*/  HADD2.F32 R13, -RZ, R46.H0_H0 ;  /* 0x2000002eff0d7230 */ /* 0x000fe40000004100 */
[----:B--2---:R-:W-:Y:S01]  /*0f40*/  HADD2.F32 R17, -RZ, R17.H0_H0 ;  /* 0x20000011ff117230 */ /* 0x004fe20000004100 */
[----:B------:R1:W2:Y:S01]  /*0f50*/  I2F.F16 R46, R51 ;  /* 0x00000033002e7306 */ /* 0x0002a20000200c00 */
[----:B0-----:R-:W-:Y:S01]  /*0f60*/  HADD2.F32 R50, -RZ, R38.H1_H1 ;  /* 0x30000026ff327230 */ /* 0x001fe20000004100 */
[----:B------:R-:W-:Y:S01]  /*0f70*/  SHF.R.U32.HI R38, RZ, 0x8, R10 ;  /* 0x00000008ff267819 */ /* 0x000fe2000001160a */
[----:B------:R-:W-:Y:S01]  /*0f80*/  FFMA.FTZ R9, R9, R0, RZ ;  /* 0x0000000009097223 */ /* 0x000fe200000100ff */
[C---:B------:R-:W-:Y:S01]  /*0f90*/  FFMA.FTZ R13, R0.reuse, R13, RZ ;  /* 0x0000000d000d7223 */ /* 0x040fe200000100ff */
[----:B------:R-:W-:Y:S01]  /*0fa0*/  FFMA.FTZ R17, R0, R17, RZ ;  /* 0x0000001100117223 */ /* 0x000fe200000100ff */
[----:B------:R-:W-:Y:S01]  /*0fb0*/  LOP3.LUT R38, R38, 0xff, RZ, 0xc0, !PT ;  /* 0x000000ff26267812 */ /* 0x000fe200078ec0ff */
[----:B---3--:R-:W-:Y:S01]  /*0fc0*/  HADD2.F32 R47, -RZ, R47.H0_H0 ;  /* 0x2000002fff2f7230 */ /* 0x008fe20000004100 */
[----:B------:R2:W0:Y:S01]  /*0fd0*/  I2F.F16 R33, R52 ;  /* 0x0000003400217306 */ /* 0x0004220000200c00 */
[----:B------:R-:W-:-:S02]  /*0fe0*/  LOP3.LUT R0, R8, 0xff, RZ, 0xc0, !PT ;  /* 0x000000ff08007812 */ /* 0x000fc400078ec0ff */
[----:B-1----:R-:W-:Y:S01]  /*0ff0*/  VIADD R51, R38, 0xffffff80 ;  /* 0xffffff8026337836 */ /* 0x002fe20000000000 */
[----:B------:R-:W-:Y:S01]  /*1000*/  SHF.R.U32.HI R38, RZ, 0x8, R11 ;  /* 0x00000008ff267819 */ /* 0x000fe2000001160b */
[----:B------:R-:W-:Y:S01]  /*1010*/  FFMA.FTZ R48, R50, R47, R48 ;  /* 0x0000002f32307223 */ /* 0x000fe20000010030 */
[----:B------:R-:W-:Y:S02]  /*1020*/  IADD3 R0, PT, PT, R0, -0x80, RZ ;  /* 0xffffff8000007810 */ /* 0x000fe40007ffe0ff */
[----:B------:R-:W-:Y:S01]  /*1030*/  LOP3.LUT R47, R38, 0xff, RZ, 0xc0, !PT ;  /* 0x000000ff262f7812 */ /* 0x000fe200078ec0ff */
[----:B--2---:R-:W-:Y:S01]  /*1040*/  HADD2.F32 R52, -RZ, R46.H0_H0 ;  /* 0x2000002eff347230 */ /* 0x004fe20000004100 */
[----:B------:R1:W-:Y:S04]  /*1050*/  I2F.F16 R8, R49 ;  /* 0x0000003100087306 */ /* 0x0003e80000200c00 */
[----:B------:R-:W-:Y:S01]  /*1060*/  FFMA.FTZ R38, R52, R50, R9 ;  /* 0x0000003234267223 */ /* 0x000fe20000010009 */
[----:B------:R-:W-:Y:S01]  /*1070*/  SHF.R.U32.HI R9, RZ, 0x8, R4 ;  /* 0x00000008ff097819 */ /* 0x000fe20000011604 */
[----:B------:R-:W-:-:S02]  /*1080*/  VIADD R52, R47, 0xffffff80 ;  /* 0xffffff802f347836 */ /* 0x000fc40000000000 */
[----:B------:R-:W2:Y:S01]  /*1090*/  I2F.F16 R46, R51 ;  /* 0x00000033002e7306 */ /* 0x000ea20000200c00 */
[----:B------:R-:W-:Y:S01]  /*10a0*/  LOP3.LUT R47, R9, 0xff, RZ, 0xc0, !PT ;  /* 0x000000ff092f7812 */ /* 0x000fe200078ec0ff */
[----:B0-----:R-:W-:Y:S01]  /*10b0*/  HADD2.F32 R33, -RZ, R33.H0_H0 ;  /* 0x20000021ff217230 */ /* 0x001fe20000004100 */
[----:B-1----:R-:W-:Y:S02]  /*10c0*/  SHF.R.U32.HI R49, RZ, 0x10, R4 ;  /* 0x00000010ff317819 */ /* 0x002fe40000011604 */
[----:B------:R-:W-:Y:S02]  /*10d0*/  IADD3 R4, PT, PT, R47, -0x80, RZ ;  /* 0xffffff802f047810 */ /* 0x000fe40007ffe0ff */
[----:B------:R-:W-:Y:S01]  /*10e0*/  SHF.R.U32.HI R47, RZ, 0x10, R10 ;  /* 0x00000010ff2f7819 */ /* 0x000fe2000001160a */
[----:B------:R-:W0:Y:S01]  /*10f0*/  I2F.F16 R9, R52 ;  /* 0x0000003400097306 */ /* 0x000e220000200c00 */
[----:B------:R-:W-:Y:S02]  /*1100*/  LOP3.LUT R49, R49, 0xff, RZ, 0xc0, !PT ;  /* 0x000000ff31317812 */ /* 0x000fe400078ec0ff */
[----:B------:R-:W-:-:S03]  /*1110*/  LOP3.LUT R47, R47, 0xff, RZ, 0xc0, !PT ;  /* 0x000000ff2f2f7812 */ /* 0x000fc600078ec0ff */
[----:B------:R-:W-:Y:S02]  /*1120*/  VIADD R10, R49, 0xffffff80 ;  /* 0xffffff80310a7836 */ /* 0x000fe40000000000 */
[----:B------:R-:W-:Y:S01]  /*1130*/  VIADD R49, R47, 0xffffff80 ;  /* 0xffffff802f317836 */ /* 0x000fe20000000000 */
[----:B------:R-:W1:Y:S01]  /*1140*/  I2F.F16 R0, R0 ;  /* 0x0000000000007306 */ /* 0x000e620000200c00 */
[----:B--2---:R-:W-:Y:S02]  /*1150*/  HADD2.F32 R46, -RZ, R46.H0_H0 ;  /* 0x2000002eff2e7230 */ /* 0x004fe40000004100 */
[----:B------:R-:W-:Y:S01]  /*1160*/  HADD2.F32 R47, -RZ, R8.H0_H0 ;  /* 0x20000008ff2f7230 */ /* 0x000fe20000004100 */
[----:B------:R-:W-:Y:S01]  /*1170*/  SHF.R.U32.HI R8, RZ, 0x8, R5 ;  /* 0x00000008ff087819 */ /* 0x000fe20000011605 */
[----:B0-----:R-:W-:Y:S01]  /*1180*/  HADD2.F32 R51, -RZ, R9.H0_H0 ;  /* 0x20000009ff337230 */ /* 0x001fe20000004100 */
[----:B------:R-:W-:Y:S01]  /*1190*/  SHF.R.U32.HI R9, RZ, 0x10, R11 ;  /* 0x00000010ff097819 */ /* 0x000fe2000001160b */
[----:B------:R-:W-:-:S02]  /*11a0*/  HADD2.F32 R11, -RZ, R39.H0_H0 ;  /* 0x20000027ff0b7230 */ /* 0x000fc40000004100 */
[C---:B------:R-:W-:Y:S01]  /*11b0*/  FFMA.FTZ R13, R50.reuse, R46, R13 ;  /* 0x0000002e320d7223 */ /* 0x040fe2000001000d */
[----:B------:R-:W0:Y:S01]  /*11c0*/  I2F.F16 R45, R45 ;  /* 0x0000002d002d7306 */ /* 0x000e220000200c00 */
[----:B------:R-:W-:Y:S01]  /*11d0*/  LOP3.LUT R9, R9, 0xff, RZ, 0xc0, !PT ;  /* 0x000000ff09097812 */ /* 0x000fe200078ec0ff */
[----:B------:R-:W-:Y:S01]  /*11e0*/  FFMA.FTZ R50, R50, R51, R17 ;  /* 0x0000003332327223 */ /* 0x000fe20000010011 */
[----:B------:R-:W-:Y:S01]  /*11f0*/  FFMA.FTZ R48, R11, R47, R48 ;  /* 0x0000002f0b307223 */ /* 0x000fe20000010030 */
[----:B------:R-:W-:Y:S01]  /*1200*/  LOP3.LUT R47, R8, 0xff, RZ, 0xc0, !PT ;  /* 0x000000ff082f7812 */ /* 0x000fe200078ec0ff */
[----:B-1----:R-:W-:Y:S01]  /*1210*/  HADD2.F32 R51, -RZ, R0.H0_H0 ;  /* 0x20000000ff337230 */ /* 0x002fe20000004100 */
[----:B------:R-:W-:Y:S01]  /*1220*/  IADD3 R46, PT, PT, R9, -0x80, RZ ;  /* 0xffffff80092e7810 */ /* 0x000fe20007ffe0ff */
[----:B------:R-:W-:Y:S01]  /*1230*/  HADD2.F32 R39, -RZ, R39.H1_H1 ;  /* 0x30000027ff277230 */ /* 0x000fe20000004100 */
[----:B------:R-:W1:Y:S01]  /*1240*/  LDS.64 R8, [UR5+0x8] ;  /* 0x00000805ff087984 */ /* 0x000e620008000a00 */
[----:B------:R2:W3:Y:S01]  /*1250*/  I2F.F16 R17, R49 ;  /* 0x0000003100117306 */ /* 0x0004e20000200c00 */
[----:B------:R-:W-:Y:S01]  /*1260*/  SHF.R.U32.HI R5, RZ, 0x10, R5 ;  /* 0x00000010ff057819 */ /* 0x000fe20000011605 */
[----:B------:R-:W-:-:S02]  /*1270*/  VIADD R47, R47, 0xffffff80 ;  /* 0xffffff802f2f7836 */ /* 0x000fc40000000000 */
[----:B------:R-:W-:Y:S01]  /*1280*/  FFMA.FTZ R38, R51, R11, R38 ;  /* 0x0000000b33267223 */ /* 0x000fe20000010026 */
[----:B------:R-:W-:Y:S01]  /*1290*/  LOP3.LUT R5, R5, 0xff, RZ, 0xc0, !PT ;  /* 0x000000ff05057812 */ /* 0x000fe200078ec0ff */
[----:B0-----:R-:W-:Y:S02]  /*12a0*/  HADD2.F32 R45, -RZ, R45.H0_H0 ;  /* 0x2000002dff2d7230 */ /* 0x001fe40000004100 */
[----:B------:R-:W0:Y:S01]  /*12b0*/  I2F.F16 R46, R46 ;  /* 0x0000002e002e7306 */ /* 0x000e220000200c00 */
[----:B--2---:R-:W-:Y:S01]  /*12c0*/  SHF.R.U32.HI R49, RZ, 0x8, R6 ;  /* 0x00000008ff317819 */ /* 0x004fe20000011606 */
[----:B------:R-:W-:Y:S02]  /*12d0*/  VIADD R5, R5, 0xffffff80 ;  /* 0xffffff8005057836 */ /* 0x000fe40000000000 */
[----:B------:R-:W-:Y:S01]  /*12e0*/  FFMA.FTZ R38, R45, R39, R38 ;  /* 0x000000272d267223 */ /* 0x000fe20000010026 */
[----:B------:R-:W-:Y:S01]  /*12f0*/  LOP3.LUT R49, R49, 0xff, RZ, 0xc0, !PT ;  /* 0x000000ff31317812 */ /* 0x000fe200078ec0ff */
[----:B---3--:R-:W-:-:S02]  /*1300*/  HADD2.F32 R52, -RZ, R17.H0_H0 ;  /* 0x20000011ff347230 */ /* 0x008fc40000004100 */
[----:B------:R-:W2:Y:S03]  /*1310*/  I2F.F16 R43, R43 ;  /* 0x0000002b002b7306 */ /* 0x000ea60000200c00 */
[----:B------:R-:W-:Y:S01]  /*1320*/  FFMA.FTZ R13, R11, R52, R13 ;  /* 0x000000340b0d7223 */ /* 0x000fe2000001000d */
[----:B0-----:R-:W-:-:S04]  /*1330*/  HADD2.F32 R17, -RZ, R46.H0_H0 ;  /* 0x2000002eff117230 */ /* 0x001fc80000004100 */
[----:B------:R-:W0:Y:S01]  /*1340*/  I2F.F16 R44, R44 ;  /* 0x0000002c002c7306 */ /* 0x000e220000200c00 */
[----:B------:R-:W-:Y:S02]  /*1350*/  SHF.R.U32.HI R46, RZ, 0x10, R6 ;  /* 0x00000010ff2e7819 */ /* 0x000fe40000011606 */
[----:B------:R-:W-:Y:S01]  /*1360*/  IADD3 R6, PT, PT, R49, -0x80, RZ ;  /* 0xffffff8031067810 */ /* 0x000fe20007ffe0ff */
[----:B------:R-:W-:Y:S01]  /*1370*/  FFMA.FTZ R50, R11, R17, R50 ;  /* 0x000000110b327223 */ /* 0x000fe20000010032 */
[--C-:B------:R-:W-:Y:S02]  /*1380*/  SHF.R.U32.HI R17, RZ, 0x8, R7.reuse ;  /* 0x00000008ff117819 */ /* 0x100fe40000011607 */
[----:B------:R-:W-:Y:S01]  /*1390*/  LOP3.LUT R46, R46, 0xff, RZ, 0xc0, !PT ;  /* 0x000000ff2e2e7812 */ /* 0x000fe200078ec0ff */
[----:B------:R-:W3:Y:S01]  /*13a0*/  I2F.F16 R4, R4 ;  /* 0x0000000400047306 */ /* 0x000ee20000200c00 */
[----:B------:R-:W-:Y:S01]  /*13b0*/  LOP3.LUT R17, R17, 0xff, RZ, 0xc0, !PT ;  /* 0x000000ff11117812 */ /* 0x000fe200078ec0ff */
[----:B--2---:R-:W-:Y:S01]  /*13c0*/  HADD2.F32 R43, -RZ, R43.H0_H0 ;  /* 0x2000002bff2b7230 */ /* 0x004fe20000004100 */
[----:B------:R-:W-:Y:S01]  /*13d0*/  SHF.R.U32.HI R11, RZ, 0x10, R7 ;  /* 0x00000010ff0b7819 */ /* 0x000fe20000011607 */
[----:B------:R-:W-:-:S02]  /*13e0*/  VIADD R7, R46, 0xffffff80 ;  /* 0xffffff802e077836 */ /* 0x000fc40000000000 */
[----:B------:R-:W-:Y:S02]  /*13f0*/  VIADD R17, R17, 0xffffff80 ;  /* 0xffffff8011117836 */ /* 0x000fe40000000000 */
[----:B------:R-:W-:Y:S01]  /*1400*/  FFMA.FTZ R48, R39, R43, R48 ;  /* 0x0000002b27307223 */ /* 0x000fe20000010030 */
[----:B------:R-:W2:Y:S01]  /*1410*/  I2F.F16 R41, R41 ;  /* 0x0000002900297306 */ /* 0x000ea20000200c00 */
[----:B0-----:R-:W-:Y:S02]  /*1420*/  HADD2.F32 R44, -RZ, R44.H0_H0 ;  /* 0x2000002cff2c7230 */ /* 0x001fe40000004100 */
[----:B------:R-:W-:-:S03]  /*1430*/  HADD2.F32 R43, -RZ, R20.H0_H0 ;  /* 0x20000014ff2b7230 */ /* 0x000fc60000004100 */
[----:B------:R-:W-:Y:S01]  /*1440*/  FFMA.FTZ R13, R39, R44, R13 ;  /* 0x0000002c270d7223 */ /* 0x000fe2000001000d */
[----:B---3--:R-:W-:Y:S01]  /*1450*/  HADD2.F32 R4, -RZ, R4.H0_H0 ;  /* 0x20000004ff047230 */ /* 0x008fe20000004100 */
[----:B------:R0:W3:Y:S01]  /*1460*/  I2F.F16 R0, R47 ;  /* 0x0000002f00007306 */ /* 0x0000e20000200c00 */
[----:B--2---:R-:W-:-:S07]  /*1470*/  HADD2.F32 R41, -RZ, R41.H0_H0 ;  /* 0x20000029ff297230 */ /* 0x004fce0000004100 */
[----:B------:R-:W2:Y:S01]  /*1480*/  I2F.F16 R35, R35 ;  /* 0x0000002300237306 */ /* 0x000ea20000200c00 */
[----:B0-----:R-:W-:Y:S01]  /*1490*/  HADD2.F32 R47, -RZ, R28.H0_H0 ;  /* 0x2000001cff2f7230 */ /* 0x001fe20000004100 */
[----:B------:R-:W-:Y:S01]  /*14a0*/  LOP3.LUT R28, R11, 0xff, RZ, 0xc0, !PT ;  /* 0x000000ff0b1c7812 */ /* 0x000fe200078ec0ff */
[----:B-1----:R-:W-:-:S03]  /*14b0*/  HADD2.F32 R11, -RZ, R8.H1_H1 ;  /* 0x30000008ff0b7230 */ /* 0x002fc60000004100 */
[----:B------:R-:W-:Y:S01]  /*14c0*/  FFMA.FTZ R50, R39, R47, R50 ;  /* 0x0000002f27327223 */ /* 0x000fe20000010032 */
[----:B------:R-:W-:Y:S01]  /*14d0*/  HADD2.F32 R39, -RZ, R8.H0_H0 ;  /* 0x20000008ff277230 */ /* 0x000fe20000004100 */
[----:B------:R-:W0:Y:S01]  /*14e0*/  I2F.F16 R6, R6 ;  /* 0x0000000600067306 */ /* 0x000e220000200c00 */
[----:B------:R-:W-:Y:S01]  /*14f0*/  IADD3 R28, PT, PT, R28, -0x80, RZ ;  /* 0xffffff801c1c7810 */ /* 0x000fe20007ffe0ff */
[----:B---3--:R-:W-:Y:S02]  /*1500*/  HADD2.F32 R0, -RZ, R0.H0_H0 ;  /* 0x20000000ff007230 */ /* 0x008fe40000004100 */
[----:B------:R-:W-:Y:S01]  /*1510*/  FFMA.FTZ R43, R43, R39, R38 ;  /* 0x000000272b2b7223 */ /* 0x000fe20000010026 */
[C---:B------:R-:W-:Y:S01]  /*1520*/  FFMA.FTZ R48, R39.reuse, R41, R48 ;  /* 0x0000002927307223 */ /* 0x040fe20000010030 */
[----:B------:R-:W-:Y:S02]  /*1530*/  HADD2.F32 R8, -RZ, R9.H0_H0 ;  /* 0x20000009ff087230 */ /* 0x000fe40000004100 */
[----:B------:R-:W-:Y:S01]  /*1540*/  FFMA.FTZ R33, R39, R33, R50 ;  /* 0x0000002127217223 */ /* 0x000fe20000010032 */
[----:B------:R-:W1:Y:S01]  /*1550*/  I2F.F16 R7, R7 ;  /* 0x0000000700077306 */ /* 0x000e620000200c00 */
[----:B--2---:R-:W-:-:S02]  /*1560*/  HADD2.F32 R38, -RZ, R35.H0_H0 ;  /* 0x20000023ff267230 */ /* 0x004fc40000004100 */
[----:B------:R-:W-:Y:S01]  /*1570*/  FFMA.FTZ R43, R4, R11, R43 ;  /* 0x0000000b042b7223 */ /* 0x000fe2000001002b */
[----:B------:R-:W-:Y:S02]  /*1580*/  HADD2.F32 R9, -RZ, R9.H1_H1 ;  /* 0x30000009ff097230 */ /* 0x000fe40000004100 */
[----:B------:R-:W-:Y:S01]  /*1590*/  FFMA.FTZ R38, R39, R38, R13 ;  /* 0x0000002627267223 */ /* 0x000fe2000001000d */
[----:B0-----:R-:W-:Y:S01]  /*15a0*/  HADD2.F32 R6, -RZ, R6.H0_H0 ;  /* 0x20000006ff067230 */ /* 0x001fe20000004100 */
[----:B------:R-:W0:Y:S01]  /*15b0*/  I2F.F16 R17, R17 ;  /* 0x0000001100117306 */ /* 0x000e220000200c00 */
[----:B------:R-:W-:Y:S01]  /*15c0*/  FFMA.FTZ R13, R11, R0, R48 ;  /* 0x000000000b0d7223 */ /* 0x000fe20000010030 */
[----:B-1----:R-:W-:-:S06]  /*15d0*/  HADD2.F32 R7, -RZ, R7.H0_H0 ;  /* 0x20000007ff077230 */ /* 0x002fcc0000004100 */
[----:B------:R-:W1:Y:S01]  /*15e0*/  I2F.F16 R10, R10 ;  /* 0x0000000a000a7306 */ /* 0x000e620000200c00 */
[----:B0-----:R-:W-:-:S07]  /*15f0*/  HADD2.F32 R0, -RZ, R17.H0_H0 ;  /* 0x20000011ff007230 */ /* 0x001fce0000004100 */
[----:B------:R-:W0:Y:S01]  /*1600*/  I2F.F16 R5, R5 ;  /* 0x0000000500057306 */ /* 0x000e220000200c00 */
[C---:B------:R-:W-:Y:S01]  /*1610*/  FFMA.FTZ R17, R11.reuse, R6, R38 ;  /* 0x000000060b117223 */ /* 0x040fe20000010026 */
[----:B------:R-:W-:-:S03]  /*1620*/  FFMA.FTZ R33, R11, R0, R33 ;  /* 0x000000000b217223 */ /* 0x000fc60000010021 */
[----:B------:R-:W-:Y:S01]  /*1630*/  FFMA.FTZ R7, R8, R7, R17 ;  /* 0x0000000708077223 */ /* 0x000fe20000010011 */
[----:B------:R-:W-:Y:S02]  /*1640*/  HADD2.F32 R11, -RZ, R30.H0_H0 ;  /* 0x2000001eff0b7230 */ /* 0x000fe40000004100 */
[----:B------:R-:W2:Y:S01]  /*1650*/  I2F.F16 R20, R28 ;  /* 0x0000001c00147306 */ /* 0x000ea20000200c00 */
[----:B-1----:R-:W-:-:S05]  /*1660*/  HADD2.F32 R10, -RZ, R10.H0_H0 ;  /* 0x2000000aff0a7230 */ /* 0x002fca0000004100 */
[----:B------:R-:W-:Y:S01]  /*1670*/  FFMA.FTZ R43, R10, R8, R43 ;  /* 0x000000080a2b7223 */ /* 0x000fe2000001002b */
[----:B0-----:R-:W-:Y:S01]  /*1680*/  HADD2.F32 R5, -RZ, R5.H0_H0 ;  /* 0x20000005ff057230 */ /* 0x001fe20000004100 */
[----:B------:R-:W0:Y:S04]  /*1690*/  I2F.F16 R12, R12 ;  /* 0x0000000c000c7306 */ /* 0x000e280000200c00 */
        /* <DEDUP_REMOVED lines=29> */
.L_x_4331:
[----:B------:R0:W5:Y:S04]  /*1870*/  LDG.E.128.CONSTANT R8, desc[UR6][R36.64] ;  /* 0x0000000624087981 */ /* 0x000168000c1e9d00 */
[----:B------:R0:W5:Y:S04]  /*1880*/  LDG.E.128.CONSTANT R4, desc[UR6][R22.64] ;  /* 0x0000000616047981 */ /* 0x000168000c1e9d00 */
[----:B------:R-:W5:Y:S04]  /*1890*/  LDG.E.128.CONSTANT R16, desc[UR6][R18.64] ;  /* 0x0000000612107981 */ /* 0x000f68000c1e9d00 */
[----:B------:R-:W5:Y:S01]  /*18a0*/  LDG.E.128.CONSTANT R12, desc[UR6][R14.64] ;  /* 0x000000060e0c7981 */ /* 0x000f62000c1e9d00 */
[----:B------:R-:W-:Y:S05]  /*18b0*/  @P1 BRA `(.L_x_4332) ;  /* 0x0000000c00081947 */ /* 0x000fea0003800000 */
[----:B------:R-:W1:Y:S01]  /*18c0*/  LDS.64 R38, [UR5+0x10] ;  /* 0x00001005ff267984 */ /* 0x000e620008000a00 */
[----:B-----5:R-:W-:Y:S02]  /*18d0*/  LOP3.LUT R20, R17, 0xff, RZ, 0xc0, !PT ;  /* 0x000000ff11147812 */ /* 0x020fe400078ec0ff */
[----:B------:R-:W-:Y:S02]  /*18e0*/  LOP3.LUT R46, R19, 0xff, RZ, 0xc0, !PT ;  /* 0x000000ff132e7812 */ /* 0x000fe400078ec0ff */
[----:B0-----:R-:W-:Y:S01]  /*18f0*/  SHF.R.U32.HI R37, RZ, 0x8, R17 ;  /* 0x00000008ff257819 */ /* 0x001fe20000011611 */
[----:B------:R-:W-:Y:S01]  /*1900*/  VIADD R20, R20, 0xffffff80 ;  /* 0xffffff8014147836 */ /* 0x000fe20000000000 */
[----:B------:R-:W-:Y:S01]  /*1910*/  LOP3.LUT R33, R16, 0xff, RZ, 0xc0, !PT ;  /* 0x000000ff10217812 */ /* 0x000fe200078ec0ff */
[----:B------:R-:W-:Y:S01]  /*1920*/  VIADD R51, R46, 0xffffff80 ;  /* 0xffffff802e337836 */ /* 0x000fe20000000000 */
[----:B------:R-:W-:Y:S02]  /*1930*/  LOP3.LUT R47, R37, 0xff, RZ, 0xc0, !PT ;  /* 0x000000ff252f7812 */ /* 0x000fe400078ec0ff */
[----:B------:R-:W-:Y:S01]  /*1940*/  SHF.R.U32.HI R46, RZ, 0x8, R16 ;  /* 0x00000008ff2e7819 */ /* 0x000fe20000011610 */
[----:B------:R-:W0:Y:S01]  /*1950*/  I2F.F16 R20, R20 ;  /* 0x0000001400147306 */ /* 0x000e220000200c00 */
[----:B------:R-:W-:Y:S01]  /*1960*/  IADD3 R50, PT, PT, R47, -0x80, RZ ;  /* 0xffffff802f327810 */ /* 0x000fe20007ffe0ff */
[----:B------:R-:W-:Y:S01]  /*1970*/  VIADD R33, R33, 0xffffff80 ;  /* 0xffffff8021217836 */ /* 0x000fe20000000000 */
[----:B------:R-:W-:-:S02]  /*1980*/  LOP3.LUT R47, R46, 0xff, RZ, 0xc0, !PT ;  /* 0x000000ff2e2f7812 */ /* 0x000fc400078ec0ff */
[----:B------:R-:W-:Y:S02]  /*1990*/  LOP3.LUT R35, R12, 0xff, RZ, 0xc0, !PT ;  /* 0x000000ff0c237812 */ /* 0x000fe400078ec0ff */
[----:B------:R-:W-:Y:S01]  /*19a0*/  SHF.R.U32.HI R49, RZ, 0x8, R18 ;  /* 0x00000008ff317819 */ /* 0x000fe20000011612 */
[----:B------:R-:W2:Y:S01]  /*19b0*/  I2F.F16 R46, R50 ;  /* 0x00000032002e7306 */ /* 0x000ea20000200c00 */
[----:B------:R-:W-:Y:S01]  /*19c0*/  VIADD R48, R47, 0xffffff80 ;  /* 0xffffff802f307836 */ /* 0x000fe20000000000 */
[----:B------:R-:W-:Y:S02]  /*19d0*/  IADD3 R41, PT, PT, R35, -0x80, RZ ;  /* 0xffffff8023297810 */ /* 0x000fe40007ffe0ff */
[----:B------:R-:W-:Y:S02]  /*19e0*/  LOP3.LUT R35, R18, 0xff, RZ, 0xc0, !PT ;  /* 0x000000ff12237812 */ /* 0x000fe400078ec0ff */
[----:B------:R-:W-:Y:S01]  /*19f0*/  LOP3.LUT R49, R49, 0xff, RZ, 0xc0, !PT ;  /* 0x000000ff31317812 */ /* 0x000fe200078ec0ff */
[----:B0-----:R-:W-:Y:S01]  /*1a00*/  HADD2.F32 R47, -RZ, R20.H0_H0 ;  /* 0x20000014ff2f7230 */ /* 0x001fe20000004100 */
[----:B------:R-:W0:Y:S01]  /*1a10*/  I2F.F16 R33, R33 ;  /* 0x0000002100217306 */ /* 0x000e220000200c00 */
[----:B------:R-:W-:Y:S01]  /*1a20*/  VIADD R35, R35, 0xffffff80 ;  /* 0xffffff8023237836 */ /* 0x000fe20000000000 */
[----:B------:R-:W-:Y:S01]  /*1a30*/  LEA.HI R45, R17, 0xffffff80, RZ, 0x8 ;  /* 0xffffff80112d7811 */ /* 0x000fe200078f40ff */
[----:B------:R-:W-:Y:S01]  /*1a40*/  VIADD R49, R49, 0xffffff80 ;  /* 0xffffff8031317836 */ /* 0x000fe20000000000 */
[----:B------:R-:W-:-:S02]  /*1a50*/  SHF.R.U32.HI R17, RZ, 0x10, R17 ;  /* 0x00000010ff117819 */ /* 0x000fc40000011611 */
[----:B------:R-:W-:Y:S01]  /*1a60*/  LEA.HI R44, R16, 0xffffff80, RZ, 0x8 ;  /* 0xffffff80102c7811 */ /* 0x000fe200078f40ff */
[----:B--2---:R-:W-:Y:S01]  /*1a70*/  HADD2.F32 R46, -RZ, R46.H0_H0 ;  /* 0x2000002eff2e7230 */ /* 0x004fe20000004100 */
[----:B------:R2:W3:Y:S01]  /*1a80*/  I2F.F16 R37, R51 ;  /* 0x0000003300257306 */ /* 0x0004e20000200c00 */
[----:B------:R-:W-:Y:S02]  /*1a90*/  LOP3.LUT R17, R17, 0xff, RZ, 0xc0, !PT ;  /* 0x000000ff11117812 */ /* 0x000fe400078ec0ff */
[----:B------:R-:W-:Y:S01]  /*1aa0*/  SHF.R.U32.HI R16, RZ, 0x10, R16 ;  /* 0x00000010ff107819 */ /* 0x000fe20000011610 */
[--C-:B-1----:R-:W-:Y:S01]  /*1ab0*/  HADD2.F32 R20, -RZ, R38.reuse.H0_H0 ;  /* 0x20000026ff147230 */ /* 0x102fe20000004100 */
[----:B------:R-:W-:Y:S01]  /*1ac0*/  LEA.HI R40, R18, 0xffffff80, RZ, 0x8 ;  /* 0xffffff8012287811 */ /* 0x000fe200078f40ff */
[----:B------:R-:W-:Y:S01]  /*1ad0*/  HADD2.F32 R50, -RZ, R38.H1_H1 ;  /* 0x30000026ff327230 */ /* 0x000fe20000004100 */
[----:B------:R-:W-:Y:S01]  /*1ae0*/  SHF.R.U32.HI R18, RZ, 0x10, R18 ;  /* 0x00000010ff127819 */ /* 0x000fe20000011612 */
[----:B------:R-:W1:Y:S01]  /*1af0*/  I2F.F16 R48, R48 ;  /* 0x0000003000307306 */ /* 0x000e620000200c00 */
[----:B--2---:R-:W-:Y:S01]  /*1b00*/  FFMA.FTZ R51, R20, R47, RZ ;  /* 0x0000002f14337223 */ /* 0x004fe200000100ff */
[----:B0-----:R-:W-:Y:S01]  /*1b10*/  HADD2.F32 R33, -RZ, R33.H0_H0 ;  /* 0x20000021ff217230 */ /* 0x001fe20000004100 */
[----:B------:R-:W-:-:S02]  /*1b20*/  LEA.HI R36, R19, 0xffffff80, RZ, 0x8 ;  /* 0xffffff8013247811 */ /* 0x000fc400078f40ff */
[----:B------:R-:W-:Y:S01]  /*1b30*/  FFMA.FTZ R46, R50, R46, R51 ;  /* 0x0000002e322e7223 */ /* 0x000fe20000010033 */
[----:B------:R-:W-:Y:S01]  /*1b40*/  SHF.R.U32.HI R51, RZ, 0x8, R19 ;  /* 0x00000008ff337819 */ /* 0x000fe20000011613 */
[----:B---3--:R-:W-:Y:S02]  /*1b50*/  HADD2.F32 R37, -RZ, R37.H0_H0 ;  /* 0x20000025ff257230 */ /* 0x008fe40000004100 */
[----:B------:R-:W-:Y:S01]  /*1b60*/  FFMA.FTZ R33, R33, R20, RZ ;  /* 0x0000001421217223 */ /* 0x000fe200000100ff */
[----:B------:R-:W0:Y:S01]  /*1b70*/  I2F.F16 R35, R35 ;  /* 0x0000002300237306 */ /* 0x000e220000200c00 */
[----:B------:R-:W-:Y:S01]  /*1b80*/  LOP3.LUT R51, R51, 0xff, RZ, 0xc0, !PT ;  /* 0x000000ff33337812 */ /* 0x000fe200078ec0ff */
[----:B------:R-:W-:Y:S01]  /*1b90*/  FFMA.FTZ R47, R20, R37, RZ ;  /* 0x00000025142f7223 */ /* 0x000fe200000100ff */
[----:B------:R-:W-:Y:S01]  /*1ba0*/  LOP3.LUT R18, R18, 0xff, RZ, 0xc0, !PT ;  /* 0x000000ff12127812 */ /* 0x000fe200078ec0ff */
[----:B-1----:R-:W-:Y:S01]  /*1bb0*/  HADD2.F32 R52, -RZ, R48.H0_H0 ;  /* 0x20000030ff347230 */ /* 0x002fe20000004100 */
[----:B------:R-:W-:-:S03]  /*1bc0*/  LOP3.LUT R48, R14, 0xff, RZ, 0xc0, !PT ;  /* 0x000000ff0e307812 */ /* 0x000fc600078ec0ff */
[----:B------:R1:W2:Y:S01]  /*1bd0*/  I2F.F16 R38, R49 ;  /* 0x0000003100267306 */ /* 0x0002a20000200c00 */
[----:B------:R-:W-:Y:S01]  /*1be0*/  SHF.R.U32.HI R19, RZ, 0x10, R19 ;  /* 0x00000010ff137819 */ /* 0x000fe20000011613 */
[----:B------:R-:W-:Y:S01]  /*1bf0*/  FFMA.FTZ R37, R52, R50, R33 ;  /* 0x0000003234257223 */ /* 0x000fe20000010021 */
[----:B------:R-:W-:Y:S01]  /*1c00*/  VIADD R33, R48, 0xffffff80 ;  /* 0xffffff8030217836 */ /* 0x000fe20000000000 */
[----:B------:R-:W-:Y:S01]  /*1c10*/  IADD3 R18, PT, PT, R18, -0x80, RZ ;  /* 0xffffff8012127810 */ /* 0x000fe20007ffe0ff */
[----:B------:R-:W-:Y:S01]  /*1c20*/  VIADD R48, R51, 0xffffff80 ;  /* 0xffffff8033307836 */ /* 0x000fe20000000000 */
[----:B------:R-:W-:Y:S01]  /*1c30*/  LOP3.LUT R19, R19, 0xff, RZ, 0xc0, !PT ;  /* 0x000000ff13137812 */ /* 0x000fe200078ec0ff */
[----:B0-----:R-:W-:Y:S01]  /*1c40*/  HADD2.F32 R35, -RZ, R35.H0_H0 ;  /* 0x20000023ff237230 */ /* 0x001fe20000004100 */
[----:B------:R-:W-:Y:S01]  /*1c50*/  LEA.HI R43, R12, 0xffffff80, RZ, 0x8 ;  /* 0xffffff800c2b7811 */ /* 0x000fe200078f40ff */
[----:B-1----:R-:W-:Y:S01]  /*1c60*/  VIADD R49, R17, 0xffffff80 ;  /* 0xffffff8011317836 */ /* 0x002fe20000000000 */
[----:B------:R-:W-:Y:S01]  /*1c70*/  LOP3.LUT R17, R16, 0xff, RZ, 0xc0, !PT ;  /* 0x000000ff10117812 */ /* 0x000fe200078ec0ff */
[----:B------:R-:W0:Y:S01]  /*1c80*/  I2F.F16 R48, R48 ;  /* 0x0000003000307306 */ /* 0x000e220000200c00 */
[----:B------:R-:W-:Y:S01]  /*1c90*/  FFMA.FTZ R35, R20, R35, RZ ;  /* 0x0000002314237223 */ /* 0x000fe200000100ff */
[C---:B------:R-:W-:Y:S01]  /*1ca0*/  LOP3.LUT R20, R13.reuse, 0xff, RZ, 0xc0, !PT ;  /* 0x000000ff0d147812 */ /* 0x040fe200078ec0ff */
[----:B--2---:R-:W-:Y:S01]  /*1cb0*/  HADD2.F32 R38, -RZ, R38.H0_H0 ;  /* 0x20000026ff267230 */ /* 0x004fe20000004100 */
[----:B------:R-:W-:Y:S01]  /*1cc0*/  LEA.HI R42, R13, 0xffffff80, RZ, 0x8 ;  /* 0xffffff800d2a7811 */ /* 0x000fe200078f40ff */
[----:B------:R-:W-:Y:S01]  /*1cd0*/  VIADD R17, R17, 0xffffff80 ;  /* 0xffffff8011117836 */ /* 0x000fe20000000000 */
[----:B------:R-:W-:-:S02]  /*1ce0*/  IADD3 R20, PT, PT, R20, -0x80, RZ ;  /* 0xffffff8014147810 */ /* 0x000fc40007ffe0ff */
[----:B------:R-:W1:Y:S01]  /*1cf0*/  I2F.F16 R16, R49 ;  /* 0x0000003100107306 */ /* 0x000e620000200c00 */
[----:B------:R-:W-:Y:S01]  /*1d00*/  FFMA.FTZ R38, R50, R38, R35 ;  /* 0x0000002632267223 */ /* 0x000fe20000010023 */
[----:B------:R-:W-:-:S04]  /*1d10*/  LOP3.LUT R35, R15, 0xff, RZ, 0xc0, !PT ;  /* 0x000000ff0f237812 */ /* 0x000fc800078ec0ff */
[----:B------:R-:W-:Y:S01]  /*1d20*/  IADD3 R35, PT, PT, R35, -0x80, RZ ;  /* 0xffffff8023237810 */ /* 0x000fe20007ffe0ff */
[----:B0-----:R-:W-:Y:S01]  /*1d30*/  HADD2.F32 R51, -RZ, R48.H0_H0 ;  /* 0x20000030ff337230 */ /* 0x001fe20000004100 */
[----:B------:R-:W0:Y:S01]  /*1d40*/  I2F.F16 R17, R17 ;  /* 0x0000001100117306 */ /* 0x000e220000200c00 */
[----:B------:R-:W-:-:S03]  /*1d50*/  SHF.R.U32.HI R48, RZ, 0x8, R12 ;  /* 0x00000008ff307819 */ /* 0x000fc6000001160c */
[----:B------:R-:W-:Y:S01]  /*1d60*/  FFMA.FTZ R47, R50, R51, R47 ;  /* 0x00000033322f7223 */ /* 0x000fe2000001002f */
[----:B------:R-:W-:Y:S02]  /*1d70*/  VIADD R50, R19, 0xffffff80 ;  /* 0xffffff8013327836 */ /* 0x000fe40000000000 */
[----:B-1----:R-:W-:Y:S01]  /*1d80*/  HADD2.F32 R49, -RZ, R16.H0_H0 ;  /* 0x20000010ff317230 */ /* 0x002fe20000004100 */
[----:B------:R-:W1:Y:S01]  /*1d90*/  I2F.F16 R18, R18 ;  /* 0x0000001200127306 */ /* 0x000e620000200c00 */
[--C-:B------:R-:W-:Y:S01]  /*1da0*/  HADD2.F32 R19, -RZ, R39.reuse.H0_H0 ;  /* 0x20000027ff137230 */ /* 0x100fe20000004100 */
[----:B------:R-:W-:Y:S01]  /*1db0*/  LOP3.LUT R16, R48, 0xff, RZ, 0xc0, !PT ;  /* 0x000000ff30107812 */ /* 0x000fe200078ec0ff */
[----:B------:R-:W-:-:S03]  /*1dc0*/  HADD2.F32 R39, -RZ, R39.H1_H1 ;  /* 0x30000027ff277230 */ /* 0x000fc60000004100 */
[----:B------:R-:W-:Y:S01]  /*1dd0*/  FFMA.FTZ R46, R19, R49, R46 ;  /* 0x00000031132e7223 */ /* 0x000fe2000001002e */
[----:B------:R-:W-:Y:S01]  /*1de0*/  SHF.R.U32.HI R49, RZ, 0x10, R12 ;  /* 0x00000010ff317819 */ /* 0x000fe2000001160c */
[----:B------:R-:W-:Y:S01]  /*1df0*/  VIADD R12, R16, 0xffffff80 ;  /* 0xffffff80100c7836 */ /* 0x000fe20000000000 */
[----:B------:R-:W2:Y:S01]  /*1e00*/  I2F.F16 R48, R50 ;  /* 0x0000003200307306 */ /* 0x000ea20000200c00 */
[----:B0-----:R-:W-:Y:S01]  /*1e10*/  HADD2.F32 R16, -RZ, R17.H0_H0 ;  /* 0x20000011ff107230 */ /* 0x001fe20000004100 */
[----:B------:R-:W-:-:S04]  /*1e20*/  LOP3.LUT R49, R49, 0xff, RZ, 0xc0, !PT ;  /* 0x000000ff31317812 */ /* 0x000fc800078ec0ff */
[----:B------:R-:W-:Y:S01]  /*1e30*/  FFMA.FTZ R37, R16, R19, R37 ;  /* 0x0000001310257223 */ /* 0x000fe20000010025 */
[----:B-1----:R-:W-:Y:S01]  /*1e40*/  HADD2.F32 R17, -RZ, R18.H0_H0 ;  /* 0x20000012ff117230 */ /* 0x002fe20000004100 */
[--C-:B------:R-:W-:Y:S01]  /*1e50*/  SHF.R.U32.HI R16, RZ, 0x8, R13.reuse ;  /* 0x00000008ff107819 */ /* 0x100fe2000001160d */
[----:B------:R-:W0:Y:S01]  /*1e60*/  I2F.F16 R45, R45 ;  /* 0x0000002d002d7306 */ /* 0x000e220000200c00 */
[----:B------:R-:W-:Y:S02]  /*1e70*/  IADD3 R18, PT, PT, R49, -0x80, RZ ;  /* 0xffffff8031127810 */ /* 0x000fe40007ffe0ff */
[----:B------:R-:W-:Y:S01]  /*1e80*/  FFMA.FTZ R38, R19, R17, R38 ;  /* 0x0000001113267223 */ /* 0x000fe20000010026 */
[----:B------:R-:W-:Y:S02]  /*1e90*/  LOP3.LUT R49, R16, 0xff, RZ, 0xc0, !PT ;  /* 0x000000ff10317812 */ /* 0x000fe400078ec0ff */
[----:B------:R-:W1:Y:S01]  /*1ea0*/  LDS.64 R16, [UR5+0x18] ;  /* 0x00001805ff107984 */ /* 0x000e620008000a00 */
[----:B--2---:R-:W-:Y:S01]  /*1eb0*/  HADD2.F32 R50, -RZ, R48.H0_H0 ;  /* 0x20000030ff327230 */ /* 0x004fe20000004100 */
[----:B------:R-:W2:Y:S01]  /*1ec0*/  I2F.F16 R44, R44 ;  /* 0x0000002c002c7306 */ /* 0x000ea20000200c00 */
[----:B------:R-:W-:Y:S01]  /*1ed0*/  SHF.R.U32.HI R48, RZ, 0x10, R13 ;  /* 0x00000010ff307819 */ /* 0x000fe2000001160d */
[----:B------:R-:W-:-:S02]  /*1ee0*/  VIADD R49, R49, 0xffffff80 ;  /* 0xffffff8031317836 */ /* 0x000fc40000000000 */
[----:B------:R-:W-:Y:S01]  /*1ef0*/  FFMA.FTZ R13, R19, R50, R47 ;  /* 0x00000032130d7223 */ /* 0x000fe2000001002f */
[----:B------:R-:W-:Y:S01]  /*1f00*/  LOP3.LUT R48, R48, 0xff, RZ, 0xc0, !PT ;  /* 0x000000ff30307812 */ /* 0x000fe200078ec0ff */
[----:B0-----:R-:W-:Y:S02]  /*1f10*/  HADD2.F32 R50, -RZ, R45.H0_H0 ;  /* 0x2000002dff327230 */ /* 0x001fe40000004100 */
[----:B------:R-:W0:Y:S01]  /*1f20*/  I2F.F16 R36, R36 ;  /* 0x0000002400247306 */ /* 0x000e220000200c00 */
[--C-:B------:R-:W-:Y:S01]  /*1f30*/  SHF.R.U32.HI R47, RZ, 0x8, R14.reuse ;  /* 0x00000008ff2f7819 */ /* 0x100fe2000001160e */
[----:B------:R-:W-:Y:S01]  /*1f40*/  VIADD R45, R48, 0xffffff80 ;  /* 0xffffff80302d7836 */ /* 0x000fe20000000000 */
[----:B------:R-:W-:Y:S01]  /*1f50*/  SHF.R.U32.HI R48, RZ, 0x10, R14 ;  /* 0x00000010ff307819 */ /* 0x000fe2000001160e */
[----:B------:R-:W-:Y:S01]  /*1f60*/  FFMA.FTZ R46, R39, R50, R46 ;  /* 0x00000032272e7223 */ /* 0x000fe2000001002e */
[----:B------:R-:W-:Y:S01]  /*1f70*/  LOP3.LUT R47, R47, 0xff, RZ, 0xc0, !PT ;  /* 0x000000ff2f2f7812 */ /* 0x000fe200078ec0ff */
[----:B--2---:R-:W-:-:S02]  /*1f80*/  HADD2.F32 R50, -RZ, R44.H0_H0 ;  /* 0x2000002cff327230 */ /* 0x004fc40000004100 */
[----:B------:R-:W2:Y:S01]  /*1f90*/  I2F.F16 R40, R40 ;  /* 0x0000002800287306 */ /* 0x000ea20000200c00 */
[----:B------:R-:W-:Y:S02]  /*1fa0*/  LOP3.LUT R48, R48, 0xff, RZ, 0xc0, !PT ;  /* 0x000000ff30307812 */ /* 0x000fe400078ec0ff */
[----:B------:R-:W-:Y:S01]  /*1fb0*/  IADD3 R47, PT, PT, R47, -0x80, RZ ;  /* 0xffffff802f2f7810 */ /* 0x000fe20007ffe0ff */
[----:B------:R-:W-:Y:S01]  /*1fc0*/  FFMA.FTZ R37, R50, R39, R37 ;  /* 0x0000002732257223 */ /* 0x000fe20000010025 */
[----:B------:R-:W-:Y:S01]  /*1fd0*/  SHF.R.U32.HI R50, RZ, 0x10, R15 ;  /* 0x00000010ff327819 */ /* 0x000fe2000001160f */
[----:B------:R-:W-:Y:S01]  /*1fe0*/  VIADD R48, R48, 0xffffff80 ;  /* 0xffffff8030307836 */ /* 0x000fe20000000000 */
[----:B------:R-:W-:Y:S01]  /*1ff0*/  LEA.HI R14, R14, 0xffffff80, RZ, 0x8 ;  /* 0xffffff800e0e7811 */ /* 0x000fe200078f40ff */
[----:B------:R3:W-:Y:S01]  /*2000*/  I2F.F16 R19, R49 ;  /* 0x0000003100137306 */ /* 0x0007e20000200c00 */
[----:B0-----:R-:W-:Y:S01]  /*2010*/  HADD2.F32 R52, -RZ, R36.H0_H0 ;  /* 0x20000024ff347230 */ /* 0x001fe20000004100 */
[----:B------:R-:W-:-:S04]  /*2020*/  LOP3.LUT R50, R50, 0xff, RZ, 0xc0, !PT ;  /* 0x000000ff32327812 */ /* 0x000fc800078ec0ff */
[C---:B------:R-:W-:Y:S01]  /*2030*/  FFMA.FTZ R13, R39.reuse, R52, R13 ;  /* 0x00000034270d7223 */ /* 0x040fe2000001000d */
[----:B--2---:R-:W-:Y:S01]  /*2040*/  HADD2.F32 R40, -RZ, R40.H0_H0 ;  /* 0x20000028ff287230 */ /* 0x004fe20000004100 */
[----:B------:R-:W-:Y:S01]  /*2050*/  I2F.F16 R41, R41 ;  /* 0x0000002900297306 */ /* 0x000fe20000200c00 */
[----:B---3--:R-:W-:Y:S02]  /*2060*/  SHF.R.U32.HI R49, RZ, 0x8, R15 ;  /* 0x00000008ff317819 */ /* 0x008fe4000001160f */
[----:B------:R-:W-:Y:S01]  /*2070*/  IADD3 R50, PT, PT, R50, -0x80, RZ ;  /* 0xffffff8032327810 */ /* 0x000fe20007ffe0ff */
[----:B------:R-:W-:Y:S01]  /*2080*/  FFMA.FTZ R40, R39, R40, R38 ;  /* 0x0000002827287223 */ /* 0x000fe20000010026 */
[----:B------:R-:W-:Y:S01]  /*2090*/  LOP3.LUT R49, R49, 0xff, RZ, 0xc0, !PT ;  /* 0x000000ff31317812 */ /* 0x000fe200078ec0ff */
[--C-:B-1----:R-:W-:Y:S01]  /*20a0*/  HADD2.F32 R39, -RZ, R16.reuse.H0_H0 ;  /* 0x20000010ff277230 */ /* 0x102fe20000004100 */
[----:B------:R-:W-:Y:S01]  /*20b0*/  LEA.HI R15, R15, 0xffffff80, RZ, 0x8 ;  /* 0xffffff800f0f7811 */ /* 0x000fe200078f40ff */
[----:B------:R-:W-:Y:S01]  /*20c0*/  I2F.F16 R20, R20 ;  /* 0x0000001400147306 */ /* 0x000fe20000200c00 */
[----:B------:R-:W-:-:S02]  /*20d0*/  HADD2.F32 R16, -RZ, R16.H1_H1 ;  /* 0x30000010ff107230 */ /* 0x000fc40000004100 */
[----:B------:R-:W-:-:S05]  /*20e0*/  VIADD R36, R49, 0xffffff80 ;  /* 0xffffff8031247836 */ /* 0x000fca0000000000 */
[----:B------:R-:W-:Y:S08]  /*20f0*/  I2F.F16 R33, R33 ;  /* 0x0000002100217306 */ /* 0x000ff00000200c00 */
[----:B------:R-:W-:Y:S08]  /*2100*/  I2F.F16 R35, R35 ;  /* 0x0000002300237306 */ /* 0x000ff00000200c00 */
[----:B------:R-:W0:Y:S08]  /*2110*/  I2F.F16 R12, R12 ;  /* 0x0000000c000c7306 */ /* 0x000e300000200c00 */
[----:B------:R-:W-:Y:S01]  /*2120*/  I2F.F16 R18, R18 ;  /* 0x0000001200127306 */ /* 0x000fe20000200c00 */
[----:B0-----:R-:W-:-:S07]  /*2130*/  HADD2.F32 R12, -RZ, R12.H0_H0 ;  /* 0x2000000cff0c7230 */ /* 0x001fce0000004100 */
[----:B------:R0:W1:Y:S08]  /*2140*/  I2F.F16 R44, R47 ;  /* 0x0000002f002c7306 */ /* 0x0000700000200c00 */
[----:B------:R-:W-:Y:S01]  /*2150*/  I2F.F16 R36, R36 ;  /* 0x0000002400247306 */ /* 0x000fe20000200c00 */
[----:B0-----:R-:W-:-:S05]  /*2160*/  HADD2.F32 R47, -RZ, R20.H0_H0 ;  /* 0x20000014ff2f7230 */ /* 0x001fca0000004100 */
[----:B------:R-:W-:Y:S01]  /*2170*/  FFMA.FTZ R47, R39, R47, R46 ;  /* 0x0000002f272f7223 */ /* 0x000fe2000001002e */
[----:B------:R-:W-:Y:S01]  /*2180*/  HADD2.F32 R46, -RZ, R35.H0_H0 ;  /* 0x20000023ff2e7230 */ /* 0x000fe20000004100 */
[----:B------:R0:W2:Y:S01]  /*2190*/  I2F.F16 R38, R48 ;  /* 0x0000003000267306 */ /* 0x0000a20000200c00 */
[----:B-1----:R-:W-:-:S03]  /*21a0*/  HADD2.F32 R44, -RZ, R44.H0_H0 ;  /* 0x2000002cff2c7230 */ /* 0x002fc60000004100 */
[----:B------:R-:W-:Y:S01]  /*21b0*/  FFMA.FTZ R46, R39, R46, R13 ;  /* 0x0000002e272e7223 */ /* 0x000fe2000001000d */
[----:B------:R-:W-:-:S03]  /*21c0*/  HADD2.F32 R13, -RZ, R18.H0_H0 ;  /* 0x20000012ff0d7230 */ /* 0x000fc60000004100 */
[----:B------:R-:W1:Y:S01]  /*21d0*/  I2F.F16 R45, R45 ;  /* 0x0000002d002d7306 */ /* 0x000e620000200c00 */
[----:B0-----:R-:W-:Y:S02]  /*21e0*/  HADD2.F32 R48, -RZ, R41.H0_H0 ;  /* 0x20000029ff307230 */ /* 0x001fe40000004100 */
[--C-:B------:R-:W-:Y:S02]  /*21f0*/  HADD2.F32 R41, -RZ, R17.reuse.H0_H0 ;  /* 0x20000011ff297230 */ /* 0x100fe40000004100 */
[----:B------:R-:W-:Y:S02]  /*2200*/  HADD2.F32 R17, -RZ, R17.H1_H1 ;  /* 0x30000011ff117230 */ /* 0x000fe40000004100 */
[----:B------:R-:W-:Y:S01]  /*2210*/  FFMA.FTZ R37, R48, R39, R37 ;  /* 0x0000002730257223 */ /* 0x000fe20000010025 */
[----:B------:R-:W-:Y:S01]  /*2220*/  HADD2.F32 R48, -RZ, R33.H0_H0 ;  /* 0x20000021ff307230 */ /* 0x000fe20000004100 */
[----:B------:R-:W0:Y:S01]  /*2230*/  I2F.F16 R43, R43 ;  /* 0x0000002b002b7306 */ /* 0x000e220000200c00 */
[----:B------:R-:W-:-:S02]  /*2240*/  HADD2.F32 R33, -RZ, R19.H0_H0 ;  /* 0x20000013ff217230 */ /* 0x000fc40000004100 */
[----:B------:R-:W-:Y:S01]  /*2250*/  FFMA.FTZ R12, R12, R16, R37 ;  /* 0x000000100c0c7223 */ /* 0x000fe20000010025 */
[----:B--2---:R-:W-:Y:S02]  /*2260*/  HADD2.F32 R38, -RZ, R38.H0_H0 ;  /* 0x20000026ff267230 */ /* 0x004fe40000004100 */
[----:B------:R-:W-:Y:S01]  /*2270*/  FFMA.FTZ R19, R39, R48, R40 ;  /* 0x0000003027137223 */ /* 0x000fe20000010028 */
[C---:B------:R-:W-:Y:S01]  /*2280*/  FFMA.FTZ R40, R16.reuse, R33, R47 ;  /* 0x0000002110287223 */ /* 0x040fe2000001002f */
[----:B------:R-:W-:Y:S01]  /*2290*/  HADD2.F32 R33, -RZ, R36.H0_H0 ;  /* 0x20000024ff217230 */ /* 0x000fe20000004100 */
[----:B------:R-:W2:Y:S01]  /*22a0*/  I2F.F16 R20, R50 ;  /* 0x0000003200147306 */ /* 0x000ea20000200c00 */
[----:B-1----:R-:W-:Y:S02]  /*22b0*/  HADD2.F32 R45, -RZ, R45.H0_H0 ;  /* 0x2000002dff2d7230 */ /* 0x002fe40000004100 */
[C---:B------:R-:W-:Y:S01]  /*22c0*/  FFMA.FTZ R44, R16.reuse, R44, R19 ;  /* 0x0000002c102c7223 */ /* 0x040fe20000010013 */
[----:B------:R-:W-:Y:S01]  /*22d0*/  FFMA.FTZ R13, R13, R41, R12 ;  /* 0x000000290d0d7223 */ /* 0x000fe2000001000c */
[----:B------:R-:W-:Y:S01]  /*22e0*/  FFMA.FTZ R46, R16, R33, R46 ;  /* 0x00000021102e7223 */ /* 0x000fe2000001002e */
[C---:B------:R-:W-:Y:S01]  /*22f0*/  FFMA.FTZ R40, R41.reuse, R45, R40 ;  /* 0x0000002d29287223 */ /* 0x040fe20000010028 */
[----:B0-----:R-:W-:Y:S01]  /*2300*/  HADD2.F32 R12, -RZ, R43.H0_H0 ;  /* 0x2000002bff0c7230 */ /* 0x001fe20000004100 */
[----:B------:R-:W0:Y:S01]  /*2310*/  I2F.F16 R42, R42 ;  /* 0x0000002a002a7306 */ /* 0x000e220000200c00 */
[----:B------:R-:W-:-:S03]  /*2320*/  FFMA.FTZ R19, R41, R38, R44 ;  /* 0x0000002629137223 */ /* 0x000fc6000001002c */
[----:B------:R-:W-:Y:S01]  /*2330*/  FFMA.FTZ R12, R12, R17, R13 ;  /* 0x000000110c0c7223 */ /* 0x000fe2000001000d */
[----:B------:R-:W-:Y:S02]  /*2340*/  HADD2.F32 R13, -RZ, R32.H0_H0 ;  /* 0x20000020ff0d7230 */ /* 0x000fe40000004100 */
[----:B--2---:R-:W-:Y:S01]  /*2350*/  HADD2.F32 R33, -RZ, R20.H0_H0 ;  /* 0x20000014ff217230 */ /* 0x004fe20000004100 */
[----:B------:R-:W1:Y:S02]  /*2360*/  I2F.F16 R14, R14 ;  /* 0x0000000e000e7306 */ /* 0x000e640000200c00 */
[----:B------:R-:W-:Y:S02]  /*2370*/  FMUL.FTZ R12, R13, R12 ;  /* 0x0000000c0d0c7220 */ /* 0x000fe40000410000 */
[----:B------:R-:W-:Y:S01]  /*2380*/  FFMA.FTZ R46, R41, R33, R46 ;  /* 0x00000021292e7223 */ /* 0x000fe2000001002e */
[----:B------:R-:W-:Y:S02]  /*2390*/  HADD2.F32 R33, -RZ, R29.H0_H0 ;  /* 0x2000001dff217230 */ /* 0x000fe40000004100 */
[----:B0-----:R-:W-:Y:S01]  /*23a0*/  HADD2.F32 R42, -RZ, R42.H0_H0 ;  /* 0x2000002aff2a7230 */ /* 0x001fe20000004100 */
[----:B------:R-:W0:Y:S01]  /*23b0*/  I2F.F16 R15, R15 ;  /* 0x0000000f000f7306 */ /* 0x000e220000200c00 */
[----:B------:R-:W-:-:S03]  /*23c0*/  F2FP.F16.F32.PACK_AB R12, RZ, R12 ;  /* 0x0000000cff0c723e */ /* 0x000fc600000000ff */
[----:B------:R-:W-:Y:S01]  /*23d0*/  FFMA.FTZ R40, R17, R42, R40 ;  /* 0x0000002a11287223 */ /* 0x000fe20000010028 */
[----:B-1----:R-:W-:-:S05]  /*23e0*/  HADD2.F32 R14, -RZ, R14.H0_H0 ;  /* 0x2000000eff0e7230 */ /* 0x002fca0000004100 */
[----:B------:R-:W-:Y:S01]  /*23f0*/  FFMA.FTZ R14, R17, R14, R19 ;  /* 0x0000000e110e7223 */ /* 0x000fe20000010013 */
[----:B------:R-:W-:Y:S02]  /*2400*/  HADD2.F32 R19, -RZ, R30.H0_H0 ;  /* 0x2000001eff137230 */ /* 0x000fe40000004100 */
[----:B0-----:R-:W-:Y:S02]  /*2410*/  HADD2.F32 R16, -RZ, R15.H0_H0 ;  /* 0x2000000fff107230 */ /* 0x001fe40000004100 */
[----:B------:R-:W-:Y:S02]  /*2420*/  HADD2.F32 R15, -RZ, R31.H0_H0 ;  /* 0x2000001fff0f7230 */ /* 0x000fe40000004100 */
        /* <DEDUP_REMOVED lines=11> */
.L_x_4332:
[----:B-----5:R1:W5:Y:S04]  /*24e0*/  LDG.E.128.CONSTANT R16, desc[UR6][R26.64] ;  /* 0x000000061a107981 */ /* 0x020368000c1e9d00 */
[----:B------:R1:W5:Y:S01]  /*24f0*/  LDG.E.128.CONSTANT R12, desc[UR6][R24.64] ;  /* 0x00000006180c7981 */ /* 0x000362000c1e9d00 */
[----:B------:R-:W-:Y:S05]  /*2500*/  @P1 BRA `(.L_x_4333) ;  /* 0x0000000c00081947 */ /* 0x000fea0003800000 */
[----:B-1---5:R-:W-:Y:S01]  /*2510*/  LOP3.LUT R24, R17, 0xff, RZ, 0xc0, !PT ;  /* 0x000000ff11187812 */ /* 0x022fe200078ec0ff */
[----:B0-----:R-:W0:Y:S01]  /*2520*/  LDS.64 R36, [UR5+0x20] ;  /* 0x00002005ff247984 */ /* 0x001e220008000a00 */
[----:B------:R-:W-:Y:S02]  /*2530*/  LOP3.LUT R25, R12, 0xff, RZ, 0xc0, !PT ;  /* 0x000000ff0c197812 */ /* 0x000fe400078ec0ff */
[----:B------:R-:W-:Y:S01]  /*2540*/  LOP3.LUT R27, R14, 0xff, RZ, 0xc0, !PT ;  /* 0x000000ff0e1b7812 */ /* 0x000fe200078ec0ff */
[----:B------:R-:W-:Y:S01]  /*2550*/  VIADD R43, R24, 0xffffff80 ;  /* 0xffffff80182b7836 */ /* 0x000fe20000000000 */
[----:B------:R-:W-:Y:S02]  /*2560*/  LOP3.LUT R24, R16, 0xff, RZ, 0xc0, !PT ;  /* 0x000000ff10187812 */ /* 0x000fe400078ec0ff */
[----:B------:R-:W-:Y:S02]  /*2570*/  IADD3 R26, PT, PT, R25, -0x80, RZ ;  /* 0xffffff80191a7810 */ /* 0x000fe40007ffe0ff */
[----:B------:R-:W-:Y:S01]  /*2580*/  LOP3.LUT R25, R13, 0xff, RZ, 0xc0, !PT ;  /* 0x000000ff0d197812 */ /* 0x000fe200078ec0ff */
[----:B------:R-:W-:Y:S01]  /*2590*/  VIADD R24, R24, 0xffffff80 ;  /* 0xffffff8018187836 */ /* 0x000fe20000000000 */
[----:B------:R-:W-:Y:S01]  /*25a0*/  IADD3 R33, PT, PT, R27, -0x80, RZ ;  /* 0xffffff801b217810 */ /* 0x000fe20007ffe0ff */
[----:B------:R-:W1:Y:S01]  /*25b0*/  I2F.F16 R43, R43 ;  /* 0x0000002b002b7306 */ /* 0x000e620000200c00 */
[----:B------:R-:W-:Y:S01]  /*25c0*/  LOP3.LUT R44, R15, 0xff, RZ, 0xc0, !PT ;  /* 0x000000ff0f2c7812 */ /* 0x000fe200078ec0ff */
[----:B------:R-:W-:Y:S01]  /*25d0*/  VIADD R38, R25, 0xffffff80 ;  /* 0xffffff8019267836 */ /* 0x000fe20000000000 */
[----:B------:R-:W-:-:S02]  /*25e0*/  LEA.HI R41, R17, 0xffffff80, RZ, 0x8 ;  /* 0xffffff8011297811 */ /* 0x000fc400078f40ff */
[----:B------:R-:W-:Y:S01]  /*25f0*/  LOP3.LUT R25, R18, 0xff, RZ, 0xc0, !PT ;  /* 0x000000ff12197812 */ /* 0x000fe200078ec0ff */
[----:B------:R-:W-:Y:S01]  /*2600*/  VIADD R47, R44, 0xffffff80 ;  /* 0xffffff802c2f7836 */ /* 0x000fe20000000000 */
[----:B------:R-:W-:Y:S01]  /*2610*/  LEA.HI R42, R16, 0xffffff80, RZ, 0x8 ;  /* 0xffffff80102a7811 */ /* 0x000fe200078f40ff */
[----:B------:R2:W-:Y:S01]  /*2620*/  I2F.F16 R48, R24 ;  /* 0x0000001800307306 */ /* 0x0005e20000200c00 */
[----:B------:R-:W-:Y:S01]  /*2630*/  SHF.R.U32.HI R51, RZ, 0x8, R18 ;  /* 0x00000008ff337819 */ /* 0x000fe20000011612 */
[----:B------:R-:W-:Y:S01]  /*2640*/  VIADD R25, R25, 0xffffff80 ;  /* 0xffffff8019197836 */ /* 0x000fe20000000000 */
[----:B------:R-:W-:Y:S02]  /*2650*/  LEA.HI R40, R18, 0xffffff80, RZ, 0x8 ;  /* 0xffffff8012287811 */ /* 0x000fe400078f40ff */
[----:B------:R-:W-:Y:S01]  /*2660*/  LOP3.LUT R51, R51, 0xff, RZ, 0xc0, !PT ;  /* 0x000000ff33337812 */ /* 0x000fe200078ec0ff */
[----:B-1----:R-:W-:Y:S02]  /*2670*/  HADD2.F32 R49, -RZ, R43.H0_H0 ;  /* 0x2000002bff317230 */ /* 0x002fe40000004100 */
[----:B------:R-:W1:Y:S01]  /*2680*/  I2F.F16 R25, R25 ;  /* 0x0000001900197306 */ /* 0x000e620000200c00 */
[----:B--2---:R-:W-:-:S02]  /*2690*/  LOP3.LUT R24, R19, 0xff, RZ, 0xc0, !PT ;  /* 0x000000ff13187812 */ /* 0x004fc400078ec0ff */
[----:B------:R-:W-:Y:S02]  /*26a0*/  SHF.R.U32.HI R18, RZ, 0x10, R18 ;  /* 0x00000010ff127819 */ /* 0x000fe40000011612 */
[----:B------:R-:W-:Y:S01]  /*26b0*/  LEA.HI R20, R19, 0xffffff80, RZ, 0x8 ;  /* 0xffffff8013147811 */ /* 0x000fe200078f40ff */
[----:B------:R-:W-:Y:S01]  /*26c0*/  VIADD R27, R24, 0xffffff80 ;  /* 0xffffff80181b7836 */ /* 0x000fe20000000000 */
[--C-:B------:R-:W-:Y:S01]  /*26d0*/  SHF.R.U32.HI R24, RZ, 0x8, R17.reuse ;  /* 0x00000008ff187819 */ /* 0x100fe20000011611 */
[----:B------:R-:W2:Y:S01]  /*26e0*/  I2F.F16 R42, R42 ;  /* 0x0000002a002a7306 */ /* 0x000ea20000200c00 */
[----:B------:R-:W-:Y:S02]  /*26f0*/  SHF.R.U32.HI R17, RZ, 0x10, R17 ;  /* 0x00000010ff117819 */ /* 0x000fe40000011611 */
[----:B------:R-:W-:Y:S02]  /*2700*/  LOP3.LUT R44, R24, 0xff, RZ, 0xc0, !PT ;  /* 0x000000ff182c7812 */ /* 0x000fe400078ec0ff */
[----:B------:R-:W-:-:S02]  /*2710*/  LOP3.LUT R18, R18, 0xff, RZ, 0xc0, !PT ;  /* 0x000000ff12127812 */ /* 0x000fc400078ec0ff */
[----:B------:R-:W-:Y:S01]  /*2720*/  IADD3 R46, PT, PT, R44, -0x80, RZ ;  /* 0xffffff802c2e7810 */ /* 0x000fe20007ffe0ff */
[----:B------:R-:W3:Y:S01]  /*2730*/  I2F.F16 R27, R27 ;  /* 0x0000001b001b7306 */ /* 0x000ee20000200c00 */
[----:B------:R-:W-:Y:S01]  /*2740*/  LOP3.LUT R44, R17, 0xff, RZ, 0xc0, !PT ;  /* 0x000000ff112c7812 */ /* 0x000fe200078ec0ff */
[----:B-1----:R-:W-:Y:S01]  /*2750*/  HADD2.F32 R25, -RZ, R25.H0_H0 ;  /* 0x20000019ff197230 */ /* 0x002fe20000004100 */
[--C-:B------:R-:W-:Y:S01]  /*2760*/  SHF.R.U32.HI R17, RZ, 0x8, R16.reuse ;  /* 0x00000008ff117819 */ /* 0x100fe20000011610 */
[----:B------:R-:W-:Y:S01]  /*2770*/  VIADD R18, R18, 0xffffff80 ;  /* 0xffffff8012127836 */ /* 0x000fe20000000000 */
[----:B------:R-:W-:Y:S01]  /*2780*/  SHF.R.U32.HI R16, RZ, 0x10, R16 ;  /* 0x00000010ff107819 */ /* 0x000fe20000011610 */
[----:B------:R-:W-:Y:S01]  /*2790*/  VIADD R44, R44, 0xffffff80 ;  /* 0xffffff802c2c7836 */ /* 0x000fe20000000000 */
[----:B------:R-:W-:Y:S01]  /*27a0*/  LOP3.LUT R17, R17, 0xff, RZ, 0xc0, !PT ;  /* 0x000000ff11117812 */ /* 0x000fe200078ec0ff */
[----:B------:R1:W-:Y:S01]  /*27b0*/  I2F.F16 R24, R47 ;  /* 0x0000002f00187306 */ /* 0x0003e20000200c00 */
[----:B------:R-:W-:Y:S01]  /*27c0*/  LOP3.LUT R16, R16, 0xff, RZ, 0xc0, !PT ;  /* 0x000000ff10107812 */ /* 0x000fe200078ec0ff */
[----:B--2---:R-:W-:Y:S01]  /*27d0*/  HADD2.F32 R42, -RZ, R42.H0_H0 ;  /* 0x2000002aff2a7230 */ /* 0x004fe20000004100 */
[----:B------:R-:W-:Y:S01]  /*27e0*/  LEA.HI R35, R13, 0xffffff80, RZ, 0x8 ;  /* 0xffffff800d237811 */ /* 0x000fe200078f40ff */
[----:B------:R-:W-:Y:S01]  /*27f0*/  VIADD R45, R17, 0xffffff80 ;  /* 0xffffff80112d7836 */ /* 0x000fe20000000000 */
[----:B------:R-:W-:-:S02]  /*2800*/  SHF.R.U32.HI R17, RZ, 0x8, R12 ;  /* 0x00000008ff117819 */ /* 0x000fc4000001160c */
[----:B------:R-:W-:Y:S01]  /*2810*/  IADD3 R50, PT, PT, R16, -0x80, RZ ;  /* 0xffffff8010327810 */ /* 0x000fe20007ffe0ff */
[--C-:B0-----:R-:W-:Y:S01]  /*2820*/  HADD2.F32 R16, -RZ, R36.reuse.H0_H0 ;  /* 0x20000024ff107230 */ /* 0x101fe20000004100 */
[----:B------:R-:W-:Y:S01]  /*2830*/  LOP3.LUT R17, R17, 0xff, RZ, 0xc0, !PT ;  /* 0x000000ff11117812 */ /* 0x000fe200078ec0ff */
[----:B---3--:R-:W-:Y:S01]  /*2840*/  HADD2.F32 R27, -RZ, R27.H0_H0 ;  /* 0x2000001bff1b7230 */ /* 0x008fe20000004100 */
[----:B------:R0:W-:Y:S01]  /*2850*/  I2F.F16 R43, R50 ;  /* 0x00000032002b7306 */ /* 0x0001e20000200c00 */
[----:B------:R-:W-:Y:S02]  /*2860*/  HADD2.F32 R36, -RZ, R36.H1_H1 ;  /* 0x30000024ff247230 */ /* 0x000fe40000004100 */
[C---:B------:R-:W-:Y:S01]  /*2870*/  FFMA.FTZ R49, R16.reuse, R49, RZ ;  /* 0x0000003110317223 */ /* 0x040fe200000100ff */
[----:B-1----:R-:W-:Y:S02]  /*2880*/  VIADD R47, R17, 0xffffff80 ;  /* 0xffffff80112f7836 */ /* 0x002fe40000000000 */
[----:B------:R-:W-:Y:S01]  /*2890*/  FFMA.FTZ R27, R16, R27, RZ ;  /* 0x0000001b101b7223 */ /* 0x000fe200000100ff */
[----:B------:R-:W-:-:S02]  /*28a0*/  HADD2.F32 R17, -RZ, R48.H0_H0 ;  /* 0x20000030ff117230 */ /* 0x000fc40000004100 */
[----:B------:R-:W-:Y:S01]  /*28b0*/  FFMA.FTZ R48, R16, R25, RZ ;  /* 0x0000001910307223 */ /* 0x000fe200000100ff */
[----:B------:R-:W-:Y:S01]  /*28c0*/  LEA.HI R39, R12, 0xffffff80, RZ, 0x8 ;  /* 0xffffff800c277811 */ /* 0x000fe200078f40ff */
[----:B------:R-:W1:Y:S01]  /*28d0*/  I2F.F16 R46, R46 ;  /* 0x0000002e002e7306 */ /* 0x000e620000200c00 */
[----:B0-----:R-:W-:Y:S02]  /*28e0*/  VIADD R50, R51, 0xffffff80 ;  /* 0xffffff8033327836 */ /* 0x001fe40000000000 */
[----:B------:R-:W-:Y:S01]  /*28f0*/  FFMA.FTZ R17, R17, R16, RZ ;  /* 0x0000001011117223 */ /* 0x000fe200000100ff */
[--C-:B------:R-:W-:Y:S02]  /*2900*/  SHF.R.U32.HI R16, RZ, 0x8, R19.reuse ;  /* 0x00000008ff107819 */ /* 0x100fe40000011613 */
[----:B------:R-:W-:Y:S02]  /*2910*/  SHF.R.U32.HI R19, RZ, 0x10, R19 ;  /* 0x00000010ff137819 */ /* 0x000fe40000011613 */
[----:B------:R-:W-:Y:S01]  /*2920*/  LOP3.LUT R16, R16, 0xff, RZ, 0xc0, !PT ;  /* 0x000000ff10107812 */ /* 0x000fe200078ec0ff */
[----:B------:R-:W-:Y:S01]  /*2930*/  I2F.F16 R50, R50 ;  /* 0x0000003200327306 */ /* 0x000fe20000200c00 */
[----:B------:R-:W-:-:S02]  /*2940*/  LOP3.LUT R19, R19, 0xff, RZ, 0xc0, !PT ;  /* 0x000000ff13137812 */ /* 0x000fc400078ec0ff */
[----:B------:R-:W-:Y:S02]  /*2950*/  IADD3 R16, PT, PT, R16, -0x80, RZ ;  /* 0xffffff8010107810 */ /* 0x000fe40007ffe0ff */
[----:B------:R-:W-:Y:S01]  /*2960*/  SHF.R.U32.HI R12, RZ, 0x10, R12 ;  /* 0x00000010ff0c7819 */ /* 0x000fe2000001160c */
[----:B------:R-:W-:Y:S02]  /*2970*/  VIADD R19, R19, 0xffffff80 ;  /* 0xffffff8013137836 */ /* 0x000fe40000000000 */
[----:B------:R-:W0:Y:S01]  /*2980*/  I2F.F16 R45, R45 ;  /* 0x0000002d002d7306 */ /* 0x000e220000200c00 */
[----:B-1----:R-:W-:Y:S01]  /*2990*/  HADD2.F32 R46, -RZ, R46.H0_H0 ;  /* 0x2000002eff2e7230 */ /* 0x002fe20000004100 */
[----:B------:R-:W-:-:S04]  /*29a0*/  LOP3.LUT R12, R12, 0xff, RZ, 0xc0, !PT ;  /* 0x000000ff0c0c7812 */ /* 0x000fc800078ec0ff */
[----:B------:R-:W-:Y:S01]  /*29b0*/  FFMA.FTZ R49, R36, R46, R49 ;  /* 0x0000002e24317223 */ /* 0x000fe20000010031 */
[----:B------:R-:W-:Y:S01]  /*29c0*/  IADD3 R12, PT, PT, R12, -0x80, RZ ;  /* 0xffffff800c0c7810 */ /* 0x000fe20007ffe0ff */
[----:B------:R-:W1:Y:S01]  /*29d0*/  I2F.F16 R16, R16 ;  /* 0x0000001000107306 */ /* 0x000e620000200c00 */
[----:B0-----:R-:W-:-:S07]  /*29e0*/  HADD2.F32 R46, -RZ, R45.H0_H0 ;  /* 0x2000002dff2e7230 */ /* 0x001fce0000004100 */
[----:B------:R-:W0:Y:S01]  /*29f0*/  I2F.F16 R44, R44 ;  /* 0x0000002c002c7306 */ /* 0x000e220000200c00 */
[----:B------:R-:W-:Y:S01]  /*2a00*/  FFMA.FTZ R45, R46, R36, R17 ;  /* 0x000000242e2d7223 */ /* 0x000fe20000010011 */
[----:B------:R-:W-:-:S06]  /*2a10*/  HADD2.F32 R46, -RZ, R37.H0_H0 ;  /* 0x20000025ff2e7230 */ /* 0x000fcc0000004100 */
[----:B------:R2:W3:Y:S08]  /*2a20*/  I2F.F16 R25, R47 ;  /* 0x0000002f00197306 */ /* 0x0004f00000200c00 */
[----:B------:R-:W4:Y:S01]  /*2a30*/  I2F.F16 R18, R18 ;  /* 0x0000001200127306 */ /* 0x000f220000200c00 */
[----:B--2---:R-:W-:Y:S02]  /*2a40*/  HADD2.F32 R47, -RZ, R50.H0_H0 ;  /* 0x20000032ff2f7230 */ /* 0x004fe40000004100 */
[----:B-1----:R-:W-:Y:S01]  /*2a50*/  HADD2.F32 R50, -RZ, R16.H0_H0 ;  /* 0x20000010ff327230 */ /* 0x002fe20000004100 */
[----:B------:R-:W-:-:S02]  /*2a60*/  SHF.R.U32.HI R16, RZ, 0x8, R13 ;  /* 0x00000008ff107819 */ /* 0x000fc4000001160d */
[C---:B------:R-:W-:Y:S01]  /*2a70*/  FFMA.FTZ R48, R36.reuse, R47, R48 ;  /* 0x0000002f24307223 */ /* 0x040fe20000010030 */
[----:B0-----:R-:W-:Y:S01]  /*2a80*/  HADD2.F32 R47, -RZ, R44.H0_H0 ;  /* 0x2000002cff2f7230 */ /* 0x001fe20000004100 */
[----:B------:R-:W0:Y:S01]  /*2a90*/  I2F.F16 R19, R19 ;  /* 0x0000001300137306 */ /* 0x000e220000200c00 */
[----:B------:R-:W-:Y:S01]  /*2aa0*/  FFMA.FTZ R27, R36, R50, R27 ;  /* 0x00000032241b7223 */ /* 0x000fe2000001001b */
[----:B------:R-:W-:Y:S01]  /*2ab0*/  LOP3.LUT R36, R16, 0xff, RZ, 0xc0, !PT ;  /* 0x000000ff10247812 */ /* 0x000fe200078ec0ff */
[----:B---3--:R-:W-:Y:S01]  /*2ac0*/  HADD2.F32 R25, -RZ, R25.H0_H0 ;  /* 0x20000019ff197230 */ /* 0x008fe20000004100 */
[----:B------:R-:W1:Y:S01]  /*2ad0*/  LDS.64 R16, [UR5+0x28] ;  /* 0x00002805ff107984 */ /* 0x000e620008000a00 */
[----:B------:R-:W-:Y:S01]  /*2ae0*/  SHF.R.U32.HI R44, RZ, 0x10, R13 ;  /* 0x00000010ff2c7819 */ /* 0x000fe2000001160d */
[----:B------:R-:W-:Y:S01]  /*2af0*/  FFMA.FTZ R49, R46, R47, R49 ;  /* 0x0000002f2e317223 */ /* 0x000fe20000010031 */
[----:B------:R-:W-:Y:S01]  /*2b00*/  VIADD R13, R36, 0xffffff80 ;  /* 0xffffff80240d7836 */ /* 0x000fe20000000000 */
[----:B------:R-:W-:Y:S01]  /*2b10*/  SHF.R.U32.HI R47, RZ, 0x8, R14 ;  /* 0x00000008ff2f7819 */ /* 0x000fe2000001160e */
[----:B------:R-:W-:Y:S01]  /*2b20*/  HADD2.F32 R36, -RZ, R43.H0_H0 ;  /* 0x2000002bff247230 */ /* 0x000fe20000004100 */
[----:B------:R-:W-:Y:S01]  /*2b30*/  LOP3.LUT R44, R44, 0xff, RZ, 0xc0, !PT ;  /* 0x000000ff2c2c7812 */ /* 0x000fe200078ec0ff */
[----:B----4-:R-:W-:Y:S01]  /*2b40*/  HADD2.F32 R51, -RZ, R18.H0_H0 ;  /* 0x20000012ff337230 */ /* 0x010fe20000004100 */
[----:B------:R-:W-:Y:S01]  /*2b50*/  LOP3.LUT R47, R47, 0xff, RZ, 0xc0, !PT ;  /* 0x000000ff2f2f7812 */ /* 0x000fe200078ec0ff */
[----:B------:R-:W2:Y:S01]  /*2b60*/  I2F.F16 R26, R26 ;  /* 0x0000001a001a7306 */ /* 0x000ea20000200c00 */
[----:B------:R-:W-:Y:S01]  /*2b70*/  FFMA.FTZ R43, R36, R46, R45 ;  /* 0x0000002e242b7223 */ /* 0x000fe2000001002d */
[----:B------:R-:W-:-:S02]  /*2b80*/  VIADD R18, R44, 0xffffff80 ;  /* 0xffffff802c127836 */ /* 0x000fc40000000000 */
[----:B------:R-:W-:Y:S01]  /*2b90*/  FFMA.FTZ R36, R46, R51, R48 ;  /* 0x000000332e247223 */ /* 0x000fe20000010030 */
[----:B0-----:R-:W-:Y:S01]  /*2ba0*/  HADD2.F32 R44, -RZ, R19.H0_H0 ;  /* 0x20000013ff2c7230 */ /* 0x001fe20000004100 */
[----:B------:R-:W-:Y:S01]  /*2bb0*/  LEA.HI R19, R14, 0xffffff80, RZ, 0x8 ;  /* 0xffffff800e137811 */ /* 0x000fe200078f40ff */
[----:B------:R-:W-:Y:S01]  /*2bc0*/  HADD2.F32 R48, -RZ, R37.H1_H1 ;  /* 0x30000025ff307230 */ /* 0x000fe20000004100 */
[----:B------:R-:W0:Y:S02]  /*2bd0*/  I2F.F16 R40, R40 ;  /* 0x0000002800287306 */ /* 0x000e240000200c00 */
[----:B------:R-:W-:Y:S01]  /*2be0*/  FFMA.FTZ R46, R46, R44, R27 ;  /* 0x0000002c2e2e7223 */ /* 0x000fe2000001001b */
[----:B------:R-:W-:Y:S01]  /*2bf0*/  SHF.R.U32.HI R44, RZ, 0x10, R14 ;  /* 0x00000010ff2c7819 */ /* 0x000fe2000001160e */
[----:B------:R-:W-:Y:S01]  /*2c00*/  FFMA.FTZ R43, R42, R48, R43 ;  /* 0x000000302a2b7223 */ /* 0x000fe2000001002b */
[----:B------:R-:W-:Y:S02]  /*2c10*/  IADD3 R14, PT, PT, R47, -0x80, RZ ;  /* 0xffffff802f0e7810 */ /* 0x000fe40007ffe0ff */
[----:B------:R-:W-:Y:S01]  /*2c20*/  SHF.R.U32.HI R47, RZ, 0x8, R15 ;  /* 0x00000008ff2f7819 */ /* 0x000fe2000001160f */
[----:B--2---:R-:W-:Y:S01]  /*2c30*/  HADD2.F32 R42, -RZ, R26.H0_H0 ;  /* 0x2000001aff2a7230 */ /* 0x004fe20000004100 */
[----:B------:R-:W-:Y:S01]  /*2c40*/  LOP3.LUT R45, R44, 0xff, RZ, 0xc0, !PT ;  /* 0x000000ff2c2d7812 */ /* 0x000fe200078ec0ff */
[----:B------:R-:W2:Y:S01]  /*2c50*/  I2F.F16 R41, R41 ;  /* 0x0000002900297306 */ /* 0x000ea20000200c00 */
[----:B------:R-:W-:-:S02]  /*2c60*/  LOP3.LUT R37, R47, 0xff, RZ, 0xc0, !PT ;  /* 0x000000ff2f257812 */ /* 0x000fc400078ec0ff */
[----:B------:R-:W-:Y:S02]  /*2c70*/  SHF.R.U32.HI R44, RZ, 0x10, R15 ;  /* 0x00000010ff2c7819 */ /* 0x000fe4000001160f */
[----:B------:R-:W-:Y:S01]  /*2c80*/  LEA.HI R27, R15, 0xffffff80, RZ, 0x8 ;  /* 0xffffff800f1b7811 */ /* 0x000fe200078f40ff */
[----:B------:R-:W-:Y:S01]  /*2c90*/  VIADD R37, R37, 0xffffff80 ;  /* 0xffffff8025257836 */ /* 0x000fe20000000000 */
[----:B------:R-:W-:Y:S01]  /*2ca0*/  LOP3.LUT R44, R44, 0xff, RZ, 0xc0, !PT ;  /* 0x000000ff2c2c7812 */ /* 0x000fe200078ec0ff */
[----:B------:R-:W3:Y:S01]  /*2cb0*/  I2F.F16 R20, R20 ;  /* 0x0000001400147306 */ /* 0x000ee20000200c00 */
[----:B------:R-:W-:Y:S02]  /*2cc0*/  VIADD R15, R45, 0xffffff80 ;  /* 0xffffff802d0f7836 */ /* 0x000fe40000000000 */
[----:B------:R-:W-:Y:S01]  /*2cd0*/  IADD3 R44, PT, PT, R44, -0x80, RZ ;  /* 0xffffff802c2c7810 */ /* 0x000fe20007ffe0ff */
[----:B0-----:R-:W-:Y:S02]  /*2ce0*/  HADD2.F32 R45, -RZ, R40.H0_H0 ;  /* 0x20000028ff2d7230 */ /* 0x001fe40000004100 */
[----:B-1----:R-:W-:-:S02]  /*2cf0*/  HADD2.F32 R40, -RZ, R16.H0_H0 ;  /* 0x20000010ff287230 */ /* 0x002fc40000004100 */
[----:B------:R-:W0:Y:S01]  /*2d00*/  I2F.F16 R33, R33 ;  /* 0x0000002100217306 */ /* 0x000e220000200c00 */
[----:B--2---:R-:W-:Y:S02]  /*2d10*/  HADD2.F32 R41, -RZ, R41.H0_H0 ;  /* 0x20000029ff297230 */ /* 0x004fe40000004100 */
[----:B------:R-:W-:Y:S01]  /*2d20*/  FFMA.FTZ R36, R48, R45, R36 ;  /* 0x0000002d30247223 */ /* 0x000fe20000010024 */
[----:B------:R-:W-:Y:S01]  /*2d30*/  FFMA.FTZ R42, R42, R40, R43 ;  /* 0x000000282a2a7223 */ /* 0x000fe2000001002b */
[----:B------:R-:W-:Y:S02]  /*2d40*/  HADD2.F32 R43, -RZ, R24.H0_H0 ;  /* 0x20000018ff2b7230 */ /* 0x000fe40000004100 */
[----:B------:R-:W-:Y:S01]  /*2d50*/  FFMA.FTZ R49, R48, R41, R49 ;  /* 0x0000002930317223 */ /* 0x000fe20000010031 */
[----:B---3--:R-:W-:Y:S01]  /*2d60*/  HADD2.F32 R47, -RZ, R20.H0_H0 ;  /* 0x20000014ff2f7230 */ /* 0x008fe20000004100 */
[----:B------:R-:W1:Y:S01]  /*2d70*/  I2F.F16 R38, R38 ;  /* 0x0000002600267306 */ /* 0x000e620000200c00 */
[----:B------:R-:W-:-:S02]  /*2d80*/  HADD2.F32 R20, -RZ, R16.H1_H1 ;  /* 0x30000010ff147230 */ /* 0x000fc40000004100 */
[--C-:B------:R-:W-:Y:S02]  /*2d90*/  HADD2.F32 R16, -RZ, R17.reuse.H0_H0 ;  /* 0x20000011ff107230 */ /* 0x100fe40000004100 */
[----:B------:R-:W-:Y:S01]  /*2da0*/  FFMA.FTZ R46, R48, R47, R46 ;  /* 0x0000002f302e7223 */ /* 0x000fe2000001002e */
[----:B------:R-:W-:Y:S02]  /*2db0*/  HADD2.F32 R17, -RZ, R17.H1_H1 ;  /* 0x30000011ff117230 */ /* 0x000fe40000004100 */
[----:B------:R-:W-:Y:S01]  /*2dc0*/  FFMA.FTZ R25, R25, R20, R42 ;  /* 0x0000001419197223 */ /* 0x000fe2000001002a */
[----:B0-----:R-:W-:Y:S01]  /*2dd0*/  HADD2.F32 R33, -RZ, R33.H0_H0 ;  /* 0x20000021ff217230 */ /* 0x001fe20000004100 */
[----:B------:R-:W0:Y:S01]  /*2de0*/  I2F.F16 R13, R13 ;  /* 0x0000000d000d7306 */ /* 0x000e220000200c00 */
[----:B------:R-:W-:-:S03]  /*2df0*/  FFMA.FTZ R46, R40, R43, R46 ;  /* 0x0000002b282e7223 */ /* 0x000fc6000001002e */
        /* <DEDUP_REMOVED lines=37> */
[----:B------:R-:W-:-:S03]  /*3050*/  HADD2.F32 R19, -RZ, R31.H0_H0 ;  /* 0x2000001fff137230 */ /* 0x000fc60000004100 */
[----:B------:R-:W-:Y:S02]  /*3060*/  FFMA.FTZ R15, R17, R20, R15 ;  /* 0x00000014110f7223 */ /* 0x000fe4000001000f */
[----:B------:R-:W-:Y:S01]  /*3070*/  FMUL.FTZ R14, R19, R14 ;  /* 0x0000000e130e7220 */ /* 0x000fe20000410000 */
[----:B0-----:R-:W-:Y:S02]  /*3080*/  HADD2.F32 R16, -RZ, R27.H0_H0 ;  /* 0x2000001bff107230 */ /* 0x001fe40000004100 */
        /* <DEDUP_REMOVED lines=9> */
[----:B------:R-:W-:-:S07]  /*3120*/  HADD2 R0, R15, R0 ;  /* 0x000000000f007230 */ /* 0x000fce0000000000 */
.L_x_4333:
[----:B------:R-:W-:Y:S01]  /*3130*/  UIADD3 UR4, UPT, UPT, UR5, 0x40, URZ ;  /* 0x0000004005047890 */ /* 0x000fe2000fffe0ff */
[----:B------:R-:W-:Y:S01]  /*3140*/  IMAD.MOV.U32 R33, RZ, RZ, R34 ;  /* 0x000000ffff217224 */ /* 0x000fe200078e0022 */
[----:B-1----:R-:W-:Y:S01]  /*3150*/  LEA.HI R26, R8, 0xffffff80, RZ, 0x8 ;  /* 0xffffff80081a7811 */ /* 0x002fe200078f40ff */
[----:B------:R-:W-:Y:S01]  /*3160*/  IMAD.WIDE R24, R3, 0x4, R22 ;  /* 0x0000000403187825 */ /* 0x000fe200078e0216 */
[----:B------:R-:W-:Y:S02]  /*3170*/  LEA.HI R27, R9, 0xffffff80, RZ, 0x8 ;  /* 0xffffff80091b7811 */ /* 0x000fe400078f40ff */
[----:B------:R-:W-:Y:S02]  /*3180*/  LEA.HI R34, R10, 0xffffff80, RZ, 0x8 ;  /* 0xffffff800a227811 */ /* 0x000fe400078f40ff */
[----:B-----5:R-:W-:Y:S02]  /*3190*/  LEA.HI R15, R11, 0xffffff80, RZ, 0x8 ;  /* 0xffffff800b0f7811 */ /* 0x020fe400078f40ff */
[----:B0-----:R-:W-:-:S02]  /*31a0*/  LEA.HI R22, R4, 0xffffff80, RZ, 0x8 ;  /* 0xffffff8004167811 */ /* 0x001fc400078f40ff */
[----:B------:R-:W-:Y:S02]  /*31b0*/  LEA.HI R19, R5, 0xffffff80, RZ, 0x8 ;  /* 0xffffff8005137811 */ /* 0x000fe400078f40ff */
[----:B------:R-:W-:Y:S02]  /*31c0*/  LEA.HI R14, R6, 0xffffff80, RZ, 0x8 ;  /* 0xffffff80060e7811 */ /* 0x000fe400078f40ff */
[----:B------:R-:W-:Y:S01]  /*31d0*/  LEA.HI R23, R7, 0xffffff80, RZ, 0x8 ;  /* 0xffffff8007177811 */ /* 0x000fe200078f40ff */
[----:B------:R-:W-:Y:S06]  /*31e0*/  @P1 BRA `(.L_x_4330) ;  /* 0x0000000800e81947 */ /* 0x000fec0003800000 */
[----:B------:R-:W-:Y:S01]  /*31f0*/  LOP3.LUT R12, R8, 0xff, RZ, 0xc0, !PT ;  /* 0x000000ff080c7812 */ /* 0x000fe200078ec0ff */
[----:B------:R-:W-:Y:S01]  /*3200*/  I2F.F16 R26, R26 ;  /* 0x0000001a001a7306 */ /* 0x000fe20000200c00 */
[----:B------:R-:W-:Y:S02]  /*3210*/  LOP3.LUT R18, R10, 0xff, RZ, 0xc0, !PT ;  /* 0x000000ff0a127812 */ /* 0x000fe400078ec0ff */
[----:B------:R-:W-:Y:S01]  /*3220*/  LOP3.LUT R13, R9, 0xff, RZ, 0xc0, !PT ;  /* 0x000000ff090d7812 */ /* 0x000fe200078ec0ff */
[----:B------:R-:W-:Y:S01]  /*3230*/  VIADD R12, R12, 0xffffff80 ;  /* 0xffffff800c0c7836 */ /* 0x000fe20000000000 */
[----:B------:R-:W-:Y:S02]  /*3240*/  IADD3 R40, PT, PT, R18, -0x80, RZ ;  /* 0xffffff8012287810 */ /* 0x000fe40007ffe0ff */
[----:B------:R-:W-:Y:S01]  /*3250*/  IADD3 R41, PT, PT, R13, -0x80, RZ ;  /* 0xffffff800d297810 */ /* 0x000fe20007ffe0ff */
[----:B------:R0:W-:Y:S01]  /*3260*/  I2F.F16 R42, R12 ;  /* 0x0000000c002a7306 */ /* 0x0001e20000200c00 */
[----:B------:R-:W-:-:S02]  /*3270*/  LOP3.LUT R13, R4, 0xff, RZ, 0xc0, !PT ;  /* 0x000000ff040d7812 */ /* 0x000fc400078ec0ff */
[----:B------:R-:W-:Y:S02]  /*3280*/  LOP3.LUT R16, R5, 0xff, RZ, 0xc0, !PT ;  /* 0x000000ff05107812 */ /* 0x000fe400078ec0ff */
[--C-:B------:R-:W-:Y:S01]  /*3290*/  SHF.R.U32.HI R35, RZ, 0x8, R9.reuse ;  /* 0x00000008ff237819 */ /* 0x100fe20000011609 */
[----:B------:R-:W-:Y:S01]  /*32a0*/  VIADD R13, R13, 0xffffff80 ;  /* 0xffffff800d0d7836 */ /* 0x000fe20000000000 */
[----:B------:R-:W-:Y:S01]  /*32b0*/  SHF.R.U32.HI R9, RZ, 0x10, R9 ;  /* 0x00000010ff097819 */ /* 0x000fe20000011609 */
[----:B------:R-:W-:Y:S01]  /*32c0*/  VIADD R16, R16, 0xffffff80 ;  /* 0xffffff8010107836 */ /* 0x000fe20000000000 */
[----:B0-----:R-:W-:Y:S01]  /*32d0*/  LOP3.LUT R12, R6, 0xff, RZ, 0xc0, !PT ;  /* 0x000000ff060c7812 */ /* 0x001fe200078ec0ff */
[----:B------:R0:W-:Y:S01]  /*32e0*/  I2F.F16 R17, R13 ;  /* 0x0000000d00117306 */ /* 0x0001e20000200c00 */
[----:B------:R-:W-:Y:S02]  /*32f0*/  LOP3.LUT R36, R9, 0xff, RZ, 0xc0, !PT ;  /* 0x000000ff09247812 */ /* 0x000fe400078ec0ff */
[----:B------:R-:W-:Y:S01]  /*3300*/  SHF.R.U32.HI R9, RZ, 0x8, R4 ;  /* 0x00000008ff097819 */ /* 0x000fe20000011604 */
[----:B------:R-:W-:Y:S01]  /*3310*/  VIADD R18, R12, 0xffffff80 ;  /* 0xffffff800c127836 */ /* 0x000fe20000000000 */
[----:B------:R-:W-:Y:S01]  /*3320*/  LOP3.LUT R12, R11, 0xff, RZ, 0xc0, !PT ;  /* 0x000000ff0b0c7812 */ /* 0x000fe200078ec0ff */
[----:B------:R-:W-:Y:S01]  /*3330*/  VIADD R36, R36, 0xffffff80 ;  /* 0xffffff8024247836 */ /* 0x000fe20000000000 */
[----:B------:R-:W-:Y:S01]  /*3340*/  LOP3.LUT R9, R9, 0xff, RZ, 0xc0, !PT ;  /* 0x000000ff09097812 */ /* 0x000fe200078ec0ff */
[----:B------:R1:W2:Y:S01]  /*3350*/  I2F.F16 R20, R16 ;  /* 0x0000001000147306 */ /* 0x0002a20000200c00 */
[----:B0-----:R-:W-:Y:S01]  /*3360*/  LOP3.LUT R13, R7, 0xff, RZ, 0xc0, !PT ;  /* 0x000000ff070d7812 */ /* 0x001fe200078ec0ff */
[----:B------:R-:W-:Y:S01]  /*3370*/  VIADD R39, R12, 0xffffff80 ;  /* 0xffffff800c277836 */ /* 0x000fe20000000000 */
[----:B------:R-:W-:Y:S01]  /*3380*/  SHF.R.U32.HI R12, RZ, 0x8, R8 ;  /* 0x00000008ff0c7819 */ /* 0x000fe20000011608 */
[----:B------:R-:W-:Y:S01]  /*3390*/  VIADD R38, R9, 0xffffff80 ;  /* 0xffffff8009267836 */ /* 0x000fe20000000000 */
[----:B------:R-:W-:-:S02]  /*33a0*/  SHF.R.U32.HI R4, RZ, 0x10, R4 ;  /* 0x00000010ff047819 */ /* 0x000fc40000011604 */
[----:B------:R-:W-:Y:S01]  /*33b0*/  LOP3.LUT R12, R12, 0xff, RZ, 0xc0, !PT ;  /* 0x000000ff0c0c7812 */ /* 0x000fe200078ec0ff */
[----:B------:R-:W0:Y:S01]  /*33c0*/  I2F.F16 R41, R41 ;  /* 0x0000002900297306 */ /* 0x000e220000200c00 */
[----:B-1----:R-:W-:Y:S02]  /*33d0*/  IADD3 R16, PT, PT, R13, -0x80, RZ ;  /* 0xffffff800d107810 */ /* 0x002fe40007ffe0ff */
[--C-:B------:R-:W-:Y:S01]  /*33e0*/  SHF.R.U32.HI R9, RZ, 0x8, R10.reuse ;  /* 0x00000008ff097819 */ /* 0x100fe2000001160a */
[----:B------:R-:W-:Y:S01]  /*33f0*/  VIADD R37, R12, 0xffffff80 ;  /* 0xffffff800c257836 */ /* 0x000fe20000000000 */
[----:B------:R-:W-:Y:S01]  /*3400*/  LOP3.LUT R4, R4, 0xff, RZ, 0xc0, !PT ;  /* 0x000000ff04047812 */ /* 0x000fe200078ec0ff */
[----:B------:R-:W1:Y:S01]  /*3410*/  LDS.64 R12, [UR5+0x30] ;  /* 0x00003005ff0c7984 */ /* 0x000e620008000a00 */
[----:B------:R-:W-:Y:S01]  /*3420*/  SHF.R.U32.HI R45, RZ, 0x10, R10 ;  /* 0x00000010ff2d7819 */ /* 0x000fe2000001160a */
[----:B------:R-:W3:Y:S01]  /*3430*/  I2F.F16 R40, R40 ;  /* 0x0000002800287306 */ /* 0x000ee20000200c00 */
[----:B------:R-:W-:Y:S01]  /*3440*/  LOP3.LUT R43, R9, 0xff, RZ, 0xc0, !PT ;  /* 0x000000ff092b7812 */ /* 0x000fe200078ec0ff */
[----:B--2---:R-:W-:Y:S01]  /*3450*/  HADD2.F32 R20, -RZ, R20.H0_H0 ;  /* 0x20000014ff147230 */ /* 0x004fe20000004100 */
[----:B------:R-:W-:-:S02]  /*3460*/  SHF.R.U32.HI R9, RZ, 0x8, R11 ;  /* 0x00000008ff097819 */ /* 0x000fc4000001160b */
[--C-:B------:R-:W-:Y:S01]  /*3470*/  SHF.R.U32.HI R46, RZ, 0x8, R5.reuse ;  /* 0x00000008ff2e7819 */ /* 0x100fe20000011605 */
[----:B------:R-:W-:Y:S01]  /*3480*/  VIADD R43, R43, 0xffffff80 ;  /* 0xffffff802b2b7836 */ /* 0x000fe20000000000 */
[----:B------:R-:W-:Y:S01]  /*3490*/  SHF.R.U32.HI R44, RZ, 0x10, R5 ;  /* 0x00000010ff2c7819 */ /* 0x000fe20000011605 */
[----:B------:R-:W2:Y:S01]  /*34a0*/  I2F.F16 R39, R39 ;  /* 0x0000002700277306 */ /* 0x000ea20000200c00 */
[----:B------:R-:W-:Y:S01]  /*34b0*/  IADD3 R4, PT, PT, R4, -0x80, RZ ;  /* 0xffffff8004047810 */ /* 0x000fe20007ffe0ff */
[----:B0-----:R-:W-:Y:S01]  /*34c0*/  HADD2.F32 R41, -RZ, R41.H0_H0 ;  /* 0x20000029ff297230 */ /* 0x001fe20000004100 */
[----:B------:R-:W-:Y:S02]  /*34d0*/  LOP3.LUT R5, R45, 0xff, RZ, 0xc0, !PT ;  /* 0x000000ff2d057812 */ /* 0x000fe400078ec0ff */
[----:B------:R-:W-:Y:S02]  /*34e0*/  SHF.R.U32.HI R8, RZ, 0x10, R8 ;  /* 0x00000010ff087819 */ /* 0x000fe40000011608 */
[----:B------:R-:W-:Y:S01]  /*34f0*/  LOP3.LUT R9, R9, 0xff, RZ, 0xc0, !PT ;  /* 0x000000ff09097812 */ /* 0x000fe200078ec0ff */
[----:B------:R-:W0:Y:S01]  /*3500*/  I2F.F16 R37, R37 ;  /* 0x0000002500257306 */ /* 0x000e220000200c00 */
[----:B------:R-:W-:Y:S01]  /*3510*/  LOP3.LUT R8, R8, 0xff, RZ, 0xc0, !PT ;  /* 0x000000ff08087812 */ /* 0x000fe200078ec0ff */
[----:B------:R-:W-:Y:S01]  /*3520*/  VIADD R50, R5, 0xffffff80 ;  /* 0xffffff8005327836 */ /* 0x000fe20000000000 */
[----:B------:R-:W-:Y:S01]  /*3530*/  LOP3.LUT R35, R35, 0xff, RZ, 0xc0, !PT ;  /* 0x000000ff23237812 */ /* 0x000fe200078ec0ff */
[----:B------:R-:W-:Y:S01]  /*3540*/  HADD2.F32 R5, -RZ, R42.H0_H0 ;  /* 0x2000002aff057230 */ /* 0x000fe20000004100 */
[--C-:B------:R-:W-:Y:S01]  /*3550*/  SHF.R.U32.HI R45, RZ, 0x8, R7.reuse ;  /* 0x00000008ff2d7819 */ /* 0x100fe20000011607 */
[----:B------:R-:W-:Y:S01]  /*3560*/  VIADD R8, R8, 0xffffff80 ;  /* 0xffffff8008087836 */ /* 0x000fe20000000000 */
[----:B------:R-:W-:Y:S01]  /*3570*/  SHF.R.U32.HI R47, RZ, 0x10, R7 ;  /* 0x00000010ff2f7819 */ /* 0x000fe20000011607 */
[----:B------:R1:W-:Y:S01]  /*3580*/  I2F.F16 R10, R4 ;  /* 0x00000004000a7306 */ /* 0x0003e20000200c00 */
[----:B------:R-:W-:Y:S01]  /*3590*/  IADD3 R52, PT, PT, R9, -0x80, RZ ;  /* 0xffffff8009347810 */ /* 0x000fe20007ffe0ff */
[----:B---3--:R-:W-:Y:S01]  /*35a0*/  HADD2.F32 R7, -RZ, R40.H0_H0 ;  /* 0x20000028ff077230 */ /* 0x008fe20000004100 */
[----:B------:R-:W-:Y:S01]  /*35b0*/  SHF.R.U32.HI R48, RZ, 0x10, R11 ;  /* 0x00000010ff307819 */ /* 0x000fe2000001160b */
[----:B--2---:R-:W-:Y:S01]  /*35c0*/  HADD2.F32 R9, -RZ, R39.H0_H0 ;  /* 0x20000027ff097230 */ /* 0x004fe20000004100 */
[----:B------:R-:W-:Y:S01]  /*35d0*/  IADD3 R35, PT, PT, R35, -0x80, RZ ;  /* 0xffffff8023237810 */ /* 0x000fe20007ffe0ff */
[----:B0-----:R-:W-:-:S02]  /*35e0*/  HADD2.F32 R53, -RZ, R37.H0_H0 ;  /* 0x20000025ff357230 */ /* 0x001fc40000004100 */
[----:B------:R-:W0:Y:S01]  /*35f0*/  I2F.F16 R43, R43 ;  /* 0x0000002b002b7306 */ /* 0x000e220000200c00 */
[----:B------:R-:W-:Y:S02]  /*3600*/  LOP3.LUT R49, R48, 0xff, RZ, 0xc0, !PT ;  /* 0x000000ff30317812 */ /* 0x000fe400078ec0ff */
[----:B------:R-:W-:Y:S02]  /*3610*/  LOP3.LUT R46, R46, 0xff, RZ, 0xc0, !PT ;  /* 0x000000ff2e2e7812 */ /* 0x000fe400078ec0ff */
[--C-:B------:R-:W-:Y:S01]  /*3620*/  SHF.R.U32.HI R11, RZ, 0x8, R6.reuse ;  /* 0x00000008ff0b7819 */ /* 0x100fe20000011606 */
[--C-:B-1----:R-:W-:Y:S01]  /*3630*/  HADD2.F32 R4, -RZ, R12.reuse.H0_H0 ;  /* 0x2000000cff047230 */ /* 0x102fe20000004100 */
[----:B------:R-:W-:Y:S01]  /*3640*/  SHF.R.U32.HI R6, RZ, 0x10, R6 ;  /* 0x00000010ff067819 */ /* 0x000fe20000011606 */
[----:B------:R-:W1:Y:S01]  /*3650*/  I2F.F16 R35, R35 ;  /* 0x0000002300237306 */ /* 0x000e620000200c00 */
[----:B------:R-:W-:Y:S01]  /*3660*/  VIADD R49, R49, 0xffffff80 ;  /* 0xffffff8031317836 */ /* 0x000fe20000000000 */
[----:B------:R-:W-:Y:S01]  /*3670*/  LOP3.LUT R11, R11, 0xff, RZ, 0xc0, !PT ;  /* 0x000000ff0b0b7812 */ /* 0x000fe200078ec0ff */
[C---:B------:R-:W-:Y:S01]  /*3680*/  FFMA.FTZ R37, R4.reuse, R41, RZ ;  /* 0x0000002904257223 */ /* 0x040fe200000100ff */
[----:B------:R-:W-:Y:S01]  /*3690*/  FFMA.FTZ R40, R5, R4, RZ ;  /* 0x0000000405287223 */ /* 0x000fe200000100ff */
[C---:B------:R-:W-:Y:S01]  /*36a0*/  FFMA.FTZ R41, R4.reuse, R7, RZ ;  /* 0x0000000704297223 */ /* 0x040fe200000100ff */
[----:B------:R-:W-:Y:S01]  /*36b0*/  FFMA.FTZ R51, R4, R9, RZ ;  /* 0x0000000904337223 */ /* 0x000fe200000100ff */
[----:B------:R-:W-:Y:S01]  /*36c0*/  HADD2.F32 R12, -RZ, R12.H1_H1 ;  /* 0x3000000cff0c7230 */ /* 0x000fe20000004100 */
[----:B------:R-:W2:Y:S01]  /*36d0*/  LDS.64 R4, [UR5+0x38] ;  /* 0x00003805ff047984 */ /* 0x000ea20008000a00 */
[----:B------:R-:W3:Y:S01]  /*36e0*/  I2F.F16 R39, R52 ;  /* 0x0000003400277306 */ /* 0x000ee20000200c00 */
[----:B0-----:R-:W-:Y:S01]  /*36f0*/  HADD2.F32 R42, -RZ, R43.H0_H0 ;  /* 0x2000002bff2a7230 */ /* 0x001fe20000004100 */
[----:B------:R-:W-:Y:S01]  /*3700*/  LOP3.LUT R45, R45, 0xff, RZ, 0xc0, !PT ;  /* 0x000000ff2d2d7812 */ /* 0x000fe200078ec0ff */
[----:B------:R-:W-:-:S02]  /*3710*/  VIADD R9, R46, 0xffffff80 ;  /* 0xffffff802e097836 */ /* 0x000fc40000000000 */
[----:B------:R-:W-:Y:S01]  /*3720*/  FFMA.FTZ R7, R53, R12, R40 ;  /* 0x0000000c35077223 */ /* 0x000fe20000010028 */
[----:B------:R-:W-:Y:S02]  /*3730*/  HADD2.F32 R40, -RZ, R13.H0_H0 ;  /* 0x2000000dff287230 */ /* 0x000fe40000004100 */
[C---:B------:R-:W-:Y:S01]  /*3740*/  FFMA.FTZ R41, R12.reuse, R42, R41 ;  /* 0x0000002a0c297223 */ /* 0x040fe20000010029 */
[----:B-1----:R-:W-:Y:S01]  /*3750*/  HADD2.F32 R35, -RZ, R35.H0_H0 ;  /* 0x20000023ff237230 */ /* 0x002fe20000004100 */
[----:B------:R-:W0:Y:S01]  /*3760*/  I2F.F16 R8, R8 ;  /* 0x0000000800087306 */ /* 0x000e220000200c00 */
[----:B------:R-:W-:Y:S01]  /*3770*/  HADD2.F32 R13, -RZ, R13.H1_H1 ;  /* 0x3000000dff0d7230 */ /* 0x000fe20000004100 */
[----:B------:R-:W-:Y:S01]  /*3780*/  LOP3.LUT R47, R47, 0xff, RZ, 0xc0, !PT ;  /* 0x000000ff2f2f7812 */ /* 0x000fe200078ec0ff */
[----:B------:R-:W-:Y:S02]  /*3790*/  VIADD R11, R11, 0xffffff80 ;  /* 0xffffff800b0b7836 */ /* 0x000fe40000000000 */
[----:B------:R-:W-:Y:S01]  /*37a0*/  FFMA.FTZ R37, R12, R35, R37 ;  /* 0x000000230c257223 */ /* 0x000fe20000010025 */
[----:B------:R-:W-:Y:S01]  /*37b0*/  HADD2.F32 R35, -RZ, R26.H0_H0 ;  /* 0x2000001aff237230 */ /* 0x000fe20000004100 */
[----:B------:R-:W-:Y:S01]  /*37c0*/  LOP3.LUT R44, R44, 0xff, RZ, 0xc0, !PT ;  /* 0x000000ff2c2c7812 */ /* 0x000fe200078ec0ff */
[----:B---3--:R-:W-:Y:S01]  /*37d0*/  HADD2.F32 R46, -RZ, R39.H0_H0 ;  /* 0x20000027ff2e7230 */ /* 0x008fe20000004100 */
[----:B------:R-:W1:Y:S01]  /*37e0*/  I2F.F16 R36, R36 ;  /* 0x0000002400247306 */ /* 0x000e620000200c00 */
[----:B------:R-:W-:Y:S01]  /*37f0*/  IADD3 R45, PT, PT, R45, -0x80, RZ ;  /* 0xffffff802d2d7810 */ /* 0x000fe20007ffe0ff */
[----:B------:R-:W-:Y:S01]  /*3800*/  HADD2.F32 R10, -RZ, R10.H0_H0 ;  /* 0x2000000aff0a7230 */ /* 0x000fe20000004100 */
[----:B------:R-:W-:Y:S01]  /*3810*/  IADD3 R44, PT, PT, R44, -0x80, RZ ;  /* 0xffffff802c2c7810 */ /* 0x000fe20007ffe0ff */
[----:B------:R-:W-:Y:S01]  /*3820*/  FFMA.FTZ R51, R12, R46, R51 ;  /* 0x0000002e0c337223 */ /* 0x000fe20000010033 */
[----:B0-----:R-:W-:-:S03]  /*3830*/  HADD2.F32 R42, -RZ, R8.H0_H0 ;  /* 0x20000008ff2a7230 */ /* 0x001fc60000004100 */
[----:B------:R-:W0:Y:S02]  /*3840*/  I2F.F16 R48, R50 ;  /* 0x0000003200307306 */ /* 0x000e240000200c00 */
[----:B------:R-:W-:Y:S01]  /*3850*/  FFMA.FTZ R12, R42, R40, R7 ;  /* 0x000000282a0c7223 */ /* 0x000fe20000010007 */
[----:B------:R-:W-:Y:S01]  /*3860*/  LOP3.LUT R7, R6, 0xff, RZ, 0xc0, !PT ;  /* 0x000000ff06077812 */ /* 0x000fe200078ec0ff */
[----:B-1----:R-:W-:-:S04]  /*3870*/  HADD2.F32 R36, -RZ, R36.H0_H0 ;  /* 0x20000024ff247230 */ /* 0x002fc80000004100 */
[----:B------:R-:W1:Y:S01]  /*3880*/  I2F.F16 R49, R49 ;  /* 0x0000003100317306 */ /* 0x000e620000200c00 */
[----:B------:R-:W-:Y:S01]  /*3890*/  FFMA.FTZ R35, R35, R13, R12 ;  /* 0x0000000d23237223 */ /* 0x000fe2000001000c */
[----:B------:R-:W-:Y:S02]  /*38a0*/  VIADD R7, R7, 0xffffff80 ;  /* 0xffffff8007077836 */ /* 0x000fe40000000000 */
[C---:B------:R-:W-:Y:S01]  /*38b0*/  FFMA.FTZ R36, R40.reuse, R36, R37 ;  /* 0x0000002428247223 */ /* 0x040fe20000010025 */
[----:B------:R-:W-:Y:S02]  /*38c0*/  VIADD R12, R47, 0xffffff80 ;  /* 0xffffff802f0c7836 */ /* 0x000fe40000000000 */
        /* <DEDUP_REMOVED lines=14> */
[----:B--2---:R-:W-:Y:S02]  /*39b0*/  HADD2.F32 R15, -RZ, R4.H0_H0 ;  /* 0x20000004ff0f7230 */ /* 0x004fe40000004100 */
        /* <DEDUP_REMOVED lines=8> */
[----:B------:R-:W0:Y:S01]  /*3a40*/  I2F.F16 R38, R38 ;  /* 0x0000002600267306 */ /* 0x000e220000200c00 */
[----:B-1----:R-:W-:-:S07]  /*3a50*/  HADD2.F32 R18, -RZ, R18.H0_H0 ;  /* 0x20000012ff127230 */ /* 0x002fce0000004100 */
[----:B------:R1:W2:Y:S01]  /*3a60*/  I2F.F16 R6, R11 ;  /* 0x0000000b00067306 */ /* 0x0002a20000200c00 */
[----:B------:R-:W-:Y:S01]  /*3a70*/  FFMA.FTZ R18, R15, R18, R34 ;  /* 0x000000120f127223 */ /* 0x000fe20000010022 */
[----:B0-----:R-:W-:-:S06]  /*3a80*/  HADD2.F32 R38, -RZ, R38.H0_H0 ;  /* 0x20000026ff267230 */ /* 0x001fcc0000004100 */
[----:B------:R-:W0:Y:S01]  /*3a90*/  I2F.F16 R13, R45 ;  /* 0x0000002d000d7306 */ /* 0x000e220000200c00 */
[----:B-1----:R-:W-:Y:S02]  /*3aa0*/  HADD2.F32 R11, -RZ, R4.H1_H1 ;  /* 0x30000004ff0b7230 */ /* 0x002fe40000004100 */
[--C-:B------:R-:W-:Y:S02]  /*3ab0*/  HADD2.F32 R4, -RZ, R5.reuse.H0_H0 ;  /* 0x20000005ff047230 */ /* 0x100fe40000004100 */
[----:B------:R-:W-:Y:S02]  /*3ac0*/  HADD2.F32 R5, -RZ, R5.H1_H1 ;  /* 0x30000005ff057230 */ /* 0x000fe40000004100 */
[----:B------:R-:W-:Y:S01]  /*3ad0*/  FFMA.FTZ R9, R11, R16, R20 ;  /* 0x000000100b097223 */ /* 0x000fe20000010014 */
[----:B--2---:R-:W-:Y:S01]  /*3ae0*/  HADD2.F32 R6, -RZ, R6.H0_H0 ;  /* 0x20000006ff067230 */ /* 0x004fe20000004100 */
[----:B------:R-:W1:Y:S01]  /*3af0*/  I2F.F16 R8, R44 ;  /* 0x0000002c00087306 */ /* 0x000e620000200c00 */
[----:B------:R-:W-:-:S04]  /*3b00*/  FFMA.FTZ R35, R38, R11, R35 ;  /* 0x0000000b26237223 */ /* 0x000fc80000010023 */
[----:B------:R-:W-:Y:S01]  /*3b10*/  FFMA.FTZ R35, R10, R4, R35 ;  /* 0x000000040a237223 */ /* 0x000fe20000010023 */
[----:B0-----:R-:W-:Y:S02]  /*3b20*/  HADD2.F32 R16, -RZ, R13.H0_H0 ;  /* 0x2000000dff107230 */ /* 0x001fe40000004100 */
[----:B------:R-:W0:Y:S01]  /*3b30*/  I2F.F16 R7, R7 ;  /* 0x0000000700077306 */ /* 0x000e220000200c00 */
[C---:B------:R-:W-:Y:S02]  /*3b40*/  FFMA.FTZ R13, R11.reuse, R6, R18 ;  /* 0x000000060b0d7223 */ /* 0x040fe40000010012 */
[----:B------:R-:W-:Y:S01]  /*3b50*/  FFMA.FTZ R17, R11, R16, R17 ;  /* 0x000000100b117223 */ /* 0x000fe20000010011 */
[----:B------:R-:W-:Y:S02]  /*3b60*/  HADD2.F32 R11, -RZ, R31.H0_H0 ;  /* 0x2000001fff0b7230 */ /* 0x000fe40000004100 */
[----:B-1----:R-:W-:Y:S02]  /*3b70*/  HADD2.F32 R8, -RZ, R8.H0_H0 ;  /* 0x20000008ff087230 */ /* 0x002fe40000004100 */
[----:B------:R-:W1:Y:S03]  /*3b80*/  I2F.F16 R12, R12 ;  /* 0x0000000c000c7306 */ /* 0x000e660000200c00 */
[----:B------:R-:W-:Y:S01]  /*3b90*/  FFMA.FTZ R8, R4, R8, R9 ;  /* 0x0000000804087223 */ /* 0x000fe20000010009 */
[----:B------:R-:W-:-:S02]  /*3ba0*/  HADD2.F32 R9, -RZ, R32.H0_H0 ;  /* 0x20000020ff097230 */ /* 0x000fc40000004100 */
[----:B0-----:R-:W-:Y:S02]  /*3bb0*/  HADD2.F32 R7, -RZ, R7.H0_H0 ;  /* 0x20000007ff077230 */ /* 0x001fe40000004100 */
[----:B------:R-:W0:Y:S03]  /*3bc0*/  I2F.F16 R22, R22 ;  /* 0x0000001600167306 */ /* 0x000e260000200c00 */
[C---:B------:R-:W-:Y:S01]  /*3bd0*/  FFMA.FTZ R7, R4.reuse, R7, R13 ;  /* 0x0000000704077223 */ /* 0x040fe2000001000d */
[----:B------:R-:W-:Y:S02]  /*3be0*/  HADD2.F32 R13, -RZ, R29.H0_H0 ;  /* 0x2000001dff0d7230 */ /* 0x000fe40000004100 */
[----:B-1----:R-:W-:Y:S02]  /*3bf0*/  HADD2.F32 R12, -RZ, R12.H0_H0 ;  /* 0x2000000cff0c7230 */ /* 0x002fe40000004100 */
[----:B------:R-:W1:Y:S03]  /*3c00*/  I2F.F16 R19, R19 ;  /* 0x0000001300137306 */ /* 0x000e660000200c00 */
[----:B------:R-:W-:Y:S01]  /*3c10*/  FFMA.FTZ R12, R4, R12, R17 ;  /* 0x0000000c040c7223 */ /* 0x000fe20000010011 */
[----:B0-----:R-:W-:-:S04]  /*3c20*/  HADD2.F32 R22, -RZ, R22.H0_H0 ;  /* 0x20000016ff167230 */ /* 0x001fc80000004100 */
[----:B------:R-:W0:Y:S01]  /*3c30*/  I2F.F16 R14, R14 ;  /* 0x0000000e000e7306 */ /* 0x000e220000200c00 */
[----:B------:R-:W-:Y:S01]  /*3c40*/  FFMA.FTZ R22, R22, R5, R35 ;  /* 0x0000000516167223 */ /* 0x000fe20000010023 */
[----:B-1----:R-:W-:-:S06]  /*3c50*/  HADD2.F32 R6, -RZ, R19.H0_H0 ;  /* 0x20000013ff067230 */ /* 0x002fcc0000004100 */
[----:B------:R-:W1:Y:S01]  /*3c60*/  I2F.F16 R23, R23 ;  /* 0x0000001700177306 */ /* 0x000e620000200c00 */
[----:B------:R-:W-:Y:S01]  /*3c70*/  FMUL.FTZ R22, R9, R22 ;  /* 0x0000001609167220 */ /* 0x000fe20000410000 */
[----:B------:R-:W-:Y:S01]  /*3c80*/  FFMA.FTZ R6, R5, R6, R8 ;  /* 0x0000000605067223 */ /* 0x000fe20000010008 */
[----:B------:R-:W-:-:S03]  /*3c90*/  HADD2.F32 R8, -RZ, R30.H0_H0 ;  /* 0x2000001eff087230 */ /* 0x000fc60000004100 */
[----:B------:R-:W-:Y:S01]  /*3ca0*/  F2FP.F16.F32.PACK_AB R22, RZ, R22 ;  /* 0x00000016ff16723e */ /* 0x000fe200000000ff */
[----:B0-----:R-:W-:Y:S02]  /*3cb0*/  HADD2.F32 R10, -RZ, R14.H0_H0 ;  /* 0x2000000eff0a7230 */ /* 0x001fe40000004100 */
[----:B------:R-:W-:-:S03]  /*3cc0*/  FMUL.FTZ R6, R11, R6 ;  /* 0x000000060b067220 */ /* 0x000fc60000410000 */
[C---:B------:R-:W-:Y:S02]  /*3cd0*/  FFMA.FTZ R7, R5.reuse, R10, R7 ;  /* 0x0000000a05077223 */ /* 0x040fe40000010007 */
        /* <DEDUP_REMOVED lines=11> */
.L_x_4330:
[----:B------:R-:W-:-:S04]  /*3d90*/  VIMNMX R4, PT, PT, R21, UR9, PT ;  /* 0x0000000915047c48 */ /* 0x000fc8000bfe0100 */
[----:B------:R-:W-:-:S13]  /*3da0*/  ISETP.GT.AND P0, PT, R4, R33, PT ;  /* 0x000000210400720c */ /* 0x000fda0003f04270 */
[----:B------:R-:W-:Y:S05]  /*3db0*/  @!P0 BRA `(.L_x_4334) ;  /* 0x0000001400e08947 */ /* 0x000fea0003800000 */
[----:B------:R-:W0:Y:S01]  /*3dc0*/  LDC.64 R2, c[0x0][0x3a8] ;  /* 0x0000ea00ff027b82 */ /* 0x000e220000000a00 */
[----:B------:R-:W-:-:S07]  /*3dd0*/  VIMNMX.U32 R20, PT, PT, R21, UR9, PT ;  /* 0x0000000915147c48 */ /* 0x000fce000bfe0000 */
.L_x_4337:
[C---:B0----5:R-:W-:Y:S01]  /*3de0*/  IMAD.WIDE R8, R3.reuse, 0x4, R24 ;  /* 0x0000000403087825 */ /* 0x061fe200078e0218 */
[----:B------:R0:W5:Y:S01]  /*3df0*/  LDG.E.128.CONSTANT R4, desc[UR6][R24.64] ;  /* 0x0000000618047981 */ /* 0x000162000c1e9d00 */
[----:B------:R-:W-:Y:S02]  /*3e00*/  ISETP.LE.AND P0, PT, R2, UR8, PT ;  /* 0x0000000802007c0c */ /* 0x000fe4000bf03270 */
[C---:B------:R-:W-:Y:S02]  /*3e10*/  IMAD.WIDE R12, R3.reuse, 0x4, R8 ;  /* 0x00000004030c7825 */ /* 0x040fe400078e0208 */
[----:B------:R-:W5:Y:S02]  /*3e20*/  LDG.E.128.CONSTANT R8, desc[UR6][R8.64] ;  /* 0x0000000608087981 */ /* 0x000f64000c1e9d00 */
[----:B-1----:R-:W-:-:S04]  /*3e30*/  IMAD.WIDE R26, R3, 0x4, R12 ;  /* 0x00000004031a7825 */ /* 0x002fc800078e020c */
[----:B------:R-:W-:-:S03]  /*3e40*/  IMAD.WIDE R22, R3, 0x4, R26 ;  /* 0x0000000403167825 */ /* 0x000fc600078e021a */
[----:B------:R-:W-:Y:S05]  /*3e50*/  @P0 BRA `(.L_x_4335) ;  /* 0x0000000800c40947 */ /* 0x000fea0003800000 */
[----:B------:R-:W2:Y:S01]  /*3e60*/  LDG.E.128.CONSTANT R12, desc[UR6][R12.64] ;  /* 0x000000060c0c7981 */ /* 0x000ea2000c1e9d00 */
[----:B-----5:R-:W-:Y:S02]  /*3e70*/  LOP3.LUT R38, R4, 0x3f003f, RZ, 0xc0, !PT ;  /* 0x003f003f04267812 */ /* 0x020fe400078ec0ff */
[--C-:B------:R-:W-:Y:S01]  /*3e80*/  SHF.R.U32.HI R35, RZ, 0xc, R4.reuse ;  /* 0x0000000cff237819 */ /* 0x100fe20000011604 */
[----:B------:R-:W1:Y:S01]  /*3e90*/  LDS.128 R16, [UR4] ;  /* 0x00000004ff107984 */ /* 0x000e620008000c00 */
        /* <DEDUP_REMOVED lines=11> */
[----:B------:R-:W-:Y:S01]  /*3f50*/  SHF.R.U32.HI R39, RZ, 0x6, R6 ;  /* 0x00000006ff277819 */ /* 0x000fe20000011606 */
[----:B------:R-:W-:Y:S01]  /*3f60*/  HADD2 R41, R4, -1056, -1056 ;  /* 0xe420e42004297430 */ /* 0x000fe20000000000 */
[----:B------:R-:W-:Y:S02]  /*3f70*/  LOP3.LUT R5, R5, 0x64006400, RZ, 0xfc, !PT ;  /* 0x6400640005057812 */ /* 0x000fe400078efcff */
[----:B------:R-:W-:Y:S02]  /*3f80*/  LOP3.LUT R6, R7, 0x3f003f, RZ, 0xc0, !PT ;  /* 0x003f003f07067812 */ /* 0x000fe400078ec0ff */
[----:B------:R-:W-:Y:S01]  /*3f90*/  LOP3.LUT R38, R38, 0x64006400, RZ, 0xfc, !PT ;  /* 0x6400640026267812 */ /* 0x000fe200078efcff */
[----:B------:R-:W-:Y:S01]  /*3fa0*/  HADD2 R4, R5, -1056, -1056 ;  /* 0xe420e42005047430 */ /* 0x000fe20000000000 */
[----:B------:R-:W-:Y:S02]  /*3fb0*/  LOP3.LUT R42, R42, 0x64006400, RZ, 0xfc, !PT ;  /* 0x640064002a2a7812 */ /* 0x000fe400078efcff */
[----:B------:R-:W-:-:S02]  /*3fc0*/  LOP3.LUT R6, R6, 0x64006400, RZ, 0xfc, !PT ;  /* 0x6400640006067812 */ /* 0x000fc400078efcff */
[--C-:B------:R-:W-:Y:S01]  /*3fd0*/  SHF.R.U32.HI R34, RZ, 0xc, R7.reuse ;  /* 0x0000000cff227819 */ /* 0x100fe20000011607 */
[----:B------:R-:W-:Y:S01]  /*3fe0*/  HADD2 R45, R42, -1056, -1056 ;  /* 0xe420e4202a2d7430 */ /* 0x000fe20000000000 */
[----:B------:R-:W-:Y:S01]  /*3ff0*/  SHF.R.U32.HI R40, RZ, 0x6, R7 ;  /* 0x00000006ff287819 */ /* 0x000fe20000011607 */
[----:B------:R-:W-:Y:S01]  /*4000*/  HADD2 R7, R38, -1056, -1056 ;  /* 0xe420e42026077430 */ /* 0x000fe20000000000 */
[----:B------:R-:W-:Y:S01]  /*4010*/  LOP3.LUT R46, R39, 0x3f003f, RZ, 0xc0, !PT ;  /* 0x003f003f272e7812 */ /* 0x000fe200078ec0ff */
[----:B------:R-:W-:Y:S01]  /*4020*/  HADD2 R47, R6, -1056, -1056 ;  /* 0xe420e420062f7430 */ /* 0x000fe20000000000 */
[----:B------:R-:W-:Y:S01]  /*4030*/  LOP3.LUT R40, R40, 0x3f003f, RZ, 0xc0, !PT ;  /* 0x003f003f28287812 */ /* 0x000fe200078ec0ff */
[-C--:B-1----:R-:W-:Y:S02]  /*4040*/  HFMA2 R5, R43, R16.reuse, RZ.H0_H0 ;  /* 0x000000102b057231 */ /* 0x082fe400000400ff */
[-C--:B------:R-:W-:Y:S01]  /*4050*/  HFMA2 R38, R7, R16.reuse, RZ ;  /* 0x0000001007267231 */ /* 0x080fe200000000ff */
[----:B------:R-:W-:Y:S01]  /*4060*/  LOP3.LUT R6, R10, 0x3f003f, RZ, 0xc0, !PT ;  /* 0x003f003f0a067812 */ /* 0x000fe200078ec0ff */
[----:B------:R-:W-:-:S02]  /*4070*/  HFMA2 R43, R45, R16, RZ ;  /* 0x000000102d2b7231 */ /* 0x000fc400000000ff */
[-C--:B------:R-:W-:Y:S01]  /*4080*/  HFMA2 R5, R4, R17.reuse, R5 ;  /* 0x0000001104057231 */ /* 0x080fe20000000005 */
[----:B------:R-:W-:Y:S01]  /*4090*/  SHF.R.U32.HI R4, RZ, 0x6, R8 ;  /* 0x00000006ff047819 */ /* 0x000fe20000011608 */
[----:B------:R-:W-:Y:S01]  /*40a0*/  HFMA2 R42, R47, R16, RZ.H0_H0 ;  /* 0x000000102f2a7231 */ /* 0x000fe200000400ff */
[----:B------:R-:W-:Y:S01]  /*40b0*/  LOP3.LUT R46, R46, 0x64006400, RZ, 0xfc, !PT ;  /* 0x640064002e2e7812 */ /* 0x000fe200078efcff */
[-C--:B------:R-:W-:Y:S01]  /*40c0*/  HFMA2 R38, R41, R17.reuse, R38 ;  /* 0x0000001129267231 */ /* 0x080fe20000000026 */
[----:B------:R-:W-:Y:S02]  /*40d0*/  LOP3.LUT R45, R8, 0x3f003f, RZ, 0xc0, !PT ;  /* 0x003f003f082d7812 */ /* 0x000fe400078ec0ff */
[----:B------:R-:W-:Y:S01]  /*40e0*/  LOP3.LUT R44, R9, 0x3f003f, RZ, 0xc0, !PT ;  /* 0x003f003f092c7812 */ /* 0x000fe200078ec0ff */
[----:B------:R-:W-:Y:S01]  /*40f0*/  HADD2 R46, R46, -1056, -1056 ;  /* 0xe420e4202e2e7430 */ /* 0x000fe20000000000 */
[----:B------:R-:W-:Y:S02]  /*4100*/  SHF.R.U32.HI R7, RZ, 0x6, R9 ;  /* 0x00000006ff077819 */ /* 0x000fe40000011609 */
        /* <DEDUP_REMOVED lines=11> */
[----:B------:R-:W-:Y:S01]  /*41c0*/  SHF.R.U32.HI R16, RZ, 0xc, R8 ;  /* 0x0000000cff107819 */ /* 0x000fe20000011608 */
[----:B------:R-:W-:Y:S01]  /*41d0*/  HADD2 R44, R44, -1056, -1056 ;  /* 0xe420e4202c2c7430 */ /* 0x000fe20000000000 */
[----:B------:R-:W-:Y:S01]  /*41e0*/  SHF.R.U32.HI R8, RZ, 0xc, R9 ;  /* 0x0000000cff087819 */ /* 0x000fe20000011609 */
[-C--:B------:R-:W-:Y:S01]  /*41f0*/  HFMA2 R43, R6, R18.reuse, R43 ;  /* 0x00000012062b7231 */ /* 0x080fe2000000002b */
[--C-:B------:R-:W-:Y:S01]  /*4200*/  SHF.R.U32.HI R9, RZ, 0xc, R10.reuse ;  /* 0x0000000cff097819 */ /* 0x100fe2000001160a */
[-C--:B------:R-:W-:Y:S01]  /*4210*/  HFMA2 R38, R45, R18.reuse, R38 ;  /* 0x000000122d267231 */ /* 0x080fe20000000026 */
[----:B------:R-:W-:Y:S01]  /*4220*/  SHF.R.U32.HI R41, RZ, 0x6, R10 ;  /* 0x00000006ff297819 */ /* 0x000fe2000001160a */
[----:B------:R-:W-:Y:S01]  /*4230*/  HFMA2 R5, R44, R18, R5 ;  /* 0x000000122c057231 */ /* 0x000fe20000000005 */
[----:B------:R-:W-:-:S02]  /*4240*/  LOP3.LUT R4, R4, 0x64006400, RZ, 0xfc, !PT ;  /* 0x6400640004047812 */ /* 0x000fc400078efcff */
[----:B------:R-:W-:Y:S02]  /*4250*/  LOP3.LUT R39, R11, 0x3f003f, RZ, 0xc0, !PT ;  /* 0x003f003f0b277812 */ /* 0x000fe400078ec0ff */
[--C-:B------:R-:W-:Y:S01]  /*4260*/  SHF.R.U32.HI R10, RZ, 0xc, R11.reuse ;  /* 0x0000000cff0a7819 */ /* 0x100fe2000001160b */
[----:B------:R-:W-:Y:S01]  /*4270*/  HADD2 R17, R4, -1056, -1056 ;  /* 0xe420e42004117430 */ /* 0x000fe20000000000 */
[----:B------:R-:W-:Y:S02]  /*4280*/  LOP3.LUT R7, R7, 0x64006400, RZ, 0xfc, !PT ;  /* 0x6400640007077812 */ /* 0x000fe400078efcff */
        /* <DEDUP_REMOVED lines=9> */
[----:B------:R-:W1:Y:S01]  /*4320*/  LDS.128 R4, [UR4+0x10] ;  /* 0x00001004ff047984 */ /* 0x000e620008000c00 */
        /* <DEDUP_REMOVED lines=14> */
[----:B------:R-:W-:Y:S02]  /*4410*/  PRMT R30, R30, 0x5410, R29 ;  /* 0x000054101e1e7816 */ /* 0x000fe4000000001d */
[----:B--2---:R-:W-:Y:S02]  /*4420*/  SHF.R.U32.HI R35, RZ, 0x8, R12 ;  /* 0x00000008ff237819 */ /* 0x004fe4000001160c */
[----:B------:R-:W-:Y:S02]  /*4430*/  SHF.R.U32.HI R36, RZ, 0x8, R13 ;  /* 0x00000008ff247819 */ /* 0x000fe4000001160d */
[----:B------:R-:W-:-:S02]  /*4440*/  LOP3.LUT R19, R38, 0x300030, R35, 0xf8, !PT ;  /* 0x0030003026137812 */ /* 0x000fc400078ef823 */
[----:B------:R-:W-:Y:S02]  /*4450*/  LOP3.LUT R36, R41, 0x300030, R36, 0xf8, !PT ;  /* 0x0030003029247812 */ /* 0x000fe400078ef824 */
[----:B------:R-:W-:Y:S02]  /*4460*/  LOP3.LUT R42, R12, 0x3f003f, RZ, 0xc0, !PT ;  /* 0x003f003f0c2a7812 */ /* 0x000fe400078ec0ff */
[----:B------:R-:W-:Y:S02]  /*4470*/  SHF.R.U32.HI R41, RZ, 0xa, R13 ;  /* 0x0000000aff297819 */ /* 0x000fe4000001160d */
[----:B------:R-:W-:Y:S02]  /*4480*/  LOP3.LUT R38, R13, 0x3f003f, RZ, 0xc0, !PT ;  /* 0x003f003f0d267812 */ /* 0x000fe400078ec0ff */
[----:B------:R-:W-:Y:S02]  /*4490*/  LOP3.LUT R39, R14, 0x3f003f, RZ, 0xc0, !PT ;  /* 0x003f003f0e277812 */ /* 0x000fe400078ec0ff */
[----:B------:R-:W-:-:S02]  /*44a0*/  LOP3.LUT R34, R15, 0x3f003f, RZ, 0xc0, !PT ;  /* 0x003f003f0f227812 */ /* 0x000fc400078ec0ff */
[--C-:B------:R-:W-:Y:S02]  /*44b0*/  SHF.R.U32.HI R44, RZ, 0xa, R12.reuse ;  /* 0x0000000aff2c7819 */ /* 0x100fe4000001160c */
        /* <DEDUP_REMOVED lines=14> */
[-C--:B-1----:R-:W-:Y:S01]  /*45a0*/  HFMA2 R11, R42, R4.reuse, R11 ;  /* 0x000000042a0b7231 */ /* 0x082fe2000000000b */
        /* <DEDUP_REMOVED lines=12> */
[----:B------:R-:W-:Y:S01]  /*4670*/  LOP3.LUT R14, R14, 0x3f003f, RZ, 0xc0, !PT ;  /* 0x003f003f0e0e7812 */ /* 0x000fe200078ec0ff */
[-C--:B------:R-:W-:Y:S01]  /*4680*/  HFMA2 R17, R4, R5.reuse, R17 ;  /* 0x0000000504117231 */ /* 0x080fe20000000011 */
[----:B------:R-:W-:Y:S01]  /*4690*/  SHF.R.U32.HI R43, RZ, 0xa, R15 ;  /* 0x0000000aff2b7819 */ /* 0x000fe2000001160f */
[----:B------:R-:W-:Y:S01]  /*46a0*/  HFMA2 R11, R12, R5, R11 ;  /* 0x000000050c0b7231 */ /* 0x000fe2000000000b */
[----:B------:R-:W-:-:S02]  /*46b0*/  LOP3.LUT R19, R19, 0x64006400, RZ, 0xfc, !PT ;  /* 0x6400640013137812 */ /* 0x000fc400078efcff */
[----:B------:R-:W-:Y:S02]  /*46c0*/  LOP3.LUT R15, R47, 0x300030, R46, 0xf8, !PT ;  /* 0x003000302f0f7812 */ /* 0x000fe400078ef82e */
        /* <DEDUP_REMOVED lines=42> */
.L_x_4335:
[----:B-----5:R1:W5:Y:S04]  /*4970*/  LDG.E.128.CONSTANT R4, desc[UR6][R26.64] ;  /* 0x000000061a047981 */ /* 0x020368000c1e9d00 */
[----:B------:R1:W5:Y:S01]  /*4980*/  LDG.E.128.CONSTANT R8, desc[UR6][R22.64] ;  /* 0x0000000616087981 */ /* 0x000362000c1e9d00 */
[----:B------:R-:W-:Y:S01]  /*4990*/  IMAD.MOV.U32 R34, RZ, RZ, R24 ;  /* 0x000000ffff227224 */ /* 0x000fe200078e0018 */
[----:B------:R-:W-:Y:S01]  /*49a0*/  MOV R35, R25 ;  /* 0x0000001900237202 */ /* 0x000fe20000000f00 */
[----:B0-----:R-:W-:Y:S01]  /*49b0*/  IMAD.WIDE R24, R3, 0x4, R22 ;  /* 0x0000000403187825 */ /* 0x001fe200078e0216 */
[----:B------:R-:W-:Y:S06]  /*49c0*/  @P0 BRA `(.L_x_4336) ;  /* 0x0000000800c40947 */ /* 0x000fec0003800000 */
[----:B------:R-:W2:Y:S01]  /*49d0*/  LDG.E.128.CONSTANT R12, desc[UR6][R24.64] ;  /* 0x00000006180c7981 */ /* 0x000ea2000c1e9d00 */
[----:B-----5:R-:W-:Y:S02]  /*49e0*/  LOP3.LUT R37, R5, 0x3f003f, RZ, 0xc0, !PT ;  /* 0x003f003f05257812 */ /* 0x020fe400078ec0ff */
[----:B------:R-:W-:Y:S01]  /*49f0*/  LOP3.LUT R38, R6, 0x3f003f, RZ, 0xc0, !PT ;  /* 0x003f003f06267812 */ /* 0x000fe200078ec0ff */
[----:B------:R-:W0:Y:S01]  /*4a00*/  LDS.128 R16, [UR4+0x20] ;  /* 0x00002004ff107984 */ /* 0x000e220008000c00 */
[----:B------:R-:W-:Y:S02]  /*4a10*/  LOP3.LUT R36, R4, 0x3f003f, RZ, 0xc0, !PT ;  /* 0x003f003f04247812 */ /* 0x000fe400078ec0ff */
[--C-:B-1----:R-:W-:Y:S02]  /*4a20*/  SHF.R.U32.HI R23, RZ, 0xc, R6.reuse ;  /* 0x0000000cff177819 */ /* 0x102fe40000011606 */
[----:B------:R-:W-:Y:S02]  /*4a30*/  SHF.R.U32.HI R43, RZ, 0x6, R6 ;  /* 0x00000006ff2b7819 */ /* 0x000fe40000011606 */
[----:B------:R-:W-:-:S02]  /*4a40*/  SHF.R.U32.HI R27, RZ, 0xc, R4 ;  /* 0x0000000cff1b7819 */ /* 0x000fc40000011604 */
[----:B------:R-:W-:Y:S02]  /*4a50*/  LOP3.LUT R6, R7, 0x3f003f, RZ, 0xc0, !PT ;  /* 0x003f003f07067812 */ /* 0x000fe400078ec0ff */
[----:B------:R-:W-:Y:S02]  /*4a60*/  LOP3.LUT R37, R37, 0x64006400, RZ, 0xfc, !PT ;  /* 0x6400640025257812 */ /* 0x000fe400078efcff */
[----:B------:R-:W-:Y:S02]  /*4a70*/  SHF.R.U32.HI R4, RZ, 0x6, R4 ;  /* 0x00000006ff047819 */ /* 0x000fe40000011604 */
[--C-:B------:R-:W-:Y:S01]  /*4a80*/  SHF.R.U32.HI R22, RZ, 0xc, R5.reuse ;  /* 0x0000000cff167819 */ /* 0x100fe20000011605 */
[----:B------:R-:W-:Y:S01]  /*4a90*/  HADD2 R37, R37, -1056, -1056 ;  /* 0xe420e42025257430 */ /* 0x000fe20000000000 */
[----:B------:R-:W-:Y:S02]  /*4aa0*/  LOP3.LUT R38, R38, 0x64006400, RZ, 0xfc, !PT ;  /* 0x6400640026267812 */ /* 0x000fe400078efcff */
[----:B------:R-:W-:-:S02]  /*4ab0*/  SHF.R.U32.HI R5, RZ, 0x6, R5 ;  /* 0x00000006ff057819 */ /* 0x000fc40000011605 */
[----:B------:R-:W-:Y:S01]  /*4ac0*/  LOP3.LUT R36, R36, 0x64006400, RZ, 0xfc, !PT ;  /* 0x6400640024247812 */ /* 0x000fe200078efcff */
[----:B------:R-:W-:Y:S01]  /*4ad0*/  HADD2 R39, R38, -1056, -1056 ;  /* 0xe420e42026277430 */ /* 0x000fe20000000000 */
[----:B------:R-:W-:Y:S02]  /*4ae0*/  LOP3.LUT R6, R6, 0x64006400, RZ, 0xfc, !PT ;  /* 0x6400640006067812 */ /* 0x000fe400078efcff */
[----:B------:R-:W-:Y:S02]  /*4af0*/  LOP3.LUT R4, R4, 0x3f003f, RZ, 0xc0, !PT ;  /* 0x003f003f04047812 */ /* 0x000fe400078ec0ff */
[--C-:B------:R-:W-:Y:S01]  /*4b00*/  SHF.R.U32.HI R45, RZ, 0x6, R7.reuse ;  /* 0x00000006ff2d7819 */ /* 0x100fe20000011607 */
[----:B------:R-:W-:Y:S01]  /*4b10*/  HADD2 R47, R6, -1056, -1056 ;  /* 0xe420e420062f7430 */ /* 0x000fe20000000000 */
[----:B------:R-:W-:Y:S02]  /*4b20*/  LOP3.LUT R5, R5, 0x3f003f, RZ, 0xc0, !PT ;  /* 0x003f003f05057812 */ /* 0x000fe400078ec0ff */
[----:B------:R-:W-:Y:S01]  /*4b30*/  SHF.R.U32.HI R26, RZ, 0xc, R7 ;  /* 0x0000000cff1a7819 */ /* 0x000fe20000011607 */
[----:B------:R-:W-:Y:S01]  /*4b40*/  HADD2 R7, R36, -1056, -1056 ;  /* 0xe420e42024077430 */ /* 0x000fe20000000000 */
[----:B------:R-:W-:-:S02]  /*4b50*/  LOP3.LUT R4, R4, 0x64006400, RZ, 0xfc, !PT ;  /* 0x6400640004047812 */ /* 0x000fc400078efcff */
[----:B------:R-:W-:Y:S02]  /*4b60*/  LOP3.LUT R43, R43, 0x3f003f, RZ, 0xc0, !PT ;  /* 0x003f003f2b2b7812 */ /* 0x000fe400078ec0ff */
[----:B------:R-:W-:Y:S02]  /*4b70*/  LOP3.LUT R45, R45, 0x3f003f, RZ, 0xc0, !PT ;  /* 0x003f003f2d2d7812 */ /* 0x000fe400078ec0ff */
[----:B------:R-:W-:Y:S01]  /*4b80*/  LOP3.LUT R5, R5, 0x64006400, RZ, 0xfc, !PT ;  /* 0x6400640005057812 */ /* 0x000fe200078efcff */
[-C--:B0-----:R-:W-:Y:S02]  /*4b90*/  HFMA2 R41, R37, R16.reuse, RZ.H0_H0 ;  /* 0x0000001025297231 */ /* 0x081fe400000400ff */
[-C--:B------:R-:W-:Y:S01]  /*4ba0*/  HFMA2 R37, R39, R16.reuse, RZ ;  /* 0x0000001027257231 */ /* 0x080fe200000000ff */
[----:B------:R-:W-:Y:S01]  /*4bb0*/  LOP3.LUT R39, R9, 0x3f003f, RZ, 0xc0, !PT ;  /* 0x003f003f09277812 */ /* 0x000fe200078ec0ff */
[-C--:B------:R-:W-:Y:S01]  /*4bc0*/  HFMA2 R46, R7, R16.reuse, RZ ;  /* 0x00000010072e7231 */ /* 0x080fe200000000ff */
[--C-:B------:R-:W-:Y:S01]  /*4bd0*/  SHF.R.U32.HI R40, RZ, 0x6, R8.reuse ;  /* 0x00000006ff287819 */ /* 0x100fe20000011608 */
[----:B------:R-:W-:Y:S01]  /*4be0*/  HFMA2 R6, R47, R16, RZ.H0_H0 ;  /* 0x000000102f067231 */ /* 0x000fe200000400ff */
        /* <DEDUP_REMOVED lines=14> */
[----:B------:R-:W-:Y:S01]  /*4cd0*/  SHF.R.U32.HI R16, RZ, 0xc, R8 ;  /* 0x0000000cff107819 */ /* 0x000fe20000011608 */
[-C--:B------:R-:W-:Y:S01]  /*4ce0*/  HFMA2 R37, R48, R17.reuse, R37 ;  /* 0x0000001130257231 */ /* 0x080fe20000000025 */
[----:B------:R-:W-:Y:S01]  /*4cf0*/  LOP3.LUT R7, R7, 0x64006400, RZ, 0xfc, !PT ;  /* 0x6400640007077812 */ /* 0x000fe200078efcff */
[----:B------:R-:W-:Y:S01]  /*4d00*/  HFMA2 R6, R45, R17, R6 ;  /* 0x000000112d067231 */ /* 0x000fe20000000006 */
[--C-:B------:R-:W-:Y:S01]  /*4d10*/  SHF.R.U32.HI R8, RZ, 0xc, R9.reuse ;  /* 0x0000000cff087819 */ /* 0x100fe20000011609 */
[----:B------:R-:W-:Y:S01]  /*4d20*/  HFMA2 R17, R4, R18, R41 ;  /* 0x0000001204117231 */ /* 0x000fe20000000029 */
[----:B------:R-:W-:Y:S01]  /*4d30*/  SHF.R.U32.HI R36, RZ, 0x6, R9 ;  /* 0x00000006ff247819 */ /* 0x000fe20000011609 */
[----:B------:R-:W-:Y:S01]  /*4d40*/  HADD2 R7, R7, -1056, -1056 ;  /* 0xe420e42007077430 */ /* 0x000fe20000000000 */
[----:B------:R-:W-:-:S02]  /*4d50*/  SHF.R.U32.HI R9, RZ, 0xc, R10 ;  /* 0x0000000cff097819 */ /* 0x000fc4000001160a */
[----:B------:R-:W-:Y:S01]  /*4d60*/  SHF.R.U32.HI R38, RZ, 0x6, R10 ;  /* 0x00000006ff267819 */ /* 0x000fe2000001160a */
[-C--:B------:R-:W-:Y:S01]  /*4d70*/  HFMA2 R46, R7, R18.reuse, R46 ;  /* 0x00000012072e7231 */ /* 0x080fe2000000002e */
[--C-:B------:R-:W-:Y:S02]  /*4d80*/  SHF.R.U32.HI R10, RZ, 0xc, R11.reuse ;  /* 0x0000000cff0a7819 */ /* 0x100fe4000001160b */
        /* <DEDUP_REMOVED lines=10> */
[----:B------:R-:W-:Y:S02]  /*4e30*/  HFMA2 R39, R39, R18, R6 ;  /* 0x0000001227277231 */ /* 0x000fe40000000006 */
[----:B------:R-:W-:Y:S01]  /*4e40*/  HFMA2 R11, R5, R19, R46 ;  /* 0x00000013050b7231 */ /* 0x000fe2000000002e */
[----:B------:R-:W-:Y:S02]  /*4e50*/  LOP3.LUT R18, R4, 0x64006400, RZ, 0xfc, !PT ;  /* 0x6400640004127812 */ /* 0x000fe400078efcff */
[----:B------:R-:W0:Y:S01]  /*4e60*/  LDS.128 R4, [UR4+0x30] ;  /* 0x00003004ff047984 */ /* 0x000e220008000c00 */
        /* <DEDUP_REMOVED lines=14> */
[----:B------:R-:W-:Y:S02]  /*4f50*/  PRMT R30, R30, 0x5410, R29 ;  /* 0x000054101e1e7816 */ /* 0x000fe4000000001d */
[----:B--2---:R-:W-:Y:S02]  /*4f60*/  SHF.R.U32.HI R36, RZ, 0x8, R12 ;  /* 0x00000008ff247819 */ /* 0x004fe4000001160c */
        /* <DEDUP_REMOVED lines=10> */
[----:B------:R-:W-:Y:S02]  /*5010*/  SHF.R.U32.HI R13, RZ, 0x6, R13 ;  /* 0x00000006ff0d7819 */ /* 0x000fe4000001160d */
[----:B------:R-:W-:Y:S02]  /*5020*/  LOP3.LUT R16, R48, 0x300030, R43, 0xf8, !PT ;  /* 0x0030003030107812 */ /* 0x000fe400078ef82b */
[----:B------:R-:W-:Y:S02]  /*5030*/  LOP3.LUT R43, R8, 0xf000f, RZ, 0xc0, !PT ;  /* 0x000f000f082b7812 */ /* 0x000fe400078ec0ff */
[----:B------:R-:W-:Y:S02]  /*5040*/  LOP3.LUT R8, R9, 0xf000f, RZ, 0xc0, !PT ;  /* 0x000f000f09087812 */ /* 0x000fe400078ec0ff */
[----:B------:R-:W-:Y:S02]  /*5050*/  SHF.R.U32.HI R39, RZ, 0xa, R14 ;  /* 0x0000000aff277819 */ /* 0x000fe4000001160e */
[----:B------:R-:W-:-:S02]  /*5060*/  SHF.R.U32.HI R42, RZ, 0xa, R15 ;  /* 0x0000000aff2a7819 */ /* 0x000fc4000001160f */
[----:B------:R-:W-:Y:S02]  /*5070*/  LOP3.LUT R37, R37, 0x64006400, RZ, 0xfc, !PT ;  /* 0x6400640025257812 */ /* 0x000fe400078efcff */
[----:B------:R-:W-:Y:S02]  /*5080*/  LOP3.LUT R36, R36, 0x64006400, RZ, 0xfc, !PT ;  /* 0x6400640024247812 */ /* 0x000fe400078efcff */
[----:B------:R-:W-:Y:S02]  /*5090*/  LOP3.LUT R9, R10, 0xf000f, RZ, 0xc0, !PT ;  /* 0x000f000f0a097812 */ /* 0x000fe400078ec0ff */
[----:B------:R-:W-:Y:S01]  /*50a0*/  LOP3.LUT R38, R38, 0x64006400, RZ, 0xfc, !PT ;  /* 0x6400640026267812 */ /* 0x000fe200078efcff */
[----:B------:R-:W-:Y:S01]  /*50b0*/  HADD2 R36, R36, -1056, -1056 ;  /* 0xe420e42024247430 */ /* 0x000fe20000000000 */
[----:B------:R-:W-:Y:S02]  /*50c0*/  LOP3.LUT R22, R22, 0x64006400, RZ, 0xfc, !PT ;  /* 0x6400640016167812 */ /* 0x000fe400078efcff */
[----:B------:R-:W-:Y:S01]  /*50d0*/  SHF.R.U32.HI R44, RZ, 0x8, R15 ;  /* 0x00000008ff2c7819 */ /* 0x000fe2000001160f */
[----:B0-----:R-:W-:Y:S01]  /*50e0*/  HFMA2 R17, R36, R4, R17 ;  /* 0x0000000424117231 */ /* 0x001fe20000000011 */
[----:B------:R-:W-:Y:S01]  /*50f0*/  LOP3.LUT R13, R13, 0x3f003f, RZ, 0xc0, !PT ;  /* 0x003f003f0d0d7812 */ /* 0x000fe200078ec0ff */
[----:B------:R-:W-:Y:S01]  /*5100*/  HADD2 R22, R22, -1056, -1056 ;  /* 0xe420e42016167430 */ /* 0x000fe20000000000 */
[----:B------:R-:W-:-:S02]  /*5110*/  SHF.R.U32.HI R41, RZ, 0xa, R12 ;  /* 0x0000000aff297819 */ /* 0x000fc4000001160c */
[----:B------:R-:W-:Y:S01]  /*5120*/  SHF.R.U32.HI R15, RZ, 0x6, R15 ;  /* 0x00000006ff0f7819 */ /* 0x000fe2000001160f */
[-C--:B------:R-:W-:Y:S01]  /*5130*/  HFMA2 R27, R22, R4.reuse, R27 ;  /* 0x00000004161b7231 */ /* 0x080fe2000000001b */
[----:B------:R-:W-:Y:S02]  /*5140*/  SHF.R.U32.HI R12, RZ, 0x6, R12 ;  /* 0x00000006ff0c7819 */ /* 0x000fe4000001160c */
[----:B------:R-:W-:Y:S01]  /*5150*/  LOP3.LUT R39, R8, 0x300030, R39, 0xf8, !PT ;  /* 0x0030003008277812 */ /* 0x000fe200078ef827 */
[----:B------:R-:W-:Y:S01]  /*5160*/  HADD2 R8, R37, -1056, -1056 ;  /* 0xe420e42025087430 */ /* 0x000fe20000000000 */
[----:B------:R-:W-:Y:S01]  /*5170*/  LOP3.LUT R42, R9, 0x300030, R42, 0xf8, !PT ;  /* 0x00300030092a7812 */ /* 0x000fe200078ef82a */
[----:B------:R-:W-:Y:S01]  /*5180*/  HADD2 R9, R38, -1056, -1056 ;  /* 0xe420e42026097430 */ /* 0x000fe20000000000 */
[----:B------:R-:W-:Y:S01]  /*5190*/  SHF.R.U32.HI R14, RZ, 0x6, R14 ;  /* 0x00000006ff0e7819 */ /* 0x000fe2000001160e */
        /* <DEDUP_REMOVED lines=9> */
[----:B------:R-:W-:Y:S02]  /*5230*/  LOP3.LUT R12, R12, 0x64006400, RZ, 0xfc, !PT ;  /* 0x640064000c0c7812 */ /* 0x000fe400078efcff */
        /* <DEDUP_REMOVED lines=42> */
.L_x_4336:
[----:B------:R-:W-:Y:S01]  /*54e0*/  VIADD R33, R33, 0x20 ;  /* 0x0000002021217836 */ /* 0x000fe20000000000 */
[----:B------:R-:W-:Y:S01]  /*54f0*/  UIADD3 UR4, UPT, UPT, UR4, 0x40, URZ ;  /* 0x0000004004047890 */ /* 0x000fe2000fffe0ff */
[----:B------:R-:W-:-:S03]  /*5500*/  IMAD.WIDE R24, R3, 0x4, R24 ;  /* 0x0000000403187825 */ /* 0x000fc600078e0218 */
[----:B------:R-:W-:-:S13]  /*5510*/  ISETP.GE.AND P0, PT, R33, R20, PT ;  /* 0x000000142100720c */ /* 0x000fda0003f06270 */
[----:B------:R-:W-:Y:S05]  /*5520*/  @!P0 BRA `(.L_x_4337) ;  /* 0xffffffe8002c8947 */ /* 0x000fea000383ffff */
[----:B------:R-:W-:-:S07]  /*5530*/  IMAD.WIDE R24, R3, 0x18, R34 ;  /* 0x0000001803187825 */ /* 0x000fce00078e0222 */
.L_x_4334:
[----:B------:R-:W0:Y:S02]  /*5540*/  LDCU UR5, c[0x0][0x3d0] ;  /* 0x00007a00ff0577ac */ /* 0x000e240008000800 */
[----:B0-----:R-:W-:-:S04]  /*5550*/  VIMNMX R36, PT, PT, R21, UR5, PT ;  /* 0x0000000515247c48 */ /* 0x001fc8000bfe0100 */
[----:B------:R-:W-:-:S13]  /*5560*/  ISETP.GT.AND P0, PT, R36, R33, PT ;  /* 0x000000212400720c */ /* 0x000fda0003f04270 */
[----:B------:R-:W-:Y:S05]  /*5570*/  @!P0 BRA `(.L_x_4338) ;  /* 0x0000001400688947 */ /* 0x000fea0003800000 */
[----:B------:R-:W-:-:S12]  /*5580*/  UIADD3 UR4, UPT, UPT, UR4, 0x20, URZ ;  /* 0x0000002004047890 */ /* 0x000fd8000fffe0ff */
.L_x_4340:
[----:B------:R-:W0:Y:S02]  /*5590*/  LDC.64 R2, c[0x0][0x3a8] ;  /* 0x0000ea00ff027b82 */ /* 0x000e240000000a00 */
[C---:B0-----:R-:W-:Y:S02]  /*55a0*/  IMAD.WIDE R16, R3.reuse, 0x4, R24 ;  /* 0x0000000403107825 */ /* 0x041fe400078e0218 */
[----:B-1---5:R-:W5:Y:S02]  /*55b0*/  LDG.E.128.CONSTANT R24, desc[UR6][R24.64] ;  /* 0x0000000618187981 */ /* 0x022f64000c1e9d00 */
[C---:B------:R-:W-:Y:S02]  /*55c0*/  IMAD.WIDE R4, R3.reuse, 0x4, R16 ;  /* 0x0000000403047825 */ /* 0x040fe400078e0210 */
[----:B------:R-:W5:Y:S02]  /*55d0*/  LDG.E.128.CONSTANT R16, desc[UR6][R16.64] ;  /* 0x0000000610107981 */ /* 0x000f64000c1e9d00 */
[----:B------:R-:W-:-:S02]  /*55e0*/  IMAD.WIDE R12, R3, 0x4, R4 ;  /* 0x00000004030c7825 */ /* 0x000fc400078e0204 */
[----:B------:R-:W5:Y:S04]  /*55f0*/  LDG.E.128.CONSTANT R4, desc[UR6][R4.64] ;  /* 0x0000000604047981 */ /* 0x000f68000c1e9d00 */
[----:B------:R0:W5:Y:S01]  /*5600*/  LDG.E.128.CONSTANT R8, desc[UR6][R12.64] ;  /* 0x000000060c087981 */ /* 0x000162000c1e9d00 */
[----:B------:R-:W-:Y:S01]  /*5610*/  ISETP.LE.AND P1, PT, R2, UR8, PT ;  /* 0x0000000802007c0c */ /* 0x000fe2000bf23270 */
[----:B------:R-:W-:Y:S02]  /*5620*/  VIADD R33, R33, 0x20 ;  /* 0x0000002021217836 */ /* 0x000fe40000000000 */
[----:B------:R-:W-:-:S03]  /*5630*/  IMAD.WIDE R34, R3, 0x4, R12 ;  /* 0x0000000403227825 */ /* 0x000fc600078e020c */
[----:B------:R-:W-:-:S07]  /*5640*/  ISETP.GE.AND P0, PT, R33, R36, PT ;  /* 0x000000242100720c */ /* 0x000fce0003f06270 */
[----:B0-----:R-:W-:Y:S06]  /*5650*/  @P1 BRA `(.L_x_4339) ;  /* 0x0000001400241947 */ /* 0x001fec0003800000 */
[----:B------:R-:W2:Y:S01]  /*5660*/  LDG.E.128.CONSTANT R12, desc[UR6][R34.64] ;  /* 0x00000006220c7981 */ /* 0x000ea2000c1e9d00 */
[----:B-----5:R-:W-:Y:S02]  /*5670*/  SHF.R.U32.HI R37, RZ, 0xf, R24 ;  /* 0x0000000fff257819 */ /* 0x020fe40000011618 */
[----:B------:R-:W-:Y:S01]  /*5680*/  MOV R39, 0x2800 ;  /* 0x0000280000277802 */ /* 0x000fe20000000f00 */
[----:B------:R-:W0:Y:S01]  /*5690*/  LDS.128 R20, [UR4+-0x20] ;  /* 0xffffe004ff147984 */ /* 0x000e220008000c00 */
[----:B------:R-:W-:Y:S02]  /*56a0*/  SHF.R.U32.HI R38, RZ, 0xe, R16 ;  /* 0x0000000eff267819 */ /* 0x000fe40000011610 */
[----:B------:R-:W-:Y:S02]  /*56b0*/  LOP3.LUT R37, R37, 0x10001, RZ, 0xc0, !PT ;  /* 0x0001000125257812 */ /* 0x000fe400078ec0ff */
[----:B------:R-:W-:Y:S02]  /*56c0*/  PRMT R29, R29, 0x5410, R39 ;  /* 0x000054101d1d7816 */ /* 0x000fe40000000027 */
[----:B------:R-:W-:-:S02]  /*56d0*/  SHF.R.U32.HI R39, RZ, 0xf, R26 ;  /* 0x0000000fff277819 */ /* 0x000fc4000001161a */
[----:B------:R-:W-:Y:S02]  /*56e0*/  LOP3.LUT R42, R37, 0x20002, R38, 0xf8, !PT ;  /* 0x00020002252a7812 */ /* 0x000fe400078ef826 */
[----:B------:R-:W-:Y:S02]  /*56f0*/  SHF.R.U32.HI R37, RZ, 0xf, R25 ;  /* 0x0000000fff257819 */ /* 0x000fe40000011619 */
[----:B------:R-:W-:Y:S02]  /*5700*/  SHF.R.U32.HI R43, RZ, 0xf, R27 ;  /* 0x0000000fff2b7819 */ /* 0x000fe4000001161b */
[----:B------:R-:W-:Y:S02]  /*5710*/  SHF.R.U32.HI R41, RZ, 0xe, R18 ;  /* 0x0000000eff297819 */ /* 0x000fe40000011612 */
[----:B------:R-:W-:Y:S02]  /*5720*/  LOP3.LUT R40, R39, 0x10001, RZ, 0xc0, !PT ;  /* 0x0001000127287812 */ /* 0x000fe400078ec0ff */
[----:B------:R-:W-:-:S02]  /*5730*/  SHF.R.U32.HI R38, RZ, 0xe, R17 ;  /* 0x0000000eff267819 */ /* 0x000fc40000011611 */
[----:B------:R-:W-:Y:S02]  /*5740*/  LOP3.LUT R37, R37, 0x10001, RZ, 0xc0, !PT ;  /* 0x0001000125257812 */ /* 0x000fe400078ec0ff */
[----:B------:R-:W-:Y:S02]  /*5750*/  SHF.R.U32.HI R39, RZ, 0xd, R4 ;  /* 0x0000000dff277819 */ /* 0x000fe40000011604 */
[----:B------:R-:W-:Y:S02]  /*5760*/  SHF.R.U32.HI R44, RZ, 0xe, R19 ;  /* 0x0000000eff2c7819 */ /* 0x000fe40000011613 */
[----:B------:R-:W-:Y:S02]  /*5770*/  LOP3.LUT R43, R43, 0x10001, RZ, 0xc0, !PT ;  /* 0x000100012b2b7812 */ /* 0x000fe400078ec0ff */
[----:B------:R-:W-:Y:S02]  /*5780*/  LOP3.LUT R40, R40, 0x20002, R41, 0xf8, !PT ;  /* 0x0002000228287812 */ /* 0x000fe400078ef829 */
[----:B------:R-:W-:-:S02]  /*5790*/  LOP3.LUT R41, R24, 0x1f001f, RZ, 0xc0, !PT ;  /* 0x001f001f18297812 */ /* 0x000fc400078ec0ff */
[----:B------:R-:W-:Y:S02]  /*57a0*/  LOP3.LUT R38, R37, 0x20002, R38, 0xf8, !PT ;  /* 0x0002000225267812 */ /* 0x000fe400078ef826 */
[----:B------:R-:W-:Y:S02]  /*57b0*/  LOP3.LUT R39, R42, 0x40004, R39, 0xf8, !PT ;  /* 0x000400042a277812 */ /* 0x000fe400078ef827 */
[----:B------:R-:W-:Y:S02]  /*57c0*/  LOP3.LUT R37, R43, 0x20002, R44, 0xf8, !PT ;  /* 0x000200022b257812 */ /* 0x000fe400078ef82c */
[----:B------:R-:W-:Y:S02]  /*57d0*/  LOP3.LUT R42, R25, 0x1f001f, RZ, 0xc0, !PT ;  /* 0x001f001f192a7812 */ /* 0x000fe400078ec0ff */
[----:B------:R-:W-:Y:S02]  /*57e0*/  LOP3.LUT R44, R26, 0x1f001f, RZ, 0xc0, !PT ;  /* 0x001f001f1a2c7812 */ /* 0x000fe400078ec0ff */
[----:B------:R-:W-:-:S02]  /*57f0*/  LOP3.LUT R45, R27, 0x1f001f, RZ, 0xc0, !PT ;  /* 0x001f001f1b2d7812 */ /* 0x000fc400078ec0ff */
[----:B------:R-:W-:Y:S02]  /*5800*/  LOP3.LUT R41, R41, 0x64006400, RZ, 0xfc, !PT ;  /* 0x6400640029297812 */ /* 0x000fe400078efcff */
[----:B------:R-:W-:Y:S02]  /*5810*/  SHF.R.U32.HI R43, RZ, 0xd, R5 ;  /* 0x0000000dff2b7819 */ /* 0x000fe40000011605 */
[----:B------:R-:W-:Y:S01]  /*5820*/  LOP3.LUT R42, R42, 0x64006400, RZ, 0xfc, !PT ;  /* 0x640064002a2a7812 */ /* 0x000fe200078efcff */
[----:B------:R-:W-:Y:S01]  /*5830*/  HADD2 R41, R41, -1040, -1040 ;  /* 0xe410e41029297430 */ /* 0x000fe20000000000 */
[----:B------:R-:W-:Y:S02]  /*5840*/  LOP3.LUT R44, R44, 0x64006400, RZ, 0xfc, !PT ;  /* 0x640064002c2c7812 */ /* 0x000fe400078efcff */
[----:B------:R-:W-:Y:S02]  /*5850*/  LOP3.LUT R45, R45, 0x64006400, RZ, 0xfc, !PT ;  /* 0x640064002d2d7812 */ /* 0x000fe400078efcff */
[----:B------:R-:W-:Y:S01]  /*5860*/  LOP3.LUT R38, R38, 0x40004, R43, 0xf8, !PT ;  /* 0x0004000426267812 */ /* 0x000fe200078ef82b */
[----:B------:R-:W-:Y:S01]  /*5870*/  HADD2 R43, R42, -1040, -1040 ;  /* 0xe410e4102a2b7430 */ /* 0x000fe20000000000 */
[----:B------:R-:W-:Y:S01]  /*5880*/  SHF.R.U32.HI R46, RZ, 0xa, R24 ;  /* 0x0000000aff2e7819 */ /* 0x000fe20000011618 */
[----:B------:R-:W-:Y:S01]  /*5890*/  HADD2 R47, R44, -1040, -1040 ;  /* 0xe410e4102c2f7430 */ /* 0x000fe20000000000 */
[----:B------:R-:W-:Y:S01]  /*58a0*/  SHF.R.U32.HI R51, RZ, 0xd, R6 ;  /* 0x0000000dff337819 */ /* 0x000fe20000011606 */
[----:B------:R-:W-:-:S02]  /*58b0*/  HADD2 R49, R45, -1040, -1040 ;  /* 0xe410e4102d317430 */ /* 0x000fc40000000000 */
[-C--:B0-----:R-:W-:Y:S01]  /*58c0*/  HFMA2 R45, R41, R20.reuse, RZ ;  /* 0x00000014292d7231 */ /* 0x081fe200000000ff */
[----:B------:R-:W-:Y:S01]  /*58d0*/  LOP3.LUT R41, R24, 0x3e003e0, RZ, 0xc0, !PT ;  /* 0x03e003e018297812 */ /* 0x000fe200078ec0ff */
[-C--:B------:R-:W-:Y:S02]  /*58e0*/  HFMA2 R44, R43, R20.reuse, RZ.H0_H0 ;  /* 0x000000142b2c7231 */ /* 0x080fe400000400ff */
[-C--:B------:R-:W-:Y:S02]  /*58f0*/  HFMA2 R43, R47, R20.reuse, RZ ;  /* 0x000000142f2b7231 */ /* 0x080fe400000000ff */
[----:B------:R-:W-:Y:S01]  /*5900*/  HFMA2 R42, R49, R20, RZ.H0_H0 ;  /* 0x00000014312a7231 */ /* 0x000fe200000400ff */
        /* <DEDUP_REMOVED lines=8> */
[-C--:B------:R-:W-:Y:S01]  /*5990*/  HFMA2 R26, R26, R29.reuse.H1_H1, -48, -48 ;  /* 0xd200d2001a1a7431 */ /* 0x080fe2000006001d */
[----:B------:R-:W-:Y:S01]  /*59a0*/  LOP3.LUT R50, R49, 0x64006400, RZ, 0xfc, !PT ;  /* 0x6400640031327812 */ /* 0x000fe200078efcff */
[----:B------:R-:W-:Y:S01]  /*59b0*/  HFMA2 R47, R24, R29.H1_H1, -48, -48 ;  /* 0xd200d200182f7431 */ /* 0x000fe2000006001d */
[----:B------:R-:W-:Y:S01]  /*59c0*/  LOP3.LUT R46, R46, 0x64006400, RZ, 0xfc, !PT ;  /* 0x640064002e2e7812 */ /* 0x000fe200078efcff */
[----:B------:R-:W-:Y:S01]  /*59d0*/  HFMA2 R45, R26, R21, R45 ;  /* 0x000000151a2d7231 */ /* 0x000fe2000000002d */
[----:B------:R-:W-:Y:S01]  /*59e0*/  SHF.R.U32.HI R41, RZ, 0xa, R27 ;  /* 0x0000000aff297819 */ /* 0x000fe2000001161b */
[-C--:B------:R-:W-:Y:S01]  /*59f0*/  HFMA2 R27, R48, R29.reuse.H1_H1, -48, -48 ;  /* 0xd200d200301b7431 */ /* 0x080fe2000006001d */
[----:B------:R-:W-:Y:S01]  /*5a00*/  SHF.R.U32.HI R25, RZ, 0xa, R25 ;  /* 0x0000000aff197819 */ /* 0x000fe20000011619 */
[----:B------:R-:W-:-:S02]  /*5a10*/  HFMA2 R50, R50, R29.H1_H1, -48, -48 ;  /* 0xd200d20032327431 */ /* 0x000fc4000006001d */
[-C--:B------:R-:W-:Y:S02]  /*5a20*/  HFMA2 R42, R47, R21.reuse, R42 ;  /* 0x000000152f2a7231 */ /* 0x080fe4000000002a */
[----:B------:R-:W-:Y:S02]  /*5a30*/  HADD2 R24, R46, -1040, -1040 ;  /* 0xe410e4102e187430 */ /* 0x000fe40000000000 */
[-C--:B------:R-:W-:Y:S02]  /*5a40*/  HFMA2 R44, R27, R21.reuse, R44 ;  /* 0x000000151b2c7231 */ /* 0x080fe4000000002c */
[----:B------:R-:W-:Y:S01]  /*5a50*/  HFMA2 R43, R50, R21, R43 ;  /* 0x00000015322b7231 */ /* 0x000fe2000000002b */
[----:B------:R-:W-:Y:S01]  /*5a60*/  LOP3.LUT R46, R25, 0x1f001f, RZ, 0xc0, !PT ;  /* 0x001f001f192e7812 */ /* 0x000fe200078ec0ff */
[----:B------:R-:W-:Y:S01]  /*5a70*/  HFMA2 R21, R24, R22, R45 ;  /* 0x0000001618157231 */ /* 0x000fe2000000002d */
[----:B------:R-:W-:Y:S01]  /*5a80*/  LOP3.LUT R47, R41, 0x1f001f, RZ, 0xc0, !PT ;  /* 0x001f001f292f7812 */ /* 0x000fe200078ec0ff */
[----:B------:R-:W0:Y:S01]  /*5a90*/  LDS.128 R24, [UR4+-0x10] ;  /* 0xfffff004ff187984 */ /* 0x000e220008000c00 */
        /* <DEDUP_REMOVED lines=29> */
[----:B------:R-:W-:Y:S02]  /*5c70*/  SHF.R.U32.HI R16, RZ, 0xa, R16 ;  /* 0x0000000aff107819 */ /* 0x000fe40000011610 */
[----:B------:R-:W-:Y:S01]  /*5c80*/  SHF.R.U32.HI R19, RZ, 0xa, R19 ;  /* 0x0000000aff137819 */ /* 0x000fe20000011613 */
[----:B------:R-:W-:Y:S01]  /*5c90*/  HADD2 R50, R47, -1040, -1040 ;  /* 0xe410e4102f327430 */ /* 0x000fe20000000000 */
[----:B------:R-:W-:-:S02]  /*5ca0*/  SHF.R.U32.HI R17, RZ, 0xa, R17 ;  /* 0x0000000aff117819 */ /* 0x000fc40000011611 */
[----:B------:R-:W-:Y:S01]  /*5cb0*/  LOP3.LUT R46, R45, 0x64006400, RZ, 0xfc, !PT ;  /* 0x640064002d2e7812 */ /* 0x000fe200078efcff */
[----:B------:R-:W-:Y:S01]  /*5cc0*/  HFMA2 R41, R50, R23, R41 ;  /* 0x0000001732297231 */ /* 0x000fe20000000029 */
[----:B------:R-:W-:Y:S02]  /*5cd0*/  LOP3.LUT R44, R44, 0x64006400, RZ, 0xfc, !PT ;  /* 0x640064002c2c7812 */ /* 0x000fe400078efcff */
[----:B------:R-:W-:Y:S01]  /*5ce0*/  LOP3.LUT R48, R43, 0x64006400, RZ, 0xfc, !PT ;  /* 0x640064002b307812 */ /* 0x000fe200078efcff */
[-C--:B------:R-:W-:Y:S01]  /*5cf0*/  HFMA2 R43, R46, R29.reuse.H1_H1, -48, -48 ;  /* 0xd200d2002e2b7431 */ /* 0x080fe2000006001d */
[----:B------:R-:W-:Y:S01]  /*5d00*/  LOP3.LUT R42, R42, 0x64006400, RZ, 0xfc, !PT ;  /* 0x640064002a2a7812 */ /* 0x000fe200078efcff */
[-C--:B------:R-:W-:Y:S01]  /*5d10*/  HFMA2 R44, R44, R29.reuse.H1_H1, -48, -48 ;  /* 0xd200d2002c2c7431 */ /* 0x080fe2000006001d */
[----:B------:R-:W-:Y:S01]  /*5d20*/  SHF.R.U32.HI R18, RZ, 0xa, R18 ;  /* 0x0000000aff127819 */ /* 0x000fe20000011612 */
[-C--:B------:R-:W-:Y:S01]  /*5d30*/  HFMA2 R45, R48, R29.reuse.H1_H1, -48, -48 ;  /* 0xd200d200302d7431 */ /* 0x080fe2000006001d */
[----:B------:R-:W-:Y:S01]  /*5d40*/  LOP3.LUT R16, R16, 0x1f001f, RZ, 0xc0, !PT ;  /* 0x001f001f10107812 */ /* 0x000fe200078ec0ff */
[----:B------:R-:W-:Y:S01]  /*5d50*/  HFMA2 R42, R42, R29.H1_H1, -48, -48 ;  /* 0xd200d2002a2a7431 */ /* 0x000fe2000006001d */
        /* <DEDUP_REMOVED lines=29> */
[-C--:B------:R-:W-:Y:S01]  /*5f30*/  HFMA2 R25, R50, R29.reuse.H1_H1, -48, -48 ;  /* 0xd200d20032197431 */ /* 0x080fe2000006001d */
[----:B------:R-:W-:Y:S02]  /*5f40*/  LOP3.LUT R19, R40, 0x40004, R51, 0xf8, !PT ;  /* 0x0004000428137812 */ /* 0x000fe400078ef833 */
[----:B------:R-:W-:Y:S01]  /*5f50*/  LOP3.LUT R46, R46, 0x64006400, RZ, 0xfc, !PT ;  /* 0x640064002e2e7812 */ /* 0x000fe200078efcff */
[-C--:B------:R-:W-:Y:S01]  /*5f60*/  HFMA2 R41, R44, R29.reuse.H1_H1, -48, -48 ;  /* 0xd200d2002c297431 */ /* 0x080fe2000006001d */
[----:B------:R-:W-:Y:S02]  /*5f70*/  SHF.R.U32.HI R40, RZ, 0xd, R7 ;  /* 0x0000000dff287819 */ /* 0x000fe40000011607 */
[----:B------:R-:W-:Y:S01]  /*5f80*/  LOP3.LUT R52, R52, 0x64006400, RZ, 0xfc, !PT ;  /* 0x6400640034347812 */ /* 0x000fe200078efcff */
[-C--:B------:R-:W-:Y:S01]  /*5f90*/  HFMA2 R44, R46, R29.reuse.H1_H1, -48, -48 ;  /* 0xd200d2002e2c7431 */ /* 0x080fe2000006001d */
[----:B------:R-:W-:Y:S01]  /*5fa0*/  LOP3.LUT R37, R37, 0x40004, R40, 0xf8, !PT ;  /* 0x0004000425257812 */ /* 0x000fe200078ef828 */
[----:B------:R-:W-:Y:S01]  /*5fb0*/  HFMA2 R40, R49, R26, R18 ;  /* 0x0000001a31287231 */ /* 0x000fe20000000012 */
[----:B------:R-:W-:Y:S01]  /*5fc0*/  LOP3.LUT R16, R4, 0x3e003e0, RZ, 0xc0, !PT ;  /* 0x03e003e004107812 */ /* 0x000fe200078ec0ff */
[----:B------:R-:W-:Y:S01]  /*5fd0*/  HFMA2 R46, R52, R29.H1_H1, -48, -48 ;  /* 0xd200d200342e7431 */ /* 0x000fe2000006001d */
[----:B------:R-:W-:Y:S01]  /*5fe0*/  LOP3.LUT R18, R6, 0x1f001f, RZ, 0xc0, !PT ;  /* 0x001f001f06127812 */ /* 0x000fe200078ec0ff */
[----:B------:R-:W-:Y:S01]  /*5ff0*/  HFMA2 R40, R44, R27, R40 ;  /* 0x0000001b2c287231 */ /* 0x000fe20000000028 */
[----:B------:R-:W-:-:S02]  /*6000*/  LOP3.LUT R16, R16, 0x64006400, RZ, 0xfc, !PT ;  /* 0x6400640010107812 */ /* 0x000fc400078efcff */
[----:B------:R-:W-:Y:S02]  /*6010*/  LOP3.LUT R18, R18, 0x64006400, RZ, 0xfc, !PT ;  /* 0x6400640012127812 */ /* 0x000fe400078efcff */
[----:B------:R-:W-:Y:S01]  /*6020*/  SHF.R.U32.HI R49, RZ, 0xc, R9 ;  /* 0x0000000cff317819 */ /* 0x000fe20000011609 */
[----:B------:R-:W-:Y:S01]  /*6030*/  HFMA2 R16, R16, R29.H1_H1, -48, -48 ;  /* 0xd200d20010107431 */ /* 0x000fe2000006001d */
[----:B------:R-:W-:Y:S01]  /*6040*/  LOP3.LUT R48, R7, 0x3e003e0, RZ, 0xc0, !PT ;  /* 0x03e003e007307812 */ /* 0x000fe200078ec0ff */
[----:B------:R-:W-:Y:S01]  /*6050*/  HADD2 R18, R18, -1040, -1040 ;  /* 0xe410e41012127430 */ /* 0x000fe20000000000 */
[----:B------:R-:W-:Y:S02]  /*6060*/  LOP3.LUT R49, R38, 0x80008, R49, 0xf8, !PT ;  /* 0x0008000826317812 */ /* 0x000fe400078ef831 */
[----:B------:R-:W-:Y:S01]  /*6070*/  SHF.R.U32.HI R38, RZ, 0xc, R10 ;  /* 0x0000000cff267819 */ /* 0x000fe2000001160a */
[----:B------:R-:W-:Y:S01]  /*6080*/  HFMA2 R43, R18, R26, R43 ;  /* 0x0000001a122b7231 */ /* 0x000fe2000000002b */
[----:B------:R-:W-:-:S02]  /*6090*/  LOP3.LUT R48, R48, 0x64006400, RZ, 0xfc, !PT ;  /* 0x6400640030307812 */ /* 0x000fc400078efcff */
[----:B------:R-:W-:Y:S01]  /*60a0*/  LOP3.LUT R38, R19, 0x80008, R38, 0xf8, !PT ;  /* 0x0008000813267812 */ /* 0x000fe200078ef826 */
[----:B------:R-:W-:Y:S01]  /*60b0*/  HFMA2 R43, R46, R27, R43 ;  /* 0x0000001b2e2b7231 */ /* 0x000fe2000000002b */
[----:B------:R-:W-:Y:S01]  /*60c0*/  SHF.R.U32.HI R4, RZ, 0xa, R4 ;  /* 0x0000000aff047819 */ /* 0x000fe20000011604 */
[----:B------:R-:W-:Y:S01]  /*60d0*/  HFMA2 R48, R48, R29.H1_H1, -48, -48 ;  /* 0xd200d20030307431 */ /* 0x000fe2000006001d */
[----:B------:R-:W-:Y:S02]  /*60e0*/  SHF.R.U32.HI R5, RZ, 0xa, R5 ;  /* 0x0000000aff057819 */ /* 0x000fe40000011605 */
[----:B------:R-:W-:Y:S02]  /*60f0*/  SHF.R.U32.HI R6, RZ, 0xa, R6 ;  /* 0x0000000aff067819 */ /* 0x000fe40000011606 */
[----:B------:R-:W-:Y:S02]  /*6100*/  LOP3.LUT R46, R9, 0x1f001f, RZ, 0xc0, !PT ;  /* 0x001f001f092e7812 */ /* 0x000fe400078ec0ff */
        /* <DEDUP_REMOVED lines=14> */
[----:B------:R-:W-:Y:S01]  /*61f0*/  PRMT R32, R32, 0x5410, R31 ;  /* 0x0000541020207816 */ /* 0x000fe2000000001f */
[----:B------:R-:W-:Y:S01]  /*6200*/  HFMA2 R23, R23, R29.H1_H1, -48, -48 ;  /* 0xd200d20017177431 */ /* 0x000fe2000006001d */
[----:B------:R-:W-:Y:S01]  /*6210*/  PRMT R30, R30, 0x5410, R29 ;  /* 0x000054101e1e7816 */ /* 0x000fe2000000001d */
[----:B------:R-:W-:Y:S01]  /*6220*/  HADD2 R9, R9, -1040, -1040 ;  /* 0xe410e41009097430 */ /* 0x000fe20000000000 */
[----:B--2---:R-:W-:-:S02]  /*6230*/  LOP3.LUT R21, R12, 0x3e003e0, RZ, 0xc0, !PT ;  /* 0x03e003e00c157812 */ /* 0x004fc400078ec0ff */
[----:B------:R-:W-:Y:S02]  /*6240*/  LOP3.LUT R24, R14, 0x3e003e0, RZ, 0xc0, !PT ;  /* 0x03e003e00e187812 */ /* 0x000fe400078ec0ff */
        /* <DEDUP_REMOVED lines=9> */
[----:B------:R-:W-:Y:S01]  /*62e0*/  SHF.R.U32.HI R7, RZ, 0xa, R7 ;  /* 0x0000000aff077819 */ /* 0x000fe20000011607 */
[----:B------:R-:W-:Y:S01]  /*62f0*/  HFMA2 R17, R50, R26, R17 ;  /* 0x0000001a32117231 */ /* 0x000fe20000000011 */
[----:B------:R-:W-:-:S02]  /*6300*/  SHF.R.U32.HI R50, RZ, 0xc, R8 ;  /* 0x0000000cff327819 */ /* 0x000fc40000011608 */
[----:B------:R-:W-:Y:S02]  /*6310*/  LOP3.LUT R47, R47, 0x64006400, RZ, 0xfc, !PT ;  /* 0x640064002f2f7812 */ /* 0x000fe400078efcff */
[----:B------:R-:W-:Y:S02]  /*6320*/  LOP3.LUT R39, R39, 0x80008, R50, 0xf8, !PT ;  /* 0x0008000827277812 */ /* 0x000fe400078ef832 */
[----:B------:R-:W-:Y:S01]  /*6330*/  LOP3.LUT R7, R7, 0x1f001f, RZ, 0xc0, !PT ;  /* 0x001f001f07077812 */ /* 0x000fe200078ec0ff */
[----:B------:R-:W-:Y:S02]  /*6340*/  HADD2 R50, R47, -1040, -1040 ;  /* 0xe410e4102f327430 */ /* 0x000fe40000000000 */
[----:B------:R-:W-:Y:S01]  /*6350*/  HFMA2 R47, R16, R27, R17 ;  /* 0x0000001b102f7231 */ /* 0x000fe20000000011 */
[----:B------:R-:W-:Y:S01]  /*6360*/  SHF.R.U32.HI R8, RZ, 0xa, R8 ;  /* 0x0000000aff087819 */ /* 0x000fe20000011608 */
[----:B------:R-:W0:Y:S01]  /*6370*/  LDS.128 R16, [UR4] ;  /* 0x00000004ff107984 */ /* 0x000e220008000c00 */
[----:B------:R-:W-:Y:S01]  /*6380*/  HFMA2 R45, R50, R26, R45 ;  /* 0x0000001a322d7231 */ /* 0x000fe2000000002d */
[----:B------:R-:W-:-:S02]  /*6390*/  SHF.R.U32.HI R26, RZ, 0xc, R11 ;  /* 0x0000000cff1a7819 */ /* 0x000fc4000001160b */
[----:B------:R-:W-:Y:S01]  /*63a0*/  SHF.R.U32.HI R50, RZ, 0xb, R13 ;  /* 0x0000000bff327819 */ /* 0x000fe2000001160d */
[----:B------:R-:W-:Y:S01]  /*63b0*/  HFMA2 R45, R48, R27, R45 ;  /* 0x0000001b302d7231 */ /* 0x000fe2000000002d */
[----:B------:R-:W-:Y:S02]  /*63c0*/  LOP3.LUT R37, R37, 0x80008, R26, 0xf8, !PT ;  /* 0x0008000825257812 */ /* 0x000fe400078ef81a */
[----:B------:R-:W-:Y:S02]  /*63d0*/  SHF.R.U32.HI R26, RZ, 0xb, R12 ;  /* 0x0000000bff1a7819 */ /* 0x000fe4000001160c */
[----:B------:R-:W-:Y:S02]  /*63e0*/  LOP3.LUT R27, R4, 0x1f001f, RZ, 0xc0, !PT ;  /* 0x001f001f041b7812 */ /* 0x000fe400078ec0ff */
[----:B------:R-:W-:Y:S02]  /*63f0*/  LOP3.LUT R48, R5, 0x1f001f, RZ, 0xc0, !PT ;  /* 0x001f001f05307812 */ /* 0x000fe400078ec0ff */
[----:B------:R-:W-:-:S02]  /*6400*/  LOP3.LUT R39, R39, 0x100010, R26, 0xf8, !PT ;  /* 0x0010001027277812 */ /* 0x000fc400078ef81a */
[----:B------:R-:W-:Y:S02]  /*6410*/  LOP3.LUT R26, R49, 0x100010, R50, 0xf8, !PT ;  /* 0x00100010311a7812 */ /* 0x000fe400078ef832 */
[----:B------:R-:W-:Y:S02]  /*6420*/  SHF.R.U32.HI R50, RZ, 0xb, R15 ;  /* 0x0000000bff327819 */ /* 0x000fe4000001160f */
[----:B------:R-:W-:Y:S02]  /*6430*/  LOP3.LUT R5, R27, 0x64006400, RZ, 0xfc, !PT ;  /* 0x640064001b057812 */ /* 0x000fe400078efcff */
[----:B------:R-:W-:Y:S02]  /*6440*/  LOP3.LUT R48, R48, 0x64006400, RZ, 0xfc, !PT ;  /* 0x6400640030307812 */ /* 0x000fe400078efcff */
[----:B------:R-:W-:Y:S01]  /*6450*/  LOP3.LUT R37, R37, 0x100010, R50, 0xf8, !PT ;  /* 0x0010001025257812 */ /* 0x000fe200078ef832 */
        /* <DEDUP_REMOVED lines=8> */
[----:B------:R-:W-:Y:S02]  /*64e0*/  SHF.R.U32.HI R11, RZ, 0xa, R11 ;  /* 0x0000000aff0b7819 */ /* 0x000fe4000001160b */
[----:B------:R-:W-:Y:S01]  /*64f0*/  SHF.R.U32.HI R10, RZ, 0xa, R10 ;  /* 0x0000000aff0a7819 */ /* 0x000fe2000001160a */
        /* <DEDUP_REMOVED lines=8> */
[----:B------:R-:W-:-:S02]  /*6580*/  HFMA2 R40, R7, R17, R40 ;  /* 0x0000001107287231 */ /* 0x000fc40000000028 */
[-C--:B------:R-:W-:Y:S01]  /*6590*/  HFMA2 R43, R44, R17.reuse, R47 ;  /* 0x000000112c2b7231 */ /* 0x080fe2000000002f */
[----:B------:R-:W0:Y:S01]  /*65a0*/  LDS.128 R4, [UR4+0x10] ;  /* 0x00001004ff047984 */ /* 0x000e220008000c00 */
        /* <DEDUP_REMOVED lines=34> */
[----:B------:R-:W-:Y:S01]  /*67d0*/  SHF.R.U32.HI R49, RZ, 0xb, R14 ;  /* 0x0000000bff317819 */ /* 0x000fe2000001160e */
[----:B------:R-:W-:Y:S01]  /*67e0*/  HFMA2 R22, R22, R29.H1_H1, -48, -48 ;  /* 0xd200d20016167431 */ /* 0x000fe2000006001d */
[----:B------:R-:W-:-:S02]  /*67f0*/  SHF.R.U32.HI R12, RZ, 0xa, R12 ;  /* 0x0000000aff0c7819 */ /* 0x000fc4000001160c */
[----:B------:R-:W-:Y:S01]  /*6800*/  SHF.R.U32.HI R14, RZ, 0xa, R14 ;  /* 0x0000000aff0e7819 */ /* 0x000fe2000001160e */
        /* <DEDUP_REMOVED lines=10> */
[----:B------:R-:W-:Y:S01]  /*68b0*/  HADD2 R4, R13, -1040, -1040 ;  /* 0xe410e4100d047430 */ /* 0x000fe20000000000 */
[----:B------:R-:W-:Y:S01]  /*68c0*/  LOP3.LUT R15, R15, 0x64006400, RZ, 0xfc, !PT ;  /* 0x640064000f0f7812 */ /* 0x000fe200078efcff */
[----:B------:R-:W-:Y:S01]  /*68d0*/  HFMA2 R42, R42, R29.H1_H1, -48, -48 ;  /* 0xd200d2002a2a7431 */ /* 0x000fe2000006001d */
[----:B------:R-:W-:Y:S01]  /*68e0*/  LOP3.LUT R12, R12, 0x64006400, RZ, 0xfc, !PT ;  /* 0x640064000c0c7812 */ /* 0x000fe200078efcff */
[----:B------:R-:W-:Y:S01]  /*68f0*/  HFMA2 R11, R4, R6, R11 ;  /* 0x00000006040b7231 */ /* 0x000fe2000000000b */
[----:B------:R-:W-:Y:S01]  /*6900*/  LOP3.LUT R14, R14, 0x64006400, RZ, 0xfc, !PT ;  /* 0x640064000e0e7812 */ /* 0x000fe200078efcff */
[-C--:B------:R-:W-:Y:S01]  /*6910*/  HFMA2 R21, R42, R5.reuse, R21 ;  /* 0x000000052a157231 */ /* 0x080fe20000000015 */
[----:B------:R-:W-:Y:S01]  /*6920*/  LOP3.LUT R38, R38, 0x100010, R49, 0xf8, !PT ;  /* 0x0010001026267812 */ /* 0x000fe200078ef831 */
        /* <DEDUP_REMOVED lines=10> */
[-C--:B------:R-:W-:Y:S02]  /*69d0*/  HFMA2 R43, R12, R6.reuse, R43 ;  /* 0x000000060c2b7231 */ /* 0x080fe4000000002b */
[----:B------:R-:W-:Y:S02]  /*69e0*/  HADD2 R4, R39, -1040, -1040 ;  /* 0xe410e41027047430 */ /* 0x000fe40000000000 */
[----:B------:R-:W-:-:S02]  /*69f0*/  HFMA2 R10, R9, R6, R10 ;  /* 0x00000006090a7231 */ /* 0x000fc4000000000a */
[----:B------:R-:W-:Y:S02]  /*6a00*/  HADD2 R26, R26, -1040, -1040 ;  /* 0xe410e4101a1a7430 */ /* 0x000fe40000000000 */
        /* <DEDUP_REMOVED lines=14> */
.L_x_4339:
[----:B------:R-:W-:Y:S01]  /*6af0*/  UIADD3 UR4, UPT, UPT, UR4, 0x40, URZ ;  /* 0x0000004004047890 */ /* 0x000fe2000fffe0ff */
[----:B-----5:R-:W-:Y:S01]  /*6b00*/  IMAD.WIDE R24, R3, 0x4, R34 ;  /* 0x0000000403187825 */ /* 0x020fe200078e0222 */
[----:B------:R-:W-:Y:S10]  /*6b10*/  @!P0 BRA `(.L_x_4340) ;  /* 0xffffffe8009c8947 */ /* 0x000ff4000383ffff */
.L_x_4338:
[----:B------:R-:W0:Y:S02]  /*6b20*/  S2UR UR4, SR_CTAID.Y ;  /* 0x00000000000479c3 */ /* 0x000e240000002600 */
[----:B0-----:R-:W-:-:S13]  /*6b30*/  ISETP.LE.AND P0, PT, R2, UR4, PT ;  /* 0x0000000402007c0c */ /* 0x001fda000bf03270 */
[----:B------:R-:W-:Y:S05]  /*6b40*/  @P0 EXIT ;  /* 0x000000000000094d */ /* 0x000fea0003800000 */
[----:B------:R-:W0:Y:S01]  /*6b50*/  S2R R2, SR_CTAID.X ;  /* 0x0000000000027919 */ /* 0x000e220000002500 */
[----:B-----5:R-:W2:Y:S01]  /*6b60*/  LDC.64 R4, c[0x0][0x3a0] ;  /* 0x0000e800ff047b82 */ /* 0x020ea20000000a00 */
[----:B------:R-:W0:Y:S02]  /*6b70*/  S2R R7, SR_TID.X ;  /* 0x0000000000077919 */ /* 0x000e240000002100 */
[----:B0-----:R-:W-:-:S04]  /*6b80*/  IMAD R2, R2, 0x20, R7 ;  /* 0x0000002002027824 */ /* 0x001fc800078e0207 */
[----:B------:R-:W-:-:S04]  /*6b90*/  IMAD.SHL.U32 R2, R2, 0x4, RZ ;  /* 0x0000000402027824 */ /* 0x000fc800078e00ff */
[----:B------:R-:W-:-:S04]  /*6ba0*/  IMAD R3, R3, UR4, R2 ;  /* 0x0000000403037c24 */ /* 0x000fc8000f8e0202 */
[----:B--2---:R-:W-:-:S05]  /*6bb0*/  IMAD.WIDE R4, R3, 0x2, R4 ;  /* 0x0000000203047825 */ /* 0x004fca00078e0204 */
[----:B------:R0:W-:Y:S01]  /*6bc0*/  ATOM.E.ADD.F16x2.RN.STRONG.GPU P0, RZ, desc[UR6][R4.64], R28 ;  /* 0x8000001c04ff79a2 */ /* 0x0001e2000c10e106 */
[----:B------:R-:W-:Y:S01]  /*6bd0*/  BSSY.RECONVERGENT B0, `(.L_x_4341) ;  /* 0x000000f000007945 */ /* 0x000fe20003800200 */
[----:B------:R-:W-:-:S03]  /*6be0*/  MOV R7, R0 ;  /* 0x0000000000077202 */ /* 0x000fc60000000f00 */
[----:B0-----:R-:W-:Y:S05]  /*6bf0*/  @P0 BRA `(.L_x_4342) ;  /* 0x0000000000300947 */ /* 0x001fea0003800000 */
[----:B------:R-:W0:Y:S02]  /*6c00*/  QSPC.E.S P0, RZ, [R4] ;  /* 0x0000000004ff73aa */ /* 0x000e240000000500 */
[----:B0-----:R-:W-:Y:S05]  /*6c10*/  @!P0 BRA `(.L_x_4343) ;  /* 0x00000000001c8947 */ /* 0x001fea0003800000 */
[----:B------:R-:W-:-:S05]  /*6c20*/  IMAD.MOV.U32 R2, RZ, RZ, R4 ;  /* 0x000000ffff027224 */ /* 0x000fca00078e0004 */
[----:B------:R-:W-:-:S07]  /*6c30*/  MOV R6, R2 ;  /* 0x0000000200067202 */ /* 0x000fce0000000f00 */
.L_x_4344:
[----:B------:R-:W0:Y:S02]  /*6c40*/  LDS R2, [R6] ;  /* 0x0000000006027984 */ /* 0x000e240000000800 */
[----:B0-----:R-:W-:-:S05]  /*6c50*/  HADD2 R3, R2, R28 ;  /* 0x0000001c02037230 */ /* 0x001fca0000000000 */
[----:B------:R-:W0:Y:S02]  /*6c60*/  ATOMS.CAST.SPIN P0, [R6], R2, R3 ;  /* 0x000000020600758d */ /* 0x000e240001800003 */
[----:B0-----:R-:W-:Y:S05]  /*6c70*/  @!P0 BRA `(.L_x_4344) ;  /* 0xfffffffc00f08947 */ /* 0x001fea000383ffff */
[----:B------:R-:W-:Y:S05]  /*6c80*/  BRA `(.L_x_4342) ;  /* 0x00000000000c7947 */ /* 0x000fea0003800000 */
.L_x_4343:
[----:B------:R-:W2:Y:S02]  /*6c90*/  LD.E R2, desc[UR6][R4.64] ;  /* 0x0000000604027980 */ /* 0x000ea4000c101900 */
[----:B--2---:R-:W-:-:S05]  /*6ca0*/  IMAD.IADD R3, R28, 0x1, R2 ;  /* 0x000000011c037824 */ /* 0x004fca00078e0202 */
[----:B------:R0:W-:Y:S02]  /*6cb0*/  ST.E desc[UR6][R4.64], R3 ;  /* 0x0000000304007985 */ /* 0x0001e4000c101906 */
.L_x_4342:
[----:B------:R-:W-:Y:S05]  /*6cc0*/  BSYNC.RECONVERGENT B0 ;  /* 0x0000000000007941 */ /* 0x000fea0003800200 */
.L_x_4341:
[----:B------:R2:W-:Y:S02]  /*6cd0*/  ATOM.E.ADD.F16x2.RN.STRONG.GPU P0, RZ, desc[UR6][R4.64+0x4], R7 ;  /* 0x8000040704ff79a2 */ /* 0x0005e4000c10e106 */
[----:B--2---:R-:W-:Y:S05]  /*6ce0*/  @P0 EXIT ;  /* 0x000000000000094d */ /* 0x004fea0003800000 */
[----:B------:R-:W2:Y:S02]  /*6cf0*/  QSPC.E.S P0, RZ, [R4+0x4] ;  /* 0x0000040004ff73aa */ /* 0x000ea40000000500 */
[----:B--2---:R-:W-:Y:S05]  /*6d00*/  @!P0 BRA `(.L_x_4345) ;  /* 0x00000000001c8947 */ /* 0x004fea0003800000 */
[----:B------:R-:W-:-:S04]  /*6d10*/  MOV R2, R4 ;  /* 0x0000000400027202 */ /* 0x000fc80000000f00 */
[----:B0-----:R-:W-:-:S07]  /*6d20*/  MOV R4, R2 ;  /* 0x0000000200047202 */ /* 0x001fce0000000f00 */
.L_x_4346:
[----:B------:R-:W0:Y:S02]  /*6d30*/  LDS R2, [R4+0x4] ;  /* 0x0000040004027984 */ /* 0x000e240000000800 */
[----:B0-----:R-:W-:-:S05]  /*6d40*/  HFMA2 R3, R2, 1, 1, R0 ;  /* 0x3c003c0002037831 */ /* 0x001fca0000000000 */
[----:B------:R-:W0:Y:S02]  /*6d50*/  ATOMS.CAST.SPIN P0, [R4+0x4], R2, R3 ;  /* 0x000004020400758d */ /* 0x000e240001800003 */
[----:B0-----:R-:W-:Y:S05]  /*6d60*/  @!P0 BRA `(.L_x_4346) ;  /* 0xfffffffc00f08947 */ /* 0x001fea000383ffff */
[----:B------:R-:W-:Y:S05]  /*6d70*/  EXIT ;  /* 0x000000000000794d */ /* 0x000fea0003800000 */
.L_x_4345:
[----:B------:R-:W0:Y:S02]  /*6d80*/  LD.E R0, desc[UR6][R4.64+0x4] ;  /* 0x0000040604007980 */ /* 0x000e24000c101900 */
[----:B0-----:R-:W-:-:S05]  /*6d90*/  IMAD.IADD R3, R7, 0x1, R0 ;  /* 0x0000000107037824 */ /* 0x001fca00078e0200 */
[----:B------:R-:W-:Y:S01]  /*6da0*/  ST.E desc[UR6][R4.64+0x4], R3 ;  /* 0x0000040304007985 */ /* 0x000fe2000c101906 */
[----:B------:R-:W-:Y:S05]  /*6db0*/  EXIT ;  /* 0x000000000000794d */ /* 0x000fea0003800000 */
.L_x_4347:
        /* <DEDUP_REMOVED lines=12> */
.L_x_4552:


//--------------------- .text._Z23gemm_half_q_half_kernelILi1ELi152ELb0ELb0ELi32EEvPK6__halfPKjS4_S2_PS0_iiiiPKtS7_iiiiiibS2_i --------------------------
	.section	.text._Z23gemm_half_q_half_kernelILi1ELi152ELb0ELb0ELi32EEvPK6__halfPKjS4_S2_PS0_iiiiPKtS7_iiiiiibS2_i,"ax",@progbits
	.align	128
        .global         _Z23gemm_half_q_half_kernelILi1ELi152ELb0ELb0ELi32EEvPK6__halfPKjS4_S2_PS0_iiiiPKtS7_iiiiiibS2_i
        .type           _Z23gemm_half_q_half_kernelILi1ELi152ELb0ELb0ELi32EEvPK6__halfPKjS4_S2_PS0_iiiiPKtS7_iiiiiibS2_i,@function
        .size           _Z23gemm_half_q_half_kernelILi1ELi152ELb0ELb0ELi32EEvPK6__halfPKjS4_S2_PS0_iiiiPKtS7_iiiiiibS2_i,(.L_x_4553 - _Z23gemm_half_q_half_kernelILi1ELi152ELb0ELb0ELi32EEvPK6__halfPKjS4_S2_PS0_iiiiPKtS7_iiiiiibS2_i)
        .other          _Z23gemm_half_q_half_kernelILi1ELi152ELb0ELb0ELi32EEvPK6__halfPKjS4_S2_PS0_iiiiPKtS7_iiiiiibS2_i,@"STO_CUDA_ENTRY STV_DEFAULT"
_Z23gemm_half_q_half_kernelILi1ELi152ELb0ELb0ELi32EEvPK6__halfPKjS4_S2_PS0_iiiiPKtS7_iiiiiibS2_i:
.text._Z23gemm_half_q_half_kernelILi1ELi152ELb0ELb0ELi32EEvPK6__halfPKjS4_S2_PS0_iiiiPKtS7_iiiiiibS2_i:
        /* <DEDUP_REMOVED lines=35> */
.L_x_4349:
[----:B------:R-:W-:Y:S05]  /*0230*/  BSYNC.RECONVERGENT B0 ;  /* 0x0000000000007941 */ /* 0x000fea0003800200 */
.L_x_4348:
        /* <DEDUP_REMOVED lines=29> */
.L_x_4351:
        /* <DEDUP_REMOVED lines=26> */
[----:B------:R-:W-:Y:S01]  /*05b0*/  IMAD R16, R17, R17, R17 ;  /* 0x0000001111107224 */ /* 0x000fe200078e0211 */
        /* <DEDUP_REMOVED lines=15> */
.L_x_4350:
        /* <DEDUP_REMOVED lines=11> */
.L_x_4352:
        /* <DEDUP_REMOVED lines=11> */
.L_x_4353:
        /* <DEDUP_REMOVED lines=11> */
.L_x_4354:
        /* <DEDUP_REMOVED lines=11> */
.L_x_4355:
        /* <DEDUP_REMOVED lines=11> */
.L_x_4356:
        /* <DEDUP_REMOVED lines=20> */
[----:B------:R-:W-:Y:S02]  /*0b60*/  LEA.HI.X R21, R0, UR11, R5, 0x2, P2 ;  /* 0x0000000b00157c11 */ /* 0x000fe400090f1405 */
[----:B------:R-:W-:-:S05]  /*0b70*/  PRMT R0, RZ, 0x5410, RZ ;  /* 0x00005410ff007816 */ /* 0x000fca00000000ff */
        /* <DEDUP_REMOVED lines=11> */
[----:B0-----:R-:W-:Y:S01]  /*0c30*/  IMAD.WIDE R20, R35, 0x4, R28 ;  /* 0x0000000423147825 */ /* 0x001fe200078e021c */
        /* <DEDUP_REMOVED lines=13> */
[----:B------:R-:W-:Y:S02]  /*0d10*/  IADD3 R3, PT, PT, R2, -0x80, RZ ;  /* 0xffffff8002037810 */ /* 0x000fe40007ffe0ff */
[----:B------:R-:W-:Y:S02]  /*0d20*/  LOP3.LUT R2, R4, 0xff, RZ, 0xc0, !PT ;  /* 0x000000ff04027812 */ /* 0x000fe400078ec0ff */
[----:B------:R-:W-:Y:S02]  /*0d30*/  IADD3 R0, PT, PT, R0, -0x80, RZ ;  /* 0xffffff8000007810 */ /* 0x000fe40007ffe0ff */
[----:B------:R-:W-:Y:S01]  /*0d40*/  IADD3 R37, PT, PT, R2, -0x80, RZ ;  /* 0xffffff8002257810 */ /* 0x000fe20007ffe0ff */
[----:B------:R-:W1:Y:S01]  /*0d50*/  I2F.F16 R3, R3 ;  /* 0x0000000300037306 */ /* 0x000e620000200c00 */
[----:B------:R-:W-:-:S02]  /*0d60*/  LOP3.LUT R2, R10, 0xff, RZ, 0xc0, !PT ;  /* 0x000000ff0a027812 */ /* 0x000fc400078ec0ff */
[----:B------:R-:W-:Y:S02]  /*0d70*/  LOP3.LUT R47, R7, 0xff, RZ, 0xc0, !PT ;  /* 0x000000ff072f7812 */ /* 0x000fe400078ec0ff */
[----:B------:R-:W-:Y:S02]  /*0d80*/  IADD3 R2, PT, PT, R2, -0x80, RZ ;  /* 0xffffff8002027810 */ /* 0x000fe40007ffe0ff */
[----:B------:R-:W-:Y:S01]  /*0d90*/  SHF.R.U32.HI R39, RZ, 0x8, R9 ;  /* 0x00000008ff277819 */ /* 0x000fe20000011609 */
[----:B------:R-:W2:Y:S01]  /*0da0*/  I2F.F16 R0, R0 ;  /* 0x0000000000007306 */ /* 0x000ea20000200c00 */
[----:B------:R-:W-:Y:S02]  /*0db0*/  IADD3 R52, PT, PT, R47, -0x80, RZ ;  /* 0xffffff802f347810 */ /* 0x000fe40007ffe0ff */
[----:B------:R-:W-:Y:S02]  /*0dc0*/  SHF.R.U32.HI R47, RZ, 0x8, R8 ;  /* 0x00000008ff2f7819 */ /* 0x000fe40000011608 */
[----:B------:R-:W-:-:S02]  /*0dd0*/  LOP3.LUT R48, R39, 0xff, RZ, 0xc0, !PT ;  /* 0x000000ff27307812 */ /* 0x000fc400078ec0ff */
[----:B------:R-:W-:Y:S01]  /*0de0*/  SHF.R.U32.HI R49, RZ, 0x10, R9 ;  /* 0x00000010ff317819 */ /* 0x000fe20000011609 */
[----:B------:R-:W3:Y:S01]  /*0df0*/  I2F.F16 R2, R2 ;  /* 0x0000000200027306 */ /* 0x000ee20000200c00 */
[----:B------:R-:W-:Y:S01]  /*0e00*/  LOP3.LUT R9, R47, 0xff, RZ, 0xc0, !PT ;  /* 0x000000ff2f097812 */ /* 0x000fe200078ec0ff */
[----:B-1----:R-:W-:Y:S01]  /*0e10*/  HADD2.F32 R3, -RZ, R3.H0_H0 ;  /* 0x20000003ff037230 */ /* 0x002fe20000004100 */
[----:B------:R-:W-:Y:S02]  /*0e20*/  LOP3.LUT R15, R5, 0xff, RZ, 0xc0, !PT ;  /* 0x000000ff050f7812 */ /* 0x000fe400078ec0ff */
[----:B------:R-:W-:Y:S02]  /*0e30*/  IADD3 R50, PT, PT, R48, -0x80, RZ ;  /* 0xffffff8030327810 */ /* 0x000fe40007ffe0ff */
[----:B------:R-:W-:Y:S01]  /*0e40*/  IADD3 R51, PT, PT, R9, -0x80, RZ ;  /* 0xffffff8009337810 */ /* 0x000fe20007ffe0ff */
[----:B--2---:R-:W-:Y:S01]  /*0e50*/  HADD2.F32 R53, -RZ, R0.H0_H0 ;  /* 0x20000000ff357230 */ /* 0x004fe20000004100 */
[----:B------:R-:W-:Y:S01]  /*0e60*/  IADD3 R42, PT, PT, R15, -0x80, RZ ;  /* 0xffffff800f2a7810 */ /* 0x000fe20007ffe0ff */
[----:B------:R1:W2:Y:S01]  /*0e70*/  I2F.F16 R47, R50 ;  /* 0x00000032002f7306 */ /* 0x0002a20000200c00 */
[----:B------:R-:W-:-:S02]  /*0e80*/  LOP3.LUT R15, R6, 0xff, RZ, 0xc0, !PT ;  /* 0x000000ff060f7812 */ /* 0x000fc400078ec0ff */
[----:B------:R-:W-:Y:S01]  /*0e90*/  LOP3.LUT R49, R49, 0xff, RZ, 0xc0, !PT ;  /* 0x000000ff31317812 */ /* 0x000fe200078ec0ff */
[----:B0-----:R-:W-:Y:S01]  /*0ea0*/  HADD2.F32 R0, -RZ, R18.H0_H0 ;  /* 0x20000012ff007230 */ /* 0x001fe20000004100 */
[----:B------:R-:W-:Y:S01]  /*0eb0*/  IADD3 R40, PT, PT, R15, -0x80, RZ ;  /* 0xffffff800f287810 */ /* 0x000fe20007ffe0ff */
[----:B---3--:R-:W-:Y:S01]  /*0ec0*/  HADD2.F32 R9, -RZ, R2.H0_H0 ;  /* 0x20000002ff097230 */ /* 0x008fe20000004100 */
[----:B------:R-:W-:Y:S01]  /*0ed0*/  LOP3.LUT R15, R11, 0xff, RZ, 0xc0, !PT ;  /* 0x000000ff0b0f7812 */ /* 0x000fe200078ec0ff */
[----:B------:R0:W3:Y:S01]  /*0ee0*/  I2F.F16 R2, R51 ;  /* 0x0000003300027306 */ /* 0x0000e20000200c00 */
[----:B-1----:R-:W-:Y:S01]  /*0ef0*/  HADD2.F32 R50, -RZ, R18.H1_H1 ;  /* 0x30000012ff327230 */ /* 0x002fe20000004100 */
[----:B------:R-:W-:Y:S01]  /*0f00*/  SHF.R.U32.HI R18, RZ, 0x8, R10 ;  /* 0x00000008ff127819 */ /* 0x000fe2000001160a */
[----:B------:R-:W-:Y:S01]  /*0f10*/  FFMA.FTZ R48, R0, R53, RZ ;  /* 0x0000003500307223 */ /* 0x000fe200000100ff */
[----:B------:R-:W-:Y:S01]  /*0f20*/  IADD3 R15, PT, PT, R15, -0x80, RZ ;  /* 0xffffff800f0f7810 */ /* 0x000fe20007ffe0ff */
[----:B------:R-:W-:Y:S01]  /*0f30*/  FFMA.FTZ R3, R3, R0, RZ ;  /* 0x0000000003037223 */ /* 0x000fe200000100ff */
[----:B------:R-:W-:Y:S01]  /*0f40*/  LOP3.LUT R18, R18, 0xff, RZ, 0xc0, !PT ;  /* 0x000000ff12127812 */ /* 0x000fe200078ec0ff */
[----:B--2---:R-:W-:Y:S01]  /*0f50*/  HADD2.F32 R47, -RZ, R47.H0_H0 ;  /* 0x2000002fff2f7230 */ /* 0x004fe20000004100 */
[----:B------:R3:W-:Y:S01]  /*0f60*/  I2F.F16 R39, R52 ;  /* 0x0000003400277306 */ /* 0x0007e20000200c00 */
[----:B------:R-:W-:Y:S01]  /*0f70*/  SHF.R.U32.HI R8, RZ, 0x10, R8 ;  /* 0x00000010ff087819 */ /* 0x000fe20000011608 */
[----:B------:R-:W-:Y:S01]  /*0f80*/  FFMA.FTZ R9, R0, R9, RZ ;  /* 0x0000000900097223 */ /* 0x000fe200000100ff */
[----:B0-----:R-:W-:Y:S01]  /*0f90*/  IADD3 R51, PT, PT, R18, -0x80, RZ ;  /* 0xffffff8012337810 */ /* 0x001fe20007ffe0ff */
[----:B------:R-:W-:Y:S01]  /*0fa0*/  FFMA.FTZ R48, R50, R47, R48 ;  /* 0x0000002f32307223 */ /* 0x000fe20000010030 */
[----:B------:R-:W-:-:S02]  /*0fb0*/  SHF.R.U32.HI R18, RZ, 0x8, R11 ;  /* 0x00000008ff127819 */ /* 0x000fc4000001160b */
[----:B------:R-:W-:Y:S01]  /*0fc0*/  IADD3 R49, PT, PT, R49, -0x80, RZ ;  /* 0xffffff8031317810 */ /* 0x000fe20007ffe0ff */
[----:B------:R-:W0:Y:S01]  /*0fd0*/  I2F.F16 R15, R15 ;  /* 0x0000000f000f7306 */ /* 0x000e220000200c00 */
[----:B---3--:R-:W-:Y:S01]  /*0fe0*/  HADD2.F32 R52, -RZ, R2.H0_H0 ;  /* 0x20000002ff347230 */ /* 0x008fe20000004100 */
[----:B------:R-:W-:-:S04]  /*0ff0*/  LOP3.LUT R47, R18, 0xff, RZ, 0xc0, !PT ;  /* 0x000000ff122f7812 */ /* 0x000fc800078ec0ff */
[----:B------:R-:W-:Y:S01]  /*1000*/  FFMA.FTZ R18, R52, R50, R3 ;  /* 0x0000003234127223 */ /* 0x000fe20000010003 */
[----:B------:R-:W-:Y:S01]  /*1010*/  SHF.R.U32.HI R3, RZ, 0x8, R4 ;  /* 0x00000008ff037819 */ /* 0x000fe20000011604 */
[----:B------:R-:W1:Y:S01]  /*1020*/  I2F.F16 R2, R51 ;  /* 0x0000003300027306 */ /* 0x000e620000200c00 */
[----:B------:R-:W-:Y:S02]  /*1030*/  IADD3 R52, PT, PT, R47, -0x80, RZ ;  /* 0xffffff802f347810 */ /* 0x000fe40007ffe0ff */
[----:B------:R-:W-:Y:S01]  /*1040*/  LOP3.LUT R47, R3, 0xff, RZ, 0xc0, !PT ;  /* 0x000000ff032f7812 */ /* 0x000fe200078ec0ff */
[----:B0-----:R-:W-:-:S04]  /*1050*/  HADD2.F32 R15, -RZ, R15.H0_H0 ;  /* 0x2000000fff0f7230 */ /* 0x001fc80000004100 */
[----:B------:R-:W0:Y:S01]  /*1060*/  I2F.F16 R3, R52 ;  /* 0x0000003400037306 */ /* 0x000e220000200c00 */
[----:B------:R-:W-:Y:S01]  /*1070*/  FFMA.FTZ R15, R0, R15, RZ ;  /* 0x0000000f000f7223 */ /* 0x000fe200000100ff */
[----:B------:R-:W-:Y:S01]  /*1080*/  LOP3.LUT R0, R8, 0xff, RZ, 0xc0, !PT ;  /* 0x000000ff08007812 */ /* 0x000fe200078ec0ff */
[----:B-1----:R-:W-:-:S05]  /*1090*/  HADD2.F32 R2, -RZ, R2.H0_H0 ;  /* 0x20000002ff027230 */ /* 0x002fca0000004100 */
[----:B------:R1:W2:Y:S01]  /*10a0*/  I2F.F16 R8, R49 ;  /* 0x0000003100087306 */ /* 0x0002a20000200c00 */
[----:B------:R-:W-:Y:S01]  /*10b0*/  IADD3 R0, PT, PT, R0, -0x80, RZ ;  /* 0xffffff8000007810 */ /* 0x000fe20007ffe0ff */
[C---:B------:R-:W-:Y:S01]  /*10c0*/  FFMA.FTZ R9, R50.reuse, R2, R9 ;  /* 0x0000000232097223 */ /* 0x040fe20000010009 */
[----:B------:R-:W-:Y:S01]  /*10d0*/  SHF.R.U32.HI R2, RZ, 0x10, R11 ;  /* 0x00000010ff027819 */ /* 0x000fe2000001160b */
[----:B------:R-:W-:Y:S02]  /*10e0*/  HADD2.F32 R11, -RZ, R19.H0_H0 ;  /* 0x20000013ff0b7230 */ /* 0x000fe40000004100 */
[----:B0-----:R-:W-:Y:S01]  /*10f0*/  HADD2.F32 R3, -RZ, R3.H0_H0 ;  /* 0x20000003ff037230 */ /* 0x001fe20000004100 */
[----:B-1----:R-:W-:Y:S01]  /*1100*/  SHF.R.U32.HI R49, RZ, 0x10, R4 ;  /* 0x00000010ff317819 */ /* 0x002fe20000011604 */
[----:B------:R-:W0:Y:S01]  /*1110*/  I2F.F16 R0, R0 ;  /* 0x0000000000007306 */ /* 0x000e220000200c00 */
[----:B------:R-:W-:Y:S01]  /*1120*/  IADD3 R4, PT, PT, R47, -0x80, RZ ;  /* 0xffffff802f047810 */ /* 0x000fe20007ffe0ff */
[----:B------:R-:W-:Y:S01]  /*1130*/  HADD2.F32 R19, -RZ, R19.H1_H1 ;  /* 0x30000013ff137230 */ /* 0x000fe20000004100 */
[----:B------:R-:W-:Y:S01]  /*1140*/  SHF.R.U32.HI R47, RZ, 0x10, R10 ;  /* 0x00000010ff2f7819 */ /* 0x000fe2000001160a */
[----:B------:R-:W-:Y:S01]  /*1150*/  FFMA.FTZ R50, R50, R3, R15 ;  /* 0x0000000332327223 */ /* 0x000fe2000001000f */
[----:B------:R-:W-:-:S02]  /*1160*/  LOP3.LUT R49, R49, 0xff, RZ, 0xc0, !PT ;  /* 0x000000ff31317812 */ /* 0x000fc400078ec0ff */
[----:B------:R-:W-:Y:S01]  /*1170*/  LOP3.LUT R47, R47, 0xff, RZ, 0xc0, !PT ;  /* 0x000000ff2f2f7812 */ /* 0x000fe200078ec0ff */
[----:B------:R-:W-:Y:S01]  /*1180*/  I2F.F16 R45, R45 ;  /* 0x0000002d002d7306 */ /* 0x000fe20000200c00 */
[----:B------:R-:W-:Y:S02]  /*1190*/  LOP3.LUT R3, R2, 0xff, RZ, 0xc0, !PT ;  /* 0x000000ff02037812 */ /* 0x000fe400078ec0ff */
[----:B------:R-:W-:Y:S02]  /*11a0*/  IADD3 R10, PT, PT, R49, -0x80, RZ ;  /* 0xffffff80310a7810 */ /* 0x000fe40007ffe0ff */
[----:B------:R-:W-:Y:S01]  /*11b0*/  IADD3 R49, PT, PT, R47, -0x80, RZ ;  /* 0xffffff802f317810 */ /* 0x000fe20007ffe0ff */
[----:B--2---:R-:W-:Y:S01]  /*11c0*/  HADD2.F32 R47, -RZ, R8.H0_H0 ;  /* 0x20000008ff2f7230 */ /* 0x004fe20000004100 */
[----:B------:R-:W-:Y:S01]  /*11d0*/  IADD3 R8, PT, PT, R3, -0x80, RZ ;  /* 0xffffff8003087810 */ /* 0x000fe20007ffe0ff */
[----:B------:R-:W1:Y:S01]  /*11e0*/  I2F.F16 R44, R44 ;  /* 0x0000002c002c7306 */ /* 0x000e620000200c00 */
[----:B------:R-:W-:Y:S01]  /*11f0*/  SHF.R.U32.HI R2, RZ, 0x8, R5 ;  /* 0x00000008ff027819 */ /* 0x000fe20000011605 */
[----:B0-----:R-:W-:-:S02]  /*1200*/  HADD2.F32 R51, -RZ, R0.H0_H0 ;  /* 0x20000000ff337230 */ /* 0x001fc40000004100 */
[----:B------:R-:W-:Y:S01]  /*1210*/  FFMA.FTZ R48, R11, R47, R48 ;  /* 0x0000002f0b307223 */ /* 0x000fe20000010030 */
[----:B------:R-:W-:Y:S02]  /*1220*/  SHF.R.U32.HI R5, RZ, 0x10, R5 ;  /* 0x00000010ff057819 */ /* 0x000fe40000011605 */
[----:B------:R-:W-:Y:S01]  /*1230*/  LOP3.LUT R47, R2, 0xff, RZ, 0xc0, !PT ;  /* 0x000000ff022f7812 */ /* 0x000fe200078ec0ff */
[----:B------:R-:W-:Y:S01]  /*1240*/  FFMA.FTZ R18, R51, R11, R18 ;  /* 0x0000000b33127223 */ /* 0x000fe20000010012 */
[----:B------:R0:W2:Y:S01]  /*1250*/  I2F.F16 R15, R49 ;  /* 0x00000031000f7306 */ /* 0x0000a20000200c00 */
[----:B------:R-:W3:Y:S01]  /*1260*/  LDS.64 R2, [UR5+0x8] ;  /* 0x00000805ff027984 */ /* 0x000ee20008000a00 */
[----:B------:R-:W-:Y:S02]  /*1270*/  IADD3 R47, PT, PT, R47, -0x80, RZ ;  /* 0xffffff802f2f7810 */ /* 0x000fe40007ffe0ff */
[----:B------:R-:W-:Y:S01]  /*1280*/  LOP3.LUT R5, R5, 0xff, RZ, 0xc0, !PT ;  /* 0x000000ff05057812 */ /* 0x000fe200078ec0ff */
[----:B-1----:R-:W-:-:S03]  /*1290*/  HADD2.F32 R44, -RZ, R44.H0_H0 ;  /* 0x2000002cff2c7230 */ /* 0x002fc60000004100 */
[----:B------:R-:W1:Y:S01]  /*12a0*/  I2F.F16 R8, R8 ;  /* 0x0000000800087306 */ /* 0x000e620000200c00 */
[----:B0-----:R-:W-:Y:S02]  /*12b0*/  SHF.R.U32.HI R49, RZ, 0x8, R6 ;  /* 0x00000008ff317819 */ /* 0x001fe40000011606 */
[----:B------:R-:W-:Y:S01]  /*12c0*/  IADD3 R5, PT, PT, R5, -0x80, RZ ;  /* 0xffffff8005057810 */ /* 0x000fe20007ffe0ff */
[----:B------:R-:W-:Y:S01]  /*12d0*/  FFMA.FTZ R48, R19, R44, R48 ;  /* 0x0000002c13307223 */ /* 0x000fe20000010030 */
[----:B------:R-:W-:Y:S01]  /*12e0*/  LOP3.LUT R49, R49, 0xff, RZ, 0xc0, !PT ;  /* 0x000000ff31317812 */ /* 0x000fe200078ec0ff */
[----:B--2---:R-:W-:Y:S02]  /*12f0*/  HADD2.F32 R52, -RZ, R15.H0_H0 ;  /* 0x2000000fff347230 */ /* 0x004fe40000004100 */
[----:B------:R-:W0:Y:S03]  /*1300*/  I2F.F16 R38, R38 ;  /* 0x0000002600267306 */ /* 0x000e260000200c00 */
[----:B------:R-:W-:Y:S01]  /*1310*/  FFMA.FTZ R9, R11, R52, R9 ;  /* 0x000000340b097223 */ /* 0x000fe20000010009 */
[----:B-1----:R-:W-:Y:S01]  /*1320*/  HADD2.F32 R15, -RZ, R8.H0_H0 ;  /* 0x20000008ff0f7230 */ /* 0x002fe20000004100 */
[----:B------:R-:W-:-:S03]  /*1330*/  SHF.R.U32.HI R8, RZ, 0x10, R6 ;  /* 0x00000010ff087819 */ /* 0x000fc60000011606 */
[----:B------:R1:W2:Y:S01]  /*1340*/  I2F.F16 R0, R47 ;  /* 0x0000002f00007306 */ /* 0x0002a20000200c00 */
[----:B------:R-:W-:Y:S01]  /*1350*/  IADD3 R6, PT, PT, R49, -0x80, RZ ;  /* 0xffffff8031067810 */ /* 0x000fe20007ffe0ff */
[----:B------:R-:W-:Y:S02]  /*1360*/  HADD2.F32 R49, -RZ, R39.H0_H0 ;  /* 0x20000027ff317230 */ /* 0x000fe40000004100 */
[----:B------:R-:W-:Y:S01]  /*1370*/  FFMA.FTZ R50, R11, R15, R50 ;  /* 0x0000000f0b327223 */ /* 0x000fe20000010032 */
[--C-:B------:R-:W-:Y:S01]  /*1380*/  SHF.R.U32.HI R11, RZ, 0x8, R7.reuse ;  /* 0x00000008ff0b7819 */ /* 0x100fe20000011607 */
[----:B------:R-:W-:Y:S02]  /*1390*/  HADD2.F32 R15, -RZ, R46.H0_H0 ;  /* 0x2000002eff0f7230 */ /* 0x000fe40000004100 */
[----:B------:R-:W-:Y:S01]  /*13a0*/  HADD2.F32 R46, -RZ, R45.H0_H0 ;  /* 0x2000002dff2e7230 */ /* 0x000fe20000004100 */
[----:B------:R-:W-:Y:S01]  /*13b0*/  LOP3.LUT R11, R11, 0xff, RZ, 0xc0, !PT ;  /* 0x000000ff0b0b7812 */ /* 0x000fe200078ec0ff */
[----:B0-----:R-:W-:Y:S01]  /*13c0*/  HADD2.F32 R45, -RZ, R38.H0_H0 ;  /* 0x20000026ff2d7230 */ /* 0x001fe20000004100 */
[----:B-1----:R-:W-:Y:S01]  /*13d0*/  LOP3.LUT R47, R8, 0xff, RZ, 0xc0, !PT ;  /* 0x000000ff082f7812 */ /* 0x002fe200078ec0ff */
[----:B------:R-:W0:Y:S01]  /*13e0*/  I2F.F16 R37, R37 ;  /* 0x0000002500257306 */ /* 0x000e220000200c00 */
[----:B------:R-:W-:Y:S01]  /*13f0*/  SHF.R.U32.HI R8, RZ, 0x10, R7 ;  /* 0x00000010ff087819 */ /* 0x000fe20000011607 */
[----:B------:R-:W-:Y:S01]  /*1400*/  FFMA.FTZ R18, R15, R19, R18 ;  /* 0x000000130f127223 */ /* 0x000fe20000010012 */
[----:B------:R-:W-:Y:S01]  /*1410*/  IADD3 R11, PT, PT, R11, -0x80, RZ ;  /* 0xffffff800b0b7810 */ /* 0x000fe20007ffe0ff */
[C---:B------:R-:W-:Y:S01]  /*1420*/  FFMA.FTZ R9, R19.reuse, R46, R9 ;  /* 0x0000002e13097223 */ /* 0x040fe20000010009 */
[----:B------:R-:W-:Y:S01]  /*1430*/  FFMA.FTZ R50, R19, R45, R50 ;  /* 0x0000002d13327223 */ /* 0x000fe20000010032 */
[----:B------:R-:W-:Y:S01]  /*1440*/  LOP3.LUT R19, R8, 0xff, RZ, 0xc0, !PT ;  /* 0x000000ff08137812 */ /* 0x000fe200078ec0ff */
[--C-:B---3--:R-:W-:Y:S01]  /*1450*/  HADD2.F32 R15, -RZ, R2.reuse.H0_H0 ;  /* 0x20000002ff0f7230 */ /* 0x108fe20000004100 */
[----:B------:R-:W1:Y:S01]  /*1460*/  I2F.F16 R40, R40 ;  /* 0x0000002800287306 */ /* 0x000e620000200c00 */
[----:B------:R-:W-:Y:S01]  /*1470*/  IADD3 R7, PT, PT, R47, -0x80, RZ ;  /* 0xffffff802f077810 */ /* 0x000fe20007ffe0ff */
[----:B------:R-:W-:Y:S01]  /*1480*/  HADD2.F32 R8, -RZ, R2.H1_H1 ;  /* 0x30000002ff087230 */ /* 0x000fe20000004100 */
[----:B------:R-:W-:Y:S01]  /*1490*/  IADD3 R19, PT, PT, R19, -0x80, RZ ;  /* 0xffffff8013137810 */ /* 0x000fe20007ffe0ff */
[----:B--2---:R-:W-:-:S02]  /*14a0*/  HADD2.F32 R39, -RZ, R0.H0_H0 ;  /* 0x20000000ff277230 */ /* 0x004fc40000004100 */
[----:B------:R-:W-:Y:S01]  /*14b0*/  FFMA.FTZ R50, R15, R49, R50 ;  /* 0x000000310f327223 */ /* 0x000fe20000010032 */
[----:B------:R-:W-:Y:S01]  /*14c0*/  HADD2.F32 R2, -RZ, R3.H0_H0 ;  /* 0x20000003ff027230 */ /* 0x000fe20000004100 */
[----:B------:R-:W2:Y:S01]  /*14d0*/  I2F.F16 R42, R42 ;  /* 0x0000002a002a7306 */ /* 0x000ea20000200c00 */
[----:B0-----:R-:W-:Y:S02]  /*14e0*/  HADD2.F32 R37, -RZ, R37.H0_H0 ;  /* 0x20000025ff257230 */ /* 0x001fe40000004100 */
[----:B------:R-:W-:-:S03]  /*14f0*/  HADD2.F32 R3, -RZ, R3.H1_H1 ;  /* 0x30000003ff037230 */ /* 0x000fc60000004100 */
        /* <DEDUP_REMOVED lines=31> */
[----:B------:R-:W-:Y:S02]  /*16f0*/  HADD2.F32 R11, -RZ, R30.H0_H0 ;  /* 0x2000001eff0b7230 */ /* 0x000fe40000004100 */
[----:B-1----:R-:W-:-:S04]  /*1700*/  HADD2.F32 R14, -RZ, R14.H0_H0 ;  /* 0x2000000eff0e7230 */ /* 0x002fc80000004100 */
        /* <DEDUP_REMOVED lines=22> */
.L_x_4358:
        /* <DEDUP_REMOVED lines=8> */
[----:B------:R-:W-:Y:S02]  /*18f0*/  LOP3.LUT R2, R17, 0xff, RZ, 0xc0, !PT ;  /* 0x000000ff11027812 */ /* 0x000fe400078ec0ff */
[----:B------:R-:W-:Y:S02]  /*1900*/  LOP3.LUT R3, R16, 0xff, RZ, 0xc0, !PT ;  /* 0x000000ff10037812 */ /* 0x000fe400078ec0ff */
[----:B------:R-:W-:Y:S02]  /*1910*/  IADD3 R41, PT, PT, R27, -0x80, RZ ;  /* 0xffffff801b297810 */ /* 0x000fe40007ffe0ff */
[----:B------:R-:W-:-:S02]  /*1920*/  LOP3.LUT R27, R18, 0xff, RZ, 0xc0, !PT ;  /* 0x000000ff121b7812 */ /* 0x000fc400078ec0ff */
[----:B0-----:R-:W-:Y:S02]  /*1930*/  SHF.R.U32.HI R29, RZ, 0x8, R17 ;  /* 0x00000008ff1d7819 */ /* 0x001fe40000011611 */
[----:B------:R-:W-:Y:S01]  /*1940*/  IADD3 R48, PT, PT, R46, -0x80, RZ ;  /* 0xffffff802e307810 */ /* 0x000fe20007ffe0ff */
[----:B------:R-:W-:Y:S01]  /*1950*/  I2F.F16 R41, R41 ;  /* 0x0000002900297306 */ /* 0x000fe20000200c00 */
[----:B------:R-:W-:Y:S02]  /*1960*/  IADD3 R2, PT, PT, R2, -0x80, RZ ;  /* 0xffffff8002027810 */ /* 0x000fe40007ffe0ff */
[----:B------:R-:W-:Y:S02]  /*1970*/  SHF.R.U32.HI R46, RZ, 0x8, R16 ;  /* 0x00000008ff2e7819 */ /* 0x000fe40000011610 */
[----:B------:R-:W-:Y:S02]  /*1980*/  IADD3 R3, PT, PT, R3, -0x80, RZ ;  /* 0xffffff8003037810 */ /* 0x000fe40007ffe0ff */
[----:B------:R-:W-:Y:S01]  /*1990*/  IADD3 R27, PT, PT, R27, -0x80, RZ ;  /* 0xffffff801b1b7810 */ /* 0x000fe20007ffe0ff */
[----:B------:R-:W0:Y:S01]  /*19a0*/  I2F.F16 R2, R2 ;  /* 0x0000000200027306 */ /* 0x000e220000200c00 */
[----:B------:R-:W-:-:S02]  /*19b0*/  LOP3.LUT R47, R29, 0xff, RZ, 0xc0, !PT ;  /* 0x000000ff1d2f7812 */ /* 0x000fc400078ec0ff */
[----:B------:R-:W-:Y:S02]  /*19c0*/  LOP3.LUT R46, R46, 0xff, RZ, 0xc0, !PT ;  /* 0x000000ff2e2e7812 */ /* 0x000fe400078ec0ff */
[----:B------:R-:W-:Y:S02]  /*19d0*/  IADD3 R49, PT, PT, R47, -0x80, RZ ;  /* 0xffffff802f317810 */ /* 0x000fe40007ffe0ff */
[----:B------:R-:W-:Y:S01]  /*19e0*/  IADD3 R47, PT, PT, R46, -0x80, RZ ;  /* 0xffffff802e2f7810 */ /* 0x000fe20007ffe0ff */
[----:B------:R-:W2:Y:S01]  /*19f0*/  I2F.F16 R3, R3 ;  /* 0x0000000300037306 */ /* 0x000ea20000200c00 */
[----:B------:R-:W-:Y:S02]  /*1a00*/  SHF.R.U32.HI R50, RZ, 0x8, R18 ;  /* 0x00000008ff327819 */ /* 0x000fe40000011612 */
[----:B------:R-:W-:Y:S02]  /*1a10*/  LEA.HI R45, R17, 0xffffff80, RZ, 0x8 ;  /* 0xffffff80112d7811 */ /* 0x000fe400078f40ff */
[----:B------:R-:W-:Y:S01]  /*1a20*/  LOP3.LUT R50, R50, 0xff, RZ, 0xc0, !PT ;  /* 0x000000ff32327812 */ /* 0x000fe200078ec0ff */
[----:B0-----:R-:W-:-:S02]  /*1a30*/  HADD2.F32 R51, -RZ, R2.H0_H0 ;  /* 0x20000002ff337230 */ /* 0x001fc40000004100 */
[----:B------:R-:W0:Y:S01]  /*1a40*/  I2F.F16 R27, R27 ;  /* 0x0000001b001b7306 */ /* 0x000e220000200c00 */
[--C-:B-1----:R-:W-:Y:S01]  /*1a50*/  HADD2.F32 R2, -RZ, R38.reuse.H0_H0 ;  /* 0x20000026ff027230 */ /* 0x102fe20000004100 */
[----:B------:R-:W-:Y:S02]  /*1a60*/  IADD3 R50, PT, PT, R50, -0x80, RZ ;  /* 0xffffff8032327810 */ /* 0x000fe40007ffe0ff */
[----:B------:R-:W-:Y:S02]  /*1a70*/  SHF.R.U32.HI R17, RZ, 0x10, R17 ;  /* 0x00000010ff117819 */ /* 0x000fe40000011611 */
[----:B------:R-:W-:Y:S01]  /*1a80*/  FFMA.FTZ R52, R2, R51, RZ ;  /* 0x0000003302347223 */ /* 0x000fe200000100ff */
[----:B--2---:R-:W-:Y:S01]  /*1a90*/  HADD2.F32 R3, -RZ, R3.H0_H0 ;  /* 0x20000003ff037230 */ /* 0x004fe20000004100 */
[----:B------:R1:W2:Y:S01]  /*1aa0*/  I2F.F16 R29, R48 ;  /* 0x00000030001d7306 */ /* 0x0002a20000200c00 */
[----:B------:R-:W-:Y:S01]  /*1ab0*/  HADD2.F32 R51, -RZ, R38.H1_H1 ;  /* 0x30000026ff337230 */ /* 0x000fe20000004100 */
[----:B------:R-:W-:-:S02]  /*1ac0*/  LEA.HI R44, R16, 0xffffff80, RZ, 0x8 ;  /* 0xffffff80102c7811 */ /* 0x000fc400078f40ff */
[----:B------:R-:W-:Y:S02]  /*1ad0*/  SHF.R.U32.HI R16, RZ, 0x10, R16 ;  /* 0x00000010ff107819 */ /* 0x000fe40000011610 */
[----:B------:R-:W-:Y:S01]  /*1ae0*/  LEA.HI R40, R18, 0xffffff80, RZ, 0x8 ;  /* 0xffffff8012287811 */ /* 0x000fe200078f40ff */
[----:B0-----:R-:W-:Y:S01]  /*1af0*/  HADD2.F32 R27, -RZ, R27.H0_H0 ;  /* 0x2000001bff1b7230 */ /* 0x001fe20000004100 */
[----:B------:R-:W0:Y:S01]  /*1b00*/  I2F.F16 R47, R47 ;  /* 0x0000002f002f7306 */ /* 0x000e220000200c00 */
[----:B-1----:R-:W-:Y:S01]  /*1b10*/  FFMA.FTZ R48, R3, R2, RZ ;  /* 0x0000000203307223 */ /* 0x002fe200000100ff */
[----:B------:R-:W-:Y:S02]  /*1b20*/  LEA.HI R28, R19, 0xffffff80, RZ, 0x8 ;  /* 0xffffff80131c7811 */ /* 0x000fe400078f40ff */
[----:B------:R-:W-:Y:S01]  /*1b30*/  FFMA.FTZ R3, R2, R27, RZ ;  /* 0x0000001b02037223 */ /* 0x000fe200000100ff */
[----:B------:R-:W-:Y:S01]  /*1b40*/  LEA.HI R43, R12, 0xffffff80, RZ, 0x8 ;  /* 0xffffff800c2b7811 */ /* 0x000fe200078f40ff */
[----:B--2---:R-:W-:-:S02]  /*1b50*/  HADD2.F32 R29, -RZ, R29.H0_H0 ;  /* 0x2000001dff1d7230 */ /* 0x004fc40000004100 */
[----:B------:R-:W1:Y:S01]  /*1b60*/  I2F.F16 R49, R49 ;  /* 0x0000003100317306 */ /* 0x000e620000200c00 */
[C---:B------:R-:W-:Y:S02]  /*1b70*/  LEA.HI R42, R13.reuse, 0xffffff80, RZ, 0x8 ;  /* 0xffffff800d2a7811 */ /* 0x040fe400078f40ff */
[----:B------:R-:W-:Y:S01]  /*1b80*/  FFMA.FTZ R46, R2, R29, RZ ;  /* 0x0000001d022e7223 */ /* 0x000fe200000100ff */
[----:B------:R-:W-:Y:S01]  /*1b90*/  LOP3.LUT R2, R13, 0xff, RZ, 0xc0, !PT ;  /* 0x000000ff0d027812 */ /* 0x000fe200078ec0ff */
[----:B0-----:R-:W-:-:S03]  /*1ba0*/  HADD2.F32 R47, -RZ, R47.H0_H0 ;  /* 0x2000002fff2f7230 */ /* 0x001fc60000004100 */
[----:B------:R-:W-:Y:S01]  /*1bb0*/  I2F.F16 R45, R45 ;  /* 0x0000002d002d7306 */ /* 0x000fe20000200c00 */
[----:B------:R-:W-:Y:S02]  /*1bc0*/  IADD3 R27, PT, PT, R2, -0x80, RZ ;  /* 0xffffff80021b7810 */ /* 0x000fe40007ffe0ff */
[----:B------:R-:W-:Y:S01]  /*1bd0*/  LOP3.LUT R29, R14, 0xff, RZ, 0xc0, !PT ;  /* 0x000000ff0e1d7812 */ /* 0x000fe200078ec0ff */
[----:B------:R-:W-:Y:S01]  /*1be0*/  FFMA.FTZ R2, R47, R51, R48 ;  /* 0x000000332f027223 */ /* 0x000fe20000010030 */
[----:B------:R-:W-:Y:S01]  /*1bf0*/  SHF.R.U32.HI R47, RZ, 0x8, R19 ;  /* 0x00000008ff2f7819 */ /* 0x000fe20000011613 */
[----:B-1----:R-:W-:Y:S02]  /*1c00*/  HADD2.F32 R38, -RZ, R49.H0_H0 ;  /* 0x20000031ff267230 */ /* 0x002fe40000004100 */
[----:B------:R-:W-:Y:S01]  /*1c10*/  I2F.F16 R28, R28 ;  /* 0x0000001c001c7306 */ /* 0x000fe20000200c00 */
[----:B------:R-:W-:Y:S02]  /*1c20*/  LOP3.LUT R47, R47, 0xff, RZ, 0xc0, !PT ;  /* 0x000000ff2f2f7812 */ /* 0x000fe400078ec0ff */
[----:B------:R-:W-:Y:S01]  /*1c30*/  IADD3 R29, PT, PT, R29, -0x80, RZ ;  /* 0xffffff801d1d7810 */ /* 0x000fe20007ffe0ff */
[----:B------:R-:W-:Y:S01]  /*1c40*/  FFMA.FTZ R38, R51, R38, R52 ;  /* 0x0000002633267223 */ /* 0x000fe20000010034 */
[----:B------:R-:W-:-:S03]  /*1c50*/  IADD3 R47, PT, PT, R47, -0x80, RZ ;  /* 0xffffff802f2f7810 */ /* 0x000fc60007ffe0ff */
[----:B------:R-:W0:Y:S08]  /*1c60*/  I2F.F16 R49, R50 ;  /* 0x0000003200317306 */ /* 0x000e300000200c00 */
[----:B------:R-:W1:Y:S01]  /*1c70*/  I2F.F16 R47, R47 ;  /* 0x0000002f002f7306 */ /* 0x000e620000200c00 */
[----:B0-----:R-:W-:-:S07]  /*1c80*/  HADD2.F32 R48, -RZ, R49.H0_H0 ;  /* 0x20000031ff307230 */ /* 0x001fce0000004100 */
[----:B------:R-:W0:Y:S01]  /*1c90*/  I2F.F16 R40, R40 ;  /* 0x0000002800287306 */ /* 0x000e220000200c00 */
[----:B------:R-:W-:Y:S01]  /*1ca0*/  FFMA.FTZ R3, R51, R48, R3 ;  /* 0x0000003033037223 */ /* 0x000fe20000010003 */
[----:B------:R-:W-:Y:S01]  /*1cb0*/  LOP3.LUT R48, R15, 0xff, RZ, 0xc0, !PT ;  /* 0x000000ff0f307812 */ /* 0x000fe200078ec0ff */
[----:B-1----:R-:W-:Y:S01]  /*1cc0*/  HADD2.F32 R52, -RZ, R47.H0_H0 ;  /* 0x2000002fff347230 */ /* 0x002fe20000004100 */
[----:B------:R-:W-:-:S04]  /*1cd0*/  SHF.R.U32.HI R47, RZ, 0x10, R18 ;  /* 0x00000010ff2f7819 */ /* 0x000fc80000011612 */
[----:B------:R-:W-:Y:S01]  /*1ce0*/  I2F.F16 R44, R44 ;  /* 0x0000002c002c7306 */ /* 0x000fe20000200c00 */
[----:B------:R-:W-:Y:S02]  /*1cf0*/  IADD3 R50, PT, PT, R48, -0x80, RZ ;  /* 0xffffff8030327810 */ /* 0x000fe40007ffe0ff */
[----:B------:R-:W-:Y:S01]  /*1d00*/  LOP3.LUT R48, R17, 0xff, RZ, 0xc0, !PT ;  /* 0x000000ff11307812 */ /* 0x000fe200078ec0ff */
[----:B------:R-:W-:Y:S01]  /*1d10*/  FFMA.FTZ R46, R51, R52, R46 ;  /* 0x00000034332e7223 */ /* 0x000fe2000001002e */
[----:B------:R-:W-:Y:S01]  /*1d20*/  LOP3.LUT R47, R47, 0xff, RZ, 0xc0, !PT ;  /* 0x000000ff2f2f7812 */ /* 0x000fe200078ec0ff */
[----:B------:R-:W-:Y:S01]  /*1d30*/  HADD2.F32 R52, -RZ, R28.H0_H0 ;  /* 0x2000001cff347230 */ /* 0x000fe20000004100 */
[----:B------:R-:W-:Y:S01]  /*1d40*/  IADD3 R49, PT, PT, R48, -0x80, RZ ;  /* 0xffffff8030317810 */ /* 0x000fe20007ffe0ff */
[----:B------:R1:W-:Y:S01]  /*1d50*/  I2F.F16 R17, R50 ;  /* 0x0000003200117306 */ /* 0x0003e20000200c00 */
[----:B------:R-:W-:Y:S01]  /*1d60*/  LOP3.LUT R48, R16, 0xff, RZ, 0xc0, !PT ;  /* 0x000000ff10307812 */ /* 0x000fe200078ec0ff */
[----:B0-----:R-:W-:-:S03]  /*1d70*/  HADD2.F32 R40, -RZ, R40.H0_H0 ;  /* 0x20000028ff287230 */ /* 0x001fc60000004100 */
[----:B------:R-:W-:Y:S02]  /*1d80*/  IADD3 R18, PT, PT, R48, -0x80, RZ ;  /* 0xffffff8030127810 */ /* 0x000fe40007ffe0ff */
[----:B------:R-:W-:Y:S01]  /*1d90*/  SHF.R.U32.HI R48, RZ, 0x10, R19 ;  /* 0x00000010ff307819 */ /* 0x000fe20000011613 */
[----:B------:R-:W0:Y:S01]  /*1da0*/  I2F.F16 R16, R49 ;  /* 0x0000003100107306 */ /* 0x000e220000200c00 */
[----:B------:R-:W-:Y:S02]  /*1db0*/  IADD3 R19, PT, PT, R47, -0x80, RZ ;  /* 0xffffff802f137810 */ /* 0x000fe40007ffe0ff */
[----:B------:R-:W-:Y:S02]  /*1dc0*/  LOP3.LUT R47, R48, 0xff, RZ, 0xc0, !PT ;  /* 0x000000ff302f7812 */ /* 0x000fe400078ec0ff */
[----:B------:R-:W-:Y:S02]  /*1dd0*/  SHF.R.U32.HI R48, RZ, 0x8, R12 ;  /* 0x00000008ff307819 */ /* 0x000fe4000001160c */
[----:B-1----:R-:W-:Y:S01]  /*1de0*/  IADD3 R50, PT, PT, R47, -0x80, RZ ;  /* 0xffffff802f327810 */ /* 0x002fe20007ffe0ff */
[----:B------:R-:W1:Y:S01]  /*1df0*/  I2F.F16 R18, R18 ;  /* 0x0000001200127306 */ /* 0x000e620000200c00 */
[----:B------:R-:W-:-:S02]  /*1e00*/  HADD2.F32 R47, -RZ, R39.H0_H0 ;  /* 0x20000027ff2f7230 */ /* 0x000fc40000004100 */
[----:B------:R-:W-:Y:S02]  /*1e10*/  HADD2.F32 R39, -RZ, R39.H1_H1 ;  /* 0x30000027ff277230 */ /* 0x000fe40000004100 */
[----:B0-----:R-:W-:-:S03]  /*1e20*/  HADD2.F32 R49, -RZ, R16.H0_H0 ;  /* 0x20000010ff317230 */ /* 0x001fc60000004100 */
[----:B------:R-:W0:Y:S01]  /*1e30*/  I2F.F16 R19, R19 ;  /* 0x0000001300137306 */ /* 0x000e220000200c00 */
[----:B------:R-:W-:Y:S01]  /*1e40*/  LOP3.LUT R16, R48, 0xff, RZ, 0xc0, !PT ;  /* 0x000000ff30107812 */ /* 0x000fe200078ec0ff */
[----:B------:R-:W-:Y:S01]  /*1e50*/  FFMA.FTZ R38, R47, R49, R38 ;  /* 0x000000312f267223 */ /* 0x000fe20000010026 */
[----:B------:R-:W-:Y:S01]  /*1e60*/  SHF.R.U32.HI R49, RZ, 0x10, R12 ;  /* 0x00000010ff317819 */ /* 0x000fe2000001160c */
[----:B-1----:R-:W-:Y:S01]  /*1e70*/  HADD2.F32 R51, -RZ, R18.H0_H0 ;  /* 0x20000012ff337230 */ /* 0x002fe20000004100 */
[----:B------:R-:W-:-:S03]  /*1e80*/  IADD3 R12, PT, PT, R16, -0x80, RZ ;  /* 0xffffff80100c7810 */ /* 0x000fc60007ffe0ff */
[----:B------:R-:W1:Y:S01]  /*1e90*/  I2F.F16 R48, R50 ;  /* 0x0000003200307306 */ /* 0x000e620000200c00 */
[----:B------:R-:W-:Y:S01]  /*1ea0*/  LOP3.LUT R49, R49, 0xff, RZ, 0xc0, !PT ;  /* 0x000000ff31317812 */ /* 0x000fe200078ec0ff */
[----:B------:R-:W-:Y:S01]  /*1eb0*/  FFMA.FTZ R16, R51, R47, R2 ;  /* 0x0000002f33107223 */ /* 0x000fe20000010002 */
[----:B------:R-:W-:Y:S01]  /*1ec0*/  SHF.R.U32.HI R2, RZ, 0x8, R13 ;  /* 0x00000008ff027819 */ /* 0x000fe2000001160d */
[----:B------:R-:W-:Y:S02]  /*1ed0*/  HADD2.F32 R51, -RZ, R44.H0_H0 ;  /* 0x2000002cff337230 */ /* 0x000fe40000004100 */
[----:B0-----:R-:W-:Y:S01]  /*1ee0*/  HADD2.F32 R18, -RZ, R19.H0_H0 ;  /* 0x20000013ff127230 */ /* 0x001fe20000004100 */
[----:B------:R-:W-:Y:S01]  /*1ef0*/  IADD3 R19, PT, PT, R49, -0x80, RZ ;  /* 0xffffff8031137810 */ /* 0x000fe20007ffe0ff */
[----:B------:R-:W-:Y:S01]  /*1f00*/  I2F.F16 R27, R27 ;  /* 0x0000001b001b7306 */ /* 0x000fe20000200c00 */
[----:B------:R-:W-:Y:S01]  /*1f10*/  LOP3.LUT R49, R2, 0xff, RZ, 0xc0, !PT ;  /* 0x000000ff02317812 */ /* 0x000fe200078ec0ff */
[----:B------:R-:W-:Y:S01]  /*1f20*/  FFMA.FTZ R16, R51, R39, R16 ;  /* 0x0000002733107223 */ /* 0x000fe20000010010 */
[----:B------:R-:W-:-:S02]  /*1f30*/  FFMA.FTZ R18, R47, R18, R3 ;  /* 0x000000122f127223 */ /* 0x000fc40000010003 */
[----:B------:R-:W0:Y:S01]  /*1f40*/  LDS.64 R2, [UR5+0x18] ;  /* 0x00001805ff027984 */ /* 0x000e220008000a00 */
[----:B-1----:R-:W-:Y:S01]  /*1f50*/  HADD2.F32 R50, -RZ, R48.H0_H0 ;  /* 0x20000030ff327230 */ /* 0x002fe20000004100 */
[----:B------:R-:W-:Y:S01]  /*1f60*/  SHF.R.U32.HI R48, RZ, 0x10, R13 ;  /* 0x00000010ff307819 */ /* 0x000fe2000001160d */
[----:B------:R-:W-:Y:S01]  /*1f70*/  I2F.F16 R29, R29 ;  /* 0x0000001d001d7306 */ /* 0x000fe20000200c00 */
[----:B------:R-:W-:Y:S01]  /*1f80*/  IADD3 R49, PT, PT, R49, -0x80, RZ ;  /* 0xffffff8031317810 */ /* 0x000fe20007ffe0ff */
[----:B------:R-:W-:Y:S01]  /*1f90*/  FFMA.FTZ R40, R39, R40, R18 ;  /* 0x0000002827287223 */ /* 0x000fe20000010012 */
[----:B------:R-:W-:Y:S01]  /*1fa0*/  FFMA.FTZ R13, R47, R50, R46 ;  /* 0x000000322f0d7223 */ /* 0x000fe2000001002e */
[----:B------:R-:W-:Y:S01]  /*1fb0*/  LOP3.LUT R48, R48, 0xff, RZ, 0xc0, !PT ;  /* 0x000000ff30307812 */ /* 0x000fe200078ec0ff */
[----:B------:R-:W-:Y:S01]  /*1fc0*/  HADD2.F32 R50, -RZ, R45.H0_H0 ;  /* 0x2000002dff327230 */ /* 0x000fe20000004100 */
[----:B------:R-:W-:Y:S01]  /*1fd0*/  SHF.R.U32.HI R47, RZ, 0x8, R14 ;  /* 0x00000008ff2f7819 */ /* 0x000fe2000001160e */
[C---:B------:R-:W-:Y:S01]  /*1fe0*/  FFMA.FTZ R13, R39.reuse, R52, R13 ;  /* 0x00000034270d7223 */ /* 0x040fe2000001000d */
[----:B------:R1:W-:Y:S01]  /*1ff0*/  I2F.F16 R46, R49 ;  /* 0x00000031002e7306 */ /* 0x0003e20000200c00 */
[----:B------:R-:W-:Y:S01]  /*2000*/  IADD3 R45, PT, PT, R48, -0x80, RZ ;  /* 0xffffff80302d7810 */ /* 0x000fe20007ffe0ff */
[----:B------:R-:W-:Y:S01]  /*2010*/  FFMA.FTZ R38, R39, R50, R38 ;  /* 0x0000003227267223 */ /* 0x000fe20000010026 */
[----:B------:R-:W-:-:S02]  /*2020*/  LOP3.LUT R47, R47, 0xff, RZ, 0xc0, !PT ;  /* 0x000000ff2f2f7812 */ /* 0x000fc400078ec0ff */
[----:B------:R-:W-:Y:S02]  /*2030*/  SHF.R.U32.HI R48, RZ, 0x10, R14 ;  /* 0x00000010ff307819 */ /* 0x000fe4000001160e */
[--C-:B------:R-:W-:Y:S01]  /*2040*/  SHF.R.U32.HI R50, RZ, 0x10, R15.reuse ;  /* 0x00000010ff327819 */ /* 0x100fe2000001160f */
[----:B------:R-:W2:Y:S01]  /*2050*/  I2F.F16 R12, R12 ;  /* 0x0000000c000c7306 */ /* 0x000ea20000200c00 */
[----:B-1----:R-:W-:Y:S02]  /*2060*/  SHF.R.U32.HI R49, RZ, 0x8, R15 ;  /* 0x00000008ff317819 */ /* 0x002fe4000001160f */
[----:B------:R-:W-:Y:S02]  /*2070*/  IADD3 R47, PT, PT, R47, -0x80, RZ ;  /* 0xffffff802f2f7810 */ /* 0x000fe40007ffe0ff */
[----:B------:R-:W-:Y:S02]  /*2080*/  LOP3.LUT R49, R49, 0xff, RZ, 0xc0, !PT ;  /* 0x000000ff31317812 */ /* 0x000fe400078ec0ff */
[----:B------:R-:W-:Y:S01]  /*2090*/  LOP3.LUT R48, R48, 0xff, RZ, 0xc0, !PT ;  /* 0x000000ff30307812 */ /* 0x000fe200078ec0ff */
[----:B------:R1:W3:Y:S01]  /*20a0*/  I2F.F16 R44, R47 ;  /* 0x0000002f002c7306 */ /* 0x0002e20000200c00 */
[----:B------:R-:W-:-:S02]  /*20b0*/  IADD3 R28, PT, PT, R49, -0x80, RZ ;  /* 0xffffff80311c7810 */ /* 0x000fc40007ffe0ff */
[----:B------:R-:W-:Y:S02]  /*20c0*/  LOP3.LUT R50, R50, 0xff, RZ, 0xc0, !PT ;  /* 0x000000ff32327812 */ /* 0x000fe400078ec0ff */
[----:B------:R-:W-:Y:S02]  /*20d0*/  IADD3 R48, PT, PT, R48, -0x80, RZ ;  /* 0xffffff8030307810 */ /* 0x000fe40007ffe0ff */
[----:B------:R-:W-:Y:S01]  /*20e0*/  LEA.HI R14, R14, 0xffffff80, RZ, 0x8 ;  /* 0xffffff800e0e7811 */ /* 0x000fe200078f40ff */
[----:B------:R-:W-:Y:S01]  /*20f0*/  I2F.F16 R28, R28 ;  /* 0x0000001c001c7306 */ /* 0x000fe20000200c00 */
[----:B------:R-:W-:Y:S01]  /*2100*/  IADD3 R50, PT, PT, R50, -0x80, RZ ;  /* 0xffffff8032327810 */ /* 0x000fe20007ffe0ff */
[----:B-1----:R-:W-:Y:S01]  /*2110*/  HADD2.F32 R47, -RZ, R41.H0_H0 ;  /* 0x20000029ff2f7230 */ /* 0x002fe20000004100 */
[----:B------:R-:W-:Y:S01]  /*2120*/  LEA.HI R15, R15, 0xffffff80, RZ, 0x8 ;  /* 0xffffff800f0f7811 */ /* 0x000fe200078f40ff */
[----:B--2---:R-:W-:Y:S02]  /*2130*/  HADD2.F32 R12, -RZ, R12.H0_H0 ;  /* 0x2000000cff0c7230 */ /* 0x004fe40000004100 */
[----:B0-----:R-:W-:-:S02]  /*2140*/  HADD2.F32 R39, -RZ, R2.H0_H0 ;  /* 0x20000002ff277230 */ /* 0x001fc40000004100 */
[----:B------:R-:W0:Y:S01]  /*2150*/  I2F.F16 R19, R19 ;  /* 0x0000001300137306 */ /* 0x000e220000200c00 */
[----:B------:R-:W-:Y:S02]  /*2160*/  HADD2.F32 R2, -RZ, R2.H1_H1 ;  /* 0x30000002ff027230 */ /* 0x000fe40000004100 */
[----:B------:R-:W-:Y:S01]  /*2170*/  FFMA.FTZ R47, R47, R39, R16 ;  /* 0x000000272f2f7223 */ /* 0x000fe20000010010 */
[----:B------:R-:W-:Y:S02]  /*2180*/  HADD2.F32 R16, -RZ, R29.H0_H0 ;  /* 0x2000001dff107230 */ /* 0x000fe40000004100 */
[----:B------:R-:W-:Y:S02]  /*2190*/  HADD2.F32 R29, -RZ, R46.H0_H0 ;  /* 0x2000002eff1d7230 */ /* 0x000fe40000004100 */
[----:B------:R-:W-:Y:S01]  /*21a0*/  FFMA.FTZ R12, R12, R2, R47 ;  /* 0x000000020c0c7223 */ /* 0x000fe2000001002f */
[----:B------:R-:W1:Y:S01]  /*21b0*/  I2F.F16 R45, R45 ;  /* 0x0000002d002d7306 */ /* 0x000e620000200c00 */
[----:B---3--:R-:W-:-:S02]  /*21c0*/  HADD2.F32 R44, -RZ, R44.H0_H0 ;  /* 0x2000002cff2c7230 */ /* 0x008fc40000004100 */
[--C-:B------:R-:W-:Y:S02]  /*21d0*/  HADD2.F32 R41, -RZ, R3.reuse.H0_H0 ;  /* 0x20000003ff297230 */ /* 0x100fe40000004100 */
[----:B------:R-:W-:Y:S02]  /*21e0*/  HADD2.F32 R3, -RZ, R3.H1_H1 ;  /* 0x30000003ff037230 */ /* 0x000fe40000004100 */
[----:B0-----:R-:W-:Y:S01]  /*21f0*/  HADD2.F32 R19, -RZ, R19.H0_H0 ;  /* 0x20000013ff137230 */ /* 0x001fe20000004100 */
[----:B------:R0:W2:Y:S04]  /*2200*/  I2F.F16 R18, R48 ;  /* 0x0000003000127306 */ /* 0x0000a80000200c00 */
[----:B------:R-:W-:Y:S01]  /*2210*/  FFMA.FTZ R19, R19, R41, R12 ;  /* 0x0000002913137223 */ /* 0x000fe2000001000c */
[----:B-1----:R-:W-:-:S03]  /*2220*/  HADD2.F32 R45, -RZ, R45.H0_H0 ;  /* 0x2000002dff2d7230 */ /* 0x002fc60000004100 */
[----:B------:R-:W1:Y:S01]  /*2230*/  I2F.F16 R43, R43 ;  /* 0x0000002b002b7306 */ /* 0x000e620000200c00 */
[----:B0-----:R-:W-:-:S05]  /*2240*/  HADD2.F32 R48, -RZ, R27.H0_H0 ;  /* 0x2000001bff307230 */ /* 0x001fca0000004100 */
[C---:B------:R-:W-:Y:S01]  /*2250*/  FFMA.FTZ R49, R39.reuse, R48, R38 ;  /* 0x0000003027317223 */ /* 0x040fe20000010026 */
[----:B------:R-:W-:Y:S01]  /*2260*/  HADD2.F32 R38, -RZ, R17.H0_H0 ;  /* 0x20000011ff267230 */ /* 0x000fe20000004100 */
[----:B------:R-:W0:Y:S01]  /*2270*/  I2F.F16 R27, R50 ;  /* 0x00000032001b7306 */ /* 0x000e220000200c00 */
[C---:B------:R-:W-:Y:S01]  /*2280*/  FFMA.FTZ R17, R39.reuse, R16, R40 ;  /* 0x0000001027117223 */ /* 0x040fe20000010028 */
[----:B--2---:R-:W-:Y:S02]  /*2290*/  HADD2.F32 R18, -RZ, R18.H0_H0 ;  /* 0x20000012ff127230 */ /* 0x004fe40000004100 */
[C---:B------:R-:W-:Y:S01]  /*22a0*/  FFMA.FTZ R16, R2.reuse, R29, R49 ;  /* 0x0000001d02107223 */ /* 0x040fe20000010031 */
[----:B------:R-:W-:Y:S01]  /*22b0*/  FFMA.FTZ R38, R39, R38, R13 ;  /* 0x0000002627267223 */ /* 0x000fe2000001000d */
[----:B------:R-:W-:Y:S02]  /*22c0*/  HADD2.F32 R13, -RZ, R28.H0_H0 ;  /* 0x2000001cff0d7230 */ /* 0x000fe40000004100 */
[----:B------:R-:W-:Y:S01]  /*22d0*/  FFMA.FTZ R44, R2, R44, R17 ;  /* 0x0000002c022c7223 */ /* 0x000fe20000010011 */
[----:B------:R-:W-:Y:S01]  /*22e0*/  FFMA.FTZ R16, R41, R45, R16 ;  /* 0x0000002d29107223 */ /* 0x000fe20000010010 */
[----:B------:R-:W2:Y:S01]  /*22f0*/  I2F.F16 R42, R42 ;  /* 0x0000002a002a7306 */ /* 0x000ea20000200c00 */
[----:B------:R-:W-:-:S02]  /*2300*/  HADD2.F32 R17, -RZ, R32.H0_H0 ;  /* 0x20000020ff117230 */ /* 0x000fc40000004100 */
[----:B------:R-:W-:Y:S01]  /*2310*/  FFMA.FTZ R38, R2, R13, R38 ;  /* 0x0000000d02267223 */ /* 0x000fe20000010026 */
[----:B-1----:R-:W-:Y:S02]  /*2320*/  HADD2.F32 R2, -RZ, R43.H0_H0 ;  /* 0x2000002bff027230 */ /* 0x002fe40000004100 */
[C---:B------:R-:W-:Y:S01]  /*2330*/  FFMA.FTZ R13, R41.reuse, R18, R44 ;  /* 0x00000012290d7223 */ /* 0x040fe2000001002c */
[----:B0-----:R-:W-:Y:S01]  /*2340*/  HADD2.F32 R27, -RZ, R27.H0_H0 ;  /* 0x2000001bff1b7230 */ /* 0x001fe20000004100 */
[----:B------:R-:W0:Y:S01]  /*2350*/  I2F.F16 R14, R14 ;  /* 0x0000000e000e7306 */ /* 0x000e220000200c00 */
[----:B------:R-:W-:Y:S01]  /*2360*/  FFMA.FTZ R2, R2, R3, R19 ;  /* 0x0000000302027223 */ /* 0x000fe20000010013 */
[----:B------:R-:W-:Y:S02]  /*2370*/  HADD2.F32 R19, -RZ, R30.H0_H0 ;  /* 0x2000001eff137230 */ /* 0x000fe40000004100 */
[----:B------:R-:W-:Y:S01]  /*2380*/  FFMA.FTZ R38, R41, R27, R38 ;  /* 0x0000001b29267223 */ /* 0x000fe20000010026 */
[----:B--2---:R-:W-:-:S03]  /*2390*/  HADD2.F32 R42, -RZ, R42.H0_H0 ;  /* 0x2000002aff2a7230 */ /* 0x004fc60000004100 */
[----:B------:R-:W1:Y:S02]  /*23a0*/  I2F.F16 R15, R15 ;  /* 0x0000000f000f7306 */ /* 0x000e640000200c00 */
        /* <DEDUP_REMOVED lines=19> */
.L_x_4359:
[----:B-----5:R1:W5:Y:S04]  /*24e0*/  LDG.E.128.CONSTANT R16, desc[UR6][R24.64] ;  /* 0x0000000618107981 */ /* 0x020368000c1e9d00 */
[----:B------:R1:W5:Y:S01]  /*24f0*/  LDG.E.128.CONSTANT R12, desc[UR6][R22.64] ;  /* 0x00000006160c7981 */ /* 0x000362000c1e9d00 */
[----:B------:R-:W-:Y:S05]  /*2500*/  @P1 BRA `(.L_x_4360) ;  /* 0x0000000c00081947 */ /* 0x000fea0003800000 */
[----:B-1---5:R-:W-:Y:S02]  /*2510*/  LOP3.LUT R24, R13, 0xff, RZ, 0xc0, !PT ;  /* 0x000000ff0d187812 */ /* 0x022fe400078ec0ff */
[----:B------:R-:W-:Y:S02]  /*2520*/  LOP3.LUT R2, R17, 0xff, RZ, 0xc0, !PT ;  /* 0x000000ff11027812 */ /* 0x000fe400078ec0ff */
[----:B------:R-:W-:Y:S02]  /*2530*/  IADD3 R39, PT, PT, R24, -0x80, RZ ;  /* 0xffffff8018277810 */ /* 0x000fe40007ffe0ff */
[----:B------:R-:W-:Y:S02]  /*2540*/  LOP3.LUT R24, R18, 0xff, RZ, 0xc0, !PT ;  /* 0x000000ff12187812 */ /* 0x000fe400078ec0ff */
[----:B------:R-:W-:Y:S02]  /*2550*/  IADD3 R3, PT, PT, R2, -0x80, RZ ;  /* 0xffffff8002037810 */ /* 0x000fe40007ffe0ff */
[----:B------:R-:W-:Y:S01]  /*2560*/  IADD3 R48, PT, PT, R24, -0x80, RZ ;  /* 0xffffff8018307810 */ /* 0x000fe20007ffe0ff */
[----:B------:R-:W1:Y:S01]  /*2570*/  I2F.F16 R39, R39 ;  /* 0x0000002700277306 */ /* 0x000e620000200c00 */
[----:B------:R-:W2:Y:S01]  /*2580*/  LDS.64 R24, [UR5+0x20] ;  /* 0x00002005ff187984 */ /* 0x000ea20008000a00 */
[----:B------:R-:W-:-:S02]  /*2590*/  LOP3.LUT R2, R16, 0xff, RZ, 0xc0, !PT ;  /* 0x000000ff10027812 */ /* 0x000fc400078ec0ff */
[----:B------:R-:W-:Y:S02]  /*25a0*/  LOP3.LUT R23, R12, 0xff, RZ, 0xc0, !PT ;  /* 0x000000ff0c177812 */ /* 0x000fe400078ec0ff */
[----:B------:R-:W-:Y:S02]  /*25b0*/  IADD3 R2, PT, PT, R2, -0x80, RZ ;  /* 0xffffff8002027810 */ /* 0x000fe40007ffe0ff */
[----:B------:R-:W-:Y:S01]  /*25c0*/  IADD3 R23, PT, PT, R23, -0x80, RZ ;  /* 0xffffff8017177810 */ /* 0x000fe20007ffe0ff */
[----:B------:R-:W3:Y:S01]  /*25d0*/  I2F.F16 R3, R3 ;  /* 0x0000000300037306 */ /* 0x000ee20000200c00 */
[----:B------:R-:W-:Y:S02]  /*25e0*/  LEA.HI R42, R17, 0xffffff80, RZ, 0x8 ;  /* 0xffffff80112a7811 */ /* 0x000fe400078f40ff */
[----:B------:R-:W-:Y:S02]  /*25f0*/  SHF.R.U32.HI R50, RZ, 0x8, R18 ;  /* 0x00000008ff327819 */ /* 0x000fe40000011612 */
[----:B------:R-:W-:Y:S01]  /*2600*/  LEA.HI R43, R16, 0xffffff80, RZ, 0x8 ;  /* 0xffffff80102b7811 */ /* 0x000fe200078f40ff */
[----:B-1----:R-:W-:Y:S01]  /*2610*/  HADD2.F32 R39, -RZ, R39.H0_H0 ;  /* 0x20000027ff277230 */ /* 0x002fe20000004100 */
[----:B------:R-:W-:Y:S01]  /*2620*/  LOP3.LUT R50, R50, 0xff, RZ, 0xc0, !PT ;  /* 0x000000ff32327812 */ /* 0x000fe200078ec0ff */
[----:B------:R1:W4:Y:S01]  /*2630*/  I2F.F16 R49, R2 ;  /* 0x0000000200317306 */ /* 0x0003220000200c00 */
[----:B------:R-:W-:-:S02]  /*2640*/  LEA.HI R41, R18, 0xffffff80, RZ, 0x8 ;  /* 0xffffff8012297811 */ /* 0x000fc400078f40ff */
[----:B------:R-:W-:Y:S02]  /*2650*/  IADD3 R50, PT, PT, R50, -0x80, RZ ;  /* 0xffffff8032327810 */ /* 0x000fe40007ffe0ff */
[C---:B------:R-:W-:Y:S01]  /*2660*/  LEA.HI R22, R19.reuse, 0xffffff80, RZ, 0x8 ;  /* 0xffffff8013167811 */ /* 0x040fe200078f40ff */
[----:B---3--:R-:W-:Y:S02]  /*2670*/  HADD2.F32 R51, -RZ, R3.H0_H0 ;  /* 0x20000003ff337230 */ /* 0x008fe40000004100 */
[----:B0-----:R0:W-:Y:S01]  /*2680*/  I2F.F16 R28, R23 ;  /* 0x00000017001c7306 */ /* 0x0011e20000200c00 */
[----:B-1----:R-:W-:Y:S02]  /*2690*/  LOP3.LUT R2, R19, 0xff, RZ, 0xc0, !PT ;  /* 0x000000ff13027812 */ /* 0x002fe400078ec0ff */
[----:B------:R-:W-:Y:S02]  /*26a0*/  SHF.R.U32.HI R18, RZ, 0x10, R18 ;  /* 0x00000010ff127819 */ /* 0x000fe40000011612 */
[----:B------:R-:W-:Y:S01]  /*26b0*/  LEA.HI R38, R13, 0xffffff80, RZ, 0x8 ;  /* 0xffffff800d267811 */ /* 0x000fe200078f40ff */
[----:B----4-:R-:W-:-:S02]  /*26c0*/  HADD2.F32 R3, -RZ, R49.H0_H0 ;  /* 0x20000031ff037230 */ /* 0x010fc40000004100 */
[----:B------:R-:W-:Y:S01]  /*26d0*/  I2F.F16 R48, R48 ;  /* 0x0000003000307306 */ /* 0x000fe20000200c00 */
[----:B0-----:R-:W-:Y:S02]  /*26e0*/  IADD3 R23, PT, PT, R2, -0x80, RZ ;  /* 0xffffff8002177810 */ /* 0x001fe40007ffe0ff */
[--C-:B------:R-:W-:Y:S02]  /*26f0*/  SHF.R.U32.HI R2, RZ, 0x8, R17.reuse ;  /* 0x00000008ff027819 */ /* 0x100fe40000011611 */
[----:B------:R-:W-:Y:S02]  /*2700*/  SHF.R.U32.HI R17, RZ, 0x10, R17 ;  /* 0x00000010ff117819 */ /* 0x000fe40000011611 */
[----:B------:R-:W-:Y:S01]  /*2710*/  LOP3.LUT R2, R2, 0xff, RZ, 0xc0, !PT ;  /* 0x000000ff02027812 */ /* 0x000fe200078ec0ff */
[----:B------:R-:W0:Y:S01]  /*2720*/  I2F.F16 R23, R23 ;  /* 0x0000001700177306 */ /* 0x000e220000200c00 */
[----:B------:R-:W-:Y:S02]  /*2730*/  LOP3.LUT R17, R17, 0xff, RZ, 0xc0, !PT ;  /* 0x000000ff11117812 */ /* 0x000fe400078ec0ff */
[----:B------:R-:W-:-:S02]  /*2740*/  IADD3 R46, PT, PT, R2, -0x80, RZ ;  /* 0xffffff80022e7810 */ /* 0x000fc40007ffe0ff */
[--C-:B------:R-:W-:Y:S02]  /*2750*/  SHF.R.U32.HI R2, RZ, 0x8, R16.reuse ;  /* 0x00000008ff027819 */ /* 0x100fe40000011610 */
[----:B------:R-:W-:Y:S01]  /*2760*/  IADD3 R17, PT, PT, R17, -0x80, RZ ;  /* 0xffffff8011117810 */ /* 0x000fe20007ffe0ff */
[----:B------:R-:W-:Y:S01]  /*2770*/  I2F.F16 R50, R50 ;  /* 0x0000003200327306 */ /* 0x000fe20000200c00 */
[----:B------:R-:W-:Y:S02]  /*2780*/  LOP3.LUT R2, R2, 0xff, RZ, 0xc0, !PT ;  /* 0x000000ff02027812 */ /* 0x000fe400078ec0ff */
[----:B------:R-:W-:Y:S02]  /*2790*/  SHF.R.U32.HI R16, RZ, 0x10, R16 ;  /* 0x00000010ff107819 */ /* 0x000fe40000011610 */
[----:B------:R-:W-:Y:S02]  /*27a0*/  IADD3 R45, PT, PT, R2, -0x80, RZ ;  /* 0xffffff80022d7810 */ /* 0x000fe40007ffe0ff */
[----:B------:R-:W-:Y:S01]  /*27b0*/  SHF.R.U32.HI R2, RZ, 0x8, R12 ;  /* 0x00000008ff027819 */ /* 0x000fe2000001160c */
[----:B------:R1:W3:Y:S01]  /*27c0*/  I2F.F16 R44, R17 ;  /* 0x00000011002c7306 */ /* 0x0002e20000200c00 */
[----:B0-----:R-:W-:Y:S01]  /*27d0*/  HADD2.F32 R23, -RZ, R23.H0_H0 ;  /* 0x20000017ff177230 */ /* 0x001fe20000004100 */
[----:B------:R-:W-:-:S02]  /*27e0*/  LOP3.LUT R16, R16, 0xff, RZ, 0xc0, !PT ;  /* 0x000000ff10107812 */ /* 0x000fc400078ec0ff */
[----:B------:R-:W-:Y:S01]  /*27f0*/  LOP3.LUT R47, R2, 0xff, RZ, 0xc0, !PT ;  /* 0x000000ff022f7812 */ /* 0x000fe200078ec0ff */
[--C-:B--2---:R-:W-:Y:S01]  /*2800*/  HADD2.F32 R2, -RZ, R24.reuse.H0_H0 ;  /* 0x20000018ff027230 */ /* 0x104fe20000004100 */
[----:B------:R-:W-:Y:S01]  /*2810*/  LOP3.LUT R18, R18, 0xff, RZ, 0xc0, !PT ;  /* 0x000000ff12127812 */ /* 0x000fe200078ec0ff */
[----:B------:R-:W-:Y:S01]  /*2820*/  HADD2.F32 R24, -RZ, R24.H1_H1 ;  /* 0x30000018ff187230 */ /* 0x000fe20000004100 */
[----:B------:R-:W0:Y:S01]  /*2830*/  I2F.F16 R46, R46 ;  /* 0x0000002e002e7306 */ /* 0x000e220000200c00 */
[----:B-1----:R-:W-:Y:S02]  /*2840*/  HADD2.F32 R17, -RZ, R48.H0_H0 ;  /* 0x20000030ff117230 */ /* 0x002fe40000004100 */
[C---:B------:R-:W-:Y:S01]  /*2850*/  FFMA.FTZ R49, R2.reuse, R51, RZ ;  /* 0x0000003302317223 */ /* 0x040fe200000100ff */
[----:B------:R-:W-:Y:S01]  /*2860*/  FFMA.FTZ R3, R3, R2, RZ ;  /* 0x0000000203037223 */ /* 0x000fe200000100ff */
[C---:B------:R-:W-:Y:S01]  /*2870*/  FFMA.FTZ R23, R2.reuse, R23, RZ ;  /* 0x0000001702177223 */ /* 0x040fe200000100ff */
[----:B------:R-:W-:Y:S01]  /*2880*/  IADD3 R47, PT, PT, R47, -0x80, RZ ;  /* 0xffffff802f2f7810 */ /* 0x000fe20007ffe0ff */
[----:B------:R-:W-:Y:S01]  /*2890*/  FFMA.FTZ R48, R2, R17, RZ ;  /* 0x0000001102307223 */ /* 0x000fe200000100ff */
[--C-:B------:R-:W-:Y:S01]  /*28a0*/  SHF.R.U32.HI R2, RZ, 0x8, R19.reuse ;  /* 0x00000008ff027819 */ /* 0x100fe20000011613 */
[----:B------:R-:W1:Y:S01]  /*28b0*/  I2F.F16 R45, R45 ;  /* 0x0000002d002d7306 */ /* 0x000e620000200c00 */
[----:B------:R-:W-:Y:S01]  /*28c0*/  SHF.R.U32.HI R19, RZ, 0x10, R19 ;  /* 0x00000010ff137819 */ /* 0x000fe20000011613 */
[----:B---3--:R-:W-:Y:S01]  /*28d0*/  HADD2.F32 R44, -RZ, R44.H0_H0 ;  /* 0x2000002cff2c7230 */ /* 0x008fe20000004100 */
[----:B------:R-:W-:-:S02]  /*28e0*/  LOP3.LUT R2, R2, 0xff, RZ, 0xc0, !PT ;  /* 0x000000ff02027812 */ /* 0x000fc400078ec0ff */
[----:B------:R-:W-:Y:S02]  /*28f0*/  LOP3.LUT R19, R19, 0xff, RZ, 0xc0, !PT ;  /* 0x000000ff13137812 */ /* 0x000fe400078ec0ff */
[----:B------:R-:W-:Y:S01]  /*2900*/  IADD3 R2, PT, PT, R2, -0x80, RZ ;  /* 0xffffff8002027810 */ /* 0x000fe20007ffe0ff */
[----:B0-----:R-:W-:Y:S01]  /*2910*/  HADD2.F32 R46, -RZ, R46.H0_H0 ;  /* 0x2000002eff2e7230 */ /* 0x001fe20000004100 */
[----:B------:R-:W-:Y:S01]  /*2920*/  IADD3 R16, PT, PT, R16, -0x80, RZ ;  /* 0xffffff8010107810 */ /* 0x000fe20007ffe0ff */
[----:B------:R0:W2:Y:S01]  /*2930*/  I2F.F16 R17, R47 ;  /* 0x0000002f00117306 */ /* 0x0000a20000200c00 */
[----:B------:R-:W-:Y:S02]  /*2940*/  IADD3 R18, PT, PT, R18, -0x80, RZ ;  /* 0xffffff8012127810 */ /* 0x000fe40007ffe0ff */
[----:B------:R-:W-:Y:S01]  /*2950*/  IADD3 R19, PT, PT, R19, -0x80, RZ ;  /* 0xffffff8013137810 */ /* 0x000fe20007ffe0ff */
[----:B------:R-:W-:Y:S01]  /*2960*/  FFMA.FTZ R49, R24, R46, R49 ;  /* 0x0000002e18317223 */ /* 0x000fe20000010031 */
[----:B-1----:R-:W-:Y:S01]  /*2970*/  HADD2.F32 R46, -RZ, R45.H0_H0 ;  /* 0x2000002dff2e7230 */ /* 0x002fe20000004100 */
[----:B------:R-:W-:-:S02]  /*2980*/  LOP3.LUT R27, R14, 0xff, RZ, 0xc0, !PT ;  /* 0x000000ff0e1b7812 */ /* 0x000fc400078ec0ff */
[----:B------:R-:W1:Y:S01]  /*2990*/  I2F.F16 R2, R2 ;  /* 0x0000000200027306 */ /* 0x000e620000200c00 */
[----:B0-----:R-:W-:Y:S02]  /*29a0*/  HADD2.F32 R47, -RZ, R50.H0_H0 ;  /* 0x20000032ff2f7230 */ /* 0x001fe40000004100 */
[----:B------:R-:W-:Y:S01]  /*29b0*/  FFMA.FTZ R45, R46, R24, R3 ;  /* 0x000000182e2d7223 */ /* 0x000fe20000010003 */
[----:B------:R-:W-:Y:S02]  /*29c0*/  IADD3 R29, PT, PT, R27, -0x80, RZ ;  /* 0xffffff801b1d7810 */ /* 0x000fe40007ffe0ff */
[----:B------:R-:W-:Y:S01]  /*29d0*/  LOP3.LUT R27, R15, 0xff, RZ, 0xc0, !PT ;  /* 0x000000ff0f1b7812 */ /* 0x000fe200078ec0ff */
[----:B------:R-:W-:Y:S01]  /*29e0*/  FFMA.FTZ R48, R24, R47, R48 ;  /* 0x0000002f18307223 */ /* 0x000fe20000010030 */
[----:B------:R-:W-:Y:S01]  /*29f0*/  HADD2.F32 R47, -RZ, R25.H0_H0 ;  /* 0x20000019ff2f7230 */ /* 0x000fe20000004100 */
[----:B------:R-:W0:Y:S01]  /*2a00*/  I2F.F16 R16, R16 ;  /* 0x0000001000107306 */ /* 0x000e220000200c00 */
[----:B------:R-:W-:Y:S01]  /*2a10*/  LEA.HI R40, R12, 0xffffff80, RZ, 0x8 ;  /* 0xffffff800c287811 */ /* 0x000fe200078f40ff */
[----:B--2---:R-:W-:Y:S01]  /*2a20*/  HADD2.F32 R17, -RZ, R17.H0_H0 ;  /* 0x20000011ff117230 */ /* 0x004fe20000004100 */
[----:B------:R-:W-:Y:S01]  /*2a30*/  IADD3 R27, PT, PT, R27, -0x80, RZ ;  /* 0xffffff801b1b7810 */ /* 0x000fe20007ffe0ff */
[----:B------:R-:W-:Y:S01]  /*2a40*/  FFMA.FTZ R49, R47, R44, R49 ;  /* 0x0000002c2f317223 */ /* 0x000fe20000010031 */
[----:B------:R-:W-:Y:S01]  /*2a50*/  SHF.R.U32.HI R12, RZ, 0x10, R12 ;  /* 0x00000010ff0c7819 */ /* 0x000fe2000001160c */
[----:B-1----:R-:W-:Y:S01]  /*2a60*/  HADD2.F32 R50, -RZ, R2.H0_H0 ;  /* 0x20000002ff327230 */ /* 0x002fe20000004100 */
[----:B------:R-:W-:Y:S01]  /*2a70*/  SHF.R.U32.HI R2, RZ, 0x8, R13 ;  /* 0x00000008ff027819 */ /* 0x000fe2000001160d */
[----:B------:R-:W1:Y:S01]  /*2a80*/  I2F.F16 R18, R18 ;  /* 0x0000001200127306 */ /* 0x000e620000200c00 */
[----:B------:R-:W-:-:S02]  /*2a90*/  LOP3.LUT R12, R12, 0xff, RZ, 0xc0, !PT ;  /* 0x000000ff0c0c7812 */ /* 0x000fc400078ec0ff */
[----:B------:R-:W-:Y:S01]  /*2aa0*/  FFMA.FTZ R46, R24, R50, R23 ;  /* 0x00000032182e7223 */ /* 0x000fe20000010017 */
[----:B------:R-:W-:Y:S02]  /*2ab0*/  LOP3.LUT R23, R2, 0xff, RZ, 0xc0, !PT ;  /* 0x000000ff02177812 */ /* 0x000fe400078ec0ff */
[----:B------:R-:W2:Y:S01]  /*2ac0*/  LDS.64 R2, [UR5+0x28] ;  /* 0x00002805ff027984 */ /* 0x000ea20008000a00 */
[----:B------:R-:W-:Y:S01]  /*2ad0*/  SHF.R.U32.HI R24, RZ, 0x10, R13 ;  /* 0x00000010ff187819 */ /* 0x000fe2000001160d */
[----:B------:R-:W3:Y:S01]  /*2ae0*/  I2F.F16 R19, R19 ;  /* 0x0000001300137306 */ /* 0x000ee20000200c00 */
[----:B------:R-:W-:Y:S01]  /*2af0*/  IADD3 R13, PT, PT, R23, -0x80, RZ ;  /* 0xffffff80170d7810 */ /* 0x000fe20007ffe0ff */
[----:B0-----:R-:W-:Y:S01]  /*2b00*/  HADD2.F32 R44, -RZ, R16.H0_H0 ;  /* 0x20000010ff2c7230 */ /* 0x001fe20000004100 */
[----:B------:R-:W-:Y:S02]  /*2b10*/  LOP3.LUT R24, R24, 0xff, RZ, 0xc0, !PT ;  /* 0x000000ff18187812 */ /* 0x000fe400078ec0ff */
[----:B------:R-:W-:Y:S01]  /*2b20*/  IADD3 R12, PT, PT, R12, -0x80, RZ ;  /* 0xffffff800c0c7810 */ /* 0x000fe20007ffe0ff */
[----:B-1----:R-:W-:-:S02]  /*2b30*/  HADD2.F32 R23, -RZ, R18.H0_H0 ;  /* 0x20000012ff177230 */ /* 0x002fc40000004100 */
[----:B------:R-:W0:Y:S01]  /*2b40*/  I2F.F16 R41, R41 ;  /* 0x0000002900297306 */ /* 0x000e220000200c00 */
[----:B------:R-:W-:Y:S01]  /*2b50*/  IADD3 R16, PT, PT, R24, -0x80, RZ ;  /* 0xffffff8018107810 */ /* 0x000fe20007ffe0ff */
[----:B------:R-:W-:Y:S01]  /*2b60*/  FFMA.FTZ R24, R44, R47, R45 ;  /* 0x0000002f2c187223 */ /* 0x000fe2000001002d */
[----:B------:R-:W-:Y:S01]  /*2b70*/  SHF.R.U32.HI R18, RZ, 0x8, R14 ;  /* 0x00000008ff127819 */ /* 0x000fe2000001160e */
[----:B------:R-:W-:Y:S01]  /*2b80*/  FFMA.FTZ R23, R47, R23, R48 ;  /* 0x000000172f177223 */ /* 0x000fe20000010030 */
[----:B------:R-:W-:Y:S01]  /*2b90*/  SHF.R.U32.HI R44, RZ, 0x10, R14 ;  /* 0x00000010ff2c7819 */ /* 0x000fe2000001160e */
[----:B------:R-:W-:Y:S02]  /*2ba0*/  HADD2.F32 R48, -RZ, R25.H1_H1 ;  /* 0x30000019ff307230 */ /* 0x000fe40000004100 */
[----:B---3--:R-:W-:Y:S01]  /*2bb0*/  HADD2.F32 R51, -RZ, R19.H0_H0 ;  /* 0x20000013ff337230 */ /* 0x008fe20000004100 */
[----:B------:R-:W1:Y:S01]  /*2bc0*/  I2F.F16 R22, R22 ;  /* 0x0000001600167306 */ /* 0x000e620000200c00 */
[----:B------:R-:W-:-:S02]  /*2bd0*/  LOP3.LUT R19, R18, 0xff, RZ, 0xc0, !PT ;  /* 0x000000ff12137812 */ /* 0x000fc400078ec0ff */
[----:B------:R-:W-:Y:S01]  /*2be0*/  LOP3.LUT R45, R44, 0xff, RZ, 0xc0, !PT ;  /* 0x000000ff2c2d7812 */ /* 0x000fe200078ec0ff */
[----:B------:R-:W-:Y:S01]  /*2bf0*/  FFMA.FTZ R46, R47, R51, R46 ;  /* 0x000000332f2e7223 */ /* 0x000fe2000001002e */
[--C-:B------:R-:W-:Y:S01]  /*2c00*/  SHF.R.U32.HI R47, RZ, 0x8, R15.reuse ;  /* 0x00000008ff2f7819 */ /* 0x100fe2000001160f */
[----:B0-----:R-:W-:Y:S01]  /*2c10*/  HADD2.F32 R50, -RZ, R41.H0_H0 ;  /* 0x20000029ff327230 */ /* 0x001fe20000004100 */
[----:B------:R-:W-:Y:S01]  /*2c20*/  SHF.R.U32.HI R44, RZ, 0x10, R15 ;  /* 0x00000010ff2c7819 */ /* 0x000fe2000001160f */
[----:B------:R-:W0:Y:S01]  /*2c30*/  I2F.F16 R42, R42 ;  /* 0x0000002a002a7306 */ /* 0x000e220000200c00 */
[----:B------:R-:W-:Y:S02]  /*2c40*/  LOP3.LUT R25, R47, 0xff, RZ, 0xc0, !PT ;  /* 0x000000ff2f197812 */ /* 0x000fe400078ec0ff */
[----:B------:R-:W-:Y:S01]  /*2c50*/  LEA.HI R18, R14, 0xffffff80, RZ, 0x8 ;  /* 0xffffff800e127811 */ /* 0x000fe200078f40ff */
[----:B------:R-:W-:Y:S01]  /*2c60*/  FFMA.FTZ R23, R48, R50, R23 ;  /* 0x0000003230177223 */ /* 0x000fe20000010017 */
[----:B------:R-:W-:-:S02]  /*2c70*/  IADD3 R14, PT, PT, R19, -0x80, RZ ;  /* 0xffffff80130e7810 */ /* 0x000fc40007ffe0ff */
[----:B------:R-:W-:Y:S01]  /*2c80*/  IADD3 R25, PT, PT, R25, -0x80, RZ ;  /* 0xffffff8019197810 */ /* 0x000fe20007ffe0ff */
[----:B------:R-:W3:Y:S01]  /*2c90*/  I2F.F16 R43, R43 ;  /* 0x0000002b002b7306 */ /* 0x000ee20000200c00 */
[----:B------:R-:W-:Y:S01]  /*2ca0*/  LOP3.LUT R44, R44, 0xff, RZ, 0xc0, !PT ;  /* 0x000000ff2c2c7812 */ /* 0x000fe200078ec0ff */
[----:B-1----:R-:W-:Y:S01]  /*2cb0*/  HADD2.F32 R41, -RZ, R22.H0_H0 ;  /* 0x20000016ff297230 */ /* 0x002fe20000004100 */
[----:B------:R-:W-:Y:S02]  /*2cc0*/  LEA.HI R19, R15, 0xffffff80, RZ, 0x8 ;  /* 0xffffff800f137811 */ /* 0x000fe400078f40ff */
[----:B------:R-:W-:Y:S01]  /*2cd0*/  IADD3 R15, PT, PT, R45, -0x80, RZ ;  /* 0xffffff802d0f7810 */ /* 0x000fe20007ffe0ff */
[----:B--2---:R-:W-:Y:S01]  /*2ce0*/  HADD2.F32 R22, -RZ, R2.H1_H1 ;  /* 0x30000002ff167230 */ /* 0x004fe20000004100 */
[----:B------:R-:W-:Y:S01]  /*2cf0*/  IADD3 R44, PT, PT, R44, -0x80, RZ ;  /* 0xffffff802c2c7810 */ /* 0x000fe20007ffe0ff */
[----:B------:R-:W1:Y:S01]  /*2d00*/  I2F.F16 R29, R29 ;  /* 0x0000001d001d7306 */ /* 0x000e620000200c00 */
[----:B------:R-:W-:Y:S01]  /*2d10*/  FFMA.FTZ R46, R48, R41, R46 ;  /* 0x00000029302e7223 */ /* 0x000fe2000001002e */
[----:B0-----:R-:W-:-:S02]  /*2d20*/  HADD2.F32 R42, -RZ, R42.H0_H0 ;  /* 0x2000002aff2a7230 */ /* 0x001fc40000004100 */
[----:B------:R-:W-:Y:S02]  /*2d30*/  HADD2.F32 R41, -RZ, R28.H0_H0 ;  /* 0x2000001cff297230 */ /* 0x000fe40000004100 */
[----:B---3--:R-:W-:Y:S02]  /*2d40*/  HADD2.F32 R43, -RZ, R43.H0_H0 ;  /* 0x2000002bff2b7230 */ /* 0x008fe40000004100 */
[----:B------:R-:W0:Y:S01]  /*2d50*/  I2F.F16 R27, R27 ;  /* 0x0000001b001b7306 */ /* 0x000e220000200c00 */
[----:B------:R-:W-:Y:S01]  /*2d60*/  FFMA.FTZ R49, R48, R42, R49 ;  /* 0x0000002a30317223 */ /* 0x000fe20000010031 */
[----:B------:R-:W-:Y:S02]  /*2d70*/  HADD2.F32 R42, -RZ, R2.H0_H0 ;  /* 0x20000002ff2a7230 */ /* 0x000fe40000004100 */
[----:B------:R-:W-:Y:S01]  /*2d80*/  FFMA.FTZ R24, R43, R48, R24 ;  /* 0x000000302b187223 */ /* 0x000fe20000010018 */
[----:B------:R-:W-:Y:S02]  /*2d90*/  HADD2.F32 R2, -RZ, R3.H0_H0 ;  /* 0x20000003ff027230 */ /* 0x000fe40000004100 */
[----:B-1----:R-:W-:Y:S01]  /*2da0*/  HADD2.F32 R29, -RZ, R29.H0_H0 ;  /* 0x2000001dff1d7230 */ /* 0x002fe20000004100 */
[----:B------:R-:W1:Y:S01]  /*2db0*/  I2F.F16 R13, R13 ;  /* 0x0000000d000d7306 */ /* 0x000e620000200c00 */
[----:B------:R-:W-:Y:S01]  /*2dc0*/  FFMA.FTZ R24, R41, R42, R24 ;  /* 0x0000002a29187223 */ /* 0x000fe20000010018 */
[----:B------:R-:W-:Y:S01]  /*2dd0*/  FFMA.FTZ R39, R42, R39, R49 ;  /* 0x000000272a277223 */ /* 0x000fe20000010031 */
[----:B------:R-:W-:-:S02]  /*2de0*/  HADD2.F32 R3, -RZ, R3.H1_H1 ;  /* 0x30000003ff037230 */ /* 0x000fc40000004100 */
[C---:B------:R-:W-:Y:S01]  /*2df0*/  FFMA.FTZ R29, R42.reuse, R29, R23 ;  /* 0x0000001d2a1d7223 */ /* 0x040fe20000010017 */
        /* <DEDUP_REMOVED lines=42> */
[----:B------:R-:W-:Y:S01]  /*30a0*/  HADD2.F32 R19, -RZ, R30.H0_H0 ;  /* 0x2000001eff137230 */ /* 0x000fe20000004100 */
        /* <DEDUP_REMOVED lines=8> */
.L_x_4360:
[----:B------:R-:W-:Y:S01]  /*3130*/  UIADD3 UR4, UPT, UPT, UR5, 0x40, URZ ;  /* 0x0000004005047890 */ /* 0x000fe2000fffe0ff */
[----:B------:R-:W-:Y:S01]  /*3140*/  MOV R38, R26 ;  /* 0x0000001a00267202 */ /* 0x000fe20000000f00 */
[----:B0-----:R-:W-:Y:S01]  /*3150*/  IMAD.WIDE R20, R35, 0x4, R20 ;  /* 0x0000000423147825 */ /* 0x001fe200078e0214 */
[----:B-1----:R-:W-:Y:S02]  /*3160*/  LEA.HI R25, R8, 0xffffff80, RZ, 0x8 ;  /* 0xffffff8008197811 */ /* 0x002fe400078f40ff */
[----:B------:R-:W-:Y:S02]  /*3170*/  LEA.HI R26, R9, 0xffffff80, RZ, 0x8 ;  /* 0xffffff80091a7811 */ /* 0x000fe400078f40ff */
[----:B------:R-:W-:Y:S02]  /*3180*/  LEA.HI R27, R10, 0xffffff80, RZ, 0x8 ;  /* 0xffffff800a1b7811 */ /* 0x000fe400078f40ff */
[----:B-----5:R-:W-:Y:S02]  /*3190*/  LEA.HI R15, R11, 0xffffff80, RZ, 0x8 ;  /* 0xffffff800b0f7811 */ /* 0x020fe400078f40ff */
[----:B------:R-:W-:-:S02]  /*31a0*/  LEA.HI R23, R4, 0xffffff80, RZ, 0x8 ;  /* 0xffffff8004177811 */ /* 0x000fc400078f40ff */
[----:B------:R-:W-:Y:S02]  /*31b0*/  LEA.HI R19, R5, 0xffffff80, RZ, 0x8 ;  /* 0xffffff8005137811 */ /* 0x000fe400078f40ff */
[----:B------:R-:W-:Y:S02]  /*31c0*/  LEA.HI R14, R6, 0xffffff80, RZ, 0x8 ;  /* 0xffffff80060e7811 */ /* 0x000fe400078f40ff */
[----:B------:R-:W-:Y:S01]  /*31d0*/  LEA.HI R24, R7, 0xffffff80, RZ, 0x8 ;  /* 0xffffff8007187811 */ /* 0x000fe200078f40ff */
[----:B------:R-:W-:Y:S06]  /*31e0*/  @P1 BRA `(.L_x_4357) ;  /* 0x0000000800e81947 */ /* 0x000fec0003800000 */
        /* <DEDUP_REMOVED lines=11> */
[----:B------:R2:W-:Y:S01]  /*32a0*/  I2F.F16 R17, R12 ;  /* 0x0000000c00117306 */ /* 0x0005e20000200c00 */
[----:B------:R-:W-:Y:S01]  /*32b0*/  IADD3 R2, PT, PT, R2, -0x80, RZ ;  /* 0xffffff8002027810 */ /* 0x000fe20007ffe0ff */
[----:B0-----:R-:W-:Y:S01]  /*32c0*/  HADD2.F32 R25, -RZ, R25.H0_H0 ;  /* 0x20000019ff197230 */ /* 0x001fe20000004100 */
[--C-:B------:R-:W-:Y:S02]  /*32d0*/  SHF.R.U32.HI R28, RZ, 0x8, R9.reuse ;  /* 0x00000008ff1c7819 */ /* 0x100fe40000011609 */
[----:B------:R-:W-:-:S02]  /*32e0*/  SHF.R.U32.HI R42, RZ, 0x10, R9 ;  /* 0x00000010ff2a7819 */ /* 0x000fc40000011609 */
[----:B------:R-:W-:Y:S01]  /*32f0*/  LOP3.LUT R28, R28, 0xff, RZ, 0xc0, !PT ;  /* 0x000000ff1c1c7812 */ /* 0x000fe200078ec0ff */
[----:B------:R0:W3:Y:S01]  /*3300*/  I2F.F16 R22, R13 ;  /* 0x0000000d00167306 */ /* 0x0000e20000200c00 */
[----:B--2---:R-:W-:Y:S01]  /*3310*/  LOP3.LUT R12, R7, 0xff, RZ, 0xc0, !PT ;  /* 0x000000ff070c7812 */ /* 0x004fe200078ec0ff */
[----:B-1----:R-:W-:Y:S01]  /*3320*/  HADD2.F32 R26, -RZ, R26.H0_H0 ;  /* 0x2000001aff1a7230 */ /* 0x002fe20000004100 */
[----:B------:R-:W-:Y:S02]  /*3330*/  IADD3 R9, PT, PT, R28, -0x80, RZ ;  /* 0xffffff801c097810 */ /* 0x000fe40007ffe0ff */
[----:B------:R-:W-:Y:S02]  /*3340*/  IADD3 R16, PT, PT, R12, -0x80, RZ ;  /* 0xffffff800c107810 */ /* 0x000fe40007ffe0ff */
[----:B------:R-:W-:Y:S01]  /*3350*/  LOP3.LUT R42, R42, 0xff, RZ, 0xc0, !PT ;  /* 0x000000ff2a2a7812 */ /* 0x000fe200078ec0ff */
[----:B------:R1:W2:Y:S01]  /*3360*/  I2F.F16 R3, R2 ;  /* 0x0000000200037306 */ /* 0x0002a20000200c00 */
[----:B0-----:R-:W0:Y:S01]  /*3370*/  LDS.64 R12, [UR5+0x30] ;  /* 0x00003005ff0c7984 */ /* 0x001e220008000a00 */
[----:B------:R-:W-:-:S02]  /*3380*/  SHF.R.U32.HI R28, RZ, 0x8, R4 ;  /* 0x00000008ff1c7819 */ /* 0x000fc40000011604 */
[----:B------:R-:W-:Y:S02]  /*3390*/  SHF.R.U32.HI R4, RZ, 0x10, R4 ;  /* 0x00000010ff047819 */ /* 0x000fe40000011604 */
[----:B------:R-:W-:Y:S01]  /*33a0*/  SHF.R.U32.HI R44, RZ, 0x8, R10 ;  /* 0x00000008ff2c7819 */ /* 0x000fe2000001160a */
[----:B---3--:R-:W-:Y:S01]  /*33b0*/  HADD2.F32 R22, -RZ, R22.H0_H0 ;  /* 0x20000016ff167230 */ /* 0x008fe20000004100 */
[----:B------:R-:W3:Y:S01]  /*33c0*/  I2F.F16 R41, R41 ;  /* 0x0000002900297306 */ /* 0x000ee20000200c00 */
[----:B-1----:R-:W-:Y:S02]  /*33d0*/  LOP3.LUT R2, R6, 0xff, RZ, 0xc0, !PT ;  /* 0x000000ff06027812 */ /* 0x002fe400078ec0ff */
[----:B------:R-:W-:Y:S02]  /*33e0*/  IADD3 R43, PT, PT, R42, -0x80, RZ ;  /* 0xffffff802a2b7810 */ /* 0x000fe40007ffe0ff */
[----:B------:R-:W-:Y:S02]  /*33f0*/  IADD3 R18, PT, PT, R2, -0x80, RZ ;  /* 0xffffff8002127810 */ /* 0x000fe40007ffe0ff */
[----:B------:R-:W-:Y:S01]  /*3400*/  LOP3.LUT R2, R11, 0xff, RZ, 0xc0, !PT ;  /* 0x000000ff0b027812 */ /* 0x000fe200078ec0ff */
[----:B------:R-:W-:Y:S01]  /*3410*/  I2F.F16 R40, R40 ;  /* 0x0000002800287306 */ /* 0x000fe20000200c00 */
[----:B------:R-:W-:Y:S01]  /*3420*/  LOP3.LUT R42, R4, 0xff, RZ, 0xc0, !PT ;  /* 0x000000ff042a7812 */ /* 0x000fe200078ec0ff */
[----:B--2---:R-:W-:Y:S01]  /*3430*/  HADD2.F32 R3, -RZ, R3.H0_H0 ;  /* 0x20000003ff037230 */ /* 0x004fe20000004100 */
[----:B------:R-:W-:-:S02]  /*3440*/  IADD3 R39, PT, PT, R2, -0x80, RZ ;  /* 0xffffff8002277810 */ /* 0x000fc40007ffe0ff */
[----:B------:R-:W-:Y:S02]  /*3450*/  SHF.R.U32.HI R2, RZ, 0x8, R8 ;  /* 0x00000008ff027819 */ /* 0x000fe40000011608 */
[----:B------:R-:W-:Y:S01]  /*3460*/  SHF.R.U32.HI R47, RZ, 0x8, R11 ;  /* 0x00000008ff2f7819 */ /* 0x000fe2000001160b */
[----:B---3--:R-:W-:Y:S01]  /*3470*/  HADD2.F32 R41, -RZ, R41.H0_H0 ;  /* 0x20000029ff297230 */ /* 0x008fe20000004100 */
[----:B------:R-:W-:Y:S01]  /*3480*/  LOP3.LUT R2, R2, 0xff, RZ, 0xc0, !PT ;  /* 0x000000ff02027812 */ /* 0x000fe200078ec0ff */
[----:B------:R-:W1:Y:S01]  /*3490*/  I2F.F16 R39, R39 ;  /* 0x0000002700277306 */ /* 0x000e620000200c00 */
[----:B------:R-:W-:Y:S02]  /*34a0*/  SHF.R.U32.HI R49, RZ, 0x10, R10 ;  /* 0x00000010ff317819 */ /* 0x000fe4000001160a */
[----:B------:R-:W-:Y:S02]  /*34b0*/  IADD3 R2, PT, PT, R2, -0x80, RZ ;  /* 0xffffff8002027810 */ /* 0x000fe40007ffe0ff */
[----:B------:R-:W-:-:S02]  /*34c0*/  LOP3.LUT R44, R44, 0xff, RZ, 0xc0, !PT ;  /* 0x000000ff2c2c7812 */ /* 0x000fc400078ec0ff */
[----:B------:R-:W-:Y:S01]  /*34d0*/  SHF.R.U32.HI R8, RZ, 0x10, R8 ;  /* 0x00000010ff087819 */ /* 0x000fe20000011608 */
[----:B------:R2:W3:Y:S01]  /*34e0*/  I2F.F16 R29, R2 ;  /* 0x00000002001d7306 */ /* 0x0004e20000200c00 */
[----:B------:R-:W-:Y:S02]  /*34f0*/  IADD3 R46, PT, PT, R42, -0x80, RZ ;  /* 0xffffff802a2e7810 */ /* 0x000fe40007ffe0ff */
[----:B------:R-:W-:Y:S02]  /*3500*/  SHF.R.U32.HI R45, RZ, 0x8, R5 ;  /* 0x00000008ff2d7819 */ /* 0x000fe40000011605 */
[----:B------:R-:W-:Y:S02]  /*3510*/  IADD3 R42, PT, PT, R44, -0x80, RZ ;  /* 0xffffff802c2a7810 */ /* 0x000fe40007ffe0ff */
[----:B------:R-:W-:Y:S01]  /*3520*/  LOP3.LUT R49, R49, 0xff, RZ, 0xc0, !PT ;  /* 0x000000ff31317812 */ /* 0x000fe200078ec0ff */
[----:B------:R4:W5:Y:S01]  /*3530*/  I2F.F16 R10, R46 ;  /* 0x0000002e000a7306 */ /* 0x0009620000200c00 */
[----:B--2---:R-:W-:-:S02]  /*3540*/  LOP3.LUT R2, R28, 0xff, RZ, 0xc0, !PT ;  /* 0x000000ff1c027812 */ /* 0x004fc400078ec0ff */
[----:B------:R-:W-:Y:S02]  /*3550*/  LOP3.LUT R8, R8, 0xff, RZ, 0xc0, !PT ;  /* 0x000000ff08087812 */ /* 0x000fe400078ec0ff */
[----:B------:R-:W-:Y:S02]  /*3560*/  IADD3 R2, PT, PT, R2, -0x80, RZ ;  /* 0xffffff8002027810 */ /* 0x000fe40007ffe0ff */
[--C-:B------:R-:W-:Y:S01]  /*3570*/  SHF.R.U32.HI R44, RZ, 0x8, R7.reuse ;  /* 0x00000008ff2c7819 */ /* 0x100fe20000011607 */
[----:B------:R2:W0:Y:S01]  /*3580*/  I2F.F16 R28, R43 ;  /* 0x0000002b001c7306 */ /* 0x0004220000200c00 */
[----:B----4-:R-:W-:Y:S01]  /*3590*/  SHF.R.U32.HI R46, RZ, 0x10, R7 ;  /* 0x00000010ff2e7819 */ /* 0x010fe20000011607 */
[----:B-1----:R-:W-:Y:S01]  /*35a0*/  HADD2.F32 R7, -RZ, R39.H0_H0 ;  /* 0x20000027ff077230 */ /* 0x002fe20000004100 */
[----:B------:R-:W-:Y:S01]  /*35b0*/  IADD3 R49, PT, PT, R49, -0x80, RZ ;  /* 0xffffff8031317810 */ /* 0x000fe20007ffe0ff */
[----:B---3--:R-:W-:Y:S01]  /*35c0*/  HADD2.F32 R51, -RZ, R29.H0_H0 ;  /* 0x2000001dff337230 */ /* 0x008fe20000004100 */
[----:B------:R-:W-:-:S02]  /*35d0*/  IADD3 R8, PT, PT, R8, -0x80, RZ ;  /* 0xffffff8008087810 */ /* 0x000fc40007ffe0ff */
[----:B------:R-:W-:Y:S01]  /*35e0*/  SHF.R.U32.HI R48, RZ, 0x10, R11 ;  /* 0x00000010ff307819 */ /* 0x000fe2000001160b */
[----:B------:R0:W-:Y:S01]  /*35f0*/  I2F.F16 R4, R2 ;  /* 0x0000000200047306 */ /* 0x0001e20000200c00 */
[----:B--2---:R-:W-:Y:S01]  /*3600*/  SHF.R.U32.HI R43, RZ, 0x10, R5 ;  /* 0x00000010ff2b7819 */ /* 0x004fe20000011605 */
[----:B-----5:R-:W-:Y:S01]  /*3610*/  HADD2.F32 R10, -RZ, R10.H0_H0 ;  /* 0x2000000aff0a7230 */ /* 0x020fe20000004100 */
[----:B------:R-:W-:Y:S02]  /*3620*/  LOP3.LUT R5, R47, 0xff, RZ, 0xc0, !PT ;  /* 0x000000ff2f057812 */ /* 0x000fe400078ec0ff */
[----:B------:R-:W-:Y:S02]  /*3630*/  LOP3.LUT R48, R48, 0xff, RZ, 0xc0, !PT ;  /* 0x000000ff30307812 */ /* 0x000fe400078ec0ff */
[----:B------:R-:W-:Y:S01]  /*3640*/  IADD3 R50, PT, PT, R5, -0x80, RZ ;  /* 0xffffff8005327810 */ /* 0x000fe20007ffe0ff */
[----:B------:R-:W-:Y:S01]  /*3650*/  HADD2.F32 R5, -RZ, R40.H0_H0 ;  /* 0x20000028ff057230 */ /* 0x000fe20000004100 */
[----:B------:R-:W1:Y:S01]  /*3660*/  I2F.F16 R42, R42 ;  /* 0x0000002a002a7306 */ /* 0x000e620000200c00 */
[--C-:B0-----:R-:W-:Y:S01]  /*3670*/  HADD2.F32 R2, -RZ, R12.reuse.H0_H0 ;  /* 0x2000000cff027230 */ /* 0x101fe20000004100 */
[----:B------:R-:W-:Y:S01]  /*3680*/  IADD3 R48, PT, PT, R48, -0x80, RZ ;  /* 0xffffff8030307810 */ /* 0x000fe20007ffe0ff */
[----:B------:R-:W-:Y:S01]  /*3690*/  HADD2.F32 R12, -RZ, R12.H1_H1 ;  /* 0x3000000cff0c7230 */ /* 0x000fe20000004100 */
[----:B------:R-:W-:Y:S01]  /*36a0*/  LOP3.LUT R45, R45, 0xff, RZ, 0xc0, !PT ;  /* 0x000000ff2d2d7812 */ /* 0x000fe200078ec0ff */
[----:B------:R-:W-:-:S02]  /*36b0*/  HADD2.F32 R28, -RZ, R28.H0_H0 ;  /* 0x2000001cff1c7230 */ /* 0x000fc40000004100 */
[C---:B------:R-:W-:Y:S01]  /*36c0*/  FFMA.FTZ R29, R2.reuse, R41, RZ ;  /* 0x00000029021d7223 */ /* 0x040fe200000100ff */
[----:B------:R-:W-:Y:S01]  /*36d0*/  FFMA.FTZ R40, R3, R2, RZ ;  /* 0x0000000203287223 */ /* 0x000fe200000100ff */
[----:B------:R0:W-:Y:S01]  /*36e0*/  I2F.F16 R47, R49 ;  /* 0x00000031002f7306 */ /* 0x0001e20000200c00 */
[----:B------:R-:W-:Y:S01]  /*36f0*/  FFMA.FTZ R41, R2, R5, RZ ;  /* 0x0000000502297223 */ /* 0x000fe200000100ff */
[----:B------:R-:W-:Y:S01]  /*3700*/  SHF.R.U32.HI R11, RZ, 0x8, R6 ;  /* 0x00000008ff0b7819 */ /* 0x000fe20000011606 */
[----:B------:R-:W-:Y:S01]  /*3710*/  FFMA.FTZ R5, R51, R12, R40 ;  /* 0x0000000c33057223 */ /* 0x000fe20000010028 */
[--C-:B------:R-:W-:Y:S01]  /*3720*/  HADD2.F32 R40, -RZ, R13.reuse.H0_H0 ;  /* 0x2000000dff287230 */ /* 0x100fe20000004100 */
[----:B------:R-:W-:Y:S01]  /*3730*/  LOP3.LUT R44, R44, 0xff, RZ, 0xc0, !PT ;  /* 0x000000ff2c2c7812 */ /* 0x000fe200078ec0ff */
[----:B------:R-:W-:Y:S01]  /*3740*/  HADD2.F32 R13, -RZ, R13.H1_H1 ;  /* 0x3000000dff0d7230 */ /* 0x000fe20000004100 */
[----:B------:R-:W-:Y:S01]  /*3750*/  SHF.R.U32.HI R6, RZ, 0x10, R6 ;  /* 0x00000010ff067819 */ /* 0x000fe20000011606 */
[----:B------:R-:W2:Y:S01]  /*3760*/  I2F.F16 R9, R9 ;  /* 0x0000000900097306 */ /* 0x000ea20000200c00 */
[----:B0-----:R-:W-:Y:S01]  /*3770*/  FFMA.FTZ R49, R2, R7, RZ ;  /* 0x0000000702317223 */ /* 0x001fe200000100ff */
[----:B-1----:R-:W-:Y:S01]  /*3780*/  HADD2.F32 R42, -RZ, R42.H0_H0 ;  /* 0x2000002aff2a7230 */ /* 0x002fe20000004100 */
[----:B------:R-:W0:Y:S01]  /*3790*/  LDS.64 R2, [UR5+0x38] ;  /* 0x00003805ff027984 */ /* 0x000e220008000a00 */
[----:B------:R-:W-:Y:S01]  /*37a0*/  IADD3 R7, PT, PT, R45, -0x80, RZ ;  /* 0xffffff802d077810 */ /* 0x000fe20007ffe0ff */
[----:B------:R-:W-:Y:S01]  /*37b0*/  HADD2.F32 R4, -RZ, R4.H0_H0 ;  /* 0x20000004ff047230 */ /* 0x000fe20000004100 */
[----:B------:R-:W-:Y:S01]  /*37c0*/  LOP3.LUT R43, R43, 0xff, RZ, 0xc0, !PT ;  /* 0x000000ff2b2b7812 */ /* 0x000fe200078ec0ff */
[----:B------:R-:W-:Y:S01]  /*37d0*/  FFMA.FTZ R41, R12, R42, R41 ;  /* 0x0000002a0c297223 */ /* 0x000fe20000010029 */
[----:B------:R-:W1:Y:S01]  /*37e0*/  I2F.F16 R39, R50 ;  /* 0x0000003200277306 */ /* 0x000e620000200c00 */
[----:B------:R-:W-:-:S02]  /*37f0*/  LOP3.LUT R11, R11, 0xff, RZ, 0xc0, !PT ;  /* 0x000000ff0b0b7812 */ /* 0x000fc400078ec0ff */
[----:B------:R-:W-:Y:S02]  /*3800*/  IADD3 R43, PT, PT, R43, -0x80, RZ ;  /* 0xffffff802b2b7810 */ /* 0x000fe40007ffe0ff */
[----:B------:R-:W-:Y:S01]  /*3810*/  LOP3.LUT R6, R6, 0xff, RZ, 0xc0, !PT ;  /* 0x000000ff06067812 */ /* 0x000fe200078ec0ff */
[----:B--2---:R-:W-:Y:S02]  /*3820*/  HADD2.F32 R9, -RZ, R9.H0_H0 ;  /* 0x20000009ff097230 */ /* 0x004fe40000004100 */
[----:B------:R-:W2:Y:S01]  /*3830*/  I2F.F16 R8, R8 ;  /* 0x0000000800087306 */ /* 0x000ea20000200c00 */
[----:B------:R-:W-:Y:S02]  /*3840*/  LOP3.LUT R46, R46, 0xff, RZ, 0xc0, !PT ;  /* 0x000000ff2e2e7812 */ /* 0x000fe400078ec0ff */
[----:B------:R-:W-:Y:S01]  /*3850*/  IADD3 R6, PT, PT, R6, -0x80, RZ ;  /* 0xffffff8006067810 */ /* 0x000fe20007ffe0ff */
[----:B------:R-:W-:Y:S01]  /*3860*/  FFMA.FTZ R29, R12, R9, R29 ;  /* 0x000000090c1d7223 */ /* 0x000fe2000001001d */
[----:B-1----:R-:W-:-:S03]  /*3870*/  HADD2.F32 R50, -RZ, R39.H0_H0 ;  /* 0x20000027ff327230 */ /* 0x002fc60000004100 */
[----:B------:R-:W1:Y:S01]  /*3880*/  I2F.F16 R48, R48 ;  /* 0x0000003000307306 */ /* 0x000e620000200c00 */
[----:B------:R-:W-:Y:S01]  /*3890*/  FFMA.FTZ R28, R40, R28, R29 ;  /* 0x0000001c281c7223 */ /* 0x000fe2000001001d */
[----:B------:R-:W-:-:S03]  /*38a0*/  FFMA.FTZ R49, R12, R50, R49 ;  /* 0x000000320c317223 */ /* 0x000fc60000010031 */
[----:B------:R-:W-:Y:S01]  /*38b0*/  FFMA.FTZ R28, R13, R26, R28 ;  /* 0x0000001a0d1c7223 */ /* 0x000fe2000001001c */
[----:B------:R-:W-:Y:S02]  /*38c0*/  HADD2.F32 R26, -RZ, R17.H0_H0 ;  /* 0x20000011ff1a7230 */ /* 0x000fe40000004100 */
[----:B--2---:R-:W-:Y:S01]  /*38d0*/  HADD2.F32 R42, -RZ, R8.H0_H0 ;  /* 0x20000008ff2a7230 */ /* 0x004fe20000004100 */
[----:B------:R-:W2:Y:S04]  /*38e0*/  I2F.F16 R27, R27 ;  /* 0x0000001b001b7306 */ /* 0x000ea80000200c00 */
[----:B------:R-:W-:Y:S01]  /*38f0*/  FFMA.FTZ R12, R42, R40, R5 ;  /* 0x000000282a0c7223 */ /* 0x000fe20000010005 */
[----:B------:R-:W-:Y:S01]  /*3900*/  HADD2.F32 R42, -RZ, R47.H0_H0 ;  /* 0x2000002fff2a7230 */ /* 0x000fe20000004100 */
[----:B------:R-:W-:Y:S01]  /*3910*/  IADD3 R5, PT, PT, R11, -0x80, RZ ;  /* 0xffffff800b057810 */ /* 0x000fe20007ffe0ff */
[----:B-1----:R-:W-:Y:S01]  /*3920*/  HADD2.F32 R48, -RZ, R48.H0_H0 ;  /* 0x20000030ff307230 */ /* 0x002fe20000004100 */
[----:B------:R-:W1:Y:S01]  /*3930*/  I2F.F16 R15, R15 ;  /* 0x0000000f000f7306 */ /* 0x000e620000200c00 */
[----:B------:R-:W-:Y:S01]  /*3940*/  FFMA.FTZ R25, R25, R13, R12 ;  /* 0x0000000d19197223 */ /* 0x000fe2000001000c */
[----:B------:R-:W-:Y:S01]  /*3950*/  IADD3 R12, PT, PT, R44, -0x80, RZ ;  /* 0xffffff802c0c7810 */ /* 0x000fe20007ffe0ff */
[C---:B------:R-:W-:Y:S01]  /*3960*/  FFMA.FTZ R41, R40.reuse, R42, R41 ;  /* 0x0000002a28297223 */ /* 0x040fe20000010029 */
[----:B------:R-:W-:Y:S01]  /*3970*/  FFMA.FTZ R49, R40, R48, R49 ;  /* 0x0000003028317223 */ /* 0x000fe20000010031 */
[----:B------:R-:W-:Y:S01]  /*3980*/  IADD3 R11, PT, PT, R46, -0x80, RZ ;  /* 0xffffff802e0b7810 */ /* 0x000fe20007ffe0ff */
[----:B0-----:R-:W-:-:S02]  /*3990*/  HADD2.F32 R9, -RZ, R2.H1_H1 ;  /* 0x30000002ff097230 */ /* 0x001fc40000004100 */
[----:B------:R-:W0:Y:S01]  /*39a0*/  I2F.F16 R16, R16 ;  /* 0x0000001000107306 */ /* 0x000e220000200c00 */
[----:B--2---:R-:W-:-:S05]  /*39b0*/  HADD2.F32 R40, -RZ, R27.H0_H0 ;  /* 0x2000001bff287230 */ /* 0x004fca0000004100 */
[C---:B------:R-:W-:Y:S01]  /*39c0*/  FFMA.FTZ R40, R13.reuse, R40, R41 ;  /* 0x000000280d287223 */ /* 0x040fe20000010029 */
[----:B-1----:R-:W-:Y:S01]  /*39d0*/  HADD2.F32 R42, -RZ, R15.H0_H0 ;  /* 0x2000000fff2a7230 */ /* 0x002fe20000004100 */
[----:B------:R-:W1:Y:S04]  /*39e0*/  I2F.F16 R7, R7 ;  /* 0x0000000700077306 */ /* 0x000e680000200c00 */
[----:B------:R-:W-:Y:S01]  /*39f0*/  FFMA.FTZ R42, R13, R42, R49 ;  /* 0x0000002a0d2a7223 */ /* 0x000fe20000010031 */
[----:B------:R-:W-:Y:S02]  /*3a00*/  HADD2.F32 R13, -RZ, R2.H0_H0 ;  /* 0x20000002ff0d7230 */ /* 0x000fe40000004100 */
[----:B0-----:R-:W-:Y:S01]  /*3a10*/  HADD2.F32 R15, -RZ, R16.H0_H0 ;  /* 0x20000010ff0f7230 */ /* 0x001fe20000004100 */
[----:B------:R-:W0:Y:S01]  /*3a20*/  I2F.F16 R18, R18 ;  /* 0x0000001200127306 */ /* 0x000e220000200c00 */
[----:B------:R-:W-:-:S02]  /*3a30*/  HADD2.F32 R2, -RZ, R3.H0_H0 ;  /* 0x20000003ff027230 */ /* 0x000fc40000004100 */
[----:B------:R-:W-:Y:S01]  /*3a40*/  FFMA.FTZ R25, R26, R13, R25 ;  /* 0x0000000d1a197223 */ /* 0x000fe20000010019 */
[C---:B------:R-:W-:Y:S01]  /*3a50*/  FFMA.FTZ R22, R13.reuse, R22, R28 ;  /* 0x000000160d167223 */ /* 0x040fe2000001001c */
[----:B------:R-:W-:Y:S01]  /*3a60*/  FFMA.FTZ R15, R13, R15, R42 ;  /* 0x0000000f0d0f7223 */ /* 0x000fe2000001002a */
[----:B------:R-:W-:Y:S02]  /*3a70*/  HADD2.F32 R3, -RZ, R3.H1_H1 ;  /* 0x30000003ff037230 */ /* 0x000fe40000004100 */
        /* <DEDUP_REMOVED lines=24> */
[----:B------:R-:W-:Y:S02]  /*3c00*/  HADD2.F32 R11, -RZ, R30.H0_H0 ;  /* 0x2000001eff0b7230 */ /* 0x000fe40000004100 */
        /* <DEDUP_REMOVED lines=24> */
.L_x_4357:
[----:B------:R-:W-:-:S04]  /*3d90*/  VIMNMX R3, PT, PT, R36, UR9, PT ;  /* 0x0000000924037c48 */ /* 0x000fc8000bfe0100 */
[----:B------:R-:W-:-:S13]  /*3da0*/  ISETP.GT.AND P0, PT, R3, R38, PT ;  /* 0x000000260300720c */ /* 0x000fda0003f04270 */
[----:B------:R-:W-:Y:S05]  /*3db0*/  @!P0 BRA `(.L_x_4361) ;  /* 0x00000014007c8947 */ /* 0x000fea0003800000 */
[----:B------:R-:W-:Y:S02]  /*3dc0*/  MOV R2, R20 ;  /* 0x0000001400027202 */ /* 0x000fe40000000f00 */
[----:B------:R-:W-:Y:S02]  /*3dd0*/  MOV R3, R21 ;  /* 0x0000001500037202 */ /* 0x000fe40000000f00 */
[----:B------:R-:W-:-:S07]  /*3de0*/  VIMNMX.U32 R39, PT, PT, R36, UR9, PT ;  /* 0x0000000924277c48 */ /* 0x000fce000bfe0000 */
.L_x_4363:
        /* <DEDUP_REMOVED lines=12> */
[----:B-1----:R-:W-:Y:S06]  /*3eb0*/  @P1 BRA `(.L_x_4362) ;  /* 0x0000001400241947 */ /* 0x002fec0003800000 */
[----:B------:R-:W2:Y:S01]  /*3ec0*/  LDG.E.128.CONSTANT R8, desc[UR6][R28.64] ;  /* 0x000000061c087981 */ /* 0x000ea2000c1e9d00 */
[----:B-----5:R-:W-:Y:S01]  /*3ed0*/  SHF.R.U32.HI R40, RZ, 0xf, R24 ;  /* 0x0000000fff287819 */ /* 0x020fe20000011618 */
[----:B------:R-:W-:Y:S01]  /*3ee0*/  HFMA2 R42, -RZ, RZ, 0, 0.03125 ;  /* 0x00002800ff2a7431 */ /* 0x000fe200000001ff */
[----:B------:R-:W-:Y:S01]  /*3ef0*/  SHF.R.U32.HI R41, RZ, 0xe, R16 ;  /* 0x0000000eff297819 */ /* 0x000fe20000011610 */
[----:B------:R-:W0:Y:S01]  /*3f00*/  LDS.128 R20, [UR4] ;  /* 0x00000004ff147984 */ /* 0x000e220008000c00 */
[----:B------:R-:W-:Y:S02]  /*3f10*/  LOP3.LUT R40, R40, 0x10001, RZ, 0xc0, !PT ;  /* 0x0001000128287812 */ /* 0x000fe400078ec0ff */
[----:B------:R-:W-:Y:S02]  /*3f20*/  PRMT R30, R30, 0x5410, R42 ;  /* 0x000054101e1e7816 */ /* 0x000fe4000000002a */
[----:B------:R-:W-:Y:S02]  /*3f30*/  LOP3.LUT R40, R40, 0x20002, R41, 0xf8, !PT ;  /* 0x0002000228287812 */ /* 0x000fe400078ef829 */
        /* <DEDUP_REMOVED lines=20> */
[----:B------:R-:W-:-:S02]  /*4080*/  LOP3.LUT R48, R48, 0x10001, RZ, 0xc0, !PT ;  /* 0x0001000130307812 */ /* 0x000fc400078ec0ff */
[----:B------:R-:W-:Y:S02]  /*4090*/  SHF.R.U32.HI R24, RZ, 0xa, R24 ;  /* 0x0000000aff187819 */ /* 0x000fe40000011618 */
[----:B------:R-:W-:Y:S01]  /*40a0*/  PRMT R33, R33, 0x5410, R32 ;  /* 0x0000541021217816 */ /* 0x000fe20000000020 */
[-C--:B0-----:R-:W-:Y:S02]  /*40b0*/  HFMA2 R45, R41, R20.reuse, RZ ;  /* 0x00000014292d7231 */ /* 0x081fe400000000ff */
[-C--:B------:R-:W-:Y:S02]  /*40c0*/  HFMA2 R41, R43, R20.reuse, RZ.H0_H0 ;  /* 0x000000142b297231 */ /* 0x080fe400000400ff */
[-C--:B------:R-:W-:Y:S02]  /*40d0*/  HFMA2 R46, R49, R20.reuse, RZ ;  /* 0x00000014312e7231 */ /* 0x080fe400000000ff */
[----:B------:R-:W-:Y:S01]  /*40e0*/  HFMA2 R43, R47, R20, RZ.H0_H0 ;  /* 0x000000142f2b7231 */ /* 0x000fe200000400ff */
[----:B------:R-:W-:Y:S01]  /*40f0*/  SHF.R.U32.HI R20, RZ, 0xf, R25 ;  /* 0x0000000fff147819 */ /* 0x000fe20000011619 */
[-C--:B------:R-:W-:Y:S01]  /*4100*/  HFMA2 R44, R44, R21.reuse, R41 ;  /* 0x000000152c2c7231 */ /* 0x080fe20000000029 */
[----:B------:R-:W-:Y:S01]  /*4110*/  SHF.R.U32.HI R41, RZ, 0xe, R17 ;  /* 0x0000000eff297819 */ /* 0x000fe20000011611 */
[----:B------:R-:W-:Y:S01]  /*4120*/  HFMA2 R45, R42, R21, R45 ;  /* 0x000000152a2d7231 */ /* 0x000fe2000000002d */
[----:B------:R-:W-:-:S02]  /*4130*/  LOP3.LUT R20, R20, 0x10001, RZ, 0xc0, !PT ;  /* 0x0001000114147812 */ /* 0x000fc400078ec0ff */
[----:B------:R-:W-:Y:S02]  /*4140*/  SHF.R.U32.HI R47, RZ, 0xf, R26 ;  /* 0x0000000fff2f7819 */ /* 0x000fe4000001161a */
[----:B------:R-:W-:Y:S02]  /*4150*/  LOP3.LUT R42, R26, 0x3e003e0, RZ, 0xc0, !PT ;  /* 0x03e003e01a2a7812 */ /* 0x000fe400078ec0ff */
[----:B------:R-:W-:Y:S02]  /*4160*/  LOP3.LUT R41, R20, 0x20002, R41, 0xf8, !PT ;  /* 0x0002000214297812 */ /* 0x000fe400078ef829 */
[----:B------:R-:W-:Y:S02]  /*4170*/  LOP3.LUT R20, R47, 0x10001, RZ, 0xc0, !PT ;  /* 0x000100012f147812 */ /* 0x000fe400078ec0ff */
[----:B------:R-:W-:Y:S02]  /*4180*/  SHF.R.U32.HI R49, RZ, 0xe, R18 ;  /* 0x0000000eff317819 */ /* 0x000fe40000011612 */
[----:B------:R-:W-:-:S02]  /*4190*/  LOP3.LUT R47, R42, 0x64006400, RZ, 0xfc, !PT ;  /* 0x640064002a2f7812 */ /* 0x000fc400078efcff */
[----:B------:R-:W-:Y:S02]  /*41a0*/  LOP3.LUT R42, R20, 0x20002, R49, 0xf8, !PT ;  /* 0x00020002142a7812 */ /* 0x000fe400078ef831 */
[----:B------:R-:W-:Y:S01]  /*41b0*/  LOP3.LUT R20, R48, 0x20002, R51, 0xf8, !PT ;  /* 0x0002000230147812 */ /* 0x000fe200078ef833 */
[----:B------:R-:W-:Y:S01]  /*41c0*/  HFMA2 R49, R47, R30.H1_H1, -48, -48 ;  /* 0xd200d2002f317431 */ /* 0x000fe2000006001e */
[----:B------:R-:W-:Y:S02]  /*41d0*/  SHF.R.U32.HI R48, RZ, 0xd, R13 ;  /* 0x0000000dff307819 */ /* 0x000fe4000001160d */
[----:B------:R-:W-:Y:S01]  /*41e0*/  SHF.R.U32.HI R25, RZ, 0xa, R25 ;  /* 0x0000000aff197819 */ /* 0x000fe20000011619 */
[----:B------:R-:W-:Y:S01]  /*41f0*/  HFMA2 R46, R49, R21, R46 ;  /* 0x00000015312e7231 */ /* 0x000fe2000000002e */
[----:B------:R-:W-:Y:S02]  /*4200*/  LOP3.LUT R41, R41, 0x40004, R48, 0xf8, !PT ;  /* 0x0004000429297812 */ /* 0x000fe400078ef830 */
[----:B------:R-:W-:-:S02]  /*4210*/  LOP3.LUT R48, R27, 0x3e003e0, RZ, 0xc0, !PT ;  /* 0x03e003e01b307812 */ /* 0x000fc400078ec0ff */
[----:B------:R-:W-:Y:S02]  /*4220*/  SHF.R.U32.HI R26, RZ, 0xa, R26 ;  /* 0x0000000aff1a7819 */ /* 0x000fe4000001161a */
[----:B------:R-:W-:Y:S02]  /*4230*/  LOP3.LUT R24, R24, 0x1f001f, RZ, 0xc0, !PT ;  /* 0x001f001f18187812 */ /* 0x000fe400078ec0ff */
[----:B------:R-:W-:Y:S02]  /*4240*/  LOP3.LUT R25, R25, 0x1f001f, RZ, 0xc0, !PT ;  /* 0x001f001f19197812 */ /* 0x000fe400078ec0ff */
[----:B------:R-:W-:Y:S02]  /*4250*/  SHF.R.U32.HI R47, RZ, 0xd, R12 ;  /* 0x0000000dff2f7819 */ /* 0x000fe4000001160c */
[----:B------:R-:W-:Y:S02]  /*4260*/  LOP3.LUT R49, R48, 0x64006400, RZ, 0xfc, !PT ;  /* 0x6400640030317812 */ /* 0x000fe400078efcff */
[----:B------:R-:W-:-:S02]  /*4270*/  LOP3.LUT R26, R26, 0x1f001f, RZ, 0xc0, !PT ;  /* 0x001f001f1a1a7812 */ /* 0x000fc400078ec0ff */
[----:B------:R-:W-:Y:S01]  /*4280*/  LOP3.LUT R24, R24, 0x64006400, RZ, 0xfc, !PT ;  /* 0x6400640018187812 */ /* 0x000fe200078efcff */
[----:B------:R-:W-:Y:S01]  /*4290*/  HFMA2 R48, R49, R30.H1_H1, -48, -48 ;  /* 0xd200d20031307431 */ /* 0x000fe2000006001e */
[----:B------:R-:W-:Y:S02]  /*42a0*/  LOP3.LUT R25, R25, 0x64006400, RZ, 0xfc, !PT ;  /* 0x6400640019197812 */ /* 0x000fe400078efcff */
[----:B------:R-:W-:Y:S01]  /*42b0*/  LOP3.LUT R40, R40, 0x40004, R47, 0xf8, !PT ;  /* 0x0004000428287812 */ /* 0x000fe200078ef82f */
        /* <DEDUP_REMOVED lines=8> */
[----:B------:R-:W-:Y:S01]  /*4340*/  LOP3.LUT R42, R42, 0x40004, R47, 0xf8, !PT ;  /* 0x000400042a2a7812 */ /* 0x000fe200078ef82f */
[----:B------:R-:W-:Y:S02]  /*4350*/  HFMA2 R47, R48, R21, R43 ;  /* 0x00000015302f7231 */ /* 0x000fe4000000002b */
[----:B------:R-:W-:Y:S01]  /*4360*/  HADD2 R43, R26, -1040, -1040 ;  /* 0xe410e4101a2b7430 */ /* 0x000fe20000000000 */
[----:B------:R-:W-:Y:S02]  /*4370*/  LOP3.LUT R21, R27, 0x64006400, RZ, 0xfc, !PT ;  /* 0x640064001b157812 */ /* 0x000fe400078efcff */
[----:B------:R-:W0:Y:S01]  /*4380*/  LDS.128 R24, [UR4+0x10] ;  /* 0x00001004ff187984 */ /* 0x000e220008000c00 */
[----:B------:R-:W-:Y:S01]  /*4390*/  HFMA2 R43, R43, R22, R46 ;  /* 0x000000162b2b7231 */ /* 0x000fe2000000002e */
[----:B------:R-:W-:Y:S01]  /*43a0*/  SHF.R.U32.HI R49, RZ, 0xd, R15 ;  /* 0x0000000dff317819 */ /* 0x000fe2000001160f */
        /* <DEDUP_REMOVED lines=8> */
[----:B------:R-:W-:Y:S02]  /*4430*/  LOP3.LUT R22, R41, 0x80008, R22, 0xf8, !PT ;  /* 0x0008000829167812 */ /* 0x000fe400078ef816 */
        /* <DEDUP_REMOVED lines=8> */
[----:B------:R-:W-:Y:S02]  /*44c0*/  LOP3.LUT R49, R49, 0x64006400, RZ, 0xfc, !PT ;  /* 0x6400640031317812 */ /* 0x000fe400078efcff */
[----:B------:R-:W-:Y:S01]  /*44d0*/  SHF.R.U32.HI R47, RZ, 0xc, R6 ;  /* 0x0000000cff2f7819 */ /* 0x000fe20000011606 */
[----:B------:R-:W-:Y:S01]  /*44e0*/  HADD2 R50, R45, -1040, -1040 ;  /* 0xe410e4102d327430 */ /* 0x000fe20000000000 */
[----:B------:R-:W-:Y:S01]  /*44f0*/  SHF.R.U32.HI R48, RZ, 0xc, R7 ;  /* 0x0000000cff307819 */ /* 0x000fe20000011607 */
[----:B------:R-:W-:Y:S01]  /*4500*/  HADD2 R49, R49, -1040, -1040 ;  /* 0xe410e41031317430 */ /* 0x000fe20000000000 */
[----:B------:R-:W-:Y:S01]  /*4510*/  LOP3.LUT R20, R42, 0x80008, R47, 0xf8, !PT ;  /* 0x000800082a147812 */ /* 0x000fe200078ef82f */
        /* <DEDUP_REMOVED lines=9> */
[----:B------:R-:W-:Y:S01]  /*45b0*/  LOP3.LUT R45, R44, 0x64006400, RZ, 0xfc, !PT ;  /* 0x640064002c2d7812 */ /* 0x000fe200078efcff */
[----:B------:R-:W-:Y:S01]  /*45c0*/  HFMA2 R47, R47, R30.H1_H1, -48, -48 ;  /* 0xd200d2002f2f7431 */ /* 0x000fe2000006001e */
[----:B------:R-:W-:Y:S02]  /*45d0*/  LOP3.LUT R16, R18, 0x3e003e0, RZ, 0xc0, !PT ;  /* 0x03e003e012107812 */ /* 0x000fe400078ec0ff */
[----:B------:R-:W-:-:S02]  /*45e0*/  LOP3.LUT R44, R19, 0x3e003e0, RZ, 0xc0, !PT ;  /* 0x03e003e0132c7812 */ /* 0x000fc400078ec0ff */
[----:B------:R-:W-:Y:S02]  /*45f0*/  LOP3.LUT R23, R23, 0x1f001f, RZ, 0xc0, !PT ;  /* 0x001f001f17177812 */ /* 0x000fe400078ec0ff */
[----:B------:R-:W-:Y:S02]  /*4600*/  LOP3.LUT R17, R17, 0x64006400, RZ, 0xfc, !PT ;  /* 0x6400640011117812 */ /* 0x000fe400078efcff */
[----:B------:R-:W-:Y:S01]  /*4610*/  LOP3.LUT R21, R21, 0x80008, R48, 0xf8, !PT ;  /* 0x0008000815157812 */ /* 0x000fe200078ef830 */
[----:B------:R-:W-:Y:S01]  /*4620*/  HFMA2 R48, R45, R30.H1_H1, -48, -48 ;  /* 0xd200d2002d307431 */ /* 0x000fe2000006001e */
[----:B------:R-:W-:Y:S01]  /*4630*/  SHF.R.U32.HI R18, RZ, 0xa, R18 ;  /* 0x0000000aff127819 */ /* 0x000fe20000011612 */
[----:B------:R-:W-:Y:S01]  /*4640*/  HADD2 R17, R17, -1040, -1040 ;  /* 0xe410e41011117430 */ /* 0x000fe20000000000 */
[----:B------:R-:W-:Y:S01]  /*4650*/  LOP3.LUT R45, R16, 0x64006400, RZ, 0xfc, !PT ;  /* 0x64006400102d7812 */ /* 0x000fe200078efcff */
[-C--:B0-----:R-:W-:Y:S01]  /*4660*/  HFMA2 R16, R47, R24.reuse, R42 ;  /* 0x000000182f107231 */ /* 0x081fe2000000002a */
[----:B------:R-:W-:Y:S01]  /*4670*/  LOP3.LUT R49, R44, 0x64006400, RZ, 0xfc, !PT ;  /* 0x640064002c317812 */ /* 0x000fe200078efcff */
[----:B------:R-:W-:Y:S01]  /*4680*/  HFMA2 R41, R48, R24, R41 ;  /* 0x0000001830297231 */ /* 0x000fe20000000029 */
[----:B------:R-:W-:Y:S01]  /*4690*/  LOP3.LUT R23, R23, 0x64006400, RZ, 0xfc, !PT ;  /* 0x6400640017177812 */ /* 0x000fe200078efcff */
[-C--:B------:R-:W-:Y:S01]  /*46a0*/  HFMA2 R44, R45, R30.reuse.H1_H1, -48, -48 ;  /* 0xd200d2002d2c7431 */ /* 0x080fe2000006001e */
[----:B------:R-:W-:Y:S01]  /*46b0*/  SHF.R.U32.HI R19, RZ, 0xa, R19 ;  /* 0x0000000aff137819 */ /* 0x000fe20000011613 */
[----:B------:R-:W-:Y:S01]  /*46c0*/  HFMA2 R49, R49, R30.H1_H1, -48, -48 ;  /* 0xd200d20031317431 */ /* 0x000fe2000006001e */
        /* <DEDUP_REMOVED lines=41> */
[-C--:B------:R-:W-:Y:S02]  /*4960*/  HFMA2 R47, R19, R27.reuse, R16 ;  /* 0x0000001b132f7231 */ /* 0x080fe40000000010 */
[-C--:B------:R-:W-:Y:S01]  /*4970*/  HFMA2 R45, R18, R27.reuse, R45 ;  /* 0x0000001b122d7231 */ /* 0x080fe2000000002d */
[----:B------:R-:W-:Y:S01]  /*4980*/  LOP3.LUT R26, R6, 0x3e003e0, RZ, 0xc0, !PT ;  /* 0x03e003e0061a7812 */ /* 0x000fe200078ec0ff */
[----:B------:R-:W0:Y:S01]  /*4990*/  LDS.128 R16, [UR4+0x20] ;  /* 0x00002004ff107984 */ /* 0x000e220008000c00 */
[-C--:B------:R-:W-:Y:S01]  /*49a0*/  HFMA2 R24, R25, R30.reuse.H1_H1, -48, -48 ;  /* 0xd200d20019187431 */ /* 0x080fe2000006001e */
[----:B------:R-:W-:Y:S01]  /*49b0*/  LOP3.LUT R23, R23, 0x64006400, RZ, 0xfc, !PT ;  /* 0x6400640017177812 */ /* 0x000fe200078efcff */
[-C--:B------:R-:W-:Y:S01]  /*49c0*/  HFMA2 R46, R46, R27.reuse, R41 ;  /* 0x0000001b2e2e7231 */ /* 0x080fe20000000029 */
[----:B------:R-:W-:Y:S01]  /*49d0*/  LOP3.LUT R49, R26, 0x64006400, RZ, 0xfc, !PT ;  /* 0x640064001a317812 */ /* 0x000fe200078efcff */
[----:B------:R-:W-:Y:S01]  /*49e0*/  HFMA2 R43, R24, R27, R43 ;  /* 0x0000001b182b7231 */ /* 0x000fe2000000002b */
[----:B------:R-:W-:Y:S01]  /*49f0*/  LOP3.LUT R24, R5, 0x3e003e0, RZ, 0xc0, !PT ;  /* 0x03e003e005187812 */ /* 0x000fe200078ec0ff */
[----:B------:R-:W-:Y:S01]  /*4a00*/  HFMA2 R41, R23, R30.H1_H1, -48, -48 ;  /* 0xd200d20017297431 */ /* 0x000fe2000006001e */
[----:B------:R-:W-:-:S02]  /*4a10*/  SHF.R.U32.HI R12, RZ, 0xa, R12 ;  /* 0x0000000aff0c7819 */ /* 0x000fc4000001160c */
[----:B------:R-:W-:Y:S02]  /*4a20*/  LOP3.LUT R25, R24, 0x64006400, RZ, 0xfc, !PT ;  /* 0x6400640018197812 */ /* 0x000fe400078efcff */
[----:B------:R-:W-:Y:S02]  /*4a30*/  SHF.R.U32.HI R13, RZ, 0xa, R13 ;  /* 0x0000000aff0d7819 */ /* 0x000fe4000001160d */
[----:B------:R-:W-:Y:S01]  /*4a40*/  LOP3.LUT R12, R12, 0x1f001f, RZ, 0xc0, !PT ;  /* 0x001f001f0c0c7812 */ /* 0x000fe200078ec0ff */
[-C--:B------:R-:W-:Y:S01]  /*4a50*/  HFMA2 R23, R25, R30.reuse.H1_H1, -48, -48 ;  /* 0xd200d20019177431 */ /* 0x080fe2000006001e */
[----:B------:R-:W-:Y:S01]  /*4a60*/  LOP3.LUT R13, R13, 0x1f001f, RZ, 0xc0, !PT ;  /* 0x001f001f0d0d7812 */ /* 0x000fe200078ec0ff */
[----:B------:R-:W-:Y:S01]  /*4a70*/  HFMA2 R25, R49, R30.H1_H1, -48, -48 ;  /* 0xd200d20031197431 */ /* 0x000fe2000006001e */
[----:B------:R-:W-:Y:S02]  /*4a80*/  LOP3.LUT R12, R12, 0x64006400, RZ, 0xfc, !PT ;  /* 0x640064000c0c7812 */ /* 0x000fe400078efcff */
[----:B------:R-:W-:-:S02]  /*4a90*/  LOP3.LUT R13, R13, 0x64006400, RZ, 0xfc, !PT ;  /* 0x640064000d0d7812 */ /* 0x000fc400078efcff */
[----:B------:R-:W-:Y:S02]  /*4aa0*/  SHF.R.U32.HI R14, RZ, 0xa, R14 ;  /* 0x0000000aff0e7819 */ /* 0x000fe4000001160e */
[----:B------:R-:W-:Y:S01]  /*4ab0*/  SHF.R.U32.HI R15, RZ, 0xa, R15 ;  /* 0x0000000aff0f7819 */ /* 0x000fe2000001160f */
        /* <DEDUP_REMOVED lines=8> */
[----:B------:R-:W-:Y:S01]  /*4b40*/  LOP3.LUT R27, R7, 0x3e003e0, RZ, 0xc0, !PT ;  /* 0x03e003e0071b7812 */ /* 0x000fe200078ec0ff */
[----:B0-----:R-:W-:Y:S01]  /*4b50*/  HFMA2 R47, R48, R16, R47 ;  /* 0x00000010302f7231 */ /* 0x001fe2000000002f */
[----:B------:R-:W-:Y:S02]  /*4b60*/  LOP3.LUT R4, R4, 0x1f001f, RZ, 0xc0, !PT ;  /* 0x001f001f04047812 */ /* 0x000fe400078ec0ff */
[----:B------:R-:W-:Y:S02]  /*4b70*/  LOP3.LUT R27, R27, 0x64006400, RZ, 0xfc, !PT ;  /* 0x640064001b1b7812 */ /* 0x000fe400078efcff */
[----:B------:R-:W-:-:S02]  /*4b80*/  LOP3.LUT R4, R4, 0x64006400, RZ, 0xfc, !PT ;  /* 0x6400640004047812 */ /* 0x000fc400078efcff */
[----:B------:R-:W-:Y:S01]  /*4b90*/  PRMT R31, R31, 0x5410, R30 ;  /* 0x000054101f1f7816 */ /* 0x000fe2000000001e */
[----:B------:R-:W-:Y:S02]  /*4ba0*/  HFMA2 R27, R27, R30.H1_H1, -48, -48 ;  /* 0xd200d2001b1b7431 */ /* 0x000fe4000006001e */
[----:B------:R-:W-:Y:S01]  /*4bb0*/  HADD2 R4, R4, -1040, -1040 ;  /* 0xe410e41004047430 */ /* 0x000fe20000000000 */
[----:B--2---:R-:W-:Y:S02]  /*4bc0*/  LOP3.LUT R26, R8, 0x3e003e0, RZ, 0xc0, !PT ;  /* 0x03e003e0081a7812 */ /* 0x004fe400078ec0ff */
[----:B------:R-:W-:Y:S02]  /*4bd0*/  LOP3.LUT R42, R9, 0x3e003e0, RZ, 0xc0, !PT ;  /* 0x03e003e0092a7812 */ /* 0x000fe400078ec0ff */
[----:B------:R-:W-:Y:S02]  /*4be0*/  LOP3.LUT R49, R26, 0x64006400, RZ, 0xfc, !PT ;  /* 0x640064001a317812 */ /* 0x000fe400078efcff */
[----:B------:R-:W-:-:S02]  /*4bf0*/  LOP3.LUT R51, R42, 0x64006400, RZ, 0xfc, !PT ;  /* 0x640064002a337812 */ /* 0x000fc400078efcff */
[----:B------:R-:W-:Y:S01]  /*4c00*/  SHF.R.U32.HI R48, RZ, 0xb, R11 ;  /* 0x0000000bff307819 */ /* 0x000fe2000001160b */
[-C--:B------:R-:W-:Y:S01]  /*4c10*/  HFMA2 R42, R49, R30.reuse.H1_H1, -48, -48 ;  /* 0xd200d200312a7431 */ /* 0x080fe2000006001e */
[----:B------:R-:W-:Y:S01]  /*4c20*/  SHF.R.U32.HI R49, RZ, 0xb, R8 ;  /* 0x0000000bff317819 */ /* 0x000fe20000011608 */
[----:B------:R-:W-:Y:S01]  /*4c30*/  HFMA2 R26, R51, R30.H1_H1, -48, -48 ;  /* 0xd200d200331a7431 */ /* 0x000fe2000006001e */
[----:B------:R-:W-:Y:S01]  /*4c40*/  LOP3.LUT R21, R21, 0x100010, R48, 0xf8, !PT ;  /* 0x0010001015157812 */ /* 0x000fe200078ef830 */
[----:B------:R-:W-:Y:S01]  /*4c50*/  HADD2 R48, R15, -1040, -1040 ;  /* 0xe410e4100f307430 */ /* 0x000fe20000000000 */
[----:B------:R-:W-:Y:S02]  /*4c60*/  LOP3.LUT R40, R40, 0x100010, R49, 0xf8, !PT ;  /* 0x0010001028287812 */ /* 0x000fe400078ef831 */
[----:B------:R-:W-:Y:S01]  /*4c70*/  SHF.R.U32.HI R49, RZ, 0xb, R10 ;  /* 0x0000000bff317819 */ /* 0x000fe2000001160a */
[----:B------:R-:W-:Y:S01]  /*4c80*/  HFMA2 R48, R48, R16, R43 ;  /* 0x0000001030307231 */ /* 0x000fe2000000002b */
[----:B------:R-:W-:-:S02]  /*4c90*/  SHF.R.U32.HI R51, RZ, 0xb, R9 ;  /* 0x0000000bff337819 */ /* 0x000fc40000011609 */
[----:B------:R-:W-:Y:S01]  /*4ca0*/  LOP3.LUT R20, R20, 0x100010, R49, 0xf8, !PT ;  /* 0x0010001014147812 */ /* 0x000fe200078ef831 */
[----:B------:R-:W-:Y:S01]  /*4cb0*/  HADD2 R49, R12, -1040, -1040 ;  /* 0xe410e4100c317430 */ /* 0x000fe20000000000 */
[----:B------:R-:W-:Y:S02]  /*4cc0*/  LOP3.LUT R44, R10, 0x3e003e0, RZ, 0xc0, !PT ;  /* 0x03e003e00a2c7812 */ /* 0x000fe400078ec0ff */
[----:B------:R-:W-:Y:S01]  /*4cd0*/  LOP3.LUT R24, R11, 0x3e003e0, RZ, 0xc0, !PT ;  /* 0x03e003e00b187812 */ /* 0x000fe200078ec0ff */
[----:B------:R-:W-:Y:S01]  /*4ce0*/  HFMA2 R12, R49, R16, R46 ;  /* 0x00000010310c7231 */ /* 0x000fe2000000002e */
[----:B------:R-:W-:Y:S02]  /*4cf0*/  LOP3.LUT R46, R14, 0x64006400, RZ, 0xfc, !PT ;  /* 0x640064000e2e7812 */ /* 0x000fe400078efcff */
[----:B------:R-:W-:Y:S02]  /*4d00*/  LOP3.LUT R14, R5, 0x1f001f, RZ, 0xc0, !PT ;  /* 0x001f001f050e7812 */ /* 0x000fe400078ec0ff */
[----:B------:R-:W-:Y:S01]  /*4d10*/  SHF.R.U32.HI R5, RZ, 0xa, R5 ;  /* 0x0000000aff057819 */ /* 0x000fe20000011605 */
[----:B------:R-:W-:Y:S01]  /*4d20*/  HADD2 R46, R46, -1040, -1040 ;  /* 0xe410e4102e2e7430 */ /* 0x000fe20000000000 */
[----:B------:R-:W-:-:S02]  /*4d30*/  LOP3.LUT R14, R14, 0x64006400, RZ, 0xfc, !PT ;  /* 0x640064000e0e7812 */ /* 0x000fc400078efcff */
[----:B------:R-:W-:Y:S01]  /*4d40*/  LOP3.LUT R5, R5, 0x1f001f, RZ, 0xc0, !PT ;  /* 0x001f001f05057812 */ /* 0x000fe200078ec0ff */
[----:B------:R-:W-:Y:S02]  /*4d50*/  HFMA2 R46, R46, R16, R45 ;  /* 0x000000102e2e7231 */ /* 0x000fe4000000002d */
[-C--:B------:R-:W-:Y:S01]  /*4d60*/  HFMA2 R45, R13, R17.reuse, R12 ;  /* 0x000000110d2d7231 */ /* 0x080fe2000000000c */
[----:B------:R-:W-:Y:S01]  /*4d70*/  LOP3.LUT R12, R6, 0x1f001f, RZ, 0xc0, !PT ;  /* 0x001f001f060c7812 */ /* 0x000fe200078ec0ff */
[----:B------:R-:W-:Y:S01]  /*4d80*/  HADD2 R14, R14, -1040, -1040 ;  /* 0xe410e4100e0e7430 */ /* 0x000fe20000000000 */
[----:B------:R-:W-:Y:S01]  /*4d90*/  LOP3.LUT R13, R7, 0x1f001f, RZ, 0xc0, !PT ;  /* 0x001f001f070d7812 */ /* 0x000fe200078ec0ff */
[----:B------:R-:W-:Y:S01]  /*4da0*/  HFMA2 R45, R41, R18, R45 ;  /* 0x00000012292d7231 */ /* 0x000fe2000000002d */
[----:B------:R-:W-:Y:S01]  /*4db0*/  LOP3.LUT R12, R12, 0x64006400, RZ, 0xfc, !PT ;  /* 0x640064000c0c7812 */ /* 0x000fe200078efcff */
[----:B------:R-:W-:Y:S01]  /*4dc0*/  HFMA2 R16, R14, R17, R47 ;  /* 0x000000110e107231 */ /* 0x000fe2000000002f */
[----:B------:R-:W-:-:S02]  /*4dd0*/  LOP3.LUT R13, R13, 0x64006400, RZ, 0xfc, !PT ;  /* 0x640064000d0d7812 */ /* 0x000fc400078efcff */
[----:B------:R-:W-:Y:S01]  /*4de0*/  SHF.R.U32.HI R6, RZ, 0xa, R6 ;  /* 0x0000000aff067819 */ /* 0x000fe20000011606 */
[----:B------:R-:W-:Y:S01]  /*4df0*/  HADD2 R43, R12, -1040, -1040 ;  /* 0xe410e4100c2b7430 */ /* 0x000fe20000000000 */
[----:B------:R-:W-:Y:S01]  /*4e00*/  SHF.R.U32.HI R7, RZ, 0xa, R7 ;  /* 0x0000000aff077819 */ /* 0x000fe20000011607 */
[----:B------:R-:W-:Y:S01]  /*4e10*/  HADD2 R47, R13, -1040, -1040 ;  /* 0xe410e4100d2f7430 */ /* 0x000fe20000000000 */
[----:B------:R-:W-:Y:S01]  /*4e20*/  LOP3.LUT R6, R6, 0x1f001f, RZ, 0xc0, !PT ;  /* 0x001f001f06067812 */ /* 0x000fe200078ec0ff */
[----:B------:R-:W0:Y:S01]  /*4e30*/  LDS.128 R12, [UR4+0x30] ;  /* 0x00003004ff0c7984 */ /* 0x000e220008000c00 */
[----:B------:R-:W-:Y:S01]  /*4e40*/  LOP3.LUT R7, R7, 0x1f001f, RZ, 0xc0, !PT ;  /* 0x001f001f07077812 */ /* 0x000fe200078ec0ff */
        /* <DEDUP_REMOVED lines=25> */
[----:B------:R-:W-:Y:S01]  /*4fe0*/  LOP3.LUT R48, R48, 0x64006400, RZ, 0xfc, !PT ;  /* 0x6400640030307812 */ /* 0x000fe200078efcff */
[----:B------:R-:W-:Y:S01]  /*4ff0*/  HADD2 R5, R46, -1040, -1040 ;  /* 0xe410e4102e057430 */ /* 0x000fe20000000000 */
[----:B------:R-:W-:Y:S02]  /*5000*/  SHF.R.U32.HI R10, RZ, 0xa, R10 ;  /* 0x0000000aff0a7819 */ /* 0x000fe4000001160a */
[----:B------:R-:W-:Y:S01]  /*5010*/  LOP3.LUT R47, R47, 0x64006400, RZ, 0xfc, !PT ;  /* 0x640064002f2f7812 */ /* 0x000fe200078efcff */
[----:B------:R-:W-:Y:S01]  /*5020*/  HADD2 R48, R48, -1040, -1040 ;  /* 0xe410e41030307430 */ /* 0x000fe20000000000 */
[----:B------:R-:W-:Y:S02]  /*5030*/  LOP3.LUT R53, R44, 0x64006400, RZ, 0xfc, !PT ;  /* 0x640064002c357812 */ /* 0x000fe400078efcff */
[----:B------:R-:W-:Y:S01]  /*5040*/  LOP3.LUT R8, R8, 0x1f001f, RZ, 0xc0, !PT ;  /* 0x001f001f08087812 */ /* 0x000fe200078ec0ff */
[----:B------:R-:W-:Y:S01]  /*5050*/  HADD2 R4, R47, -1040, -1040 ;  /* 0xe410e4102f047430 */ /* 0x000fe20000000000 */
[----:B------:R-:W-:-:S02]  /*5060*/  LOP3.LUT R9, R9, 0x1f001f, RZ, 0xc0, !PT ;  /* 0x001f001f09097812 */ /* 0x000fc400078ec0ff */
[----:B------:R-:W-:Y:S01]  /*5070*/  LOP3.LUT R44, R24, 0x64006400, RZ, 0xfc, !PT ;  /* 0x64006400182c7812 */ /* 0x000fe200078efcff */
[-C--:B0-----:R-:W-:Y:S01]  /*5080*/  HFMA2 R6, R41, R12.reuse, R6 ;  /* 0x0000000c29067231 */ /* 0x081fe20000000006 */
[----:B------:R-:W-:Y:S01]  /*5090*/  LOP3.LUT R11, R11, 0x1f001f, RZ, 0xc0, !PT ;  /* 0x001f001f0b0b7812 */ /* 0x000fe200078ec0ff */
[----:B------:R-:W-:Y:S01]  /*50a0*/  HFMA2 R16, R5, R12, R16 ;  /* 0x0000000c05107231 */ /* 0x000fe20000000010 */
[----:B------:R-:W-:Y:S01]  /*50b0*/  LOP3.LUT R10, R10, 0x1f001f, RZ, 0xc0, !PT ;  /* 0x001f001f0a0a7812 */ /* 0x000fe200078ec0ff */
[----:B------:R-:W-:Y:S01]  /*50c0*/  HFMA2 R44, R44, R30.H1_H1, -48, -48 ;  /* 0xd200d2002c2c7431 */ /* 0x000fe2000006001e */
[----:B------:R-:W-:Y:S01]  /*50d0*/  LOP3.LUT R22, R22, 0x100010, R51, 0xf8, !PT ;  /* 0x0010001016167812 */ /* 0x000fe200078ef833 */
[----:B------:R-:W-:Y:S01]  /*50e0*/  HFMA2 R17, R48, R12, R17 ;  /* 0x0000000c30117231 */ /* 0x000fe20000000011 */
[----:B------:R-:W-:Y:S01]  /*50f0*/  LOP3.LUT R8, R8, 0x64006400, RZ, 0xfc, !PT ;  /* 0x6400640008087812 */ /* 0x000fe200078efcff */
[----:B------:R-:W-:Y:S01]  /*5100*/  HFMA2 R24, R53, R30.H1_H1, -48, -48 ;  /* 0xd200d20035187431 */ /* 0x000fe2000006001e */
        /* <DEDUP_REMOVED lines=14> */
[----:B------:R-:W-:Y:S02]  /*51f0*/  HFMA2 R43, R24, R13, R43 ;  /* 0x0000000d182b7231 */ /* 0x000fe4000000002b */
[----:B------:R-:W-:Y:S02]  /*5200*/  HADD2 R10, R10, -1040, -1040 ;  /* 0xe410e4100a0a7430 */ /* 0x000fe40000000000 */
[-C--:B------:R-:W-:Y:S02]  /*5210*/  HFMA2 R7, R8, R14.reuse, R7 ;  /* 0x0000000e08077231 */ /* 0x080fe40000000007 */
[-C--:B------:R-:W-:Y:S02]  /*5220*/  HFMA2 R16, R9, R14.reuse, R16 ;  /* 0x0000000e09107231 */ /* 0x080fe40000000010 */
[----:B------:R-:W-:Y:S02]  /*5230*/  HADD2 R40, R40, -1040, -1040 ;  /* 0xe410e41028287430 */ /* 0x000fe40000000000 */
[----:B------:R-:W-:-:S02]  /*5240*/  HFMA2 R43, R10, R14, R43 ;  /* 0x0000000e0a2b7231 */ /* 0x000fc4000000002b */
        /* <DEDUP_REMOVED lines=16> */
.L_x_4362:
[----:B------:R-:W-:Y:S01]  /*5350*/  UIADD3 UR4, UPT, UPT, UR4, 0x40, URZ ;  /* 0x0000004004047890 */ /* 0x000fe2000fffe0ff */
[----:B------:R-:W-:Y:S02]  /*5360*/  MOV R20, R2 ;  /* 0x0000000200147202 */ /* 0x000fe40000000f00 */
[----:B------:R-:W-:Y:S01]  /*5370*/  MOV R21, R3 ;  /* 0x0000000300157202 */ /* 0x000fe20000000f00 */
[----:B------:R-:W-:Y:S01]  /*5380*/  IMAD.WIDE R2, R35, 0x4, R28 ;  /* 0x0000000423027825 */ /* 0x000fe200078e021c */
[----:B------:R-:W-:Y:S07]  /*5390*/  @!P0 BRA `(.L_x_4363) ;  /* 0xffffffe800948947 */ /* 0x000fee000383ffff */
[----:B------:R-:W-:-:S07]  /*53a0*/  IMAD.WIDE R20, R35, 0x14, R20 ;  /* 0x0000001423147825 */ /* 0x000fce00078e0214 */
.L_x_4361:
[----:B------:R-:W0:Y:S01]  /*53b0*/  LDCU UR8, c[0x0][0x3d4] ;  /* 0x00007a80ff0877ac */ /* 0x000e220008000800 */
[----:B------:R-:W1:Y:S01]  /*53c0*/  S2UR UR5, SR_CTAID.Y ;  /* 0x00000000000579c3 */ /* 0x000e620000002600 */
[----:B0----5:R-:W-:-:S04]  /*53d0*/  VIMNMX R7, PT, PT, R36, UR8, PT ;  /* 0x0000000824077c48 */ /* 0x021fc8000bfe0100 */
[----:B------:R-:W-:-:S13]  /*53e0*/  ISETP.GT.AND P0, PT, R7, R38, PT ;  /* 0x000000260700720c */ /* 0x000fda0003f04270 */
[----:B-1----:R-:W-:Y:S05]  /*53f0*/  @!P0 BRA `(.L_x_4364) ;  /* 0x0000002400348947 */ /* 0x002fea0003800000 */
[----:B------:R-:W-:-:S12]  /*5400*/  UIADD3 UR4, UPT, UPT, UR4, 0x20, URZ ;  /* 0x0000002004047890 */ /* 0x000fd8000fffe0ff */
.L_x_4369:
[----:B------:R-:W0:Y:S01]  /*5410*/  LDC R34, c[0x0][0x3a8] ;  /* 0x0000ea00ff227b82 */ /* 0x000e220000000800 */
[----:B------:R-:W-:-:S07]  /*5420*/  MOV R5, 0x2c00 ;  /* 0x00002c0000057802 */ /* 0x000fce0000000f00 */
[----:B------:R-:W1:Y:S01]  /*5430*/  LDC R35, c[0x0][0x3ac] ;  /* 0x0000eb00ff237b82 */ /* 0x000e620000000800 */
[----:B0-----:R-:W-:Y:S01]  /*5440*/  ISETP.LE.AND P0, PT, R34, UR5, PT ;  /* 0x0000000522007c0c */ /* 0x001fe2000bf03270 */
[----:B-1----:R-:W-:-:S04]  /*5450*/  IMAD.WIDE R10, R35, 0x4, R20 ;  /* 0x00000004230a7825 */ /* 0x002fc800078e0214 */
[----:B------:R-:W-:-:S08]  /*5460*/  IMAD.WIDE R8, R35, 0x4, R10 ;  /* 0x0000000423087825 */ /* 0x000fd000078e020a */
[----:B------:R-:W-:Y:S05]  /*5470*/  @P0 BRA `(.L_x_4365) ;  /* 0x00000008003c0947 */ /* 0x000fea0003800000 */
[----:B------:R-:W2:Y:S04]  /*5480*/  LDG.E.128.CONSTANT R20, desc[UR6][R20.64] ;  /* 0x0000000614147981 */ /* 0x000ea8000c1e9d00 */
[----:B------:R-:W0:Y:S02]  /*5490*/  LDS.64 R12, [UR4+-0x20] ;  /* 0xffffe004ff0c7984 */ /* 0x000e240008000a00 */
[--C-:B0-----:R-:W-:Y:S02]  /*54a0*/  HADD2.F32 R3, -RZ, R12.reuse.H0_H0 ;  /* 0x2000000cff037230 */ /* 0x101fe40000004100 */
[----:B------:R-:W-:Y:S02]  /*54b0*/  HADD2.F32 R17, -RZ, R12.H1_H1 ;  /* 0x3000000cff117230 */ /* 0x000fe40000004100 */
[----:B------:R-:W-:Y:S01]  /*54c0*/  HADD2.F32 R16, -RZ, R13.H0_H0 ;  /* 0x2000000dff107230 */ /* 0x000fe20000004100 */
[----:B--2---:R-:W-:-:S02]  /*54d0*/  LOP3.LUT R19, R23, 0xf000f, RZ, 0xc0, !PT ;  /* 0x000f000f17137812 */ /* 0x004fc400078ec0ff */
[----:B------:R-:W-:Y:S02]  /*54e0*/  LOP3.LUT R2, R20, 0xf000f, RZ, 0xc0, !PT ;  /* 0x000f000f14027812 */ /* 0x000fe400078ec0ff */
[----:B------:R-:W-:Y:S02]  /*54f0*/  LOP3.LUT R6, R22, 0xf000f, RZ, 0xc0, !PT ;  /* 0x000f000f16067812 */ /* 0x000fe400078ec0ff */
[----:B------:R-:W-:Y:S02]  /*5500*/  LOP3.LUT R26, R20, 0xf000f0, RZ, 0xc0, !PT ;  /* 0x00f000f0141a7812 */ /* 0x000fe400078ec0ff */
[----:B------:R-:W-:Y:S02]  /*5510*/  SHF.R.U32.HI R15, RZ, 0x8, R20 ;  /* 0x00000008ff0f7819 */ /* 0x000fe40000011614 */
[----:B------:R-:W-:Y:S02]  /*5520*/  LOP3.LUT R4, R21, 0xf000f, RZ, 0xc0, !PT ;  /* 0x000f000f15047812 */ /* 0x000fe400078ec0ff */
[----:B------:R-:W-:Y:S01]  /*5530*/  LOP3.LUT R20, R19, 0x64006400, RZ, 0xfc, !PT ;  /* 0x6400640013147812 */ /* 0x000fe200078efcff */
[----:B------:R-:W-:Y:S01]  /*5540*/  HADD2.F32 R19, -RZ, R13.H1_H1 ;  /* 0x3000000dff137230 */ /* 0x000fe20000004100 */
[----:B------:R-:W-:Y:S01]  /*5550*/  LOP3.LUT R2, R2, 0x64006400, RZ, 0xfc, !PT ;  /* 0x6400640002027812 */ /* 0x000fe200078efcff */
[----:B------:R-:W0:Y:S01]  /*5560*/  LDS.64 R12, [UR4+-0x18] ;  /* 0xffffe804ff0c7984 */ /* 0x000e220008000a00 */
[----:B------:R-:W-:Y:S01]  /*5570*/  LOP3.LUT R6, R6, 0x64006400, RZ, 0xfc, !PT ;  /* 0x6400640006067812 */ /* 0x000fe200078efcff */
[----:B------:R-:W-:Y:S01]  /*5580*/  HADD2 R20, R20, -1032, -1032 ;  /* 0xe408e40814147430 */ /* 0x000fe20000000000 */
[----:B------:R-:W-:-:S02]  /*5590*/  LOP3.LUT R4, R4, 0x64006400, RZ, 0xfc, !PT ;  /* 0x6400640004047812 */ /* 0x000fc400078efcff */
[----:B------:R-:W-:Y:S01]  /*55a0*/  LOP3.LUT R24, R21, 0xf000f0, RZ, 0xc0, !PT ;  /* 0x00f000f015187812 */ /* 0x000fe200078ec0ff */
[----:B------:R-:W-:Y:S01]  /*55b0*/  HADD2 R39, R6, -1032, -1032 ;  /* 0xe408e40806277430 */ /* 0x000fe20000000000 */
[----:B------:R-:W-:Y:S01]  /*55c0*/  SHF.R.U32.HI R14, RZ, 0x8, R21 ;  /* 0x00000008ff0e7819 */ /* 0x000fe20000011615 */
        /* <DEDUP_REMOVED lines=9> */
[----:B------:R-:W-:-:S02]  /*5660*/  HADD2.F32 R28, -RZ, R21.H1_H1 ;  /* 0x30000015ff1c7230 */ /* 0x000fc40000004100 */
[C---:B------:R-:W-:Y:S01]  /*5670*/  FFMA.FTZ R40, R3.reuse, R6, RZ ;  /* 0x0000000603287223 */ /* 0x040fe200000100ff */
[----:B------:R-:W-:Y:S01]  /*5680*/  FFMA.FTZ R21, R2, R3, RZ ;  /* 0x0000000302157223 */ /* 0x000fe200000100ff */
[----:B------:R-:W-:Y:S01]  /*5690*/  FFMA.FTZ R27, R3, R4, RZ ;  /* 0x00000004031b7223 */ /* 0x000fe200000100ff */
[----:B------:R-:W-:Y:S01]  /*56a0*/  HADD2.F32 R6, -RZ, R39.H1_H1 ;  /* 0x30000027ff067230 */ /* 0x000fe20000004100 */
[----:B------:R-:W-:Y:S01]  /*56b0*/  LOP3.LUT R26, R26, 0x64006400, RZ, 0xfc, !PT ;  /* 0x640064001a1a7812 */ /* 0x000fe200078efcff */
[----:B------:R-:W-:Y:S01]  /*56c0*/  HADD2.F32 R4, -RZ, R29.H1_H1 ;  /* 0x3000001dff047230 */ /* 0x000fe20000004100 */
[----:B------:R-:W-:Y:S01]  /*56d0*/  LOP3.LUT R2, R25, 0x64006400, RZ, 0xfc, !PT ;  /* 0x6400640019027812 */ /* 0x000fe200078efcff */
[----:B------:R-:W-:Y:S01]  /*56e0*/  FFMA.FTZ R36, R3, R36, RZ ;  /* 0x0000002403247223 */ /* 0x000fe200000100ff */
[-C--:B------:R-:W-:Y:S01]  /*56f0*/  HFMA2 R24, R24, R5.reuse.H0_H0, -72, -72 ;  /* 0xd480d48018187431 */ /* 0x080fe20000040005 */
[----:B------:R-:W-:Y:S01]  /*5700*/  LOP3.LUT R18, R18, 0x64006400, RZ, 0xfc, !PT ;  /* 0x6400640012127812 */ /* 0x000fe200078efcff */
[----:B------:R-:W-:Y:S01]  /*5710*/  FFMA.FTZ R27, R17, R6, R27 ;  /* 0x00000006111b7223 */ /* 0x000fe2000001001b */
[----:B------:R-:W-:-:S02]  /*5720*/  HFMA2 R26, R26, R5.H0_H0, -72, -72 ;  /* 0xd480d4801a1a7431 */ /* 0x000fc40000040005 */
[----:B------:R-:W-:Y:S01]  /*5730*/  FFMA.FTZ R3, R17, R4, R36 ;  /* 0x0000000411037223 */ /* 0x000fe20000010024 */
[-C--:B------:R-:W-:Y:S02]  /*5740*/  HFMA2 R25, R2, R5.reuse.H0_H0, -72, -72 ;  /* 0xd480d48002197431 */ /* 0x080fe40000040005 */
[----:B------:R-:W-:Y:S02]  /*5750*/  HADD2.F32 R6, -RZ, R20.H1_H1 ;  /* 0x30000014ff067230 */ /* 0x000fe40000004100 */
[----:B------:R-:W-:Y:S01]  /*5760*/  FFMA.FTZ R21, R28, R17, R21 ;  /* 0x000000111c157223 */ /* 0x000fe20000010015 */
[----:B------:R-:W-:Y:S02]  /*5770*/  HADD2.F32 R4, -RZ, R24.H0_H0 ;  /* 0x20000018ff047230 */ /* 0x000fe40000004100 */
[----:B------:R-:W-:Y:S02]  /*5780*/  HFMA2 R28, R18, R5.H0_H0, -72, -72 ;  /* 0xd480d480121c7431 */ /* 0x000fe40000040005 */
        /* <DEDUP_REMOVED lines=14> */
[----:B------:R-:W-:Y:S01]  /*5870*/  SHF.R.U32.HI R22, RZ, 0x8, R22 ;  /* 0x00000008ff167819 */ /* 0x000fe20000011616 */
[----:B------:R-:W-:Y:S01]  /*5880*/  FFMA.FTZ R27, R19, R18, R27 ;  /* 0x00000012131b7223 */ /* 0x000fe2000001001b */
[----:B------:R-:W-:Y:S01]  /*5890*/  LOP3.LUT R2, R15, 0xf000f, RZ, 0xc0, !PT ;  /* 0x000f000f0f027812 */ /* 0x000fe200078ec0ff */
[----:B------:R-:W-:Y:S01]  /*58a0*/  FFMA.FTZ R19, R19, R20, R3 ;  /* 0x0000001413137223 */ /* 0x000fe20000010003 */
[----:B------:R-:W-:Y:S01]  /*58b0*/  SHF.R.U32.HI R23, RZ, 0x8, R23 ;  /* 0x00000008ff177819 */ /* 0x000fe20000011617 */
        /* <DEDUP_REMOVED lines=9> */
[----:B------:R-:W-:Y:S01]  /*5950*/  HADD2.F32 R2, -RZ, R13.H0_H0 ;  /* 0x2000000dff027230 */ /* 0x000fe20000004100 */
        /* <DEDUP_REMOVED lines=16> */
[----:B------:R-:W-:Y:S02]  /*5a60*/  HADD2.F32 R19, -RZ, R25.H1_H1 ;  /* 0x30000019ff137230 */ /* 0x000fe40000004100 */
[----:B------:R-:W-:Y:S01]  /*5a70*/  FFMA.FTZ R17, R17, R12, R4 ;  /* 0x0000000c11117223 */ /* 0x000fe20000010004 */
[----:B------:R-:W-:Y:S01]  /*5a80*/  HADD2.F32 R25, -RZ, R26.H1_H1 ;  /* 0x3000001aff197230 */ /* 0x000fe20000004100 */
[----:B------:R-:W-:Y:S01]  /*5a90*/  LOP3.LUT R4, R15, 0x64006400, RZ, 0xfc, !PT ;  /* 0x640064000f047812 */ /* 0x000fe200078efcff */
[-C--:B------:R-:W-:Y:S01]  /*5aa0*/  HFMA2 R14, R14, R5.reuse.H0_H0, -72, -72 ;  /* 0xd480d4800e0e7431 */ /* 0x080fe20000040005 */
[----:B------:R-:W-:Y:S01]  /*5ab0*/  LOP3.LUT R22, R22, 0xf000f0, RZ, 0xc0, !PT ;  /* 0x00f000f016167812 */ /* 0x000fe200078ec0ff */
[----:B------:R-:W-:Y:S01]  /*5ac0*/  HADD2.F32 R15, -RZ, R3.H1_H1 ;  /* 0x30000003ff0f7230 */ /* 0x000fe20000004100 */
[----:B------:R-:W-:Y:S01]  /*5ad0*/  LOP3.LUT R23, R23, 0xf000f0, RZ, 0xc0, !PT ;  /* 0x00f000f017177812 */ /* 0x000fe200078ec0ff */
[----:B------:R-:W-:Y:S01]  /*5ae0*/  FFMA.FTZ R25, R12, R25, R18 ;  /* 0x000000190c197223 */ /* 0x000fe20000010012 */
[----:B------:R-:W-:Y:S01]  /*5af0*/  HFMA2 R18, R4, R5.H0_H0, -72, -72 ;  /* 0xd480d48004127431 */ /* 0x000fe20000040005 */
[----:B------:R-:W-:Y:S01]  /*5b00*/  LOP3.LUT R22, R22, 0x64006400, RZ, 0xfc, !PT ;  /* 0x6400640016167812 */ /* 0x000fe200078efcff */
[----:B------:R-:W-:Y:S01]  /*5b10*/  HADD2.F32 R3, -RZ, R14.H0_H0 ;  /* 0x2000000eff037230 */ /* 0x000fe20000004100 */
[----:B------:R-:W-:Y:S01]  /*5b20*/  LOP3.LUT R4, R23, 0x64006400, RZ, 0xfc, !PT ;  /* 0x6400640017047812 */ /* 0x000fe200078efcff */
[----:B------:R-:W-:Y:S01]  /*5b30*/  FFMA.FTZ R19, R12, R19, R21 ;  /* 0x000000130c137223 */ /* 0x000fe20000010015 */
[----:B------:R-:W-:-:S02]  /*5b40*/  HADD2.F32 R6, -RZ, R18.H0_H0 ;  /* 0x20000012ff067230 */ /* 0x000fc40000004100 */
[-C--:B------:R-:W-:Y:S02]  /*5b50*/  HFMA2 R22, R22, R5.reuse.H0_H0, -72, -72 ;  /* 0xd480d48016167431 */ /* 0x080fe40000040005 */
[----:B------:R-:W-:Y:S01]  /*5b60*/  FFMA.FTZ R15, R12, R15, R27 ;  /* 0x0000000f0c0f7223 */ /* 0x000fe2000001001b */
[----:B------:R-:W-:Y:S02]  /*5b70*/  HFMA2 R20, R4, R5.H0_H0, -72, -72 ;  /* 0xd480d48004147431 */ /* 0x000fe40000040005 */
[----:B------:R-:W-:Y:S01]  /*5b80*/  FFMA.FTZ R12, R2, R3, R19 ;  /* 0x00000003020c7223 */ /* 0x000fe20000010013 */
[----:B------:R-:W-:Y:S02]  /*5b90*/  HADD2.F32 R13, -RZ, R13.H1_H1 ;  /* 0x3000000dff0d7230 */ /* 0x000fe40000004100 */
[----:B------:R-:W-:Y:S01]  /*5ba0*/  FFMA.FTZ R17, R6, R2, R17 ;  /* 0x0000000206117223 */ /* 0x000fe20000010011 */
[----:B------:R-:W-:Y:S02]  /*5bb0*/  HADD2.F32 R3, -RZ, R22.H0_H0 ;  /* 0x20000016ff037230 */ /* 0x000fe40000004100 */
[----:B------:R-:W-:-:S02]  /*5bc0*/  HADD2.F32 R16, -RZ, R20.H0_H0 ;  /* 0x20000014ff107230 */ /* 0x000fc40000004100 */
[----:B------:R-:W-:Y:S02]  /*5bd0*/  HADD2.F32 R4, -RZ, R18.H1_H1 ;  /* 0x30000012ff047230 */ /* 0x000fe40000004100 */
        /* <DEDUP_REMOVED lines=25> */
.L_x_4365:
[----:B------:R-:W-:Y:S05]  /*5d70*/  @P0 BRA `(.L_x_4366) ;  /* 0x00000008003c0947 */ /* 0x000fea0003800000 */
[----:B------:R-:W2:Y:S04]  /*5d80*/  LDG.E.128.CONSTANT R12, desc[UR6][R10.64] ;  /* 0x000000060a0c7981 */ /* 0x000ea8000c1e9d00 */
[----:B------:R-:W0:Y:S02]  /*5d90*/  LDS.64 R16, [UR4+-0x10] ;  /* 0xfffff004ff107984 */ /* 0x000e240008000a00 */
        /* <DEDUP_REMOVED lines=13> */
[--C-:B------:R-:W-:Y:S02]  /*5e70*/  HADD2.F32 R2, -RZ, R23.reuse.H0_H0 ;  /* 0x20000017ff027230 */ /* 0x100fe40000004100 */
[----:B------:R-:W-:Y:S02]  /*5e80*/  HADD2 R26, R4, -1032, -1032 ;  /* 0xe408e408041a7430 */ /* 0x000fe40000000000 */
[----:B------:R-:W-:Y:S02]  /*5e90*/  HADD2.F32 R23, -RZ, R23.H1_H1 ;  /* 0x30000017ff177230 */ /* 0x000fe40000004100 */
[----:B------:R-:W-:Y:S01]  /*5ea0*/  HADD2 R27, R6, -1032, -1032 ;  /* 0xe408e408061b7430 */ /* 0x000fe20000000000 */
[----:B------:R-:W-:Y:S01]  /*5eb0*/  LOP3.LUT R20, R13, 0xf000f0, RZ, 0xc0, !PT ;  /* 0x00f000f00d147812 */ /* 0x000fe200078ec0ff */
[----:B------:R-:W-:-:S02]  /*5ec0*/  HADD2 R28, R10, -1032, -1032 ;  /* 0xe408e4080a1c7430 */ /* 0x000fc40000000000 */
[----:B------:R-:W-:Y:S01]  /*5ed0*/  FFMA.FTZ R2, R2, R3, RZ ;  /* 0x0000000302027223 */ /* 0x000fe200000100ff */
[----:B------:R-:W-:Y:S01]  /*5ee0*/  LOP3.LUT R21, R14, 0xf000f0, RZ, 0xc0, !PT ;  /* 0x00f000f00e157812 */ /* 0x000fe200078ec0ff */
[----:B------:R-:W-:Y:S01]  /*5ef0*/  HADD2.F32 R24, -RZ, R26.H0_H0 ;  /* 0x2000001aff187230 */ /* 0x000fe20000004100 */
[----:B------:R-:W-:Y:S01]  /*5f00*/  LOP3.LUT R22, R12, 0xf000f0, RZ, 0xc0, !PT ;  /* 0x00f000f00c167812 */ /* 0x000fe200078ec0ff */
[----:B------:R-:W-:Y:S02]  /*5f10*/  HADD2.F32 R4, -RZ, R27.H0_H0 ;  /* 0x2000001bff047230 */ /* 0x000fe40000004100 */
[----:B------:R-:W-:Y:S01]  /*5f20*/  FFMA.FTZ R23, R23, R18, R2 ;  /* 0x0000001217177223 */ /* 0x000fe20000010002 */
[----:B------:R-:W-:Y:S01]  /*5f30*/  HADD2.F32 R6, -RZ, R28.H0_H0 ;  /* 0x2000001cff067230 */ /* 0x000fe20000004100 */
[----:B------:R-:W-:Y:S01]  /*5f40*/  LOP3.LUT R20, R20, 0x64006400, RZ, 0xfc, !PT ;  /* 0x6400640014147812 */ /* 0x000fe200078efcff */
[----:B------:R-:W0:Y:S01]  /*5f50*/  LDS.64 R10, [UR4+-0x8] ;  /* 0xfffff804ff0a7984 */ /* 0x000e220008000a00 */
[----:B------:R-:W-:Y:S01]  /*5f60*/  LOP3.LUT R2, R21, 0x64006400, RZ, 0xfc, !PT ;  /* 0x6400640015027812 */ /* 0x000fe200078efcff */
[----:B------:R-:W-:Y:S01]  /*5f70*/  FFMA.FTZ R25, R3, R24, RZ ;  /* 0x0000001803197223 */ /* 0x000fe200000100ff */
[----:B------:R-:W-:Y:S01]  /*5f80*/  LOP3.LUT R19, R15, 0xf000f0, RZ, 0xc0, !PT ;  /* 0x00f000f00f137812 */ /* 0x000fe200078ec0ff */
[C---:B------:R-:W-:Y:S01]  /*5f90*/  FFMA.FTZ R4, R3.reuse, R4, RZ ;  /* 0x0000000403047223 */ /* 0x040fe200000100ff */
[----:B------:R-:W-:Y:S01]  /*5fa0*/  LOP3.LUT R22, R22, 0x64006400, RZ, 0xfc, !PT ;  /* 0x6400640016167812 */ /* 0x000fe200078efcff */
        /* <DEDUP_REMOVED lines=24> */
[----:B------:R-:W-:Y:S01]  /*6130*/  SHF.R.U32.HI R15, RZ, 0x8, R15 ;  /* 0x00000008ff0f7819 */ /* 0x000fe2000001160f */
[----:B------:R-:W-:Y:S02]  /*6140*/  HADD2.F32 R20, -RZ, R25.H1_H1 ;  /* 0x30000019ff147230 */ /* 0x000fe40000004100 */
[----:B------:R-:W-:Y:S01]  /*6150*/  FFMA.FTZ R23, R2, R17, R23 ;  /* 0x0000001102177223 */ /* 0x000fe20000010017 */
[C---:B------:R-:W-:Y:S01]  /*6160*/  FFMA.FTZ R19, R17.reuse, R4, R6 ;  /* 0x0000000411137223 */ /* 0x040fe20000010006 */
[C---:B------:R-:W-:Y:S01]  /*6170*/  FFMA.FTZ R27, R17.reuse, R18, R27 ;  /* 0x00000012111b7223 */ /* 0x040fe2000001001b */
[----:B------:R-:W-:Y:S01]  /*6180*/  SHF.R.U32.HI R12, RZ, 0x8, R12 ;  /* 0x00000008ff0c7819 */ /* 0x000fe2000001160c */
[----:B------:R-:W-:Y:S01]  /*6190*/  FFMA.FTZ R17, R17, R20, R3 ;  /* 0x0000001411117223 */ /* 0x000fe20000010003 */
[----:B------:R-:W-:-:S02]  /*61a0*/  LOP3.LUT R3, R13, 0xf000f, RZ, 0xc0, !PT ;  /* 0x000f000f0d037812 */ /* 0x000fc400078ec0ff */
[----:B------:R-:W-:Y:S01]  /*61b0*/  LOP3.LUT R6, R15, 0xf000f, RZ, 0xc0, !PT ;  /* 0x000f000f0f067812 */ /* 0x000fe200078ec0ff */
[--C-:B0-----:R-:W-:Y:S01]  /*61c0*/  HADD2.F32 R16, -RZ, R10.reuse.H0_H0 ;  /* 0x2000000aff107230 */ /* 0x101fe20000004100 */
[----:B------:R-:W-:Y:S01]  /*61d0*/  SHF.R.U32.HI R14, RZ, 0x8, R14 ;  /* 0x00000008ff0e7819 */ /* 0x000fe2000001160e */
[----:B------:R-:W-:Y:S01]  /*61e0*/  HADD2.F32 R10, -RZ, R10.H1_H1 ;  /* 0x3000000aff0a7230 */ /* 0x000fe20000004100 */
        /* <DEDUP_REMOVED lines=9> */
[----:B------:R-:W-:Y:S02]  /*6280*/  HADD2 R22, R2, -1032, -1032 ;  /* 0xe408e40802167430 */ /* 0x000fe40000000000 */
[----:B------:R-:W-:Y:S02]  /*6290*/  HADD2.F32 R20, -RZ, R3.H0_H0 ;  /* 0x20000003ff147230 */ /* 0x000fe40000004100 */
[----:B------:R-:W-:Y:S02]  /*62a0*/  HADD2 R26, R4, -1032, -1032 ;  /* 0xe408e408041a7430 */ /* 0x000fe40000000000 */
[----:B------:R-:W-:Y:S01]  /*62b0*/  HADD2.F32 R6, -RZ, R24.H0_H0 ;  /* 0x20000018ff067230 */ /* 0x000fe20000004100 */
[----:B------:R-:W-:Y:S01]  /*62c0*/  LOP3.LUT R12, R12, 0xf000f0, RZ, 0xc0, !PT ;  /* 0x00f000f00c0c7812 */ /* 0x000fe200078ec0ff */
[--C-:B------:R-:W-:Y:S02]  /*62d0*/  HADD2.F32 R4, -RZ, R22.reuse.H0_H0 ;  /* 0x20000016ff047230 */ /* 0x100fe40000004100 */
[----:B------:R-:W-:Y:S01]  /*62e0*/  FFMA.FTZ R25, R16, R20, R17 ;  /* 0x0000001410197223 */ /* 0x000fe20000010011 */
[----:B------:R-:W-:Y:S01]  /*62f0*/  HADD2.F32 R17, -RZ, R22.H1_H1 ;  /* 0x30000016ff117230 */ /* 0x000fe20000004100 */
        /* <DEDUP_REMOVED lines=8> */
[----:B------:R-:W-:Y:S01]  /*6380*/  FFMA.FTZ R18, R16, R18, R27 ;  /* 0x0000001210127223 */ /* 0x000fe2000001001b */
[----:B------:R-:W-:Y:S01]  /*6390*/  HADD2.F32 R23, -RZ, R26.H1_H1 ;  /* 0x3000001aff177230 */ /* 0x000fe20000004100 */
[----:B------:R-:W-:Y:S01]  /*63a0*/  LOP3.LUT R14, R14, 0x64006400, RZ, 0xfc, !PT ;  /* 0x640064000e0e7812 */ /* 0x000fe200078efcff */
[----:B------:R-:W-:Y:S02]  /*63b0*/  HADD2.F32 R19, -RZ, R24.H1_H1 ;  /* 0x30000018ff137230 */ /* 0x000fe40000004100 */
[-C--:B------:R-:W-:Y:S01]  /*63c0*/  HFMA2 R16, R4, R5.reuse.H0_H0, -72, -72 ;  /* 0xd480d48004107431 */ /* 0x080fe20000040005 */
[----:B------:R-:W-:Y:S01]  /*63d0*/  LOP3.LUT R4, R15, 0x64006400, RZ, 0xfc, !PT ;  /* 0x640064000f047812 */ /* 0x000fe200078efcff */
[----:B------:R-:W-:-:S02]  /*63e0*/  HFMA2 R12, R12, R5.H0_H0, -72, -72 ;  /* 0xd480d4800c0c7431 */ /* 0x000fc40000040005 */
[----:B------:R-:W-:Y:S02]  /*63f0*/  HADD2.F32 R13, -RZ, R3.H1_H1 ;  /* 0x30000003ff0d7230 */ /* 0x000fe40000004100 */
[C---:B------:R-:W-:Y:S01]  /*6400*/  FFMA.FTZ R23, R10.reuse, R23, R18 ;  /* 0x000000170a177223 */ /* 0x040fe20000010012 */
[----:B------:R-:W-:Y:S02]  /*6410*/  HADD2.F32 R2, -RZ, R11.H0_H0 ;  /* 0x2000000bff027230 */ /* 0x000fe40000004100 */
[----:B------:R-:W-:Y:S01]  /*6420*/  FFMA.FTZ R19, R10, R19, R21 ;  /* 0x000000130a137223 */ /* 0x000fe20000010015 */
[----:B------:R-:W-:Y:S02]  /*6430*/  HADD2.F32 R3, -RZ, R16.H0_H0 ;  /* 0x20000010ff037230 */ /* 0x000fe40000004100 */
[----:B------:R-:W-:Y:S02]  /*6440*/  HFMA2 R15, R14, R5.H0_H0, -72, -72 ;  /* 0xd480d4800e0f7431 */ /* 0x000fe40000040005 */
[----:B------:R-:W-:-:S02]  /*6450*/  HADD2.F32 R6, -RZ, R12.H0_H0 ;  /* 0x2000000cff067230 */ /* 0x000fc40000004100 */
[----:B------:R-:W-:Y:S02]  /*6460*/  HFMA2 R18, R4, R5.H0_H0, -72, -72 ;  /* 0xd480d48004127431 */ /* 0x000fe40000040005 */
[----:B------:R-:W-:Y:S01]  /*6470*/  FFMA.FTZ R13, R10, R13, R25 ;  /* 0x0000000d0a0d7223 */ /* 0x000fe20000010019 */
[----:B------:R-:W-:Y:S01]  /*6480*/  FFMA.FTZ R10, R2, R3, R19 ;  /* 0x00000003020a7223 */ /* 0x000fe20000010013 */
[----:B------:R-:W-:Y:S02]  /*6490*/  HADD2.F32 R3, -RZ, R15.H0_H0 ;  /* 0x2000000fff037230 */ /* 0x000fe40000004100 */
[----:B------:R-:W-:Y:S01]  /*64a0*/  FFMA.FTZ R17, R6, R2, R17 ;  /* 0x0000000206117223 */ /* 0x000fe20000010011 */
[----:B------:R-:W-:Y:S02]  /*64b0*/  HADD2.F32 R14, -RZ, R18.H0_H0 ;  /* 0x20000012ff0e7230 */ /* 0x000fe40000004100 */
        /* <DEDUP_REMOVED lines=27> */
.L_x_4366:
[----:B------:R-:W-:Y:S05]  /*6670*/  @P0 BRA `(.L_x_4367) ;  /* 0x00000008003c0947 */ /* 0x000fea0003800000 */
[----:B------:R-:W2:Y:S04]  /*6680*/  LDG.E.128.CONSTANT R12, desc[UR6][R8.64] ;  /* 0x00000006080c7981 */ /* 0x000ea8000c1e9d00 */
[----:B------:R-:W0:Y:S02]  /*6690*/  LDS.64 R10, [UR4] ;  /* 0x00000004ff0a7984 */ /* 0x000e240008000a00 */
[--C-:B0-----:R-:W-:Y:S02]  /*66a0*/  HADD2.F32 R3, -RZ, R10.reuse.H0_H0 ;  /* 0x2000000aff037230 */ /* 0x101fe40000004100 */
[----:B------:R-:W-:Y:S02]  /*66b0*/  HADD2.F32 R18, -RZ, R10.H1_H1 ;  /* 0x3000000aff127230 */ /* 0x000fe40000004100 */
[----:B------:R-:W-:Y:S01]  /*66c0*/  HADD2.F32 R16, -RZ, R11.H0_H0 ;  /* 0x2000000bff107230 */ /* 0x000fe20000004100 */
[----:B--2---:R-:W-:-:S02]  /*66d0*/  LOP3.LUT R2, R12, 0xf000f, RZ, 0xc0, !PT ;  /* 0x000f000f0c027812 */ /* 0x004fc400078ec0ff */
[----:B------:R-:W-:Y:S02]  /*66e0*/  LOP3.LUT R4, R13, 0xf000f, RZ, 0xc0, !PT ;  /* 0x000f000f0d047812 */ /* 0x000fe400078ec0ff */
[----:B------:R-:W-:Y:S02]  /*66f0*/  LOP3.LUT R2, R2, 0x64006400, RZ, 0xfc, !PT ;  /* 0x6400640002027812 */ /* 0x000fe400078efcff */
[----:B------:R-:W-:Y:S02]  /*6700*/  LOP3.LUT R6, R14, 0xf000f, RZ, 0xc0, !PT ;  /* 0x000f000f0e067812 */ /* 0x000fe400078ec0ff */
[----:B------:R-:W-:Y:S01]  /*6710*/  LOP3.LUT R17, R15, 0xf000f, RZ, 0xc0, !PT ;  /* 0x000f000f0f117812 */ /* 0x000fe200078ec0ff */
[----:B------:R-:W-:Y:S01]  /*6720*/  HADD2 R23, R2, -1032, -1032 ;  /* 0xe408e40802177430 */ /* 0x000fe20000000000 */
[----:B------:R-:W-:Y:S02]  /*6730*/  LOP3.LUT R4, R4, 0x64006400, RZ, 0xfc, !PT ;  /* 0x6400640004047812 */ /* 0x000fe400078efcff */
[----:B------:R-:W-:-:S02]  /*6740*/  LOP3.LUT R6, R6, 0x64006400, RZ, 0xfc, !PT ;  /* 0x6400640006067812 */ /* 0x000fc400078efcff */
[----:B------:R-:W-:Y:S01]  /*6750*/  LOP3.LUT R10, R17, 0x64006400, RZ, 0xfc, !PT ;  /* 0x64006400110a7812 */ /* 0x000fe200078efcff */
[--C-:B------:R-:W-:Y:S02]  /*6760*/  HADD2.F32 R2, -RZ, R23.reuse.H0_H0 ;  /* 0x20000017ff027230 */ /* 0x100fe40000004100 */
[----:B------:R-:W-:Y:S02]  /*6770*/  HADD2 R26, R4, -1032, -1032 ;  /* 0xe408e408041a7430 */ /* 0x000fe40000000000 */
[----:B------:R-:W-:Y:S02]  /*6780*/  HADD2.F32 R23, -RZ, R23.H1_H1 ;  /* 0x30000017ff177230 */ /* 0x000fe40000004100 */
[----:B------:R-:W-:Y:S01]  /*6790*/  HADD2 R27, R6, -1032, -1032 ;  /* 0xe408e408061b7430 */ /* 0x000fe20000000000 */
[----:B------:R-:W-:Y:S01]  /*67a0*/  LOP3.LUT R20, R13, 0xf000f0, RZ, 0xc0, !PT ;  /* 0x00f000f00d147812 */ /* 0x000fe200078ec0ff */
[----:B------:R-:W-:Y:S02]  /*67b0*/  HADD2 R28, R10, -1032, -1032 ;  /* 0xe408e4080a1c7430 */ /* 0x000fe40000000000 */
[----:B------:R-:W-:Y:S01]  /*67c0*/  FFMA.FTZ R2, R2, R3, RZ ;  /* 0x0000000302027223 */ /* 0x000fe200000100ff */
[----:B------:R-:W-:Y:S01]  /*67d0*/  LOP3.LUT R21, R14, 0xf000f0, RZ, 0xc0, !PT ;  /* 0x00f000f00e157812 */ /* 0x000fe200078ec0ff */
        /* <DEDUP_REMOVED lines=45> */
[----:B------:R-:W-:Y:S02]  /*6ab0*/  LOP3.LUT R6, R15, 0xf000f, RZ, 0xc0, !PT ;  /* 0x000f000f0f067812 */ /* 0x000fe400078ec0ff */
[----:B------:R-:W-:Y:S01]  /*6ac0*/  SHF.R.U32.HI R14, RZ, 0x8, R14 ;  /* 0x00000008ff0e7819 */ /* 0x000fe2000001160e */
[--C-:B0-----:R-:W-:Y:S01]  /*6ad0*/  HADD2.F32 R16, -RZ, R10.reuse.H0_H0 ;  /* 0x2000000aff107230 */ /* 0x101fe20000004100 */
[----:B------:R-:W-:Y:S01]  /*6ae0*/  LOP3.LUT R2, R12, 0xf000f, RZ, 0xc0, !PT ;  /* 0x000f000f0c027812 */ /* 0x000fe200078ec0ff */
[----:B------:R-:W-:Y:S01]  /*6af0*/  HADD2.F32 R10, -RZ, R10.H1_H1 ;  /* 0x3000000aff0a7230 */ /* 0x000fe20000004100 */
        /* <DEDUP_REMOVED lines=71> */
.L_x_4367:
[----:B------:R-:W-:Y:S01]  /*6f70*/  IMAD.WIDE R20, R35, 0x4, R8 ;  /* 0x0000000423147825 */ /* 0x000fe200078e0208 */
[----:B------:R-:W-:Y:S06]  /*6f80*/  @P0 BRA `(.L_x_4368) ;  /* 0x00000008003c0947 */ /* 0x000fec0003800000 */
[----:B------:R-:W2:Y:S04]  /*6f90*/  LDG.E.128.CONSTANT R8, desc[UR6][R20.64] ;  /* 0x0000000614087981 */ /* 0x000ea8000c1e9d00 */
[----:B------:R-:W0:Y:S02]  /*6fa0*/  LDS.64 R12, [UR4+0x10] ;  /* 0x00001004ff0c7984 */ /* 0x000e240008000a00 */
[--C-:B0-----:R-:W-:Y:S02]  /*6fb0*/  HADD2.F32 R3, -RZ, R12.reuse.H0_H0 ;  /* 0x2000000cff037230 */ /* 0x101fe40000004100 */
        /* <DEDUP_REMOVED lines=17> */
[----:B------:R-:W-:Y:S02]  /*70d0*/  HADD2.F32 R23, -RZ, R23.H1_H1 ;  /* 0x30000017ff177230 */ /* 0x000fe40000004100 */
[----:B------:R-:W-:Y:S02]  /*70e0*/  HADD2 R36, R4, -1032, -1032 ;  /* 0xe408e40804247430 */ /* 0x000fe40000000000 */
[----:B------:R-:W-:Y:S01]  /*70f0*/  HADD2.F32 R2, -RZ, R26.H0_H0 ;  /* 0x2000001aff027230 */ /* 0x000fe20000004100 */
[----:B------:R-:W-:Y:S01]  /*7100*/  LOP3.LUT R19, R10, 0xf000f0, RZ, 0xc0, !PT ;  /* 0x00f000f00a137812 */ /* 0x000fe200078ec0ff */
[----:B------:R-:W-:Y:S02]  /*7110*/  HADD2.F32 R4, -RZ, R28.H0_H0 ;  /* 0x2000001cff047230 */ /* 0x000fe40000004100 */
[----:B------:R-:W-:Y:S01]  /*7120*/  FFMA.FTZ R25, R3, R24, RZ ;  /* 0x0000001803197223 */ /* 0x000fe200000100ff */
[----:B------:R-:W0:Y:S01]  /*7130*/  LDS.64 R8, [UR4+0x18] ;  /* 0x00001804ff087984 */ /* 0x000e220008000a00 */
[----:B------:R-:W-:-:S02]  /*7140*/  HADD2.F32 R6, -RZ, R36.H0_H0 ;  /* 0x20000024ff067230 */ /* 0x000fc40000004100 */
[----:B------:R-:W-:Y:S01]  /*7150*/  FFMA.FTZ R24, R2, R3, RZ ;  /* 0x0000000302187223 */ /* 0x000fe200000100ff */
[----:B------:R-:W-:Y:S01]  /*7160*/  FFMA.FTZ R27, R3, R4, RZ ;  /* 0x00000004031b7223 */ /* 0x000fe200000100ff */
[----:B------:R-:W-:Y:S01]  /*7170*/  FFMA.FTZ R4, R12, R23, R25 ;  /* 0x000000170c047223 */ /* 0x000fe20000010019 */
[----:B------:R-:W-:Y:S01]  /*7180*/  LOP3.LUT R2, R19, 0x64006400, RZ, 0xfc, !PT ;  /* 0x6400640013027812 */ /* 0x000fe200078efcff */
[----:B------:R-:W-:Y:S01]  /*7190*/  HADD2.F32 R23, -RZ, R28.H1_H1 ;  /* 0x3000001cff177230 */ /* 0x000fe20000004100 */
[----:B------:R-:W-:Y:S01]  /*71a0*/  LOP3.LUT R17, R11, 0xf000f0, RZ, 0xc0, !PT ;  /* 0x00f000f00b117812 */ /* 0x000fe200078ec0ff */
[----:B------:R-:W-:Y:S01]  /*71b0*/  FFMA.FTZ R29, R3, R6, RZ ;  /* 0x00000006031d7223 */ /* 0x000fe200000100ff */
[----:B------:R-:W-:Y:S01]  /*71c0*/  LOP3.LUT R22, R22, 0x64006400, RZ, 0xfc, !PT ;  /* 0x6400640016167812 */ /* 0x000fe200078efcff */
[----:B------:R-:W-:Y:S01]  /*71d0*/  HADD2.F32 R3, -RZ, R26.H1_H1 ;  /* 0x3000001aff037230 */ /* 0x000fe20000004100 */
[----:B------:R-:W-:Y:S01]  /*71e0*/  LOP3.LUT R18, R18, 0x64006400, RZ, 0xfc, !PT ;  /* 0x6400640012127812 */ /* 0x000fe200078efcff */
[----:B------:R-:W-:-:S02]  /*71f0*/  HFMA2 R25, R2, R5.H0_H0, -72, -72 ;  /* 0xd480d48002197431 */ /* 0x000fc40000040005 */
[----:B------:R-:W-:Y:S01]  /*7200*/  FFMA.FTZ R26, R12, R23, R27 ;  /* 0x000000170c1a7223 */ /* 0x000fe2000001001b */
[----:B------:R-:W-:Y:S01]  /*7210*/  LOP3.LUT R2, R17, 0x64006400, RZ, 0xfc, !PT ;  /* 0x6400640011027812 */ /* 0x000fe200078efcff */
[-C--:B------:R-:W-:Y:S01]  /*7220*/  HFMA2 R23, R22, R5.reuse.H0_H0, -72, -72 ;  /* 0xd480d48016177431 */ /* 0x080fe20000040005 */
[----:B------:R-:W-:Y:S01]  /*7230*/  SHF.R.U32.HI R14, RZ, 0x8, R10 ;  /* 0x00000008ff0e7819 */ /* 0x000fe2000001160a */
[-C--:B------:R-:W-:Y:S01]  /*7240*/  HFMA2 R22, R18, R5.reuse.H0_H0, -72, -72 ;  /* 0xd480d48012167431 */ /* 0x080fe20000040005 */
[----:B------:R-:W-:Y:S01]  /*7250*/  SHF.R.U32.HI R10, RZ, 0x8, R11 ;  /* 0x00000008ff0a7819 */ /* 0x000fe2000001160b */
[----:B------:R-:W-:Y:S02]  /*7260*/  HADD2.F32 R19, -RZ, R36.H1_H1 ;  /* 0x30000024ff137230 */ /* 0x000fe40000004100 */
[----:B------:R-:W-:Y:S02]  /*7270*/  HFMA2 R27, R2, R5.H0_H0, -72, -72 ;  /* 0xd480d480021b7431 */ /* 0x000fe40000040005 */
[----:B------:R-:W-:-:S02]  /*7280*/  HADD2.F32 R11, -RZ, R13.H0_H0 ;  /* 0x2000000dff0b7230 */ /* 0x000fc40000004100 */
[----:B------:R-:W-:Y:S01]  /*7290*/  FFMA.FTZ R24, R3, R12, R24 ;  /* 0x0000000c03187223 */ /* 0x000fe20000010018 */
        /* <DEDUP_REMOVED lines=10> */
[----:B------:R-:W-:Y:S02]  /*7340*/  HADD2.F32 R4, -RZ, R23.H1_H1 ;  /* 0x30000017ff047230 */ /* 0x000fe40000004100 */
[----:B------:R-:W-:Y:S01]  /*7350*/  FFMA.FTZ R23, R11, R17, R18 ;  /* 0x000000110b177223 */ /* 0x000fe20000010012 */
[----:B------:R-:W-:Y:S02]  /*7360*/  HADD2.F32 R12, -RZ, R25.H1_H1 ;  /* 0x30000019ff0c7230 */ /* 0x000fe40000004100 */
[----:B------:R-:W-:Y:S01]  /*7370*/  FFMA.FTZ R11, R2, R13, R3 ;  /* 0x0000000d020b7223 */ /* 0x000fe20000010003 */
[----:B------:R-:W-:Y:S01]  /*7380*/  LOP3.LUT R2, R16, 0xf000f, RZ, 0xc0, !PT ;  /* 0x000f000f10027812 */ /* 0x000fe200078ec0ff */
[----:B------:R-:W-:-:S02]  /*7390*/  HADD2.F32 R22, -RZ, R27.H1_H1 ;  /* 0x3000001bff167230 */ /* 0x000fc40000004100 */
        /* <DEDUP_REMOVED lines=8> */
[----:B------:R-:W-:Y:S01]  /*7420*/  HADD2 R13, R2, -1032, -1032 ;  /* 0xe408e408020d7430 */ /* 0x000fe20000000000 */
[----:B------:R-:W-:Y:S01]  /*7430*/  LOP3.LUT R6, R10, 0xf000f, RZ, 0xc0, !PT ;  /* 0x000f000f0a067812 */ /* 0x000fe200078ec0ff */
[----:B------:R-:W-:Y:S01]  /*7440*/  HADD2 R25, R4, -1032, -1032 ;  /* 0xe408e40804197430 */ /* 0x000fe20000000000 */
[----:B------:R-:W-:Y:S01]  /*7450*/  LOP3.LUT R3, R3, 0x64006400, RZ, 0xfc, !PT ;  /* 0x6400640003037812 */ /* 0x000fe200078efcff */
[----:B------:R-:W-:Y:S01]  /*7460*/  HADD2.F32 R8, -RZ, R8.H1_H1 ;  /* 0x30000008ff087230 */ /* 0x000fe20000004100 */
[----:B------:R-:W-:Y:S01]  /*7470*/  LOP3.LUT R6, R6, 0x64006400, RZ, 0xfc, !PT ;  /* 0x6400640006067812 */ /* 0x000fe200078efcff */
[----:B------:R-:W-:Y:S01]  /*7480*/  HADD2.F32 R4, -RZ, R13.H0_H0 ;  /* 0x2000000dff047230 */ /* 0x000fe20000004100 */
[----:B------:R-:W-:Y:S01]  /*7490*/  LOP3.LUT R15, R15, 0xf000f0, RZ, 0xc0, !PT ;  /* 0x00f000f00f0f7812 */ /* 0x000fe200078ec0ff */
[----:B------:R-:W-:Y:S01]  /*74a0*/  HADD2 R24, R3, -1032, -1032 ;  /* 0xe408e40803187430 */ /* 0x000fe20000000000 */
[----:B------:R-:W-:Y:S01]  /*74b0*/  LOP3.LUT R16, R16, 0xf000f0, RZ, 0xc0, !PT ;  /* 0x00f000f010107812 */ /* 0x000fe200078ec0ff */
[----:B------:R-:W-:-:S02]  /*74c0*/  HADD2 R3, R6, -1032, -1032 ;  /* 0xe408e40806037430 */ /* 0x000fc40000000000 */
[----:B------:R-:W-:Y:S01]  /*74d0*/  FFMA.FTZ R4, R4, R12, R11 ;  /* 0x0000000c04047223 */ /* 0x000fe2000001000b */
[----:B------:R-:W-:Y:S01]  /*74e0*/  HADD2.F32 R11, -RZ, R13.H1_H1 ;  /* 0x3000000dff0b7230 */ /* 0x000fe20000004100 */
[----:B------:R-:W-:Y:S01]  /*74f0*/  LOP3.LUT R14, R14, 0xf000f0, RZ, 0xc0, !PT ;  /* 0x00f000f00e0e7812 */ /* 0x000fe200078ec0ff */
[----:B------:R-:W-:Y:S01]  /*7500*/  HADD2.F32 R6, -RZ, R24.H0_H0 ;  /* 0x20000018ff067230 */ /* 0x000fe20000004100 */
[----:B------:R-:W-:Y:S01]  /*7510*/  LOP3.LUT R16, R16, 0x64006400, RZ, 0xfc, !PT ;  /* 0x6400640010107812 */ /* 0x000fe200078efcff */
[----:B------:R-:W-:Y:S02]  /*7520*/  HADD2.F32 R18, -RZ, R25.H0_H0 ;  /* 0x20000019ff127230 */ /* 0x000fe40000004100 */
[----:B------:R-:W-:Y:S01]  /*7530*/  FFMA.FTZ R11, R11, R8, R4 ;  /* 0x000000080b0b7223 */ /* 0x000fe20000010004 */
[----:B------:R-:W-:Y:S01]  /*7540*/  LOP3.LUT R4, R15, 0x64006400, RZ, 0xfc, !PT ;  /* 0x640064000f047812 */ /* 0x000fe200078efcff */
[----:B------:R-:W-:Y:S01]  /*7550*/  FFMA.FTZ R17, R12, R6, R17 ;  /* 0x000000060c117223 */ /* 0x000fe20000010011 */
[----:B------:R-:W-:Y:S01]  /*7560*/  LOP3.LUT R10, R10, 0xf000f0, RZ, 0xc0, !PT ;  /* 0x00f000f00a0a7812 */ /* 0x000fe200078ec0ff */
[----:B------:R-:W-:Y:S01]  /*7570*/  HADD2.F32 R22, -RZ, R3.H0_H0 ;  /* 0x20000003ff167230 */ /* 0x000fe20000004100 */
[----:B------:R-:W-:Y:S01]  /*7580*/  LOP3.LUT R14, R14, 0x64006400, RZ, 0xfc, !PT ;  /* 0x640064000e0e7812 */ /* 0x000fe200078efcff */
[----:B------:R-:W-:-:S02]  /*7590*/  HFMA2 R6, R4, R5.H0_H0, -72, -72 ;  /* 0xd480d48004067431 */ /* 0x000fc40000040005 */
[----:B------:R-:W-:Y:S01]  /*75a0*/  HADD2.F32 R13, -RZ, R24.H1_H1 ;  /* 0x30000018ff0d7230 */ /* 0x000fe20000004100 */
[----:B------:R-:W-:Y:S01]  /*75b0*/  LOP3.LUT R10, R10, 0x64006400, RZ, 0xfc, !PT ;  /* 0x640064000a0a7812 */ /* 0x000fe200078efcff */
[-C--:B------:R-:W-:Y:S02]  /*75c0*/  HFMA2 R16, R16, R5.reuse.H0_H0, -72, -72 ;  /* 0xd480d48010107431 */ /* 0x080fe40000040005 */
[C---:B------:R-:W-:Y:S01]  /*75d0*/  FFMA.FTZ R18, R12.reuse, R18, R19 ;  /* 0x000000120c127223 */ /* 0x040fe20000010013 */
[----:B------:R-:W-:Y:S02]  /*75e0*/  HADD2.F32 R19, -RZ, R25.H1_H1 ;  /* 0x30000019ff137230 */ /* 0x000fe40000004100 */
[----:B------:R-:W-:Y:S01]  /*75f0*/  FFMA.FTZ R23, R12, R22, R23 ;  /* 0x000000160c177223 */ /* 0x000fe20000010017 */
[----:B------:R-:W-:Y:S02]  /*7600*/  HADD2.F32 R15, -RZ, R3.H1_H1 ;  /* 0x30000003ff0f7230 */ /* 0x000fe40000004100 */
[----:B------:R-:W-:-:S02]  /*7610*/  HFMA2 R14, R14, R5.H0_H0, -72, -72 ;  /* 0xd480d4800e0e7431 */ /* 0x000fc40000040005 */
[----:B------:R-:W-:Y:S02]  /*7620*/  HADD2.F32 R2, -RZ, R9.H0_H0 ;  /* 0x20000009ff027230 */ /* 0x000fe40000004100 */
[C---:B------:R-:W-:Y:S01]  /*7630*/  FFMA.FTZ R13, R8.reuse, R13, R17 ;  /* 0x0000000d080d7223 */ /* 0x040fe20000010011 */
[----:B------:R-:W-:Y:S02]  /*7640*/  HADD2.F32 R3, -RZ, R6.H0_H0 ;  /* 0x20000006ff037230 */ /* 0x000fe40000004100 */
[----:B------:R-:W-:Y:S02]  /*7650*/  HFMA2 R5, R10, R5.H0_H0, -72, -72 ;  /* 0xd480d4800a057431 */ /* 0x000fe40000040005 */
[----:B------:R-:W-:Y:S02]  /*7660*/  HADD2.F32 R4, -RZ, R16.H0_H0 ;  /* 0x20000010ff047230 */ /* 0x000fe40000004100 */
[C---:B------:R-:W-:Y:S01]  /*7670*/  FFMA.FTZ R19, R8.reuse, R19, R18 ;  /* 0x0000001308137223 */ /* 0x040fe20000010012 */
        /* <DEDUP_REMOVED lines=32> */
.L_x_4368:
[----:B------:R-:W-:Y:S01]  /*7880*/  IADD3 R38, PT, PT, R38, 0x20, RZ ;  /* 0x0000002026267810 */ /* 0x000fe20007ffe0ff */
[----:B------:R-:W-:Y:S01]  /*7890*/  UIADD3 UR4, UPT, UPT, UR4, 0x40, URZ ;  /* 0x0000004004047890 */ /* 0x000fe2000fffe0ff */
[----:B------:R-:W-:Y:S02]  /*78a0*/  IMAD.WIDE R20, R35, 0x4, R20 ;  /* 0x0000000423147825 */ /* 0x000fe400078e0214 */
[----:B------:R-:W-:-:S13]  /*78b0*/  ISETP.GE.AND P0, PT, R38, R7, PT ;  /* 0x000000072600720c */ /* 0x000fda0003f06270 */
[----:B------:R-:W-:Y:S05]  /*78c0*/  @!P0 BRA `(.L_x_4369) ;  /* 0xffffffd800d08947 */ /* 0x000fea000383ffff */
.L_x_4364:
        /* <DEDUP_REMOVED lines=10> */
[----:B------:R-:W-:Y:S01]  /*7970*/  BSSY.RECONVERGENT B0, `(.L_x_4370) ;  /* 0x000000f000007945 */ /* 0x000fe20003800200 */
[----:B------:R-:W-:-:S03]  /*7980*/  MOV R7, R0 ;  /* 0x0000000000077202 */ /* 0x000fc60000000f00 */
[----:B0-----:R-:W-:Y:S05]  /*7990*/  @P0 BRA `(.L_x_4371) ;  /* 0x0000000000300947 */ /* 0x001fea0003800000 */
[----:B------:R-:W0:Y:S02]  /*79a0*/  QSPC.E.S P0, RZ, [R4] ;  /* 0x0000000004ff73aa */ /* 0x000e240000000500 */
[----:B0-----:R-:W-:Y:S05]  /*79b0*/  @!P0 BRA `(.L_x_4372) ;  /* 0x00000000001c8947 */ /* 0x001fea0003800000 */
[----:B------:R-:W-:-:S04]  /*79c0*/  MOV R2, R4 ;  /* 0x0000000400027202 */ /* 0x000fc80000000f00 */
[----:B------:R-:W-:-:S07]  /*79d0*/  MOV R6, R2 ;  /* 0x0000000200067202 */ /* 0x000fce0000000f00 */
.L_x_4373:
[----:B------:R-:W0:Y:S02]  /*79e0*/  LDS R2, [R6] ;  /* 0x0000000006027984 */ /* 0x000e240000000800 */
[----:B0-----:R-:W-:-:S05]  /*79f0*/  HFMA2 R3, R2, 1, 1, R37 ;  /* 0x3c003c0002037831 */ /* 0x001fca0000000025 */
[----:B------:R-:W0:Y:S02]  /*7a00*/  ATOMS.CAST.SPIN P0, [R6], R2, R3 ;  /* 0x000000020600758d */ /* 0x000e240001800003 */
[----:B0-----:R-:W-:Y:S05]  /*7a10*/  @!P0 BRA `(.L_x_4373) ;  /* 0xfffffffc00f08947 */ /* 0x001fea000383ffff */
[----:B------:R-:W-:Y:S05]  /*7a20*/  BRA `(.L_x_4371) ;  /* 0x00000000000c7947 */ /* 0x000fea0003800000 */
.L_x_4372:
[----:B------:R-:W2:Y:S02]  /*7a30*/  LD.E R2, desc[UR6][R4.64] ;  /* 0x0000000604027980 */ /* 0x000ea4000c101900 */
[----:B--2---:R-:W-:-:S05]  /*7a40*/  IADD3 R3, PT, PT, R37, R2, RZ ;  /* 0x0000000225037210 */ /* 0x004fca0007ffe0ff */
[----:B------:R0:W-:Y:S02]  /*7a50*/  ST.E desc[UR6][R4.64], R3 ;  /* 0x0000000304007985 */ /* 0x0001e4000c101906 */
.L_x_4371:
[----:B------:R-:W-:Y:S05]  /*7a60*/  BSYNC.RECONVERGENT B0 ;  /* 0x0000000000007941 */ /* 0x000fea0003800200 */
.L_x_4370:
[----:B------:R1:W-:Y:S02]  /*7a70*/  ATOM.E.ADD.F16x2.RN.STRONG.GPU P0, RZ, desc[UR6][R4.64+0x4], R7 ;  /* 0x8000040704ff79a2 */ /* 0x0003e4000c10e106 */
[----:B-1----:R-:W-:Y:S05]  /*7a80*/  @P0 EXIT ;  /* 0x000000000000094d */ /* 0x002fea0003800000 */
[----:B------:R-:W1:Y:S02]  /*7a90*/  QSPC.E.S P0, RZ, [R4+0x4] ;  /* 0x0000040004ff73aa */ /* 0x000e640000000500 */
[----:B-1----:R-:W-:Y:S05]  /*7aa0*/  @!P0 BRA `(.L_x_4374) ;  /* 0x00000000001c8947 */ /* 0x002fea0003800000 */
[----:B------:R-:W-:-:S04]  /*7ab0*/  MOV R2, R4 ;  /* 0x0000000400027202 */ /* 0x000fc80000000f00 */
[----:B0-----:R-:W-:-:S07]  /*7ac0*/  MOV R4, R2 ;  /* 0x0000000200047202 */ /* 0x001fce0000000f00 */
.L_x_4375:
[----:B------:R-:W0:Y:S02]  /*7ad0*/  LDS R2, [R4+0x4] ;  /* 0x0000040004027984 */ /* 0x000e240000000800 */
[----:B0-----:R-:W-:-:S05]  /*7ae0*/  HADD2 R3, R2, R0 ;  /* 0x0000000002037230 */ /* 0x001fca0000000000 */
[----:B------:R-:W0:Y:S02]  /*7af0*/  ATOMS.CAST.SPIN P0, [R4+0x4], R2, R3 ;  /* 0x000004020400758d */ /* 0x000e240001800003 */
[----:B0-----:R-:W-:Y:S05]  /*7b00*/  @!P0 BRA `(.L_x_4375) ;  /* 0xfffffffc00f08947 */ /* 0x001fea000383ffff */
[----:B------:R-:W-:Y:S05]  /*7b10*/  EXIT ;  /* 0x000000000000794d */ /* 0x000fea0003800000 */
.L_x_4374:
[----:B------:R-:W0:Y:S02]  /*7b20*/  LD.E R0, desc[UR6][R4.64+0x4] ;  /* 0x0000040604007980 */ /* 0x000e24000c101900 */
[----:B0-----:R-:W-:-:S05]  /*7b30*/  IADD3 R3, PT, PT, R7, R0, RZ ;  /* 0x0000000007037210 */ /* 0x001fca0007ffe0ff */
[----:B------:R-:W-:Y:S01]  /*7b40*/  ST.E desc[UR6][R4.64+0x4], R3 ;  /* 0x0000040304007985 */ /* 0x000fe2000c101906 */
[----:B------:R-:W-:Y:S05]  /*7b50*/  EXIT ;  /* 0x000000000000794d */ /* 0x000fea0003800000 */
.L_x_4376:
        /* <DEDUP_REMOVED lines=10> */
.L_x_4553:


//--------------------- .text._Z23gemm_half_q_half_kernelILi1ELi140ELb0ELb0ELi32EEvPK6__halfPKjS4_S2_PS0_iiiiPKtS7_iiiiiibS2_i --------------------------
	.section	.text._Z23gemm_half_q_half_kernelILi1ELi140ELb0ELb0ELi32EEvPK6__halfPKjS4_S2_PS0_iiiiPKtS7_iiiiiibS2_i,"ax",@progbits
	.align	128
        .global         _Z23gemm_half_q_half_kernelILi1ELi140ELb0ELb0ELi32EEvPK6__halfPKjS4_S2_PS0_iiiiPKtS7_iiiiiibS2_i
        .type           _Z23gemm_half_q_half_kernelILi1ELi140ELb0ELb0ELi32EEvPK6__halfPKjS4_S2_PS0_iiiiPKtS7_iiiiiibS2_i,@function
        .size           _Z23gemm_half_q_half_kernelILi1ELi140ELb0ELb0ELi32EEvPK6__halfPKjS4_S2_PS0_iiiiPKtS7_iiiiiibS2_i,(.L_x_4554 - _Z23gemm_half_q_half_kernelILi1ELi140ELb0ELb0ELi32EEvPK6__halfPKjS4_S2_PS0_iiiiPKtS7_iiiiiibS2_i)
        .other          _Z23gemm_half_q_half_kernelILi1ELi140ELb0ELb0ELi32EEvPK6__halfPKjS4_S2_PS0_iiiiPKtS7_iiiiiibS2_i,@"STO_CUDA_ENTRY STV_DEFAULT"
_Z23gemm_half_q_half_kernelILi1ELi140ELb0ELb0ELi32EEvPK6__halfPKjS4_S2_PS0_iiiiPKtS7_iiiiiibS2_i:
.text._Z23gemm_half_q_half_kernelILi1ELi140ELb0ELb0ELi32EEvPK6__halfPKjS4_S2_PS0_iiiiPKtS7_iiiiiibS2_i:
        /* <DEDUP_REMOVED lines=35> */
.L_x_4378:
[----:B------:R-:W-:Y:S05]  /*0230*/  BSYNC.RECONVERGENT B0 ;  /* 0x0000000000007941 */ /* 0x000fea0003800200 */
.L_x_4377:
        /* <DEDUP_REMOVED lines=29> */
.L_x_4380:
        /* <DEDUP_REMOVED lines=42> */
.L_x_4379:
        /* <DEDUP_REMOVED lines=11> */
.L_x_4381:
        /* <DEDUP_REMOVED lines=11> */
.L_x_4382:
        /* <DEDUP_REMOVED lines=11> */
.L_x_4383:
        /* <DEDUP_REMOVED lines=11> */
.L_x_4384:
        /* <DEDUP_REMOVED lines=11> */
.L_x_4385:
        /* <DEDUP_REMOVED lines=24> */
[----:B------:R0:W2:Y:S04]  /*0ba0*/  LDG.E.128.CONSTANT R4, desc[UR6][R16.64] ;  /* 0x0000000610047981 */ /* 0x0000a8000c1e9d00 */
[----:B------:R-:W3:Y:S01]  /*0bb0*/  LDG.E.128.CONSTANT R8, desc[UR6][R12.64] ;  /* 0x000000060c087981 */ /* 0x000ee2000c1e9d00 */
[----:B------:R-:W-:Y:S01]  /*0bc0*/  ISETP.LE.AND P0, PT, R28, UR8, PT ;  /* 0x000000081c007c0c */ /* 0x000fe2000bf03270 */
[----:B------:R-:W-:Y:S01]  /*0bd0*/  IMAD.WIDE R22, R29, 0x4, R12 ;  /* 0x000000041d167825 */ /* 0x000fe200078e020c */
[----:B------:R-:W-:-:S03]  /*0be0*/  PRMT R31, RZ, 0x7610, R31 ;  /* 0x00007610ff1f7816 */ /* 0x000fc6000000001f */
        /* <DEDUP_REMOVED lines=11> */
[----:B------:R-:W0:Y:S01]  /*0ca0*/  LDS.64 R30, [UR5] ;  /* 0x00000005ff1e7984 */ /* 0x000e220008000a00 */
        /* <DEDUP_REMOVED lines=11> */
[----:B------:R-:W1:Y:S01]  /*0d60*/  I2F.F16 R13, R13 ;  /* 0x0000000d000d7306 */ /* 0x000e620000200c00 */
[----:B------:R-:W-:Y:S02]  /*0d70*/  SHF.R.U32.HI R34, RZ, 0x8, R5 ;  /* 0x00000008ff227819 */ /* 0x000fe40000011605 */
[----:B------:R-:W-:Y:S02]  /*0d80*/  IADD3 R41, PT, PT, R40, -0x80, RZ ;  /* 0xffffff8028297810 */ /* 0x000fe40007ffe0ff */
[----:B------:R-:W-:-:S02]  /*0d90*/  SHF.R.U32.HI R40, RZ, 0x8, R4 ;  /* 0x00000008ff287819 */ /* 0x000fc40000011604 */
[----:B------:R-:W-:Y:S01]  /*0da0*/  SHF.R.U32.HI R5, RZ, 0x10, R5 ;  /* 0x00000010ff057819 */ /* 0x000fe20000011605 */
[----:B------:R2:W3:Y:S01]  /*0db0*/  I2F.F16 R15, R0 ;  /* 0x00000000000f7306 */ /* 0x0004e20000200c00 */
[----:B------:R-:W-:Y:S02]  /*0dc0*/  LOP3.LUT R40, R40, 0xff, RZ, 0xc0, !PT ;  /* 0x000000ff28287812 */ /* 0x000fe400078ec0ff */
[----:B------:R-:W-:Y:S02]  /*0dd0*/  SHF.R.U32.HI R4, RZ, 0x10, R4 ;  /* 0x00000010ff047819 */ /* 0x000fe40000011604 */
[----:B------:R-:W-:Y:S01]  /*0de0*/  IADD3 R45, PT, PT, R40, -0x80, RZ ;  /* 0xffffff80282d7810 */ /* 0x000fe20007ffe0ff */
[----:B-1----:R-:W-:Y:S02]  /*0df0*/  HADD2.F32 R44, -RZ, R13.H0_H0 ;  /* 0x2000000dff2c7230 */ /* 0x002fe40000004100 */
[----:B------:R-:W1:Y:S01]  /*0e00*/  I2F.F16 R39, R39 ;  /* 0x0000002700277306 */ /* 0x000e620000200c00 */
[----:B--2---:R-:W-:-:S02]  /*0e10*/  LOP3.LUT R0, R34, 0xff, RZ, 0xc0, !PT ;  /* 0x000000ff22007812 */ /* 0x004fc400078ec0ff */
[----:B------:R-:W-:Y:S02]  /*0e20*/  LOP3.LUT R4, R4, 0xff, RZ, 0xc0, !PT ;  /* 0x000000ff04047812 */ /* 0x000fe400078ec0ff */
[----:B------:R-:W-:Y:S01]  /*0e30*/  IADD3 R43, PT, PT, R0, -0x80, RZ ;  /* 0xffffff80002b7810 */ /* 0x000fe20007ffe0ff */
[----:B0-----:R-:W-:Y:S01]  /*0e40*/  HADD2.F32 R0, -RZ, R30.H0_H0 ;  /* 0x2000001eff007230 */ /* 0x001fe20000004100 */
[----:B------:R-:W-:Y:S01]  /*0e50*/  IADD3 R4, PT, PT, R4, -0x80, RZ ;  /* 0xffffff8004047810 */ /* 0x000fe20007ffe0ff */
[----:B------:R-:W0:Y:S01]  /*0e60*/  I2F.F16 R19, R19 ;  /* 0x0000001300137306 */ /* 0x000e220000200c00 */
[----:B---3--:R-:W-:Y:S01]  /*0e70*/  HADD2.F32 R13, -RZ, R15.H0_H0 ;  /* 0x2000000fff0d7230 */ /* 0x008fe20000004100 */
[----:B------:R-:W-:Y:S01]  /*0e80*/  LOP3.LUT R18, R8, 0xff, RZ, 0xc0, !PT ;  /* 0x000000ff08127812 */ /* 0x000fe200078ec0ff */
[----:B------:R-:W-:-:S03]  /*0e90*/  FFMA.FTZ R44, R0, R44, RZ ;  /* 0x0000002c002c7223 */ /* 0x000fc600000100ff */
[----:B------:R-:W-:Y:S01]  /*0ea0*/  FFMA.FTZ R42, R13, R0, RZ ;  /* 0x000000000d2a7223 */ /* 0x000fe200000100ff */
[----:B-1----:R-:W-:Y:S01]  /*0eb0*/  HADD2.F32 R15, -RZ, R39.H0_H0 ;  /* 0x20000027ff0f7230 */ /* 0x002fe20000004100 */
[----:B------:R-:W1:Y:S01]  /*0ec0*/  I2F.F16 R43, R43 ;  /* 0x0000002b002b7306 */ /* 0x000e620000200c00 */
[----:B------:R-:W-:-:S03]  /*0ed0*/  IADD3 R18, PT, PT, R18, -0x80, RZ ;  /* 0xffffff8012127810 */ /* 0x000fc60007ffe0ff */
[----:B------:R-:W-:Y:S01]  /*0ee0*/  FFMA.FTZ R40, R0, R15, RZ ;  /* 0x0000000f00287223 */ /* 0x000fe200000100ff */
[----:B------:R-:W-:Y:S01]  /*0ef0*/  LOP3.LUT R15, R10, 0xff, RZ, 0xc0, !PT ;  /* 0x000000ff0a0f7812 */ /* 0x000fe200078ec0ff */
[----:B0-----:R-:W-:Y:S02]  /*0f00*/  HADD2.F32 R19, -RZ, R19.H0_H0 ;  /* 0x20000013ff137230 */ /* 0x001fe40000004100 */
[----:B------:R-:W0:Y:S01]  /*0f10*/  I2F.F16 R13, R45 ;  /* 0x0000002d000d7306 */ /* 0x000e220000200c00 */
[----:B------:R-:W-:Y:S02]  /*0f20*/  IADD3 R15, PT, PT, R15, -0x80, RZ ;  /* 0xffffff800f0f7810 */ /* 0x000fe40007ffe0ff */
[----:B------:R-:W-:Y:S01]  /*0f30*/  FFMA.FTZ R39, R0, R19, RZ ;  /* 0x0000001300277223 */ /* 0x000fe200000100ff */
[----:B------:R-:W-:Y:S01]  /*0f40*/  SHF.R.U32.HI R0, RZ, 0x8, R6 ;  /* 0x00000008ff007819 */ /* 0x000fe20000011606 */
[----:B-1----:R-:W-:-:S03]  /*0f50*/  HADD2.F32 R43, -RZ, R43.H0_H0 ;  /* 0x2000002bff2b7230 */ /* 0x002fc60000004100 */
[----:B------:R1:W2:Y:S01]  /*0f60*/  I2F.F16 R34, R41 ;  /* 0x0000002900227306 */ /* 0x0002a20000200c00 */
[----:B------:R-:W-:-:S04]  /*0f70*/  LOP3.LUT R19, R0, 0xff, RZ, 0xc0, !PT ;  /* 0x000000ff00137812 */ /* 0x000fc800078ec0ff */
[----:B------:R-:W-:Y:S01]  /*0f80*/  IADD3 R19, PT, PT, R19, -0x80, RZ ;  /* 0xffffff8013137810 */ /* 0x000fe20007ffe0ff */
[----:B0-----:R-:W-:Y:S02]  /*0f90*/  HADD2.F32 R45, -RZ, R13.H0_H0 ;  /* 0x2000000dff2d7230 */ /* 0x001fe40000004100 */
[----:B------:R0:W3:Y:S01]  /*0fa0*/  I2F.F16 R0, R15 ;  /* 0x0000000f00007306 */ /* 0x0000e20000200c00 */
[----:B-1----:R-:W-:Y:S01]  /*0fb0*/  HADD2.F32 R41, -RZ, R30.H1_H1 ;  /* 0x3000001eff297230 */ /* 0x002fe20000004100 */
[----:B------:R-:W-:Y:S01]  /*0fc0*/  LOP3.LUT R30, R11, 0xff, RZ, 0xc0, !PT ;  /* 0x000000ff0b1e7812 */ /* 0x000fe200078ec0ff */
[----:B--2---:R-:W-:-:S05]  /*0fd0*/  HADD2.F32 R34, -RZ, R34.H0_H0 ;  /* 0x20000022ff227230 */ /* 0x004fca0000004100 */
[----:B------:R-:W1:Y:S01]  /*0fe0*/  I2F.F16 R19, R19 ;  /* 0x0000001300137306 */ /* 0x000e620000200c00 */
[----:B0-----:R-:W-:Y:S01]  /*0ff0*/  FFMA.FTZ R15, R41, R43, R44 ;  /* 0x0000002b290f7223 */ /* 0x001fe2000001002c */
[----:B------:R-:W-:Y:S02]  /*1000*/  IADD3 R43, PT, PT, R30, -0x80, RZ ;  /* 0xffffff801e2b7810 */ /* 0x000fe40007ffe0ff */
[----:B------:R-:W-:Y:S01]  /*1010*/  LOP3.LUT R30, R5, 0xff, RZ, 0xc0, !PT ;  /* 0x000000ff051e7812 */ /* 0x000fe200078ec0ff */
[----:B------:R-:W-:Y:S01]  /*1020*/  FFMA.FTZ R5, R45, R41, R42 ;  /* 0x000000292d057223 */ /* 0x000fe2000001002a */
[----:B------:R-:W-:Y:S01]  /*1030*/  SHF.R.U32.HI R42, RZ, 0x8, R7 ;  /* 0x00000008ff2a7819 */ /* 0x000fe20000011607 */
[----:B---3--:R-:W-:Y:S01]  /*1040*/  HADD2.F32 R0, -RZ, R0.H0_H0 ;  /* 0x20000000ff007230 */ /* 0x008fe20000004100 */
[----:B------:R-:W-:Y:S01]  /*1050*/  IADD3 R30, PT, PT, R30, -0x80, RZ ;  /* 0xffffff801e1e7810 */ /* 0x000fe20007ffe0ff */
[----:B------:R0:W-:Y:S01]  /*1060*/  I2F.F16 R13, R43 ;  /* 0x0000002b000d7306 */ /* 0x0001e20000200c00 */
[----:B------:R-:W-:-:S04]  /*1070*/  LOP3.LUT R42, R42, 0xff, RZ, 0xc0, !PT ;  /* 0x000000ff2a2a7812 */ /* 0x000fc800078ec0ff */
[----:B------:R-:W-:Y:S01]  /*1080*/  IADD3 R44, PT, PT, R42, -0x80, RZ ;  /* 0xffffff802a2c7810 */ /* 0x000fe20007ffe0ff */
[----:B-1----:R-:W-:Y:S01]  /*1090*/  HADD2.F32 R19, -RZ, R19.H0_H0 ;  /* 0x20000013ff137230 */ /* 0x002fe20000004100 */
[----:B------:R-:W-:Y:S01]  /*10a0*/  SHF.R.U32.HI R42, RZ, 0x8, R8 ;  /* 0x00000008ff2a7819 */ /* 0x000fe20000011608 */
[----:B------:R-:W-:Y:S01]  /*10b0*/  I2F.F16 R30, R30 ;  /* 0x0000001e001e7306 */ /* 0x000fe20000200c00 */
[----:B0-----:R-:W-:Y:S02]  /*10c0*/  SHF.R.U32.HI R43, RZ, 0x10, R6 ;  /* 0x00000010ff2b7819 */ /* 0x001fe40000011606 */
[----:B------:R-:W-:Y:S01]  /*10d0*/  FFMA.FTZ R19, R41, R19, R40 ;  /* 0x0000001329137223 */ /* 0x000fe20000010028 */
[----:B------:R-:W-:Y:S02]  /*10e0*/  LOP3.LUT R42, R42, 0xff, RZ, 0xc0, !PT ;  /* 0x000000ff2a2a7812 */ /* 0x000fe400078ec0ff */
[----:B------:R-:W-:Y:S02]  /*10f0*/  LOP3.LUT R43, R43, 0xff, RZ, 0xc0, !PT ;  /* 0x000000ff2b2b7812 */ /* 0x000fe400078ec0ff */
[----:B------:R-:W0:Y:S01]  /*1100*/  I2F.F16 R40, R44 ;  /* 0x0000002c00287306 */ /* 0x000e220000200c00 */
[----:B------:R-:W-:-:S02]  /*1110*/  IADD3 R6, PT, PT, R42, -0x80, RZ ;  /* 0xffffff802a067810 */ /* 0x000fc40007ffe0ff */
[----:B------:R-:W-:-:S05]  /*1120*/  IADD3 R43, PT, PT, R43, -0x80, RZ ;  /* 0xffffff802b2b7810 */ /* 0x000fca0007ffe0ff */
[----:B------:R-:W1:Y:S01]  /*1130*/  I2F.F16 R4, R4 ;  /* 0x0000000400047306 */ /* 0x000e620000200c00 */
[----:B0-----:R-:W-:Y:S01]  /*1140*/  HADD2.F32 R42, -RZ, R40.H0_H0 ;  /* 0x20000028ff2a7230 */ /* 0x001fe20000004100 */
[----:B------:R-:W-:-:S06]  /*1150*/  SHF.R.U32.HI R40, RZ, 0x10, R7 ;  /* 0x00000010ff287819 */ /* 0x000fcc0000011607 */
[----:B------:R-:W0:Y:S01]  /*1160*/  I2F.F16 R32, R32 ;  /* 0x0000002000207306 */ /* 0x000e220000200c00 */
[----:B------:R-:W-:Y:S01]  /*1170*/  FFMA.FTZ R7, R41, R42, R39 ;  /* 0x0000002a29077223 */ /* 0x000fe20000010027 */
[----:B------:R-:W-:Y:S02]  /*1180*/  LOP3.LUT R41, R40, 0xff, RZ, 0xc0, !PT ;  /* 0x000000ff28297812 */ /* 0x000fe400078ec0ff */
[----:B------:R-:W-:Y:S01]  /*1190*/  SHF.R.U32.HI R40, RZ, 0x10, R8 ;  /* 0x00000010ff287819 */ /* 0x000fe20000011608 */
[----:B------:R-:W-:Y:S01]  /*11a0*/  HADD2.F32 R8, -RZ, R31.H0_H0 ;  /* 0x2000001fff087230 */ /* 0x000fe20000004100 */
[----:B------:R-:W-:Y:S01]  /*11b0*/  IADD3 R44, PT, PT, R41, -0x80, RZ ;  /* 0xffffff80292c7810 */ /* 0x000fe20007ffe0ff */
[----:B------:R-:W-:Y:S01]  /*11c0*/  HADD2.F32 R41, -RZ, R30.H0_H0 ;  /* 0x2000001eff297230 */ /* 0x000fe20000004100 */
[----:B------:R2:W3:Y:S01]  /*11d0*/  I2F.F16 R39, R43 ;  /* 0x0000002b00277306 */ /* 0x0004e20000200c00 */
[----:B-1----:R-:W-:Y:S01]  /*11e0*/  HADD2.F32 R42, -RZ, R4.H0_H0 ;  /* 0x20000004ff2a7230 */ /* 0x002fe20000004100 */
[----:B------:R-:W-:-:S02]  /*11f0*/  SHF.R.U32.HI R4, RZ, 0x8, R9 ;  /* 0x00000008ff047819 */ /* 0x000fc40000011609 */
[----:B------:R-:W-:Y:S01]  /*1200*/  FFMA.FTZ R15, R8, R41, R15 ;  /* 0x00000029080f7223 */ /* 0x000fe2000001000f */
[----:B------:R-:W-:Y:S01]  /*1210*/  LOP3.LUT R40, R40, 0xff, RZ, 0xc0, !PT ;  /* 0x000000ff28287812 */ /* 0x000fe200078ec0ff */
[----:B------:R-:W-:Y:S01]  /*1220*/  FFMA.FTZ R41, R42, R8, R5 ;  /* 0x000000082a297223 */ /* 0x000fe20000010005 */
[----:B------:R-:W-:Y:S01]  /*1230*/  LOP3.LUT R42, R4, 0xff, RZ, 0xc0, !PT ;  /* 0x000000ff042a7812 */ /* 0x000fe200078ec0ff */
[----:B------:R-:W1:Y:S01]  /*1240*/  I2F.F16 R30, R44 ;  /* 0x0000002c001e7306 */ /* 0x000e620000200c00 */
[----:B------:R-:W4:Y:S01]  /*1250*/  LDS.64 R4, [UR5+0x8] ;  /* 0x00000805ff047984 */ /* 0x000f220008000a00 */
[----:B--2---:R-:W-:Y:S01]  /*1260*/  SHF.R.U32.HI R43, RZ, 0x10, R9 ;  /* 0x00000010ff2b7819 */ /* 0x004fe20000011609 */
[----:B0-----:R-:W-:Y:S01]  /*1270*/  HADD2.F32 R32, -RZ, R32.H0_H0 ;  /* 0x20000020ff207230 */ /* 0x001fe20000004100 */
[----:B------:R-:W-:Y:S02]  /*1280*/  IADD3 R9, PT, PT, R42, -0x80, RZ ;  /* 0xffffff802a097810 */ /* 0x000fe40007ffe0ff */
[----:B------:R-:W-:Y:S01]  /*1290*/  LOP3.LUT R43, R43, 0xff, RZ, 0xc0, !PT ;  /* 0x000000ff2b2b7812 */ /* 0x000fe200078ec0ff */
[----:B---3--:R-:W-:Y:S01]  /*12a0*/  HADD2.F32 R39, -RZ, R39.H0_H0 ;  /* 0x20000027ff277230 */ /* 0x008fe20000004100 */
[----:B------:R-:W0:Y:S01]  /*12b0*/  I2F.F16 R38, R38 ;  /* 0x0000002600267306 */ /* 0x000e220000200c00 */
[----:B------:R-:W-:-:S02]  /*12c0*/  IADD3 R40, PT, PT, R40, -0x80, RZ ;  /* 0xffffff8028287810 */ /* 0x000fc40007ffe0ff */
[----:B------:R-:W-:Y:S01]  /*12d0*/  IADD3 R43, PT, PT, R43, -0x80, RZ ;  /* 0xffffff802b2b7810 */ /* 0x000fe20007ffe0ff */
[C---:B------:R-:W-:Y:S01]  /*12e0*/  FFMA.FTZ R19, R8.reuse, R39, R19 ;  /* 0x0000002708137223 */ /* 0x040fe20000010013 */
[--C-:B------:R-:W-:Y:S01]  /*12f0*/  SHF.R.U32.HI R39, RZ, 0x8, R10.reuse ;  /* 0x00000008ff277819 */ /* 0x100fe2000001160a */
[----:B-1----:R-:W-:Y:S02]  /*1300*/  HADD2.F32 R42, -RZ, R30.H0_H0 ;  /* 0x2000001eff2a7230 */ /* 0x002fe40000004100 */
[----:B------:R-:W-:Y:S01]  /*1310*/  I2F.F16 R18, R18 ;  /* 0x0000001200127306 */ /* 0x000fe20000200c00 */
[----:B------:R-:W-:Y:S02]  /*1320*/  LOP3.LUT R39, R39, 0xff, RZ, 0xc0, !PT ;  /* 0x000000ff27277812 */ /* 0x000fe400078ec0ff */
[----:B------:R-:W-:Y:S01]  /*1330*/  FFMA.FTZ R7, R8, R42, R7 ;  /* 0x0000002a08077223 */ /* 0x000fe20000010007 */
[----:B------:R-:W-:Y:S02]  /*1340*/  SHF.R.U32.HI R42, RZ, 0x10, R10 ;  /* 0x00000010ff2a7819 */ /* 0x000fe4000001160a */
[----:B------:R-:W-:-:S02]  /*1350*/  SHF.R.U32.HI R10, RZ, 0x8, R11 ;  /* 0x00000008ff0a7819 */ /* 0x000fc4000001160b */
[----:B------:R1:W2:Y:S01]  /*1360*/  I2F.F16 R30, R43 ;  /* 0x0000002b001e7306 */ /* 0x0002a20000200c00 */
[----:B------:R-:W-:Y:S01]  /*1370*/  IADD3 R8, PT, PT, R39, -0x80, RZ ;  /* 0xffffff8027087810 */ /* 0x000fe20007ffe0ff */
[----:B0-----:R-:W-:Y:S01]  /*1380*/  HADD2.F32 R38, -RZ, R38.H0_H0 ;  /* 0x20000026ff267230 */ /* 0x001fe20000004100 */
[----:B------:R-:W-:Y:S01]  /*1390*/  LOP3.LUT R39, R42, 0xff, RZ, 0xc0, !PT ;  /* 0x000000ff2a277812 */ /* 0x000fe200078ec0ff */
[----:B------:R-:W-:Y:S01]  /*13a0*/  HADD2.F32 R42, -RZ, R31.H1_H1 ;  /* 0x3000001fff2a7230 */ /* 0x000fe20000004100 */
[----:B------:R-:W-:Y:S02]  /*13b0*/  LOP3.LUT R31, R10, 0xff, RZ, 0xc0, !PT ;  /* 0x000000ff0a1f7812 */ /* 0x000fe400078ec0ff */
[----:B------:R-:W-:Y:S01]  /*13c0*/  SHF.R.U32.HI R11, RZ, 0x10, R11 ;  /* 0x00000010ff0b7819 */ /* 0x000fe2000001160b */
[----:B------:R-:W0:Y:S01]  /*13d0*/  I2F.F16 R8, R8 ;  /* 0x0000000800087306 */ /* 0x000e220000200c00 */
[----:B-1----:R-:W-:Y:S01]  /*13e0*/  HADD2.F32 R43, -RZ, R36.H0_H0 ;  /* 0x20000024ff2b7230 */ /* 0x002fe20000004100 */
[----:B------:R-:W-:Y:S01]  /*13f0*/  IADD3 R39, PT, PT, R39, -0x80, RZ ;  /* 0xffffff8027277810 */ /* 0x000fe20007ffe0ff */
[----:B------:R-:W-:Y:S01]  /*1400*/  HADD2.F32 R36, -RZ, R37.H0_H0 ;  /* 0x20000025ff247230 */ /* 0x000fe20000004100 */
[----:B------:R-:W-:Y:S01]  /*1410*/  IADD3 R37, PT, PT, R31, -0x80, RZ ;  /* 0xffffff801f257810 */ /* 0x000fe20007ffe0ff */
[C---:B------:R-:W-:Y:S01]  /*1420*/  FFMA.FTZ R7, R42.reuse, R32, R7 ;  /* 0x000000202a077223 */ /* 0x040fe20000010007 */
[----:B------:R-:W-:Y:S01]  /*1430*/  LOP3.LUT R31, R11, 0xff, RZ, 0xc0, !PT ;  /* 0x000000ff0b1f7812 */ /* 0x000fe200078ec0ff */
[C---:B------:R-:W-:Y:S01]  /*1440*/  FFMA.FTZ R15, R42.reuse, R43, R15 ;  /* 0x0000002b2a0f7223 */ /* 0x040fe2000001000f */
[----:B------:R-:W1:Y:S01]  /*1450*/  I2F.F16 R6, R6 ;  /* 0x0000000600067306 */ /* 0x000e620000200c00 */
[--C-:B----4-:R-:W-:Y:S01]  /*1460*/  HADD2.F32 R32, -RZ, R4.reuse.H0_H0 ;  /* 0x20000004ff207230 */ /* 0x110fe20000004100 */
[----:B------:R-:W-:Y:S01]  /*1470*/  IADD3 R31, PT, PT, R31, -0x80, RZ ;  /* 0xffffff801f1f7810 */ /* 0x000fe20007ffe0ff */
[----:B------:R-:W-:Y:S01]  /*1480*/  FFMA.FTZ R19, R42, R36, R19 ;  /* 0x000000242a137223 */ /* 0x000fe20000010013 */
[----:B------:R-:W-:Y:S01]  /*1490*/  FFMA.FTZ R38, R38, R42, R41 ;  /* 0x0000002a26267223 */ /* 0x000fe20000010029 */
[----:B------:R-:W-:-:S02]  /*14a0*/  HADD2.F32 R4, -RZ, R4.H1_H1 ;  /* 0x30000004ff047230 */ /* 0x000fc40000004100 */
[C---:B------:R-:W-:Y:S01]  /*14b0*/  FFMA.FTZ R15, R32.reuse, R34, R15 ;  /* 0x00000022200f7223 */ /* 0x040fe2000001000f */
[----:B------:R-:W-:Y:S01]  /*14c0*/  HADD2.F32 R34, -RZ, R13.H0_H0 ;  /* 0x2000000dff227230 */ /* 0x000fe20000004100 */
[----:B------:R-:W3:Y:S01]  /*14d0*/  I2F.F16 R9, R9 ;  /* 0x0000000900097306 */ /* 0x000ee20000200c00 */
[C---:B------:R-:W-:Y:S01]  /*14e0*/  FFMA.FTZ R19, R32.reuse, R0, R19 ;  /* 0x0000000020137223 */ /* 0x040fe20000010013 */
[----:B--2---:R-:W-:Y:S02]  /*14f0*/  HADD2.F32 R30, -RZ, R30.H0_H0 ;  /* 0x2000001eff1e7230 */ /* 0x004fe40000004100 */
[----:B------:R-:W-:Y:S01]  /*1500*/  FFMA.FTZ R34, R32, R34, R7 ;  /* 0x0000002220227223 */ /* 0x000fe20000010007 */
[----:B0-----:R-:W-:Y:S02]  /*1510*/  HADD2.F32 R7, -RZ, R8.H0_H0 ;  /* 0x20000008ff077230 */ /* 0x001fe40000004100 */
[----:B-1----:R-:W-:Y:S01]  /*1520*/  HADD2.F32 R13, -RZ, R6.H0_H0 ;  /* 0x20000006ff0d7230 */ /* 0x002fe20000004100 */
[----:B------:R-:W0:Y:S02]  /*1530*/  I2F.F16 R11, R37 ;  /* 0x00000025000b7306 */ /* 0x000e240000200c00 */
[----:B------:R-:W-:Y:S01]  /*1540*/  FFMA.FTZ R7, R4, R7, R19 ;  /* 0x0000000704077223 */ /* 0x000fe20000010013 */
[----:B---3--:R-:W-:-:S05]  /*1550*/  HADD2.F32 R9, -RZ, R9.H0_H0 ;  /* 0x20000009ff097230 */ /* 0x008fca0000004100 */
[----:B------:R1:W2:Y:S01]  /*1560*/  I2F.F16 R10, R39 ;  /* 0x00000027000a7306 */ /* 0x0002a20000200c00 */
[----:B------:R-:W-:Y:S01]  /*1570*/  FFMA.FTZ R9, R4, R9, R15 ;  /* 0x0000000904097223 */ /* 0x000fe2000001000f */
[----:B0-----:R-:W-:-:S06]  /*1580*/  HADD2.F32 R11, -RZ, R11.H0_H0 ;  /* 0x2000000bff0b7230 */ /* 0x001fcc0000004100 */
[----:B------:R-:W0:Y:S01]  /*1590*/  I2F.F16 R40, R40 ;  /* 0x0000002800287306 */ /* 0x000e220000200c00 */
[----:B-1----:R-:W-:Y:S02]  /*15a0*/  HADD2.F32 R39, -RZ, R18.H0_H0 ;  /* 0x20000012ff277230 */ /* 0x002fe40000004100 */
[--C-:B------:R-:W-:Y:S02]  /*15b0*/  HADD2.F32 R18, -RZ, R5.reuse.H0_H0 ;  /* 0x20000005ff127230 */ /* 0x100fe40000004100 */
[----:B------:R-:W-:Y:S01]  /*15c0*/  FFMA.FTZ R11, R4, R11, R34 ;  /* 0x0000000b040b7223 */ /* 0x000fe20000010022 */
[----:B------:R-:W-:Y:S02]  /*15d0*/  HADD2.F32 R5, -RZ, R5.H1_H1 ;  /* 0x30000005ff057230 */ /* 0x000fe40000004100 */
[----:B------:R-:W-:Y:S01]  /*15e0*/  FFMA.FTZ R38, R39, R32, R38 ;  /* 0x0000002027267223 */ /* 0x000fe20000010026 */
[----:B--2---:R-:W-:Y:S01]  /*15f0*/  HADD2.F32 R10, -RZ, R10.H0_H0 ;  /* 0x2000000aff0a7230 */ /* 0x004fe20000004100 */
[----:B------:R-:W1:Y:S01]  /*1600*/  I2F.F16 R31, R31 ;  /* 0x0000001f001f7306 */ /* 0x000e620000200c00 */
[----:B------:R-:W-:Y:S01]  /*1610*/  FFMA.FTZ R30, R18, R30, R9 ;  /* 0x0000001e121e7223 */ /* 0x000fe20000010009 */
[----:B------:R-:W-:Y:S01]  /*1620*/  FFMA.FTZ R13, R13, R4, R38 ;  /* 0x000000040d0d7223 */ /* 0x000fe20000010026 */
[----:B------:R-:W-:-:S02]  /*1630*/  HADD2.F32 R9, -RZ, R26.H0_H0 ;  /* 0x2000001aff097230 */ /* 0x000fc40000004100 */
[----:B------:R-:W-:Y:S01]  /*1640*/  FFMA.FTZ R7, R18, R10, R7 ;  /* 0x0000000a12077223 */ /* 0x000fe20000010007 */
[----:B0-----:R-:W-:Y:S02]  /*1650*/  HADD2.F32 R40, -RZ, R40.H0_H0 ;  /* 0x20000028ff287230 */ /* 0x001fe40000004100 */
[----:B------:R-:W0:Y:S03]  /*1660*/  I2F.F16 R12, R12 ;  /* 0x0000000c000c7306 */ /* 0x000e260000200c00 */
        /* <DEDUP_REMOVED lines=11> */
[----:B------:R-:W-:Y:S01]  /*1720*/  FMUL.FTZ R11, R12, R11 ;  /* 0x0000000b0c0b7220 */ /* 0x000fe20000410000 */
[----:B------:R-:W-:Y:S01]  /*1730*/  FFMA.FTZ R0, R0, R5, R13 ;  /* 0x0000000500007223 */ /* 0x000fe2000001000d */
[----:B------:R-:W-:-:S03]  /*1740*/  HADD2.F32 R13, -RZ, R24.H0_H0 ;  /* 0x20000018ff0d7230 */ /* 0x000fc60000004100 */
        /* <DEDUP_REMOVED lines=15> */
.L_x_4387:
[----:B------:R0:W5:Y:S01]  /*1840*/  LDG.E.128.CONSTANT R4, desc[UR6][R22.64] ;  /* 0x0000000616047981 */ /* 0x000162000c1e9d00 */
[----:B------:R-:W-:-:S03]  /*1850*/  IMAD.WIDE R12, R29, 0x4, R16 ;  /* 0x000000041d0c7825 */ /* 0x000fc600078e0210 */
[----:B------:R0:W5:Y:S01]  /*1860*/  LDG.E.128.CONSTANT R8, desc[UR6][R20.64] ;  /* 0x0000000614087981 */ /* 0x000162000c1e9d00 */
[----:B------:R-:W-:Y:S01]  /*1870*/  IMAD.WIDE R18, R29, 0x4, R12 ;  /* 0x000000041d127825 */ /* 0x000fe200078e020c */
[----:B------:R-:W-:Y:S06]  /*1880*/  @P1 BRA `(.L_x_4388) ;  /* 0x0000000c00081947 */ /* 0x000fec0003800000 */
[----:B------:R-:W1:Y:S01]  /*1890*/  LDS.64 R32, [UR5+0x10] ;  /* 0x00001005ff207984 */ /* 0x000e620008000a00 */
[----:B-----5:R-:W-:Y:S02]  /*18a0*/  LOP3.LUT R0, R5, 0xff, RZ, 0xc0, !PT ;  /* 0x000000ff05007812 */ /* 0x020fe400078ec0ff */
[----:B0-----:R-:W-:Y:S02]  /*18b0*/  LOP3.LUT R23, R6, 0xff, RZ, 0xc0, !PT ;  /* 0x000000ff06177812 */ /* 0x001fe400078ec0ff */
[----:B------:R-:W-:Y:S02]  /*18c0*/  IADD3 R15, PT, PT, R0, -0x80, RZ ;  /* 0xffffff80000f7810 */ /* 0x000fe40007ffe0ff */
[----:B------:R-:W-:Y:S02]  /*18d0*/  LOP3.LUT R0, R4, 0xff, RZ, 0xc0, !PT ;  /* 0x000000ff04007812 */ /* 0x000fe400078ec0ff */
[----:B------:R-:W-:Y:S02]  /*18e0*/  IADD3 R39, PT, PT, R23, -0x80, RZ ;  /* 0xffffff8017277810 */ /* 0x000fe40007ffe0ff */
[----:B------:R-:W-:Y:S01]  /*18f0*/  LOP3.LUT R23, R7, 0xff, RZ, 0xc0, !PT ;  /* 0x000000ff07177812 */ /* 0x000fe200078ec0ff */
[----:B------:R-:W0:Y:S01]  /*1900*/  I2F.F16 R15, R15 ;  /* 0x0000000f000f7306 */ /* 0x000e220000200c00 */
[----:B------:R-:W-:-:S02]  /*1910*/  IADD3 R0, PT, PT, R0, -0x80, RZ ;  /* 0xffffff8000007810 */ /* 0x000fc40007ffe0ff */
[----:B------:R-:W-:Y:S02]  /*1920*/  IADD3 R23, PT, PT, R23, -0x80, RZ ;  /* 0xffffff8017177810 */ /* 0x000fe40007ffe0ff */
[----:B------:R-:W-:Y:S02]  /*1930*/  SHF.R.U32.HI R35, RZ, 0x8, R5 ;  /* 0x00000008ff237819 */ /* 0x000fe40000011605 */
[----:B------:R-:W-:Y:S01]  /*1940*/  LOP3.LUT R40, R9, 0xff, RZ, 0xc0, !PT ;  /* 0x000000ff09287812 */ /* 0x000fe200078ec0ff */
[----:B------:R2:W3:Y:S01]  /*1950*/  I2F.F16 R21, R0 ;  /* 0x0000000000157306 */ /* 0x0004e20000200c00 */
[----:B------:R-:W-:Y:S02]  /*1960*/  SHF.R.U32.HI R41, RZ, 0x8, R4 ;  /* 0x00000008ff297819 */ /* 0x000fe40000011604 */
[----:B------:R-:W-:Y:S02]  /*1970*/  IADD3 R42, PT, PT, R40, -0x80, RZ ;  /* 0xffffff80282a7810 */ /* 0x000fe40007ffe0ff */
[----:B------:R-:W-:Y:S01]  /*1980*/  LOP3.LUT R41, R41, 0xff, RZ, 0xc0, !PT ;  /* 0x000000ff29297812 */ /* 0x000fe200078ec0ff */
[----:B0-----:R-:W-:-:S02]  /*1990*/  HADD2.F32 R43, -RZ, R15.H0_H0 ;  /* 0x2000000fff2b7230 */ /* 0x001fc40000004100 */
[----:B------:R-:W0:Y:S01]  /*19a0*/  I2F.F16 R23, R23 ;  /* 0x0000001700177306 */ /* 0x000e220000200c00 */
[----:B--2---:R-:W-:Y:S02]  /*19b0*/  LOP3.LUT R0, R35, 0xff, RZ, 0xc0, !PT ;  /* 0x000000ff23007812 */ /* 0x004fe400078ec0ff */
[----:B------:R-:W-:Y:S02]  /*19c0*/  IADD3 R44, PT, PT, R41, -0x80, RZ ;  /* 0xffffff80292c7810 */ /* 0x000fe40007ffe0ff */
[----:B------:R-:W-:Y:S01]  /*19d0*/  IADD3 R40, PT, PT, R0, -0x80, RZ ;  /* 0xffffff8000287810 */ /* 0x000fe20007ffe0ff */
[----:B---3--:R-:W-:Y:S02]  /*19e0*/  HADD2.F32 R15, -RZ, R21.H0_H0 ;  /* 0x20000015ff0f7230 */ /* 0x008fe40000004100 */
[----:B------:R-:W2:Y:S01]  /*19f0*/  I2F.F16 R39, R39 ;  /* 0x0000002700277306 */ /* 0x000ea20000200c00 */
[----:B------:R-:W-:Y:S02]  /*1a00*/  LEA.HI R38, R5, 0xffffff80, RZ, 0x8 ;  /* 0xffffff8005267811 */ /* 0x000fe400078f40ff */
[----:B------:R-:W-:Y:S01]  /*1a10*/  SHF.R.U32.HI R5, RZ, 0x10, R5 ;  /* 0x00000010ff057819 */ /* 0x000fe20000011605 */
[--C-:B-1----:R-:W-:Y:S01]  /*1a20*/  HADD2.F32 R0, -RZ, R32.reuse.H0_H0 ;  /* 0x20000020ff007230 */ /* 0x102fe20000004100 */
[----:B------:R-:W-:Y:S01]  /*1a30*/  LEA.HI R37, R4, 0xffffff80, RZ, 0x8 ;  /* 0xffffff8004257811 */ /* 0x000fe200078f40ff */
[----:B------:R-:W-:Y:S01]  /*1a40*/  HADD2.F32 R32, -RZ, R32.H1_H1 ;  /* 0x30000020ff207230 */ /* 0x000fe20000004100 */
[----:B------:R-:W-:Y:S01]  /*1a50*/  SHF.R.U32.HI R4, RZ, 0x10, R4 ;  /* 0x00000010ff047819 */ /* 0x000fe20000011604 */
[----:B------:R-:W1:Y:S01]  /*1a60*/  I2F.F16 R40, R40 ;  /* 0x0000002800287306 */ /* 0x000e620000200c00 */
[----:B0-----:R-:W-:-:S02]  /*1a70*/  HADD2.F32 R23, -RZ, R23.H0_H0 ;  /* 0x20000017ff177230 */ /* 0x001fc40000004100 */
[----:B------:R-:W-:Y:S01]  /*1a80*/  FFMA.FTZ R41, R15, R0, RZ ;  /* 0x000000000f297223 */ /* 0x000fe200000100ff */
[----:B------:R-:W-:Y:S01]  /*1a90*/  FFMA.FTZ R43, R0, R43, RZ ;  /* 0x0000002b002b7223 */ /* 0x000fe200000100ff */
[----:B------:R-:W-:Y:S02]  /*1aa0*/  LOP3.LUT R4, R4, 0xff, RZ, 0xc0, !PT ;  /* 0x000000ff04047812 */ /* 0x000fe400078ec0ff */
[----:B------:R-:W-:Y:S01]  /*1ab0*/  LEA.HI R22, R6, 0xffffff80, RZ, 0x8 ;  /* 0xffffff8006167811 */ /* 0x000fe200078f40ff */
[----:B--2---:R-:W-:Y:S01]  /*1ac0*/  HADD2.F32 R21, -RZ, R39.H0_H0 ;  /* 0x20000027ff157230 */ /* 0x004fe20000004100 */
[----:B------:R-:W0:Y:S01]  /*1ad0*/  I2F.F16 R15, R44 ;  /* 0x0000002c000f7306 */ /* 0x000e220000200c00 */
[----:B------:R-:W-:Y:S01]  /*1ae0*/  FFMA.FTZ R39, R0, R23, RZ ;  /* 0x0000001700277223 */ /* 0x000fe200000100ff */
        /* <DEDUP_REMOVED lines=10> */
[----:B0-----:R-:W-:Y:S01]  /*1b90*/  HADD2.F32 R44, -RZ, R15.H0_H0 ;  /* 0x2000000fff2c7230 */ /* 0x001fe20000004100 */
[----:B------:R-:W-:Y:S02]  /*1ba0*/  LEA.HI R36, R8, 0xffffff80, RZ, 0x8 ;  /* 0xffffff8008247811 */ /* 0x000fe400078f40ff */
[----:B------:R-:W-:Y:S01]  /*1bb0*/  I2F.F16 R4, R4 ;  /* 0x0000000400047306 */ /* 0x000fe20000200c00 */
[----:B-1----:R-:W-:-:S02]  /*1bc0*/  IADD3 R42, PT, PT, R40, -0x80, RZ ;  /* 0xffffff80282a7810 */ /* 0x002fc40007ffe0ff */
[----:B------:R-:W-:Y:S02]  /*1bd0*/  LOP3.LUT R40, R11, 0xff, RZ, 0xc0, !PT ;  /* 0x000000ff0b287812 */ /* 0x000fe400078ec0ff */
[----:B------:R-:W-:Y:S02]  /*1be0*/  LOP3.LUT R20, R8, 0xff, RZ, 0xc0, !PT ;  /* 0x000000ff08147812 */ /* 0x000fe400078ec0ff */
[----:B------:R-:W-:Y:S01]  /*1bf0*/  IADD3 R43, PT, PT, R40, -0x80, RZ ;  /* 0xffffff80282b7810 */ /* 0x000fe20007ffe0ff */
[----:B------:R-:W0:Y:S01]  /*1c00*/  I2F.F16 R42, R42 ;  /* 0x0000002a002a7306 */ /* 0x000e220000200c00 */
[----:B------:R-:W-:Y:S01]  /*1c10*/  LOP3.LUT R40, R5, 0xff, RZ, 0xc0, !PT ;  /* 0x000000ff05287812 */ /* 0x000fe200078ec0ff */
[----:B------:R-:W-:Y:S01]  /*1c20*/  FFMA.FTZ R5, R44, R32, R41 ;  /* 0x000000202c057223 */ /* 0x000fe20000010029 */
[----:B------:R-:W-:Y:S02]  /*1c30*/  SHF.R.U32.HI R41, RZ, 0x8, R7 ;  /* 0x00000008ff297819 */ /* 0x000fe40000011607 */
[----:B------:R-:W-:-:S02]  /*1c40*/  IADD3 R40, PT, PT, R40, -0x80, RZ ;  /* 0xffffff8028287810 */ /* 0x000fc40007ffe0ff */
[----:B------:R-:W-:Y:S01]  /*1c50*/  LOP3.LUT R41, R41, 0xff, RZ, 0xc0, !PT ;  /* 0x000000ff29297812 */ /* 0x000fe200078ec0ff */
[----:B------:R1:W-:Y:S01]  /*1c60*/  I2F.F16 R15, R43 ;  /* 0x0000002b000f7306 */ /* 0x0003e20000200c00 */
[----:B------:R-:W-:Y:S02]  /*1c70*/  SHF.R.U32.HI R7, RZ, 0x10, R7 ;  /* 0x00000010ff077819 */ /* 0x000fe40000011607 */
[----:B------:R-:W-:Y:S02]  /*1c80*/  IADD3 R41, PT, PT, R41, -0x80, RZ ;  /* 0xffffff8029297810 */ /* 0x000fe40007ffe0ff */
[----:B------:R-:W-:Y:S01]  /*1c90*/  LEA.HI R34, R9, 0xffffff80, RZ, 0x8 ;  /* 0xffffff8009227811 */ /* 0x000fe200078f40ff */
[----:B0-----:R-:W-:Y:S02]  /*1ca0*/  HADD2.F32 R42, -RZ, R42.H0_H0 ;  /* 0x2000002aff2a7230 */ /* 0x001fe40000004100 */
[----:B------:R-:W-:Y:S01]  /*1cb0*/  I2F.F16 R40, R40 ;  /* 0x0000002800287306 */ /* 0x000fe20000200c00 */
[----:B-1----:R-:W-:-:S02]  /*1cc0*/  SHF.R.U32.HI R43, RZ, 0x10, R6 ;  /* 0x00000010ff2b7819 */ /* 0x002fc40000011606 */
[----:B------:R-:W-:Y:S01]  /*1cd0*/  IADD3 R20, PT, PT, R20, -0x80, RZ ;  /* 0xffffff8014147810 */ /* 0x000fe20007ffe0ff */
[----:B------:R-:W-:Y:S01]  /*1ce0*/  FFMA.FTZ R21, R32, R42, R21 ;  /* 0x0000002a20157223 */ /* 0x000fe20000010015 */
[----:B------:R-:W-:Y:S02]  /*1cf0*/  SHF.R.U32.HI R42, RZ, 0x8, R8 ;  /* 0x00000008ff2a7819 */ /* 0x000fe40000011608 */
[----:B------:R-:W-:Y:S01]  /*1d00*/  LOP3.LUT R43, R43, 0xff, RZ, 0xc0, !PT ;  /* 0x000000ff2b2b7812 */ /* 0x000fe200078ec0ff */
[----:B------:R-:W0:Y:S01]  /*1d10*/  I2F.F16 R41, R41 ;  /* 0x0000002900297306 */ /* 0x000e220000200c00 */
[----:B------:R-:W-:-:S04]  /*1d20*/  LOP3.LUT R42, R42, 0xff, RZ, 0xc0, !PT ;  /* 0x000000ff2a2a7812 */ /* 0x000fc800078ec0ff */
[----:B------:R-:W-:-:S03]  /*1d30*/  IADD3 R6, PT, PT, R42, -0x80, RZ ;  /* 0xffffff802a067810 */ /* 0x000fc60007ffe0ff */
[----:B------:R-:W-:Y:S01]  /*1d40*/  I2F.F16 R38, R38 ;  /* 0x0000002600267306 */ /* 0x000fe20000200c00 */
[----:B0-----:R-:W-:Y:S01]  /*1d50*/  HADD2.F32 R42, -RZ, R41.H0_H0 ;  /* 0x20000029ff2a7230 */ /* 0x001fe20000004100 */
[----:B------:R-:W-:-:S06]  /*1d60*/  IADD3 R41, PT, PT, R43, -0x80, RZ ;  /* 0xffffff802b297810 */ /* 0x000fcc0007ffe0ff */
[----:B------:R-:W-:Y:S01]  /*1d70*/  I2F.F16 R37, R37 ;  /* 0x0000002500257306 */ /* 0x000fe20000200c00 */
[----:B------:R-:W-:Y:S01]  /*1d80*/  FFMA.FTZ R39, R32, R42, R39 ;  /* 0x0000002a20277223 */ /* 0x000fe20000010027 */
[----:B------:R-:W-:Y:S01]  /*1d90*/  LOP3.LUT R32, R7, 0xff, RZ, 0xc0, !PT ;  /* 0x000000ff07207812 */ /* 0x000fe200078ec0ff */
[----:B------:R-:W-:Y:S01]  /*1da0*/  HADD2.F32 R42, -RZ, R4.H0_H0 ;  /* 0x20000004ff2a7230 */ /* 0x000fe20000004100 */
[----:B------:R-:W-:Y:S01]  /*1db0*/  SHF.R.U32.HI R7, RZ, 0x10, R8 ;  /* 0x00000010ff077819 */ /* 0x000fe20000011608 */
[----:B------:R-:W-:Y:S01]  /*1dc0*/  HADD2.F32 R8, -RZ, R33.H0_H0 ;  /* 0x20000021ff087230 */ /* 0x000fe20000004100 */
[----:B------:R-:W-:Y:S01]  /*1dd0*/  IADD3 R43, PT, PT, R32, -0x80, RZ ;  /* 0xffffff80202b7810 */ /* 0x000fe20007ffe0ff */
[----:B------:R-:W-:Y:S01]  /*1de0*/  HADD2.F32 R32, -RZ, R40.H0_H0 ;  /* 0x20000028ff207230 */ /* 0x000fe20000004100 */
[----:B------:R-:W-:Y:S01]  /*1df0*/  LOP3.LUT R7, R7, 0xff, RZ, 0xc0, !PT ;  /* 0x000000ff07077812 */ /* 0x000fe200078ec0ff */
[----:B------:R-:W0:Y:S01]  /*1e00*/  I2F.F16 R41, R41 ;  /* 0x0000002900297306 */ /* 0x000e220000200c00 */
[----:B------:R-:W-:-:S02]  /*1e10*/  SHF.R.U32.HI R4, RZ, 0x8, R9 ;  /* 0x00000008ff047819 */ /* 0x000fc40000011609 */
[----:B------:R-:W-:Y:S01]  /*1e20*/  FFMA.FTZ R23, R8, R32, R23 ;  /* 0x0000002008177223 */ /* 0x000fe20000010017 */
[----:B------:R-:W-:Y:S01]  /*1e30*/  IADD3 R32, PT, PT, R7, -0x80, RZ ;  /* 0xffffff8007207810 */ /* 0x000fe20007ffe0ff */
[----:B------:R-:W-:Y:S01]  /*1e40*/  FFMA.FTZ R7, R42, R8, R5 ;  /* 0x000000082a077223 */ /* 0x000fe20000010005 */
[----:B------:R-:W-:Y:S02]  /*1e50*/  LOP3.LUT R42, R4, 0xff, RZ, 0xc0, !PT ;  /* 0x000000ff042a7812 */ /* 0x000fe400078ec0ff */
[----:B------:R-:W1:Y:S01]  /*1e60*/  I2F.F16 R40, R43 ;  /* 0x0000002b00287306 */ /* 0x000e620000200c00 */
[----:B------:R-:W2:Y:S01]  /*1e70*/  LDS.64 R4, [UR5+0x18] ;  /* 0x00001805ff047984 */ /* 0x000ea20008000a00 */
[----:B0-----:R-:W-:-:S06]  /*1e80*/  HADD2.F32 R44, -RZ, R41.H0_H0 ;  /* 0x20000029ff2c7230 */ /* 0x001fcc0000004100 */
[----:B------:R-:W0:Y:S01]  /*1e90*/  I2F.F16 R14, R14 ;  /* 0x0000000e000e7306 */ /* 0x000e220000200c00 */
[----:B------:R-:W-:Y:S02]  /*1ea0*/  SHF.R.U32.HI R41, RZ, 0x10, R9 ;  /* 0x00000010ff297819 */ /* 0x000fe40000011609 */
[----:B------:R-:W-:Y:S01]  /*1eb0*/  IADD3 R9, PT, PT, R42, -0x80, RZ ;  /* 0xffffff802a097810 */ /* 0x000fe20007ffe0ff */
[C---:B------:R-:W-:Y:S01]  /*1ec0*/  FFMA.FTZ R21, R8.reuse, R44, R21 ;  /* 0x0000002c08157223 */ /* 0x040fe20000010015 */
[----:B------:R-:W-:Y:S01]  /*1ed0*/  HADD2.F32 R44, -RZ, R38.H0_H0 ;  /* 0x20000026ff2c7230 */ /* 0x000fe20000004100 */
[----:B------:R-:W-:Y:S01]  /*1ee0*/  LOP3.LUT R41, R41, 0xff, RZ, 0xc0, !PT ;  /* 0x000000ff29297812 */ /* 0x000fe200078ec0ff */
[----:B-1----:R-:W-:Y:S01]  /*1ef0*/  HADD2.F32 R42, -RZ, R40.H0_H0 ;  /* 0x20000028ff2a7230 */ /* 0x002fe20000004100 */
[----:B------:R-:W-:Y:S01]  /*1f00*/  SHF.R.U32.HI R40, RZ, 0x8, R10 ;  /* 0x00000008ff287819 */ /* 0x000fe2000001160a */
[----:B------:R-:W-:Y:S01]  /*1f10*/  I2F.F16 R22, R22 ;  /* 0x0000001600167306 */ /* 0x000fe20000200c00 */
[----:B------:R-:W-:Y:S01]  /*1f20*/  HADD2.F32 R38, -RZ, R37.H0_H0 ;  /* 0x20000025ff267230 */ /* 0x000fe20000004100 */
[----:B------:R-:W-:Y:S01]  /*1f30*/  SHF.R.U32.HI R37, RZ, 0x8, R11 ;  /* 0x00000008ff257819 */ /* 0x000fe2000001160b */
[----:B------:R-:W-:Y:S01]  /*1f40*/  FFMA.FTZ R39, R8, R42, R39 ;  /* 0x0000002a08277223 */ /* 0x000fe20000010027 */
[----:B------:R-:W-:Y:S01]  /*1f50*/  LOP3.LUT R42, R40, 0xff, RZ, 0xc0, !PT ;  /* 0x000000ff282a7812 */ /* 0x000fe200078ec0ff */
[----:B------:R-:W-:Y:S01]  /*1f60*/  HADD2.F32 R40, -RZ, R33.H1_H1 ;  /* 0x30000021ff287230 */ /* 0x000fe20000004100 */
[----:B------:R-:W-:-:S02]  /*1f70*/  LOP3.LUT R37, R37, 0xff, RZ, 0xc0, !PT ;  /* 0x000000ff25257812 */ /* 0x000fc400078ec0ff */
[----:B------:R-:W-:Y:S01]  /*1f80*/  I2F.F16 R20, R20 ;  /* 0x0000001400147306 */ /* 0x000fe20000200c00 */
[----:B------:R-:W-:Y:S01]  /*1f90*/  IADD3 R33, PT, PT, R42, -0x80, RZ ;  /* 0xffffff802a217810 */ /* 0x000fe20007ffe0ff */
[----:B------:R-:W-:Y:S01]  /*1fa0*/  FFMA.FTZ R7, R38, R40, R7 ;  /* 0x0000002826077223 */ /* 0x000fe20000010007 */
[----:B------:R-:W-:Y:S01]  /*1fb0*/  IADD3 R41, PT, PT, R41, -0x80, RZ ;  /* 0xffffff8029297810 */ /* 0x000fe20007ffe0ff */
[----:B0-----:R-:W-:Y:S01]  /*1fc0*/  HADD2.F32 R42, -RZ, R14.H0_H0 ;  /* 0x2000000eff2a7230 */ /* 0x001fe20000004100 */
[----:B------:R-:W-:Y:S01]  /*1fd0*/  SHF.R.U32.HI R43, RZ, 0x10, R10 ;  /* 0x00000010ff2b7819 */ /* 0x000fe2000001160a */
[C---:B------:R-:W-:Y:S01]  /*1fe0*/  FFMA.FTZ R23, R40.reuse, R44, R23 ;  /* 0x0000002c28177223 */ /* 0x040fe20000010017 */
[----:B------:R-:W-:Y:S01]  /*1ff0*/  SHF.R.U32.HI R38, RZ, 0x10, R11 ;  /* 0x00000010ff267819 */ /* 0x000fe2000001160b */
[----:B------:R-:W0:Y:S01]  /*2000*/  I2F.F16 R0, R45 ;  /* 0x0000002d00007306 */ /* 0x000e220000200c00 */
[----:B------:R-:W-:Y:S01]  /*2010*/  LEA.HI R14, R11, 0xffffff80, RZ, 0x8 ;  /* 0xffffff800b0e7811 */ /* 0x000fe200078f40ff */
[----:B------:R-:W-:Y:S01]  /*2020*/  FFMA.FTZ R39, R40, R42, R39 ;  /* 0x0000002a28277223 */ /* 0x000fe20000010027 */
[----:B------:R-:W-:-:S02]  /*2030*/  IADD3 R11, PT, PT, R37, -0x80, RZ ;  /* 0xffffff80250b7810 */ /* 0x000fc40007ffe0ff */
[----:B------:R-:W-:Y:S02]  /*2040*/  LOP3.LUT R43, R43, 0xff, RZ, 0xc0, !PT ;  /* 0x000000ff2b2b7812 */ /* 0x000fe400078ec0ff */
[----:B------:R-:W-:Y:S01]  /*2050*/  LOP3.LUT R37, R38, 0xff, RZ, 0xc0, !PT ;  /* 0x000000ff26257812 */ /* 0x000fe200078ec0ff */
[----:B------:R1:W3:Y:S01]  /*2060*/  I2F.F16 R8, R41 ;  /* 0x0000002900087306 */ /* 0x0002e20000200c00 */
[----:B------:R-:W-:Y:S01]  /*2070*/  IADD3 R43, PT, PT, R43, -0x80, RZ ;  /* 0xffffff802b2b7810 */ /* 0x000fe20007ffe0ff */
[--C-:B--2---:R-:W-:Y:S01]  /*2080*/  HADD2.F32 R38, -RZ, R4.reuse.H0_H0 ;  /* 0x20000004ff267230 */ /* 0x104fe20000004100 */
[----:B------:R-:W-:Y:S01]  /*2090*/  IADD3 R37, PT, PT, R37, -0x80, RZ ;  /* 0xffffff8025257810 */ /* 0x000fe20007ffe0ff */
[----:B------:R-:W-:Y:S01]  /*20a0*/  HADD2.F32 R4, -RZ, R4.H1_H1 ;  /* 0x30000004ff047230 */ /* 0x000fe20000004100 */
[----:B------:R-:W-:Y:S01]  /*20b0*/  LEA.HI R10, R10, 0xffffff80, RZ, 0x8 ;  /* 0xffffff800a0a7811 */ /* 0x000fe200078f40ff */
[----:B0-----:R-:W-:Y:S02]  /*20c0*/  HADD2.F32 R0, -RZ, R0.H0_H0 ;  /* 0x20000000ff007230 */ /* 0x001fe40000004100 */
[----:B------:R-:W0:Y:S01]  /*20d0*/  I2F.F16 R6, R6 ;  /* 0x0000000600067306 */ /* 0x000e220000200c00 */
[----:B-1----:R-:W-:-:S05]  /*20e0*/  HADD2.F32 R41, -RZ, R22.H0_H0 ;  /* 0x20000016ff297230 */ /* 0x002fca0000004100 */
[----:B------:R-:W-:Y:S01]  /*20f0*/  FFMA.FTZ R21, R40, R41, R21 ;  /* 0x0000002928157223 */ /* 0x000fe20000010015 */
[----:B------:R-:W-:Y:S01]  /*2100*/  HADD2.F32 R41, -RZ, R35.H0_H0 ;  /* 0x20000023ff297230 */ /* 0x000fe20000004100 */
[----:B------:R-:W1:Y:S01]  /*2110*/  I2F.F16 R9, R9 ;  /* 0x0000000900097306 */ /* 0x000e620000200c00 */
[----:B------:R-:W-:Y:S02]  /*2120*/  HADD2.F32 R40, -RZ, R20.H0_H0 ;  /* 0x20000014ff287230 */ /* 0x000fe40000004100 */
[C---:B------:R-:W-:Y:S01]  /*2130*/  FFMA.FTZ R21, R38.reuse, R0, R21 ;  /* 0x0000000026157223 */ /* 0x040fe20000010015 */
[----:B------:R-:W-:Y:S02]  /*2140*/  HADD2.F32 R20, -RZ, R5.H0_H0 ;  /* 0x20000005ff147230 */ /* 0x000fe40000004100 */
[----:B------:R-:W-:Y:S01]  /*2150*/  FFMA.FTZ R23, R38, R41, R23 ;  /* 0x0000002926177223 */ /* 0x000fe20000010017 */
[----:B---3--:R-:W-:Y:S02]  /*2160*/  HADD2.F32 R8, -RZ, R8.H0_H0 ;  /* 0x20000008ff087230 */ /* 0x008fe40000004100 */
[----:B------:R-:W-:Y:S01]  /*2170*/  FFMA.FTZ R7, R40, R38, R7 ;  /* 0x0000002628077223 */ /* 0x000fe20000010007 */
[----:B------:R-:W-:Y:S01]  /*2180*/  HADD2.F32 R40, -RZ, R15.H0_H0 ;  /* 0x2000000fff287230 */ /* 0x000fe20000004100 */
[----:B------:R-:W2:Y:S01]  /*2190*/  I2F.F16 R33, R33 ;  /* 0x0000002100217306 */ /* 0x000ea20000200c00 */
[----:B0-----:R-:W-:-:S02]  /*21a0*/  HADD2.F32 R6, -RZ, R6.H0_H0 ;  /* 0x20000006ff067230 */ /* 0x001fc40000004100 */
[----:B------:R-:W-:Y:S02]  /*21b0*/  HADD2.F32 R5, -RZ, R5.H1_H1 ;  /* 0x30000005ff057230 */ /* 0x000fe40000004100 */
[----:B------:R-:W-:Y:S01]  /*21c0*/  FFMA.FTZ R40, R38, R40, R39 ;  /* 0x0000002826287223 */ /* 0x000fe20000010027 */
[----:B------:R-:W-:Y:S02]  /*21d0*/  HADD2.F32 R15, -RZ, R24.H0_H0 ;  /* 0x20000018ff0f7230 */ /* 0x000fe40000004100 */
[----:B------:R-:W-:Y:S01]  /*21e0*/  FFMA.FTZ R7, R6, R4, R7 ;  /* 0x0000000406077223 */ /* 0x000fe20000010007 */
[----:B-1----:R-:W-:Y:S01]  /*21f0*/  HADD2.F32 R9, -RZ, R9.H0_H0 ;  /* 0x20000009ff097230 */ /* 0x002fe20000004100 */
[----:B------:R-:W0:Y:S04]  /*2200*/  I2F.F16 R11, R11 ;  /* 0x0000000b000b7306 */ /* 0x000e280000200c00 */
[----:B------:R-:W-:Y:S01]  /*2210*/  FFMA.FTZ R9, R4, R9, R23 ;  /* 0x0000000904097223 */ /* 0x000fe20000010017 */
[----:B--2---:R-:W-:-:S03]  /*2220*/  HADD2.F32 R33, -RZ, R33.H0_H0 ;  /* 0x20000021ff217230 */ /* 0x004fc60000004100 */
[----:B------:R-:W1:Y:S01]  /*2230*/  I2F.F16 R32, R32 ;  /* 0x0000002000207306 */ /* 0x000e620000200c00 */
[----:B------:R-:W-:Y:S01]  /*2240*/  FFMA.FTZ R8, R20, R8, R9 ;  /* 0x0000000814087223 */ /* 0x000fe20000010009 */
[----:B------:R-:W-:Y:S02]  /*2250*/  HADD2.F32 R9, -RZ, R26.H0_H0 ;  /* 0x2000001aff097230 */ /* 0x000fe40000004100 */
        /* <DEDUP_REMOVED lines=37> */
.L_x_4388:
[----:B-----5:R1:W5:Y:S04]  /*24b0*/  LDG.E.128.CONSTANT R4, desc[UR6][R18.64] ;  /* 0x0000000612047981 */ /* 0x020368000c1e9d00 */
[----:B------:R1:W5:Y:S01]  /*24c0*/  LDG.E.128.CONSTANT R8, desc[UR6][R16.64] ;  /* 0x0000000610087981 */ /* 0x000362000c1e9d00 */
[----:B0-----:R-:W-:-:S03]  /*24d0*/  IMAD.WIDE R20, R29, 0x4, R18 ;  /* 0x000000041d147825 */ /* 0x001fc600078e0212 */
[----:B------:R-:W5:Y:S01]  /*24e0*/  LDG.E.128.CONSTANT R12, desc[UR6][R12.64] ;  /* 0x000000060c0c7981 */ /* 0x000f62000c1e9d00 */
[----:B------:R-:W-:Y:S05]  /*24f0*/  @P1 BRA `(.L_x_4389) ;  /* 0x0000000c00081947 */ /* 0x000fea0003800000 */
[----:B------:R-:W0:Y:S01]  /*2500*/  LDS.64 R32, [UR5+0x20] ;  /* 0x00002005ff207984 */ /* 0x000e220008000a00 */
[----:B-----5:R-:W-:Y:S02]  /*2510*/  LOP3.LUT R0, R9, 0xff, RZ, 0xc0, !PT ;  /* 0x000000ff09007812 */ /* 0x020fe400078ec0ff */
[----:B------:R-:W-:Y:S02]  /*2520*/  LOP3.LUT R23, R10, 0xff, RZ, 0xc0, !PT ;  /* 0x000000ff0a177812 */ /* 0x000fe400078ec0ff */
[----:B-1----:R-:W-:Y:S02]  /*2530*/  IADD3 R17, PT, PT, R0, -0x80, RZ ;  /* 0xffffff8000117810 */ /* 0x002fe40007ffe0ff */
        /* <DEDUP_REMOVED lines=12> */
[----:B-1----:R-:W-:-:S02]  /*2600*/  HADD2.F32 R43, -RZ, R17.H0_H0 ;  /* 0x20000011ff2b7230 */ /* 0x002fc40000004100 */
[----:B------:R-:W1:Y:S01]  /*2610*/  I2F.F16 R23, R23 ;  /* 0x0000001700177306 */ /* 0x000e620000200c00 */
[----:B--2---:R-:W-:Y:S02]  /*2620*/  LOP3.LUT R0, R35, 0xff, RZ, 0xc0, !PT ;  /* 0x000000ff23007812 */ /* 0x004fe400078ec0ff */
[----:B------:R-:W-:Y:S02]  /*2630*/  IADD3 R44, PT, PT, R41, -0x80, RZ ;  /* 0xffffff80292c7810 */ /* 0x000fe40007ffe0ff */
[----:B------:R-:W-:Y:S01]  /*2640*/  IADD3 R40, PT, PT, R0, -0x80, RZ ;  /* 0xffffff8000287810 */ /* 0x000fe20007ffe0ff */
[----:B---3--:R-:W-:Y:S02]  /*2650*/  HADD2.F32 R17, -RZ, R19.H0_H0 ;  /* 0x20000013ff117230 */ /* 0x008fe40000004100 */
[----:B------:R-:W2:Y:S01]  /*2660*/  I2F.F16 R39, R39 ;  /* 0x0000002700277306 */ /* 0x000ea20000200c00 */
[----:B------:R-:W-:Y:S02]  /*2670*/  LEA.HI R38, R9, 0xffffff80, RZ, 0x8 ;  /* 0xffffff8009267811 */ /* 0x000fe400078f40ff */
[----:B------:R-:W-:Y:S01]  /*2680*/  SHF.R.U32.HI R9, RZ, 0x10, R9 ;  /* 0x00000010ff097819 */ /* 0x000fe20000011609 */
[--C-:B0-----:R-:W-:Y:S01]  /*2690*/  HADD2.F32 R0, -RZ, R32.reuse.H0_H0 ;  /* 0x20000020ff007230 */ /* 0x101fe20000004100 */
[----:B------:R-:W-:Y:S01]  /*26a0*/  LEA.HI R37, R8, 0xffffff80, RZ, 0x8 ;  /* 0xffffff8008257811 */ /* 0x000fe200078f40ff */
[----:B------:R-:W-:Y:S01]  /*26b0*/  HADD2.F32 R32, -RZ, R32.H1_H1 ;  /* 0x30000020ff207230 */ /* 0x000fe20000004100 */
[----:B------:R-:W-:Y:S01]  /*26c0*/  SHF.R.U32.HI R8, RZ, 0x10, R8 ;  /* 0x00000010ff087819 */ /* 0x000fe20000011608 */
[----:B------:R-:W0:Y:S01]  /*26d0*/  I2F.F16 R40, R40 ;  /* 0x0000002800287306 */ /* 0x000e220000200c00 */
[----:B-1----:R-:W-:-:S02]  /*26e0*/  HADD2.F32 R23, -RZ, R23.H0_H0 ;  /* 0x20000017ff177230 */ /* 0x002fc40000004100 */
[----:B------:R-:W-:Y:S01]  /*26f0*/  FFMA.FTZ R41, R17, R0, RZ ;  /* 0x0000000011297223 */ /* 0x000fe200000100ff */
[----:B------:R-:W-:Y:S01]  /*2700*/  FFMA.FTZ R43, R0, R43, RZ ;  /* 0x0000002b002b7223 */ /* 0x000fe200000100ff */
[----:B------:R-:W-:Y:S02]  /*2710*/  LOP3.LUT R8, R8, 0xff, RZ, 0xc0, !PT ;  /* 0x000000ff08087812 */ /* 0x000fe400078ec0ff */
[----:B------:R-:W-:Y:S01]  /*2720*/  LEA.HI R22, R10, 0xffffff80, RZ, 0x8 ;  /* 0xffffff800a167811 */ /* 0x000fe200078f40ff */
[----:B--2---:R-:W-:Y:S01]  /*2730*/  HADD2.F32 R19, -RZ, R39.H0_H0 ;  /* 0x20000027ff137230 */ /* 0x004fe20000004100 */
[----:B------:R-:W1:Y:S01]  /*2740*/  I2F.F16 R17, R44 ;  /* 0x0000002c00117306 */ /* 0x000e620000200c00 */
[----:B------:R-:W-:Y:S01]  /*2750*/  FFMA.FTZ R39, R0, R23, RZ ;  /* 0x0000001700277223 */ /* 0x000fe200000100ff */
[----:B------:R-:W-:Y:S02]  /*2760*/  LOP3.LUT R23, R14, 0xff, RZ, 0xc0, !PT ;  /* 0x000000ff0e177812 */ /* 0x000fe400078ec0ff */
[----:B------:R-:W-:Y:S01]  /*2770*/  FFMA.FTZ R19, R0, R19, RZ ;  /* 0x0000001300137223 */ /* 0x000fe200000100ff */
[----:B------:R-:W-:-:S02]  /*2780*/  SHF.R.U32.HI R0, RZ, 0x8, R10 ;  /* 0x00000008ff007819 */ /* 0x000fc4000001160a */
[----:B------:R-:W-:Y:S01]  /*2790*/  IADD3 R45, PT, PT, R23, -0x80, RZ ;  /* 0xffffff80172d7810 */ /* 0x000fe20007ffe0ff */
[----:B0-----:R-:W-:Y:S01]  /*27a0*/  HADD2.F32 R23, -RZ, R40.H0_H0 ;  /* 0x20000028ff177230 */ /* 0x001fe20000004100 */
[----:B------:R-:W-:Y:S01]  /*27b0*/  LOP3.LUT R40, R0, 0xff, RZ, 0xc0, !PT ;  /* 0x000000ff00287812 */ /* 0x000fe200078ec0ff */
[----:B------:R0:W-:Y:S01]  /*27c0*/  I2F.F16 R35, R42 ;  /* 0x0000002a00237306 */ /* 0x0001e20000200c00 */
[----:B------:R-:W-:Y:S02]  /*27d0*/  IADD3 R8, PT, PT, R8, -0x80, RZ ;  /* 0xffffff8008087810 */ /* 0x000fe40007ffe0ff */
[----:B------:R-:W-:Y:S01]  /*27e0*/  FFMA.FTZ R23, R32, R23, R43 ;  /* 0x0000001720177223 */ /* 0x000fe2000001002b */
[----:B------:R-:W-:Y:S01]  /*27f0*/  LEA.HI R16, R11, 0xffffff80, RZ, 0x8 ;  /* 0xffffff800b107811 */ /* 0x000fe200078f40ff */
[----:B-1----:R-:W-:Y:S01]  /*2800*/  HADD2.F32 R44, -RZ, R17.H0_H0 ;  /* 0x20000011ff2c7230 */ /* 0x002fe20000004100 */
[----:B------:R-:W-:Y:S02]  /*2810*/  LEA.HI R36, R12, 0xffffff80, RZ, 0x8 ;  /* 0xffffff800c247811 */ /* 0x000fe400078f40ff */
[----:B------:R-:W-:Y:S01]  /*2820*/  I2F.F16 R8, R8 ;  /* 0x0000000800087306 */ /* 0x000fe20000200c00 */
[----:B0-----:R-:W-:-:S02]  /*2830*/  IADD3 R42, PT, PT, R40, -0x80, RZ ;  /* 0xffffff80282a7810 */ /* 0x001fc40007ffe0ff */
        /* <DEDUP_REMOVED lines=142> */
.L_x_4389:
[----:B-----5:R-:W2:Y:S01]  /*3120*/  LDG.E.128.CONSTANT R8, desc[UR6][R20.64] ;  /* 0x0000000614087981 */ /* 0x020ea2000c1e9d00 */
[----:B------:R-:W-:Y:S01]  /*3130*/  UIADD3 UR4, UPT, UPT, UR5, 0x40, URZ ;  /* 0x0000004005047890 */ /* 0x000fe2000fffe0ff */
[----:B------:R-:W-:Y:S01]  /*3140*/  MOV R0, R2 ;  /* 0x0000000200007202 */ /* 0x000fe20000000f00 */
[----:B-1----:R-:W-:Y:S01]  /*3150*/  IMAD.WIDE R16, R29, 0x4, R20 ;  /* 0x000000041d107825 */ /* 0x002fe200078e0214 */
[----:B------:R-:W-:Y:S02]  /*3160*/  LEA.HI R35, R4, 0xffffff80, RZ, 0x8 ;  /* 0xffffff8004237811 */ /* 0x000fe400078f40ff */
[----:B------:R-:W-:Y:S02]  /*3170*/  LEA.HI R36, R5, 0xffffff80, RZ, 0x8 ;  /* 0xffffff8005247811 */ /* 0x000fe400078f40ff */
[----:B------:R-:W-:Y:S02]  /*3180*/  LEA.HI R37, R6, 0xffffff80, RZ, 0x8 ;  /* 0xffffff8006257811 */ /* 0x000fe400078f40ff */
[----:B------:R-:W-:-:S02]  /*3190*/  LEA.HI R14, R7, 0xffffff80, RZ, 0x8 ;  /* 0xffffff80070e7811 */ /* 0x000fc400078f40ff */
[----:B--2---:R-:W-:Y:S02]  /*31a0*/  LEA.HI R33, R8, 0xffffff80, RZ, 0x8 ;  /* 0xffffff8008217811 */ /* 0x004fe400078f40ff */
[----:B------:R-:W-:Y:S02]  /*31b0*/  LEA.HI R23, R9, 0xffffff80, RZ, 0x8 ;  /* 0xffffff8009177811 */ /* 0x000fe400078f40ff */
[----:B------:R-:W-:Y:S02]  /*31c0*/  LEA.HI R12, R10, 0xffffff80, RZ, 0x8 ;  /* 0xffffff800a0c7811 */ /* 0x000fe400078f40ff */
[----:B------:R-:W-:Y:S01]  /*31d0*/  LEA.HI R34, R11, 0xffffff80, RZ, 0x8 ;  /* 0xffffff800b227811 */ /* 0x000fe200078f40ff */
[----:B------:R-:W-:Y:S06]  /*31e0*/  @P1 BRA `(.L_x_4386) ;  /* 0x0000000800e81947 */ /* 0x000fec0003800000 */
[----:B------:R-:W0:Y:S01]  /*31f0*/  LDS.64 R18, [UR5+0x30] ;  /* 0x00003005ff127984 */ /* 0x000e220008000a00 */
[----:B------:R-:W-:Y:S01]  /*3200*/  LOP3.LUT R2, R4, 0xff, RZ, 0xc0, !PT ;  /* 0x000000ff04027812 */ /* 0x000fe200078ec0ff */
[----:B------:R-:W-:Y:S01]  /*3210*/  I2F.F16 R14, R14 ;  /* 0x0000000e000e7306 */ /* 0x000fe20000200c00 */
[----:B------:R-:W-:Y:S02]  /*3220*/  LOP3.LUT R13, R5, 0xff, RZ, 0xc0, !PT ;  /* 0x000000ff050d7812 */ /* 0x000fe400078ec0ff */
[----:B------:R-:W-:Y:S02]  /*3230*/  IADD3 R2, PT, PT, R2, -0x80, RZ ;  /* 0xffffff8002027810 */ /* 0x000fe40007ffe0ff */
[----:B------:R-:W-:Y:S02]  /*3240*/  IADD3 R39, PT, PT, R13, -0x80, RZ ;  /* 0xffffff800d277810 */ /* 0x000fe40007ffe0ff */
[----:B------:R-:W-:Y:S01]  /*3250*/  LOP3.LUT R13, R8, 0xff, RZ, 0xc0, !PT ;  /* 0x000000ff080d7812 */ /* 0x000fe200078ec0ff */
[----:B------:R1:W-:Y:S01]  /*3260*/  I2F.F16 R41, R2 ;  /* 0x0000000200297306 */ /* 0x0003e20000200c00 */
[----:B------:R-:W-:-:S02]  /*3270*/  SHF.R.U32.HI R40, RZ, 0x10, R5 ;  /* 0x00000010ff287819 */ /* 0x000fc40000011605 */
[----:B------:R-:W-:Y:S02]  /*3280*/  IADD3 R21, PT, PT, R13, -0x80, RZ ;  /* 0xffffff800d157810 */ /* 0x000fe40007ffe0ff */
[----:B------:R-:W-:Y:S02]  /*3290*/  LOP3.LUT R13, R9, 0xff, RZ, 0xc0, !PT ;  /* 0x000000ff090d7812 */ /* 0x000fe400078ec0ff */
[----:B------:R-:W-:Y:S01]  /*32a0*/  LOP3.LUT R40, R40, 0xff, RZ, 0xc0, !PT ;  /* 0x000000ff28287812 */ /* 0x000fe200078ec0ff */
[----:B------:R-:W2:Y:S01]  /*32b0*/  I2F.F16 R39, R39 ;  /* 0x0000002700277306 */ /* 0x000ea20000200c00 */
[----:B-1----:R-:W-:Y:S02]  /*32c0*/  LOP3.LUT R2, R10, 0xff, RZ, 0xc0, !PT ;  /* 0x000000ff0a027812 */ /* 0x002fe400078ec0ff */
[----:B------:R-:W-:Y:S02]  /*32d0*/  IADD3 R32, PT, PT, R13, -0x80, RZ ;  /* 0xffffff800d207810 */ /* 0x000fe40007ffe0ff */
[----:B------:R-:W-:-:S02]  /*32e0*/  IADD3 R22, PT, PT, R2, -0x80, RZ ;  /* 0xffffff8002167810 */ /* 0x000fc40007ffe0ff */
[----:B------:R-:W-:Y:S01]  /*32f0*/  LOP3.LUT R2, R7, 0xff, RZ, 0xc0, !PT ;  /* 0x000000ff07027812 */ /* 0x000fe200078ec0ff */
[----:B------:R-:W1:Y:S01]  /*3300*/  I2F.F16 R35, R35 ;  /* 0x0000002300237306 */ /* 0x000e620000200c00 */
[----:B------:R-:W-:Y:S02]  /*3310*/  LOP3.LUT R13, R6, 0xff, RZ, 0xc0, !PT ;  /* 0x000000ff060d7812 */ /* 0x000fe400078ec0ff */
[----:B------:R-:W-:Y:S02]  /*3320*/  IADD3 R15, PT, PT, R2, -0x80, RZ ;  /* 0xffffff80020f7810 */ /* 0x000fe40007ffe0ff */
[--C-:B------:R-:W-:Y:S02]  /*3330*/  SHF.R.U32.HI R2, RZ, 0x8, R4.reuse ;  /* 0x00000008ff027819 */ /* 0x100fe40000011604 */
[----:B------:R-:W-:Y:S01]  /*3340*/  IADD3 R13, PT, PT, R13, -0x80, RZ ;  /* 0xffffff800d0d7810 */ /* 0x000fe20007ffe0ff */
[----:B--2---:R-:W-:Y:S01]  /*3350*/  HADD2.F32 R43, -RZ, R39.H0_H0 ;  /* 0x20000027ff2b7230 */ /* 0x004fe20000004100 */
[----:B------:R-:W-:Y:S01]  /*3360*/  LOP3.LUT R2, R2, 0xff, RZ, 0xc0, !PT ;  /* 0x000000ff02027812 */ /* 0x000fe200078ec0ff */
[----:B------:R-:W2:Y:S01]  /*3370*/  I2F.F16 R15, R15 ;  /* 0x0000000f000f7306 */ /* 0x000ea20000200c00 */
[----:B------:R-:W-:-:S02]  /*3380*/  SHF.R.U32.HI R4, RZ, 0x10, R4 ;  /* 0x00000010ff047819 */ /* 0x000fc40000011604 */
[----:B------:R-:W-:Y:S02]  /*3390*/  IADD3 R38, PT, PT, R2, -0x80, RZ ;  /* 0xffffff8002267810 */ /* 0x000fe40007ffe0ff */
[----:B------:R-:W-:Y:S01]  /*33a0*/  SHF.R.U32.HI R2, RZ, 0x8, R5 ;  /* 0x00000008ff027819 */ /* 0x000fe20000011605 */
[----:B-1----:R-:W-:Y:S01]  /*33b0*/  HADD2.F32 R35, -RZ, R35.H0_H0 ;  /* 0x20000023ff237230 */ /* 0x002fe20000004100 */
[----:B------:R-:W-:Y:S01]  /*33c0*/  LOP3.LUT R4, R4, 0xff, RZ, 0xc0, !PT ;  /* 0x000000ff04047812 */ /* 0x000fe200078ec0ff */
[----:B------:R-:W1:Y:S01]  /*33d0*/  I2F.F16 R13, R13 ;  /* 0x0000000d000d7306 */ /* 0x000e620000200c00 */
[----:B------:R-:W-:Y:S01]  /*33e0*/  LOP3.LUT R5, R2, 0xff, RZ, 0xc0, !PT ;  /* 0x000000ff02057812 */ /* 0x000fe200078ec0ff */
[----:B0-----:R-:W-:Y:S01]  /*33f0*/  HADD2.F32 R2, -RZ, R18.H0_H0 ;  /* 0x20000012ff027230 */ /* 0x001fe20000004100 */
[----:B------:R-:W-:Y:S02]  /*3400*/  IADD3 R4, PT, PT, R4, -0x80, RZ ;  /* 0xffffff8004047810 */ /* 0x000fe40007ffe0ff */
[----:B------:R-:W-:Y:S01]  /*3410*/  IADD3 R42, PT, PT, R5, -0x80, RZ ;  /* 0xffffff80052a7810 */ /* 0x000fe20007ffe0ff */
[----:B------:R-:W-:Y:S01]  /*3420*/  HADD2.F32 R5, -RZ, R41.H0_H0 ;  /* 0x20000029ff057230 */ /* 0x000fe20000004100 */
[----:B------:R-:W-:Y:S01]  /*3430*/  LOP3.LUT R20, R11, 0xff, RZ, 0xc0, !PT ;  /* 0x000000ff0b147812 */ /* 0x000fe200078ec0ff */
[----:B------:R-:W0:Y:S01]  /*3440*/  I2F.F16 R38, R38 ;  /* 0x0000002600267306 */ /* 0x000e220000200c00 */
[----:B--2---:R-:W-:-:S02]  /*3450*/  HADD2.F32 R15, -RZ, R15.H0_H0 ;  /* 0x2000000fff0f7230 */ /* 0x004fc40000004100 */
[----:B------:R-:W-:Y:S01]  /*3460*/  FFMA.FTZ R41, R5, R2, RZ ;  /* 0x0000000205297223 */ /* 0x000fe200000100ff */
[C---:B------:R-:W-:Y:S01]  /*3470*/  FFMA.FTZ R5, R2.reuse, R43, RZ ;  /* 0x0000002b02057223 */ /* 0x040fe200000100ff */
[----:B------:R-:W-:Y:S01]  /*3480*/  SHF.R.U32.HI R43, RZ, 0x8, R6 ;  /* 0x00000008ff2b7819 */ /* 0x000fe20000011606 */
[----:B------:R-:W-:Y:S01]  /*3490*/  FFMA.FTZ R15, R2, R15, RZ ;  /* 0x0000000f020f7223 */ /* 0x000fe200000100ff */
[----:B-1----:R-:W-:Y:S01]  /*34a0*/  HADD2.F32 R13, -RZ, R13.H0_H0 ;  /* 0x2000000dff0d7230 */ /* 0x002fe20000004100 */
[----:B------:R1:W2:Y:S01]  /*34b0*/  I2F.F16 R39, R42 ;  /* 0x0000002a00277306 */ /* 0x0002a20000200c00 */
[----:B------:R-:W-:Y:S02]  /*34c0*/  LOP3.LUT R43, R43, 0xff, RZ, 0xc0, !PT ;  /* 0x000000ff2b2b7812 */ /* 0x000fe400078ec0ff */
[----:B------:R-:W-:Y:S01]  /*34d0*/  IADD3 R20, PT, PT, R20, -0x80, RZ ;  /* 0xffffff8014147810 */ /* 0x000fe20007ffe0ff */
[----:B------:R-:W-:Y:S01]  /*34e0*/  FFMA.FTZ R13, R2, R13, RZ ;  /* 0x0000000d020d7223 */ /* 0x000fe200000100ff */
[----:B------:R-:W-:Y:S01]  /*34f0*/  IADD3 R2, PT, PT, R40, -0x80, RZ ;  /* 0xffffff8028027810 */ /* 0x000fe20007ffe0ff */
[----:B------:R-:W-:Y:S01]  /*3500*/  HADD2.F32 R40, -RZ, R18.H1_H1 ;  /* 0x30000012ff287230 */ /* 0x000fe20000004100 */
[----:B------:R-:W-:Y:S01]  /*3510*/  SHF.R.U32.HI R18, RZ, 0x8, R7 ;  /* 0x00000008ff127819 */ /* 0x000fe20000011607 */
[----:B0-----:R-:W-:Y:S01]  /*3520*/  HADD2.F32 R38, -RZ, R38.H0_H0 ;  /* 0x20000026ff267230 */ /* 0x001fe20000004100 */
[----:B-1----:R-:W-:Y:S01]  /*3530*/  IADD3 R42, PT, PT, R43, -0x80, RZ ;  /* 0xffffff802b2a7810 */ /* 0x002fe20007ffe0ff */
[----:B------:R-:W-:Y:S01]  /*3540*/  I2F.F16 R4, R4 ;  /* 0x0000000400047306 */ /* 0x000fe20000200c00 */
[----:B------:R-:W-:-:S02]  /*3550*/  SHF.R.U32.HI R43, RZ, 0x10, R8 ;  /* 0x00000010ff2b7819 */ /* 0x000fc40000011608 */
[----:B------:R-:W-:Y:S01]  /*3560*/  FFMA.FTZ R38, R38, R40, R41 ;  /* 0x0000002826267223 */ /* 0x000fe20000010029 */
[----:B------:R-:W-:Y:S02]  /*3570*/  LOP3.LUT R41, R18, 0xff, RZ, 0xc0, !PT ;  /* 0x000000ff12297812 */ /* 0x000fe400078ec0ff */
[----:B------:R-:W-:Y:S02]  /*3580*/  SHF.R.U32.HI R18, RZ, 0x8, R8 ;  /* 0x00000008ff127819 */ /* 0x000fe40000011608 */
[----:B------:R-:W0:Y:S01]  /*3590*/  I2F.F16 R42, R42 ;  /* 0x0000002a002a7306 */ /* 0x000e220000200c00 */
[----:B------:R-:W-:Y:S02]  /*35a0*/  IADD3 R41, PT, PT, R41, -0x80, RZ ;  /* 0xffffff8029297810 */ /* 0x000fe40007ffe0ff */
[----:B------:R-:W-:Y:S02]  /*35b0*/  LOP3.LUT R18, R18, 0xff, RZ, 0xc0, !PT ;  /* 0x000000ff12127812 */ /* 0x000fe400078ec0ff */
[----:B------:R-:W-:-:S02]  /*35c0*/  LOP3.LUT R43, R43, 0xff, RZ, 0xc0, !PT ;  /* 0x000000ff2b2b7812 */ /* 0x000fc400078ec0ff */
[----:B------:R-:W-:Y:S01]  /*35d0*/  IADD3 R8, PT, PT, R18, -0x80, RZ ;  /* 0xffffff8012087810 */ /* 0x000fe20007ffe0ff */
[----:B------:R-:W1:Y:S01]  /*35e0*/  I2F.F16 R41, R41 ;  /* 0x0000002900297306 */ /* 0x000e620000200c00 */
[----:B--2---:R-:W-:Y:S01]  /*35f0*/  HADD2.F32 R18, -RZ, R39.H0_H0 ;  /* 0x20000027ff127230 */ /* 0x004fe20000004100 */
[----:B------:R-:W-:Y:S01]  /*3600*/  SHF.R.U32.HI R39, RZ, 0x10, R7 ;  /* 0x00000010ff277819 */ /* 0x000fe20000011607 */
[--C-:B------:R-:W-:Y:S02]  /*3610*/  HADD2.F32 R7, -RZ, R19.reuse.H0_H0 ;  /* 0x20000013ff077230 */ /* 0x100fe40000004100 */
[----:B------:R-:W-:Y:S02]  /*3620*/  HADD2.F32 R19, -RZ, R19.H1_H1 ;  /* 0x30000013ff137230 */ /* 0x000fe40000004100 */
[----:B------:R-:W-:Y:S01]  /*3630*/  FFMA.FTZ R18, R40, R18, R5 ;  /* 0x0000001228127223 */ /* 0x000fe20000010005 */
[----:B------:R-:W-:Y:S01]  /*3640*/  SHF.R.U32.HI R5, RZ, 0x10, R6 ;  /* 0x00000010ff057819 */ /* 0x000fe20000011606 */
[----:B0-----:R-:W-:Y:S01]  /*3650*/  HADD2.F32 R42, -RZ, R42.H0_H0 ;  /* 0x2000002aff2a7230 */ /* 0x001fe20000004100 */
[----:B------:R-:W-:Y:S01]  /*3660*/  LOP3.LUT R39, R39, 0xff, RZ, 0xc0, !PT ;  /* 0x000000ff27277812 */ /* 0x000fe200078ec0ff */
[----:B------:R-:W0:Y:S01]  /*3670*/  I2F.F16 R2, R2 ;  /* 0x0000000200027306 */ /* 0x000e220000200c00 */
[----:B------:R-:W-:-:S02]  /*3680*/  LOP3.LUT R5, R5, 0xff, RZ, 0xc0, !PT ;  /* 0x000000ff05057812 */ /* 0x000fc400078ec0ff */
[C---:B------:R-:W-:Y:S01]  /*3690*/  FFMA.FTZ R42, R40.reuse, R42, R13 ;  /* 0x0000002a282a7223 */ /* 0x040fe2000001000d */
[----:B------:R-:W-:Y:S01]  /*36a0*/  IADD3 R6, PT, PT, R43, -0x80, RZ ;  /* 0xffffff802b067810 */ /* 0x000fe20007ffe0ff */
[----:B-1----:R-:W-:Y:S01]  /*36b0*/  HADD2.F32 R41, -RZ, R41.H0_H0 ;  /* 0x20000029ff297230 */ /* 0x002fe20000004100 */
[----:B------:R-:W-:Y:S01]  /*36c0*/  IADD3 R13, PT, PT, R5, -0x80, RZ ;  /* 0xffffff80050d7810 */ /* 0x000fe20007ffe0ff */
[----:B------:R-:W-:Y:S01]  /*36d0*/  HADD2.F32 R5, -RZ, R4.H0_H0 ;  /* 0x20000004ff057230 */ /* 0x000fe20000004100 */
[----:B------:R-:W-:Y:S01]  /*36e0*/  SHF.R.U32.HI R4, RZ, 0x8, R9 ;  /* 0x00000008ff047819 */ /* 0x000fe20000011609 */
[----:B------:R-:W1:Y:S01]  /*36f0*/  I2F.F16 R36, R36 ;  /* 0x0000002400247306 */ /* 0x000e620000200c00 */
[----:B------:R-:W-:Y:S01]  /*3700*/  FFMA.FTZ R40, R40, R41, R15 ;  /* 0x0000002928287223 */ /* 0x000fe2000001000f */
[----:B------:R-:W-:Y:S01]  /*3710*/  IADD3 R15, PT, PT, R39, -0x80, RZ ;  /* 0xffffff80270f7810 */ /* 0x000fe20007ffe0ff */
[----:B------:R-:W-:Y:S01]  /*3720*/  FFMA.FTZ R38, R5, R7, R38 ;  /* 0x0000000705267223 */ /* 0x000fe20000010026 */
[----:B------:R-:W-:-:S02]  /*3730*/  LOP3.LUT R39, R4, 0xff, RZ, 0xc0, !PT ;  /* 0x000000ff04277812 */ /* 0x000fc400078ec0ff */
[----:B------:R-:W2:Y:S01]  /*3740*/  LDS.64 R4, [UR5+0x38] ;  /* 0x00003805ff047984 */ /* 0x000ea20008000a00 */
[----:B------:R-:W-:Y:S01]  /*3750*/  SHF.R.U32.HI R41, RZ, 0x10, R9 ;  /* 0x00000010ff297819 */ /* 0x000fe20000011609 */
[----:B------:R-:W3:Y:S01]  /*3760*/  I2F.F16 R13, R13 ;  /* 0x0000000d000d7306 */ /* 0x000ee20000200c00 */
[----:B------:R-:W-:Y:S01]  /*3770*/  IADD3 R9, PT, PT, R39, -0x80, RZ ;  /* 0xffffff8027097810 */ /* 0x000fe20007ffe0ff */
[----:B0-----:R-:W-:Y:S01]  /*3780*/  HADD2.F32 R43, -RZ, R2.H0_H0 ;  /* 0x20000002ff2b7230 */ /* 0x001fe20000004100 */
[----:B------:R-:W-:Y:S01]  /*3790*/  LOP3.LUT R41, R41, 0xff, RZ, 0xc0, !PT ;  /* 0x000000ff29297812 */ /* 0x000fe200078ec0ff */
[----:B------:R-:W-:Y:S01]  /*37a0*/  FFMA.FTZ R38, R35, R19, R38 ;  /* 0x0000001323267223 */ /* 0x000fe20000010026 */
[----:B------:R-:W-:Y:S02]  /*37b0*/  SHF.R.U32.HI R39, RZ, 0x8, R10 ;  /* 0x00000008ff277819 */ /* 0x000fe4000001160a */
[----:B------:R-:W-:Y:S01]  /*37c0*/  IADD3 R2, PT, PT, R41, -0x80, RZ ;  /* 0xffffff8029027810 */ /* 0x000fe20007ffe0ff */
[----:B------:R-:W0:Y:S01]  /*37d0*/  I2F.F16 R15, R15 ;  /* 0x0000000f000f7306 */ /* 0x000e220000200c00 */
[----:B------:R-:W-:Y:S01]  /*37e0*/  LOP3.LUT R39, R39, 0xff, RZ, 0xc0, !PT ;  /* 0x000000ff27277812 */ /* 0x000fe200078ec0ff */
[----:B------:R-:W-:Y:S01]  /*37f0*/  FFMA.FTZ R18, R7, R43, R18 ;  /* 0x0000002b07127223 */ /* 0x000fe20000010012 */
[----:B------:R-:W-:Y:S01]  /*3800*/  SHF.R.U32.HI R41, RZ, 0x10, R10 ;  /* 0x00000010ff297819 */ /* 0x000fe2000001160a */
[----:B-1----:R-:W-:Y:S01]  /*3810*/  HADD2.F32 R36, -RZ, R36.H0_H0 ;  /* 0x20000024ff247230 */ /* 0x002fe20000004100 */
[----:B------:R-:W-:Y:S01]  /*3820*/  IADD3 R10, PT, PT, R39, -0x80, RZ ;  /* 0xffffff80270a7810 */ /* 0x000fe20007ffe0ff */
[----:B---3--:R-:W-:-:S02]  /*3830*/  HADD2.F32 R13, -RZ, R13.H0_H0 ;  /* 0x2000000dff0d7230 */ /* 0x008fc40000004100 */
[----:B------:R-:W1:Y:S01]  /*3840*/  I2F.F16 R37, R37 ;  /* 0x0000002500257306 */ /* 0x000e620000200c00 */
[----:B------:R-:W-:Y:S01]  /*3850*/  LOP3.LUT R41, R41, 0xff, RZ, 0xc0, !PT ;  /* 0x000000ff29297812 */ /* 0x000fe200078ec0ff */
[----:B------:R-:W-:Y:S01]  /*3860*/  FFMA.FTZ R18, R19, R36, R18 ;  /* 0x0000002413127223 */ /* 0x000fe20000010012 */
[----:B------:R-:W-:Y:S01]  /*3870*/  FFMA.FTZ R42, R7, R13, R42 ;  /* 0x0000000d072a7223 */ /* 0x000fe2000001002a */
[----:B------:R-:W-:Y:S01]  /*3880*/  SHF.R.U32.HI R13, RZ, 0x8, R11 ;  /* 0x00000008ff0d7819 */ /* 0x000fe2000001160b */
[----:B0-----:R-:W-:-:S03]  /*3890*/  HADD2.F32 R15, -RZ, R15.H0_H0 ;  /* 0x2000000fff0f7230 */ /* 0x001fc60000004100 */
[----:B------:R-:W0:Y:S01]  /*38a0*/  I2F.F16 R21, R21 ;  /* 0x0000001500157306 */ /* 0x000e220000200c00 */
[----:B------:R-:W-:Y:S02]  /*38b0*/  SHF.R.U32.HI R11, RZ, 0x10, R11 ;  /* 0x00000010ff0b7819 */ /* 0x000fe4000001160b */
[----:B------:R-:W-:Y:S01]  /*38c0*/  LOP3.LUT R13, R13, 0xff, RZ, 0xc0, !PT ;  /* 0x000000ff0d0d7812 */ /* 0x000fe200078ec0ff */
[----:B------:R-:W-:Y:S01]  /*38d0*/  FFMA.FTZ R40, R7, R15, R40 ;  /* 0x0000000f07287223 */ /* 0x000fe20000010028 */
[----:B------:R-:W-:Y:S01]  /*38e0*/  HADD2.F32 R15, -RZ, R14.H0_H0 ;  /* 0x2000000eff0f7230 */ /* 0x000fe20000004100 */
[----:B------:R-:W-:Y:S01]  /*38f0*/  LOP3.LUT R14, R11, 0xff, RZ, 0xc0, !PT ;  /* 0x000000ff0b0e7812 */ /* 0x000fe200078ec0ff */
[----:B-1----:R-:W-:Y:S01]  /*3900*/  HADD2.F32 R37, -RZ, R37.H0_H0 ;  /* 0x20000025ff257230 */ /* 0x002fe20000004100 */
[----:B------:R-:W1:Y:S01]  /*3910*/  I2F.F16 R32, R32 ;  /* 0x0000002000207306 */ /* 0x000e620000200c00 */
[----:B------:R-:W-:Y:S01]  /*3920*/  IADD3 R13, PT, PT, R13, -0x80, RZ ;  /* 0xffffff800d0d7810 */ /* 0x000fe20007ffe0ff */
[----:B------:R-:W-:Y:S01]  /*3930*/  FFMA.FTZ R40, R19, R15, R40 ;  /* 0x0000000f13287223 */ /* 0x000fe20000010028 */
[----:B------:R-:W-:Y:S01]  /*3940*/  IADD3 R7, PT, PT, R41, -0x80, RZ ;  /* 0xffffff8029077810 */ /* 0x000fe20007ffe0ff */
[----:B------:R-:W-:Y:S01]  /*3950*/  FFMA.FTZ R42, R19, R37, R42 ;  /* 0x00000025132a7223 */ /* 0x000fe2000001002a */
[----:B------:R-:W-:Y:S01]  /*3960*/  IADD3 R14, PT, PT, R14, -0x80, RZ ;  /* 0xffffff800e0e7810 */ /* 0x000fe20007ffe0ff */
[----:B--2---:R-:W-:-:S02]  /*3970*/  HADD2.F32 R15, -RZ, R4.H0_H0 ;  /* 0x20000004ff0f7230 */ /* 0x004fc40000004100 */
[----:B------:R-:W2:Y:S01]  /*3980*/  I2F.F16 R8, R8 ;  /* 0x0000000800087306 */ /* 0x000ea20000200c00 */
[----:B0-----:R-:W-:Y:S02]  /*3990*/  HADD2.F32 R21, -RZ, R21.H0_H0 ;  /* 0x20000015ff157230 */ /* 0x001fe40000004100 */
[----:B------:R-:W-:Y:S02]  /*39a0*/  HADD2.F32 R11, -RZ, R4.H1_H1 ;  /* 0x30000004ff0b7230 */ /* 0x000fe40000004100 */
[--C-:B------:R-:W-:Y:S02]  /*39b0*/  HADD2.F32 R4, -RZ, R5.reuse.H0_H0 ;  /* 0x20000005ff047230 */ /* 0x100fe40000004100 */
        /* <DEDUP_REMOVED lines=21> */
[C---:B------:R-:W-:Y:S01]  /*3b10*/  FFMA.FTZ R13, R11.reuse, R10, R22 ;  /* 0x0000000a0b0d7223 */ /* 0x040fe20000010016 */
        /* <DEDUP_REMOVED lines=22> */
[----:B------:R-:W-:Y:S01]  /*3c80*/  FFMA.FTZ R6, R5, R6, R8 ;  /* 0x0000000605067223 */ /* 0x000fe20000010008 */
[----:B------:R-:W-:-:S03]  /*3c90*/  HADD2.F32 R8, -RZ, R25.H0_H0 ;  /* 0x20000019ff087230 */ /* 0x000fc60000004100 */
[----:B------:R-:W-:Y:S01]  /*3ca0*/  F2FP.F16.F32.PACK_AB R2, RZ, R2 ;  /* 0x00000002ff02723e */ /* 0x000fe200000000ff */
[----:B-1----:R-:W-:Y:S02]  /*3cb0*/  HADD2.F32 R12, -RZ, R12.H0_H0 ;  /* 0x2000000cff0c7230 */ /* 0x002fe40000004100 */
[----:B------:R-:W-:-:S03]  /*3cc0*/  FMUL.FTZ R6, R11, R6 ;  /* 0x000000060b067220 */ /* 0x000fc60000410000 */
[C---:B------:R-:W-:Y:S02]  /*3cd0*/  FFMA.FTZ R7, R5.reuse, R12, R7 ;  /* 0x0000000c05077223 */ /* 0x040fe40000010007 */
        /* <DEDUP_REMOVED lines=11> */
.L_x_4386:
[----:B------:R-:W-:-:S04]  /*3d90*/  VIMNMX R5, PT, PT, R3, UR9, PT ;  /* 0x0000000903057c48 */ /* 0x000fc8000bfe0100 */
[----:B------:R-:W-:-:S13]  /*3da0*/  ISETP.GT.AND P0, PT, R5, R0, PT ;  /* 0x000000000500720c */ /* 0x000fda0003f04270 */
[----:B------:R-:W-:Y:S05]  /*3db0*/  @!P0 BRA `(.L_x_4390) ;  /* 0x0000002400488947 */ /* 0x000fea0003800000 */
[----:B------:R-:W-:Y:S02]  /*3dc0*/  MOV R10, R16 ;  /* 0x00000010000a7202 */ /* 0x000fe40000000f00 */
[----:B------:R-:W-:Y:S02]  /*3dd0*/  MOV R11, R17 ;  /* 0x00000011000b7202 */ /* 0x000fe40000000f00 */
[----:B------:R-:W-:-:S07]  /*3de0*/  VIMNMX.U32 R15, PT, PT, R3, UR9, PT ;  /* 0x00000009030f7c48 */ /* 0x000fce000bfe0000 */
.L_x_4395:
[----:B------:R-:W0:Y:S01]  /*3df0*/  LDC R28, c[0x0][0x3a8] ;  /* 0x0000ea00ff1c7b82 */ /* 0x000e220000000800 */
[----:B------:R-:W-:-:S07]  /*3e00*/  HFMA2 R12, -RZ, RZ, 0, 0.0625 ;  /* 0x00002c00ff0c7431 */ /* 0x000fce00000001ff */
[----:B------:R-:W1:Y:S01]  /*3e10*/  LDC R29, c[0x0][0x3ac] ;  /* 0x0000eb00ff1d7b82 */ /* 0x000e620000000800 */
[----:B0-----:R-:W-:Y:S01]  /*3e20*/  ISETP.LE.AND P0, PT, R28, UR8, PT ;  /* 0x000000081c007c0c */ /* 0x001fe2000bf03270 */
[----:B-1----:R-:W-:-:S04]  /*3e30*/  IMAD.WIDE R16, R29, 0x4, R10 ;  /* 0x000000041d107825 */ /* 0x002fc800078e020a */
[----:B------:R-:W-:-:S08]  /*3e40*/  IMAD.WIDE R8, R29, 0x4, R16 ;  /* 0x000000041d087825 */ /* 0x000fd000078e0210 */
        /* <DEDUP_REMOVED lines=11> */
[----:B------:R-:W-:Y:S02]  /*3f00*/  LOP3.LUT R36, R7, 0xf000f, RZ, 0xc0, !PT ;  /* 0x000f000f07247812 */ /* 0x000fe400078ec0ff */
[----:B------:R-:W-:-:S02]  /*3f10*/  LOP3.LUT R13, R13, 0x64006400, RZ, 0xfc, !PT ;  /* 0x640064000d0d7812 */ /* 0x000fc400078efcff */
        /* <DEDUP_REMOVED lines=13> */
[----:B------:R-:W-:Y:S01]  /*3ff0*/  LOP3.LUT R23, R6, 0xf000f0, RZ, 0xc0, !PT ;  /* 0x00f000f006177812 */ /* 0x000fe200078ec0ff */
[----:B------:R-:W-:-:S02]  /*4000*/  HADD2.F32 R7, -RZ, R39.H0_H0 ;  /* 0x20000027ff077230 */ /* 0x000fc40000004100 */
[----:B------:R-:W-:Y:S01]  /*4010*/  FFMA.FTZ R5, R5, R2, RZ ;  /* 0x0000000205057223 */ /* 0x000fe200000100ff */
[----:B------:R-:W-:Y:S01]  /*4020*/  HADD2.F32 R13, -RZ, R36.H0_H0 ;  /* 0x20000024ff0d7230 */ /* 0x000fe20000004100 */
[----:B------:R-:W0:Y:S01]  /*4030*/  LDS.64 R18, [UR4+0x8] ;  /* 0x00000804ff127984 */ /* 0x000e220008000a00 */
[----:B------:R-:W-:Y:S02]  /*4040*/  HADD2.F32 R42, -RZ, R38.H1_H1 ;  /* 0x30000026ff2a7230 */ /* 0x000fe40000004100 */
[C---:B------:R-:W-:Y:S01]  /*4050*/  FFMA.FTZ R38, R2.reuse, R41, RZ ;  /* 0x0000002902267223 */ /* 0x040fe200000100ff */
[C---:B------:R-:W-:Y:S01]  /*4060*/  FFMA.FTZ R40, R2.reuse, R7, RZ ;  /* 0x0000000702287223 */ /* 0x040fe200000100ff */
[----:B------:R-:W-:Y:S01]  /*4070*/  FFMA.FTZ R2, R2, R13, RZ ;  /* 0x0000000d02027223 */ /* 0x000fe200000100ff */
        /* <DEDUP_REMOVED lines=11> */
[C---:B------:R-:W-:Y:S01]  /*4130*/  FFMA.FTZ R7, R35.reuse, R7, R38 ;  /* 0x0000000723077223 */ /* 0x040fe20000010026 */
[----:B------:R-:W-:Y:S02]  /*4140*/  HFMA2 R33, R33, R12.H0_H0, -72, -72 ;  /* 0xd480d48021217431 */ /* 0x000fe4000004000c */
[----:B------:R-:W-:Y:S02]  /*4150*/  HADD2.F32 R36, -RZ, R23.H0_H0 ;  /* 0x20000017ff247230 */ /* 0x000fe40000004100 */
[----:B------:R-:W-:Y:S01]  /*4160*/  FFMA.FTZ R13, R35, R13, R40 ;  /* 0x0000000d230d7223 */ /* 0x000fe20000010028 */
[----:B------:R-:W-:-:S02]  /*4170*/  HADD2.F32 R38, -RZ, R21.H0_H0 ;  /* 0x20000015ff267230 */ /* 0x000fc40000004100 */
[----:B------:R-:W-:Y:S01]  /*4180*/  FFMA.FTZ R39, R35, R39, R2 ;  /* 0x0000002723277223 */ /* 0x000fe20000010002 */
        /* <DEDUP_REMOVED lines=9> */
[----:B------:R-:W-:Y:S01]  /*4220*/  SHF.R.U32.HI R4, RZ, 0x8, R4 ;  /* 0x00000008ff047819 */ /* 0x000fe20000011604 */
[----:B------:R-:W-:Y:S02]  /*4230*/  HADD2.F32 R33, -RZ, R33.H1_H1 ;  /* 0x30000021ff217230 */ /* 0x000fe40000004100 */
[C---:B------:R-:W-:Y:S01]  /*4240*/  FFMA.FTZ R21, R32.reuse, R5, R7 ;  /* 0x0000000520157223 */ /* 0x040fe20000010007 */
[----:B------:R-:W-:Y:S01]  /*4250*/  FFMA.FTZ R13, R13, R32, R36 ;  /* 0x000000200d0d7223 */ /* 0x000fe20000010024 */
[C---:B------:R-:W-:Y:S01]  /*4260*/  FFMA.FTZ R7, R32.reuse, R23, R38 ;  /* 0x0000001720077223 */ /* 0x040fe20000010026 */
[----:B------:R-:W-:Y:S01]  /*4270*/  SHF.R.U32.HI R6, RZ, 0x8, R6 ;  /* 0x00000008ff067819 */ /* 0x000fe20000011606 */
[----:B------:R-:W-:Y:S01]  /*4280*/  FFMA.FTZ R32, R32, R33, R2 ;  /* 0x0000002120207223 */ /* 0x000fe20000010002 */
[----:B------:R-:W-:-:S02]  /*4290*/  LOP3.LUT R2, R4, 0xf000f, RZ, 0xc0, !PT ;  /* 0x000f000f04027812 */ /* 0x000fc400078ec0ff */
[----:B------:R-:W-:Y:S01]  /*42a0*/  LOP3.LUT R5, R14, 0xf000f, RZ, 0xc0, !PT ;  /* 0x000f000f0e057812 */ /* 0x000fe200078ec0ff */
[--C-:B0-----:R-:W-:Y:S01]  /*42b0*/  HADD2.F32 R22, -RZ, R18.reuse.H0_H0 ;  /* 0x20000012ff167230 */ /* 0x101fe20000004100 */
[----:B------:R-:W-:Y:S01]  /*42c0*/  LOP3.LUT R23, R6, 0xf000f, RZ, 0xc0, !PT ;  /* 0x000f000f06177812 */ /* 0x000fe200078ec0ff */
        /* <DEDUP_REMOVED lines=25> */
[----:B------:R-:W-:Y:S01]  /*4460*/  HADD2.F32 R23, -RZ, R23.H1_H1 ;  /* 0x30000017ff177230 */ /* 0x000fe20000004100 */
[----:B------:R-:W-:Y:S01]  /*4470*/  LOP3.LUT R21, R21, 0x64006400, RZ, 0xfc, !PT ;  /* 0x6400640015157812 */ /* 0x000fe200078efcff */
[----:B------:R-:W-:Y:S01]  /*4480*/  FFMA.FTZ R4, R18, R33, R38 ;  /* 0x0000002112047223 */ /* 0x000fe20000010026 */
[----:B------:R-:W-:Y:S01]  /*4490*/  LOP3.LUT R20, R20, 0xf000f0, RZ, 0xc0, !PT ;  /* 0x00f000f014147812 */ /* 0x000fe200078ec0ff */
[-C--:B------:R-:W-:Y:S01]  /*44a0*/  HFMA2 R32, R13, R12.reuse.H0_H0, -72, -72 ;  /* 0xd480d4800d207431 */ /* 0x080fe2000004000c */
[----:B------:R-:W-:Y:S01]  /*44b0*/  LOP3.LUT R13, R6, 0x64006400, RZ, 0xfc, !PT ;  /* 0x64006400060d7812 */ /* 0x000fe200078efcff */
[----:B------:R-:W-:Y:S01]  /*44c0*/  HFMA2 R33, R21, R12.H0_H0, -72, -72 ;  /* 0xd480d48015217431 */ /* 0x000fe2000004000c */
[----:B------:R-:W-:Y:S01]  /*44d0*/  LOP3.LUT R21, R20, 0x64006400, RZ, 0xfc, !PT ;  /* 0x6400640014157812 */ /* 0x000fe200078efcff */
[----:B------:R-:W-:-:S02]  /*44e0*/  HADD2.F32 R6, -RZ, R2.H1_H1 ;  /* 0x30000002ff067230 */ /* 0x000fc40000004100 */
        /* <DEDUP_REMOVED lines=38> */
.L_x_4391:
[----:B------:R-:W-:Y:S05]  /*4750*/  @P0 BRA `(.L_x_4392) ;  /* 0x00000008003c0947 */ /* 0x000fea0003800000 */
[----:B------:R-:W2:Y:S04]  /*4760*/  LDG.E.128.CONSTANT R4, desc[UR6][R16.64] ;  /* 0x0000000610047981 */ /* 0x000ea8000c1e9d00 */
[----:B------:R-:W0:Y:S02]  /*4770*/  LDS.64 R18, [UR4+0x10] ;  /* 0x00001004ff127984 */ /* 0x000e240008000a00 */
[--C-:B0-----:R-:W-:Y:S02]  /*4780*/  HADD2.F32 R2, -RZ, R18.reuse.H0_H0 ;  /* 0x20000012ff027230 */ /* 0x101fe40000004100 */
[----:B------:R-:W-:Y:S02]  /*4790*/  HADD2.F32 R18, -RZ, R18.H1_H1 ;  /* 0x30000012ff127230 */ /* 0x000fe40000004100 */
[----:B------:R-:W-:-:S02]  /*47a0*/  HADD2.F32 R23, -RZ, R19.H0_H0 ;  /* 0x20000013ff177230 */ /* 0x000fc40000004100 */
[----:B------:R-:W-:Y:S01]  /*47b0*/  HADD2.F32 R19, -RZ, R19.H1_H1 ;  /* 0x30000013ff137230 */ /* 0x000fe20000004100 */
[----:B--2---:R-:W-:Y:S02]  /*47c0*/  LOP3.LUT R13, R4, 0xf000f, RZ, 0xc0, !PT ;  /* 0x000f000f040d7812 */ /* 0x004fe400078ec0ff */
        /* <DEDUP_REMOVED lines=14> */
[----:B------:R-:W-:Y:S01]  /*48b0*/  HADD2 R34, R16, -1032, -1032 ;  /* 0xe408e40810227430 */ /* 0x000fe20000000000 */
[----:B------:R-:W-:Y:S01]  /*48c0*/  SHF.R.U32.HI R20, RZ, 0x8, R7 ;  /* 0x00000008ff147819 */ /* 0x000fe20000011607 */
[----:B------:R-:W-:Y:S01]  /*48d0*/  HADD2.F32 R39, -RZ, R35.H0_H0 ;  /* 0x20000023ff277230 */ /* 0x000fe20000004100 */
[----:B------:R-:W-:Y:S01]  /*48e0*/  LOP3.LUT R22, R4, 0xf000f0, RZ, 0xc0, !PT ;  /* 0x00f000f004167812 */ /* 0x000fe200078ec0ff */
[----:B------:R-:W-:Y:S02]  /*48f0*/  HADD2.F32 R7, -RZ, R36.H0_H0 ;  /* 0x20000024ff077230 */ /* 0x000fe40000004100 */
[----:B------:R-:W-:Y:S01]  /*4900*/  FFMA.FTZ R38, R5, R2, RZ ;  /* 0x0000000205267223 */ /* 0x000fe200000100ff */
[----:B------:R-:W-:Y:S01]  /*4910*/  HADD2.F32 R13, -RZ, R34.H0_H0 ;  /* 0x20000022ff0d7230 */ /* 0x000fe20000004100 */
[----:B------:R-:W0:Y:S01]  /*4920*/  LDS.64 R16, [UR4+0x18] ;  /* 0x00001804ff107984 */ /* 0x000e220008000a00 */
[----:B------:R-:W-:Y:S02]  /*4930*/  HADD2.F32 R37, -RZ, R37.H1_H1 ;  /* 0x30000025ff257230 */ /* 0x000fe40000004100 */
[C---:B------:R-:W-:Y:S01]  /*4940*/  FFMA.FTZ R5, R2.reuse, R39, RZ ;  /* 0x0000002702057223 */ /* 0x040fe200000100ff */
[C---:B------:R-:W-:Y:S01]  /*4950*/  FFMA.FTZ R7, R2.reuse, R7, RZ ;  /* 0x0000000702077223 */ /* 0x040fe200000100ff */
[----:B------:R-:W-:Y:S01]  /*4960*/  FFMA.FTZ R13, R2, R13, RZ ;  /* 0x0000000d020d7223 */ /* 0x000fe200000100ff */
[----:B------:R-:W-:Y:S01]  /*4970*/  LOP3.LUT R33, R6, 0xf000f0, RZ, 0xc0, !PT ;  /* 0x00f000f006217812 */ /* 0x000fe200078ec0ff */
        /* <DEDUP_REMOVED lines=8> */
[C---:B------:R-:W-:Y:S01]  /*4a00*/  FFMA.FTZ R36, R18.reuse, R36, R7 ;  /* 0x0000002412247223 */ /* 0x040fe20000010007 */
[-C--:B------:R-:W-:Y:S02]  /*4a10*/  HFMA2 R7, R37, R12.reuse.H0_H0, -72, -72 ;  /* 0xd480d48025077431 */ /* 0x080fe4000004000c */
[----:B------:R-:W-:Y:S01]  /*4a20*/  FFMA.FTZ R22, R18, R38, R5 ;  /* 0x0000002612167223 */ /* 0x000fe20000010005 */
[-C--:B------:R-:W-:Y:S02]  /*4a30*/  HFMA2 R5, R33, R12.reuse.H0_H0, -72, -72 ;  /* 0xd480d48021057431 */ /* 0x080fe4000004000c */
[----:B------:R-:W-:Y:S02]  /*4a40*/  HADD2.F32 R37, -RZ, R34.H1_H1 ;  /* 0x30000022ff257230 */ /* 0x000fe40000004100 */
[----:B------:R-:W-:-:S02]  /*4a50*/  HFMA2 R21, R21, R12.H0_H0, -72, -72 ;  /* 0xd480d48015157431 */ /* 0x000fc4000004000c */
[----:B------:R-:W-:Y:S01]  /*4a60*/  HADD2.F32 R33, -RZ, R32.H0_H0 ;  /* 0x20000020ff217230 */ /* 0x000fe20000004100 */
        /* <DEDUP_REMOVED lines=11> */
[----:B------:R-:W-:Y:S01]  /*4b20*/  SHF.R.U32.HI R6, RZ, 0x8, R6 ;  /* 0x00000008ff067819 */ /* 0x000fe20000011606 */
[C---:B------:R-:W-:Y:S01]  /*4b30*/  FFMA.FTZ R13, R19.reuse, R2, R22 ;  /* 0x00000002130d7223 */ /* 0x040fe20000010016 */
        /* <DEDUP_REMOVED lines=10> */
[----:B------:R-:W-:Y:S01]  /*4be0*/  HADD2 R33, R2, -1032, -1032 ;  /* 0xe408e40802217430 */ /* 0x000fe20000000000 */
[----:B------:R-:W-:Y:S01]  /*4bf0*/  LOP3.LUT R23, R20, 0xf000f, RZ, 0xc0, !PT ;  /* 0x000f000f14177812 */ /* 0x000fe200078ec0ff */
[----:B0-----:R-:W-:Y:S01]  /*4c00*/  HADD2.F32 R22, -RZ, R16.H0_H0 ;  /* 0x20000010ff167230 */ /* 0x001fe20000004100 */
        /* <DEDUP_REMOVED lines=8> */
[----:B------:R-:W-:Y:S01]  /*4c90*/  FFMA.FTZ R32, R32, R22, R7 ;  /* 0x0000001620207223 */ /* 0x000fe20000010007 */
[----:B------:R-:W-:Y:S01]  /*4ca0*/  HADD2.F32 R16, -RZ, R16.H1_H1 ;  /* 0x30000010ff107230 */ /* 0x000fe20000004100 */
[----:B------:R-:W-:Y:S01]  /*4cb0*/  LOP3.LUT R14, R14, 0xf000f0, RZ, 0xc0, !PT ;  /* 0x00f000f00e0e7812 */ /* 0x000fe200078ec0ff */
[----:B------:R-:W-:Y:S02]  /*4cc0*/  HADD2.F32 R23, -RZ, R36.H0_H0 ;  /* 0x20000024ff177230 */ /* 0x000fe40000004100 */
[----:B------:R-:W-:Y:S01]  /*4cd0*/  FFMA.FTZ R21, R22, R21, R13 ;  /* 0x0000001516157223 */ /* 0x000fe2000001000d */
[----:B------:R-:W-:Y:S01]  /*4ce0*/  HADD2.F32 R7, -RZ, R35.H1_H1 ;  /* 0x30000023ff077230 */ /* 0x000fe20000004100 */
[----:B------:R-:W-:Y:S01]  /*4cf0*/  LOP3.LUT R6, R6, 0xf000f0, RZ, 0xc0, !PT ;  /* 0x00f000f006067812 */ /* 0x000fe200078ec0ff */
[----:B------:R-:W-:-:S02]  /*4d00*/  HADD2.F32 R13, -RZ, R33.H1_H1 ;  /* 0x30000021ff0d7230 */ /* 0x000fc40000004100 */
[----:B------:R-:W-:Y:S01]  /*4d10*/  FFMA.FTZ R18, R22, R23, R18 ;  /* 0x0000001716127223 */ /* 0x000fe20000010012 */
[--C-:B------:R-:W-:Y:S02]  /*4d20*/  HADD2.F32 R34, -RZ, R5.reuse.H0_H0 ;  /* 0x20000005ff227230 */ /* 0x100fe40000004100 */
[----:B------:R-:W-:Y:S01]  /*4d30*/  FFMA.FTZ R33, R16, R7, R21 ;  /* 0x0000000710217223 */ /* 0x000fe20000010015 */
[----:B------:R-:W-:Y:S01]  /*4d40*/  LOP3.LUT R21, R4, 0x64006400, RZ, 0xfc, !PT ;  /* 0x6400640004157812 */ /* 0x000fe200078efcff */
[----:B------:R-:W-:Y:S01]  /*4d50*/  FFMA.FTZ R13, R13, R16, R32 ;  /* 0x000000100d0d7223 */ /* 0x000fe20000010020 */
        /* <DEDUP_REMOVED lines=8> */
[----:B------:R-:W-:Y:S02]  /*4de0*/  HADD2.F32 R2, -RZ, R17.H0_H0 ;  /* 0x20000011ff027230 */ /* 0x000fe40000004100 */
[-C--:B------:R-:W-:Y:S02]  /*4df0*/  HFMA2 R21, R21, R12.reuse.H0_H0, -72, -72 ;  /* 0xd480d48015157431 */ /* 0x080fe4000004000c */
[----:B------:R-:W-:Y:S02]  /*4e00*/  HADD2.F32 R35, -RZ, R36.H1_H1 ;  /* 0x30000024ff237230 */ /* 0x000fe40000004100 */
[----:B------:R-:W-:Y:S02]  /*4e10*/  HFMA2 R23, R23, R12.H0_H0, -72, -72 ;  /* 0xd480d48017177431 */ /* 0x000fe4000004000c */
        /* <DEDUP_REMOVED lines=35> */
.L_x_4392:
[----:B------:R-:W-:Y:S05]  /*5050*/  @P0 BRA `(.L_x_4393) ;  /* 0x00000008003c0947 */ /* 0x000fea0003800000 */
[----:B------:R-:W2:Y:S04]  /*5060*/  LDG.E.128.CONSTANT R4, desc[UR6][R8.64] ;  /* 0x0000000608047981 */ /* 0x000ea8000c1e9d00 */
[----:B------:R-:W0:Y:S02]  /*5070*/  LDS.64 R16, [UR4+0x20] ;  /* 0x00002004ff107984 */ /* 0x000e240008000a00 */
[--C-:B0-----:R-:W-:Y:S02]  /*5080*/  HADD2.F32 R2, -RZ, R16.reuse.H0_H0 ;  /* 0x20000010ff027230 */ /* 0x101fe40000004100 */
[----:B------:R-:W-:Y:S02]  /*5090*/  HADD2.F32 R22, -RZ, R16.H1_H1 ;  /* 0x30000010ff167230 */ /* 0x000fe40000004100 */
[----:B------:R-:W-:Y:S01]  /*50a0*/  HADD2.F32 R23, -RZ, R17.H0_H0 ;  /* 0x20000011ff177230 */ /* 0x000fe20000004100 */
[----:B--2---:R-:W-:-:S02]  /*50b0*/  LOP3.LUT R13, R4, 0xf000f, RZ, 0xc0, !PT ;  /* 0x000f000f040d7812 */ /* 0x004fc400078ec0ff */
[C---:B------:R-:W-:Y:S02]  /*50c0*/  LOP3.LUT R20, R5.reuse, 0xf000f, RZ, 0xc0, !PT ;  /* 0x000f000f05147812 */ /* 0x040fe400078ec0ff */
[----:B------:R-:W-:Y:S02]  /*50d0*/  LOP3.LUT R32, R5, 0xf000f0, RZ, 0xc0, !PT ;  /* 0x00f000f005207812 */ /* 0x000fe400078ec0ff */
[----:B------:R-:W-:Y:S02]  /*50e0*/  SHF.R.U32.HI R14, RZ, 0x8, R5 ;  /* 0x00000008ff0e7819 */ /* 0x000fe40000011605 */
        /* <DEDUP_REMOVED lines=13> */
[----:B------:R-:W-:Y:S01]  /*51c0*/  SHF.R.U32.HI R18, RZ, 0x8, R7 ;  /* 0x00000008ff127819 */ /* 0x000fe20000011607 */
[----:B------:R-:W-:Y:S01]  /*51d0*/  HADD2.F32 R39, -RZ, R35.H0_H0 ;  /* 0x20000023ff277230 */ /* 0x000fe20000004100 */
[----:B------:R-:W0:Y:S01]  /*51e0*/  LDS.64 R16, [UR4+0x28] ;  /* 0x00002804ff107984 */ /* 0x000e220008000a00 */
[----:B------:R-:W-:-:S02]  /*51f0*/  HADD2.F32 R7, -RZ, R36.H0_H0 ;  /* 0x20000024ff077230 */ /* 0x000fc40000004100 */
[----:B------:R-:W-:Y:S01]  /*5200*/  FFMA.FTZ R38, R5, R2, RZ ;  /* 0x0000000205267223 */ /* 0x000fe200000100ff */
[----:B------:R-:W-:Y:S01]  /*5210*/  HADD2.F32 R13, -RZ, R34.H0_H0 ;  /* 0x20000022ff0d7230 */ /* 0x000fe20000004100 */
[----:B------:R-:W-:Y:S01]  /*5220*/  LOP3.LUT R33, R6, 0xf000f0, RZ, 0xc0, !PT ;  /* 0x00f000f006217812 */ /* 0x000fe200078ec0ff */
[----:B------:R-:W-:Y:S02]  /*5230*/  HADD2.F32 R37, -RZ, R37.H1_H1 ;  /* 0x30000025ff257230 */ /* 0x000fe40000004100 */
[C---:B------:R-:W-:Y:S01]  /*5240*/  FFMA.FTZ R5, R2.reuse, R39, RZ ;  /* 0x0000002702057223 */ /* 0x040fe200000100ff */
[C---:B------:R-:W-:Y:S01]  /*5250*/  FFMA.FTZ R7, R2.reuse, R7, RZ ;  /* 0x0000000702077223 */ /* 0x040fe200000100ff */
[----:B------:R-:W-:Y:S01]  /*5260*/  FFMA.FTZ R13, R2, R13, RZ ;  /* 0x0000000d020d7223 */ /* 0x000fe200000100ff */
[----:B------:R-:W-:Y:S02]  /*5270*/  HADD2.F32 R36, -RZ, R36.H1_H1 ;  /* 0x30000024ff247230 */ /* 0x000fe40000004100 */
[----:B------:R-:W-:Y:S01]  /*5280*/  FFMA.FTZ R2, R37, R22, R38 ;  /* 0x0000001625027223 */ /* 0x000fe20000010026 */
[----:B------:R-:W-:Y:S01]  /*5290*/  HADD2.F32 R37, -RZ, R35.H1_H1 ;  /* 0x30000023ff257230 */ /* 0x000fe20000004100 */
[----:B------:R-:W-:-:S02]  /*52a0*/  LOP3.LUT R35, R32, 0x64006400, RZ, 0xfc, !PT ;  /* 0x6400640020237812 */ /* 0x000fc400078efcff */
[----:B------:R-:W-:Y:S01]  /*52b0*/  LOP3.LUT R21, R4, 0xf000f0, RZ, 0xc0, !PT ;  /* 0x00f000f004157812 */ /* 0x000fe200078ec0ff */
[C---:B------:R-:W-:Y:S01]  /*52c0*/  FFMA.FTZ R36, R22.reuse, R36, R7 ;  /* 0x0000002416247223 */ /* 0x040fe20000010007 */
[----:B------:R-:W-:Y:S01]  /*52d0*/  LOP3.LUT R33, R33, 0x64006400, RZ, 0xfc, !PT ;  /* 0x6400640021217812 */ /* 0x000fe200078efcff */
[----:B------:R-:W-:Y:S01]  /*52e0*/  FFMA.FTZ R32, R22, R37, R5 ;  /* 0x0000002516207223 */ /* 0x000fe20000010005 */
[----:B------:R-:W-:Y:S01]  /*52f0*/  LOP3.LUT R21, R21, 0x64006400, RZ, 0xfc, !PT ;  /* 0x6400640015157812 */ /* 0x000fe200078efcff */
[-C--:B------:R-:W-:Y:S02]  /*5300*/  HFMA2 R7, R35, R12.reuse.H0_H0, -72, -72 ;  /* 0xd480d48023077431 */ /* 0x080fe4000004000c */
[----:B------:R-:W-:Y:S02]  /*5310*/  HADD2.F32 R37, -RZ, R34.H1_H1 ;  /* 0x30000022ff257230 */ /* 0x000fe40000004100 */
[-C--:B------:R-:W-:Y:S01]  /*5320*/  HFMA2 R5, R33, R12.reuse.H0_H0, -72, -72 ;  /* 0xd480d48021057431 */ /* 0x080fe2000004000c */
[----:B------:R-:W-:Y:S01]  /*5330*/  LOP3.LUT R19, R19, 0x64006400, RZ, 0xfc, !PT ;  /* 0x6400640013137812 */ /* 0x000fe200078efcff */
[----:B------:R-:W-:-:S02]  /*5340*/  HFMA2 R21, R21, R12.H0_H0, -72, -72 ;  /* 0xd480d48015157431 */ /* 0x000fc4000004000c */
[----:B------:R-:W-:Y:S02]  /*5350*/  HADD2.F32 R34, -RZ, R7.H0_H0 ;  /* 0x20000007ff227230 */ /* 0x000fe40000004100 */
[----:B------:R-:W-:Y:S01]  /*5360*/  FFMA.FTZ R22, R22, R37, R13 ;  /* 0x0000002516167223 */ /* 0x000fe2000001000d */
[----:B------:R-:W-:Y:S02]  /*5370*/  HADD2.F32 R35, -RZ, R5.H0_H0 ;  /* 0x20000005ff237230 */ /* 0x000fe40000004100 */
[----:B------:R-:W-:Y:S02]  /*5380*/  HFMA2 R38, R19, R12.H0_H0, -72, -72 ;  /* 0xd480d48013267431 */ /* 0x000fe4000004000c */
[----:B------:R-:W-:Y:S02]  /*5390*/  HADD2.F32 R13, -RZ, R7.H1_H1 ;  /* 0x30000007ff0d7230 */ /* 0x000fe40000004100 */
[----:B------:R-:W-:Y:S01]  /*53a0*/  FFMA.FTZ R19, R23, R34, R32 ;  /* 0x0000002217137223 */ /* 0x000fe20000010020 */
[----:B------:R-:W-:-:S02]  /*53b0*/  HADD2.F32 R33, -RZ, R21.H0_H0 ;  /* 0x20000015ff217230 */ /* 0x000fc40000004100 */
[----:B------:R-:W-:Y:S01]  /*53c0*/  FFMA.FTZ R36, R23, R35, R36 ;  /* 0x0000002317247223 */ /* 0x000fe20000010024 */
[----:B------:R-:W-:Y:S02]  /*53d0*/  HADD2.F32 R5, -RZ, R5.H1_H1 ;  /* 0x30000005ff057230 */ /* 0x000fe40000004100 */
[C---:B------:R-:W-:Y:S01]  /*53e0*/  FFMA.FTZ R13, R20.reuse, R13, R19 ;  /* 0x0000000d140d7223 */ /* 0x040fe20000010013 */
[----:B------:R-:W-:Y:S02]  /*53f0*/  HADD2.F32 R21, -RZ, R21.H1_H1 ;  /* 0x30000015ff157230 */ /* 0x000fe40000004100 */
[----:B------:R-:W-:Y:S01]  /*5400*/  FFMA.FTZ R2, R33, R23, R2 ;  /* 0x0000001721027223 */ /* 0x000fe20000010002 */
[----:B------:R-:W-:Y:S01]  /*5410*/  SHF.R.U32.HI R6, RZ, 0x8, R6 ;  /* 0x00000008ff067819 */ /* 0x000fe20000011606 */
[----:B------:R-:W-:Y:S01]  /*5420*/  FFMA.FTZ R19, R20, R5, R36 ;  /* 0x0000000514137223 */ /* 0x000fe20000010024 */
[--C-:B------:R-:W-:Y:S01]  /*5430*/  HADD2.F32 R32, -RZ, R38.reuse.H0_H0 ;  /* 0x20000026ff207230 */ /* 0x100fe20000004100 */
[----:B------:R-:W-:Y:S01]  /*5440*/  LOP3.LUT R5, R14, 0xf000f, RZ, 0xc0, !PT ;  /* 0x000f000f0e057812 */ /* 0x000fe200078ec0ff */
[----:B------:R-:W-:Y:S01]  /*5450*/  FFMA.FTZ R7, R21, R20, R2 ;  /* 0x0000001415077223 */ /* 0x000fe20000010002 */
[----:B------:R-:W-:Y:S01]  /*5460*/  SHF.R.U32.HI R4, RZ, 0x8, R4 ;  /* 0x00000008ff047819 */ /* 0x000fe20000011604 */
[----:B------:R-:W-:Y:S01]  /*5470*/  HADD2.F32 R33, -RZ, R38.H1_H1 ;  /* 0x30000026ff217230 */ /* 0x000fe20000004100 */
[----:B------:R-:W-:Y:S01]  /*5480*/  LOP3.LUT R21, R6, 0xf000f, RZ, 0xc0, !PT ;  /* 0x000f000f06157812 */ /* 0x000fe200078ec0ff */
[----:B------:R-:W-:Y:S01]  /*5490*/  FFMA.FTZ R22, R23, R32, R22 ;  /* 0x0000002017167223 */ /* 0x000fe20000010016 */
[----:B------:R-:W-:-:S02]  /*54a0*/  LOP3.LUT R5, R5, 0x64006400, RZ, 0xfc, !PT ;  /* 0x6400640005057812 */ /* 0x000fc400078efcff */
[----:B------:R-:W-:Y:S01]  /*54b0*/  LOP3.LUT R2, R4, 0xf000f, RZ, 0xc0, !PT ;  /* 0x000f000f04027812 */ /* 0x000fe200078ec0ff */
        /* <DEDUP_REMOVED lines=73> */
.L_x_4393:
[----:B------:R-:W-:Y:S02]  /*5950*/  MOV R16, R10 ;  /* 0x0000000a00107202 */ /* 0x000fe40000000f00 */
[----:B------:R-:W-:Y:S01]  /*5960*/  MOV R17, R11 ;  /* 0x0000000b00117202 */ /* 0x000fe20000000f00 */
        /* <DEDUP_REMOVED lines=9> */
[----:B------:R-:W-:Y:S02]  /*5a00*/  SHF.R.U32.HI R13, RZ, 0x8, R5 ;  /* 0x00000008ff0d7819 */ /* 0x000fe40000011605 */
[----:B------:R-:W-:Y:S02]  /*5a10*/  LOP3.LUT R18, R5, 0xf000f, RZ, 0xc0, !PT ;  /* 0x000f000f05127812 */ /* 0x000fe400078ec0ff */
[----:B------:R-:W-:Y:S02]  /*5a20*/  LOP3.LUT R5, R4, 0xf000f, RZ, 0xc0, !PT ;  /* 0x000f000f04057812 */ /* 0x000fe400078ec0ff */
[----:B------:R-:W-:Y:S02]  /*5a30*/  LOP3.LUT R19, R6, 0xf000f, RZ, 0xc0, !PT ;  /* 0x000f000f06137812 */ /* 0x000fe400078ec0ff */
[----:B------:R-:W-:-:S02]  /*5a40*/  LOP3.LUT R5, R5, 0x64006400, RZ, 0xfc, !PT ;  /* 0x6400640005057812 */ /* 0x000fc400078efcff */
[----:B------:R-:W-:Y:S02]  /*5a50*/  LOP3.LUT R32, R4, 0xf000f0, RZ, 0xc0, !PT ;  /* 0x00f000f004207812 */ /* 0x000fe400078ec0ff */
[----:B------:R-:W-:Y:S01]  /*5a60*/  SHF.R.U32.HI R14, RZ, 0x8, R4 ;  /* 0x00000008ff0e7819 */ /* 0x000fe20000011604 */
[----:B------:R-:W-:Y:S01]  /*5a70*/  HADD2 R35, R5, -1032, -1032 ;  /* 0xe408e40805237430 */ /* 0x000fe20000000000 */
[----:B------:R-:W-:Y:S02]  /*5a80*/  LOP3.LUT R33, R6, 0xf000f0, RZ, 0xc0, !PT ;  /* 0x00f000f006217812 */ /* 0x000fe400078ec0ff */
[----:B------:R-:W-:Y:S02]  /*5a90*/  SHF.R.U32.HI R4, RZ, 0x8, R6 ;  /* 0x00000008ff047819 */ /* 0x000fe40000011606 */
[----:B------:R-:W-:Y:S01]  /*5aa0*/  LOP3.LUT R20, R7, 0xf000f0, RZ, 0xc0, !PT ;  /* 0x00f000f007147812 */ /* 0x000fe200078ec0ff */
[----:B------:R-:W-:Y:S01]  /*5ab0*/  HADD2.F32 R5, -RZ, R35.H0_H0 ;  /* 0x20000023ff057230 */ /* 0x000fe20000004100 */
[----:B------:R-:W-:-:S02]  /*5ac0*/  SHF.R.U32.HI R6, RZ, 0x8, R7 ;  /* 0x00000008ff067819 */ /* 0x000fc40000011607 */
[----:B------:R-:W-:Y:S02]  /*5ad0*/  LOP3.LUT R18, R18, 0x64006400, RZ, 0xfc, !PT ;  /* 0x6400640012127812 */ /* 0x000fe400078efcff */
[----:B------:R-:W-:Y:S01]  /*5ae0*/  LOP3.LUT R7, R7, 0xf000f, RZ, 0xc0, !PT ;  /* 0x000f000f07077812 */ /* 0x000fe200078ec0ff */
[----:B------:R-:W-:Y:S01]  /*5af0*/  FFMA.FTZ R5, R5, R2, RZ ;  /* 0x0000000205057223 */ /* 0x000fe200000100ff */
[----:B------:R-:W-:Y:S01]  /*5b00*/  LOP3.LUT R19, R19, 0x64006400, RZ, 0xfc, !PT ;  /* 0x6400640013137812 */ /* 0x000fe200078efcff */
[----:B------:R-:W-:Y:S01]  /*5b10*/  HADD2 R38, R18, -1032, -1032 ;  /* 0xe408e40812267430 */ /* 0x000fe20000000000 */
[----:B------:R-:W-:Y:S02]  /*5b20*/  LOP3.LUT R7, R7, 0x64006400, RZ, 0xfc, !PT ;  /* 0x6400640007077812 */ /* 0x000fe400078efcff */
[----:B------:R-:W-:Y:S01]  /*5b30*/  LOP3.LUT R21, R21, 0x64006400, RZ, 0xfc, !PT ;  /* 0x6400640015157812 */ /* 0x000fe200078efcff */
[----:B------:R-:W-:Y:S02]  /*5b40*/  HADD2 R36, R19, -1032, -1032 ;  /* 0xe408e40813247430 */ /* 0x000fe40000000000 */
[----:B------:R-:W-:Y:S01]  /*5b50*/  HADD2.F32 R37, -RZ, R38.H0_H0 ;  /* 0x20000026ff257230 */ /* 0x000fe20000004100 */
[----:B------:R-:W0:Y:S01]  /*5b60*/  LDS.64 R18, [UR4+0x38] ;  /* 0x00003804ff127984 */ /* 0x000e220008000a00 */
[----:B------:R-:W-:-:S02]  /*5b70*/  HADD2 R34, R7, -1032, -1032 ;  /* 0xe408e40807227430 */ /* 0x000fc40000000000 */
[----:B------:R-:W-:Y:S01]  /*5b80*/  HADD2.F32 R39, -RZ, R38.H1_H1 ;  /* 0x30000026ff277230 */ /* 0x000fe20000004100 */
[----:B------:R-:W-:Y:S01]  /*5b90*/  LOP3.LUT R33, R33, 0x64006400, RZ, 0xfc, !PT ;  /* 0x6400640021217812 */ /* 0x000fe200078efcff */
[--C-:B------:R-:W-:Y:S02]  /*5ba0*/  HADD2.F32 R7, -RZ, R36.reuse.H0_H0 ;  /* 0x20000024ff077230 */ /* 0x100fe40000004100 */
[----:B------:R-:W-:Y:S02]  /*5bb0*/  HFMA2 R21, R21, R12.H0_H0, -72, -72 ;  /* 0xd480d48015157431 */ /* 0x000fe4000004000c */
[----:B------:R-:W-:Y:S01]  /*5bc0*/  HADD2.F32 R38, -RZ, R35.H1_H1 ;  /* 0x30000023ff267230 */ /* 0x000fe20000004100 */
[----:B------:R-:W-:Y:S01]  /*5bd0*/  LOP3.LUT R35, R32, 0x64006400, RZ, 0xfc, !PT ;  /* 0x6400640020237812 */ /* 0x000fe200078efcff */
[----:B------:R-:W-:Y:S02]  /*5be0*/  HADD2.F32 R36, -RZ, R36.H1_H1 ;  /* 0x30000024ff247230 */ /* 0x000fe40000004100 */
[----:B------:R-:W-:Y:S01]  /*5bf0*/  FFMA.FTZ R7, R2, R7, RZ ;  /* 0x0000000702077223 */ /* 0x000fe200000100ff */
[----:B------:R-:W-:-:S02]  /*5c00*/  HADD2.F32 R9, -RZ, R34.H0_H0 ;  /* 0x20000022ff097230 */ /* 0x000fc40000004100 */
[----:B------:R-:W-:Y:S01]  /*5c10*/  FFMA.FTZ R32, R38, R22, R5 ;  /* 0x0000001626207223 */ /* 0x000fe20000010005 */
[-C--:B------:R-:W-:Y:S01]  /*5c20*/  HFMA2 R5, R33, R12.reuse.H0_H0, -72, -72 ;  /* 0xd480d48021057431 */ /* 0x080fe2000004000c */
[----:B------:R-:W-:Y:S01]  /*5c30*/  LOP3.LUT R33, R20, 0x64006400, RZ, 0xfc, !PT ;  /* 0x6400640014217812 */ /* 0x000fe200078efcff */
[----:B------:R-:W-:Y:S01]  /*5c40*/  FFMA.FTZ R37, R2, R37, RZ ;  /* 0x0000002502257223 */ /* 0x000fe200000100ff */
[----:B------:R-:W-:Y:S01]  /*5c50*/  FFMA.FTZ R36, R22, R36, R7 ;  /* 0x0000002416247223 */ /* 0x000fe20000010007 */
[-C--:B------:R-:W-:Y:S02]  /*5c60*/  HFMA2 R7, R35, R12.reuse.H0_H0, -72, -72 ;  /* 0xd480d48023077431 */ /* 0x080fe4000004000c */
[----:B------:R-:W-:Y:S01]  /*5c70*/  FFMA.FTZ R9, R2, R9, RZ ;  /* 0x0000000902097223 */ /* 0x000fe200000100ff */
[----:B------:R-:W-:Y:S02]  /*5c80*/  HADD2.F32 R20, -RZ, R21.H0_H0 ;  /* 0x20000015ff147230 */ /* 0x000fe40000004100 */
[----:B------:R-:W-:Y:S01]  /*5c90*/  FFMA.FTZ R2, R22, R39, R37 ;  /* 0x0000002716027223 */ /* 0x000fe20000010025 */
[----:B------:R-:W-:-:S02]  /*5ca0*/  HFMA2 R38, R33, R12.H0_H0, -72, -72 ;  /* 0xd480d48021267431 */ /* 0x000fc4000004000c */
[----:B------:R-:W-:Y:S02]  /*5cb0*/  HADD2.F32 R34, -RZ, R34.H1_H1 ;  /* 0x30000022ff227230 */ /* 0x000fe40000004100 */
        /* <DEDUP_REMOVED lines=9> */
[----:B------:R-:W-:Y:S01]  /*5d50*/  FFMA.FTZ R2, R23, R2, R34 ;  /* 0x0000000217027223 */ /* 0x000fe20000010022 */
[----:B------:R-:W-:Y:S02]  /*5d60*/  HADD2.F32 R9, -RZ, R7.H1_H1 ;  /* 0x30000007ff097230 */ /* 0x000fe40000004100 */
[C---:B------:R-:W-:Y:S01]  /*5d70*/  FFMA.FTZ R20, R8.reuse, R5, R20 ;  /* 0x0000000508147223 */ /* 0x040fe20000010014 */
        /* <DEDUP_REMOVED lines=22> */
[----:B------:R-:W-:-:S02]  /*5ee0*/  HADD2.F32 R35, -RZ, R5.H0_H0 ;  /* 0x20000005ff237230 */ /* 0x000fc40000004100 */
[----:B------:R-:W-:Y:S02]  /*5ef0*/  HADD2.F32 R32, -RZ, R34.H0_H0 ;  /* 0x20000022ff207230 */ /* 0x000fe40000004100 */
[C---:B------:R-:W-:Y:S01]  /*5f00*/  FFMA.FTZ R23, R22.reuse, R21, R7 ;  /* 0x0000001516177223 */ /* 0x040fe20000010007 */
[----:B------:R-:W-:Y:S02]  /*5f10*/  HADD2.F32 R33, -RZ, R37.H0_H0 ;  /* 0x20000025ff217230 */ /* 0x000fe40000004100 */
[----:B------:R-:W-:Y:S01]  /*5f20*/  FFMA.FTZ R7, R22, R35, R8 ;  /* 0x0000002316077223 */ /* 0x000fe20000010008 */
[----:B------:R-:W-:Y:S01]  /*5f30*/  HADD2.F32 R21, -RZ, R36.H1_H1 ;  /* 0x30000024ff157230 */ /* 0x000fe20000004100 */
[----:B------:R-:W-:Y:S01]  /*5f40*/  LOP3.LUT R8, R13, 0xf000f0, RZ, 0xc0, !PT ;  /* 0x00f000f00d087812 */ /* 0x000fe200078ec0ff */
[----:B------:R-:W-:Y:S01]  /*5f50*/  FFMA.FTZ R32, R32, R22, R9 ;  /* 0x0000001620207223 */ /* 0x000fe20000010009 */
[----:B------:R-:W-:Y:S01]  /*5f60*/  FFMA.FTZ R20, R22, R33, R20 ;  /* 0x0000002116147223 */ /* 0x000fe20000010014 */
[----:B------:R-:W-:-:S02]  /*5f70*/  HADD2.F32 R9, -RZ, R34.H1_H1 ;  /* 0x30000022ff097230 */ /* 0x000fc40000004100 */
[----:B------:R-:W-:Y:S01]  /*5f80*/  FFMA.FTZ R33, R18, R21, R23 ;  /* 0x0000001512217223 */ /* 0x000fe20000010017 */
[----:B------:R-:W-:Y:S01]  /*5f90*/  HADD2.F32 R35, -RZ, R37.H1_H1 ;  /* 0x30000025ff237230 */ /* 0x000fe20000004100 */
[----:B------:R-:W-:Y:S01]  /*5fa0*/  LOP3.LUT R21, R14, 0x64006400, RZ, 0xfc, !PT ;  /* 0x640064000e157812 */ /* 0x000fe200078efcff */
[----:B------:R-:W-:Y:S01]  /*5fb0*/  HADD2.F32 R2, -RZ, R19.H0_H0 ;  /* 0x20000013ff027230 */ /* 0x000fe20000004100 */
[----:B------:R-:W-:Y:S01]  /*5fc0*/  LOP3.LUT R23, R8, 0x64006400, RZ, 0xfc, !PT ;  /* 0x6400640008177812 */ /* 0x000fe200078efcff */
[----:B------:R-:W-:Y:S01]  /*5fd0*/  FFMA.FTZ R13, R9, R18, R32 ;  /* 0x00000012090d7223 */ /* 0x000fe20000010020 */
[----:B------:R-:W-:Y:S01]  /*5fe0*/  FFMA.FTZ R9, R18, R35, R20 ;  /* 0x0000002312097223 */ /* 0x000fe20000010014 */
[-C--:B------:R-:W-:Y:S01]  /*5ff0*/  HFMA2 R20, R21, R12.reuse.H0_H0, -72, -72 ;  /* 0xd480d48015147431 */ /* 0x080fe2000004000c */
[----:B------:R-:W-:Y:S01]  /*6000*/  LOP3.LUT R21, R4, 0x64006400, RZ, 0xfc, !PT ;  /* 0x6400640004157812 */ /* 0x000fe200078efcff */
[----:B------:R-:W-:Y:S01]  /*6010*/  HFMA2 R22, R23, R12.H0_H0, -72, -72 ;  /* 0xd480d48017167431 */ /* 0x000fe2000004000c */
[----:B------:R-:W-:Y:S01]  /*6020*/  LOP3.LUT R23, R6, 0x64006400, RZ, 0xfc, !PT ;  /* 0x6400640006177812 */ /* 0x000fe200078efcff */
[----:B------:R-:W-:-:S02]  /*6030*/  HADD2.F32 R6, -RZ, R5.H1_H1 ;  /* 0x30000005ff067230 */ /* 0x000fc40000004100 */
[-C--:B------:R-:W-:Y:S02]  /*6040*/  HFMA2 R21, R21, R12.reuse.H0_H0, -72, -72 ;  /* 0xd480d48015157431 */ /* 0x080fe4000004000c */
[----:B------:R-:W-:Y:S02]  /*6050*/  HADD2.F32 R5, -RZ, R22.H0_H0 ;  /* 0x20000016ff057230 */ /* 0x000fe40000004100 */
[----:B------:R-:W-:Y:S02]  /*6060*/  HFMA2 R23, R23, R12.H0_H0, -72, -72 ;  /* 0xd480d48017177431 */ /* 0x000fe4000004000c */
[----:B------:R-:W-:Y:S02]  /*6070*/  HADD2.F32 R4, -RZ, R20.H0_H0 ;  /* 0x20000014ff047230 */ /* 0x000fe40000004100 */
[----:B------:R-:W-:Y:S01]  /*6080*/  FFMA.FTZ R7, R18, R6, R7 ;  /* 0x0000000612077223 */ /* 0x000fe20000010007 */
[----:B------:R-:W-:Y:S02]  /*6090*/  HADD2.F32 R19, -RZ, R19.H1_H1 ;  /* 0x30000013ff137230 */ /* 0x000fe40000004100 */
        /* <DEDUP_REMOVED lines=30> */
.L_x_4394:
[----:B------:R-:W-:Y:S01]  /*6280*/  IADD3 R0, PT, PT, R0, 0x20, RZ ;  /* 0x0000002000007810 */ /* 0x000fe20007ffe0ff */
[----:B------:R-:W-:Y:S01]  /*6290*/  UIADD3 UR4, UPT, UPT, UR4, 0x40, URZ ;  /* 0x0000004004047890 */ /* 0x000fe2000fffe0ff */
[----:B------:R-:W-:Y:S02]  /*62a0*/  IMAD.WIDE R10, R29, 0x4, R10 ;  /* 0x000000041d0a7825 */ /* 0x000fe400078e020a */
[----:B------:R-:W-:-:S13]  /*62b0*/  ISETP.GE.AND P0, PT, R0, R15, PT ;  /* 0x0000000f0000720c */ /* 0x000fda0003f06270 */
[----:B------:R-:W-:Y:S05]  /*62c0*/  @!P0 BRA `(.L_x_4395) ;  /* 0xffffffd800c88947 */ /* 0x000fea000383ffff */
[----:B------:R-:W-:-:S07]  /*62d0*/  IMAD.WIDE R16, R29, 0x10, R16 ;  /* 0x000000101d107825 */ /* 0x000fce00078e0210 */
.L_x_4390:
[----:B------:R-:W0:Y:S02]  /*62e0*/  LDCU UR5, c[0x0][0x3d8] ;  /* 0x00007b00ff0577ac */ /* 0x000e240008000800 */
[----:B0-----:R-:W-:-:S04]  /*62f0*/  VIMNMX R33, PT, PT, R3, UR5, PT ;  /* 0x0000000503217c48 */ /* 0x001fc8000bfe0100 */
[----:B------:R-:W-:-:S13]  /*6300*/  ISETP.GT.AND P0, PT, R33, R0, PT ;  /* 0x000000002100720c */ /* 0x000fda0003f04270 */
[----:B------:R-:W-:Y:S05]  /*6310*/  @!P0 BRA `(.L_x_4396) ;  /* 0x0000001400008947 */ /* 0x000fea0003800000 */
[----:B------:R-:W-:-:S12]  /*6320*/  UIADD3 UR4, UPT, UPT, UR4, 0x20, URZ ;  /* 0x0000002004047890 */ /* 0x000fd8000fffe0ff */
.L_x_4398:
[----:B------:R-:W0:Y:S02]  /*6330*/  LDC.64 R28, c[0x0][0x3a8] ;  /* 0x0000ea00ff1c7b82 */ /* 0x000e240000000a00 */
[C---:B0-----:R-:W-:Y:S02]  /*6340*/  IMAD.WIDE R4, R29.reuse, 0x4, R16 ;  /* 0x000000041d047825 */ /* 0x041fe400078e0210 */
[----:B------:R-:W5:Y:S04]  /*6350*/  LDG.E.128.CONSTANT R16, desc[UR6][R16.64] ;  /* 0x0000000610107981 */ /* 0x000f68000c1e9d00 */
[----:B------:R0:W5:Y:S01]  /*6360*/  LDG.E.128.CONSTANT R8, desc[UR6][R4.64] ;  /* 0x0000000604087981 */ /* 0x000162000c1e9d00 */
[----:B------:R-:W-:Y:S01]  /*6370*/  ISETP.LE.AND P1, PT, R28, UR8, PT ;  /* 0x000000081c007c0c */ /* 0x000fe2000bf23270 */
[----:B------:R-:W-:Y:S01]  /*6380*/  IMAD.WIDE R2, R29, 0x4, R4 ;  /* 0x000000041d027825 */ /* 0x000fe200078e0204 */
[----:B------:R-:W-:-:S04]  /*6390*/  IADD3 R0, PT, PT, R0, 0x20, RZ ;  /* 0x0000002000007810 */ /* 0x000fc80007ffe0ff */
[----:B------:R-:W-:-:S07]  /*63a0*/  ISETP.GE.AND P0, PT, R0, R33, PT ;  /* 0x000000210000720c */ /* 0x000fce0003f06270 */
[----:B0-----:R-:W-:Y:S06]  /*63b0*/  @P1 BRA `(.L_x_4397) ;  /* 0x0000001000cc1947 */ /* 0x001fec0003800000 */
[----:B------:R-:W2:Y:S01]  /*63c0*/  LDG.E.128.CONSTANT R4, desc[UR6][R2.64] ;  /* 0x0000000602047981 */ /* 0x000ea2000c1e9d00 */
[----:B-----5:R-:W-:Y:S01]  /*63d0*/  SHF.R.U32.HI R12, RZ, 0xf, R17 ;  /* 0x0000000fff0c7819 */ /* 0x020fe20000011611 */
[----:B------:R-:W-:Y:S01]  /*63e0*/  HFMA2 R15, -RZ, RZ, 0, 0.015625 ;  /* 0x00002400ff0f7431 */ /* 0x000fe200000001ff */
[----:B------:R-:W-:Y:S01]  /*63f0*/  SHF.R.U32.HI R13, RZ, 0xe, R9 ;  /* 0x0000000eff0d7819 */ /* 0x000fe20000011609 */
[----:B------:R-:W0:Y:S01]  /*6400*/  LDS.128 R20, [UR4+-0x20] ;  /* 0xffffe004ff147984 */ /* 0x000e220008000c00 */
[----:B------:R-:W-:Y:S02]  /*6410*/  LOP3.LUT R12, R12, 0x10001, RZ, 0xc0, !PT ;  /* 0x000100010c0c7812 */ /* 0x000fe400078ec0ff */
[----:B------:R-:W-:Y:S02]  /*6420*/  PRMT R24, R24, 0x5410, R15 ;  /* 0x0000541018187816 */ /* 0x000fe4000000000f */
[----:B------:R-:W-:Y:S02]  /*6430*/  LOP3.LUT R15, R12, 0x20002, R13, 0xf8, !PT ;  /* 0x000200020c0f7812 */ /* 0x000fe400078ef80d */
[----:B------:R-:W-:-:S02]  /*6440*/  SHF.R.U32.HI R12, RZ, 0xf, R16 ;  /* 0x0000000fff0c7819 */ /* 0x000fc40000011610 */
[----:B------:R-:W-:Y:S02]  /*6450*/  SHF.R.U32.HI R32, RZ, 0xf, R19 ;  /* 0x0000000fff207819 */ /* 0x000fe40000011613 */
[----:B------:R-:W-:Y:S02]  /*6460*/  MOV R14, 0x3000 ;  /* 0x00003000000e7802 */ /* 0x000fe40000000f00 */
[----:B------:R-:W-:Y:S02]  /*6470*/  SHF.R.U32.HI R13, RZ, 0xe, R8 ;  /* 0x0000000eff0d7819 */ /* 0x000fe40000011608 */
[----:B------:R-:W-:Y:S02]  /*6480*/  LOP3.LUT R12, R12, 0x10001, RZ, 0xc0, !PT ;  /* 0x000100010c0c7812 */ /* 0x000fe400078ec0ff */
[----:B------:R-:W-:Y:S02]  /*6490*/  LOP3.LUT R34, R32, 0x10001, RZ, 0xc0, !PT ;  /* 0x0001000120227812 */ /* 0x000fe400078ec0ff */
[----:B------:R-:W-:-:S02]  /*64a0*/  SHF.R.U32.HI R37, RZ, 0xe, R11 ;  /* 0x0000000eff257819 */ /* 0x000fc4000001160b */
[----:B------:R-:W-:Y:S02]  /*64b0*/  PRMT R25, R25, 0x5410, R14 ;  /* 0x0000541019197816 */ /* 0x000fe4000000000e */
[----:B------:R-:W-:Y:S02]  /*64c0*/  SHF.R.U32.HI R14, RZ, 0xf, R18 ;  /* 0x0000000fff0e7819 */ /* 0x000fe40000011612 */
[----:B------:R-:W-:Y:S02]  /*64d0*/  LOP3.LUT R36, R12, 0x20002, R13, 0xf8, !PT ;  /* 0x000200020c247812 */ /* 0x000fe400078ef80d */
[----:B------:R-:W-:Y:S02]  /*64e0*/  LOP3.LUT R34, R34, 0x20002, R37, 0xf8, !PT ;  /* 0x0002000222227812 */ /* 0x000fe400078ef825 */
[----:B------:R-:W-:Y:S02]  /*64f0*/  LOP3.LUT R13, R16, 0x70007, RZ, 0xc0, !PT ;  /* 0x00070007100d7812 */ /* 0x000fe400078ec0ff */
        /* <DEDUP_REMOVED lines=8> */
[----:B------:R-:W-:Y:S01]  /*6580*/  LOP3.LUT R35, R14, 0x20002, R35, 0xf8, !PT ;  /* 0x000200020e237812 */ /* 0x000fe200078ef823 */
[----:B------:R-:W-:Y:S01]  /*6590*/  HADD2 R41, R37, -1028, -1028 ;  /* 0xe404e40425297430 */ /* 0x000fe20000000000 */
[----:B------:R-:W-:Y:S01]  /*65a0*/  LOP3.LUT R12, R17, 0x380038, RZ, 0xc0, !PT ;  /* 0x00380038110c7812 */ /* 0x000fe200078ec0ff */
[----:B------:R-:W-:Y:S01]  /*65b0*/  HADD2 R43, R38, -1028, -1028 ;  /* 0xe404e404262b7430 */ /* 0x000fe20000000000 */
[----:B------:R-:W-:Y:S01]  /*65c0*/  LOP3.LUT R14, R16, 0x380038, RZ, 0xc0, !PT ;  /* 0x00380038100e7812 */ /* 0x000fe200078ec0ff */
[-C--:B0-----:R-:W-:Y:S01]  /*65d0*/  HFMA2 R39, R13, R20.reuse, RZ.H0_H0 ;  /* 0x000000140d277231 */ /* 0x081fe200000400ff */
[----:B------:R-:W-:Y:S01]  /*65e0*/  LOP3.LUT R12, R12, 0x64006400, RZ, 0xfc, !PT ;  /* 0x640064000c0c7812 */ /* 0x000fe200078efcff */
[-C--:B------:R-:W-:Y:S01]  /*65f0*/  HFMA2 R40, R41, R20.reuse, RZ ;  /* 0x0000001429287231 */ /* 0x080fe200000000ff */
[----:B------:R-:W-:Y:S01]  /*6600*/  LOP3.LUT R14, R14, 0x64006400, RZ, 0xfc, !PT ;  /* 0x640064000e0e7812 */ /* 0x000fe200078efcff */
[----:B------:R-:W-:Y:S01]  /*6610*/  HFMA2 R38, R43, R20, RZ.H0_H0 ;  /* 0x000000142b267231 */ /* 0x000fe200000400ff */
[----:B------:R-:W-:-:S02]  /*6620*/  LOP3.LUT R13, R18, 0x380038, RZ, 0xc0, !PT ;  /* 0x00380038120d7812 */ /* 0x000fc400078ec0ff */
[----:B------:R-:W-:Y:S02]  /*6630*/  SHF.R.U32.HI R18, RZ, 0x6, R18 ;  /* 0x00000006ff127819 */ /* 0x000fe40000011612 */
[----:B------:R-:W-:Y:S02]  /*6640*/  SHF.R.U32.HI R16, RZ, 0x6, R16 ;  /* 0x00000006ff107819 */ /* 0x000fe40000011610 */
[----:B------:R-:W-:Y:S02]  /*6650*/  PRMT R27, R27, 0x5410, R26 ;  /* 0x000054101b1b7816 */ /* 0x000fe4000000001a */
[----:B------:R-:W-:-:S04]  /*6660*/  LOP3.LUT R42, R16, 0x70007, RZ, 0xc0, !PT ;  /* 0x00070007102a7812 */ /* 0x000fc800078ec0ff */
[----:B------:R-:W-:-:S05]  /*6670*/  LOP3.LUT R42, R42, 0x64006400, RZ, 0xfc, !PT ;  /* 0x640064002a2a7812 */ /* 0x000fca00078efcff */
[----:B------:R-:W-:Y:S01]  /*6680*/  HADD2 R42, R42, -1028, -1028 ;  /* 0xe404e4042a2a7430 */ /* 0x000fe20000000000 */
[----:B--2---:R-:W-:Y:S02]  /*6690*/  SHF.R.U32.HI R32, RZ, 0xd, R5 ;  /* 0x0000000dff207819 */ /* 0x004fe40000011605 */
[----:B------:R-:W-:Y:S02]  /*66a0*/  SHF.R.U32.HI R44, RZ, 0xd, R6 ;  /* 0x0000000dff2c7819 */ /* 0x000fe40000011606 */
[----:B------:R-:W-:Y:S02]  /*66b0*/  LOP3.LUT R32, R15, 0x40004, R32, 0xf8, !PT ;  /* 0x000400040f207812 */ /* 0x000fe400078ef820 */
[----:B------:R-:W-:Y:S02]  /*66c0*/  LOP3.LUT R15, R17, 0x70007, RZ, 0xc0, !PT ;  /* 0x00070007110f7812 */ /* 0x000fe400078ec0ff */
[----:B------:R-:W-:Y:S02]  /*66d0*/  SHF.R.U32.HI R17, RZ, 0x6, R17 ;  /* 0x00000006ff117819 */ /* 0x000fe40000011611 */
[----:B------:R-:W-:-:S02]  /*66e0*/  LOP3.LUT R15, R15, 0x64006400, RZ, 0xfc, !PT ;  /* 0x640064000f0f7812 */ /* 0x000fc400078efcff */
[----:B------:R-:W-:-:S03]  /*66f0*/  LOP3.LUT R32, R32, 0x64006400, RZ, 0xfc, !PT ;  /* 0x6400640020207812 */ /* 0x000fc600078efcff */
[----:B------:R-:W-:Y:S02]  /*6700*/  HADD2 R15, R15, -1028, -1028 ;  /* 0xe404e4040f0f7430 */ /* 0x000fe40000000000 */
[----:B------:R-:W-:Y:S02]  /*6710*/  HADD2 R32, R32, -1028, -1028 ;  /* 0xe404e40420207430 */ /* 0x000fe40000000000 */
[----:B------:R-:W-:Y:S02]  /*6720*/  HFMA2 R37, R15, R20, RZ ;  /* 0x000000140f257231 */ /* 0x000fe400000000ff */
[-C--:B------:R-:W-:Y:S02]  /*6730*/  HFMA2 R20, R12, R25.reuse.H1_H1, -132, -132 ;  /* 0xd820d8200c147431 */ /* 0x080fe40000060019 */
[----:B------:R-:W-:Y:S01]  /*6740*/  HFMA2 R12, R14, R25.H1_H1, -132, -132 ;  /* 0xd820d8200e0c7431 */ /* 0x000fe20000060019 */
[----:B------:R-:W-:Y:S01]  /*6750*/  LOP3.LUT R14, R13, 0x64006400, RZ, 0xfc, !PT ;  /* 0x640064000d0e7812 */ /* 0x000fe200078efcff */
        /* <DEDUP_REMOVED lines=9> */
[----:B------:R-:W-:Y:S01]  /*67f0*/  SHF.R.U32.HI R19, RZ, 0x6, R19 ;  /* 0x00000006ff137819 */ /* 0x000fe20000011613 */
[----:B------:R-:W-:Y:S01]  /*6800*/  HFMA2 R13, R14, R25.H1_H1, -132, -132 ;  /* 0xd820d8200e0d7431 */ /* 0x000fe20000060019 */
[----:B------:R-:W-:Y:S01]  /*6810*/  LOP3.LUT R42, R17, 0x380038, RZ, 0xc0, !PT ;  /* 0x00380038112a7812 */ /* 0x000fe200078ec0ff */
[----:B------:R-:W-:Y:S01]  /*6820*/  HADD2 R14, R12, -1028, -1028 ;  /* 0xe404e4040c0e7430 */ /* 0x000fe20000000000 */
[----:B------:R-:W-:Y:S01]  /*6830*/  LOP3.LUT R12, R18, 0x70007, RZ, 0xc0, !PT ;  /* 0x00070007120c7812 */ /* 0x000fe200078ec0ff */
[----:B------:R-:W-:Y:S01]  /*6840*/  HFMA2 R38, R13, R21, R38 ;  /* 0x000000150d267231 */ /* 0x000fe20000000026 */
[----:B------:R-:W-:Y:S01]  /*6850*/  SHF.R.U32.HI R21, RZ, 0xd, R4 ;  /* 0x0000000dff157819 */ /* 0x000fe20000011604 */
[----:B------:R-:W-:Y:S01]  /*6860*/  HFMA2 R37, R14, R22, R37 ;  /* 0x000000160e257231 */ /* 0x000fe20000000025 */
[----:B------:R-:W-:-:S02]  /*6870*/  LOP3.LUT R41, R12, 0x64006400, RZ, 0xfc, !PT ;  /* 0x640064000c297812 */ /* 0x000fc400078efcff */
[----:B------:R-:W0:Y:S01]  /*6880*/  LDS.128 R12, [UR4+-0x10] ;  /* 0xfffff004ff0c7984 */ /* 0x000e220008000c00 */
[----:B------:R-:W-:Y:S02]  /*6890*/  LOP3.LUT R20, R36, 0x40004, R21, 0xf8, !PT ;  /* 0x0004000424147812 */ /* 0x000fe400078ef815 */
[----:B------:R-:W-:Y:S01]  /*68a0*/  LOP3.LUT R36, R19, 0x70007, RZ, 0xc0, !PT ;  /* 0x0007000713247812 */ /* 0x000fe200078ec0ff */
[----:B------:R-:W-:Y:S01]  /*68b0*/  HADD2 R41, R41, -1028, -1028 ;  /* 0xe404e40429297430 */ /* 0x000fe20000000000 */
[----:B------:R-:W-:Y:S02]  /*68c0*/  LOP3.LUT R21, R35, 0x40004, R44, 0xf8, !PT ;  /* 0x0004000423157812 */ /* 0x000fe400078ef82c */
[----:B------:R-:W-:Y:S01]  /*68d0*/  LOP3.LUT R36, R36, 0x64006400, RZ, 0xfc, !PT ;  /* 0x6400640024247812 */ /* 0x000fe200078efcff */
[----:B------:R-:W-:Y:S01]  /*68e0*/  HFMA2 R40, R41, R22, R40 ;  /* 0x0000001629287231 */ /* 0x000fe20000000028 */
[----:B------:R-:W-:Y:S02]  /*68f0*/  SHF.R.U32.HI R35, RZ, 0xd, R7 ;  /* 0x0000000dff237819 */ /* 0x000fe40000011607 */
[----:B------:R-:W-:Y:S01]  /*6900*/  LOP3.LUT R17, R17, 0x1c001c0, RZ, 0xc0, !PT ;  /* 0x01c001c011117812 */ /* 0x000fe200078ec0ff */
[----:B------:R-:W-:Y:S01]  /*6910*/  HADD2 R41, R36, -1028, -1028 ;  /* 0xe404e40424297430 */ /* 0x000fe20000000000 */
        /* <DEDUP_REMOVED lines=28> */
[----:B------:R-:W-:-:S02]  /*6ae0*/  HFMA2 R36, R36, R12, R37 ;  /* 0x0000000c24247231 */ /* 0x000fc40000000025 */
[----:B------:R-:W-:Y:S01]  /*6af0*/  HFMA2 R19, R19, R24.H1_H1, -20, -20 ;  /* 0xcd00cd0013137431 */ /* 0x000fe20000060018 */
[----:B------:R-:W-:Y:S01]  /*6b00*/  LOP3.LUT R16, R16, 0x64006400, RZ, 0xfc, !PT ;  /* 0x6400640010107812 */ /* 0x000fe200078efcff */
[----:B------:R-:W-:Y:S01]  /*6b10*/  HFMA2 R23, R43, R23, R38 ;  /* 0x000000172b177231 */ /* 0x000fe20000000026 */
[----:B------:R-:W-:Y:S02]  /*6b20*/  LOP3.LUT R17, R17, 0x64006400, RZ, 0xfc, !PT ;  /* 0x6400640011117812 */ /* 0x000fe400078efcff */
[----:B------:R-:W-:Y:S01]  /*6b30*/  LOP3.LUT R18, R18, 0x64006400, RZ, 0xfc, !PT ;  /* 0x6400640012127812 */ /* 0x000fe200078efcff */
[----:B------:R-:W-:Y:S01]  /*6b40*/  HADD2 R16, R16, -1028, -1028 ;  /* 0xe404e40410107430 */ /* 0x000fe20000000000 */
[----:B------:R-:W-:Y:S01]  /*6b50*/  LOP3.LUT R37, R22, 0x64006400, RZ, 0xfc, !PT ;  /* 0x6400640016257812 */ /* 0x000fe200078efcff */
[----:B------:R-:W-:Y:S02]  /*6b60*/  HFMA2 R22, R19, R12, R40 ;  /* 0x0000000c13167231 */ /* 0x000fe40000000028 */
[----:B------:R-:W-:Y:S01]  /*6b70*/  HADD2 R17, R17, -1028, -1028 ;  /* 0xe404e40411117430 */ /* 0x000fe20000000000 */
[----:B------:R-:W-:Y:S01]  /*6b80*/  LOP3.LUT R40, R8, 0x380038, RZ, 0xc0, !PT ;  /* 0x0038003808287812 */ /* 0x000fe200078ec0ff */
[----:B------:R-:W-:Y:S01]  /*6b90*/  HADD2 R19, R18, -1028, -1028 ;  /* 0xe404e40412137430 */ /* 0x000fe20000000000 */
[----:B------:R-:W-:Y:S01]  /*6ba0*/  SHF.R.U32.HI R8, RZ, 0x6, R8 ;  /* 0x00000006ff087819 */ /* 0x000fe20000011608 */
[----:B------:R-:W-:-:S02]  /*6bb0*/  HFMA2 R38, R37, R24.H1_H1, -20, -20 ;  /* 0xcd00cd0025267431 */ /* 0x000fc40000060018 */
[-C--:B------:R-:W-:Y:S02]  /*6bc0*/  HFMA2 R36, R17, R13.reuse, R36 ;  /* 0x0000000d11247231 */ /* 0x080fe40000000024 */
[-C--:B------:R-:W-:Y:S01]  /*6bd0*/  HFMA2 R35, R16, R13.reuse, R35 ;  /* 0x0000000d10237231 */ /* 0x080fe20000000023 */
[----:B------:R-:W-:Y:S01]  /*6be0*/  LOP3.LUT R42, R40, 0x64006400, RZ, 0xfc, !PT ;  /* 0x64006400282a7812 */ /* 0x000fe200078efcff */
[----:B------:R-:W-:Y:S02]  /*6bf0*/  HFMA2 R23, R38, R12, R23 ;  /* 0x0000000c26177231 */ /* 0x000fe40000000017 */
[----:B------:R-:W-:Y:S01]  /*6c00*/  HFMA2 R22, R19, R13, R22 ;  /* 0x0000000d13167231 */ /* 0x000fe20000000016 */
[----:B------:R-:W-:Y:S01]  /*6c10*/  LOP3.LUT R12, R11, 0x70007, RZ, 0xc0, !PT ;  /* 0x000700070b0c7812 */ /* 0x000fe200078ec0ff */
[----:B------:R-:W0:Y:S01]  /*6c20*/  LDS.128 R16, [UR4] ;  /* 0x00000004ff107984 */ /* 0x000e220008000c00 */
[----:B------:R-:W-:Y:S01]  /*6c30*/  LOP3.LUT R39, R10, 0x380038, RZ, 0xc0, !PT ;  /* 0x003800380a277812 */ /* 0x000fe200078ec0ff */
[----:B------:R-:W-:Y:S01]  /*6c40*/  HFMA2 R42, R42, R25.H1_H1, -132, -132 ;  /* 0xd820d8202a2a7431 */ /* 0x000fe20000060019 */
[----:B------:R-:W-:-:S02]  /*6c50*/  LOP3.LUT R12, R12, 0x64006400, RZ, 0xfc, !PT ;  /* 0x640064000c0c7812 */ /* 0x000fc400078efcff */
[----:B------:R-:W-:Y:S02]  /*6c60*/  LOP3.LUT R38, R11, 0x380038, RZ, 0xc0, !PT ;  /* 0x003800380b267812 */ /* 0x000fe400078ec0ff */
[----:B------:R-:W-:Y:S01]  /*6c70*/  LOP3.LUT R37, R9, 0x380038, RZ, 0xc0, !PT ;  /* 0x0038003809257812 */ /* 0x000fe200078ec0ff */
[----:B------:R-:W-:Y:S01]  /*6c80*/  HADD2 R44, R12, -1028, -1028 ;  /* 0xe404e4040c2c7430 */ /* 0x000fe20000000000 */
[----:B------:R-:W-:Y:S02]  /*6c90*/  SHF.R.U32.HI R12, RZ, 0x6, R11 ;  /* 0x00000006ff0c7819 */ /* 0x000fe4000001160b */
[----:B------:R-:W-:Y:S01]  /*6ca0*/  LOP3.LUT R11, R8, 0x70007, RZ, 0xc0, !PT ;  /* 0x00070007080b7812 */ /* 0x000fe200078ec0ff */
[----:B------:R-:W-:Y:S01]  /*6cb0*/  HFMA2 R23, R44, R13, R23 ;  /* 0x0000000d2c177231 */ /* 0x000fe20000000017 */
[----:B------:R-:W-:Y:S02]  /*6cc0*/  LOP3.LUT R40, R39, 0x64006400, RZ, 0xfc, !PT ;  /* 0x6400640027287812 */ /* 0x000fe400078efcff */
[----:B------:R-:W-:-:S02]  /*6cd0*/  LOP3.LUT R38, R38, 0x64006400, RZ, 0xfc, !PT ;  /* 0x6400640026267812 */ /* 0x000fc400078efcff */
[----:B------:R-:W-:Y:S02]  /*6ce0*/  LOP3.LUT R44, R37, 0x64006400, RZ, 0xfc, !PT ;  /* 0x64006400252c7812 */ /* 0x000fe400078efcff */
[----:B------:R-:W-:Y:S01]  /*6cf0*/  LOP3.LUT R13, R11, 0x64006400, RZ, 0xfc, !PT ;  /* 0x640064000b0d7812 */ /* 0x000fe200078efcff */
[-C--:B------:R-:W-:Y:S01]  /*6d00*/  HFMA2 R11, R42, R14.reuse, R35 ;  /* 0x0000000e2a0b7231 */ /* 0x080fe20000000023 */
[----:B------:R-:W-:Y:S01]  /*6d10*/  SHF.R.U32.HI R9, RZ, 0x6, R9 ;  /* 0x00000006ff097819 */ /* 0x000fe20000011609 */
[-C--:B------:R-:W-:Y:S01]  /*6d20*/  HFMA2 R35, R40, R25.reuse.H1_H1, -132, -132 ;  /* 0xd820d82028237431 */ /* 0x080fe20000060019 */
[----:B------:R-:W-:Y:S01]  /*6d30*/  SHF.R.U32.HI R10, RZ, 0x6, R10 ;  /* 0x00000006ff0a7819 */ /* 0x000fe2000001160a */
[-C--:B------:R-:W-:Y:S01]  /*6d40*/  HFMA2 R40, R38, R25.reuse.H1_H1, -132, -132 ;  /* 0xd820d82026287431 */ /* 0x080fe20000060019 */
[----:B------:R-:W-:Y:S01]  /*6d50*/  LOP3.LUT R21, R21, 0x64006400, RZ, 0xfc, !PT ;  /* 0x6400640015157812 */ /* 0x000fe200078efcff */
[----:B------:R-:W-:Y:S01]  /*6d60*/  HFMA2 R37, R44, R25.H1_H1, -132, -132 ;  /* 0xd820d8202c257431 */ /* 0x000fe20000060019 */
        /* <DEDUP_REMOVED lines=23> */
[-C--:B------:R-:W-:Y:S01]  /*6ee0*/  HFMA2 R14, R14, R25.reuse.H1_H1, -132, -132 ;  /* 0xd820d8200e0e7431 */ /* 0x080fe20000060019 */
[----:B------:R-:W-:Y:S01]  /*6ef0*/  LOP3.LUT R8, R8, 0x1c001c0, RZ, 0xc0, !PT ;  /* 0x01c001c008087812 */ /* 0x000fe200078ec0ff */
[----:B------:R-:W-:Y:S01]  /*6f00*/  HFMA2 R35, R38, R25.H1_H1, -132, -132 ;  /* 0xd820d82026237431 */ /* 0x000fe20000060019 */
[----:B------:R-:W-:Y:S01]  /*6f10*/  LOP3.LUT R10, R10, 0x1c001c0, RZ, 0xc0, !PT ;  /* 0x01c001c00a0a7812 */ /* 0x000fe200078ec0ff */
[-C--:B------:R-:W-:Y:S02]  /*6f20*/  HFMA2 R22, R37, R15.reuse, R22 ;  /* 0x0000000f25167231 */ /* 0x080fe40000000016 */
[----:B------:R-:W-:Y:S02]  /*6f30*/  HFMA2 R15, R40, R15, R23 ;  /* 0x0000000f280f7231 */ /* 0x000fe40000000017 */
[----:B0-----:R-:W-:-:S02]  /*6f40*/  HFMA2 R23, R14, R16, R11 ;  /* 0x000000100e177231 */ /* 0x001fc4000000000b */
[-C--:B------:R-:W-:Y:S01]  /*6f50*/  HFMA2 R11, R35, R16.reuse, R36 ;  /* 0x00000010230b7231 */ /* 0x080fe20000000024 */
[----:B------:R-:W-:Y:S02]  /*6f60*/  LOP3.LUT R35, R12, 0x380038, RZ, 0xc0, !PT ;  /* 0x003800380c237812 */ /* 0x000fe400078ec0ff */
[----:B------:R-:W-:Y:S02]  /*6f70*/  LOP3.LUT R14, R13, 0x64006400, RZ, 0xfc, !PT ;  /* 0x640064000d0e7812 */ /* 0x000fe400078efcff */
[----:B------:R-:W-:Y:S02]  /*6f80*/  LOP3.LUT R13, R9, 0x1c001c0, RZ, 0xc0, !PT ;  /* 0x01c001c0090d7812 */ /* 0x000fe400078ec0ff */
[----:B------:R-:W-:Y:S01]  /*6f90*/  LOP3.LUT R36, R35, 0x64006400, RZ, 0xfc, !PT ;  /* 0x6400640023247812 */ /* 0x000fe200078efcff */
[-C--:B------:R-:W-:Y:S01]  /*6fa0*/  HFMA2 R37, R14, R25.reuse.H1_H1, -132, -132 ;  /* 0xd820d8200e257431 */ /* 0x080fe20000060019 */
[----:B------:R-:W-:Y:S02]  /*6fb0*/  LOP3.LUT R9, R8, 0x64006400, RZ, 0xfc, !PT ;  /* 0x6400640008097812 */ /* 0x000fe400078efcff */
[----:B------:R-:W-:Y:S01]  /*6fc0*/  LOP3.LUT R13, R13, 0x64006400, RZ, 0xfc, !PT ;  /* 0x640064000d0d7812 */ /* 0x000fe200078efcff */
[----:B------:R-:W-:Y:S01]  /*6fd0*/  HFMA2 R8, R37, R16, R22 ;  /* 0x0000001025087231 */ /* 0x000fe20000000016 */
[----:B------:R-:W-:Y:S01]  /*6fe0*/  LOP3.LUT R35, R10, 0x64006400, RZ, 0xfc, !PT ;  /* 0x640064000a237812 */ /* 0x000fe200078efcff */
[----:B------:R-:W-:Y:S01]  /*6ff0*/  HFMA2 R36, R36, R25.H1_H1, -132, -132 ;  /* 0xd820d82024247431 */ /* 0x000fe20000060019 */
[C---:B------:R-:W-:Y:S01]  /*7000*/  LOP3.LUT R38, R4.reuse, 0x70007, RZ, 0xc0, !PT ;  /* 0x0007000704267812 */ /* 0x040fe200078ec0ff */
[-C--:B------:R-:W-:Y:S01]  /*7010*/  HFMA2 R10, R9, R24.reuse.H1_H1, -20, -20 ;  /* 0xcd00cd00090a7431 */ /* 0x080fe20000060018 */
[----:B------:R-:W-:Y:S01]  /*7020*/  LOP3.LUT R14, R4, 0x380038, RZ, 0xc0, !PT ;  /* 0x00380038040e7812 */ /* 0x000fe200078ec0ff */
[----:B------:R-:W-:-:S02]  /*7030*/  HFMA2 R22, R13, R24.H1_H1, -20, -20 ;  /* 0xcd00cd000d167431 */ /* 0x000fc40000060018 */
[----:B------:R-:W-:Y:S02]  /*7040*/  HFMA2 R16, R36, R16, R15 ;  /* 0x0000001024107231 */ /* 0x000fe4000000000f */
[----:B------:R-:W-:Y:S01]  /*7050*/  HFMA2 R35, R35, R24.H1_H1, -20, -20 ;  /* 0xcd00cd0023237431 */ /* 0x000fe20000060018 */
[----:B------:R-:W-:Y:S01]  /*7060*/  SHF.R.U32.HI R13, RZ, 0x6, R4 ;  /* 0x00000006ff0d7819 */ /* 0x000fe20000011604 */
[-C--:B------:R-:W-:Y:S02]  /*7070*/  HFMA2 R23, R10, R17.reuse, R23 ;  /* 0x000000110a177231 */ /* 0x080fe40000000017 */
[-C--:B------:R-:W-:Y:S02]  /*7080*/  HFMA2 R22, R22, R17.reuse, R11 ;  /* 0x0000001116167231 */ /* 0x080fe4000000000b */
[----:B------:R-:W-:Y:S01]  /*7090*/  HFMA2 R15, R35, R17, R8 ;  /* 0x00000011230f7231 */ /* 0x000fe20000000008 */
[----:B------:R-:W-:Y:S01]  /*70a0*/  LOP3.LUT R40, R12, 0x1c001c0, RZ, 0xc0, !PT ;  /* 0x01c001c00c287812 */ /* 0x000fe200078ec0ff */
[----:B------:R-:W0:Y:S01]  /*70b0*/  LDS.128 R8, [UR4+0x10] ;  /* 0x00001004ff087984 */ /* 0x000e220008000c00 */
[----:B------:R-:W-:-:S02]  /*70c0*/  LOP3.LUT R35, R5, 0x380038, RZ, 0xc0, !PT ;  /* 0x0038003805237812 */ /* 0x000fc400078ec0ff */
[----:B------:R-:W-:Y:S02]  /*70d0*/  SHF.R.U32.HI R4, RZ, 0x6, R5 ;  /* 0x00000006ff047819 */ /* 0x000fe40000011605 */
[----:B------:R-:W-:Y:S02]  /*70e0*/  LOP3.LUT R37, R5, 0x70007, RZ, 0xc0, !PT ;  /* 0x0007000705257812 */ /* 0x000fe400078ec0ff */
[C---:B------:R-:W-:Y:S02]  /*70f0*/  LOP3.LUT R12, R6.reuse, 0x380038, RZ, 0xc0, !PT ;  /* 0x00380038060c7812 */ /* 0x040fe400078ec0ff */
[----:B------:R-:W-:Y:S02]  /*7100*/  SHF.R.U32.HI R5, RZ, 0x6, R6 ;  /* 0x00000006ff057819 */ /* 0x000fe40000011606 */
[----:B------:R-:W-:Y:S02]  /*7110*/  LOP3.LUT R39, R6, 0x70007, RZ, 0xc0, !PT ;  /* 0x0007000706277812 */ /* 0x000fe400078ec0ff */
[----:B------:R-:W-:-:S02]  /*7120*/  LOP3.LUT R38, R38, 0x64006400, RZ, 0xfc, !PT ;  /* 0x6400640026267812 */ /* 0x000fc400078efcff */
[C---:B------:R-:W-:Y:S02]  /*7130*/  LOP3.LUT R36, R7.reuse, 0x380038, RZ, 0xc0, !PT ;  /* 0x0038003807247812 */ /* 0x040fe400078ec0ff */
[----:B------:R-:W-:Y:S01]  /*7140*/  SHF.R.U32.HI R6, RZ, 0x6, R7 ;  /* 0x00000006ff067819 */ /* 0x000fe20000011607 */
[----:B------:R-:W-:Y:S01]  /*7150*/  HADD2 R38, R38, -1028, -1028 ;  /* 0xe404e40426267430 */ /* 0x000fe20000000000 */
[----:B------:R-:W-:Y:S02]  /*7160*/  LOP3.LUT R41, R40, 0x64006400, RZ, 0xfc, !PT ;  /* 0x6400640028297812 */ /* 0x000fe400078efcff */
[----:B------:R-:W-:Y:S01]  /*7170*/  LOP3.LUT R7, R7, 0x70007, RZ, 0xc0, !PT ;  /* 0x0007000707077812 */ /* 0x000fe200078ec0ff */
[----:B------:R-:W-:Y:S01]  /*7180*/  HFMA2 R23, R38, R18, R23 ;  /* 0x0000001226177231 */ /* 0x000fe20000000017 */
[----:B------:R-:W-:Y:S01]  /*7190*/  LOP3.LUT R37, R37, 0x64006400, RZ, 0xfc, !PT ;  /* 0x6400640025257812 */ /* 0x000fe200078efcff */
[----:B------:R-:W-:Y:S01]  /*71a0*/  HFMA2 R41, R41, R24.H1_H1, -20, -20 ;  /* 0xcd00cd0029297431 */ /* 0x000fe20000060018 */
[----:B------:R-:W-:-:S02]  /*71b0*/  LOP3.LUT R39, R39, 0x64006400, RZ, 0xfc, !PT ;  /* 0x6400640027277812 */ /* 0x000fc400078efcff */
[----:B------:R-:W-:Y:S01]  /*71c0*/  LOP3.LUT R7, R7, 0x64006400, RZ, 0xfc, !PT ;  /* 0x6400640007077812 */ /* 0x000fe200078efcff */
[----:B------:R-:W-:Y:S02]  /*71d0*/  HADD2 R37, R37, -1028, -1028 ;  /* 0xe404e40425257430 */ /* 0x000fe40000000000 */
[----:B------:R-:W-:Y:S02]  /*71e0*/  HFMA2 R16, R41, R17, R16 ;  /* 0x0000001129107231 */ /* 0x000fe40000000010 */
[----:B------:R-:W-:Y:S01]  /*71f0*/  HADD2 R38, R39, -1028, -1028 ;  /* 0xe404e40427267430 */ /* 0x000fe20000000000 */
[----:B------:R-:W-:Y:S01]  /*7200*/  LOP3.LUT R14, R14, 0x64006400, RZ, 0xfc, !PT ;  /* 0x640064000e0e7812 */ /* 0x000fe200078efcff */
[----:B------:R-:W-:Y:S02]  /*7210*/  HADD2 R7, R7, -1028, -1028 ;  /* 0xe404e40407077430 */ /* 0x000fe40000000000 */
[-C--:B------:R-:W-:Y:S02]  /*7220*/  HFMA2 R22, R37, R18.reuse, R22 ;  /* 0x0000001225167231 */ /* 0x080fe40000000016 */
        /* <DEDUP_REMOVED lines=10> */
[----:B------:R-:W-:-:S02]  /*72d0*/  HFMA2 R23, R14, R19, R23 ;  /* 0x000000130e177231 */ /* 0x000fc40000000017 */
[-C--:B------:R-:W-:Y:S02]  /*72e0*/  HFMA2 R12, R12, R19.reuse, R15 ;  /* 0x000000130c0c7231 */ /* 0x080fe4000000000f */
[----:B------:R-:W-:Y:S02]  /*72f0*/  HFMA2 R14, R17, R19, R22 ;  /* 0x00000013110e7231 */ /* 0x000fe40000000016 */
[----:B------:R-:W-:Y:S01]  /*7300*/  HFMA2 R35, R36, R25.H1_H1, -132, -132 ;  /* 0xd820d82024237431 */ /* 0x000fe20000060019 */
[----:B------:R-:W-:Y:S01]  /*7310*/  LOP3.LUT R15, R13, 0x380038, RZ, 0xc0, !PT ;  /* 0x003800380d0f7812 */ /* 0x000fe200078ec0ff */
[----:B------:R-:W-:Y:S01]  /*7320*/  HADD2 R16, R7, -1028, -1028 ;  /* 0xe404e40407107430 */ /* 0x000fe20000000000 */
[----:B------:R-:W-:Y:S01]  /*7330*/  LOP3.LUT R17, R4, 0x70007, RZ, 0xc0, !PT ;  /* 0x0007000704117812 */ /* 0x000fe200078ec0ff */
[----:B------:R-:W-:Y:S01]  /*7340*/  HFMA2 R19, R35, R19, R18 ;  /* 0x0000001323137231 */ /* 0x000fe20000000012 */
[----:B------:R-:W-:Y:S01]  /*7350*/  LOP3.LUT R22, R5, 0x70007, RZ, 0xc0, !PT ;  /* 0x0007000705167812 */ /* 0x000fe200078ec0ff */
[----:B0-----:R-:W-:Y:S01]  /*7360*/  HFMA2 R7, R16, R8, R23 ;  /* 0x0000000810077231 */ /* 0x001fe20000000017 */
[----:B------:R-:W-:-:S02]  /*7370*/  LOP3.LUT R35, R6, 0x70007, RZ, 0xc0, !PT ;  /* 0x0007000706237812 */ /* 0x000fc400078ec0ff */
[----:B------:R-:W-:Y:S02]  /*7380*/  LOP3.LUT R16, R15, 0x64006400, RZ, 0xfc, !PT ;  /* 0x640064000f107812 */ /* 0x000fe400078efcff */
[----:B------:R-:W-:Y:S02]  /*7390*/  LOP3.LUT R17, R17, 0x64006400, RZ, 0xfc, !PT ;  /* 0x6400640011117812 */ /* 0x000fe400078efcff */
        /* <DEDUP_REMOVED lines=25> */
[----:B------:R-:W-:Y:S01]  /*7530*/  HFMA2 R18, R18, R25.H1_H1, -132, -132 ;  /* 0xd820d82012127431 */ /* 0x000fe20000060019 */
[----:B------:R-:W-:Y:S02]  /*7540*/  LOP3.LUT R17, R6, 0x64006400, RZ, 0xfc, !PT ;  /* 0x6400640006117812 */ /* 0x000fe400078efcff */
[----:B------:R-:W-:Y:S01]  /*7550*/  LOP3.LUT R5, R4, 0x64006400, RZ, 0xfc, !PT ;  /* 0x6400640004057812 */ /* 0x000fe200078efcff */
[-C--:B------:R-:W-:Y:S01]  /*7560*/  HFMA2 R15, R15, R24.reuse.H1_H1, -20, -20 ;  /* 0xcd00cd000f0f7431 */ /* 0x080fe20000060018 */
[----:B------:R-:W-:Y:S01]  /*7570*/  LOP3.LUT R13, R13, 0x64006400, RZ, 0xfc, !PT ;  /* 0x640064000d0d7812 */ /* 0x000fe200078efcff */
[-C--:B------:R-:W-:Y:S01]  /*7580*/  HFMA2 R8, R17, R24.reuse.H1_H1, -20, -20 ;  /* 0xcd00cd0011087431 */ /* 0x080fe20000060018 */
[----:B------:R-:W-:Y:S01]  /*7590*/  LOP3.LUT R20, R20, 0x64006400, RZ, 0xfc, !PT ;  /* 0x6400640014147812 */ /* 0x000fe200078efcff */
[----:B------:R-:W-:Y:S02]  /*75a0*/  HFMA2 R6, R5, R24.H1_H1, -20, -20 ;  /* 0xcd00cd0005067431 */ /* 0x000fe40000060018 */
[----:B------:R-:W-:-:S02]  /*75b0*/  HFMA2 R5, R18, R9, R14 ;  /* 0x0000000912057231 */ /* 0x000fc4000000000e */
[----:B------:R-:W-:Y:S02]  /*75c0*/  HFMA2 R4, R13, R24.H1_H1, -20, -20 ;  /* 0xcd00cd000d047431 */ /* 0x000fe40000060018 */
[-C--:B------:R-:W-:Y:S02]  /*75d0*/  HFMA2 R19, R8, R10.reuse, R19 ;  /* 0x0000000a08137231 */ /* 0x080fe40000000013 */
[-C--:B------:R-:W-:Y:S02]  /*75e0*/  HFMA2 R12, R15, R10.reuse, R12 ;  /* 0x0000000a0f0c7231 */ /* 0x080fe4000000000c */
[-C--:B------:R-:W-:Y:S02]  /*75f0*/  HFMA2 R5, R6, R10.reuse, R5 ;  /* 0x0000000a06057231 */ /* 0x080fe40000000005 */
[----:B------:R-:W-:Y:S02]  /*7600*/  HFMA2 R7, R4, R10, R7 ;  /* 0x0000000a04077231 */ /* 0x000fe40000000007 */
[----:B------:R-:W-:-:S02]  /*7610*/  HFMA2 R19, R34, R11, R19 ;  /* 0x0000000b22137231 */ /* 0x000fc40000000013 */
[----:B------:R-:W-:Y:S02]  /*7620*/  HADD2 R20, R20, -1028, -1028 ;  /* 0xe404e40414147430 */ /* 0x000fe40000000000 */
[-C--:B------:R-:W-:Y:S02]  /*7630*/  HFMA2 R5, R32, R11.reuse, R5 ;  /* 0x0000000b20057231 */ /* 0x080fe40000000005 */
[-C--:B------:R-:W-:Y:S01]  /*7640*/  HFMA2 R12, R21, R11.reuse, R12 ;  /* 0x0000000b150c7231 */ /* 0x080fe2000000000c */
[----:B------:R-:W-:Y:S01]  /*7650*/  PRMT R25, R25, 0x5410, R24 ;  /* 0x0000541019197816 */ /* 0x000fe20000000018 */
        /* <DEDUP_REMOVED lines=9> */
.L_x_4397:
[----:B------:R-:W-:Y:S01]  /*76f0*/  UIADD3 UR4, UPT, UPT, UR4, 0x40, URZ ;  /* 0x0000004004047890 */ /* 0x000fe2000fffe0ff */
[----:B-----5:R-:W-:Y:S01]  /*7700*/  IMAD.WIDE R16, R29, 0x4, R2 ;  /* 0x000000041d107825 */ /* 0x020fe200078e0202 */
[----:B------:R-:W-:Y:S10]  /*7710*/  @!P0 BRA `(.L_x_4398) ;  /* 0xffffffec00048947 */ /* 0x000ff4000383ffff */
.L_x_4396:
        /* <DEDUP_REMOVED lines=17> */
.L_x_4402:
[----:B------:R-:W0:Y:S02]  /*7830*/  LDS R2, [R0] ;  /* 0x0000000000027984 */ /* 0x000e240000000800 */
[----:B0-----:R-:W-:-:S05]  /*7840*/  HADD2 R3, R2, R31 ;  /* 0x0000001f02037230 */ /* 0x001fca0000000000 */
[----:B------:R-:W0:Y:S02]  /*7850*/  ATOMS.CAST.SPIN P0, [R0], R2, R3 ;  /* 0x000000020000758d */ /* 0x000e240001800003 */
[----:B0-----:R-:W-:Y:S05]  /*7860*/  @!P0 BRA `(.L_x_4402) ;  /* 0xfffffffc00f08947 */ /* 0x001fea000383ffff */
[----:B------:R-:W-:Y:S05]  /*7870*/  BRA `(.L_x_4400) ;  /* 0x00000000000c7947 */ /* 0x000fea0003800000 */
.L_x_4401:
[----:B------:R-:W2:Y:S02]  /*7880*/  LD.E R0, desc[UR6][R4.64] ;  /* 0x0000000604007980 */ /* 0x000ea4000c101900 */
[----:B--2---:R-:W-:-:S05]  /*7890*/  IADD3 R3, PT, PT, R31, R0, RZ ;  /* 0x000000001f037210 */ /* 0x004fca0007ffe0ff */
[----:B------:R0:W-:Y:S02]  /*78a0*/  ST.E desc[UR6][R4.64], R3 ;  /* 0x0000000304007985 */ /* 0x0001e4000c101906 */
.L_x_4400:
[----:B------:R-:W-:Y:S05]  /*78b0*/  BSYNC.RECONVERGENT B0 ;  /* 0x0000000000007941 */ /* 0x000fea0003800200 */
.L_x_4399:
[----:B------:R1:W-:Y:S02]  /*78c0*/  ATOM.E.ADD.F16x2.RN.STRONG.GPU P0, RZ, desc[UR6][R4.64+0x4], R30 ;  /* 0x8000041e04ff79a2 */ /* 0x0003e4000c10e106 */
[----:B-1----:R-:W-:Y:S05]  /*78d0*/  @P0 EXIT ;  /* 0x000000000000094d */ /* 0x002fea0003800000 */
[----:B------:R-:W1:Y:S02]  /*78e0*/  QSPC.E.S P0, RZ, [R4+0x4] ;  /* 0x0000040004ff73aa */ /* 0x000e640000000500 */
[----:B-1----:R-:W-:Y:S05]  /*78f0*/  @!P0 BRA `(.L_x_4403) ;  /* 0x00000000001c8947 */ /* 0x002fea0003800000 */
[----:B------:R-:W-:-:S04]  /*7900*/  MOV R2, R4 ;  /* 0x0000000400027202 */ /* 0x000fc80000000f00 */
[----:B------:R-:W-:-:S07]  /*7910*/  MOV R0, R2 ;  /* 0x0000000200007202 */ /* 0x000fce0000000f00 */
.L_x_4404:
[----:B------:R-:W0:Y:S02]  /*7920*/  LDS R2, [R0+0x4] ;  /* 0x0000040000027984 */ /* 0x000e240000000800 */
[----:B0-----:R-:W-:-:S05]  /*7930*/  HFMA2 R3, R2, 1, 1, R30 ;  /* 0x3c003c0002037831 */ /* 0x001fca000000001e */
[----:B------:R-:W0:Y:S02]  /*7940*/  ATOMS.CAST.SPIN P0, [R0+0x4], R2, R3 ;  /* 0x000004020000758d */ /* 0x000e240001800003 */
[----:B0-----:R-:W-:Y:S05]  /*7950*/  @!P0 BRA `(.L_x_4404) ;  /* 0xfffffffc00f08947 */ /* 0x001fea000383ffff */
[----:B------:R-:W-:Y:S05]  /*7960*/  EXIT ;  /* 0x000000000000794d */ /* 0x000fea0003800000 */
.L_x_4403:
[----:B------:R-:W0:Y:S02]  /*7970*/  LD.E R0, desc[UR6][R4.64+0x4] ;  /* 0x0000040604007980 */ /* 0x000e24000c101900 */
[----:B0-----:R-:W-:-:S05]  /*7980*/  IADD3 R3, PT, PT, R30, R0, RZ ;  /* 0x000000001e037210 */ /* 0x001fca0007ffe0ff */
[----:B------:R-:W-:Y:S01]  /*7990*/  ST.E desc[UR6][R4.64+0x4], R3 ;  /* 0x0000040304007985 */ /* 0x000fe2000c101906 */
[----:B------:R-:W-:Y:S05]  /*79a0*/  EXIT ;  /* 0x000000000000794d */ /* 0x000fea0003800000 */
.L_x_4405:
        /* <DEDUP_REMOVED lines=13> */
.L_x_4554:


//--------------------- .text._Z23gemm_half_q_half_kernelILi1ELi20ELb0ELb0ELi32EEvPK6__halfPKjS4_S2_PS0_iiiiPKtS7_iiiiiibS2_i --------------------------
	.section	.text._Z23gemm_half_q_half_kernelILi1ELi20ELb0ELb0ELi32EEvPK6__halfPKjS4_S2_PS0_iiiiPKtS7_iiiiiibS2_i,"ax",@progbits
	.align	128
        .global         _Z23gemm_half_q_half_kernelILi1ELi20ELb0ELb0ELi32EEvPK6__halfPKjS4_S2_PS0_iiiiPKtS7_iiiiiibS2_i
        .type           _Z23gemm_half_q_half_kernelILi1ELi20ELb0ELb0ELi32EEvPK6__halfPKjS4_S2_PS0_iiiiPKtS7_iiiiiibS2_i,@function
        .size           _Z23gemm_half_q_half_kernelILi1ELi20ELb0ELb0ELi32EEvPK6__halfPKjS4_S2_PS0_iiiiPKtS7_iiiiiibS2_i,(.L_x_4555 - _Z23gemm_half_q_half_kernelILi1ELi20ELb0ELb0ELi32EEvPK6__halfPKjS4_S2_PS0_iiiiPKtS7_iiiiiibS2_i)
        .other          _Z23gemm_half_q_half_kernelILi1ELi20ELb0ELb0ELi32EEvPK6__halfPKjS4_S2_PS0_iiiiPKtS7_iiiiiibS2_i,@"STO_CUDA_ENTRY STV_DEFAULT"
_Z23gemm_half_q_half_kernelILi1ELi20ELb0ELb0ELi32EEvPK6__halfPKjS4_S2_PS0_iiiiPKtS7_iiiiiibS2_i:
.text._Z23gemm_half_q_half_kernelILi1ELi20ELb0ELb0ELi32EEvPK6__halfPKjS4_S2_PS0_iiiiPKtS7_iiiiiibS2_i:
        /* <DEDUP_REMOVED lines=12> */
[C---:B---3--:R-:W-:Y:S01]  /*00c0*/  IMAD.IADD R11, R32.reuse, 0x1, R13 ;  /* 0x00000001200b7824 */ /* 0x048fe200078e020d */
        /* <DEDUP_REMOVED lines=21> */
.L_x_4407:
[----:B------:R-:W-:Y:S05]  /*0220*/  BSYNC.RECONVERGENT B0 ;  /* 0x0000000000007941 */ /* 0x000fea0003800200 */
.L_x_4406:
[----:B------:R-:W1:Y:S01]  /*0230*/  LDCU UR4, c[0x0][0x3ac] ;  /* 0x00007580ff0477ac */ /* 0x000e620008000800 */
[----:B------:R-:W-:-:S04]  /*0240*/  IMAD R4, R4, 0x20, R13 ;  /* 0x0000002004047824 */ /* 0x000fc800078e020d */
[----:B------:R-:W-:Y:S02]  /*0250*/  IMAD.SHL.U32 R4, R4, 0x4, RZ ;  /* 0x0000000404047824 */ /* 0x000fe400078e00ff */
[----:B-1----:R-:W-:-:S05]  /*0260*/  IMAD.U32 R37, RZ, RZ, UR4 ;  /* 0x00000004ff257e24 */ /* 0x002fca000f8e00ff */
[----:B------:R-:W-:-:S13]  /*0270*/  ISETP.GE.AND P0, PT, R4, R37, PT ;  /* 0x000000250400720c */ /* 0x000fda0003f06270 */
[----:B------:R-:W-:Y:S05]  /*0280*/  @P0 EXIT ;  /* 0x000000000000094d */ /* 0x000fea0003800000 */
[----:B0-----:R-:W0:Y:S01]  /*0290*/  LDC.U8 R0, c[0x0][0x3e0] ;  /* 0x0000f800ff007b82 */ /* 0x001e220000000000 */
        /* <DEDUP_REMOVED lines=12> */
[----:B------:R-:W-:-:S04]  /*0360*/  IMAD.SHL.U32 R7, R59, 0x40, RZ ;  /* 0x000000403b077824 */ /* 0x000fc800078e00ff */
        /* <DEDUP_REMOVED lines=9> */
.L_x_4409:
[----:B0-----:R-:W0:Y:S01]  /*0400*/  LDC.64 R6, c[0x0][0x390] ;  /* 0x0000e400ff067b82 */ /* 0x001e220000000a00 */
[----:B-----5:R-:W-:-:S04]  /*0410*/  VIADD R0, R12, UR4 ;  /* 0x000000040c007c36 */ /* 0x020fc80008000000 */
        /* <DEDUP_REMOVED lines=24> */
[----:B------:R-:W-:Y:S02]  /*05a0*/  IADD3 R6, PT, PT, R6, 0x1, R7 ;  /* 0x0000000106067810 */ /* 0x000fe40007ffe007 */
[----:B------:R-:W-:Y:S01]  /*05b0*/  IADD3 R15, PT, PT, R15, 0x1, R18 ;  /* 0x000000010f0f7810 */ /* 0x000fe20007ffe012 */
[----:B------:R-:W-:Y:S01]  /*05c0*/  IMAD R7, R0, R0, R0 ;  /* 0x0000000000077224 */ /* 0x000fe200078e0200 */
[----:B0-----:R-:W4:Y:S01]  /*05d0*/  I2F.F16 R9, R6 ;  /* 0x0000000600097306 */ /* 0x001f220000200c00 */
[C---:B------:R-:W-:Y:S01]  /*05e0*/  IMAD R18, R17.reuse, R17, R17 ;  /* 0x0000001111127224 */ /* 0x040fe200078e0211 */
[----:B------:R-:W-:Y:S02]  /*05f0*/  ISETP.GE.AND P0, PT, R16, R31, PT ;  /* 0x0000001f1000720c */ /* 0x000fe40003f06270 */
[----:B------:R-:W-:Y:S02]  /*0600*/  IADD3 R7, PT, PT, R0, 0x1, R7 ;  /* 0x0000000100077810 */ /* 0x000fe40007ffe007 */
[----:B------:R-:W-:-:S02]  /*0610*/  IADD3 R18, PT, PT, R17, 0x1, R18 ;  /* 0x0000000111127810 */ /* 0x000fc40007ffe012 */
        /* <DEDUP_REMOVED lines=8> */
.L_x_4408:
[----:B------:R-:W1:Y:S01]  /*06a0*/  LDCU UR4, c[0x0][0x3c8] ;  /* 0x00007900ff0477ac */ /* 0x000e620008000800 */
[----:B0-----:R-:W-:Y:S01]  /*06b0*/  IMAD.MOV.U32 R2, RZ, RZ, RZ ;  /* 0x000000ffff027224 */ /* 0x001fe200078e00ff */
        /* <DEDUP_REMOVED lines=9> */
.L_x_4410:
        /* <DEDUP_REMOVED lines=11> */
.L_x_4411:
        /* <DEDUP_REMOVED lines=11> */
.L_x_4412:
        /* <DEDUP_REMOVED lines=11> */
.L_x_4413:
        /* <DEDUP_REMOVED lines=11> */
.L_x_4414:
        /* <DEDUP_REMOVED lines=15> */
[----:B------:R-:W-:Y:S01]  /*0b00*/  SHF.R.S32.HI R2, RZ, 0x1f, R4 ;  /* 0x0000001fff027819 */ /* 0x000fe20000011404 */
[----:B------:R-:W-:-:S03]  /*0b10*/  UMOV UR4, UR5 ;  /* 0x0000000500047c82 */ /* 0x000fc60008000000 */
[----:B------:R-:W-:-:S04]  /*0b20*/  IADD3 R4, P0, PT, R4, R3, RZ ;  /* 0x0000000304047210 */ /* 0x000fc80007f1e0ff */
[----:B------:R-:W-:Y:S02]  /*0b30*/  LEA.HI.X.SX32 R3, R3, R2, 0x1, P0 ;  /* 0x0000000203037211 */ /* 0x000fe400000f0eff */
[----:B------:R-:W-:Y:S02]  /*0b40*/  ISETP.GT.AND P0, PT, R5, R32, PT ;  /* 0x000000200500720c */ /* 0x000fe40003f04270 */
[----:B-1----:R-:W-:-:S04]  /*0b50*/  LEA R2, P1, R4, UR10, 0x2 ;  /* 0x0000000a04027c11 */ /* 0x002fc8000f8210ff */
[----:B------:R-:W-:-:S07]  /*0b60*/  LEA.HI.X R3, R4, UR11, R3, 0x2, P1 ;  /* 0x0000000b04037c11 */ /* 0x000fce00088f1403 */
[----:B------:R-:W-:Y:S05]  /*0b70*/  @!P0 BRA `(.L_x_4415) ;  /* 0x0000001400548947 */ /* 0x000fea0003800000 */
[C---:B------:R-:W-:Y:S01]  /*0b80*/  IMAD.WIDE R32, R37.reuse, 0x4, R2 ;  /* 0x0000000425207825 */ /* 0x040fe200078e0202 */
[----:B------:R-:W2:Y:S04]  /*0b90*/  LDG.E.128.CONSTANT R20, desc[UR6][R2.64] ;  /* 0x0000000602147981 */ /* 0x000ea8000c1e9d00 */
[----:B------:R2:W3:Y:S01]  /*0ba0*/  LDG.E.128.CONSTANT R12, desc[UR6][R32.64] ;  /* 0x00000006200c7981 */ /* 0x0004e2000c1e9d00 */
[----:B------:R-:W-:-:S05]  /*0bb0*/  IMAD.WIDE R34, R37, 0x4, R32 ;  /* 0x0000000425227825 */ /* 0x000fca00078e0220 */
[----:B------:R0:W4:Y:S01]  /*0bc0*/  LDG.E.128.CONSTANT R16, desc[UR6][R34.64] ;  /* 0x0000000622107981 */ /* 0x000122000c1e9d00 */
[----:B------:R-:W-:-:S05]  /*0bd0*/  IMAD.WIDE R38, R37, 0x4, R34 ;  /* 0x0000000425267825 */ /* 0x000fca00078e0222 */
[----:B------:R1:W5:Y:S01]  /*0be0*/  LDG.E.128.CONSTANT R4, desc[UR6][R38.64] ;  /* 0x0000000626047981 */ /* 0x000362000c1e9d00 */
[----:B------:R-:W-:-:S05]  /*0bf0*/  IMAD.WIDE R24, R37, 0x4, R38 ;  /* 0x0000000425187825 */ /* 0x000fca00078e0226 */
[----:B------:R-:W5:Y:S01]  /*0c00*/  LDG.E.128.CONSTANT R8, desc[UR6][R24.64] ;  /* 0x0000000618087981 */ /* 0x000f62000c1e9d00 */
[----:B------:R-:W-:Y:S01]  /*0c10*/  IMAD.MOV.U32 R42, RZ, RZ, 0x2800 ;  /* 0x00002800ff2a7424 */ /* 0x000fe200078e00ff */
[----:B------:R-:W-:Y:S01]  /*0c20*/  ISETP.LE.AND P0, PT, R36, UR8, PT ;  /* 0x0000000824007c0c */ /* 0x000fe2000bf03270 */
[----:B------:R-:W-:Y:S01]  /*0c30*/  UIADD3 UR4, UPT, UPT, UR5, 0x40, URZ ;  /* 0x0000004005047890 */ /* 0x000fe2000fffe0ff */
[----:B--2---:R-:W-:Y:S02]  /*0c40*/  LOP3.LUT R33, R21, 0x3e003e0, RZ, 0xc0, !PT ;  /* 0x03e003e015217812 */ /* 0x004fe400078ec0ff */
[----:B0-----:R-:W-:Y:S02]  /*0c50*/  LOP3.LUT R35, R23, 0x3e003e0, RZ, 0xc0, !PT ;  /* 0x03e003e017237812 */ /* 0x001fe400078ec0ff */
[----:B------:R-:W-:Y:S02]  /*0c60*/  LOP3.LUT R32, R20, 0x3e003e0, RZ, 0xc0, !PT ;  /* 0x03e003e014207812 */ /* 0x000fe400078ec0ff */
[----:B------:R-:W-:-:S02]  /*0c70*/  LOP3.LUT R33, R33, 0x64006400, RZ, 0xfc, !PT ;  /* 0x6400640021217812 */ /* 0x000fc400078efcff */
[----:B------:R-:W-:Y:S02]  /*0c80*/  LOP3.LUT R43, R35, 0x64006400, RZ, 0xfc, !PT ;  /* 0x64006400232b7812 */ /* 0x000fe400078efcff */
[----:B------:R-:W-:Y:S01]  /*0c90*/  LOP3.LUT R55, R32, 0x64006400, RZ, 0xfc, !PT ;  /* 0x6400640020377812 */ /* 0x000fe200078efcff */
[-C--:B------:R-:W-:Y:S01]  /*0ca0*/  HFMA2 R56, R33, R42.reuse.H0_H0, -48, -48 ;  /* 0xd200d20021387431 */ /* 0x080fe2000004002a */
[----:B---3--:R-:W-:Y:S01]  /*0cb0*/  LOP3.LUT R35, R13, 0x3e003e0, RZ, 0xc0, !PT ;  /* 0x03e003e00d237812 */ /* 0x008fe200078ec0ff */
[-C--:B------:R-:W-:Y:S01]  /*0cc0*/  HFMA2 R58, R43, R42.reuse.H0_H0, -48, -48 ;  /* 0xd200d2002b3a7431 */ /* 0x080fe2000004002a */
[----:B-1----:R-:W-:Y:S01]  /*0cd0*/  LOP3.LUT R39, R15, 0x3e003e0, RZ, 0xc0, !PT ;  /* 0x03e003e00f277812 */ /* 0x002fe200078ec0ff */
[----:B------:R-:W-:Y:S01]  /*0ce0*/  HFMA2 R55, R55, R42.H0_H0, -48, -48 ;  /* 0xd200d20037377431 */ /* 0x000fe2000004002a */
[----:B------:R-:W-:Y:S02]  /*0cf0*/  LOP3.LUT R34, R22, 0x3e003e0, RZ, 0xc0, !PT ;  /* 0x03e003e016227812 */ /* 0x000fe400078ec0ff */
[----:B----4-:R-:W-:-:S02]  /*0d00*/  LOP3.LUT R32, R19, 0x3e003e0, RZ, 0xc0, !PT ;  /* 0x03e003e013207812 */ /* 0x010fc400078ec0ff */
        /* <DEDUP_REMOVED lines=10> */
[----:B------:R-:W-:Y:S01]  /*0db0*/  SHF.R.U32.HI R3, RZ, 0xe, R12 ;  /* 0x0000000eff037819 */ /* 0x000fe2000001160c */
[-C--:B------:R-:W-:Y:S01]  /*0dc0*/  HFMA2 R50, R33, R42.reuse.H0_H0, -48, -48 ;  /* 0xd200d20021327431 */ /* 0x080fe2000004002a */
[----:B-----5:R-:W-:Y:S02]  /*0dd0*/  LOP3.LUT R32, R6, 0x3e003e0, RZ, 0xc0, !PT ;  /* 0x03e003e006207812 */ /* 0x020fe400078ec0ff */
        /* <DEDUP_REMOVED lines=35> */
[----:B------:R-:W-:Y:S01]  /*1010*/  SHF.R.U32.HI R3, RZ, 0xf, R21 ;  /* 0x0000000fff037819 */ /* 0x000fe20000011615 */
[-C--:B------:R-:W-:Y:S01]  /*1020*/  HFMA2 R40, R40, R42.reuse.H0_H0, -48, -48 ;  /* 0xd200d20028287431 */ /* 0x080fe2000004002a */
[----:B------:R-:W-:Y:S01]  /*1030*/  SHF.R.U32.HI R32, RZ, 0xe, R13 ;  /* 0x0000000eff207819 */ /* 0x000fe2000001160d */
[-C--:B------:R-:W-:Y:S01]  /*1040*/  HFMA2 R41, R41, R42.reuse.H0_H0, -48, -48 ;  /* 0xd200d20029297431 */ /* 0x080fe2000004002a */
[----:B------:R-:W-:Y:S01]  /*1050*/  LOP3.LUT R3, R3, 0x10001, RZ, 0xc0, !PT ;  /* 0x0001000103037812 */ /* 0x000fe200078ec0ff */
[----:B------:R-:W-:Y:S01]  /*1060*/  HFMA2 R42, R43, R42.H0_H0, -48, -48 ;  /* 0xd200d2002b2a7431 */ /* 0x000fe2000004002a */
[----:B------:R-:W-:-:S02]  /*1070*/  SHF.R.U32.HI R43, RZ, 0xf, R22 ;  /* 0x0000000fff2b7819 */ /* 0x000fc40000011616 */
[----:B------:R-:W-:Y:S02]  /*1080*/  SHF.R.U32.HI R44, RZ, 0xf, R23 ;  /* 0x0000000fff2c7819 */ /* 0x000fe40000011617 */
[----:B------:R-:W-:Y:S02]  /*1090*/  LOP3.LUT R3, R3, 0x20002, R32, 0xf8, !PT ;  /* 0x0002000203037812 */ /* 0x000fe400078ef820 */
[----:B------:R-:W-:Y:S02]  /*10a0*/  LOP3.LUT R43, R43, 0x10001, RZ, 0xc0, !PT ;  /* 0x000100012b2b7812 */ /* 0x000fe400078ec0ff */
[----:B------:R-:W-:Y:S02]  /*10b0*/  SHF.R.U32.HI R32, RZ, 0xe, R14 ;  /* 0x0000000eff207819 */ /* 0x000fe4000001160e */
[----:B------:R-:W-:Y:S02]  /*10c0*/  LOP3.LUT R44, R44, 0x10001, RZ, 0xc0, !PT ;  /* 0x000100012c2c7812 */ /* 0x000fe400078ec0ff */
[----:B------:R-:W-:-:S02]  /*10d0*/  SHF.R.U32.HI R45, RZ, 0xe, R15 ;  /* 0x0000000eff2d7819 */ /* 0x000fc4000001160f */
[----:B------:R-:W-:Y:S02]  /*10e0*/  LOP3.LUT R43, R43, 0x20002, R32, 0xf8, !PT ;  /* 0x000200022b2b7812 */ /* 0x000fe400078ef820 */
[----:B------:R-:W-:Y:S02]  /*10f0*/  LOP3.LUT R32, R44, 0x20002, R45, 0xf8, !PT ;  /* 0x000200022c207812 */ /* 0x000fe400078ef82d */
[----:B------:R-:W-:Y:S02]  /*1100*/  SHF.R.U32.HI R44, RZ, 0xd, R17 ;  /* 0x0000000dff2c7819 */ /* 0x000fe40000011611 */
[----:B------:R-:W-:Y:S02]  /*1110*/  SHF.R.U32.HI R45, RZ, 0xd, R16 ;  /* 0x0000000dff2d7819 */ /* 0x000fe40000011610 */
[----:B------:R-:W-:Y:S02]  /*1120*/  LOP3.LUT R3, R3, 0x40004, R44, 0xf8, !PT ;  /* 0x0004000403037812 */ /* 0x000fe400078ef82c */
[----:B------:R-:W-:-:S02]  /*1130*/  SHF.R.U32.HI R44, RZ, 0xd, R18 ;  /* 0x0000000dff2c7819 */ /* 0x000fc40000011612 */
[----:B------:R-:W-:Y:S02]  /*1140*/  LOP3.LUT R2, R2, 0x40004, R45, 0xf8, !PT ;  /* 0x0004000402027812 */ /* 0x000fe400078ef82d */
[----:B------:R-:W-:Y:S02]  /*1150*/  SHF.R.U32.HI R45, RZ, 0xd, R19 ;  /* 0x0000000dff2d7819 */ /* 0x000fe40000011613 */
[----:B------:R-:W-:Y:S02]  /*1160*/  LOP3.LUT R43, R43, 0x40004, R44, 0xf8, !PT ;  /* 0x000400042b2b7812 */ /* 0x000fe400078ef82c */
[----:B------:R-:W-:Y:S02]  /*1170*/  SHF.R.U32.HI R44, RZ, 0xc, R5 ;  /* 0x0000000cff2c7819 */ /* 0x000fe40000011605 */
[----:B------:R-:W-:Y:S02]  /*1180*/  LOP3.LUT R32, R32, 0x40004, R45, 0xf8, !PT ;  /* 0x0004000420207812 */ /* 0x000fe400078ef82d */
[----:B------:R-:W-:-:S02]  /*1190*/  SHF.R.U32.HI R45, RZ, 0xc, R4 ;  /* 0x0000000cff2d7819 */ /* 0x000fc40000011604 */
[----:B------:R-:W-:Y:S02]  /*11a0*/  LOP3.LUT R3, R3, 0x80008, R44, 0xf8, !PT ;  /* 0x0008000803037812 */ /* 0x000fe400078ef82c */
[----:B------:R-:W-:Y:S02]  /*11b0*/  SHF.R.U32.HI R44, RZ, 0xc, R6 ;  /* 0x0000000cff2c7819 */ /* 0x000fe40000011606 */
[----:B------:R-:W-:Y:S02]  /*11c0*/  LOP3.LUT R2, R2, 0x80008, R45, 0xf8, !PT ;  /* 0x0008000802027812 */ /* 0x000fe400078ef82d */
[----:B------:R-:W-:Y:S02]  /*11d0*/  LOP3.LUT R45, R43, 0x80008, R44, 0xf8, !PT ;  /* 0x000800082b2d7812 */ /* 0x000fe400078ef82c */
[----:B------:R-:W-:Y:S02]  /*11e0*/  SHF.R.U32.HI R43, RZ, 0xb, R8 ;  /* 0x0000000bff2b7819 */ /* 0x000fe40000011608 */
[----:B------:R-:W-:-:S02]  /*11f0*/  SHF.R.U32.HI R44, RZ, 0xb, R9 ;  /* 0x0000000bff2c7819 */ /* 0x000fc40000011609 */
[----:B------:R-:W-:Y:S02]  /*1200*/  SHF.R.U32.HI R61, RZ, 0xc, R7 ;  /* 0x0000000cff3d7819 */ /* 0x000fe40000011607 */
[----:B------:R-:W-:Y:S02]  /*1210*/  LOP3.LUT R43, R2, 0x100010, R43, 0xf8, !PT ;  /* 0x00100010022b7812 */ /* 0x000fe400078ef82b */
[----:B------:R-:W-:Y:S02]  /*1220*/  LOP3.LUT R44, R3, 0x100010, R44, 0xf8, !PT ;  /* 0x00100010032c7812 */ /* 0x000fe400078ef82c */
[----:B------:R-:W-:Y:S02]  /*1230*/  LOP3.LUT R32, R32, 0x80008, R61, 0xf8, !PT ;  /* 0x0008000820207812 */ /* 0x000fe400078ef83d */
[----:B------:R-:W-:Y:S02]  /*1240*/  SHF.R.U32.HI R2, RZ, 0xb, R10 ;  /* 0x0000000bff027819 */ /* 0x000fe4000001160a */
[----:B------:R-:W-:-:S02]  /*1250*/  SHF.R.U32.HI R3, RZ, 0xb, R11 ;  /* 0x0000000bff037819 */ /* 0x000fc4000001160b */
[----:B------:R-:W-:Y:S02]  /*1260*/  LOP3.LUT R45, R45, 0x100010, R2, 0xf8, !PT ;  /* 0x001000102d2d7812 */ /* 0x000fe400078ef802 */
[----:B------:R-:W-:Y:S01]  /*1270*/  LOP3.LUT R46, R32, 0x100010, R3, 0xf8, !PT ;  /* 0x00100010202e7812 */ /* 0x000fe200078ef803 */
[----:B------:R-:W-:Y:S01]  /*1280*/  IMAD.WIDE R2, R37, 0x4, R24 ;  /* 0x0000000425027825 */ /* 0x000fe200078e0218 */
[----:B------:R-:W-:Y:S01]  /*1290*/  LEA R32, R59, 0x20, 0x5 ;  /* 0x000000203b207811 */ /* 0x000fe200078e28ff */
[----:B------:R-:W-:Y:S06]  /*12a0*/  @P0 BRA `(.L_x_4415) ;  /* 0x0000000c00880947 */ /* 0x000fec0003800000 */
[----:B------:R-:W0:Y:S01]  /*12b0*/  LDS.128 R24, [UR5] ;  /* 0x00000005ff187984 */ /* 0x000e220008000c00 */
[----:B------:R-:W-:Y:S02]  /*12c0*/  LOP3.LUT R59, R20, 0x1f001f, RZ, 0xc0, !PT ;  /* 0x001f001f143b7812 */ /* 0x000fe400078ec0ff */
[----:B------:R-:W-:Y:S02]  /*12d0*/  LOP3.LUT R61, R22, 0x1f001f, RZ, 0xc0, !PT ;  /* 0x001f001f163d7812 */ /* 0x000fe400078ec0ff */
[----:B------:R-:W-:Y:S02]  /*12e0*/  LOP3.LUT R59, R59, 0x64006400, RZ, 0xfc, !PT ;  /* 0x640064003b3b7812 */ /* 0x000fe400078efcff */
[----:B------:R-:W-:Y:S02]  /*12f0*/  LOP3.LUT R60, R23, 0x1f001f, RZ, 0xc0, !PT ;  /* 0x001f001f173c7812 */ /* 0x000fe400078ec0ff */
[----:B------:R-:W-:Y:S01]  /*1300*/  SHF.R.U32.HI R20, RZ, 0xa, R20 ;  /* 0x0000000aff147819 */ /* 0x000fe20000011614 */
[----:B------:R-:W-:Y:S01]  /*1310*/  HADD2 R59, R59, -1040, -1040 ;  /* 0xe410e4103b3b7430 */ /* 0x000fe20000000000 */
[----:B------:R-:W-:-:S02]  /*1320*/  SHF.R.U32.HI R22, RZ, 0xa, R22 ;  /* 0x0000000aff167819 */ /* 0x000fc40000011616 */
[----:B------:R-:W-:Y:S02]  /*1330*/  LOP3.LUT R61, R61, 0x64006400, RZ, 0xfc, !PT ;  /* 0x640064003d3d7812 */ /* 0x000fe400078efcff */
[----:B------:R-:W-:Y:S02]  /*1340*/  LOP3.LUT R60, R60, 0x64006400, RZ, 0xfc, !PT ;  /* 0x640064003c3c7812 */ /* 0x000fe400078efcff */
[----:B------:R-:W-:Y:S01]  /*1350*/  LOP3.LUT R20, R20, 0x1f001f, RZ, 0xc0, !PT ;  /* 0x001f001f14147812 */ /* 0x000fe200078ec0ff */
[----:B------:R-:W-:Y:S01]  /*1360*/  HADD2 R61, R61, -1040, -1040 ;  /* 0xe410e4103d3d7430 */ /* 0x000fe20000000000 */
[----:B------:R-:W-:Y:S01]  /*1370*/  LOP3.LUT R22, R22, 0x1f001f, RZ, 0xc0, !PT ;  /* 0x001f001f16167812 */ /* 0x000fe200078ec0ff */
[----:B------:R-:W-:Y:S01]  /*1380*/  HADD2 R60, R60, -1040, -1040 ;  /* 0xe410e4103c3c7430 */ /* 0x000fe20000000000 */
[----:B------:R-:W-:Y:S02]  /*1390*/  SHF.R.U32.HI R23, RZ, 0xa, R23 ;  /* 0x0000000aff177819 */ /* 0x000fe40000011617 */
[----:B------:R-:W-:-:S02]  /*13a0*/  LOP3.LUT R20, R20, 0x64006400, RZ, 0xfc, !PT ;  /* 0x6400640014147812 */ /* 0x000fc400078efcff */
        /* <DEDUP_REMOVED lines=10> */
[----:B------:R-:W-:Y:S01]  /*1450*/  PRMT R30, R30, 0x5410, R29 ;  /* 0x000054101e1e7816 */ /* 0x000fe2000000001d */
[-C--:B0-----:R-:W-:Y:S02]  /*1460*/  HFMA2 R59, R59, R24.reuse, RZ ;  /* 0x000000183b3b7231 */ /* 0x081fe400000000ff */
[----:B------:R-:W-:Y:S01]  /*1470*/  HFMA2 R61, R61, R24, RZ.H0_H0 ;  /* 0x000000183d3d7231 */ /* 0x000fe200000400ff */
[----:B------:R-:W-:Y:S01]  /*1480*/  PRMT R28, R28, 0x5410, R0 ;  /* 0x000054101c1c7816 */ /* 0x000fe20000000000 */
[----:B------:R-:W-:Y:S02]  /*1490*/  HADD2 R46, R46, -1040, -1040 ;  /* 0xe410e4102e2e7430 */ /* 0x000fe40000000000 */
[-C--:B------:R-:W-:Y:S01]  /*14a0*/  HFMA2 R55, R55, R25.reuse, R59 ;  /* 0x0000001937377231 */ /* 0x080fe2000000003b */
[----:B------:R-:W-:Y:S01]  /*14b0*/  LOP3.LUT R59, R21, 0x1f001f, RZ, 0xc0, !PT ;  /* 0x001f001f153b7812 */ /* 0x000fe200078ec0ff */
[----:B------:R-:W-:Y:S01]  /*14c0*/  HFMA2 R61, R57, R25, R61 ;  /* 0x00000019393d7231 */ /* 0x000fe2000000003d */
[----:B------:R-:W-:-:S02]  /*14d0*/  SHF.R.U32.HI R21, RZ, 0xa, R21 ;  /* 0x0000000aff157819 */ /* 0x000fc40000011615 */
[----:B------:R-:W-:Y:S01]  /*14e0*/  LOP3.LUT R59, R59, 0x64006400, RZ, 0xfc, !PT ;  /* 0x640064003b3b7812 */ /* 0x000fe200078efcff */
[----:B------:R-:W-:Y:S01]  /*14f0*/  HFMA2 R61, R22, R26, R61 ;  /* 0x0000001a163d7231 */ /* 0x000fe2000000003d */
[----:B------:R-:W-:-:S03]  /*1500*/  LOP3.LUT R21, R21, 0x1f001f, RZ, 0xc0, !PT ;  /* 0x001f001f15157812 */ /* 0x000fc600078ec0ff */
[----:B------:R-:W-:Y:S01]  /*1510*/  HADD2 R59, R59, -1040, -1040 ;  /* 0xe410e4103b3b7430 */ /* 0x000fe20000000000 */
[----:B------:R-:W-:-:S03]  /*1520*/  LOP3.LUT R21, R21, 0x64006400, RZ, 0xfc, !PT ;  /* 0x6400640015157812 */ /* 0x000fc600078efcff */
[-C--:B------:R-:W-:Y:S02]  /*1530*/  HFMA2 R59, R59, R24.reuse, RZ ;  /* 0x000000183b3b7231 */ /* 0x080fe400000000ff */
[----:B------:R-:W-:Y:S02]  /*1540*/  HFMA2 R24, R60, R24, RZ ;  /* 0x000000183c187231 */ /* 0x000fe400000000ff */
[-C--:B------:R-:W-:Y:S02]  /*1550*/  HFMA2 R59, R56, R25.reuse, R59 ;  /* 0x00000019383b7231 */ /* 0x080fe4000000003b */
[----:B------:R-:W-:Y:S02]  /*1560*/  HFMA2 R56, R20, R26, R55 ;  /* 0x0000001a14387231 */ /* 0x000fe40000000037 */
[----:B------:R-:W-:Y:S02]  /*1570*/  HFMA2 R24, R58, R25, R24 ;  /* 0x000000193a187231 */ /* 0x000fe40000000018 */
[----:B------:R-:W-:-:S02]  /*1580*/  HADD2 R58, R21, -1040, -1040 ;  /* 0xe410e410153a7430 */ /* 0x000fc40000000000 */
[----:B------:R-:W-:Y:S02]  /*1590*/  HADD2 R55, R23, -1040, -1040 ;  /* 0xe410e41017377430 */ /* 0x000fe40000000000 */
[----:B------:R-:W0:Y:S01]  /*15a0*/  LDS.128 R20, [UR5+0x10] ;  /* 0x00001005ff147984 */ /* 0x000e220008000c00 */
[-C--:B------:R-:W-:Y:S02]  /*15b0*/  HFMA2 R25, R58, R26.reuse, R59 ;  /* 0x0000001a3a197231 */ /* 0x080fe4000000003b */
[----:B------:R-:W-:Y:S01]  /*15c0*/  HFMA2 R55, R55, R26, R24 ;  /* 0x0000001a37377231 */ /* 0x000fe20000000018 */
        /* <DEDUP_REMOVED lines=12> */
[----:B------:R-:W-:-:S02]  /*1690*/  LOP3.LUT R24, R24, 0x64006400, RZ, 0xfc, !PT ;  /* 0x6400640018187812 */ /* 0x000fc400078efcff */
[----:B------:R-:W-:Y:S02]  /*16a0*/  SHF.R.U32.HI R15, RZ, 0xa, R15 ;  /* 0x0000000aff0f7819 */ /* 0x000fe4000001160f */
        /* <DEDUP_REMOVED lines=13> */
[-C--:B0-----:R-:W-:Y:S02]  /*1780*/  HFMA2 R24, R53, R20.reuse, R24 ;  /* 0x0000001435187231 */ /* 0x081fe40000000018 */
[----:B------:R-:W-:Y:S02]  /*1790*/  HADD2 R53, R12, -1040, -1040 ;  /* 0xe410e4100c357430 */ /* 0x000fe40000000000 */
        /* <DEDUP_REMOVED lines=9> */
[----:B------:R-:W-:Y:S01]  /*1830*/  LOP3.LUT R16, R17, 0x1f001f, RZ, 0xc0, !PT ;  /* 0x001f001f11107812 */ /* 0x000fe200078ec0ff */
[----:B------:R-:W-:Y:S01]  /*1840*/  HADD2 R57, R14, -1040, -1040 ;  /* 0xe410e4100e397430 */ /* 0x000fe20000000000 */
[----:B------:R-:W-:Y:S01]  /*1850*/  LOP3.LUT R17, R18, 0x1f001f, RZ, 0xc0, !PT ;  /* 0x001f001f12117812 */ /* 0x000fe200078ec0ff */
[-C--:B------:R-:W-:Y:S01]  /*1860*/  HFMA2 R54, R13, R21.reuse, R52 ;  /* 0x000000150d367231 */ /* 0x080fe20000000034 */
[----:B------:R-:W-:Y:S01]  /*1870*/  SHF.R.U32.HI R51, RZ, 0xa, R18 ;  /* 0x0000000aff337819 */ /* 0x000fe20000011612 */
[-C--:B------:R-:W-:Y:S01]  /*1880*/  HFMA2 R55, R12, R21.reuse, R55 ;  /* 0x000000150c377231 */ /* 0x080fe20000000037 */
[----:B------:R-:W-:Y:S01]  /*1890*/  LOP3.LUT R18, R19, 0x1f001f, RZ, 0xc0, !PT ;  /* 0x001f001f13127812 */ /* 0x000fe200078ec0ff */
[----:B------:R-:W0:Y:S01]  /*18a0*/  LDS.128 R12, [UR5+0x20] ;  /* 0x00002005ff0c7984 */ /* 0x000e220008000c00 */
        /* <DEDUP_REMOVED lines=34> */
[----:B------:R-:W-:Y:S02]  /*1ad0*/  SHF.R.U32.HI R24, RZ, 0xa, R6 ;  /* 0x0000000aff187819 */ /* 0x000fe40000011606 */
[----:B------:R-:W-:Y:S01]  /*1ae0*/  LOP3.LUT R6, R7, 0x1f001f, RZ, 0xc0, !PT ;  /* 0x001f001f07067812 */ /* 0x000fe200078ec0ff */
[-C--:B0-----:R-:W-:Y:S01]  /*1af0*/  HFMA2 R54, R27, R12.reuse, R54 ;  /* 0x0000000c1b367231 */ /* 0x081fe20000000036 */
[----:B------:R-:W-:Y:S01]  /*1b00*/  SHF.R.U32.HI R16, RZ, 0xa, R7 ;  /* 0x0000000aff107819 */ /* 0x000fe20000011607 */
        /* <DEDUP_REMOVED lines=8> */
[----:B------:R-:W-:Y:S01]  /*1b90*/  HADD2 R26, R23, -1040, -1040 ;  /* 0xe410e410171a7430 */ /* 0x000fe20000000000 */
[----:B------:R-:W0:Y:S01]  /*1ba0*/  LDS.128 R4, [UR5+0x30] ;  /* 0x00003005ff047984 */ /* 0x000e220008000c00 */
        /* <DEDUP_REMOVED lines=36> */
[-C--:B------:R-:W-:Y:S01]  /*1df0*/  HFMA2 R53, R24, R15.reuse, R53 ;  /* 0x0000000f18357231 */ /* 0x080fe20000000035 */
[----:B------:R-:W-:Y:S01]  /*1e00*/  SHF.R.U32.HI R11, RZ, 0xa, R11 ;  /* 0x0000000aff0b7819 */ /* 0x000fe2000001160b */
[----:B------:R-:W-:Y:S01]  /*1e10*/  HFMA2 R55, R16, R15, R55 ;  /* 0x0000000f10377231 */ /* 0x000fe20000000037 */
[----:B------:R-:W-:Y:S01]  /*1e20*/  SHF.R.U32.HI R10, RZ, 0xa, R10 ;  /* 0x0000000aff0a7819 */ /* 0x000fe2000001160a */
        /* <DEDUP_REMOVED lines=27> */
[----:B------:R-:W-:Y:S02]  /*1fe0*/  HADD2 R5, R44, -1040, -1040 ;  /* 0xe410e4102c057430 */ /* 0x000fe40000000000 */
[-C--:B------:R-:W-:Y:S02]  /*1ff0*/  HFMA2 R53, R10, R6.reuse, R53 ;  /* 0x000000060a357231 */ /* 0x080fe40000000035 */
        /* <DEDUP_REMOVED lines=13> */
.L_x_4415:
[----:B------:R-:W-:-:S04]  /*20d0*/  VIMNMX R5, PT, PT, R31, UR12, PT ;  /* 0x0000000c1f057c48 */ /* 0x000fc8000bfe0100 */
[----:B------:R-:W-:-:S13]  /*20e0*/  ISETP.GT.AND P0, PT, R5, R32, PT ;  /* 0x000000200500720c */ /* 0x000fda0003f04270 */
[----:B------:R-:W-:Y:S05]  /*20f0*/  @!P0 BRA `(.L_x_4416) ;  /* 0x0000001400008947 */ /* 0x000fea0003800000 */
[----:B------:R-:W-:Y:S01]  /*2100*/  VIMNMX.U32 R31, PT, PT, R31, UR12, PT ;  /* 0x0000000c1f1f7c48 */ /* 0x000fe2000bfe0000 */
[----:B------:R-:W-:-:S12]  /*2110*/  UIADD3 UR4, UPT, UPT, UR4, 0x20, URZ ;  /* 0x0000002004047890 */ /* 0x000fd8000fffe0ff */
.L_x_4418:
[----:B------:R-:W0:Y:S01]  /*2120*/  LDC.64 R36, c[0x0][0x3a8] ;  /* 0x0000ea00ff247b82 */ /* 0x000e220000000a00 */
[----:B-----5:R1:W5:Y:S01]  /*2130*/  LDG.E.128.CONSTANT R20, desc[UR6][R2.64] ;  /* 0x0000000602147981 */ /* 0x020362000c1e9d00 */
[----:B0-----:R-:W-:-:S05]  /*2140*/  IMAD.WIDE R4, R37, 0x4, R2 ;  /* 0x0000000425047825 */ /* 0x001fca00078e0202 */
[----:B------:R1:W5:Y:S01]  /*2150*/  LDG.E.128.CONSTANT R12, desc[UR6][R4.64] ;  /* 0x00000006040c7981 */ /* 0x000362000c1e9d00 */
[----:B------:R-:W-:Y:S01]  /*2160*/  ISETP.LE.AND P1, PT, R36, UR8, PT ;  /* 0x0000000824007c0c */ /* 0x000fe2000bf23270 */
[----:B------:R-:W-:Y:S02]  /*2170*/  VIADD R32, R32, 0x20 ;  /* 0x0000002020207836 */ /* 0x000fe40000000000 */
[----:B------:R-:W-:-:S03]  /*2180*/  IMAD.WIDE R16, R37, 0x4, R4 ;  /* 0x0000000425107825 */ /* 0x000fc600078e0204 */
[----:B------:R-:W-:-:S07]  /*2190*/  ISETP.GE.AND P0, PT, R32, R31, PT ;  /* 0x0000001f2000720c */ /* 0x000fce0003f06270 */
[----:B-1----:R-:W-:Y:S06]  /*21a0*/  @P1 BRA `(.L_x_4417) ;  /* 0x0000001000c81947 */ /* 0x002fec0003800000 */
[----:B------:R-:W2:Y:S01]  /*21b0*/  LDG.E.128.CONSTANT R4, desc[UR6][R16.64] ;  /* 0x0000000610047981 */ /* 0x000ea2000c1e9d00 */
[--C-:B-----5:R-:W-:Y:S01]  /*21c0*/  SHF.R.U32.HI R56, RZ, 0xe, R13.reuse ;  /* 0x0000000eff387819 */ /* 0x120fe2000001160d */
[----:B------:R-:W-:Y:S01]  /*21d0*/  IMAD.MOV.U32 R52, RZ, RZ, 0x3000 ;  /* 0x00003000ff347424 */ /* 0x000fe200078e00ff */
[C---:B------:R-:W-:Y:S01]  /*21e0*/  LOP3.LUT R33, R13.reuse, 0x380038, RZ, 0xc0, !PT ;  /* 0x003800380d217812 */ /* 0x040fe200078ec0ff */
[----:B------:R-:W0:Y:S01]  /*21f0*/  LDS.128 R8, [UR4+-0x20] ;  /* 0xffffe004ff087984 */ /* 0x000e220008000c00 */
[----:B------:R-:W-:Y:S02]  /*2200*/  SHF.R.U32.HI R3, RZ, 0x6, R13 ;  /* 0x00000006ff037819 */ /* 0x000fe4000001160d */
[----:B------:R-:W-:Y:S01]  /*2210*/  LOP3.LUT R49, R13, 0x70007, RZ, 0xc0, !PT ;  /* 0x000700070d317812 */ /* 0x000fe200078ec0ff */
[----:B------:R-:W-:Y:S01]  /*2220*/  IMAD.MOV.U32 R13, RZ, RZ, 0x2400 ;  /* 0x00002400ff0d7424 */ /* 0x000fe200078e00ff */
[----:B------:R-:W-:Y:S02]  /*2230*/  SHF.R.U32.HI R50, RZ, 0xf, R21 ;  /* 0x0000000fff327819 */ /* 0x000fe40000011615 */
[----:B------:R-:W-:-:S02]  /*2240*/  LOP3.LUT R43, R21, 0x70007, RZ, 0xc0, !PT ;  /* 0x00070007152b7812 */ /* 0x000fc400078ec0ff */
[----:B------:R-:W-:Y:S02]  /*2250*/  LOP3.LUT R41, R21, 0x380038, RZ, 0xc0, !PT ;  /* 0x0038003815297812 */ /* 0x000fe400078ec0ff */
[----:B------:R-:W-:Y:S02]  /*2260*/  SHF.R.U32.HI R24, RZ, 0x6, R21 ;  /* 0x00000006ff187819 */ /* 0x000fe40000011615 */
[--C-:B------:R-:W-:Y:S02]  /*2270*/  SHF.R.U32.HI R21, RZ, 0xf, R20.reuse ;  /* 0x0000000fff157819 */ /* 0x100fe40000011614 */
[C---:B------:R-:W-:Y:S02]  /*2280*/  LOP3.LUT R42, R20.reuse, 0x380038, RZ, 0xc0, !PT ;  /* 0x00380038142a7812 */ /* 0x040fe400078ec0ff */
[----:B------:R-:W-:Y:S02]  /*2290*/  SHF.R.U32.HI R38, RZ, 0x6, R20 ;  /* 0x00000006ff267819 */ /* 0x000fe40000011614 */
[----:B------:R-:W-:-:S02]  /*22a0*/  LOP3.LUT R44, R20, 0x70007, RZ, 0xc0, !PT ;  /* 0x00070007142c7812 */ /* 0x000fc400078ec0ff */
[----:B------:R-:W-:Y:S02]  /*22b0*/  SHF.R.U32.HI R20, RZ, 0xf, R22 ;  /* 0x0000000fff147819 */ /* 0x000fe40000011616 */
[----:B------:R-:W-:Y:S02]  /*22c0*/  PRMT R0, R0, 0x5410, R13 ;  /* 0x0000541000007816 */ /* 0x000fe4000000000d */
[----:B------:R-:W-:Y:S02]  /*22d0*/  LOP3.LUT R13, R50, 0x10001, RZ, 0xc0, !PT ;  /* 0x00010001320d7812 */ /* 0x000fe400078ec0ff */
        /* <DEDUP_REMOVED lines=12> */
[----:B------:R-:W-:Y:S01]  /*23a0*/  HADD2 R13, R43, -1028, -1028 ;  /* 0xe404e4042b0d7430 */ /* 0x000fe20000000000 */
[----:B------:R-:W-:Y:S02]  /*23b0*/  LOP3.LUT R41, R41, 0x64006400, RZ, 0xfc, !PT ;  /* 0x6400640029297812 */ /* 0x000fe400078efcff */
[----:B------:R-:W-:Y:S02]  /*23c0*/  LOP3.LUT R45, R22, 0x380038, RZ, 0xc0, !PT ;  /* 0x00380038162d7812 */ /* 0x000fe400078ec0ff */
[----:B------:R-:W-:-:S02]  /*23d0*/  SHF.R.U32.HI R39, RZ, 0x6, R22 ;  /* 0x00000006ff277819 */ /* 0x000fc40000011616 */
[--C-:B------:R-:W-:Y:S02]  /*23e0*/  SHF.R.U32.HI R22, RZ, 0xe, R12.reuse ;  /* 0x0000000eff167819 */ /* 0x100fe4000001160c */
[C---:B------:R-:W-:Y:S02]  /*23f0*/  LOP3.LUT R25, R12.reuse, 0x380038, RZ, 0xc0, !PT ;  /* 0x003800380c197812 */ /* 0x040fe400078ec0ff */
[----:B------:R-:W-:Y:S02]  /*2400*/  SHF.R.U32.HI R2, RZ, 0x6, R12 ;  /* 0x00000006ff027819 */ /* 0x000fe4000001160c */
[----:B------:R-:W-:Y:S02]  /*2410*/  LOP3.LUT R47, R12, 0x70007, RZ, 0xc0, !PT ;  /* 0x000700070c2f7812 */ /* 0x000fe400078ec0ff */
[----:B------:R-:W-:Y:S02]  /*2420*/  LOP3.LUT R46, R46, 0x64006400, RZ, 0xfc, !PT ;  /* 0x640064002e2e7812 */ /* 0x000fe400078efcff */
[----:B------:R-:W-:-:S02]  /*2430*/  SHF.R.U32.HI R12, RZ, 0xe, R15 ;  /* 0x0000000eff0c7819 */ /* 0x000fc4000001160f */
[C---:B------:R-:W-:Y:S02]  /*2440*/  LOP3.LUT R35, R15.reuse, 0x380038, RZ, 0xc0, !PT ;  /* 0x003800380f237812 */ /* 0x040fe400078ec0ff */
[----:B------:R-:W-:Y:S02]  /*2450*/  SHF.R.U32.HI R19, RZ, 0x6, R15 ;  /* 0x00000006ff137819 */ /* 0x000fe4000001160f */
[----:B------:R-:W-:Y:S01]  /*2460*/  LOP3.LUT R54, R15, 0x70007, RZ, 0xc0, !PT ;  /* 0x000700070f367812 */ /* 0x000fe200078ec0ff */
[----:B------:R-:W-:Y:S01]  /*2470*/  HFMA2 R15, R41, R52.H0_H0, -132, -132 ;  /* 0xd820d820290f7431 */ /* 0x000fe20000040034 */
[----:B------:R-:W-:Y:S01]  /*2480*/  LOP3.LUT R23, R14, 0x20002, R23, 0xf8, !PT ;  /* 0x000200020e177812 */ /* 0x000fe200078ef817 */
[----:B0-----:R-:W-:Y:S01]  /*2490*/  HFMA2 R14, R13, R8, RZ ;  /* 0x000000080d0e7231 */ /* 0x001fe200000000ff */
        /* <DEDUP_REMOVED lines=8> */
[----:B------:R-:W-:Y:S01]  /*2520*/  HFMA2 R42, R15, R9, R14 ;  /* 0x000000090f2a7231 */ /* 0x000fe2000000000e */
[----:B------:R-:W-:Y:S01]  /*2530*/  LOP3.LUT R22, R21, 0x20002, R22, 0xf8, !PT ;  /* 0x0002000215167812 */ /* 0x000fe200078ef816 */
[----:B------:R-:W-:Y:S01]  /*2540*/  HFMA2 R43, R43, R8, RZ.H0_H0 ;  /* 0x000000082b2b7231 */ /* 0x000fe200000400ff */
[----:B------:R-:W-:Y:S01]  /*2550*/  LOP3.LUT R45, R45, 0x64006400, RZ, 0xfc, !PT ;  /* 0x640064002d2d7812 */ /* 0x000fe200078efcff */
[----:B------:R-:W-:Y:S01]  /*2560*/  HFMA2 R44, R13, R52.H0_H0, -132, -132 ;  /* 0xd820d8200d2c7431 */ /* 0x000fe20000040034 */
[----:B------:R-:W-:-:S02]  /*2570*/  LOP3.LUT R14, R24, 0x70007, RZ, 0xc0, !PT ;  /* 0x00070007180e7812 */ /* 0x000fc400078ec0ff */
[----:B------:R-:W-:Y:S01]  /*2580*/  LOP3.LUT R21, R55, 0x20002, R12, 0xf8, !PT ;  /* 0x0002000237157812 */ /* 0x000fe200078ef80c */
[-C--:B------:R-:W-:Y:S02]  /*2590*/  HFMA2 R12, R41, R8.reuse, RZ ;  /* 0x00000008290c7231 */ /* 0x080fe400000000ff */
[----:B------:R-:W-:Y:S01]  /*25a0*/  HFMA2 R41, R53, R8, RZ.H0_H0 ;  /* 0x0000000835297231 */ /* 0x000fe200000400ff */
        /* <DEDUP_REMOVED lines=9> */
[----:B------:R-:W-:-:S02]  /*2640*/  HADD2 R53, R14, -1028, -1028 ;  /* 0xe404e4040e357430 */ /* 0x000fc40000000000 */
[----:B------:R-:W-:Y:S01]  /*2650*/  HFMA2 R41, R46, R9, R41 ;  /* 0x000000092e297231 */ /* 0x000fe20000000029 */
[----:B------:R-:W0:Y:S01]  /*2660*/  LDS.128 R12, [UR4+-0x10] ;  /* 0xfffff004ff0c7984 */ /* 0x000e220008000c00 */
[----:B------:R-:W-:Y:S01]  /*2670*/  HADD2 R45, R43, -1028, -1028 ;  /* 0xe404e4042b2d7430 */ /* 0x000fe20000000000 */
[----:B------:R-:W-:Y:S01]  /*2680*/  LOP3.LUT R43, R39, 0x70007, RZ, 0xc0, !PT ;  /* 0x00070007272b7812 */ /* 0x000fe200078ec0ff */
[-C--:B------:R-:W-:Y:S01]  /*2690*/  HFMA2 R42, R53, R10.reuse, R42 ;  /* 0x0000000a352a7231 */ /* 0x080fe2000000002a */
[----:B------:R-:W-:Y:S01]  /*26a0*/  LOP3.LUT R53, R48, 0x64006400, RZ, 0xfc, !PT ;  /* 0x6400640030357812 */ /* 0x000fe200078efcff */
[----:B------:R-:W-:Y:S01]  /*26b0*/  HFMA2 R9, R45, R10, R44 ;  /* 0x0000000a2d097231 */ /* 0x000fe2000000002c */
        /* <DEDUP_REMOVED lines=32> */
[----:B------:R-:W-:Y:S02]  /*28c0*/  HFMA2 R24, R41, R0.H1_H1, -20, -20 ;  /* 0xcd00cd0029187431 */ /* 0x000fe40000060000 */
[----:B0-----:R-:W-:Y:S02]  /*28d0*/  HFMA2 R8, R9, R12, R8 ;  /* 0x0000000c09087231 */ /* 0x001fe40000000008 */
[----:B------:R-:W-:Y:S01]  /*28e0*/  HFMA2 R38, R43, R0.H1_H1, -20, -20 ;  /* 0xcd00cd002b267431 */ /* 0x000fe20000060000 */
[----:B------:R-:W-:Y:S01]  /*28f0*/  LOP3.LUT R25, R25, 0x64006400, RZ, 0xfc, !PT ;  /* 0x6400640019197812 */ /* 0x000fe200078efcff */
[----:B------:R-:W-:-:S02]  /*2900*/  HFMA2 R10, R39, R12, R42 ;  /* 0x0000000c270a7231 */ /* 0x000fc4000000002a */
[-C--:B------:R-:W-:Y:S02]  /*2910*/  HFMA2 R45, R24, R12.reuse, R45 ;  /* 0x0000000c182d7231 */ /* 0x080fe4000000002d */
[----:B------:R-:W-:Y:S01]  /*2920*/  HFMA2 R12, R38, R12, R11 ;  /* 0x0000000c260c7231 */ /* 0x000fe2000000000b */
        /* <DEDUP_REMOVED lines=24> */
[----:B------:R-:W-:Y:S01]  /*2ab0*/  PRMT R30, R30, 0x5410, R29 ;  /* 0x000054101e1e7816 */ /* 0x000fe2000000001d */
[-C--:B------:R-:W-:Y:S01]  /*2ac0*/  HFMA2 R10, R49, R13.reuse, R10 ;  /* 0x0000000d310a7231 */ /* 0x080fe2000000000a */
[----:B------:R-:W-:Y:S01]  /*2ad0*/  PRMT R28, R28, 0x5410, R0 ;  /* 0x000054101c1c7816 */ /* 0x000fe20000000000 */
[----:B------:R-:W-:Y:S01]  /*2ae0*/  HFMA2 R8, R47, R13, R8 ;  /* 0x0000000d2f087231 */ /* 0x000fe20000000008 */
[----:B--2---:R-:W-:-:S02]  /*2af0*/  LOP3.LUT R61, R5, 0x380038, RZ, 0xc0, !PT ;  /* 0x00380038053d7812 */ /* 0x004fc400078ec0ff */
[----:B------:R-:W-:Y:S02]  /*2b00*/  LOP3.LUT R59, R6, 0x380038, RZ, 0xc0, !PT ;  /* 0x00380038063b7812 */ /* 0x000fe400078ec0ff */
[----:B------:R-:W-:Y:S02]  /*2b10*/  SHF.R.U32.HI R34, RZ, 0x6, R4 ;  /* 0x00000006ff227819 */ /* 0x000fe40000011604 */
[----:B------:R-:W-:Y:S02]  /*2b20*/  SHF.R.U32.HI R39, RZ, 0x6, R5 ;  /* 0x00000006ff277819 */ /* 0x000fe40000011605 */
[----:B------:R-:W-:Y:S02]  /*2b30*/  SHF.R.U32.HI R24, RZ, 0x6, R6 ;  /* 0x00000006ff187819 */ /* 0x000fe40000011606 */
[----:B------:R-:W-:Y:S02]  /*2b40*/  SHF.R.U32.HI R41, RZ, 0x6, R7 ;  /* 0x00000006ff297819 */ /* 0x000fe40000011607 */
        /* <DEDUP_REMOVED lines=21> */
[----:B------:R-:W-:Y:S02]  /*2ca0*/  HFMA2 R52, R56, R52.H0_H0, -132, -132 ;  /* 0xd820d82038347431 */ /* 0x000fe40000040034 */
[----:B------:R-:W-:Y:S02]  /*2cb0*/  HADD2 R56, R51, -1028, -1028 ;  /* 0xe404e40433387430 */ /* 0x000fe40000000000 */
[----:B------:R-:W-:Y:S01]  /*2cc0*/  HADD2 R51, R54, -1028, -1028 ;  /* 0xe404e40436337430 */ /* 0x000fe20000000000 */
[C---:B------:R-:W-:Y:S01]  /*2cd0*/  LOP3.LUT R54, R19.reuse, 0x1c001c0, RZ, 0xc0, !PT ;  /* 0x01c001c013367812 */ /* 0x040fe200078ec0ff */
[-C--:B------:R-:W-:Y:S01]  /*2ce0*/  HFMA2 R45, R56, R13.reuse, R45 ;  /* 0x0000000d382d7231 */ /* 0x080fe2000000002d */
[----:B------:R-:W-:Y:S01]  /*2cf0*/  LOP3.LUT R19, R19, 0x70007, RZ, 0xc0, !PT ;  /* 0x0007000713137812 */ /* 0x000fe200078ec0ff */
[----:B------:R-:W-:-:S02]  /*2d00*/  HFMA2 R47, R51, R13, R12 ;  /* 0x0000000d332f7231 */ /* 0x000fc4000000000c */
[-C--:B------:R-:W-:Y:S02]  /*2d10*/  HFMA2 R13, R55, R14.reuse, R8 ;  /* 0x0000000e370d7231 */ /* 0x080fe40000000008 */
[-C--:B------:R-:W-:Y:S02]  /*2d20*/  HFMA2 R12, R53, R14.reuse, R10 ;  /* 0x0000000e350c7231 */ /* 0x080fe4000000000a */
[-C--:B------:R-:W-:Y:S02]  /*2d30*/  HFMA2 R53, R11, R14.reuse, R45 ;  /* 0x0000000e0b357231 */ /* 0x080fe4000000002d */
[----:B------:R-:W-:Y:S01]  /*2d40*/  HFMA2 R14, R9, R14, R47 ;  /* 0x0000000e090e7231 */ /* 0x000fe2000000002f */
[----:B------:R-:W-:Y:S01]  /*2d50*/  LOP3.LUT R47, R3, 0x1c001c0, RZ, 0xc0, !PT ;  /* 0x01c001c0032f7812 */ /* 0x000fe200078ec0ff */
[----:B------:R-:W0:Y:S01]  /*2d60*/  LDS.128 R8, [UR4] ;  /* 0x00000004ff087984 */ /* 0x000e220008000c00 */
[C---:B------:R-:W-:Y:S02]  /*2d70*/  LOP3.LUT R45, R2.reuse, 0x1c001c0, RZ, 0xc0, !PT ;  /* 0x01c001c0022d7812 */ /* 0x040fe400078ec0ff */
        /* <DEDUP_REMOVED lines=18> */
[-C--:B------:R-:W-:Y:S01]  /*2ea0*/  HFMA2 R45, R49, R0.reuse.H1_H1, -20, -20 ;  /* 0xcd00cd00312d7431 */ /* 0x080fe20000060000 */
[----:B------:R-:W-:Y:S02]  /*2eb0*/  LOP3.LUT R18, R18, 0x64006400, RZ, 0xfc, !PT ;  /* 0x6400640012127812 */ /* 0x000fe400078efcff */
[----:B------:R-:W-:Y:S01]  /*2ec0*/  LOP3.LUT R3, R3, 0x64006400, RZ, 0xfc, !PT ;  /* 0x6400640003037812 */ /* 0x000fe200078efcff */
[----:B------:R-:W-:Y:S01]  /*2ed0*/  HFMA2 R49, R55, R0.H1_H1, -20, -20 ;  /* 0xcd00cd0037317431 */ /* 0x000fe20000060000 */
[----:B------:R-:W-:Y:S01]  /*2ee0*/  LOP3.LUT R19, R19, 0x64006400, RZ, 0xfc, !PT ;  /* 0x6400640013137812 */ /* 0x000fe200078efcff */
[----:B------:R-:W-:Y:S01]  /*2ef0*/  HFMA2 R55, R60, R15, R13 ;  /* 0x0000000f3c377231 */ /* 0x000fe2000000000d */
[----:B------:R-:W-:Y:S01]  /*2f00*/  SHF.R.U32.HI R13, RZ, 0xd, R4 ;  /* 0x0000000dff0d7819 */ /* 0x000fe20000011604 */
[----:B------:R-:W-:Y:S01]  /*2f10*/  HADD2 R18, R18, -1028, -1028 ;  /* 0xe404e40412127430 */ /* 0x000fe20000000000 */
[----:B------:R-:W-:Y:S01]  /*2f20*/  SHF.R.U32.HI R60, RZ, 0xd, R6 ;  /* 0x0000000dff3c7819 */ /* 0x000fe20000011606 */
[----:B------:R-:W-:Y:S01]  /*2f30*/  HADD2 R3, R3, -1028, -1028 ;  /* 0xe404e40403037430 */ /* 0x000fe20000000000 */
[----:B------:R-:W-:Y:S01]  /*2f40*/  LOP3.LUT R22, R22, 0x40004, R13, 0xf8, !PT ;  /* 0x0004000416167812 */ /* 0x000fe200078ef80d */
[----:B------:R-:W-:-:S02]  /*2f50*/  HADD2 R19, R19, -1028, -1028 ;  /* 0xe404e40413137430 */ /* 0x000fc40000000000 */
[-C--:B------:R-:W-:Y:S02]  /*2f60*/  HFMA2 R53, R18, R15.reuse, R53 ;  /* 0x0000000f12357231 */ /* 0x080fe40000000035 */
[-C--:B------:R-:W-:Y:S01]  /*2f70*/  HFMA2 R3, R3, R15.reuse, R12 ;  /* 0x0000000f03037231 */ /* 0x080fe2000000000c */
[----:B------:R-:W-:Y:S01]  /*2f80*/  SHF.R.U32.HI R57, RZ, 0xd, R5 ;  /* 0x0000000dff397819 */ /* 0x000fe20000011605 */
[----:B------:R-:W-:Y:S01]  /*2f90*/  HFMA2 R18, R19, R15, R14 ;  /* 0x0000000f13127231 */ /* 0x000fe2000000000e */
[----:B------:R-:W-:Y:S01]  /*2fa0*/  LOP3.LUT R23, R23, 0x40004, R60, 0xf8, !PT ;  /* 0x0004000417177812 */ /* 0x000fe200078ef83c */
[----:B------:R-:W1:Y:S01]  /*2fb0*/  LDS.128 R12, [UR4+0x10] ;  /* 0x00001004ff0c7984 */ /* 0x000e620008000c00 */
[----:B------:R-:W-:Y:S01]  /*2fc0*/  LOP3.LUT R4, R4, 0x70007, RZ, 0xc0, !PT ;  /* 0x0007000704047812 */ /* 0x000fe200078ec0ff */
[-C--:B0-----:R-:W-:Y:S01]  /*2fd0*/  HFMA2 R55, R35, R8.reuse, R55 ;  /* 0x0000000823377231 */ /* 0x081fe20000000037 */
[----:B------:R-:W-:Y:S01]  /*2fe0*/  LOP3.LUT R5, R5, 0x70007, RZ, 0xc0, !PT ;  /* 0x0007000705057812 */ /* 0x000fe200078ec0ff */
[-C--:B------:R-:W-:Y:S01]  /*2ff0*/  HFMA2 R3, R33, R8.reuse, R3 ;  /* 0x0000000821037231 */ /* 0x080fe20000000003 */
[----:B------:R-:W-:Y:S01]  /*3000*/  SHF.R.U32.HI R60, RZ, 0xd, R7 ;  /* 0x0000000dff3c7819 */ /* 0x000fe20000011607 */
        /* <DEDUP_REMOVED lines=13> */
[C---:B------:R-:W-:Y:S01]  /*30e0*/  LOP3.LUT R47, R39.reuse, 0x1c001c0, RZ, 0xc0, !PT ;  /* 0x01c001c0272f7812 */ /* 0x040fe200078ec0ff */
[----:B------:R-:W-:Y:S01]  /*30f0*/  HFMA2 R18, R58, R9, R18 ;  /* 0x000000093a127231 */ /* 0x000fe20000000012 */
[----:B------:R-:W-:Y:S01]  /*3100*/  LOP3.LUT R34, R34, 0x70007, RZ, 0xc0, !PT ;  /* 0x0007000722227812 */ /* 0x000fe200078ec0ff */
[----:B------:R-:W-:Y:S01]  /*3110*/  HADD2 R6, R6, -1028, -1028 ;  /* 0xe404e40406067430 */ /* 0x000fe20000000000 */
[----:B------:R-:W-:Y:S01]  /*3120*/  LOP3.LUT R39, R39, 0x70007, RZ, 0xc0, !PT ;  /* 0x0007000727277812 */ /* 0x000fe200078ec0ff */
[----:B------:R-:W-:Y:S01]  /*3130*/  HADD2 R7, R7, -1028, -1028 ;  /* 0xe404e40407077430 */ /* 0x000fe20000000000 */
[C---:B------:R-:W-:Y:S01]  /*3140*/  LOP3.LUT R51, R41.reuse, 0x1c001c0, RZ, 0xc0, !PT ;  /* 0x01c001c029337812 */ /* 0x040fe200078ec0ff */
        /* <DEDUP_REMOVED lines=17> */
[----:B------:R-:W-:Y:S01]  /*3260*/  LOP3.LUT R20, R20, 0x40004, R57, 0xf8, !PT ;  /* 0x0004000414147812 */ /* 0x000fe200078ef839 */
[----:B------:R-:W-:Y:S02]  /*3270*/  HADD2 R24, R24, -1028, -1028 ;  /* 0xe404e40418187430 */ /* 0x000fe40000000000 */
[-C--:B-1----:R-:W-:Y:S02]  /*3280*/  HFMA2 R6, R5, R12.reuse, R6 ;  /* 0x0000000c05067231 */ /* 0x082fe40000000006 */
[----:B------:R-:W-:Y:S01]  /*3290*/  HADD2 R41, R41, -1028, -1028 ;  /* 0xe404e40429297430 */ /* 0x000fe20000000000 */
[----:B------:R-:W-:Y:S01]  /*32a0*/  LOP3.LUT R51, R51, 0x64006400, RZ, 0xfc, !PT ;  /* 0x6400640033337812 */ /* 0x000fe200078efcff */
[-C--:B------:R-:W-:Y:S01]  /*32b0*/  HFMA2 R3, R2, R12.reuse, R3 ;  /* 0x0000000c02037231 */ /* 0x080fe20000000003 */
[----:B------:R-:W-:Y:S01]  /*32c0*/  LOP3.LUT R21, R21, 0x40004, R60, 0xf8, !PT ;  /* 0x0004000415157812 */ /* 0x000fe200078ef83c */
[----:B------:R-:W-:-:S02]  /*32d0*/  HFMA2 R19, R24, R12, R53 ;  /* 0x0000000c18137231 */ /* 0x000fc40000000035 */
[----:B------:R-:W-:Y:S01]  /*32e0*/  HFMA2 R18, R41, R12, R18 ;  /* 0x0000000c29127231 */ /* 0x000fe20000000012 */
        /* <DEDUP_REMOVED lines=30> */
.L_x_4417:
[----:B------:R-:W-:Y:S01]  /*34d0*/  UIADD3 UR4, UPT, UPT, UR4, 0x40, URZ ;  /* 0x0000004004047890 */ /* 0x000fe2000fffe0ff */
[----:B------:R-:W-:Y:S01]  /*34e0*/  IMAD.WIDE R2, R37, 0x4, R16 ;  /* 0x0000000425027825 */ /* 0x000fe200078e0210 */
[----:B------:R-:W-:Y:S10]  /*34f0*/  @!P0 BRA `(.L_x_4418) ;  /* 0xffffffec00088947 */ /* 0x000ff4000383ffff */
.L_x_4416:
[----:B------:R-:W0:Y:S02]  /*3500*/  S2UR UR4, SR_CTAID.Y ;  /* 0x00000000000479c3 */ /* 0x000e240000002600 */
[----:B0-----:R-:W-:-:S13]  /*3510*/  ISETP.LE.AND P0, PT, R36, UR4, PT ;  /* 0x0000000424007c0c */ /* 0x001fda000bf03270 */
        /* <DEDUP_REMOVED lines=15> */
.L_x_4422:
[----:B------:R-:W0:Y:S02]  /*3610*/  LDS R2, [R0] ;  /* 0x0000000000027984 */ /* 0x000e240000000800 */
[----:B0-----:R-:W-:-:S05]  /*3620*/  HADD2 R3, R2, R27 ;  /* 0x0000001b02037230 */ /* 0x001fca0000000000 */
[----:B------:R-:W0:Y:S02]  /*3630*/  ATOMS.CAST.SPIN P0, [R0], R2, R3 ;  /* 0x000000020000758d */ /* 0x000e240001800003 */
[----:B0-----:R-:W-:Y:S05]  /*3640*/  @!P0 BRA `(.L_x_4422) ;  /* 0xfffffffc00f08947 */ /* 0x001fea000383ffff */
[----:B------:R-:W-:Y:S05]  /*3650*/  BRA `(.L_x_4420) ;  /* 0x00000000000c7947 */ /* 0x000fea0003800000 */
.L_x_4421:
[----:B------:R-:W2:Y:S02]  /*3660*/  LD.E R0, desc[UR6][R4.64] ;  /* 0x0000000604007980 */ /* 0x000ea4000c101900 */
[----:B--2---:R-:W-:-:S05]  /*3670*/  IMAD.IADD R3, R27, 0x1, R0 ;  /* 0x000000011b037824 */ /* 0x004fca00078e0200 */
[----:B------:R0:W-:Y:S02]  /*3680*/  ST.E desc[UR6][R4.64], R3 ;  /* 0x0000000304007985 */ /* 0x0001e4000c101906 */
.L_x_4420:
[----:B------:R-:W-:Y:S05]  /*3690*/  BSYNC.RECONVERGENT B0 ;  /* 0x0000000000007941 */ /* 0x000fea0003800200 */
.L_x_4419:
[----:B------:R1:W-:Y:S02]  /*36a0*/  ATOM.E.ADD.F16x2.RN.STRONG.GPU P0, RZ, desc[UR6][R4.64+0x4], R26 ;  /* 0x8000041a04ff79a2 */ /* 0x0003e4000c10e106 */
[----:B-1----:R-:W-:Y:S05]  /*36b0*/  @P0 EXIT ;  /* 0x000000000000094d */ /* 0x002fea0003800000 */
[----:B------:R-:W1:Y:S02]  /*36c0*/  QSPC.E.S P0, RZ, [R4+0x4] ;  /* 0x0000040004ff73aa */ /* 0x000e640000000500 */
[----:B-1----:R-:W-:Y:S05]  /*36d0*/  @!P0 BRA `(.L_x_4423) ;  /* 0x00000000001c8947 */ /* 0x002fea0003800000 */
[----:B------:R-:W-:-:S05]  /*36e0*/  IMAD.MOV.U32 R2, RZ, RZ, R4 ;  /* 0x000000ffff027224 */ /* 0x000fca00078e0004 */
[----:B------:R-:W-:-:S07]  /*36f0*/  MOV R0, R2 ;  /* 0x0000000200007202 */ /* 0x000fce0000000f00 */
.L_x_4424:
[----:B------:R-:W0:Y:S02]  /*3700*/  LDS R2, [R0+0x4] ;  /* 0x0000040000027984 */ /* 0x000e240000000800 */
[----:B0-----:R-:W-:-:S05]  /*3710*/  HFMA2 R3, R2, 1, 1, R26 ;  /* 0x3c003c0002037831 */ /* 0x001fca000000001a */
[----:B------:R-:W0:Y:S02]  /*3720*/  ATOMS.CAST.SPIN P0, [R0+0x4], R2, R3 ;  /* 0x000004020000758d */ /* 0x000e240001800003 */
[----:B0-----:R-:W-:Y:S05]  /*3730*/  @!P0 BRA `(.L_x_4424) ;  /* 0xfffffffc00f08947 */ /* 0x001fea000383ffff */
[----:B------:R-:W-:Y:S05]  /*3740*/  EXIT ;  /* 0x000000000000794d */ /* 0x000fea0003800000 */
.L_x_4423:
[----:B------:R-:W0:Y:S02]  /*3750*/  LD.E R0, desc[UR6][R4.64+0x4] ;  /* 0x0000040604007980 */ /* 0x000e24000c101900 */
[----:B0-----:R-:W-:-:S05]  /*3760*/  IMAD.IADD R3, R26, 0x1, R0 ;  /* 0x000000011a037824 */ /* 0x001fca00078e0200 */
[----:B------:R-:W-:Y:S01]  /*3770*/  ST.E desc[UR6][R4.64+0x4], R3 ;  /* 0x0000040304007985 */ /* 0x000fe2000c101906 */
[----:B------:R-:W-:Y:S05]  /*3780*/  EXIT ;  /* 0x000000000000794d */ /* 0x000fea0003800000 */
.L_x_4425:
        /* <DEDUP_REMOVED lines=15> */
.L_x_4555:


//--------------------- .text._Z23gemm_half_q_half_kernelILi1ELi38ELb0ELb0ELi32EEvPK6__halfPKjS4_S2_PS0_iiiiPKtS7_iiiiiibS2_i --------------------------
	.section	.text._Z23gemm_half_q_half_kernelILi1ELi38ELb0ELb0ELi32EEvPK6__halfPKjS4_S2_PS0_iiiiPKtS7_iiiiiibS2_i,"ax",@progbits
	.align	128
        .global         _Z23gemm_half_q_half_kernelILi1ELi38ELb0ELb0ELi32EEvPK6__halfPKjS4_S2_PS0_iiiiPKtS7_iiiiiibS2_i
        .type           _Z23gemm_half_q_half_kernelILi1ELi38ELb0ELb0ELi32EEvPK6__halfPKjS4_S2_PS0_iiiiPKtS7_iiiiiibS2_i,@function
        .size           _Z23gemm_half_q_half_kernelILi1ELi38ELb0ELb0ELi32EEvPK6__halfPKjS4_S2_PS0_iiiiPKtS7_iiiiiibS2_i,(.L_x_4556 - _Z23gemm_half_q_half_kernelILi1ELi38ELb0ELb0ELi32EEvPK6__halfPKjS4_S2_PS0_iiiiPKtS7_iiiiiibS2_i)
        .other          _Z23gemm_half_q_half_kernelILi1ELi38ELb0ELb0ELi32EEvPK6__halfPKjS4_S2_PS0_iiiiPKtS7_iiiiiibS2_i,@"STO_CUDA_ENTRY STV_DEFAULT"
_Z23gemm_half_q_half_kernelILi1ELi38ELb0ELb0ELi32EEvPK6__halfPKjS4_S2_PS0_iiiiPKtS7_iiiiiibS2_i:
.text._Z23gemm_half_q_half_kernelILi1ELi38ELb0ELb0ELi32EEvPK6__halfPKjS4_S2_PS0_iiiiPKtS7_iiiiiibS2_i:
        /* <DEDUP_REMOVED lines=12> */
[C---:B------:R-:W-:Y:S02]  /*00c0*/  VIADD R27, R0.reuse, 0x20 ;  /* 0x00000020001b7836 */ /* 0x040fe40000000000 */
[----:B---3--:R-:W-:-:S03]  /*00d0*/  IMAD.IADD R3, R0, 0x1, R15 ;  /* 0x0000000100037824 */ /* 0x008fc600078e020f */
        /* <DEDUP_REMOVED lines=21> */
.L_x_4427:
[----:B------:R-:W-:Y:S05]  /*0230*/  BSYNC.RECONVERGENT B0 ;  /* 0x0000000000007941 */ /* 0x000fea0003800200 */
.L_x_4426:
[----:B------:R-:W1:Y:S01]  /*0240*/  LDCU UR4, c[0x0][0x3ac] ;  /* 0x00007580ff0477ac */ /* 0x000e620008000800 */
[----:B0-----:R-:W-:-:S04]  /*0250*/  IMAD R8, R12, 0x20, R15 ;  /* 0x000000200c087824 */ /* 0x001fc800078e020f */
[----:B------:R-:W-:Y:S02]  /*0260*/  IMAD.SHL.U32 R8, R8, 0x4, RZ ;  /* 0x0000000408087824 */ /* 0x000fe400078e00ff */
[----:B-1----:R-:W-:-:S05]  /*0270*/  IMAD.U32 R23, RZ, RZ, UR4 ;  /* 0x00000004ff177e24 */ /* 0x002fca000f8e00ff */
        /* <DEDUP_REMOVED lines=25> */
.L_x_4429:
        /* <DEDUP_REMOVED lines=42> */
.L_x_4428:
[----:B------:R-:W1:Y:S01]  /*06b0*/  LDCU UR4, c[0x0][0x3c8] ;  /* 0x00007900ff0477ac */ /* 0x000e620008000800 */
[----:B------:R-:W-:Y:S01]  /*06c0*/  IMAD.MOV.U32 R5, RZ, RZ, RZ ;  /* 0x000000ffff057224 */ /* 0x000fe200078e00ff */
[----:B-1----:R-:W-:-:S13]  /*06d0*/  ISETP.GT.AND P0, PT, R0, UR4, PT ;  /* 0x0000000400007c0c */ /* 0x002fda000bf04270 */
[----:B------:R-:W-:Y:S05]  /*06e0*/  @!P0 BRA `(.L_x_4430) ;  /* 0x00000000001c8947 */ /* 0x000fea0003800000 */
[----:B------:R-:W1:Y:S02]  /*06f0*/  LDC R5, c[0x0][0x3cc] ;  /* 0x0000f300ff057b82 */ /* 0x000e640000000800 */
[----:B-1----:R-:W-:-:S05]  /*0700*/  VIMNMX R5, PT, PT, R0, R5, PT ;  /* 0x0000000500057248 */ /* 0x002fca0003fe0100 */
[----:B------:R-:W-:-:S05]  /*0710*/  VIADD R5, R5, -UR4 ;  /* 0x8000000405057c36 */ /* 0x000fca0008000000 */
[----:B0-----:R-:W-:-:S04]  /*0720*/  SHF.R.S32.HI R6, RZ, 0x1f, R5 ;  /* 0x0000001fff067819 */ /* 0x001fc80000011405 */
[----:B------:R-:W-:-:S04]  /*0730*/  LEA.HI R6, R6, R5, RZ, 0x5 ;  /* 0x0000000506067211 */ /* 0x000fc800078f28ff */
[----:B------:R-:W-:-:S05]  /*0740*/  SHF.R.S32.HI R6, RZ, 0x5, R6 ;  /* 0x00000005ff067819 */ /* 0x000fca0000011406 */
[----:B------:R-:W-:-:S07]  /*0750*/  IMAD R5, R6, 0x6, RZ ;  /* 0x0000000606057824 */ /* 0x000fce00078e02ff */
.L_x_4430:
        /* <DEDUP_REMOVED lines=11> */
.L_x_4431:
        /* <DEDUP_REMOVED lines=11> */
.L_x_4432:
        /* <DEDUP_REMOVED lines=11> */
.L_x_4433:
        /* <DEDUP_REMOVED lines=11> */
.L_x_4434:
[----:B------:R-:W-:Y:S01]  /*0a20*/  VIMNMX R11, PT, PT, R0, UR4, PT ;  /* 0x00000004000b7c48 */ /* 0x000fe2000bfe0100 */
[----:B------:R-:W0:Y:S01]  /*0a30*/  S2UR UR5, SR_CgaCtaId ;  /* 0x00000000000579c3 */ /* 0x000e220000008800 */
[----:B------:R-:W1:Y:S01]  /*0a40*/  LDCU.64 UR10, c[0x0][0x388] ;  /* 0x00007100ff0a77ac */ /* 0x000e620008000a00 */
[----:B------:R-:W-:Y:S02]  /*0a50*/  PRMT R26, RZ, 0x5410, RZ ;  /* 0x00005410ff1a7816 */ /* 0x000fe400000000ff */
[----:B------:R-:W-:Y:S01]  /*0a60*/  SHF.R.S32.HI R12, RZ, 0x1f, R11 ;  /* 0x0000001fff0c7819 */ /* 0x000fe2000001140b */
[----:B------:R-:W-:Y:S01]  /*0a70*/  UMOV UR4, 0x400 ;  /* 0x0000040000047882 */ /* 0x000fe20000000000 */
[----:B------:R-:W-:Y:S02]  /*0a80*/  PRMT R25, RZ, 0x5410, RZ ;  /* 0x00005410ff197816 */ /* 0x000fe400000000ff */
[----:B------:R-:W-:-:S04]  /*0a90*/  LEA.HI R12, R12, R11, RZ, 0x5 ;  /* 0x0000000b0c0c7211 */ /* 0x000fc800078f28ff */
[----:B------:R-:W-:-:S05]  /*0aa0*/  SHF.R.S32.HI R12, RZ, 0x5, R12 ;  /* 0x00000005ff0c7819 */ /* 0x000fca000001140c */
[----:B------:R-:W-:-:S05]  /*0ab0*/  IMAD R5, R12, 0x8, R5 ;  /* 0x000000080c057824 */ /* 0x000fca00078e0205 */
[----:B------:R-:W-:Y:S02]  /*0ac0*/  IADD3 R5, PT, PT, R7, R5, R6 ;  /* 0x0000000507057210 */ /* 0x000fe40007ffe006 */
[----:B------:R-:W-:Y:S01]  /*0ad0*/  SHF.R.S32.HI R6, RZ, 0x1f, R8 ;  /* 0x0000001fff067819 */ /* 0x000fe20000011408 */
[----:B0-----:R-:W-:Y:S01]  /*0ae0*/  ULEA UR5, UR5, UR4, 0x18 ;  /* 0x0000000405057291 */ /* 0x001fe2000f8ec0ff */
[----:B------:R-:W-:Y:S02]  /*0af0*/  IADD3 R10, PT, PT, R10, R5, R9 ;  /* 0x000000050a0a7210 */ /* 0x000fe40007ffe009 */
[----:B------:R-:W-:-:S03]  /*0b00*/  VIMNMX R7, PT, PT, R4, UR9, PT ;  /* 0x0000000904077c48 */ /* 0x000fc6000bfe0100 */
[----:B------:R-:W-:Y:S01]  /*0b10*/  IMAD R5, R10, R23, RZ ;  /* 0x000000170a057224 */ /* 0x000fe200078e02ff */
[----:B------:R-:W-:-:S04]  /*0b20*/  UMOV UR4, UR5 ;  /* 0x0000000500047c82 */ /* 0x000fc80008000000 */
        /* <DEDUP_REMOVED lines=8> */
[C---:B------:R-:W-:Y:S02]  /*0bb0*/  IMAD.WIDE R28, R23.reuse, 0x4, R16 ;  /* 0x00000004171c7825 */ /* 0x040fe400078e0210 */
[----:B------:R-:W3:Y:S04]  /*0bc0*/  LDG.E.128.CONSTANT R16, desc[UR6][R16.64] ;  /* 0x0000000610107981 */ /* 0x000ee8000c1e9d00 */
[----:B------:R-:W4:Y:S01]  /*0bd0*/  LDG.E.128.CONSTANT R12, desc[UR6][R28.64] ;  /* 0x000000061c0c7981 */ /* 0x000f22000c1e9d00 */
[----:B------:R-:W-:Y:S01]  /*0be0*/  ISETP.LE.AND P0, PT, R22, UR8, PT ;  /* 0x0000000816007c0c */ /* 0x000fe2000bf03270 */
[----:B------:R-:W-:-:S05]  /*0bf0*/  IMAD.WIDE R34, R23, 0x4, R28 ;  /* 0x0000000417227825 */ /* 0x000fca00078e021c */
[----:B------:R0:W5:Y:S01]  /*0c00*/  LDG.E.128.CONSTANT R4, desc[UR6][R34.64] ;  /* 0x0000000622047981 */ /* 0x000162000c1e9d00 */
[----:B------:R-:W-:Y:S01]  /*0c10*/  PRMT R26, RZ, 0x7610, R26 ;  /* 0x00007610ff1a7816 */ /* 0x000fe2000000001a */
[----:B0-----:R-:W-:Y:S01]  /*0c20*/  IMAD.WIDE R34, R23, 0x4, R34 ;  /* 0x0000000417227825 */ /* 0x001fe200078e0222 */
[----:B--2---:R-:W-:Y:S02]  /*0c30*/  SHF.R.U32.HI R0, RZ, 0xc, R8 ;  /* 0x0000000cff007819 */ /* 0x004fe40000011608 */
[----:B------:R-:W-:Y:S02]  /*0c40*/  SHF.R.U32.HI R32, RZ, 0xc, R9 ;  /* 0x0000000cff207819 */ /* 0x000fe40000011609 */
        /* <DEDUP_REMOVED lines=9> */
[----:B------:R-:W-:Y:S02]  /*0ce0*/  LOP3.LUT R42, R31, 0x300030, R42, 0xf8, !PT ;  /* 0x003000301f2a7812 */ /* 0x000fe400078ef82a */
[----:B------:R-:W-:Y:S02]  /*0cf0*/  LOP3.LUT R41, R0, 0x300030, R41, 0xf8, !PT ;  /* 0x0030003000297812 */ /* 0x000fe400078ef829 */
[----:B---3--:R-:W-:Y:S02]  /*0d00*/  SHF.R.U32.HI R32, RZ, 0xc, R19 ;  /* 0x0000000cff207819 */ /* 0x008fe40000011613 */
[----:B------:R-:W-:Y:S02]  /*0d10*/  SHF.R.U32.HI R0, RZ, 0xc, R16 ;  /* 0x0000000cff007819 */ /* 0x000fe40000011610 */
[----:B------:R-:W-:Y:S02]  /*0d20*/  SHF.R.U32.HI R30, RZ, 0xc, R17 ;  /* 0x0000000cff1e7819 */ /* 0x000fe40000011611 */
[----:B------:R-:W-:-:S02]  /*0d30*/  SHF.R.U32.HI R31, RZ, 0xc, R18 ;  /* 0x0000000cff1f7819 */ /* 0x000fc40000011612 */
[----:B------:R-:W-:Y:S02]  /*0d40*/  LOP3.LUT R40, R37, 0x300030, R40, 0xf8, !PT ;  /* 0x0030003025287812 */ /* 0x000fe400078ef828 */
[--C-:B------:R-:W-:Y:S02]  /*0d50*/  SHF.R.U32.HI R36, RZ, 0x8, R12.reuse ;  /* 0x00000008ff247819 */ /* 0x100fe4000001160c */
[----:B------:R-:W-:Y:S02]  /*0d60*/  SHF.R.U32.HI R37, RZ, 0xa, R15 ;  /* 0x0000000aff257819 */ /* 0x000fe4000001160f */
[----:B------:R-:W-:Y:S02]  /*0d70*/  LOP3.LUT R32, R32, 0xf000f, RZ, 0xc0, !PT ;  /* 0x000f000f20207812 */ /* 0x000fe400078ec0ff */
[----:B------:R-:W-:Y:S02]  /*0d80*/  SHF.R.U32.HI R28, RZ, 0xa, R12 ;  /* 0x0000000aff1c7819 */ /* 0x000fe4000001160c */
[----:B------:R-:W-:-:S02]  /*0d90*/  SHF.R.U32.HI R39, RZ, 0xa, R13 ;  /* 0x0000000aff277819 */ /* 0x000fc4000001160d */
[----:B------:R-:W-:Y:S02]  /*0da0*/  SHF.R.U32.HI R38, RZ, 0xa, R14 ;  /* 0x0000000aff267819 */ /* 0x000fe4000001160e */
[----:B------:R-:W-:Y:S02]  /*0db0*/  LOP3.LUT R29, R0, 0xf000f, RZ, 0xc0, !PT ;  /* 0x000f000f001d7812 */ /* 0x000fe400078ec0ff */
[----:B------:R-:W-:Y:S02]  /*0dc0*/  LOP3.LUT R30, R30, 0xf000f, RZ, 0xc0, !PT ;  /* 0x000f000f1e1e7812 */ /* 0x000fe400078ec0ff */
[----:B------:R-:W-:Y:S02]  /*0dd0*/  LOP3.LUT R31, R31, 0xf000f, RZ, 0xc0, !PT ;  /* 0x000f000f1f1f7812 */ /* 0x000fe400078ec0ff */
[----:B------:R-:W-:Y:S02]  /*0de0*/  LOP3.LUT R36, R33, 0x300030, R36, 0xf8, !PT ;  /* 0x0030003021247812 */ /* 0x000fe400078ef824 */
[----:B------:R-:W-:Y:S01]  /*0df0*/  LOP3.LUT R37, R32, 0x300030, R37, 0xf8, !PT ;  /* 0x0030003020257812 */ /* 0x000fe200078ef825 */
[----:B------:R-:W-:Y:S01]  /*0e00*/  IMAD.WIDE R32, R23, 0x4, R34 ;  /* 0x0000000417207825 */ /* 0x000fe200078e0222 */
[----:B------:R-:W-:-:S02]  /*0e10*/  LOP3.LUT R0, R29, 0x300030, R28, 0xf8, !PT ;  /* 0x003000301d007812 */ /* 0x000fc400078ef81c */
        /* <DEDUP_REMOVED lines=27> */
[----:B------:R-:W-:-:S02]  /*0fd0*/  LOP3.LUT R10, R10, 0x64006400, RZ, 0xfc, !PT ;  /* 0x640064000a0a7812 */ /* 0x000fc400078efcff */
[----:B------:R-:W-:Y:S02]  /*0fe0*/  LOP3.LUT R11, R11, 0x3f003f, RZ, 0xc0, !PT ;  /* 0x003f003f0b0b7812 */ /* 0x000fe400078ec0ff */
[----:B------:R-:W-:Y:S01]  /*0ff0*/  LOP3.LUT R26, R19, 0x3f003f, RZ, 0xc0, !PT ;  /* 0x003f003f131a7812 */ /* 0x000fe200078ec0ff */
[-C--:B0-----:R-:W-:Y:S02]  /*1000*/  HFMA2 R43, R25, R28.reuse, RZ ;  /* 0x0000001c192b7231 */ /* 0x081fe400000000ff */
[-C--:B------:R-:W-:Y:S02]  /*1010*/  HFMA2 R44, R45, R28.reuse, RZ.H0_H0 ;  /* 0x0000001c2d2c7231 */ /* 0x080fe400000400ff */
[----:B------:R-:W-:Y:S02]  /*1020*/  HFMA2 R25, R47, R28, RZ ;  /* 0x0000001c2f197231 */ /* 0x000fe400000000ff */
[----:B------:R-:W-:Y:S02]  /*1030*/  HADD2 R10, R10, -1056, -1056 ;  /* 0xe420e4200a0a7430 */ /* 0x000fe40000000000 */
[----:B------:R-:W-:-:S02]  /*1040*/  HFMA2 R43, R8, R29, R43 ;  /* 0x0000001d082b7231 */ /* 0x000fc4000000002b */
[-C--:B------:R-:W-:Y:S01]  /*1050*/  HFMA2 R44, R9, R29.reuse, R44 ;  /* 0x0000001d092c7231 */ /* 0x080fe2000000002c */
[----:B------:R-:W-:Y:S01]  /*1060*/  LOP3.LUT R8, R16, 0x3f003f, RZ, 0xc0, !PT ;  /* 0x003f003f10087812 */ /* 0x000fe200078ec0ff */
[-C--:B------:R-:W-:Y:S01]  /*1070*/  HFMA2 R25, R10, R29.reuse, R25 ;  /* 0x0000001d0a197231 */ /* 0x080fe20000000019 */
[----:B------:R-:W-:Y:S01]  /*1080*/  LOP3.LUT R9, R17, 0x3f003f, RZ, 0xc0, !PT ;  /* 0x003f003f11097812 */ /* 0x000fe200078ec0ff */
[----:B------:R-:W-:Y:S01]  /*1090*/  HFMA2 R45, R49, R28, RZ.H0_H0 ;  /* 0x0000001c312d7231 */ /* 0x000fe200000400ff */
[----:B------:R-:W-:Y:S02]  /*10a0*/  LOP3.LUT R48, R11, 0x64006400, RZ, 0xfc, !PT ;  /* 0x640064000b307812 */ /* 0x000fe400078efcff */
[----:B------:R-:W-:Y:S02]  /*10b0*/  LOP3.LUT R46, R8, 0x64006400, RZ, 0xfc, !PT ;  /* 0x64006400082e7812 */ /* 0x000fe400078efcff */
[----:B------:R-:W-:Y:S01]  /*10c0*/  LOP3.LUT R47, R9, 0x64006400, RZ, 0xfc, !PT ;  /* 0x64006400092f7812 */ /* 0x000fe200078efcff */
[----:B------:R-:W-:Y:S01]  /*10d0*/  HADD2 R48, R48, -1056, -1056 ;  /* 0xe420e42030307430 */ /* 0x000fe20000000000 */
[----:B------:R-:W0:Y:S01]  /*10e0*/  LDS.128 R8, [UR5+0x10] ;  /* 0x00001005ff087984 */ /* 0x000e220008000c00 */
[----:B------:R-:W-:Y:S01]  /*10f0*/  LOP3.LUT R28, R18, 0x3f003f, RZ, 0xc0, !PT ;  /* 0x003f003f121c7812 */ /* 0x000fe200078ec0ff */
[----:B------:R-:W-:Y:S01]  /*1100*/  HADD2 R46, R46, -1056, -1056 ;  /* 0xe420e4202e2e7430 */ /* 0x000fe20000000000 */
[----:B------:R-:W-:Y:S01]  /*1110*/  SHF.R.U32.HI R18, RZ, 0x6, R18 ;  /* 0x00000006ff127819 */ /* 0x000fe20000011612 */
[----:B------:R-:W-:Y:S01]  /*1120*/  HFMA2 R29, R48, R29, R45 ;  /* 0x0000001d301d7231 */ /* 0x000fe2000000002d */
        /* <DEDUP_REMOVED lines=23> */
[----:B------:R-:W-:Y:S01]  /*12a0*/  LOP3.LUT R47, R14, 0x3f003f, RZ, 0xc0, !PT ;  /* 0x003f003f0e2f7812 */ /* 0x000fe200078ec0ff */
[----:B------:R-:W-:Y:S01]  /*12b0*/  HADD2 R17, R17, -1056, -1056 ;  /* 0xe420e42011117430 */ /* 0x000fe20000000000 */
[----:B------:R-:W-:Y:S02]  /*12c0*/  SHF.R.U32.HI R28, RZ, 0x6, R14 ;  /* 0x00000006ff1c7819 */ /* 0x000fe4000001160e */
[----:B------:R-:W-:Y:S01]  /*12d0*/  LOP3.LUT R16, R16, 0x64006400, RZ, 0xfc, !PT ;  /* 0x6400640010107812 */ /* 0x000fe200078efcff */
[----:B------:R-:W-:Y:S01]  /*12e0*/  HFMA2 R44, R17, R31, R44 ;  /* 0x0000001f112c7231 */ /* 0x000fe2000000002c */
[----:B------:R-:W-:Y:S02]  /*12f0*/  LOP3.LUT R14, R15, 0x3f003f, RZ, 0xc0, !PT ;  /* 0x003f003f0f0e7812 */ /* 0x000fe400078ec0ff */
[----:B------:R-:W-:Y:S01]  /*1300*/  LOP3.LUT R19, R19, 0x64006400, RZ, 0xfc, !PT ;  /* 0x6400640013137812 */ /* 0x000fe200078efcff */
[----:B------:R-:W-:Y:S01]  /*1310*/  HADD2 R16, R16, -1056, -1056 ;  /* 0xe420e42010107430 */ /* 0x000fe20000000000 */
[----:B------:R-:W-:-:S02]  /*1320*/  SHF.R.U32.HI R13, RZ, 0x6, R13 ;  /* 0x00000006ff0d7819 */ /* 0x000fc4000001160d */
[----:B------:R-:W-:Y:S01]  /*1330*/  SHF.R.U32.HI R15, RZ, 0x6, R15 ;  /* 0x00000006ff0f7819 */ /* 0x000fe2000001160f */
        /* <DEDUP_REMOVED lines=65> */
.L_x_4436:
[----:B------:R-:W2:Y:S04]  /*1750*/  LDG.E.128.CONSTANT R8, desc[UR6][R32.64] ;  /* 0x0000000620087981 */ /* 0x000ea8000c1e9d00 */
[----:B------:R-:W3:Y:S01]  /*1760*/  LDG.E.128.CONSTANT R12, desc[UR6][R34.64] ;  /* 0x00000006220c7981 */ /* 0x000ee2000c1e9d00 */
[----:B-----5:R-:W-:Y:S01]  /*1770*/  SHF.R.U32.HI R0, RZ, 0xc, R4 ;  /* 0x0000000cff007819 */ /* 0x020fe20000011604 */
[----:B------:R-:W-:Y:S01]  /*1780*/  UIADD3 UR4, UPT, UPT, UR5, 0x40, URZ ;  /* 0x0000004005047890 */ /* 0x000fe2000fffe0ff */
[----:B------:R-:W-:Y:S01]  /*1790*/  SHF.R.U32.HI R16, RZ, 0xc, R5 ;  /* 0x0000000cff107819 */ /* 0x000fe20000011605 */
[----:B------:R-:W-:Y:S01]  /*17a0*/  IMAD.WIDE R30, R23, 0x4, R32 ;  /* 0x00000004171e7825 */ /* 0x000fe200078e0220 */
[----:B------:R-:W-:Y:S02]  /*17b0*/  LOP3.LUT R0, R0, 0xf000f, RZ, 0xc0, !PT ;  /* 0x000f000f00007812 */ /* 0x000fe400078ec0ff */
[----:B------:R-:W-:-:S02]  /*17c0*/  SHF.R.U32.HI R18, RZ, 0xc, R7 ;  /* 0x0000000cff127819 */ /* 0x000fc40000011607 */
[----:B------:R-:W-:Y:S02]  /*17d0*/  SHF.R.U32.HI R17, RZ, 0xc, R6 ;  /* 0x0000000cff117819 */ /* 0x000fe40000011606 */
[----:B------:R-:W-:Y:S02]  /*17e0*/  LOP3.LUT R16, R16, 0xf000f, RZ, 0xc0, !PT ;  /* 0x000f000f10107812 */ /* 0x000fe400078ec0ff */
[----:B------:R-:W-:Y:S02]  /*17f0*/  LOP3.LUT R18, R18, 0xf000f, RZ, 0xc0, !PT ;  /* 0x000f000f12127812 */ /* 0x000fe400078ec0ff */
[----:B------:R-:W-:Y:S02]  /*1800*/  LOP3.LUT R19, R17, 0xf000f, RZ, 0xc0, !PT ;  /* 0x000f000f11137812 */ /* 0x000fe400078ec0ff */
[----:B--2---:R-:W-:Y:S02]  /*1810*/  SHF.R.U32.HI R29, RZ, 0x8, R8 ;  /* 0x00000008ff1d7819 */ /* 0x004fe40000011608 */
[----:B------:R-:W-:-:S02]  /*1820*/  SHF.R.U32.HI R39, RZ, 0x8, R9 ;  /* 0x00000008ff277819 */ /* 0x000fc40000011609 */
[----:B------:R-:W-:Y:S02]  /*1830*/  LOP3.LUT R29, R0, 0x300030, R29, 0xf8, !PT ;  /* 0x00300030001d7812 */ /* 0x000fe400078ef81d */
[----:B---3--:R-:W-:Y:S02]  /*1840*/  SHF.R.U32.HI R0, RZ, 0xc, R12 ;  /* 0x0000000cff007819 */ /* 0x008fe4000001160c */
[----:B------:R-:W-:Y:S02]  /*1850*/  SHF.R.U32.HI R37, RZ, 0x8, R11 ;  /* 0x00000008ff257819 */ /* 0x000fe4000001160b */
[----:B------:R-:W-:Y:S02]  /*1860*/  SHF.R.U32.HI R28, RZ, 0xa, R8 ;  /* 0x0000000aff1c7819 */ /* 0x000fe40000011608 */
[----:B------:R-:W-:Y:S02]  /*1870*/  SHF.R.U32.HI R38, RZ, 0x8, R10 ;  /* 0x00000008ff267819 */ /* 0x000fe4000001160a */
        /* <DEDUP_REMOVED lines=8> */
[----:B------:R-:W-:Y:S02]  /*1900*/  SHF.R.U32.HI R36, RZ, 0xa, R9 ;  /* 0x0000000aff247819 */ /* 0x000fe40000011609 */
[----:B------:R-:W-:Y:S02]  /*1910*/  SHF.R.U32.HI R35, RZ, 0xa, R10 ;  /* 0x0000000aff237819 */ /* 0x000fe4000001160a */
[----:B------:R-:W-:Y:S02]  /*1920*/  SHF.R.U32.HI R34, RZ, 0xa, R11 ;  /* 0x0000000aff227819 */ /* 0x000fe4000001160b */
[----:B------:R-:W-:Y:S01]  /*1930*/  LOP3.LUT R17, R0, 0xf000f, RZ, 0xc0, !PT ;  /* 0x000f000f00117812 */ /* 0x000fe200078ec0ff */
[----:B------:R-:W-:Y:S01]  /*1940*/  IMAD.MOV.U32 R0, RZ, RZ, R27 ;  /* 0x000000ffff007224 */ /* 0x000fe200078e001b */
[----:B------:R-:W-:-:S02]  /*1950*/  LOP3.LUT R16, R16, 0xf000f, RZ, 0xc0, !PT ;  /* 0x000f000f10107812 */ /* 0x000fc400078ec0ff */
[----:B------:R-:W-:Y:S02]  /*1960*/  LOP3.LUT R19, R18, 0xf000f, RZ, 0xc0, !PT ;  /* 0x000f000f12137812 */ /* 0x000fe400078ec0ff */
[----:B------:R-:W-:Y:S02]  /*1970*/  LOP3.LUT R36, R17, 0x300030, R36, 0xf8, !PT ;  /* 0x0030003011247812 */ /* 0x000fe400078ef824 */
[----:B------:R-:W-:Y:S02]  /*1980*/  LOP3.LUT R35, R16, 0x300030, R35, 0xf8, !PT ;  /* 0x0030003010237812 */ /* 0x000fe400078ef823 */
[----:B------:R-:W-:Y:S01]  /*1990*/  LOP3.LUT R34, R19, 0x300030, R34, 0xf8, !PT ;  /* 0x0030003013227812 */ /* 0x000fe200078ef822 */
[----:B------:R-:W-:Y:S06]  /*19a0*/  @P1 BRA `(.L_x_4435) ;  /* 0x0000000800401947 */ /* 0x000fec0003800000 */
[----:B------:R-:W0:Y:S01]  /*19b0*/  LDS.128 R16, [UR5+0x20] ;  /* 0x00002005ff107984 */ /* 0x000e220008000c00 */
[----:B------:R-:W-:Y:S02]  /*19c0*/  LOP3.LUT R41, R4, 0x3f003f, RZ, 0xc0, !PT ;  /* 0x003f003f04297812 */ /* 0x000fe400078ec0ff */
[----:B------:R-:W-:Y:S02]  /*19d0*/  SHF.R.U32.HI R42, RZ, 0x6, R4 ;  /* 0x00000006ff2a7819 */ /* 0x000fe40000011604 */
[----:B------:R-:W-:Y:S02]  /*19e0*/  SHF.R.U32.HI R44, RZ, 0x6, R5 ;  /* 0x00000006ff2c7819 */ /* 0x000fe40000011605 */
[----:B------:R-:W-:Y:S02]  /*19f0*/  LOP3.LUT R4, R6, 0x3f003f, RZ, 0xc0, !PT ;  /* 0x003f003f06047812 */ /* 0x000fe400078ec0ff */
        /* <DEDUP_REMOVED lines=23> */
[----:B0-----:R-:W-:-:S02]  /*1b70*/  HFMA2 R4, R47, R16, RZ ;  /* 0x000000102f047231 */ /* 0x001fc400000000ff */
[-C--:B------:R-:W-:Y:S02]  /*1b80*/  HFMA2 R42, R43, R16.reuse, RZ.H0_H0 ;  /* 0x000000102b2a7231 */ /* 0x080fe400000400ff */
[-C--:B------:R-:W-:Y:S02]  /*1b90*/  HFMA2 R44, R41, R16.reuse, RZ ;  /* 0x00000010292c7231 */ /* 0x080fe400000000ff */
[----:B------:R-:W-:Y:S02]  /*1ba0*/  HFMA2 R46, R51, R16, RZ.H0_H0 ;  /* 0x00000010332e7231 */ /* 0x000fe400000400ff */
[-C--:B------:R-:W-:Y:S01]  /*1bb0*/  HFMA2 R16, R49, R17.reuse, R4 ;  /* 0x0000001131107231 */ /* 0x080fe20000000004 */
[----:B------:R-:W-:Y:S01]  /*1bc0*/  LOP3.LUT R47, R7, 0x3f003f, RZ, 0xc0, !PT ;  /* 0x003f003f072f7812 */ /* 0x000fe200078ec0ff */
[-C--:B------:R-:W-:Y:S01]  /*1bd0*/  HFMA2 R44, R5, R17.reuse, R44 ;  /* 0x00000011052c7231 */ /* 0x080fe2000000002c */
[----:B------:R-:W-:Y:S01]  /*1be0*/  SHF.R.U32.HI R13, RZ, 0x6, R13 ;  /* 0x00000006ff0d7819 */ /* 0x000fe2000001160d */
[----:B------:R-:W0:Y:S01]  /*1bf0*/  LDS.128 R4, [UR5+0x30] ;  /* 0x00003005ff047984 */ /* 0x000e220008000c00 */
[----:B------:R-:W-:Y:S01]  /*1c00*/  LOP3.LUT R48, R47, 0x64006400, RZ, 0xfc, !PT ;  /* 0x640064002f307812 */ /* 0x000fe200078efcff */
[----:B------:R-:W-:Y:S01]  /*1c10*/  HFMA2 R42, R45, R17, R42 ;  /* 0x000000112d2a7231 */ /* 0x000fe2000000002a */
        /* <DEDUP_REMOVED lines=18> */
[----:B------:R-:W-:Y:S01]  /*1d40*/  HFMA2 R44, R47, R18, R44 ;  /* 0x000000122f2c7231 */ /* 0x000fe2000000002c */
        /* <DEDUP_REMOVED lines=18> */
[----:B------:R-:W-:Y:S01]  /*1e70*/  SHF.R.U32.HI R10, RZ, 0x6, R10 ;  /* 0x00000006ff0a7819 */ /* 0x000fe2000001160a */
[----:B------:R-:W-:Y:S01]  /*1e80*/  HADD2 R13, R8, -1056, -1056 ;  /* 0xe420e420080d7430 */ /* 0x000fe20000000000 */
[----:B------:R-:W-:Y:S02]  /*1e90*/  SHF.R.U32.HI R11, RZ, 0x6, R11 ;  /* 0x00000006ff0b7819 */ /* 0x000fe4000001160b */
[----:B------:R-:W-:Y:S01]  /*1ea0*/  LOP3.LUT R14, R14, 0x64006400, RZ, 0xfc, !PT ;  /* 0x640064000e0e7812 */ /* 0x000fe200078efcff */
[-C--:B0-----:R-:W-:Y:S01]  /*1eb0*/  HFMA2 R42, R13, R4.reuse, R42 ;  /* 0x000000040d2a7231 */ /* 0x081fe2000000002a */
        /* <DEDUP_REMOVED lines=63> */
.L_x_4435:
[----:B------:R-:W-:-:S04]  /*22b0*/  VIMNMX R5, PT, PT, R2, UR12, PT ;  /* 0x0000000c02057c48 */ /* 0x000fc8000bfe0100 */
[----:B------:R-:W-:-:S13]  /*22c0*/  ISETP.GT.AND P0, PT, R5, R0, PT ;  /* 0x000000000500720c */ /* 0x000fda0003f04270 */
[----:B------:R-:W-:Y:S05]  /*22d0*/  @!P0 BRA `(.L_x_4437) ;  /* 0x00000014000c8947 */ /* 0x000fea0003800000 */
[----:B------:R-:W-:-:S07]  /*22e0*/  VIMNMX.U32 R27, PT, PT, R2, UR12, PT ;  /* 0x0000000c021b7c48 */ /* 0x000fce000bfe0000 */
.L_x_4439:
        /* <DEDUP_REMOVED lines=10> */
[----:B-----5:R-:W-:Y:S01]  /*2390*/  SHF.R.U32.HI R44, RZ, 0xf, R16 ;  /* 0x0000000fff2c7819 */ /* 0x020fe20000011610 */
[----:B------:R-:W-:Y:S01]  /*23a0*/  IMAD.MOV.U32 R32, RZ, RZ, 0x3000 ;  /* 0x00003000ff207424 */ /* 0x000fe200078e00ff */
[----:B------:R-:W-:Y:S01]  /*23b0*/  SHF.R.U32.HI R45, RZ, 0xf, R18 ;  /* 0x0000000fff2d7819 */ /* 0x000fe20000011612 */
[----:B------:R-:W0:Y:S01]  /*23c0*/  LDS.128 R12, [UR4] ;  /* 0x00000004ff0c7984 */ /* 0x000e220008000c00 */
[----:B------:R-:W-:Y:S01]  /*23d0*/  SHF.R.U32.HI R46, RZ, 0xf, R19 ;  /* 0x0000000fff2e7819 */ /* 0x000fe20000011613 */
[----:B------:R-:W-:Y:S01]  /*23e0*/  IMAD.MOV.U32 R33, RZ, RZ, 0x2400 ;  /* 0x00002400ff217424 */ /* 0x000fe200078e00ff */
        /* <DEDUP_REMOVED lines=10> */
[----:B------:R-:W-:Y:S02]  /*2490*/  LOP3.LUT R18, R18, 0x70007, RZ, 0xc0, !PT ;  /* 0x0007000712127812 */ /* 0x000fe400078ec0ff */
[----:B------:R-:W-:Y:S02]  /*24a0*/  LOP3.LUT R17, R19, 0x380038, RZ, 0xc0, !PT ;  /* 0x0038003813117812 */ /* 0x000fe400078ec0ff */
[----:B------:R-:W-:Y:S02]  /*24b0*/  SHF.R.U32.HI R38, RZ, 0x6, R19 ;  /* 0x00000006ff267819 */ /* 0x000fe40000011613 */
[----:B------:R-:W-:Y:S02]  /*24c0*/  PRMT R20, R20, 0x5410, R32 ;  /* 0x0000541014147816 */ /* 0x000fe40000000020 */
[----:B------:R-:W-:-:S02]  /*24d0*/  LOP3.LUT R44, R45, 0x10001, RZ, 0xc0, !PT ;  /* 0x000100012d2c7812 */ /* 0x000fc400078ec0ff */
[----:B------:R-:W-:Y:S02]  /*24e0*/  LOP3.LUT R19, R19, 0x70007, RZ, 0xc0, !PT ;  /* 0x0007000713137812 */ /* 0x000fe400078ec0ff */
[----:B------:R-:W-:Y:S02]  /*24f0*/  SHF.R.U32.HI R32, RZ, 0xe, R11 ;  /* 0x0000000eff207819 */ /* 0x000fe4000001160b */
[----:B------:R-:W-:Y:S02]  /*2500*/  LOP3.LUT R45, R46, 0x10001, RZ, 0xc0, !PT ;  /* 0x000100012e2d7812 */ /* 0x000fe400078ec0ff */
        /* <DEDUP_REMOVED lines=8> */
[----:B------:R-:W-:Y:S02]  /*2590*/  LOP3.LUT R45, R40, 0x64006400, RZ, 0xfc, !PT ;  /* 0x64006400282d7812 */ /* 0x000fe400078efcff */
[----:B------:R-:W-:Y:S01]  /*25a0*/  LOP3.LUT R41, R41, 0x64006400, RZ, 0xfc, !PT ;  /* 0x6400640029297812 */ /* 0x000fe200078efcff */
[----:B------:R-:W-:Y:S01]  /*25b0*/  HADD2 R19, R19, -1028, -1028 ;  /* 0xe404e40413137430 */ /* 0x000fe20000000000 */
[----:B------:R-:W-:Y:S01]  /*25c0*/  LOP3.LUT R34, R47, 0x20002, R34, 0xf8, !PT ;  /* 0x000200022f227812 */ /* 0x000fe200078ef822 */
[----:B------:R-:W-:-:S02]  /*25d0*/  HADD2 R47, R42, -1028, -1028 ;  /* 0xe404e4042a2f7430 */ /* 0x000fc40000000000 */
[----:B0-----:R-:W-:Y:S02]  /*25e0*/  HFMA2 R18, R49, R12, RZ ;  /* 0x0000000c31127231 */ /* 0x001fe400000000ff */
[-C--:B------:R-:W-:Y:S01]  /*25f0*/  HFMA2 R40, R45, R20.reuse.H1_H1, -132, -132 ;  /* 0xd820d8202d287431 */ /* 0x080fe20000060014 */
[----:B------:R-:W-:Y:S01]  /*2600*/  PRMT R3, R3, 0x5410, R33 ;  /* 0x0000541003037816 */ /* 0x000fe20000000021 */
[----:B------:R-:W-:Y:S02]  /*2610*/  HFMA2 R45, R41, R20.H1_H1, -132, -132 ;  /* 0xd820d820292d7431 */ /* 0x000fe40000060014 */
[-C--:B------:R-:W-:Y:S02]  /*2620*/  HFMA2 R41, R47, R12.reuse, RZ ;  /* 0x0000000c2f297231 */ /* 0x080fe400000000ff */
[-C--:B------:R-:W-:Y:S01]  /*2630*/  HFMA2 R42, R43, R12.reuse, RZ.H0_H0 ;  /* 0x0000000c2b2a7231 */ /* 0x080fe200000400ff */
[----:B------:R-:W-:Y:S01]  /*2640*/  LOP3.LUT R43, R16, 0x64006400, RZ, 0xfc, !PT ;  /* 0x64006400102b7812 */ /* 0x000fe200078efcff */
[----:B------:R-:W-:Y:S01]  /*2650*/  HFMA2 R12, R19, R12, RZ.H0_H0 ;  /* 0x0000000c130c7231 */ /* 0x000fe200000400ff */
[----:B------:R-:W-:Y:S01]  /*2660*/  LOP3.LUT R19, R36, 0x70007, RZ, 0xc0, !PT ;  /* 0x0007000724137812 */ /* 0x000fe200078ec0ff */
[-C--:B------:R-:W-:Y:S01]  /*2670*/  HFMA2 R42, R45, R13.reuse, R42 ;  /* 0x0000000d2d2a7231 */ /* 0x080fe2000000002a */
[----:B------:R-:W-:Y:S01]  /*2680*/  LOP3.LUT R16, R39, 0x70007, RZ, 0xc0, !PT ;  /* 0x0007000727107812 */ /* 0x000fe200078ec0ff */
[----:B------:R-:W-:Y:S01]  /*2690*/  HFMA2 R43, R43, R20.H1_H1, -132, -132 ;  /* 0xd820d8202b2b7431 */ /* 0x000fe20000060014 */
[----:B------:R-:W-:Y:S01]  /*26a0*/  SHF.R.U32.HI R33, RZ, 0xe, R10 ;  /* 0x0000000eff217819 */ /* 0x000fe2000001160a */
[-C--:B------:R-:W-:Y:S01]  /*26b0*/  HFMA2 R41, R40, R13.reuse, R41 ;  /* 0x0000000d28297231 */ /* 0x080fe20000000029 */
[----:B------:R-:W-:Y:S01]  /*26c0*/  LOP3.LUT R19, R19, 0x64006400, RZ, 0xfc, !PT ;  /* 0x6400640013137812 */ /* 0x000fe200078efcff */
[----:B------:R-:W-:Y:S01]  /*26d0*/  HFMA2 R40, R43, R13, R18 ;  /* 0x0000000d2b287231 */ /* 0x000fe20000000012 */
[----:B------:R-:W-:-:S02]  /*26e0*/  LOP3.LUT R45, R17, 0x64006400, RZ, 0xfc, !PT ;  /* 0x64006400112d7812 */ /* 0x000fc400078efcff */
[----:B------:R-:W-:Y:S02]  /*26f0*/  LOP3.LUT R16, R16, 0x64006400, RZ, 0xfc, !PT ;  /* 0x6400640010107812 */ /* 0x000fe400078efcff */
[----:B------:R-:W-:Y:S01]  /*2700*/  LOP3.LUT R17, R37, 0x70007, RZ, 0xc0, !PT ;  /* 0x0007000725117812 */ /* 0x000fe200078ec0ff */
[----:B------:R-:W-:Y:S01]  /*2710*/  HFMA2 R45, R45, R20.H1_H1, -132, -132 ;  /* 0xd820d8202d2d7431 */ /* 0x000fe20000060014 */
[----:B------:R-:W-:Y:S01]  /*2720*/  LOP3.LUT R33, R44, 0x20002, R33, 0xf8, !PT ;  /* 0x000200022c217812 */ /* 0x000fe200078ef821 */
        /* <DEDUP_REMOVED lines=8> */
[-C--:B------:R-:W-:Y:S01]  /*27b0*/  HFMA2 R42, R19, R14.reuse, R42 ;  /* 0x0000000e132a7231 */ /* 0x080fe2000000002a */
[----:B------:R-:W-:Y:S01]  /*27c0*/  LOP3.LUT R35, R35, 0x20002, R48, 0xf8, !PT ;  /* 0x0002000223237812 */ /* 0x000fe200078ef830 */
[----:B------:R-:W0:Y:S01]  /*27d0*/  LDS.128 R16, [UR4+0x10] ;  /* 0x00001004ff107984 */ /* 0x000e220008000c00 */
[-C--:B------:R-:W-:Y:S01]  /*27e0*/  HFMA2 R40, R43, R14.reuse, R40 ;  /* 0x0000000e2b287231 */ /* 0x080fe20000000028 */
        /* <DEDUP_REMOVED lines=16> */
[-C--:B------:R-:W-:Y:S02]  /*28f0*/  HFMA2 R41, R12, R15.reuse, R41 ;  /* 0x0000000f0c297231 */ /* 0x080fe40000000029 */
[----:B------:R-:W-:Y:S01]  /*2900*/  HFMA2 R14, R49, R20.H1_H1, -132, -132 ;  /* 0xd820d820310e7431 */ /* 0x000fe20000060014 */
[----:B------:R-:W-:Y:S01]  /*2910*/  LOP3.LUT R36, R36, 0x64006400, RZ, 0xfc, !PT ;  /* 0x6400640024247812 */ /* 0x000fe200078efcff */
[-C--:B------:R-:W-:Y:S02]  /*2920*/  HFMA2 R42, R43, R15.reuse, R42 ;  /* 0x0000000f2b2a7231 */ /* 0x080fe4000000002a */
[-C--:B------:R-:W-:Y:S02]  /*2930*/  HFMA2 R40, R47, R15.reuse, R40 ;  /* 0x0000000f2f287231 */ /* 0x080fe40000000028 */
[----:B------:R-:W-:Y:S01]  /*2940*/  HFMA2 R45, R14, R15, R13 ;  /* 0x0000000f0e2d7231 */ /* 0x000fe2000000000d */
[----:B------:R-:W-:Y:S02]  /*2950*/  LOP3.LUT R15, R39, 0x1c001c0, RZ, 0xc0, !PT ;  /* 0x01c001c0270f7812 */ /* 0x000fe400078ec0ff */
[----:B------:R-:W-:-:S02]  /*2960*/  LOP3.LUT R43, R8, 0x380038, RZ, 0xc0, !PT ;  /* 0x00380038082b7812 */ /* 0x000fc400078ec0ff */
[----:B------:R-:W-:Y:S02]  /*2970*/  LOP3.LUT R48, R15, 0x64006400, RZ, 0xfc, !PT ;  /* 0x640064000f307812 */ /* 0x000fe400078efcff */
[----:B------:R-:W-:Y:S02]  /*2980*/  SHF.R.U32.HI R12, RZ, 0x6, R8 ;  /* 0x00000006ff0c7819 */ /* 0x000fe40000011608 */
[----:B------:R-:W-:Y:S01]  /*2990*/  LOP3.LUT R46, R8, 0x70007, RZ, 0xc0, !PT ;  /* 0x00070007082e7812 */ /* 0x000fe200078ec0ff */
[-C--:B------:R-:W-:Y:S01]  /*29a0*/  HFMA2 R49, R48, R3.reuse.H1_H1, -20, -20 ;  /* 0xcd00cd0030317431 */ /* 0x080fe20000060003 */
[----:B------:R-:W-:Y:S01]  /*29b0*/  LOP3.LUT R37, R37, 0x1c001c0, RZ, 0xc0, !PT ;  /* 0x01c001c025257812 */ /* 0x000fe200078ec0ff */
[----:B------:R-:W-:Y:S01]  /*29c0*/  HFMA2 R48, R36, R3.H1_H1, -20, -20 ;  /* 0xcd00cd0024307431 */ /* 0x000fe20000060003 */
[----:B------:R-:W-:Y:S01]  /*29d0*/  LOP3.LUT R8, R9, 0x380038, RZ, 0xc0, !PT ;  /* 0x0038003809087812 */ /* 0x000fe200078ec0ff */
[-C--:B0-----:R-:W-:Y:S01]  /*29e0*/  HFMA2 R42, R49, R16.reuse, R42 ;  /* 0x00000010312a7231 */ /* 0x081fe2000000002a */
[----:B------:R-:W-:Y:S01]  /*29f0*/  SHF.R.U32.HI R13, RZ, 0x6, R9 ;  /* 0x00000006ff0d7819 */ /* 0x000fe20000011609 */
[----:B------:R-:W-:Y:S01]  /*2a00*/  HFMA2 R41, R48, R16, R41 ;  /* 0x0000001030297231 */ /* 0x000fe20000000029 */
        /* <DEDUP_REMOVED lines=8> */
[C---:B------:R-:W-:Y:S01]  /*2a90*/  LOP3.LUT R39, R10.reuse, 0x380038, RZ, 0xc0, !PT ;  /* 0x003800380a277812 */ /* 0x040fe200078ec0ff */
[----:B------:R-:W-:Y:S01]  /*2aa0*/  HADD2 R37, R46, -1028, -1028 ;  /* 0xe404e4042e257430 */ /* 0x000fe20000000000 */
[----:B------:R-:W-:Y:S01]  /*2ab0*/  SHF.R.U32.HI R14, RZ, 0x6, R10 ;  /* 0x00000006ff0e7819 */ /* 0x000fe2000001160a */
[----:B------:R-:W-:Y:S01]  /*2ac0*/  HADD2 R36, R9, -1028, -1028 ;  /* 0xe404e40409247430 */ /* 0x000fe20000000000 */
[C---:B------:R-:W-:Y:S01]  /*2ad0*/  LOP3.LUT R44, R11.reuse, 0x380038, RZ, 0xc0, !PT ;  /* 0x003800380b2c7812 */ /* 0x040fe200078ec0ff */
[-C--:B------:R-:W-:Y:S01]  /*2ae0*/  HFMA2 R40, R47, R16.reuse, R40 ;  /* 0x000000102f287231 */ /* 0x080fe20000000028 */
[----:B------:R-:W-:Y:S01]  /*2af0*/  SHF.R.U32.HI R15, RZ, 0x6, R11 ;  /* 0x00000006ff0f7819 */ /* 0x000fe2000001160b */
        /* <DEDUP_REMOVED lines=9> */
[----:B------:R-:W0:Y:S01]  /*2b90*/  LDS.128 R8, [UR4+0x20] ;  /* 0x00002004ff087984 */ /* 0x000e220008000c00 */
[----:B------:R-:W-:Y:S01]  /*2ba0*/  HADD2 R38, R38, -1028, -1028 ;  /* 0xe404e40426267430 */ /* 0x000fe20000000000 */
[----:B------:R-:W-:Y:S01]  /*2bb0*/  LOP3.LUT R43, R43, 0x64006400, RZ, 0xfc, !PT ;  /* 0x640064002b2b7812 */ /* 0x000fe200078efcff */
[----:B------:R-:W-:Y:S02]  /*2bc0*/  HFMA2 R37, R37, R20.H1_H1, -132, -132 ;  /* 0xd820d82025257431 */ /* 0x000fe40000060014 */
[-C--:B------:R-:W-:Y:S02]  /*2bd0*/  HFMA2 R40, R41, R17.reuse, R40 ;  /* 0x0000001129287231 */ /* 0x080fe40000000028 */
        /* <DEDUP_REMOVED lines=19> */
[----:B------:R-:W-:Y:S01]  /*2d10*/  PRMT R21, R21, 0x5410, R24 ;  /* 0x0000541015157816 */ /* 0x000fe20000000018 */
[----:B------:R-:W-:-:S02]  /*2d20*/  HADD2 R39, R36, -1028, -1028 ;  /* 0xe404e40424277430 */ /* 0x000fc40000000000 */
[-C--:B------:R-:W-:Y:S01]  /*2d30*/  HFMA2 R37, R37, R19.reuse, R40 ;  /* 0x0000001325257231 */ /* 0x080fe20000000028 */
[----:B------:R-:W-:Y:S01]  /*2d40*/  LOP3.LUT R38, R18, 0x64006400, RZ, 0xfc, !PT ;  /* 0x6400640012267812 */ /* 0x000fe200078efcff */
[-C--:B------:R-:W-:Y:S01]  /*2d50*/  HFMA2 R42, R17, R19.reuse, R42 ;  /* 0x00000013112a7231 */ /* 0x080fe2000000002a */
[----:B------:R-:W-:Y:S01]  /*2d60*/  LOP3.LUT R36, R14, 0x380038, RZ, 0xc0, !PT ;  /* 0x003800380e247812 */ /* 0x000fe200078ec0ff */
[-C--:B------:R-:W-:Y:S01]  /*2d70*/  HFMA2 R16, R39, R19.reuse, R16 ;  /* 0x0000001327107231 */ /* 0x080fe20000000010 */
[----:B------:R-:W-:Y:S01]  /*2d80*/  LOP3.LUT R40, R15, 0x380038, RZ, 0xc0, !PT ;  /* 0x003800380f287812 */ /* 0x000fe200078ec0ff */
[----:B------:R-:W-:Y:S01]  /*2d90*/  HADD2 R38, R38, -1028, -1028 ;  /* 0xe404e40426267430 */ /* 0x000fe20000000000 */
[C---:B------:R-:W-:Y:S02]  /*2da0*/  LOP3.LUT R17, R12.reuse, 0x380038, RZ, 0xc0, !PT ;  /* 0x003800380c117812 */ /* 0x040fe400078ec0ff */
[----:B------:R-:W-:Y:S01]  /*2db0*/  LOP3.LUT R12, R12, 0x1c001c0, RZ, 0xc0, !PT ;  /* 0x01c001c00c0c7812 */ /* 0x000fe200078ec0ff */
[----:B------:R-:W-:Y:S01]  /*2dc0*/  HFMA2 R45, R38, R19, R45 ;  /* 0x00000013262d7231 */ /* 0x000fe2000000002d */
[----:B------:R-:W-:-:S02]  /*2dd0*/  LOP3.LUT R14, R14, 0x1c001c0, RZ, 0xc0, !PT ;  /* 0x01c001c00e0e7812 */ /* 0x000fc400078ec0ff */
[----:B------:R-:W-:Y:S02]  /*2de0*/  LOP3.LUT R15, R15, 0x1c001c0, RZ, 0xc0, !PT ;  /* 0x01c001c00f0f7812 */ /* 0x000fe400078ec0ff */
[C---:B------:R-:W-:Y:S02]  /*2df0*/  LOP3.LUT R18, R13.reuse, 0x380038, RZ, 0xc0, !PT ;  /* 0x003800380d127812 */ /* 0x040fe400078ec0ff */
[----:B------:R-:W-:Y:S02]  /*2e00*/  LOP3.LUT R41, R36, 0x64006400, RZ, 0xfc, !PT ;  /* 0x6400640024297812 */ /* 0x000fe400078efcff */
[----:B------:R-:W-:Y:S02]  /*2e10*/  LOP3.LUT R43, R40, 0x64006400, RZ, 0xfc, !PT ;  /* 0x64006400282b7812 */ /* 0x000fe400078efcff */
[----:B------:R-:W-:Y:S02]  /*2e20*/  LOP3.LUT R52, R12, 0x64006400, RZ, 0xfc, !PT ;  /* 0x640064000c347812 */ /* 0x000fe400078efcff */
[----:B------:R-:W-:Y:S01]  /*2e30*/  LOP3.LUT R13, R13, 0x1c001c0, RZ, 0xc0, !PT ;  /* 0x01c001c00d0d7812 */ /* 0x000fe200078ec0ff */
[----:B------:R-:W-:Y:S01]  /*2e40*/  HFMA2 R36, R43, R20.H1_H1, -132, -132 ;  /* 0xd820d8202b247431 */ /* 0x000fe20000060014 */
[----:B------:R-:W-:Y:S01]  /*2e50*/  LOP3.LUT R14, R14, 0x64006400, RZ, 0xfc, !PT ;  /* 0x640064000e0e7812 */ /* 0x000fe200078efcff */
[----:B------:R-:W-:Y:S01]  /*2e60*/  HFMA2 R52, R52, R3.H1_H1, -20, -20 ;  /* 0xcd00cd0034347431 */ /* 0x000fe20000060003 */
[----:B------:R-:W-:-:S02]  /*2e70*/  LOP3.LUT R12, R15, 0x64006400, RZ, 0xfc, !PT ;  /* 0x640064000f0c7812 */ /* 0x000fc400078efcff */
[----:B------:R-:W-:Y:S01]  /*2e80*/  LOP3.LUT R39, R18, 0x64006400, RZ, 0xfc, !PT ;  /* 0x6400640012277812 */ /* 0x000fe200078efcff */
[----:B------:R-:W-:Y:S01]  /*2e90*/  HFMA2 R18, R41, R20.H1_H1, -132, -132 ;  /* 0xd820d82029127431 */ /* 0x000fe20000060014 */
[----:B------:R-:W-:Y:S01]  /*2ea0*/  LOP3.LUT R50, R13, 0x64006400, RZ, 0xfc, !PT ;  /* 0x640064000d327812 */ /* 0x000fe200078efcff */
[-C--:B------:R-:W-:Y:S01]  /*2eb0*/  HFMA2 R14, R14, R3.reuse.H1_H1, -20, -20 ;  /* 0xcd00cd000e0e7431 */ /* 0x080fe20000060003 */
[----:B------:R-:W-:Y:S01]  /*2ec0*/  LOP3.LUT R17, R17, 0x64006400, RZ, 0xfc, !PT ;  /* 0x6400640011117812 */ /* 0x000fe200078efcff */
[----:B------:R-:W-:Y:S02]  /*2ed0*/  HFMA2 R12, R12, R3.H1_H1, -20, -20 ;  /* 0xcd00cd000c0c7431 */ /* 0x000fe40000060003 */
[-C--:B0-----:R-:W-:Y:S02]  /*2ee0*/  HFMA2 R37, R18, R8.reuse, R37 ;  /* 0x0000000812257231 */ /* 0x081fe40000000025 */
[----:B------:R-:W-:Y:S02]  /*2ef0*/  HFMA2 R41, R36, R8, R45 ;  /* 0x0000000824297231 */ /* 0x000fe4000000002d */
[----:B------:R-:W-:-:S02]  /*2f00*/  HFMA2 R39, R39, R20.H1_H1, -132, -132 ;  /* 0xd820d82027277431 */ /* 0x000fc40000060014 */
[-C--:B------:R-:W-:Y:S02]  /*2f10*/  HFMA2 R37, R14, R9.reuse, R37 ;  /* 0x000000090e257231 */ /* 0x080fe40000000025 */
[----:B------:R-:W-:Y:S02]  /*2f20*/  HFMA2 R41, R12, R9, R41 ;  /* 0x000000090c297231 */ /* 0x000fe40000000029 */
[----:B------:R-:W-:Y:S02]  /*2f30*/  HFMA2 R39, R39, R8, R16 ;  /* 0x0000000827277231 */ /* 0x000fe40000000010 */
[----:B------:R-:W-:Y:S02]  /*2f40*/  HFMA2 R50, R50, R3.H1_H1, -20, -20 ;  /* 0xcd00cd0032327431 */ /* 0x000fe40000060003 */
[----:B------:R-:W-:Y:S02]  /*2f50*/  HFMA2 R17, R17, R20.H1_H1, -132, -132 ;  /* 0xd820d82011117431 */ /* 0x000fe40000060014 */
[----:B------:R-:W-:-:S02]  /*2f60*/  HFMA2 R39, R50, R9, R39 ;  /* 0x0000000932277231 */ /* 0x000fc40000000027 */
[----:B------:R-:W-:-:S04]  /*2f70*/  HFMA2 R43, R17, R8, R42 ;  /* 0x00000008112b7231 */ /* 0x000fc8000000002a */
[----:B------:R-:W-:Y:S01]  /*2f80*/  HFMA2 R43, R52, R9, R43 ;  /* 0x00000009342b7231 */ /* 0x000fe2000000002b */
[--C-:B--2---:R-:W-:Y:S02]  /*2f90*/  SHF.R.U32.HI R13, RZ, 0xd, R4.reuse ;  /* 0x0000000dff0d7819 */ /* 0x104fe40000011604 */
[----:B------:R-:W-:Y:S02]  /*2fa0*/  LOP3.LUT R18, R4, 0x380038, RZ, 0xc0, !PT ;  /* 0x0038003804127812 */ /* 0x000fe400078ec0ff */
[----:B------:R-:W-:Y:S02]  /*2fb0*/  LOP3.LUT R34, R34, 0x40004, R13, 0xf8, !PT ;  /* 0x0004000422227812 */ /* 0x000fe400078ef80d */
[----:B------:R-:W0:Y:S01]  /*2fc0*/  LDS.128 R12, [UR4+0x30] ;  /* 0x00003004ff0c7984 */ /* 0x000e220008000c00 */
[----:B------:R-:W-:Y:S02]  /*2fd0*/  LOP3.LUT R36, R5, 0x380038, RZ, 0xc0, !PT ;  /* 0x0038003805247812 */ /* 0x000fe400078ec0ff */
[----:B------:R-:W-:-:S02]  /*2fe0*/  SHF.R.U32.HI R16, RZ, 0x6, R4 ;  /* 0x00000006ff107819 */ /* 0x000fc40000011604 */
[----:B------:R-:W-:Y:S02]  /*2ff0*/  LOP3.LUT R38, R6, 0x380038, RZ, 0xc0, !PT ;  /* 0x0038003806267812 */ /* 0x000fe400078ec0ff */
[--C-:B------:R-:W-:Y:S02]  /*3000*/  SHF.R.U32.HI R50, RZ, 0xd, R5.reuse ;  /* 0x0000000dff327819 */ /* 0x100fe40000011605 */
[----:B------:R-:W-:Y:S02]  /*3010*/  SHF.R.U32.HI R17, RZ, 0x6, R5 ;  /* 0x00000006ff117819 */ /* 0x000fe40000011605 */
[----:B------:R-:W-:Y:S02]  /*3020*/  SHF.R.U32.HI R8, RZ, 0x6, R6 ;  /* 0x00000006ff087819 */ /* 0x000fe40000011606 */
[----:B------:R-:W-:Y:S02]  /*3030*/  LOP3.LUT R47, R18, 0x64006400, RZ, 0xfc, !PT ;  /* 0x64006400122f7812 */ /* 0x000fe400078efcff */
[----:B------:R-:W-:-:S02]  /*3040*/  LOP3.LUT R4, R4, 0x70007, RZ, 0xc0, !PT ;  /* 0x0007000704047812 */ /* 0x000fc400078ec0ff */
[----:B------:R-:W-:Y:S01]  /*3050*/  LOP3.LUT R49, R36, 0x64006400, RZ, 0xfc, !PT ;  /* 0x6400640024317812 */ /* 0x000fe200078efcff */
[-C--:B------:R-:W-:Y:S01]  /*3060*/  HFMA2 R46, R47, R20.reuse.H1_H1, -132, -132 ;  /* 0xd820d8202f2e7431 */ /* 0x080fe20000060014 */
[----:B------:R-:W-:Y:S02]  /*3070*/  LOP3.LUT R45, R7, 0x380038, RZ, 0xc0, !PT ;  /* 0x00380038072d7812 */ /* 0x000fe400078ec0ff */
[----:B------:R-:W-:Y:S01]  /*3080*/  LOP3.LUT R51, R38, 0x64006400, RZ, 0xfc, !PT ;  /* 0x6400640026337812 */ /* 0x000fe200078efcff */
[-C--:B------:R-:W-:Y:S01]  /*3090*/  HFMA2 R44, R49, R20.reuse.H1_H1, -132, -132 ;  /* 0xd820d820312c7431 */ /* 0x080fe20000060014 */
[----:B------:R-:W-:Y:S02]  /*30a0*/  LOP3.LUT R36, R16, 0x380038, RZ, 0xc0, !PT ;  /* 0x0038003810247812 */ /* 0x000fe400078ec0ff */
[----:B------:R-:W-:Y:S01]  /*30b0*/  LOP3.LUT R35, R35, 0x40004, R50, 0xf8, !PT ;  /* 0x0004000423237812 */ /* 0x000fe200078ef832 */
[----:B------:R-:W-:Y:S01]  /*30c0*/  HFMA2 R42, R51, R20.H1_H1, -132, -132 ;  /* 0xd820d820332a7431 */ /* 0x000fe20000060014 */
[----:B------:R-:W-:-:S02]  /*30d0*/  SHF.R.U32.HI R19, RZ, 0x6, R7 ;  /* 0x00000006ff137819 */ /* 0x000fc40000011607 */
[----:B------:R-:W-:Y:S02]  /*30e0*/  LOP3.LUT R38, R17, 0x380038, RZ, 0xc0, !PT ;  /* 0x0038003811267812 */ /* 0x000fe400078ec0ff */
[----:B------:R-:W-:Y:S02]  /*30f0*/  LOP3.LUT R40, R8, 0x380038, RZ, 0xc0, !PT ;  /* 0x0038003808287812 */ /* 0x000fe400078ec0ff */
[----:B------:R-:W-:Y:S02]  /*3100*/  SHF.R.U32.HI R50, RZ, 0xd, R6 ;  /* 0x0000000dff327819 */ /* 0x000fe40000011606 */
        /* <DEDUP_REMOVED lines=12> */
[----:B------:R-:W-:Y:S01]  /*31d0*/  LOP3.LUT R33, R33, 0x40004, R50, 0xf8, !PT ;  /* 0x0004000421217812 */ /* 0x000fe200078ef832 */
[----:B------:R-:W-:Y:S01]  /*31e0*/  HADD2 R50, R4, -1028, -1028 ;  /* 0xe404e40404327430 */ /* 0x000fe20000000000 */
[----:B------:R-:W-:Y:S01]  /*31f0*/  LOP3.LUT R5, R5, 0x64006400, RZ, 0xfc, !PT ;  /* 0x6400640005057812 */ /* 0x000fe200078efcff */
[----:B------:R-:W-:Y:S01]  /*3200*/  HFMA2 R36, R49, R20.H1_H1, -132, -132 ;  /* 0xd820d82031247431 */ /* 0x000fe20000060014 */
[----:B------:R-:W-:Y:S01]  /*3210*/  LOP3.LUT R4, R6, 0x64006400, RZ, 0xfc, !PT ;  /* 0x6400640006047812 */ /* 0x000fe200078efcff */
[----:B------:R-:W-:Y:S01]  /*3220*/  HFMA2 R6, R50, R10, R43 ;  /* 0x0000000a32067231 */ /* 0x000fe2000000002b */
[----:B------:R-:W-:Y:S01]  /*3230*/  LOP3.LUT R7, R7, 0x64006400, RZ, 0xfc, !PT ;  /* 0x6400640007077812 */ /* 0x000fe200078efcff */
[----:B------:R-:W-:Y:S01]  /*3240*/  HADD2 R50, R5, -1028, -1028 ;  /* 0xe404e40405327430 */ /* 0x000fe20000000000 */
[----:B------:R-:W-:Y:S01]  /*3250*/  LOP3.LUT R53, R18, 0x64006400, RZ, 0xfc, !PT ;  /* 0x6400640012357812 */ /* 0x000fe200078efcff */
[----:B------:R-:W-:Y:S01]  /*3260*/  HFMA2 R18, R51, R20.H1_H1, -132, -132 ;  /* 0xd820d82033127431 */ /* 0x000fe20000060014 */
[C---:B------:R-:W-:Y:S01]  /*3270*/  LOP3.LUT R45, R16.reuse, 0x1c001c0, RZ, 0xc0, !PT ;  /* 0x01c001c0102d7812 */ /* 0x040fe200078ec0ff */
[----:B------:R-:W-:Y:S01]  /*3280*/  HADD2 R4, R4, -1028, -1028 ;  /* 0xe404e40404047430 */ /* 0x000fe20000000000 */
[C---:B------:R-:W-:Y:S01]  /*3290*/  LOP3.LUT R47, R17.reuse, 0x1c001c0, RZ, 0xc0, !PT ;  /* 0x01c001c0112f7812 */ /* 0x040fe200078ec0ff */
[----:B------:R-:W-:Y:S01]  /*32a0*/  HADD2 R52, R7, -1028, -1028 ;  /* 0xe404e40407347430 */ /* 0x000fe20000000000 */
[----:B------:R-:W-:Y:S01]  /*32b0*/  LOP3.LUT R16, R16, 0x70007, RZ, 0xc0, !PT ;  /* 0x0007000710107812 */ /* 0x000fe200078ec0ff */
[-C--:B------:R-:W-:Y:S01]  /*32c0*/  HFMA2 R39, R50, R10.reuse, R39 ;  /* 0x0000000a32277231 */ /* 0x080fe20000000027 */
[----:B------:R-:W-:Y:S01]  /*32d0*/  LOP3.LUT R17, R17, 0x70007, RZ, 0xc0, !PT ;  /* 0x0007000711117812 */ /* 0x000fe200078ec0ff */
[-C--:B------:R-:W-:Y:S01]  /*32e0*/  HFMA2 R37, R4, R10.reuse, R37 ;  /* 0x0000000a04257231 */ /* 0x080fe20000000025 */
[C---:B------:R-:W-:Y:S01]  /*32f0*/  LOP3.LUT R49, R8.reuse, 0x1c001c0, RZ, 0xc0, !PT ;  /* 0x01c001c008317812 */ /* 0x040fe200078ec0ff */
[----:B------:R-:W-:Y:S01]  /*3300*/  HFMA2 R41, R52, R10, R41 ;  /* 0x0000000a34297231 */ /* 0x000fe20000000029 */
        /* <DEDUP_REMOVED lines=28> */
[----:B------:R-:W-:Y:S02]  /*34d0*/  HFMA2 R47, R47, R3.H1_H1, -20, -20 ;  /* 0xcd00cd002f2f7431 */ /* 0x000fe40000060003 */
        /* <DEDUP_REMOVED lines=29> */
.L_x_4438:
[----:B------:R-:W-:Y:S01]  /*36b0*/  UIADD3 UR4, UPT, UPT, UR4, 0x40, URZ ;  /* 0x0000004004047890 */ /* 0x000fe2000fffe0ff */
[----:B------:R-:W-:Y:S02]  /*36c0*/  IMAD.MOV.U32 R4, RZ, RZ, R30 ;  /* 0x000000ffff047224 */ /* 0x000fe400078e001e */
[----:B------:R-:W-:Y:S02]  /*36d0*/  IMAD.MOV.U32 R5, RZ, RZ, R31 ;  /* 0x000000ffff057224 */ /* 0x000fe400078e001f */
[----:B------:R-:W-:Y:S01]  /*36e0*/  IMAD.WIDE R30, R23, 0x4, R28 ;  /* 0x00000004171e7825 */ /* 0x000fe200078e021c */
[----:B------:R-:W-:Y:S06]  /*36f0*/  @!P0 BRA `(.L_x_4439) ;  /* 0xffffffe800fc8947 */ /* 0x000fec000383ffff */
[----:B------:R-:W-:-:S07]  /*3700*/  IMAD.WIDE R30, R23, 0xc, R4 ;  /* 0x0000000c171e7825 */ /* 0x000fce00078e0204 */
.L_x_4437:
[----:B------:R-:W0:Y:S01]  /*3710*/  LDCU UR8, c[0x0][0x3dc] ;  /* 0x00007b80ff0877ac */ /* 0x000e220008000800 */
[----:B------:R-:W1:Y:S01]  /*3720*/  S2UR UR5, SR_CTAID.Y ;  /* 0x00000000000579c3 */ /* 0x000e620000002600 */
[----:B0-----:R-:W-:-:S04]  /*3730*/  VIMNMX R13, PT, PT, R2, UR8, PT ;  /* 0x00000008020d7c48 */ /* 0x001fc8000bfe0100 */
[----:B------:R-:W-:-:S13]  /*3740*/  ISETP.GT.AND P0, PT, R13, R0, PT ;  /* 0x000000000d00720c */ /* 0x000fda0003f04270 */
[----:B-1----:R-:W-:Y:S05]  /*3750*/  @!P0 BRA `(.L_x_4440) ;  /* 0x00000008007c8947 */ /* 0x002fea0003800000 */
[----:B------:R-:W-:-:S12]  /*3760*/  UIADD3 UR4, UPT, UPT, UR4, 0x10, URZ ;  /* 0x0000001004047890 */ /* 0x000fd8000fffe0ff */
.L_x_4442:
[----:B------:R-:W0:Y:S01]  /*3770*/  LDC R22, c[0x0][0x3a8] ;  /* 0x0000ea00ff167b82 */ /* 0x000e220000000800 */
[----:B------:R-:W-:-:S05]  /*3780*/  VIADD R0, R0, 0x10 ;  /* 0x0000001000007836 */ /* 0x000fca0000000000 */
[----:B------:R-:W-:Y:S02]  /*3790*/  ISETP.GE.AND P0, PT, R0, R13, PT ;  /* 0x0000000d0000720c */ /* 0x000fe40003f06270 */
[----:B------:R-:W1:Y:S01]  /*37a0*/  LDC R23, c[0x0][0x3ac] ;  /* 0x0000eb00ff177b82 */ /* 0x000e620000000800 */
[----:B0-----:R-:W-:-:S13]  /*37b0*/  ISETP.LE.AND P1, PT, R22, UR5, PT ;  /* 0x0000000516007c0c */ /* 0x001fda000bf23270 */
[----:B-1----:R-:W-:Y:S05]  /*37c0*/  @P1 BRA `(.L_x_4441) ;  /* 0x0000000800541947 */ /* 0x002fea0003800000 */
[----:B-----5:R-:W2:Y:S01]  /*37d0*/  LDG.E.128.CONSTANT R8, desc[UR6][R30.64] ;  /* 0x000000061e087981 */ /* 0x020ea2000c1e9d00 */
[----:B------:R-:W-:Y:S01]  /*37e0*/  IMAD.MOV.U32 R2, RZ, RZ, 0x3400 ;  /* 0x00003400ff027424 */ /* 0x000fe200078e00ff */
[----:B------:R-:W-:Y:S01]  /*37f0*/  PRMT R21, R21, 0x5410, R24 ;  /* 0x0000541015157816 */ /* 0x000fe20000000018 */
[----:B------:R-:W-:Y:S02]  /*3800*/  IMAD.MOV.U32 R15, RZ, RZ, 0x2c00 ;  /* 0x00002c00ff0f7424 */ /* 0x000fe400078e00ff */
[----:B------:R-:W-:Y:S01]  /*3810*/  IMAD.MOV.U32 R16, RZ, RZ, 0x2400 ;  /* 0x00002400ff107424 */ /* 0x000fe200078e00ff */
[----:B------:R-:W-:Y:S02]  /*3820*/  PRMT R3, R3, 0x5410, R2 ;  /* 0x0000541003037816 */ /* 0x000fe40000000002 */
[----:B--2---:R-:W-:Y:S02]  /*3830*/  LOP3.LUT R5, R9, 0xc000c, RZ, 0xc0, !PT ;  /* 0x000c000c09057812 */ /* 0x004fe400078ec0ff */
[----:B------:R-:W-:-:S02]  /*3840*/  SHF.R.U32.HI R14, RZ, 0x8, R8 ;  /* 0x00000008ff0e7819 */ /* 0x000fc40000011608 */
[----:B------:R-:W-:Y:S02]  /*3850*/  LOP3.LUT R7, R11, 0xc000c, RZ, 0xc0, !PT ;  /* 0x000c000c0b077812 */ /* 0x000fe400078ec0ff */
[----:B------:R-:W-:Y:S02]  /*3860*/  SHF.R.U32.HI R2, RZ, 0x8, R10 ;  /* 0x00000008ff027819 */ /* 0x000fe4000001160a */
[----:B------:R-:W-:Y:S02]  /*3870*/  SHF.R.U32.HI R33, RZ, 0x8, R11 ;  /* 0x00000008ff217819 */ /* 0x000fe4000001160b */
[----:B------:R-:W-:Y:S02]  /*3880*/  LOP3.LUT R6, R10, 0xc000c, RZ, 0xc0, !PT ;  /* 0x000c000c0a067812 */ /* 0x000fe400078ec0ff */
[----:B------:R-:W-:Y:S02]  /*3890*/  LOP3.LUT R42, R5, 0x64006400, RZ, 0xfc, !PT ;  /* 0x64006400052a7812 */ /* 0x000fe400078efcff */
[----:B------:R-:W-:-:S02]  /*38a0*/  LOP3.LUT R4, R8, 0xc000c, RZ, 0xc0, !PT ;  /* 0x000c000c08047812 */ /* 0x000fc400078ec0ff */
[----:B------:R-:W-:Y:S01]  /*38b0*/  SHF.R.U32.HI R29, RZ, 0x8, R9 ;  /* 0x00000008ff1d7819 */ /* 0x000fe20000011609 */
[-C--:B------:R-:W-:Y:S01]  /*38c0*/  HFMA2 R42, R42, R3.reuse.H1_H1, -258, -258 ;  /* 0xdc08dc082a2a7431 */ /* 0x080fe20000060003 */
[----:B------:R-:W-:Y:S02]  /*38d0*/  LOP3.LUT R52, R7, 0x64006400, RZ, 0xfc, !PT ;  /* 0x6400640007347812 */ /* 0x000fe400078efcff */
[----:B------:R-:W-:Y:S02]  /*38e0*/  LOP3.LUT R5, R14, 0xc000c, RZ, 0xc0, !PT ;  /* 0x000c000c0e057812 */ /* 0x000fe400078ec0ff */
[----:B------:R-:W-:Y:S01]  /*38f0*/  LOP3.LUT R7, R2, 0xc000c, RZ, 0xc0, !PT ;  /* 0x000c000c02077812 */ /* 0x000fe200078ec0ff */
[----:B------:R-:W-:Y:S01]  /*3900*/  HFMA2 R52, R52, R3.H1_H1, -258, -258 ;  /* 0xdc08dc0834347431 */ /* 0x000fe20000060003 */
[----:B------:R-:W-:Y:S02]  /*3910*/  LOP3.LUT R17, R33, 0xc000c, RZ, 0xc0, !PT ;  /* 0x000c000c21117812 */ /* 0x000fe400078ec0ff */
[----:B------:R-:W-:-:S02]  /*3920*/  LOP3.LUT R43, R6, 0x64006400, RZ, 0xfc, !PT ;  /* 0x64006400062b7812 */ /* 0x000fc400078efcff */
[----:B------:R-:W-:Y:S02]  /*3930*/  LOP3.LUT R4, R4, 0x64006400, RZ, 0xfc, !PT ;  /* 0x6400640004047812 */ /* 0x000fe400078efcff */
        /* <DEDUP_REMOVED lines=64> */
[----:B------:R-:W1:Y:S01]  /*3d40*/  LDS.128 R8, [UR4] ;  /* 0x00000004ff087984 */ /* 0x000e620008000c00 */
        /* <DEDUP_REMOVED lines=11> */
[----:B------:R-:W-:-:S02]  /*3e00*/  HFMA2 R47, R47, R4, RZ.H0_H0 ;  /* 0x000000042f2f7231 */ /* 0x000fc400000400ff */
[-C--:B------:R-:W-:Y:S02]  /*3e10*/  HFMA2 R49, R49, R4.reuse, RZ ;  /* 0x0000000431317231 */ /* 0x080fe400000000ff */
        /* <DEDUP_REMOVED lines=19> */
[----:B------:R-:W-:Y:S01]  /*3f50*/  PRMT R3, R3, 0x5410, R20 ;  /* 0x0000541003037816 */ /* 0x000fe20000000014 */
[----:B------:R-:W-:-:S02]  /*3f60*/  HADD2 R7, R14, -1026, -1026 ;  /* 0xe402e4020e077430 */ /* 0x000fc40000000000 */
[----:B------:R-:W-:Y:S02]  /*3f70*/  HADD2 R29, R29, -1026, -1026 ;  /* 0xe402e4021d1d7430 */ /* 0x000fe40000000000 */
[----:B------:R-:W-:Y:S02]  /*3f80*/  HADD2 R2, R2, -1026, -1026 ;  /* 0xe402e40202027430 */ /* 0x000fe40000000000 */
[-C--:B-1----:R-:W-:Y:S02]  /*3f90*/  HFMA2 R4, R7, R8.reuse, R4 ;  /* 0x0000000807047231 */ /* 0x082fe40000000004 */
[----:B------:R-:W-:Y:S02]  /*3fa0*/  HADD2 R6, R33, -1026, -1026 ;  /* 0xe402e40221067430 */ /* 0x000fe40000000000 */
        /* <DEDUP_REMOVED lines=23> */
.L_x_4441:
[----:B------:R-:W-:Y:S01]  /*4120*/  UIADD3 UR4, UPT, UPT, UR4, 0x20, URZ ;  /* 0x0000002004047890 */ /* 0x000fe2000fffe0ff */
[----:B------:R-:W-:Y:S01]  /*4130*/  IMAD.WIDE R30, R23, 0x4, R30 ;  /* 0x00000004171e7825 */ /* 0x000fe200078e021e */
[----:B------:R-:W-:Y:S10]  /*4140*/  @!P0 BRA `(.L_x_4442) ;  /* 0xfffffff400888947 */ /* 0x000ff4000383ffff */
.L_x_4440:
        /* <DEDUP_REMOVED lines=16> */
.L_x_4446:
[----:B------:R-:W0:Y:S02]  /*4250*/  LDS R2, [R0] ;  /* 0x0000000000027984 */ /* 0x000e240000000800 */
[----:B0-----:R-:W-:-:S05]  /*4260*/  HADD2 R3, R2, R26 ;  /* 0x0000001a02037230 */ /* 0x001fca0000000000 */
[----:B------:R-:W0:Y:S02]  /*4270*/  ATOMS.CAST.SPIN P0, [R0], R2, R3 ;  /* 0x000000020000758d */ /* 0x000e240001800003 */
[----:B0-----:R-:W-:Y:S05]  /*4280*/  @!P0 BRA `(.L_x_4446) ;  /* 0xfffffffc00f08947 */ /* 0x001fea000383ffff */
[----:B------:R-:W-:Y:S05]  /*4290*/  BRA `(.L_x_4444) ;  /* 0x00000000000c7947 */ /* 0x000fea0003800000 */
.L_x_4445:
[----:B------:R-:W2:Y:S02]  /*42a0*/  LD.E R0, desc[UR6][R4.64] ;  /* 0x0000000604007980 */ /* 0x000ea4000c101900 */
[----:B--2---:R-:W-:-:S05]  /*42b0*/  IMAD.IADD R3, R26, 0x1, R0 ;  /* 0x000000011a037824 */ /* 0x004fca00078e0200 */
[----:B------:R0:W-:Y:S02]  /*42c0*/  ST.E desc[UR6][R4.64], R3 ;  /* 0x0000000304007985 */ /* 0x0001e4000c101906 */
.L_x_4444:
[----:B------:R-:W-:Y:S05]  /*42d0*/  BSYNC.RECONVERGENT B0 ;  /* 0x0000000000007941 */ /* 0x000fea0003800200 */
.L_x_4443:
[----:B------:R1:W-:Y:S02]  /*42e0*/  ATOM.E.ADD.F16x2.RN.STRONG.GPU P0, RZ, desc[UR6][R4.64+0x4], R25 ;  /* 0x8000041904ff79a2 */ /* 0x0003e4000c10e106 */
[----:B-1----:R-:W-:Y:S05]  /*42f0*/  @P0 EXIT ;  /* 0x000000000000094d */ /* 0x002fea0003800000 */
[----:B------:R-:W1:Y:S02]  /*4300*/  QSPC.E.S P0, RZ, [R4+0x4] ;  /* 0x0000040004ff73aa */ /* 0x000e640000000500 */
[----:B-1----:R-:W-:Y:S05]  /*4310*/  @!P0 BRA `(.L_x_4447) ;  /* 0x00000000001c8947 */ /* 0x002fea0003800000 */
[----:B------:R-:W-:-:S05]  /*4320*/  IMAD.MOV.U32 R2, RZ, RZ, R4 ;  /* 0x000000ffff027224 */ /* 0x000fca00078e0004 */
[----:B------:R-:W-:-:S07]  /*4330*/  MOV R0, R2 ;  /* 0x0000000200007202 */ /* 0x000fce0000000f00 */
.L_x_4448:
[----:B------:R-:W0:Y:S02]  /*4340*/  LDS R2, [R0+0x4] ;  /* 0x0000040000027984 */ /* 0x000e240000000800 */
[----:B0-----:R-:W-:-:S05]  /*4350*/  HFMA2 R3, R2, 1, 1, R25 ;  /* 0x3c003c0002037831 */ /* 0x001fca0000000019 */
[----:B------:R-:W0:Y:S02]  /*4360*/  ATOMS.CAST.SPIN P0, [R0+0x4], R2, R3 ;  /* 0x000004020000758d */ /* 0x000e240001800003 */
[----:B0-----:R-:W-:Y:S05]  /*4370*/  @!P0 BRA `(.L_x_4448) ;  /* 0xfffffffc00f08947 */ /* 0x001fea000383ffff */
[----:B------:R-:W-:Y:S05]  /*4380*/  EXIT ;  /* 0x000000000000794d */ /* 0x000fea0003800000 */
.L_x_4447:
[----:B------:R-:W0:Y:S02]  /*4390*/  LD.E R0, desc[UR6][R4.64+0x4] ;  /* 0x0000040604007980 */ /* 0x000e24000c101900 */
[----:B0-----:R-:W-:-:S05]  /*43a0*/  IMAD.IADD R3, R25, 0x1, R0 ;  /* 0x0000000119037824 */ /* 0x001fca00078e0200 */
[----:B------:R-:W-:Y:S01]  /*43b0*/  ST.E desc[UR6][R4.64+0x4], R3 ;  /* 0x0000040304007985 */ /* 0x000fe2000c101906 */
[----:B------:R-:W-:Y:S05]  /*43c0*/  EXIT ;  /* 0x000000000000794d */ /* 0x000fea0003800000 */
.L_x_4449:
        /* <DEDUP_REMOVED lines=11> */
.L_x_4556:


//--------------------- .text._Z23gemm_half_q_half_kernelILi1ELi128ELb0ELb0ELi32EEvPK6__halfPKjS4_S2_PS0_iiiiPKtS7_iiiiiibS2_i --------------------------
	.section	.text._Z23gemm_half_q_half_kernelILi1ELi128ELb0ELb0ELi32EEvPK6__halfPKjS4_S2_PS0_iiiiPKtS7_iiiiiibS2_i,"ax",@progbits
	.align	128
        .global         _Z23gemm_half_q_half_kernelILi1ELi128ELb0ELb0ELi32EEvPK6__halfPKjS4_S2_PS0_iiiiPKtS7_iiiiiibS2_i
        .type           _Z23gemm_half_q_half_kernelILi1ELi128ELb0ELb0ELi32EEvPK6__halfPKjS4_S2_PS0_iiiiPKtS7_iiiiiibS2_i,@function
        .size           _Z23gemm_half_q_half_kernelILi1ELi128ELb0ELb0ELi32EEvPK6__halfPKjS4_S2_PS0_iiiiPKtS7_iiiiiibS2_i,(.L_x_4557 - _Z23gemm_half_q_half_kernelILi1ELi128ELb0ELb0ELi32EEvPK6__halfPKjS4_S2_PS0_iiiiPKtS7_iiiiiibS2_i)
        .other          _Z23gemm_half_q_half_kernelILi1ELi128ELb0ELb0ELi32EEvPK6__halfPKjS4_S2_PS0_iiiiPKtS7_iiiiiibS2_i,@"STO_CUDA_ENTRY STV_DEFAULT"
_Z23gemm_half_q_half_kernelILi1ELi128ELb0ELb0ELi32EEvPK6__halfPKjS4_S2_PS0_iiiiPKtS7_iiiiiibS2_i:
.text._Z23gemm_half_q_half_kernelILi1ELi128ELb0ELb0ELi32EEvPK6__halfPKjS4_S2_PS0_iiiiPKtS7_iiiiiibS2_i:
[----:B------:R-:W-:Y:S01]  /*0000*/  LDC R1, c[0x0][0x37c] ;  /* 0x0000df00ff017b82 */ /* 0x000fe20000000800 */
[----:B------:R-:W0:Y:S07]  /*0010*/  S2R R2, SR_CTAID.Z ;  /* 0x0000000000027919 */ /* 0x000e2e0000002700 */
[----:B------:R-:W1:Y:S01]  /*0020*/  S2UR UR8, SR_CTAID.Y ;  /* 0x00000000000879c3 */ /* 0x000e620000002600 */
[----:B------:R-:W2:Y:S01]  /*0030*/  LDCU.64 UR6, c[0x0][0x358] ;  /* 0x00006b00ff0677ac */ /* 0x000ea20008000a00 */
[----:B------:R-:W-:Y:S01]  /*0040*/  BSSY.RECONVERGENT B0, `(.L_x_4450) ;  /* 0x0000021000007945 */ /* 0x000fe20003800200 */
[----:B------:R-:W3:Y:S01]  /*0050*/  S2R R0, SR_TID.X ;  /* 0x0000000000007919 */ /* 0x000ee20000002100 */
[----:B------:R-:W3:Y:S04]  /*0060*/  S2R R3, SR_CTAID.X ;  /* 0x0000000000037919 */ /* 0x000ee80000002500 */
[----:B------:R-:W1:Y:S08]  /*0070*/  LDC R20, c[0x0][0x3a8] ;  /* 0x0000ea00ff147b82 */ /* 0x000e700000000800 */
[----:B------:R-:W4:Y:S08]  /*0080*/  LDC R6, c[0x0][0x3b0] ;  /* 0x0000ec00ff067b82 */ /* 0x000f300000000800 */
[----:B------:R-:W5:Y:S01]  /*0090*/  LDC R7, c[0x0][0x3ac] ;  /* 0x0000eb00ff077b82 */ /* 0x000f620000000800 */
[----:B0-----:R-:W-:-:S02]  /*00a0*/  SHF.L.U32 R5, R2, 0x5, RZ ;  /* 0x0000000502057819 */ /* 0x001fc400000006ff */
[----:B-1----:R-:W-:Y:S02]  /*00b0*/  ISETP.LE.AND P1, PT, R20, UR8, PT ;  /* 0x0000000814007c0c */ /* 0x002fe4000bf23270 */
[-C--:B---3--:R-:W-:Y:S02]  /*00c0*/  LEA R22, R3, R0.reuse, 0x5 ;  /* 0x0000000003167211 */ /* 0x088fe400078e28ff */
[C---:B------:R-:W-:Y:S02]  /*00d0*/  IADD3 R3, PT, PT, R5.reuse, R0, RZ ;  /* 0x0000000005037210 */ /* 0x040fe40007ffe0ff */
[----:B----4-:R-:W-:Y:S01]  /*00e0*/  VIADDMNMX R10, R5, 0x20, R6, PT ;  /* 0x00000020050a7846 */ /* 0x010fe20003800106 */
[----:B------:R-:W-:-:S03]  /*00f0*/  IMAD.SHL.U32 R22, R22, 0x4, RZ ;  /* 0x0000000416167824 */ /* 0x000fc600078e00ff */
[----:B------:R-:W-:Y:S02]  /*0100*/  ISETP.GE.OR P0, PT, R3, R10, P1 ;  /* 0x0000000a0300720c */ /* 0x000fe40000f06670 */
[----:B-----5:R-:W-:-:S11]  /*0110*/  ISETP.GE.AND P2, PT, R22, R7, PT ;  /* 0x000000071600720c */ /* 0x020fd60003f46270 */
[----:B--2---:R-:W-:Y:S05]  /*0120*/  @P0 BRA `(.L_x_4451) ;  /* 0x0000000000480947 */ /* 0x004fea0003800000 */
        /* <DEDUP_REMOVED lines=18> */
.L_x_4451:
[----:B------:R-:W-:Y:S05]  /*0250*/  BSYNC.RECONVERGENT B0 ;  /* 0x0000000000007941 */ /* 0x000fea0003800200 */
.L_x_4450:
        /* <DEDUP_REMOVED lines=24> */
.L_x_4453:
[----:B------:R-:W0:Y:S01]  /*03e0*/  LDC.64 R2, c[0x0][0x390] ;  /* 0x0000e400ff027b82 */ /* 0x000e220000000a00 */
[----:B-----5:R-:W-:-:S04]  /*03f0*/  VIADD R0, R11, UR4 ;  /* 0x000000040b007c36 */ /* 0x020fc80008000000 */
        /* <DEDUP_REMOVED lines=24> */
[C---:B------:R-:W-:Y:S01]  /*0580*/  IMAD R4, R15.reuse, R15, R15 ;  /* 0x0000000f0f047224 */ /* 0x040fe200078e020f */
[----:B------:R-:W-:Y:S01]  /*0590*/  IADD3 R18, PT, PT, R18, 0x1, R3 ;  /* 0x0000000112127810 */ /* 0x000fe20007ffe003 */
[----:B------:R-:W-:Y:S01]  /*05a0*/  IMAD R3, R0, R0, R0 ;  /* 0x0000000000037224 */ /* 0x000fe200078e0200 */
[----:B---3--:R-:W-:Y:S02]  /*05b0*/  IADD3 R13, PT, PT, R16, R13, RZ ;  /* 0x0000000d100d7210 */ /* 0x008fe40007ffe0ff */
[----:B------:R-:W-:Y:S01]  /*05c0*/  IADD3 R15, PT, PT, R15, 0x1, R4 ;  /* 0x000000010f0f7810 */ /* 0x000fe20007ffe004 */
[----:B------:R-:W4:Y:S01]  /*05d0*/  I2F.F16 R21, R21 ;  /* 0x0000001500157306 */ /* 0x000f220000200c00 */
[----:B------:R-:W-:-:S02]  /*05e0*/  IADD3 R19, PT, PT, R0, 0x1, R3 ;  /* 0x0000000100137810 */ /* 0x000fc40007ffe003 */
[----:B------:R-:W-:-:S05]  /*05f0*/  ISETP.GE.AND P0, PT, R13, R10, PT ;  /* 0x0000000a0d00720c */ /* 0x000fca0003f06270 */
        /* <DEDUP_REMOVED lines=8> */
.L_x_4452:
        /* <DEDUP_REMOVED lines=11> */
.L_x_4454:
        /* <DEDUP_REMOVED lines=11> */
.L_x_4455:
        /* <DEDUP_REMOVED lines=11> */
.L_x_4456:
        /* <DEDUP_REMOVED lines=11> */
.L_x_4457:
        /* <DEDUP_REMOVED lines=11> */
.L_x_4458:
[----:B------:R-:W-:Y:S01]  /*09f0*/  VIMNMX R13, PT, PT, R5, UR4, PT ;  /* 0x00000004050d7c48 */ /* 0x000fe2000bfe0100 */
[----:B------:R-:W0:Y:S01]  /*0a00*/  LDCU.64 UR10, c[0x0][0x388] ;  /* 0x00007100ff0a77ac */ /* 0x000e220008000a00 */
[----:B------:R-:W-:Y:S02]  /*0a10*/  VIMNMX R6, PT, PT, R6, UR4, PT ;  /* 0x0000000406067c48 */ /* 0x000fe4000bfe0100 */
[----:B------:R-:W-:-:S04]  /*0a20*/  SHF.R.S32.HI R14, RZ, 0x1f, R13 ;  /* 0x0000001fff0e7819 */ /* 0x000fc8000001140d */
[----:B------:R-:W-:-:S04]  /*0a30*/  LEA.HI R14, R14, R13, RZ, 0x5 ;  /* 0x0000000d0e0e7211 */ /* 0x000fc800078f28ff */
[----:B------:R-:W-:-:S04]  /*0a40*/  SHF.R.S32.HI R13, RZ, 0x5, R14 ;  /* 0x00000005ff0d7819 */ /* 0x000fc8000001140e */
[----:B------:R-:W-:-:S04]  /*0a50*/  LEA R8, R13, R8, 0x3 ;  /* 0x000000080d087211 */ /* 0x000fc800078e18ff */
[----:B------:R-:W-:-:S04]  /*0a60*/  IADD3 R8, PT, PT, R10, R8, R9 ;  /* 0x000000080a087210 */ /* 0x000fc80007ffe009 */
[----:B------:R-:W-:-:S05]  /*0a70*/  IADD3 R8, PT, PT, R12, R8, R11 ;  /* 0x000000080c087210 */ /* 0x000fca0007ffe00b */
[----:B------:R-:W-:Y:S01]  /*0a80*/  IMAD R9, R8, R7, RZ ;  /* 0x0000000708097224 */ /* 0x000fe200078e02ff */
[----:B------:R-:W-:-:S04]  /*0a90*/  SHF.R.S32.HI R8, RZ, 0x1f, R22 ;  /* 0x0000001fff087819 */ /* 0x000fc80000011416 */
[----:B------:R-:W-:-:S04]  /*0aa0*/  IADD3 R10, P0, PT, R22, R9, RZ ;  /* 0x00000009160a7210 */ /* 0x000fc80007f1e0ff */
[----:B------:R-:W-:Y:S02]  /*0ab0*/  LEA.HI.X.SX32 R9, R9, R8, 0x1, P0 ;  /* 0x0000000809097211 */ /* 0x000fe400000f0eff */
[----:B------:R-:W-:Y:S02]  /*0ac0*/  ISETP.GT.AND P0, PT, R6, R5, PT ;  /* 0x000000050600720c */ /* 0x000fe40003f04270 */
[C---:B0-----:R-:W-:Y:S02]  /*0ad0*/  LEA R8, P2, R10.reuse, UR10, 0x2 ;  /* 0x0000000a0a087c11 */ /* 0x041fe4000f8410ff */
[----:B------:R-:W-:Y:S02]  /*0ae0*/  PRMT R6, RZ, 0x5410, RZ ;  /* 0x00005410ff067816 */ /* 0x000fe400000000ff */
[----:B------:R-:W-:Y:S02]  /*0af0*/  LEA.HI.X R9, R10, UR11, R9, 0x2, P2 ;  /* 0x0000000b0a097c11 */ /* 0x000fe400090f1409 */
[----:B------:R-:W-:-:S05]  /*0b00*/  PRMT R5, RZ, 0x5410, RZ ;  /* 0x00005410ff057816 */ /* 0x000fca00000000ff */
[----:B------:R-:W-:Y:S05]  /*0b10*/  @!P0 BRA `(.L_x_4459) ;  /* 0x0000003000a48947 */ /* 0x000fea0003800000 */
[C---:B------:R-:W-:Y:S02]  /*0b20*/  IMAD.WIDE R16, R7.reuse, 0x4, R8 ;  /* 0x0000000407107825 */ /* 0x040fe400078e0208 */
[----:B------:R-:W2:Y:S04]  /*0b30*/  LDG.E.128.CONSTANT R8, desc[UR6][R8.64] ;  /* 0x0000000608087981 */ /* 0x000ea8000c1e9d00 */
[----:B------:R-:W3:Y:S01]  /*0b40*/  LDG.E.128.CONSTANT R12, desc[UR6][R16.64] ;  /* 0x00000006100c7981 */ /* 0x000ee2000c1e9d00 */
[----:B------:R-:W-:Y:S01]  /*0b50*/  ISETP.LE.AND P0, PT, R20, UR8, PT ;  /* 0x0000000814007c0c */ /* 0x000fe2000bf03270 */
        /* <DEDUP_REMOVED lines=10> */
[----:B------:R-:W-:Y:S06]  /*0c00*/  @P0 BRA `(.L_x_4460) ;  /* 0x0000000800f40947 */ /* 0x000fec0003800000 */
[----:B------:R-:W0:Y:S01]  /*0c10*/  S2UR UR5, SR_CgaCtaId ;  /* 0x00000000000579c3 */ /* 0x000e220000008800 */
[----:B------:R-:W-:Y:S01]  /*0c20*/  UMOV UR4, 0x400 ;  /* 0x0000040000047882 */ /* 0x000fe20000000000 */
[----:B------:R-:W-:Y:S01]  /*0c30*/  LOP3.LUT R29, R8, 0xff, RZ, 0xc0, !PT ;  /* 0x000000ff081d7812 */ /* 0x000fe200078ec0ff */
[----:B------:R-:W-:Y:S01]  /*0c40*/  I2F.F16 R26, R26 ;  /* 0x0000001a001a7306 */ /* 0x000fe20000200c00 */
[--C-:B------:R-:W-:Y:S02]  /*0c50*/  SHF.R.U32.HI R32, RZ, 0x8, R8.reuse ;  /* 0x00000008ff207819 */ /* 0x100fe40000011608 */
[----:B------:R-:W-:Y:S01]  /*0c60*/  SHF.R.U32.HI R6, RZ, 0x10, R8 ;  /* 0x00000010ff067819 */ /* 0x000fe20000011608 */
[----:B------:R-:W-:Y:S01]  /*0c70*/  VIADD R29, R29, 0xffffff80 ;  /* 0xffffff801d1d7836 */ /* 0x000fe20000000000 */
[----:B------:R-:W-:Y:S02]  /*0c80*/  LOP3.LUT R32, R32, 0xff, RZ, 0xc0, !PT ;  /* 0x000000ff20207812 */ /* 0x000fe400078ec0ff */
[----:B------:R-:W-:Y:S01]  /*0c90*/  LOP3.LUT R6, R6, 0xff, RZ, 0xc0, !PT ;  /* 0x000000ff06067812 */ /* 0x000fe200078ec0ff */
[----:B------:R-:W1:Y:S01]  /*0ca0*/  I2F.F16 R5, R29 ;  /* 0x0000001d00057306 */ /* 0x000e620000200c00 */
[----:B------:R-:W-:-:S02]  /*0cb0*/  IADD3 R32, PT, PT, R32, -0x80, RZ ;  /* 0xffffff8020207810 */ /* 0x000fc40007ffe0ff */
[----:B------:R-:W-:-:S05]  /*0cc0*/  IADD3 R28, PT, PT, R6, -0x80, RZ ;  /* 0xffffff80061c7810 */ /* 0x000fca0007ffe0ff */
[----:B------:R-:W2:Y:S01]  /*0cd0*/  I2F.F16 R8, R32 ;  /* 0x0000002000087306 */ /* 0x000ea20000200c00 */
[----:B0-----:R-:W-:Y:S01]  /*0ce0*/  ULEA UR4, UR5, UR4, 0x18 ;  /* 0x0000000405047291 */ /* 0x001fe2000f8ec0ff */
[----:B-1----:R-:W-:-:S06]  /*0cf0*/  HADD2.F32 R5, -RZ, R5.H0_H0 ;  /* 0x20000005ff057230 */ /* 0x002fcc0000004100 */
[----:B------:R-:W0:Y:S02]  /*0d00*/  I2F.F16 R28, R28 ;  /* 0x0000001c001c7306 */ /* 0x000e240000200c00 */
[----:B------:R-:W1:Y:S01]  /*0d10*/  LDS.64 R16, [UR4] ;  /* 0x00000004ff107984 */ /* 0x000e620008000a00 */
[----:B--2---:R-:W-:-:S05]  /*0d20*/  HADD2.F32 R29, -RZ, R8.H0_H0 ;  /* 0x20000008ff1d7230 */ /* 0x004fca0000004100 */
[----:B------:R-:W-:Y:S08]  /*0d30*/  I2F.F16 R27, R27 ;  /* 0x0000001b001b7306 */ /* 0x000ff00000200c00 */
[----:B------:R-:W-:Y:S08]  /*0d40*/  I2F.F16 R25, R25 ;  /* 0x0000001900197306 */ /* 0x000ff00000200c00 */
[----:B------:R-:W-:Y:S08]  /*0d50*/  I2F.F16 R18, R18 ;  /* 0x0000001200127306 */ /* 0x000ff00000200c00 */
[----:B------:R-:W-:Y:S08]  /*0d60*/  I2F.F16 R23, R23 ;  /* 0x0000001700177306 */ /* 0x000ff00000200c00 */
[----:B------:R-:W2:Y:S01]  /*0d70*/  I2F.F16 R19, R19 ;  /* 0x0000001300137306 */ /* 0x000ea20000200c00 */
[----:B-1----:R-:W-:-:S02]  /*0d80*/  HADD2.F32 R6, -RZ, R16.H0_H0 ;  /* 0x20000010ff067230 */ /* 0x002fc40000004100 */
[----:B------:R-:W-:-:S05]  /*0d90*/  HADD2.F32 R16, -RZ, R16.H1_H1 ;  /* 0x30000010ff107230 */ /* 0x000fca0000004100 */
[----:B------:R-:W-:Y:S01]  /*0da0*/  I2F.F16 R21, R21 ;  /* 0x0000001500157306 */ /* 0x000fe20000200c00 */
[----:B------:R-:W-:Y:S01]  /*0db0*/  FFMA.FTZ R8, R5, R6, RZ ;  /* 0x0000000605087223 */ /* 0x000fe200000100ff */
[----:B------:R-:W-:-:S03]  /*0dc0*/  HADD2.F32 R5, -RZ, R17.H0_H0 ;  /* 0x20000011ff057230 */ /* 0x000fc60000004100 */
[----:B------:R-:W-:Y:S01]  /*0dd0*/  FFMA.FTZ R8, R29, R16, R8 ;  /* 0x000000101d087223 */ /* 0x000fe20000010008 */
[----:B0-----:R-:W-:Y:S02]  /*0de0*/  HADD2.F32 R29, -RZ, R28.H0_H0 ;  /* 0x2000001cff1d7230 */ /* 0x001fe40000004100 */
[----:B------:R-:W0:Y:S01]  /*0df0*/  I2F.F16 R24, R24 ;  /* 0x0000001800187306 */ /* 0x000e220000200c00 */
[----:B------:R-:W-:Y:S02]  /*0e00*/  HADD2.F32 R28, -RZ, R17.H1_H1 ;  /* 0x30000011ff1c7230 */ /* 0x000fe40000004100 */
[----:B--2---:R-:W-:Y:S02]  /*0e10*/  HADD2.F32 R19, -RZ, R19.H0_H0 ;  /* 0x20000013ff137230 */ /* 0x004fe40000004100 */
[----:B------:R-:W-:Y:S01]  /*0e20*/  FFMA.FTZ R29, R29, R5, R8 ;  /* 0x000000051d1d7223 */ /* 0x000fe20000010008 */
[----:B------:R-:W-:Y:S01]  /*0e30*/  HADD2.F32 R8, -RZ, R26.H0_H0 ;  /* 0x2000001aff087230 */ /* 0x000fe20000004100 */
[----:B------:R-:W-:-:S04]  /*0e40*/  SHF.R.U32.HI R26, RZ, 0x8, R9 ;  /* 0x00000008ff1a7819 */ /* 0x000fc80000011609 */
[----:B------:R-:W-:Y:S01]  /*0e50*/  FFMA.FTZ R17, R8, R28, R29 ;  /* 0x0000001c08117223 */ /* 0x000fe2000001001d */
[----:B------:R-:W-:Y:S02]  /*0e60*/  LOP3.LUT R8, R9, 0xff, RZ, 0xc0, !PT ;  /* 0x000000ff09087812 */ /* 0x000fe400078ec0ff */
[----:B------:R-:W-:Y:S02]  /*0e70*/  LOP3.LUT R26, R26, 0xff, RZ, 0xc0, !PT ;  /* 0x000000ff1a1a7812 */ /* 0x000fe400078ec0ff */
[----:B------:R-:W-:Y:S01]  /*0e80*/  IADD3 R8, PT, PT, R8, -0x80, RZ ;  /* 0xffffff8008087810 */ /* 0x000fe20007ffe0ff */
[----:B0-----:R-:W-:Y:S01]  /*0e90*/  HADD2.F32 R24, -RZ, R24.H0_H0 ;  /* 0x20000018ff187230 */ /* 0x001fe20000004100 */
[----:B------:R-:W-:Y:S01]  /*0ea0*/  SHF.R.U32.HI R9, RZ, 0x10, R9 ;  /* 0x00000010ff097819 */ /* 0x000fe20000011609 */
[----:B------:R-:W-:-:S03]  /*0eb0*/  VIADD R26, R26, 0xffffff80 ;  /* 0xffffff801a1a7836 */ /* 0x000fc60000000000 */
[----:B------:R-:W0:Y:S01]  /*0ec0*/  I2F.F16 R8, R8 ;  /* 0x0000000800087306 */ /* 0x000e220000200c00 */
[----:B------:R-:W-:-:S04]  /*0ed0*/  LOP3.LUT R9, R9, 0xff, RZ, 0xc0, !PT ;  /* 0x000000ff09097812 */ /* 0x000fc800078ec0ff */
[----:B------:R-:W-:-:S03]  /*0ee0*/  IADD3 R9, PT, PT, R9, -0x80, RZ ;  /* 0xffffff8009097810 */ /* 0x000fc60007ffe0ff */
[----:B------:R-:W1:Y:S01]  /*0ef0*/  I2F.F16 R26, R26 ;  /* 0x0000001a001a7306 */ /* 0x000e620000200c00 */
[----:B0-----:R-:W-:-:S07]  /*0f00*/  HADD2.F32 R29, -RZ, R8.H0_H0 ;  /* 0x20000008ff1d7230 */ /* 0x001fce0000004100 */
[----:B------:R-:W0:Y:S01]  /*0f10*/  I2F.F16 R9, R9 ;  /* 0x0000000900097306 */ /* 0x000e220000200c00 */
[----:B------:R-:W-:Y:S01]  /*0f20*/  FFMA.FTZ R29, R6, R29, RZ ;  /* 0x0000001d061d7223 */ /* 0x000fe200000100ff */
[----:B-1----:R-:W-:-:S05]  /*0f30*/  HADD2.F32 R33, -RZ, R26.H0_H0 ;  /* 0x2000001aff217230 */ /* 0x002fca0000004100 */
[----:B------:R-:W-:Y:S01]  /*0f40*/  FFMA.FTZ R8, R16, R33, R29 ;  /* 0x0000002110087223 */ /* 0x000fe2000001001d */
[----:B0-----:R-:W-:Y:S01]  /*0f50*/  HADD2.F32 R29, -RZ, R9.H0_H0 ;  /* 0x20000009ff1d7230 */ /* 0x001fe20000004100 */
[----:B------:R-:W-:-:S04]  /*0f60*/  SHF.R.U32.HI R9, RZ, 0x8, R10 ;  /* 0x00000008ff097819 */ /* 0x000fc8000001160a */
[----:B------:R-:W-:Y:S01]  /*0f70*/  FFMA.FTZ R33, R5, R29, R8 ;  /* 0x0000001d05217223 */ /* 0x000fe20000010008 */
[----:B------:R-:W-:Y:S01]  /*0f80*/  LOP3.LUT R8, R10, 0xff, RZ, 0xc0, !PT ;  /* 0x000000ff0a087812 */ /* 0x000fe200078ec0ff */
[----:B------:R-:W-:Y:S01]  /*0f90*/  HADD2.F32 R29, -RZ, R27.H0_H0 ;  /* 0x2000001bff1d7230 */ /* 0x000fe20000004100 */
[----:B------:R-:W-:Y:S02]  /*0fa0*/  LOP3.LUT R9, R9, 0xff, RZ, 0xc0, !PT ;  /* 0x000000ff09097812 */ /* 0x000fe400078ec0ff */
[----:B------:R-:W-:Y:S02]  /*0fb0*/  IADD3 R8, PT, PT, R8, -0x80, RZ ;  /* 0xffffff8008087810 */ /* 0x000fe40007ffe0ff */
[----:B------:R-:W-:Y:S01]  /*0fc0*/  IADD3 R9, PT, PT, R9, -0x80, RZ ;  /* 0xffffff8009097810 */ /* 0x000fe20007ffe0ff */
[----:B------:R-:W-:Y:S01]  /*0fd0*/  FFMA.FTZ R26, R28, R29, R33 ;  /* 0x0000001d1c1a7223 */ /* 0x000fe20000010021 */
[----:B------:R-:W-:Y:S02]  /*0fe0*/  SHF.R.U32.HI R10, RZ, 0x10, R10 ;  /* 0x00000010ff0a7819 */ /* 0x000fe4000001160a */
[----:B------:R-:W0:Y:S02]  /*0ff0*/  I2F.F16 R8, R8 ;  /* 0x0000000800087306 */ /* 0x000e240000200c00 */
[----:B------:R-:W-:-:S05]  /*1000*/  LOP3.LUT R10, R10, 0xff, RZ, 0xc0, !PT ;  /* 0x000000ff0a0a7812 */ /* 0x000fca00078ec0ff */
[----:B------:R-:W-:Y:S01]  /*1010*/  VIADD R10, R10, 0xffffff80 ;  /* 0xffffff800a0a7836 */ /* 0x000fe20000000000 */
[----:B------:R-:W1:Y:S01]  /*1020*/  I2F.F16 R9, R9 ;  /* 0x0000000900097306 */ /* 0x000e620000200c00 */
[----:B0-----:R-:W-:Y:S01]  /*1030*/  HADD2.F32 R27, -RZ, R8.H0_H0 ;  /* 0x20000008ff1b7230 */ /* 0x001fe20000004100 */
[----:B------:R-:W-:-:S06]  /*1040*/  LOP3.LUT R8, R11, 0xff, RZ, 0xc0, !PT ;  /* 0x000000ff0b087812 */ /* 0x000fcc00078ec0ff */
[----:B------:R-:W0:Y:S01]  /*1050*/  I2F.F16 R10, R10 ;  /* 0x0000000a000a7306 */ /* 0x000e220000200c00 */
[----:B------:R-:W-:Y:S01]  /*1060*/  FFMA.FTZ R27, R6, R27, RZ ;  /* 0x0000001b061b7223 */ /* 0x000fe200000100ff */
[----:B-1----:R-:W-:-:S05]  /*1070*/  HADD2.F32 R29, -RZ, R9.H0_H0 ;  /* 0x20000009ff1d7230 */ /* 0x002fca0000004100 */
[----:B------:R-:W-:Y:S01]  /*1080*/  FFMA.FTZ R32, R16, R29, R27 ;  /* 0x0000001d10207223 */ /* 0x000fe2000001001b */
[----:B------:R-:W-:Y:S01]  /*1090*/  IADD3 R29, PT, PT, R8, -0x80, RZ ;  /* 0xffffff80081d7810 */ /* 0x000fe20007ffe0ff */
[----:B0-----:R-:W-:-:S03]  /*10a0*/  HADD2.F32 R27, -RZ, R10.H0_H0 ;  /* 0x2000000aff1b7230 */ /* 0x001fc60000004100 */
[----:B------:R-:W0:Y:S02]  /*10b0*/  I2F.F16 R9, R29 ;  /* 0x0000001d00097306 */ /* 0x000e240000200c00 */
[----:B------:R-:W-:Y:S01]  /*10c0*/  FFMA.FTZ R27, R5, R27, R32 ;  /* 0x0000001b051b7223 */ /* 0x000fe20000010020 */
[----:B0-----:R-:W-:-:S05]  /*10d0*/  HADD2.F32 R9, -RZ, R9.H0_H0 ;  /* 0x20000009ff097230 */ /* 0x001fca0000004100 */
[----:B------:R-:W-:Y:S01]  /*10e0*/  FFMA.FTZ R9, R6, R9, RZ ;  /* 0x0000000906097223 */ /* 0x000fe200000100ff */
[--C-:B------:R-:W-:Y:S02]  /*10f0*/  SHF.R.U32.HI R6, RZ, 0x8, R11.reuse ;  /* 0x00000008ff067819 */ /* 0x100fe4000001160b */
[----:B------:R-:W-:Y:S02]  /*1100*/  SHF.R.U32.HI R11, RZ, 0x10, R11 ;  /* 0x00000010ff0b7819 */ /* 0x000fe4000001160b */
[----:B------:R-:W-:Y:S02]  /*1110*/  LOP3.LUT R6, R6, 0xff, RZ, 0xc0, !PT ;  /* 0x000000ff06067812 */ /* 0x000fe400078ec0ff */
[----:B------:R-:W-:Y:S02]  /*1120*/  LOP3.LUT R11, R11, 0xff, RZ, 0xc0, !PT ;  /* 0x000000ff0b0b7812 */ /* 0x000fe400078ec0ff */
[----:B------:R-:W-:Y:S02]  /*1130*/  IADD3 R10, PT, PT, R6, -0x80, RZ ;  /* 0xffffff80060a7810 */ /* 0x000fe40007ffe0ff */
[----:B------:R-:W-:-:S02]  /*1140*/  IADD3 R11, PT, PT, R11, -0x80, RZ ;  /* 0xffffff800b0b7810 */ /* 0x000fc40007ffe0ff */
[----:B------:R0:W1:Y:S08]  /*1150*/  I2F.F16 R8, R10 ;  /* 0x0000000a00087306 */ /* 0x0000700000200c00 */
[----:B------:R-:W2:Y:S01]  /*1160*/  I2F.F16 R6, R11 ;  /* 0x0000000b00067306 */ /* 0x000ea20000200c00 */
[----:B0-----:R-:W-:Y:S02]  /*1170*/  HADD2.F32 R10, -RZ, R25.H0_H0 ;  /* 0x20000019ff0a7230 */ /* 0x001fe40000004100 */
[----:B------:R-:W-:-:S02]  /*1180*/  HADD2.F32 R25, -RZ, R18.H0_H0 ;  /* 0x20000012ff197230 */ /* 0x000fc40000004100 */
[----:B-1----:R-:W-:-:S05]  /*1190*/  HADD2.F32 R8, -RZ, R8.H0_H0 ;  /* 0x20000008ff087230 */ /* 0x002fca0000004100 */
[----:B------:R-:W-:Y:S02]  /*11a0*/  FFMA.FTZ R16, R16, R8, R9 ;  /* 0x0000000810107223 */ /* 0x000fe40000010009 */
[----:B------:R-:W0:Y:S01]  /*11b0*/  LDS.64 R8, [UR4+0x8] ;  /* 0x00000804ff087984 */ /* 0x000e220008000a00 */
[----:B--2---:R-:W-:-:S05]  /*11c0*/  HADD2.F32 R6, -RZ, R6.H0_H0 ;  /* 0x20000006ff067230 */ /* 0x004fca0000004100 */
[----:B------:R-:W-:Y:S01]  /*11d0*/  FFMA.FTZ R5, R5, R6, R16 ;  /* 0x0000000605057223 */ /* 0x000fe20000010010 */
[----:B------:R-:W-:-:S05]  /*11e0*/  LOP3.LUT R6, R12, 0xff, RZ, 0xc0, !PT ;  /* 0x000000ff0c067812 */ /* 0x000fca00078ec0ff */
[----:B------:R-:W-:Y:S02]  /*11f0*/  VIADD R11, R6, 0xffffff80 ;  /* 0xffffff80060b7836 */ /* 0x000fe40000000000 */
[C---:B------:R-:W-:Y:S01]  /*1200*/  FFMA.FTZ R6, R28.reuse, R10, R27 ;  /* 0x0000000a1c067223 */ /* 0x040fe2000001001b */
[----:B------:R-:W-:Y:S01]  /*1210*/  LOP3.LUT R10, R13, 0xff, RZ, 0xc0, !PT ;  /* 0x000000ff0d0a7812 */ /* 0x000fe200078ec0ff */
[----:B------:R-:W-:Y:S01]  /*1220*/  FFMA.FTZ R28, R28, R25, R5 ;  /* 0x000000191c1c7223 */ /* 0x000fe20000010005 */
[----:B------:R-:W-:Y:S01]  /*1230*/  LOP3.LUT R5, R14, 0xff, RZ, 0xc0, !PT ;  /* 0x000000ff0e057812 */ /* 0x000fe200078ec0ff */
[----:B------:R-:W1:Y:S01]  /*1240*/  I2F.F16 R11, R11 ;  /* 0x0000000b000b7306 */ /* 0x000e620000200c00 */
[----:B------:R-:W-:Y:S02]  /*1250*/  IADD3 R16, PT, PT, R10, -0x80, RZ ;  /* 0xffffff800a107810 */ /* 0x000fe40007ffe0ff */
[----:B------:R-:W-:-:S05]  /*1260*/  IADD3 R10, PT, PT, R5, -0x80, RZ ;  /* 0xffffff80050a7810 */ /* 0x000fca0007ffe0ff */
[----:B------:R-:W2:Y:S01]  /*1270*/  I2F.F16 R16, R16 ;  /* 0x0000001000107306 */ /* 0x000ea20000200c00 */
[----:B-1----:R-:W-:-:S07]  /*1280*/  HADD2.F32 R18, -RZ, R11.H0_H0 ;  /* 0x2000000bff127230 */ /* 0x002fce0000004100 */
[----:B------:R-:W1:Y:S01]  /*1290*/  I2F.F16 R10, R10 ;  /* 0x0000000a000a7306 */ /* 0x000e620000200c00 */
[----:B0-----:R-:W-:Y:S02]  /*12a0*/  HADD2.F32 R5, -RZ, R8.H0_H0 ;  /* 0x20000008ff057230 */ /* 0x001fe40000004100 */
[----:B--2---:R-:W-:Y:S02]  /*12b0*/  HADD2.F32 R11, -RZ, R16.H0_H0 ;  /* 0x20000010ff0b7230 */ /* 0x004fe40000004100 */
[----:B------:R-:W-:Y:S02]  /*12c0*/  HADD2.F32 R25, -RZ, R8.H1_H1 ;  /* 0x30000008ff197230 */ /* 0x000fe40000004100 */
[----:B------:R-:W-:Y:S01]  /*12d0*/  FFMA.FTZ R17, R18, R5, R17 ;  /* 0x0000000512117223 */ /* 0x000fe20000010011 */
[----:B------:R-:W-:Y:S01]  /*12e0*/  LOP3.LUT R18, R15, 0xff, RZ, 0xc0, !PT ;  /* 0x000000ff0f127812 */ /* 0x000fe200078ec0ff */
[----:B------:R-:W-:Y:S01]  /*12f0*/  FFMA.FTZ R26, R5, R11, R26 ;  /* 0x0000000b051a7223 */ /* 0x000fe2000001001a */
[--C-:B------:R-:W-:Y:S01]  /*1300*/  SHF.R.U32.HI R11, RZ, 0x8, R12.reuse ;  /* 0x00000008ff0b7819 */ /* 0x100fe2000001160c */
[--C-:B------:R-:W-:Y:S01]  /*1310*/  HADD2.F32 R27, -RZ, R9.reuse.H0_H0 ;  /* 0x20000009ff1b7230 */ /* 0x100fe20000004100 */
[----:B------:R-:W-:Y:S01]  /*1320*/  IADD3 R16, PT, PT, R18, -0x80, RZ ;  /* 0xffffff8012107810 */ /* 0x000fe20007ffe0ff */
[----:B-1----:R-:W-:Y:S01]  /*1330*/  HADD2.F32 R18, -RZ, R10.H0_H0 ;  /* 0x2000000aff127230 */ /* 0x002fe20000004100 */
[----:B------:R-:W-:Y:S01]  /*1340*/  SHF.R.U32.HI R12, RZ, 0x10, R12 ;  /* 0x00000010ff0c7819 */ /* 0x000fe2000001160c */
[----:B------:R-:W-:Y:S01]  /*1350*/  HADD2.F32 R9, -RZ, R9.H1_H1 ;  /* 0x30000009ff097230 */ /* 0x000fe20000004100 */
[----:B------:R-:W-:-:S02]  /*1360*/  LOP3.LUT R11, R11, 0xff, RZ, 0xc0, !PT ;  /* 0x000000ff0b0b7812 */ /* 0x000fc400078ec0ff */
[----:B------:R-:W0:Y:S01]  /*1370*/  I2F.F16 R16, R16 ;  /* 0x0000001000107306 */ /* 0x000e220000200c00 */
[----:B------:R-:W-:Y:S01]  /*1380*/  FFMA.FTZ R6, R5, R18, R6 ;  /* 0x0000001205067223 */ /* 0x000fe20000010006 */
[--C-:B------:R-:W-:Y:S01]  /*1390*/  SHF.R.U32.HI R18, RZ, 0x8, R13.reuse ;  /* 0x00000008ff127819 */ /* 0x100fe2000001160d */
[----:B------:R-:W-:Y:S01]  /*13a0*/  VIADD R10, R11, 0xffffff80 ;  /* 0xffffff800b0a7836 */ /* 0x000fe20000000000 */
[----:B------:R-:W-:Y:S02]  /*13b0*/  SHF.R.U32.HI R13, RZ, 0x10, R13 ;  /* 0x00000010ff0d7819 */ /* 0x000fe4000001160d */
[----:B------:R-:W-:Y:S02]  /*13c0*/  LOP3.LUT R12, R12, 0xff, RZ, 0xc0, !PT ;  /* 0x000000ff0c0c7812 */ /* 0x000fe400078ec0ff */
[----:B------:R-:W-:Y:S01]  /*13d0*/  LOP3.LUT R13, R13, 0xff, RZ, 0xc0, !PT ;  /* 0x000000ff0d0d7812 */ /* 0x000fe200078ec0ff */
[----:B------:R-:W1:Y:S01]  /*13e0*/  I2F.F16 R10, R10 ;  /* 0x0000000a000a7306 */ /* 0x000e620000200c00 */
[----:B------:R-:W-:-:S02]  /*13f0*/  LOP3.LUT R18, R18, 0xff, RZ, 0xc0, !PT ;  /* 0x000000ff12127812 */ /* 0x000fc400078ec0ff */
[----:B------:R-:W-:Y:S02]  /*1400*/  IADD3 R11, PT, PT, R12, -0x80, RZ ;  /* 0xffffff800c0b7810 */ /* 0x000fe40007ffe0ff */
[----:B------:R-:W-:Y:S01]  /*1410*/  IADD3 R12, PT, PT, R18, -0x80, RZ ;  /* 0xffffff80120c7810 */ /* 0x000fe20007ffe0ff */
[----:B0-----:R-:W-:-:S03]  /*1420*/  HADD2.F32 R16, -RZ, R16.H0_H0 ;  /* 0x20000010ff107230 */ /* 0x001fc60000004100 */
[----:B------:R-:W0:Y:S02]  /*1430*/  I2F.F16 R11, R11 ;  /* 0x0000000b000b7306 */ /* 0x000e240000200c00 */
[----:B------:R-:W-:Y:S01]  /*1440*/  FFMA.FTZ R28, R5, R16, R28 ;  /* 0x00000010051c7223 */ /* 0x000fe2000001001c */
[--C-:B------:R-:W-:Y:S02]  /*1450*/  SHF.R.U32.HI R16, RZ, 0x8, R14.reuse ;  /* 0x00000008ff107819 */ /* 0x100fe4000001160e */
[----:B------:R-:W-:Y:S01]  /*1460*/  IADD3 R5, PT, PT, R13, -0x80, RZ ;  /* 0xffffff800d057810 */ /* 0x000fe20007ffe0ff */
[----:B-1----:R-:W-:Y:S01]  /*1470*/  HADD2.F32 R10, -RZ, R10.H0_H0 ;  /* 0x2000000aff0a7230 */ /* 0x002fe20000004100 */
[----:B------:R-:W-:Y:S01]  /*1480*/  LOP3.LUT R16, R16, 0xff, RZ, 0xc0, !PT ;  /* 0x000000ff10107812 */ /* 0x000fe200078ec0ff */
[----:B------:R-:W1:Y:S01]  /*1490*/  I2F.F16 R12, R12 ;  /* 0x0000000c000c7306 */ /* 0x000e620000200c00 */
[----:B------:R-:W-:Y:S02]  /*14a0*/  SHF.R.U32.HI R14, RZ, 0x10, R14 ;  /* 0x00000010ff0e7819 */ /* 0x000fe4000001160e */
[----:B------:R-:W-:Y:S01]  /*14b0*/  FFMA.FTZ R17, R10, R25, R17 ;  /* 0x000000190a117223 */ /* 0x000fe20000010011 */
[----:B------:R-:W-:Y:S01]  /*14c0*/  VIADD R13, R16, 0xffffff80 ;  /* 0xffffff80100d7836 */ /* 0x000fe20000000000 */
[--C-:B------:R-:W-:Y:S01]  /*14d0*/  SHF.R.U32.HI R16, RZ, 0x8, R15.reuse ;  /* 0x00000008ff107819 */ /* 0x100fe2000001160f */
[----:B------:R-:W-:Y:S01]  /*14e0*/  HADD2.F32 R10, -RZ, R21.H0_H0 ;  /* 0x20000015ff0a7230 */ /* 0x000fe20000004100 */
[----:B------:R-:W-:Y:S01]  /*14f0*/  SHF.R.U32.HI R15, RZ, 0x10, R15 ;  /* 0x00000010ff0f7819 */ /* 0x000fe2000001160f */
[----:B------:R-:W2:Y:S01]  /*1500*/  I2F.F16 R5, R5 ;  /* 0x0000000500057306 */ /* 0x000ea20000200c00 */
[----:B------:R-:W-:Y:S01]  /*1510*/  LOP3.LUT R16, R16, 0xff, RZ, 0xc0, !PT ;  /* 0x000000ff10107812 */ /* 0x000fe200078ec0ff */
[----:B0-----:R-:W-:Y:S01]  /*1520*/  HADD2.F32 R8, -RZ, R11.H0_H0 ;  /* 0x2000000bff087230 */ /* 0x001fe20000004100 */
[----:B------:R-:W-:Y:S01]  /*1530*/  LOP3.LUT R14, R14, 0xff, RZ, 0xc0, !PT ;  /* 0x000000ff0e0e7812 */ /* 0x000fe200078ec0ff */
[----:B------:R-:W-:Y:S01]  /*1540*/  HADD2.F32 R11, -RZ, R4.H0_H0 ;  /* 0x20000004ff0b7230 */ /* 0x000fe20000004100 */
[----:B------:R-:W-:-:S02]  /*1550*/  IADD3 R16, PT, PT, R16, -0x80, RZ ;  /* 0xffffff8010107810 */ /* 0x000fc40007ffe0ff */
[----:B------:R-:W-:Y:S01]  /*1560*/  LOP3.LUT R15, R15, 0xff, RZ, 0xc0, !PT ;  /* 0x000000ff0f0f7812 */ /* 0x000fe200078ec0ff */
[----:B------:R-:W0:Y:S01]  /*1570*/  I2F.F16 R13, R13 ;  /* 0x0000000d000d7306 */ /* 0x000e220000200c00 */
[----:B------:R-:W-:Y:S01]  /*1580*/  IADD3 R14, PT, PT, R14, -0x80, RZ ;  /* 0xffffff800e0e7810 */ /* 0x000fe20007ffe0ff */
[----:B-1----:R-:W-:Y:S01]  /*1590*/  HADD2.F32 R12, -RZ, R12.H0_H0 ;  /* 0x2000000cff0c7230 */ /* 0x002fe20000004100 */
[----:B------:R-:W-:Y:S01]  /*15a0*/  IADD3 R15, PT, PT, R15, -0x80, RZ ;  /* 0xffffff800f0f7810 */ /* 0x000fe20007ffe0ff */
[----:B------:R-:W-:Y:S01]  /*15b0*/  FFMA.FTZ R8, R8, R27, R17 ;  /* 0x0000001b08087223 */ /* 0x000fe20000010011 */
[----:B--2---:R-:W-:-:S03]  /*15c0*/  HADD2.F32 R5, -RZ, R5.H0_H0 ;  /* 0x20000005ff057230 */ /* 0x004fc60000004100 */
[----:B------:R-:W1:Y:S01]  /*15d0*/  I2F.F16 R16, R16 ;  /* 0x0000001000107306 */ /* 0x000e620000200c00 */
[----:B------:R-:W-:Y:S01]  /*15e0*/  FFMA.FTZ R26, R25, R12, R26 ;  /* 0x0000000c191a7223 */ /* 0x000fe2000001001a */
[----:B------:R-:W-:Y:S02]  /*15f0*/  HADD2.F32 R12, -RZ, R23.H0_H0 ;  /* 0x20000017ff0c7230 */ /* 0x000fe40000004100 */
[----:B------:R-:W-:Y:S01]  /*1600*/  FFMA.FTZ R8, R19, R9, R8 ;  /* 0x0000000913087223 */ /* 0x000fe20000010008 */
[----:B------:R-:W-:Y:S01]  /*1610*/  FFMA.FTZ R26, R27, R5, R26 ;  /* 0x000000051b1a7223 */ /* 0x000fe2000001001a */
[----:B0-----:R-:W-:Y:S02]  /*1620*/  HADD2.F32 R13, -RZ, R13.H0_H0 ;  /* 0x2000000dff0d7230 */ /* 0x001fe40000004100 */
[----:B------:R-:W0:Y:S01]  /*1630*/  I2F.F16 R14, R14 ;  /* 0x0000000e000e7306 */ /* 0x000e220000200c00 */
[----:B------:R-:W-:Y:S02]  /*1640*/  FFMA.FTZ R10, R9, R10, R26 ;  /* 0x0000000a090a7223 */ /* 0x000fe4000001001a */
[----:B------:R-:W-:Y:S01]  /*1650*/  FFMA.FTZ R6, R25, R13, R6 ;  /* 0x0000000d19067223 */ /* 0x000fe20000010006 */
[----:B------:R-:W-:-:S02]  /*1660*/  HADD2.F32 R13, -RZ, R3.H0_H0 ;  /* 0x20000003ff0d7230 */ /* 0x000fc40000004100 */
[----:B------:R-:W-:Y:S01]  /*1670*/  FMUL.FTZ R10, R10, R11 ;  /* 0x0000000b0a0a7220 */ /* 0x000fe20000410000 */
[----:B-1----:R-:W-:Y:S01]  /*1680*/  HADD2.F32 R29, -RZ, R16.H0_H0 ;  /* 0x20000010ff1d7230 */ /* 0x002fe20000004100 */
[----:B------:R-:W1:Y:S03]  /*1690*/  I2F.F16 R15, R15 ;  /* 0x0000000f000f7306 */ /* 0x000e660000200c00 */
[----:B------:R-:W-:Y:S01]  /*16a0*/  F2FP.F16.F32.PACK_AB R10, RZ, R10 ;  /* 0x0000000aff0a723e */ /* 0x000fe200000000ff */
[----:B------:R-:W-:Y:S01]  /*16b0*/  FFMA.FTZ R28, R25, R29, R28 ;  /* 0x0000001d191c7223 */ /* 0x000fe2000001001c */
[----:B0-----:R-:W-:-:S05]  /*16c0*/  HADD2.F32 R14, -RZ, R14.H0_H0 ;  /* 0x2000000eff0e7230 */ /* 0x001fca0000004100 */
[----:B------:R-:W-:Y:S01]  /*16d0*/  FFMA.FTZ R5, R27, R14, R6 ;  /* 0x0000000e1b057223 */ /* 0x000fe20000010006 */
[----:B-1----:R-:W-:-:S03]  /*16e0*/  HADD2.F32 R15, -RZ, R15.H0_H0 ;  /* 0x2000000fff0f7230 */ /* 0x002fc60000004100 */
[----:B------:R-:W-:Y:S01]  /*16f0*/  FFMA.FTZ R12, R9, R12, R5 ;  /* 0x0000000c090c7223 */ /* 0x000fe20000010005 */
[----:B------:R-:W-:Y:S02]  /*1700*/  HADD2.F32 R5, -RZ, R0.H0_H0 ;  /* 0x20000000ff057230 */ /* 0x000fe40000004100 */
[----:B------:R-:W-:Y:S01]  /*1710*/  FFMA.FTZ R28, R27, R15, R28 ;  /* 0x0000000f1b1c7223 */ /* 0x000fe2000001001c */
[----:B------:R-:W-:Y:S02]  /*1720*/  HADD2.F32 R15, -RZ, R2.H0_H0 ;  /* 0x20000002ff0f7230 */ /* 0x000fe40000004100 */
[----:B------:R-:W-:Y:S01]  /*1730*/  FMUL.FTZ R5, R8, R5 ;  /* 0x0000000508057220 */ /* 0x000fe20000410000 */
[----:B------:R-:W-:Y:S01]  /*1740*/  FMUL.FTZ R12, R12, R13 ;  /* 0x0000000d0c0c7220 */ /* 0x000fe20000410000 */
[----:B------:R-:W-:-:S03]  /*1750*/  FFMA.FTZ R24, R9, R24, R28 ;  /* 0x0000001809187223 */ /* 0x000fc6000001001c */
[----:B------:R-:W-:Y:S01]  /*1760*/  F2FP.F16.F32.PACK_AB R5, RZ, R5 ;  /* 0x00000005ff05723e */ /* 0x000fe200000000ff */
[----:B------:R-:W-:Y:S01]  /*1770*/  FMUL.FTZ R15, R24, R15 ;  /* 0x0000000f180f7220 */ /* 0x000fe20000410000 */
[----:B------:R-:W-:Y:S02]  /*1780*/  F2FP.F16.F32.PACK_AB R12, RZ, R12 ;  /* 0x0000000cff0c723e */ /* 0x000fe400000000ff */
[----:B------:R-:W-:Y:S02]  /*1790*/  PRMT R5, R5, 0x5410, R10 ;  /* 0x0000541005057816 */ /* 0x000fe4000000000a */
[----:B------:R-:W-:-:S03]  /*17a0*/  F2FP.F16.F32.PACK_AB R15, RZ, R15 ;  /* 0x0000000fff0f723e */ /* 0x000fc600000000ff */
[----:B------:R-:W-:Y:S01]  /*17b0*/  HFMA2 R6, R5, 1, 1, RZ ;  /* 0x3c003c0005067831 */ /* 0x000fe200000000ff */
[----:B------:R-:W-:-:S05]  /*17c0*/  PRMT R12, R12, 0x5410, R15 ;  /* 0x000054100c0c7816 */ /* 0x000fca000000000f */
[----:B------:R-:W-:-:S07]  /*17d0*/  HADD2 R5, R12, RZ.H0_H0 ;  /* 0x200000ff0c057230 */ /* 0x000fce0000000000 */
.L_x_4460:
[C---:B------:R-:W-:Y:S01]  /*17e0*/  IMAD.WIDE R12, R7.reuse, 0x4, R30 ;  /* 0x00000004070c7825 */ /* 0x040fe200078e021e */
[----:B------:R0:W5:Y:S03]  /*17f0*/  LDG.E.128.CONSTANT R8, desc[UR6][R30.64] ;  /* 0x000000061e087981 */ /* 0x000166000c1e9d00 */
[----:B------:R-:W-:Y:S02]  /*1800*/  IMAD.WIDE R24, R7, 0x4, R12 ;  /* 0x0000000407187825 */ /* 0x000fe400078e020c */
[----:B------:R-:W5:Y:S01]  /*1810*/  LDG.E.128.CONSTANT R12, desc[UR6][R12.64] ;  /* 0x000000060c0c7981 */ /* 0x000f62000c1e9d00 */
[----:B------:R-:W-:Y:S05]  /*1820*/  @P1 BRA `(.L_x_4461) ;  /* 0x0000000c00141947 */ /* 0x000fea0003800000 */
[----:B------:R-:W1:Y:S01]  /*1830*/  S2UR UR5, SR_CgaCtaId ;  /* 0x00000000000579c3 */ /* 0x000e620000008800 */
[----:B------:R-:W-:Y:S01]  /*1840*/  UMOV UR4, 0x400 ;  /* 0x0000040000047882 */ /* 0x000fe20000000000 */
[----:B-----5:R-:W-:Y:S02]  /*1850*/  LOP3.LUT R18, R8, 0xff, RZ, 0xc0, !PT ;  /* 0x000000ff08127812 */ /* 0x020fe400078ec0ff */
[----:B------:R-:W-:Y:S02]  /*1860*/  LOP3.LUT R21, R9, 0xff, RZ, 0xc0, !PT ;  /* 0x000000ff09157812 */ /* 0x000fe400078ec0ff */
[--C-:B------:R-:W-:Y:S01]  /*1870*/  SHF.R.U32.HI R19, RZ, 0x8, R8.reuse ;  /* 0x00000008ff137819 */ /* 0x100fe20000011608 */
[----:B------:R-:W-:Y:S01]  /*1880*/  VIADD R18, R18, 0xffffff80 ;  /* 0xffffff8012127836 */ /* 0x000fe20000000000 */
[----:B------:R-:W-:Y:S02]  /*1890*/  IADD3 R28, PT, PT, R21, -0x80, RZ ;  /* 0xffffff80151c7810 */ /* 0x000fe40007ffe0ff */
[----:B------:R-:W-:Y:S01]  /*18a0*/  LOP3.LUT R21, R19, 0xff, RZ, 0xc0, !PT ;  /* 0x000000ff13157812 */ /* 0x000fe200078ec0ff */
[----:B------:R-:W-:Y:S01]  /*18b0*/  I2F.F16 R26, R18 ;  /* 0x00000012001a7306 */ /* 0x000fe20000200c00 */
[----:B------:R-:W-:-:S02]  /*18c0*/  SHF.R.U32.HI R23, RZ, 0x10, R8 ;  /* 0x00000010ff177819 */ /* 0x000fc40000011608 */
[----:B------:R-:W-:Y:S02]  /*18d0*/  IADD3 R27, PT, PT, R21, -0x80, RZ ;  /* 0xffffff80151b7810 */ /* 0x000fe40007ffe0ff */
[--C-:B------:R-:W-:Y:S02]  /*18e0*/  SHF.R.U32.HI R21, RZ, 0x8, R9.reuse ;  /* 0x00000008ff157819 */ /* 0x100fe40000011609 */
[----:B------:R-:W-:Y:S01]  /*18f0*/  LOP3.LUT R23, R23, 0xff, RZ, 0xc0, !PT ;  /* 0x000000ff17177812 */ /* 0x000fe200078ec0ff */
[----:B------:R-:W-:Y:S01]  /*1900*/  I2F.F16 R19, R28 ;  /* 0x0000001c00137306 */ /* 0x000fe20000200c00 */
[----:B------:R-:W-:Y:S02]  /*1910*/  LOP3.LUT R21, R21, 0xff, RZ, 0xc0, !PT ;  /* 0x000000ff15157812 */ /* 0x000fe400078ec0ff */
[----:B0-----:R-:W-:Y:S01]  /*1920*/  IADD3 R30, PT, PT, R23, -0x80, RZ ;  /* 0xffffff80171e7810 */ /* 0x001fe20007ffe0ff */
[----:B-1----:R-:W-:Y:S02]  /*1930*/  ULEA UR4, UR5, UR4, 0x18 ;  /* 0x0000000405047291 */ /* 0x002fe4000f8ec0ff */
[----:B------:R-:W-:Y:S01]  /*1940*/  VIADD R32, R21, 0xffffff80 ;  /* 0xffffff8015207836 */ /* 0x000fe20000000000 */
[----:B------:R-:W-:Y:S01]  /*1950*/  SHF.R.U32.HI R29, RZ, 0x10, R9 ;  /* 0x00000010ff1d7819 */ /* 0x000fe20000011609 */
[----:B------:R-:W0:Y:S01]  /*1960*/  I2F.F16 R27, R27 ;  /* 0x0000001b001b7306 */ /* 0x000e220000200c00 */
[----:B------:R-:W-:-:S02]  /*1970*/  LEA.HI R8, R8, 0xffffff80, RZ, 0x8 ;  /* 0xffffff8008087811 */ /* 0x000fc400078f40ff */
[----:B------:R-:W-:Y:S02]  /*1980*/  LOP3.LUT R29, R29, 0xff, RZ, 0xc0, !PT ;  /* 0x000000ff1d1d7812 */ /* 0x000fe400078ec0ff */
[----:B------:R-:W1:Y:S03]  /*1990*/  LDS.64 R16, [UR4+0x10] ;  /* 0x00001004ff107984 */ /* 0x000e660008000a00 */
[----:B------:R-:W2:Y:S01]  /*19a0*/  I2F.F16 R18, R30 ;  /* 0x0000001e00127306 */ /* 0x000ea20000200c00 */
[----:B0-----:R-:W-:Y:S01]  /*19b0*/  HADD2.F32 R28, -RZ, R27.H0_H0 ;  /* 0x2000001bff1c7230 */ /* 0x001fe20000004100 */
[----:B------:R-:W-:-:S06]  /*19c0*/  IADD3 R27, PT, PT, R29, -0x80, RZ ;  /* 0xffffff801d1b7810 */ /* 0x000fcc0007ffe0ff */
[----:B------:R-:W-:Y:S01]  /*19d0*/  I2F.F16 R8, R8 ;  /* 0x0000000800087306 */ /* 0x000fe20000200c00 */
[----:B--2---:R-:W-:-:S07]  /*19e0*/  HADD2.F32 R18, -RZ, R18.H0_H0 ;  /* 0x20000012ff127230 */ /* 0x004fce0000004100 */
[----:B------:R-:W-:Y:S01]  /*19f0*/  I2F.F16 R27, R27 ;  /* 0x0000001b001b7306 */ /* 0x000fe20000200c00 */
[--C-:B-1----:R-:W-:Y:S02]  /*1a00*/  HADD2.F32 R21, -RZ, R16.reuse.H0_H0 ;  /* 0x20000010ff157230 */ /* 0x102fe40000004100 */
[----:B------:R-:W-:Y:S02]  /*1a10*/  HADD2.F32 R23, -RZ, R16.H1_H1 ;  /* 0x30000010ff177230 */ /* 0x000fe40000004100 */
[----:B------:R-:W-:-:S03]  /*1a20*/  HADD2.F32 R16, -RZ, R26.H0_H0 ;  /* 0x2000001aff107230 */ /* 0x000fc60000004100 */
[----:B------:R-:W0:Y:S02]  /*1a30*/  I2F.F16 R26, R32 ;  /* 0x00000020001a7306 */ /* 0x000e240000200c00 */
[----:B------:R-:W-:Y:S01]  /*1a40*/  FFMA.FTZ R31, R16, R21, RZ ;  /* 0x00000015101f7223 */ /* 0x000fe200000100ff */
[----:B------:R-:W-:-:S03]  /*1a50*/  HADD2.F32 R16, -RZ, R19.H0_H0 ;  /* 0x20000013ff107230 */ /* 0x000fc60000004100 */
[----:B------:R-:W-:Y:S02]  /*1a60*/  FFMA.FTZ R31, R28, R23, R31 ;  /* 0x000000171c1f7223 */ /* 0x000fe4000001001f */
[----:B------:R-:W-:Y:S01]  /*1a70*/  FFMA.FTZ R28, R21, R16, RZ ;  /* 0x00000010151c7223 */ /* 0x000fe200000100ff */
[--C-:B------:R-:W-:Y:S02]  /*1a80*/  HADD2.F32 R16, -RZ, R17.reuse.H0_H0 ;  /* 0x20000011ff107230 */ /* 0x100fe40000004100 */
[----:B------:R-:W-:Y:S02]  /*1a90*/  HADD2.F32 R17, -RZ, R17.H1_H1 ;  /* 0x30000011ff117230 */ /* 0x000fe40000004100 */
[----:B0-----:R-:W-:-:S05]  /*1aa0*/  HADD2.F32 R26, -RZ, R26.H0_H0 ;  /* 0x2000001aff1a7230 */ /* 0x001fca0000004100 */
[----:B------:R-:W-:Y:S01]  /*1ab0*/  FFMA.FTZ R29, R23, R26, R28 ;  /* 0x0000001a171d7223 */ /* 0x000fe2000001001c */
[----:B------:R-:W-:Y:S01]  /*1ac0*/  FFMA.FTZ R26, R18, R16, R31 ;  /* 0x00000010121a7223 */ /* 0x000fe2000001001f */
[----:B------:R-:W-:Y:S01]  /*1ad0*/  LEA.HI R31, R9, 0xffffff80, RZ, 0x8 ;  /* 0xffffff80091f7811 */ /* 0x000fe200078f40ff */
[----:B------:R-:W0:Y:S01]  /*1ae0*/  LDS.64 R18, [UR4+0x18] ;  /* 0x00001804ff127984 */ /* 0x000e220008000a00 */
[----:B------:R-:W-:Y:S01]  /*1af0*/  LOP3.LUT R9, R12, 0xff, RZ, 0xc0, !PT ;  /* 0x000000ff0c097812 */ /* 0x000fe200078ec0ff */
[----:B------:R-:W-:Y:S02]  /*1b00*/  HADD2.F32 R28, -RZ, R27.H0_H0 ;  /* 0x2000001bff1c7230 */ /* 0x000fe40000004100 */
[----:B------:R-:W1:Y:S01]  /*1b10*/  I2F.F16 R27, R31 ;  /* 0x0000001f001b7306 */ /* 0x000e620000200c00 */
[----:B------:R-:W-:Y:S02]  /*1b20*/  IADD3 R30, PT, PT, R9, -0x80, RZ ;  /* 0xffffff80091e7810 */ /* 0x000fe40007ffe0ff */
[----:B------:R-:W-:Y:S01]  /*1b30*/  FFMA.FTZ R28, R16, R28, R29 ;  /* 0x0000001c101c7223 */ /* 0x000fe2000001001d */
[----:B------:R-:W-:-:S04]  /*1b40*/  HADD2.F32 R29, -RZ, R8.H0_H0 ;  /* 0x20000008ff1d7230 */ /* 0x000fc80000004100 */
[----:B------:R2:W3:Y:S01]  /*1b50*/  I2F.F16 R9, R30 ;  /* 0x0000001e00097306 */ /* 0x0004e20000200c00 */
[----:B------:R-:W-:Y:S01]  /*1b60*/  FFMA.FTZ R29, R29, R17, R26 ;  /* 0x000000111d1d7223 */ /* 0x000fe2000001001a */
[----:B-1----:R-:W-:Y:S01]  /*1b70*/  HADD2.F32 R27, -RZ, R27.H0_H0 ;  /* 0x2000001bff1b7230 */ /* 0x002fe20000004100 */
[----:B--2---:R-:W-:-:S04]  /*1b80*/  LOP3.LUT R30, R13, 0xff, RZ, 0xc0, !PT ;  /* 0x000000ff0d1e7812 */ /* 0x004fc800078ec0ff */
[----:B------:R-:W-:Y:S01]  /*1b90*/  FFMA.FTZ R27, R17, R27, R28 ;  /* 0x0000001b111b7223 */ /* 0x000fe2000001001c */
[----:B------:R-:W-:Y:S01]  /*1ba0*/  SHF.R.U32.HI R28, RZ, 0x10, R12 ;  /* 0x00000010ff1c7819 */ /* 0x000fe2000001160c */
[----:B---3--:R-:W-:Y:S01]  /*1bb0*/  HADD2.F32 R26, -RZ, R9.H0_H0 ;  /* 0x20000009ff1a7230 */ /* 0x008fe20000004100 */
[----:B------:R-:W-:Y:S02]  /*1bc0*/  IADD3 R30, PT, PT, R30, -0x80, RZ ;  /* 0xffffff801e1e7810 */ /* 0x000fe40007ffe0ff */
[----:B------:R-:W-:-:S05]  /*1bd0*/  LOP3.LUT R28, R28, 0xff, RZ, 0xc0, !PT ;  /* 0x000000ff1c1c7812 */ /* 0x000fca00078ec0ff */
[----:B------:R-:W-:Y:S02]  /*1be0*/  VIADD R28, R28, 0xffffff80 ;  /* 0xffffff801c1c7836 */ /* 0x000fe40000000000 */
[----:B0-----:R-:W-:-:S04]  /*1bf0*/  HADD2.F32 R8, -RZ, R18.H0_H0 ;  /* 0x20000012ff087230 */ /* 0x001fc80000004100 */
[----:B------:R-:W0:Y:S01]  /*1c00*/  I2F.F16 R28, R28 ;  /* 0x0000001c001c7306 */ /* 0x000e220000200c00 */
[----:B------:R-:W-:Y:S02]  /*1c10*/  HADD2.F32 R18, -RZ, R18.H1_H1 ;  /* 0x30000012ff127230 */ /* 0x000fe40000004100 */
[----:B------:R-:W-:Y:S01]  /*1c20*/  FFMA.FTZ R9, R26, R8, R29 ;  /* 0x000000081a097223 */ /* 0x000fe2000001001d */
[----:B------:R-:W-:-:S04]  /*1c30*/  SHF.R.U32.HI R26, RZ, 0x8, R12 ;  /* 0x00000008ff1a7819 */ /* 0x000fc8000001160c */
[----:B------:R-:W-:-:S04]  /*1c40*/  LOP3.LUT R26, R26, 0xff, RZ, 0xc0, !PT ;  /* 0x000000ff1a1a7812 */ /* 0x000fc800078ec0ff */
[----:B------:R-:W-:Y:S01]  /*1c50*/  IADD3 R29, PT, PT, R26, -0x80, RZ ;  /* 0xffffff801a1d7810 */ /* 0x000fe20007ffe0ff */
[----:B0-----:R-:W-:Y:S01]  /*1c60*/  HADD2.F32 R31, -RZ, R28.H0_H0 ;  /* 0x2000001cff1f7230 */ /* 0x001fe20000004100 */
[----:B------:R-:W-:Y:S02]  /*1c70*/  SHF.R.U32.HI R28, RZ, 0x8, R13 ;  /* 0x00000008ff1c7819 */ /* 0x000fe4000001160d */
[----:B------:R-:W0:Y:S02]  /*1c80*/  I2F.F16 R26, R29 ;  /* 0x0000001d001a7306 */ /* 0x000e240000200c00 */
[----:B------:R-:W-:-:S06]  /*1c90*/  LOP3.LUT R28, R28, 0xff, RZ, 0xc0, !PT ;  /* 0x000000ff1c1c7812 */ /* 0x000fcc00078ec0ff */
[----:B------:R-:W1:Y:S01]  /*1ca0*/  I2F.F16 R29, R30 ;  /* 0x0000001e001d7306 */ /* 0x000e620000200c00 */
[----:B0-----:R-:W-:-:S05]  /*1cb0*/  HADD2.F32 R26, -RZ, R26.H0_H0 ;  /* 0x2000001aff1a7230 */ /* 0x001fca0000004100 */
[----:B------:R-:W-:Y:S01]  /*1cc0*/  FFMA.FTZ R26, R26, R18, R9 ;  /* 0x000000121a1a7223 */ /* 0x000fe20000010009 */
[----:B------:R-:W-:Y:S02]  /*1cd0*/  HADD2.F32 R9, -RZ, R19.H0_H0 ;  /* 0x20000013ff097230 */ /* 0x000fe40000004100 */
[----:B-1----:R-:W-:Y:S02]  /*1ce0*/  HADD2.F32 R29, -RZ, R29.H0_H0 ;  /* 0x2000001dff1d7230 */ /* 0x002fe40000004100 */
[----:B------:R-:W-:Y:S02]  /*1cf0*/  HADD2.F32 R19, -RZ, R19.H1_H1 ;  /* 0x30000013ff137230 */ /* 0x000fe40000004100 */
[----:B------:R-:W-:Y:S01]  /*1d00*/  FFMA.FTZ R26, R31, R9, R26 ;  /* 0x000000091f1a7223 */ /* 0x000fe2000001001a */
[----:B------:R-:W-:Y:S01]  /*1d10*/  IADD3 R31, PT, PT, R28, -0x80, RZ ;  /* 0xffffff801c1f7810 */ /* 0x000fe20007ffe0ff */
[----:B------:R-:W-:Y:S01]  /*1d20*/  FFMA.FTZ R27, R8, R29, R27 ;  /* 0x0000001d081b7223 */ /* 0x000fe2000001001b */
[----:B------:R-:W-:-:S02]  /*1d30*/  LEA.HI R29, R12, 0xffffff80, RZ, 0x8 ;  /* 0xffffff800c1d7811 */ /* 0x000fc400078f40ff */
[----:B------:R-:W0:Y:S08]  /*1d40*/  I2F.F16 R28, R31 ;  /* 0x0000001f001c7306 */ /* 0x000e300000200c00 */
[----:B------:R1:W2:Y:S01]  /*1d50*/  I2F.F16 R12, R29 ;  /* 0x0000001d000c7306 */ /* 0x0002a20000200c00 */
[----:B0-----:R-:W-:Y:S01]  /*1d60*/  HADD2.F32 R28, -RZ, R28.H0_H0 ;  /* 0x2000001cff1c7230 */ /* 0x001fe20000004100 */
[----:B-1----:R-:W-:-:S04]  /*1d70*/  SHF.R.U32.HI R29, RZ, 0x10, R10 ;  /* 0x00000010ff1d7819 */ /* 0x002fc8000001160a */
[----:B------:R-:W-:Y:S01]  /*1d80*/  FFMA.FTZ R28, R18, R28, R27 ;  /* 0x0000001c121c7223 */ /* 0x000fe2000001001b */
[----:B------:R-:W-:Y:S01]  /*1d90*/  SHF.R.U32.HI R27, RZ, 0x10, R13 ;  /* 0x00000010ff1b7819 */ /* 0x000fe2000001160d */
[----:B--2---:R-:W-:Y:S01]  /*1da0*/  HADD2.F32 R31, -RZ, R12.H0_H0 ;  /* 0x2000000cff1f7230 */ /* 0x004fe20000004100 */
[----:B------:R-:W-:Y:S02]  /*1db0*/  LOP3.LUT R29, R29, 0xff, RZ, 0xc0, !PT ;  /* 0x000000ff1d1d7812 */ /* 0x000fe400078ec0ff */
[----:B------:R-:W-:Y:S02]  /*1dc0*/  LOP3.LUT R27, R27, 0xff, RZ, 0xc0, !PT ;  /* 0x000000ff1b1b7812 */ /* 0x000fe400078ec0ff */
[----:B------:R-:W-:Y:S01]  /*1dd0*/  FFMA.FTZ R26, R31, R19, R26 ;  /* 0x000000131f1a7223 */ /* 0x000fe2000001001a */
[----:B------:R-:W-:Y:S02]  /*1de0*/  IADD3 R31, PT, PT, R29, -0x80, RZ ;  /* 0xffffff801d1f7810 */ /* 0x000fe40007ffe0ff */
[----:B------:R-:W-:-:S02]  /*1df0*/  IADD3 R27, PT, PT, R27, -0x80, RZ ;  /* 0xffffff801b1b7810 */ /* 0x000fc40007ffe0ff */
[----:B------:R-:W-:Y:S02]  /*1e00*/  LEA.HI R29, R10, 0xffffff80, RZ, 0x8 ;  /* 0xffffff800a1d7811 */ /* 0x000fe400078f40ff */
[----:B------:R-:W-:Y:S08]  /*1e10*/  I2F.F16 R31, R31 ;  /* 0x0000001f001f7306 */ /* 0x000ff00000200c00 */
[----:B------:R-:W0:Y:S08]  /*1e20*/  I2F.F16 R27, R27 ;  /* 0x0000001b001b7306 */ /* 0x000e300000200c00 */
[----:B------:R-:W-:Y:S01]  /*1e30*/  I2F.F16 R29, R29 ;  /* 0x0000001d001d7306 */ /* 0x000fe20000200c00 */
[----:B0-----:R-:W-:-:S05]  /*1e40*/  HADD2.F32 R30, -RZ, R27.H0_H0 ;  /* 0x2000001bff1e7230 */ /* 0x001fca0000004100 */
[----:B------:R-:W-:Y:S01]  /*1e50*/  FFMA.FTZ R12, R9, R30, R28 ;  /* 0x0000001e090c7223 */ /* 0x000fe2000001001c */
[----:B------:R-:W-:Y:S02]  /*1e60*/  SHF.R.U32.HI R30, RZ, 0x8, R10 ;  /* 0x00000008ff1e7819 */ /* 0x000fe4000001160a */
[----:B------:R-:W-:Y:S02]  /*1e70*/  LOP3.LUT R28, R10, 0xff, RZ, 0xc0, !PT ;  /* 0x000000ff0a1c7812 */ /* 0x000fe400078ec0ff */
[----:B------:R-:W-:Y:S02]  /*1e80*/  LOP3.LUT R30, R30, 0xff, RZ, 0xc0, !PT ;  /* 0x000000ff1e1e7812 */ /* 0x000fe400078ec0ff */
[----:B------:R-:W-:-:S03]  /*1e90*/  IADD3 R28, PT, PT, R28, -0x80, RZ ;  /* 0xffffff801c1c7810 */ /* 0x000fc60007ffe0ff */
[----:B------:R-:W-:Y:S01]  /*1ea0*/  VIADD R30, R30, 0xffffff80 ;  /* 0xffffff801e1e7836 */ /* 0x000fe20000000000 */
[----:B------:R0:W1:Y:S08]  /*1eb0*/  I2F.F16 R27, R28 ;  /* 0x0000001c001b7306 */ /* 0x0000700000200c00 */
[----:B------:R-:W2:Y:S01]  /*1ec0*/  I2F.F16 R30, R30 ;  /* 0x0000001e001e7306 */ /* 0x000ea20000200c00 */
[----:B0-----:R-:W-:-:S02]  /*1ed0*/  HADD2.F32 R28, -RZ, R31.H0_H0 ;  /* 0x2000001fff1c7230 */ /* 0x001fc40000004100 */
[----:B-1----:R-:W-:-:S05]  /*1ee0*/  HADD2.F32 R32, -RZ, R27.H0_H0 ;  /* 0x2000001bff207230 */ /* 0x002fca0000004100 */
[----:B------:R-:W-:Y:S01]  /*1ef0*/  FFMA.FTZ R32, R21, R32, RZ ;  /* 0x0000002015207223 */ /* 0x000fe200000100ff */
[----:B--2---:R-:W-:-:S05]  /*1f00*/  HADD2.F32 R34, -RZ, R30.H0_H0 ;  /* 0x2000001eff227230 */ /* 0x004fca0000004100 */
[----:B------:R-:W-:-:S04]  /*1f10*/  FFMA.FTZ R27, R23, R34, R32 ;  /* 0x00000022171b7223 */ /* 0x000fc80000010020 */
[----:B------:R-:W-:Y:S01]  /*1f20*/  FFMA.FTZ R28, R16, R28, R27 ;  /* 0x0000001c101c7223 */ /* 0x000fe2000001001b */
[----:B------:R-:W-:-:S04]  /*1f30*/  LOP3.LUT R27, R11, 0xff, RZ, 0xc0, !PT ;  /* 0x000000ff0b1b7812 */ /* 0x000fc800078ec0ff */
[----:B------:R-:W-:-:S04]  /*1f40*/  IADD3 R30, PT, PT, R27, -0x80, RZ ;  /* 0xffffff801b1e7810 */ /* 0x000fc80007ffe0ff */
[----:B------:R-:W0:Y:S02]  /*1f50*/  I2F.F16 R27, R30 ;  /* 0x0000001e001b7306 */ /* 0x000e240000200c00 */
[----:B0-----:R-:W-:Y:S02]  /*1f60*/  HADD2.F32 R10, -RZ, R27.H0_H0 ;  /* 0x2000001bff0a7230 */ /* 0x001fe40000004100 */
[----:B------:R-:W-:-:S03]  /*1f70*/  HADD2.F32 R27, -RZ, R29.H0_H0 ;  /* 0x2000001dff1b7230 */ /* 0x000fc60000004100 */
[----:B------:R-:W-:Y:S01]  /*1f80*/  FFMA.FTZ R10, R21, R10, RZ ;  /* 0x0000000a150a7223 */ /* 0x000fe200000100ff */
[----:B------:R-:W-:Y:S01]  /*1f90*/  SHF.R.U32.HI R21, RZ, 0x8, R11 ;  /* 0x00000008ff157819 */ /* 0x000fe2000001160b */
[----:B------:R-:W-:Y:S01]  /*1fa0*/  FFMA.FTZ R27, R17, R27, R28 ;  /* 0x0000001b111b7223 */ /* 0x000fe2000001001c */
[----:B------:R-:W-:Y:S02]  /*1fb0*/  LOP3.LUT R28, R14, 0xff, RZ, 0xc0, !PT ;  /* 0x000000ff0e1c7812 */ /* 0x000fe400078ec0ff */
[----:B------:R-:W-:Y:S02]  /*1fc0*/  LOP3.LUT R21, R21, 0xff, RZ, 0xc0, !PT ;  /* 0x000000ff15157812 */ /* 0x000fe400078ec0ff */
[----:B------:R-:W-:Y:S02]  /*1fd0*/  IADD3 R30, PT, PT, R28, -0x80, RZ ;  /* 0xffffff801c1e7810 */ /* 0x000fe40007ffe0ff */
[----:B------:R-:W-:Y:S02]  /*1fe0*/  IADD3 R21, PT, PT, R21, -0x80, RZ ;  /* 0xffffff8015157810 */ /* 0x000fe40007ffe0ff */
[----:B------:R-:W0:Y:S08]  /*1ff0*/  I2F.F16 R28, R30 ;  /* 0x0000001e001c7306 */ /* 0x000e300000200c00 */
[----:B------:R-:W1:Y:S01]  /*2000*/  I2F.F16 R21, R21 ;  /* 0x0000001500157306 */ /* 0x000e620000200c00 */
[----:B0-----:R-:W-:-:S05]  /*2010*/  HADD2.F32 R28, -RZ, R28.H0_H0 ;  /* 0x2000001cff1c7230 */ /* 0x001fca0000004100 */
[----:B------:R-:W-:Y:S01]  /*2020*/  FFMA.FTZ R27, R8, R28, R27 ;  /* 0x0000001c081b7223 */ /* 0x000fe2000001001b */
[----:B------:R-:W-:Y:S01]  /*2030*/  SHF.R.U32.HI R28, RZ, 0x10, R11 ;  /* 0x00000010ff1c7819 */ /* 0x000fe2000001160b */
[----:B-1----:R-:W-:Y:S01]  /*2040*/  HADD2.F32 R29, -RZ, R21.H0_H0 ;  /* 0x20000015ff1d7230 */ /* 0x002fe20000004100 */
[----:B------:R-:W-:-:S04]  /*2050*/  LEA.HI R11, R11, 0xffffff80, RZ, 0x8 ;  /* 0xffffff800b0b7811 */ /* 0x000fc800078f40ff */
[----:B------:R-:W-:Y:S01]  /*2060*/  FFMA.FTZ R23, R23, R29, R10 ;  /* 0x0000001d17177223 */ /* 0x000fe2000001000a */
[----:B------:R-:W-:Y:S01]  /*2070*/  SHF.R.U32.HI R10, RZ, 0x8, R14 ;  /* 0x00000008ff0a7819 */ /* 0x000fe2000001160e */
[----:B------:R-:W0:Y:S03]  /*2080*/  I2F.F16 R11, R11 ;  /* 0x0000000b000b7306 */ /* 0x000e260000200c00 */
[----:B------:R-:W-:-:S05]  /*2090*/  LOP3.LUT R10, R10, 0xff, RZ, 0xc0, !PT ;  /* 0x000000ff0a0a7812 */ /* 0x000fca00078ec0ff */
[----:B------:R-:W-:Y:S01]  /*20a0*/  VIADD R29, R10, 0xffffff80 ;  /* 0xffffff800a1d7836 */ /* 0x000fe20000000000 */
[----:B------:R-:W-:-:S03]  /*20b0*/  LOP3.LUT R10, R28, 0xff, RZ, 0xc0, !PT ;  /* 0x000000ff1c0a7812 */ /* 0x000fc600078ec0ff */
[----:B------:R0:W1:Y:S01]  /*20c0*/  I2F.F16 R28, R29 ;  /* 0x0000001d001c7306 */ /* 0x0000620000200c00 */
[----:B------:R-:W-:Y:S02]  /*20d0*/  IADD3 R21, PT, PT, R10, -0x80, RZ ;  /* 0xffffff800a157810 */ /* 0x000fe40007ffe0ff */
[----:B------:R-:W-:Y:S02]  /*20e0*/  LEA.HI R10, R13, 0xffffff80, RZ, 0x8 ;  /* 0xffffff800d0a7811 */ /* 0x000fe400078f40ff */
[----:B------:R-:W-:Y:S02]  /*20f0*/  LEA.HI R13, R14, 0xffffff80, RZ, 0x8 ;  /* 0xffffff800e0d7811 */ /* 0x000fe400078f40ff */
[----:B------:R-:W-:Y:S01]  /*2100*/  SHF.R.U32.HI R14, RZ, 0x10, R14 ;  /* 0x00000010ff0e7819 */ /* 0x000fe2000001160e */
[----:B------:R-:W2:Y:S01]  /*2110*/  I2F.F16 R21, R21 ;  /* 0x0000001500157306 */ /* 0x000ea20000200c00 */
[----:B0-----:R-:W-:Y:S02]  /*2120*/  HADD2.F32 R29, -RZ, R11.H0_H0 ;  /* 0x2000000bff1d7230 */ /* 0x001fe40000004100 */
[----:B-1----:R-:W-:-:S05]  /*2130*/  HADD2.F32 R28, -RZ, R28.H0_H0 ;  /* 0x2000001cff1c7230 */ /* 0x002fca0000004100 */
[----:B------:R-:W-:Y:S01]  /*2140*/  I2F.F16 R13, R13 ;  /* 0x0000000d000d7306 */ /* 0x000fe20000200c00 */
[----:B------:R-:W-:Y:S01]  /*2150*/  FFMA.FTZ R28, R18, R28, R27 ;  /* 0x0000001c121c7223 */ /* 0x000fe2000001001b */
[----:B--2---:R-:W-:Y:S01]  /*2160*/  HADD2.F32 R30, -RZ, R21.H0_H0 ;  /* 0x20000015ff1e7230 */ /* 0x004fe20000004100 */
[----:B------:R-:W-:-:S05]  /*2170*/  LOP3.LUT R21, R14, 0xff, RZ, 0xc0, !PT ;  /* 0x000000ff0e157812 */ /* 0x000fca00078ec0ff */
[----:B------:R-:W0:Y:S01]  /*2180*/  I2F.F16 R10, R10 ;  /* 0x0000000a000a7306 */ /* 0x000e220000200c00 */
[----:B------:R-:W-:Y:S01]  /*2190*/  FFMA.FTZ R16, R16, R30, R23 ;  /* 0x0000001e10107223 */ /* 0x000fe20000010017 */
[----:B------:R-:W-:-:S03]  /*21a0*/  LOP3.LUT R23, R15, 0xff, RZ, 0xc0, !PT ;  /* 0x000000ff0f177812 */ /* 0x000fc600078ec0ff */
[----:B------:R-:W-:Y:S01]  /*21b0*/  FFMA.FTZ R17, R17, R29, R16 ;  /* 0x0000001d11117223 */ /* 0x000fe20000010010 */
[----:B------:R-:W-:Y:S02]  /*21c0*/  IADD3 R27, PT, PT, R23, -0x80, RZ ;  /* 0xffffff80171b7810 */ /* 0x000fe40007ffe0ff */
[----:B------:R-:W-:Y:S02]  /*21d0*/  IADD3 R23, PT, PT, R21, -0x80, RZ ;  /* 0xffffff8015177810 */ /* 0x000fe40007ffe0ff */
[--C-:B------:R-:W-:Y:S01]  /*21e0*/  SHF.R.U32.HI R21, RZ, 0x8, R15.reuse ;  /* 0x00000008ff157819 */ /* 0x100fe2000001160f */
[----:B------:R-:W1:Y:S01]  /*21f0*/  I2F.F16 R14, R27 ;  /* 0x0000001b000e7306 */ /* 0x000e620000200c00 */
[----:B------:R-:W-:Y:S01]  /*2200*/  SHF.R.U32.HI R29, RZ, 0x10, R15 ;  /* 0x00000010ff1d7819 */ /* 0x000fe2000001160f */
[----:B0-----:R-:W-:Y:S01]  /*2210*/  HADD2.F32 R10, -RZ, R10.H0_H0 ;  /* 0x2000000aff0a7230 */ /* 0x001fe20000004100 */
[----:B------:R-:W-:Y:S02]  /*2220*/  LOP3.LUT R21, R21, 0xff, RZ, 0xc0, !PT ;  /* 0x000000ff15157812 */ /* 0x000fe400078ec0ff */
[----:B------:R-:W-:-:S02]  /*2230*/  LOP3.LUT R29, R29, 0xff, RZ, 0xc0, !PT ;  /* 0x000000ff1d1d7812 */ /* 0x000fc400078ec0ff */
[----:B------:R-:W-:Y:S01]  /*2240*/  IADD3 R16, PT, PT, R21, -0x80, RZ ;  /* 0xffffff8015107810 */ /* 0x000fe20007ffe0ff */
[----:B------:R-:W0:Y:S01]  /*2250*/  I2F.F16 R11, R23 ;  /* 0x00000017000b7306 */ /* 0x000e220000200c00 */
[----:B------:R-:W-:Y:S01]  /*2260*/  LEA.HI R15, R15, 0xffffff80, RZ, 0x8 ;  /* 0xffffff800f0f7811 */ /* 0x000fe200078f40ff */
[----:B------:R-:W-:Y:S02]  /*2270*/  VIADD R21, R29, 0xffffff80 ;  /* 0xffffff801d157836 */ /* 0x000fe40000000000 */
[----:B------:R-:W-:Y:S01]  /*2280*/  FFMA.FTZ R10, R19, R10, R12 ;  /* 0x0000000a130a7223 */ /* 0x000fe2000001000c */
[----:B------:R-:W-:Y:S02]  /*2290*/  HADD2.F32 R12, -RZ, R3.H0_H0 ;  /* 0x20000003ff0c7230 */ /* 0x000fe40000004100 */
[----:B-1----:R-:W-:Y:S01]  /*22a0*/  HADD2.F32 R14, -RZ, R14.H0_H0 ;  /* 0x2000000eff0e7230 */ /* 0x002fe20000004100 */
[----:B------:R-:W1:Y:S04]  /*22b0*/  I2F.F16 R16, R16 ;  /* 0x0000001000107306 */ /* 0x000e680000200c00 */
[----:B------:R-:W-:Y:S01]  /*22c0*/  FFMA.FTZ R27, R8, R14, R17 ;  /* 0x0000000e081b7223 */ /* 0x000fe20000010011 */
[----:B------:R-:W-:-:S02]  /*22d0*/  HADD2.F32 R14, -RZ, R13.H0_H0 ;  /* 0x2000000dff0e7230 */ /* 0x000fc40000004100 */
[----:B0-----:R-:W-:Y:S01]  /*22e0*/  HADD2.F32 R11, -RZ, R11.H0_H0 ;  /* 0x2000000bff0b7230 */ /* 0x001fe20000004100 */
[----:B------:R-:W0:Y:S01]  /*22f0*/  I2F.F16 R21, R21 ;  /* 0x0000001500157306 */ /* 0x000e220000200c00 */
[----:B------:R-:W-:-:S03]  /*2300*/  HADD2.F32 R13, -RZ, R0.H0_H0 ;  /* 0x20000000ff0d7230 */ /* 0x000fc60000004100 */
[----:B------:R-:W-:Y:S02]  /*2310*/  FFMA.FTZ R11, R9, R11, R28 ;  /* 0x0000000b090b7223 */ /* 0x000fe4000001001c */
[----:B------:R-:W-:Y:S01]  /*2320*/  FMUL.FTZ R26, R13, R26 ;  /* 0x0000001a0d1a7220 */ /* 0x000fe20000410000 */
[----:B-1----:R-:W-:Y:S01]  /*2330*/  HADD2.F32 R17, -RZ, R16.H0_H0 ;  /* 0x20000010ff117230 */ /* 0x002fe20000004100 */
[----:B------:R-:W1:Y:S01]  /*2340*/  I2F.F16 R8, R15 ;  /* 0x0000000f00087306 */ /* 0x000e620000200c00 */
[----:B------:R-:W-:Y:S02]  /*2350*/  HADD2.F32 R13, -RZ, R2.H0_H0 ;  /* 0x20000002ff0d7230 */ /* 0x000fe40000004100 */
[----:B------:R-:W-:Y:S01]  /*2360*/  FFMA.FTZ R11, R19, R14, R11 ;  /* 0x0000000e130b7223 */ /* 0x000fe2000001000b */
[----:B------:R-:W-:Y:S01]  /*2370*/  F2FP.F16.F32.PACK_AB R26, RZ, R26 ;  /* 0x0000001aff1a723e */ /* 0x000fe200000000ff */
[----:B------:R-:W-:Y:S02]  /*2380*/  FFMA.FTZ R18, R18, R17, R27 ;  /* 0x0000001112127223 */ /* 0x000fe4000001001b */
[----:B------:R-:W-:Y:S01]  /*2390*/  FMUL.FTZ R11, R12, R11 ;  /* 0x0000000b0c0b7220 */ /* 0x000fe20000410000 */
[----:B0-----:R-:W-:-:S04]  /*23a0*/  HADD2.F32 R16, -RZ, R21.H0_H0 ;  /* 0x20000015ff107230 */ /* 0x001fc80000004100 */
[----:B------:R-:W-:Y:S01]  /*23b0*/  F2FP.F16.F32.PACK_AB R11, RZ, R11 ;  /* 0x0000000bff0b723e */ /* 0x000fe200000000ff */
[----:B------:R-:W-:Y:S01]  /*23c0*/  FFMA.FTZ R16, R9, R16, R18 ;  /* 0x0000001009107223 */ /* 0x000fe20000010012 */
[----:B------:R-:W-:Y:S02]  /*23d0*/  HADD2.F32 R9, -RZ, R4.H0_H0 ;  /* 0x20000004ff097230 */ /* 0x000fe40000004100 */
[----:B-1----:R-:W-:-:S03]  /*23e0*/  HADD2.F32 R8, -RZ, R8.H0_H0 ;  /* 0x20000008ff087230 */ /* 0x002fc60000004100 */
[----:B------:R-:W-:Y:S02]  /*23f0*/  FMUL.FTZ R10, R9, R10 ;  /* 0x0000000a090a7220 */ /* 0x000fe40000410000 */
[----:B------:R-:W-:-:S03]  /*2400*/  FFMA.FTZ R8, R19, R8, R16 ;  /* 0x0000000813087223 */ /* 0x000fc60000010010 */
[----:B------:R-:W-:Y:S01]  /*2410*/  F2FP.F16.F32.PACK_AB R10, RZ, R10 ;  /* 0x0000000aff0a723e */ /* 0x000fe200000000ff */
[----:B------:R-:W-:-:S03]  /*2420*/  FMUL.FTZ R8, R13, R8 ;  /* 0x000000080d087220 */ /* 0x000fc60000410000 */
[----:B------:R-:W-:Y:S02]  /*2430*/  PRMT R26, R26, 0x5410, R10 ;  /* 0x000054101a1a7816 */ /* 0x000fe4000000000a */
[----:B------:R-:W-:-:S03]  /*2440*/  F2FP.F16.F32.PACK_AB R8, RZ, R8 ;  /* 0x00000008ff08723e */ /* 0x000fc600000000ff */
[----:B------:R-:W-:Y:S01]  /*2450*/  HFMA2 R6, R26, 1, 1, R6 ;  /* 0x3c003c001a067831 */ /* 0x000fe20000000006 */
[----:B------:R-:W-:-:S05]  /*2460*/  PRMT R11, R11, 0x5410, R8 ;  /* 0x000054100b0b7816 */ /* 0x000fca0000000008 */
[----:B------:R-:W-:-:S07]  /*2470*/  HADD2 R5, R11, R5 ;  /* 0x000000050b057230 */ /* 0x000fce0000000000 */
.L_x_4461:
[----:B------:R-:W-:Y:S01]  /*2480*/  IMAD.WIDE R26, R7, 0x4, R24 ;  /* 0x00000004071a7825 */ /* 0x000fe200078e0218 */
[----:B-----5:R1:W5:Y:S04]  /*2490*/  LDG.E.128.CONSTANT R8, desc[UR6][R24.64] ;  /* 0x0000000618087981 */ /* 0x020368000c1e9d00 */
[----:B------:R1:W5:Y:S01]  /*24a0*/  LDG.E.128.CONSTANT R12, desc[UR6][R26.64] ;  /* 0x000000061a0c7981 */ /* 0x000362000c1e9d00 */
[----:B------:R-:W-:Y:S05]  /*24b0*/  @P1 BRA `(.L_x_4462) ;  /* 0x0000000c00141947 */ /* 0x000fea0003800000 */
[----:B------:R-:W2:Y:S01]  /*24c0*/  S2UR UR5, SR_CgaCtaId ;  /* 0x00000000000579c3 */ /* 0x000ea20000008800 */
[----:B------:R-:W-:Y:S01]  /*24d0*/  UMOV UR4, 0x400 ;  /* 0x0000040000047882 */ /* 0x000fe20000000000 */
[----:B-----5:R-:W-:Y:S02]  /*24e0*/  LOP3.LUT R18, R8, 0xff, RZ, 0xc0, !PT ;  /* 0x000000ff08127812 */ /* 0x020fe400078ec0ff */
[----:B------:R-:W-:Y:S02]  /*24f0*/  LOP3.LUT R21, R9, 0xff, RZ, 0xc0, !PT ;  /* 0x000000ff09157812 */ /* 0x000fe400078ec0ff */
[----:B------:R-:W-:Y:S02]  /*2500*/  SHF.R.U32.HI R19, RZ, 0x8, R8 ;  /* 0x00000008ff137819 */ /* 0x000fe40000011608 */
[----:B------:R-:W-:Y:S02]  /*2510*/  IADD3 R18, PT, PT, R18, -0x80, RZ ;  /* 0xffffff8012127810 */ /* 0x000fe40007ffe0ff */
[----:B------:R-:W-:-:S02]  /*2520*/  IADD3 R28, PT, PT, R21, -0x80, RZ ;  /* 0xffffff80151c7810 */ /* 0x000fc40007ffe0ff */
[----:B------:R-:W-:Y:S01]  /*2530*/  LOP3.LUT R21, R19, 0xff, RZ, 0xc0, !PT ;  /* 0x000000ff13157812 */ /* 0x000fe200078ec0ff */
[----:B-1----:R-:W-:Y:S01]  /*2540*/  I2F.F16 R24, R18 ;  /* 0x0000001200187306 */ /* 0x002fe20000200c00 */
[----:B------:R-:W-:Y:S02]  /*2550*/  SHF.R.U32.HI R23, RZ, 0x10, R8 ;  /* 0x00000010ff177819 */ /* 0x000fe40000011608 */
[----:B------:R-:W-:Y:S02]  /*2560*/  IADD3 R25, PT, PT, R21, -0x80, RZ ;  /* 0xffffff8015197810 */ /* 0x000fe40007ffe0ff */
[----:B------:R-:W-:Y:S02]  /*2570*/  SHF.R.U32.HI R21, RZ, 0x8, R9 ;  /* 0x00000008ff157819 */ /* 0x000fe40000011609 */
[----:B------:R-:W-:Y:S01]  /*2580*/  LOP3.LUT R23, R23, 0xff, RZ, 0xc0, !PT ;  /* 0x000000ff17177812 */ /* 0x000fe200078ec0ff */
[----:B------:R-:W-:Y:S01]  /*2590*/  I2F.F16 R19, R28 ;  /* 0x0000001c00137306 */ /* 0x000fe20000200c00 */
[----:B------:R-:W-:Y:S01]  /*25a0*/  LOP3.LUT R21, R21, 0xff, RZ, 0xc0, !PT ;  /* 0x000000ff15157812 */ /* 0x000fe200078ec0ff */
[----:B--2---:R-:W-:Y:S01]  /*25b0*/  ULEA UR4, UR5, UR4, 0x18 ;  /* 0x0000000405047291 */ /* 0x004fe2000f8ec0ff */
[----:B0-----:R-:W-:-:S03]  /*25c0*/  IADD3 R30, PT, PT, R23, -0x80, RZ ;  /* 0xffffff80171e7810 */ /* 0x001fc60007ffe0ff */
[----:B------:R-:W-:Y:S01]  /*25d0*/  VIADD R32, R21, 0xffffff80 ;  /* 0xffffff8015207836 */ /* 0x000fe20000000000 */
[----:B------:R-:W-:Y:S01]  /*25e0*/  SHF.R.U32.HI R29, RZ, 0x10, R9 ;  /* 0x00000010ff1d7819 */ /* 0x000fe20000011609 */
[----:B------:R-:W0:Y:S01]  /*25f0*/  I2F.F16 R25, R25 ;  /* 0x0000001900197306 */ /* 0x000e220000200c00 */
[----:B------:R-:W-:Y:S02]  /*2600*/  LEA.HI R8, R8, 0xffffff80, RZ, 0x8 ;  /* 0xffffff8008087811 */ /* 0x000fe400078f40ff */
[----:B------:R-:W-:Y:S01]  /*2610*/  LOP3.LUT R29, R29, 0xff, RZ, 0xc0, !PT ;  /* 0x000000ff1d1d7812 */ /* 0x000fe200078ec0ff */
[----:B------:R-:W1:Y:S04]  /*2620*/  LDS.64 R16, [UR4+0x20] ;  /* 0x00002004ff107984 */ /* 0x000e680008000a00 */
        /* <DEDUP_REMOVED lines=33> */
[----:B------:R-:W-:Y:S02]  /*2840*/  VIADD R30, R30, 0xffffff80 ;  /* 0xffffff801e1e7836 */ /* 0x000fe40000000000 */
[----:B---3--:R-:W-:Y:S01]  /*2850*/  HADD2.F32 R24, -RZ, R9.H0_H0 ;  /* 0x20000009ff187230 */ /* 0x008fe20000004100 */
[----:B------:R-:W-:-:S04]  /*2860*/  LOP3.LUT R28, R28, 0xff, RZ, 0xc0, !PT ;  /* 0x000000ff1c1c7812 */ /* 0x000fc800078ec0ff */
[----:B------:R-:W-:-:S06]  /*2870*/  IADD3 R28, PT, PT, R28, -0x80, RZ ;  /* 0xffffff801c1c7810 */ /* 0x000fcc0007ffe0ff */
[----:B------:R-:W1:Y:S01]  /*2880*/  I2F.F16 R28, R28 ;  /* 0x0000001c001c7306 */ /* 0x000e620000200c00 */
[--C-:B0-----:R-:W-:Y:S02]  /*2890*/  HADD2.F32 R8, -RZ, R18.reuse.H0_H0 ;  /* 0x20000012ff087230 */ /* 0x101fe40000004100 */
[----:B------:R-:W-:-:S03]  /*28a0*/  HADD2.F32 R18, -RZ, R18.H1_H1 ;  /* 0x30000012ff127230 */ /* 0x000fc60000004100 */
[----:B------:R-:W-:Y:S01]  /*28b0*/  FFMA.FTZ R9, R24, R8, R29 ;  /* 0x0000000818097223 */ /* 0x000fe2000001001d */
[----:B------:R-:W-:-:S04]  /*28c0*/  SHF.R.U32.HI R24, RZ, 0x8, R12 ;  /* 0x00000008ff187819 */ /* 0x000fc8000001160c */
[----:B------:R-:W-:-:S04]  /*28d0*/  LOP3.LUT R24, R24, 0xff, RZ, 0xc0, !PT ;  /* 0x000000ff18187812 */ /* 0x000fc800078ec0ff */
[----:B------:R-:W-:Y:S01]  /*28e0*/  IADD3 R29, PT, PT, R24, -0x80, RZ ;  /* 0xffffff80181d7810 */ /* 0x000fe20007ffe0ff */
[----:B-1----:R-:W-:Y:S01]  /*28f0*/  HADD2.F32 R31, -RZ, R28.H0_H0 ;  /* 0x2000001cff1f7230 */ /* 0x002fe20000004100 */
        /* <DEDUP_REMOVED lines=23> */
[----:B------:R-:W-:Y:S01]  /*2a70*/  VIADD R31, R29, 0xffffff80 ;  /* 0xffffff801d1f7836 */ /* 0x000fe20000000000 */
[----:B------:R-:W-:Y:S02]  /*2a80*/  IADD3 R25, PT, PT, R25, -0x80, RZ ;  /* 0xffffff8019197810 */ /* 0x000fe40007ffe0ff */
[----:B------:R-:W-:-:S03]  /*2a90*/  LEA.HI R29, R10, 0xffffff80, RZ, 0x8 ;  /* 0xffffff800a1d7811 */ /* 0x000fc600078f40ff */
        /* <DEDUP_REMOVED lines=8> */
[----:B------:R-:W-:Y:S02]  /*2b20*/  IADD3 R28, PT, PT, R28, -0x80, RZ ;  /* 0xffffff801c1c7810 */ /* 0x000fe40007ffe0ff */
[----:B------:R-:W-:Y:S02]  /*2b30*/  IADD3 R30, PT, PT, R30, -0x80, RZ ;  /* 0xffffff801e1e7810 */ /* 0x000fe40007ffe0ff */
        /* <DEDUP_REMOVED lines=30> */
[----:B------:R-:W-:-:S04]  /*2d20*/  LOP3.LUT R10, R10, 0xff, RZ, 0xc0, !PT ;  /* 0x000000ff0a0a7812 */ /* 0x000fc800078ec0ff */
[----:B------:R-:W-:Y:S02]  /*2d30*/  IADD3 R29, PT, PT, R10, -0x80, RZ ;  /* 0xffffff800a1d7810 */ /* 0x000fe40007ffe0ff */
[----:B------:R-:W-:Y:S02]  /*2d40*/  LOP3.LUT R10, R28, 0xff, RZ, 0xc0, !PT ;  /* 0x000000ff1c0a7812 */ /* 0x000fe400078ec0ff */
[----:B------:R0:W1:Y:S03]  /*2d50*/  I2F.F16 R28, R29 ;  /* 0x0000001d001c7306 */ /* 0x0000660000200c00 */
[----:B------:R-:W-:Y:S01]  /*2d60*/  VIADD R21, R10, 0xffffff80 ;  /* 0xffffff800a157836 */ /* 0x000fe20000000000 */
[----:B------:R-:W-:Y:S02]  /*2d70*/  LEA.HI R10, R13, 0xffffff80, RZ, 0x8 ;  /* 0xffffff800d0a7811 */ /* 0x000fe400078f40ff */
[----:B------:R-:W-:-:S02]  /*2d80*/  LEA.HI R13, R14, 0xffffff80, RZ, 0x8 ;  /* 0xffffff800e0d7811 */ /* 0x000fc400078f40ff */
        /* <DEDUP_REMOVED lines=22> */
[----:B------:R-:W-:Y:S01]  /*2ef0*/  IADD3 R21, PT, PT, R29, -0x80, RZ ;  /* 0xffffff801d157810 */ /* 0x000fe20007ffe0ff */
[----:B------:R-:W-:Y:S01]  /*2f00*/  FFMA.FTZ R10, R19, R10, R12 ;  /* 0x0000000a130a7223 */ /* 0x000fe2000001000c */
[----:B------:R-:W-:Y:S01]  /*2f10*/  LEA.HI R15, R15, 0xffffff80, RZ, 0x8 ;  /* 0xffffff800f0f7811 */ /* 0x000fe200078f40ff */
[----:B------:R-:W-:Y:S02]  /*2f20*/  HADD2.F32 R12, -RZ, R3.H0_H0 ;  /* 0x20000003ff0c7230 */ /* 0x000fe40000004100 */
[----:B-1----:R-:W-:Y:S02]  /*2f30*/  HADD2.F32 R14, -RZ, R14.H0_H0 ;  /* 0x2000000eff0e7230 */ /* 0x002fe40000004100 */
[----:B------:R-:W1:Y:S03]  /*2f40*/  I2F.F16 R16, R16 ;  /* 0x0000001000107306 */ /* 0x000e660000200c00 */
[----:B------:R-:W-:Y:S01]  /*2f50*/  FFMA.FTZ R25, R8, R14, R17 ;  /* 0x0000000e08197223 */ /* 0x000fe20000010011 */
[----:B------:R-:W-:-:S02]  /*2f60*/  HADD2.F32 R14, -RZ, R13.H0_H0 ;  /* 0x2000000dff0e7230 */ /* 0x000fc40000004100 */
[----:B0-----:R-:W-:Y:S02]  /*2f70*/  HADD2.F32 R11, -RZ, R11.H0_H0 ;  /* 0x2000000bff0b7230 */ /* 0x001fe40000004100 */
[----:B------:R-:W0:Y:S01]  /*2f80*/  I2F.F16 R21, R21 ;  /* 0x0000001500157306 */ /* 0x000e220000200c00 */
[----:B------:R-:W-:Y:S02]  /*2f90*/  HADD2.F32 R13, -RZ, R0.H0_H0 ;  /* 0x20000000ff0d7230 */ /* 0x000fe40000004100 */
[----:B------:R-:W-:-:S03]  /*2fa0*/  FFMA.FTZ R11, R9, R11, R28 ;  /* 0x0000000b090b7223 */ /* 0x000fc6000001001c */
        /* <DEDUP_REMOVED lines=22> */
.L_x_4462:
[----:B-1----:R-:W-:Y:S01]  /*3110*/  IMAD.WIDE R26, R7, 0x4, R26 ;  /* 0x00000004071a7825 */ /* 0x002fe200078e021a */
[----:B------:R-:W-:Y:S06]  /*3120*/  @P1 BRA `(.L_x_4459) ;  /* 0x0000000c00201947 */ /* 0x000fec0003800000 */
[----:B-----5:R-:W2:Y:S01]  /*3130*/  LDG.E.128.CONSTANT R8, desc[UR6][R26.64] ;  /* 0x000000061a087981 */ /* 0x020ea2000c1e9d00 */
[----:B------:R-:W-:-:S06]  /*3140*/  IMAD.WIDE R12, R7, 0x4, R26 ;  /* 0x00000004070c7825 */ /* 0x000fcc00078e021a */
[----:B------:R-:W3:Y:S01]  /*3150*/  LDG.E.128.CONSTANT R12, desc[UR6][R12.64] ;  /* 0x000000060c0c7981 */ /* 0x000ee2000c1e9d00 */
[----:B------:R-:W1:Y:S01]  /*3160*/  S2UR UR5, SR_CgaCtaId ;  /* 0x00000000000579c3 */ /* 0x000e620000008800 */
[----:B------:R-:W-:Y:S01]  /*3170*/  UMOV UR4, 0x400 ;  /* 0x0000040000047882 */ /* 0x000fe20000000000 */
[----:B------:R-:W-:Y:S02]  /*3180*/  HADD2.F32 R4, -RZ, R4.H0_H0 ;  /* 0x20000004ff047230 */ /* 0x000fe40000004100 */
[----:B------:R-:W-:Y:S01]  /*3190*/  HADD2.F32 R2, -RZ, R2.H0_H0 ;  /* 0x20000002ff027230 */ /* 0x000fe20000004100 */
[----:B-1----:R-:W-:-:S09]  /*31a0*/  ULEA UR4, UR5, UR4, 0x18 ;  /* 0x0000000405047291 */ /* 0x002fd2000f8ec0ff */
[----:B------:R-:W1:Y:S01]  /*31b0*/  LDS.64 R16, [UR4+0x30] ;  /* 0x00003004ff107984 */ /* 0x000e620008000a00 */
[----:B--2---:R-:W-:Y:S02]  /*31c0*/  LOP3.LUT R19, R9, 0xff, RZ, 0xc0, !PT ;  /* 0x000000ff09137812 */ /* 0x004fe400078ec0ff */
[----:B------:R-:W-:Y:S02]  /*31d0*/  LOP3.LUT R18, R8, 0xff, RZ, 0xc0, !PT ;  /* 0x000000ff08127812 */ /* 0x000fe400078ec0ff */
[----:B------:R-:W-:Y:S02]  /*31e0*/  IADD3 R27, PT, PT, R19, -0x80, RZ ;  /* 0xffffff80131b7810 */ /* 0x000fe40007ffe0ff */
[----:B------:R-:W-:Y:S01]  /*31f0*/  LOP3.LUT R19, R10, 0xff, RZ, 0xc0, !PT ;  /* 0x000000ff0a137812 */ /* 0x000fe200078ec0ff */
[----:B------:R-:W-:Y:S01]  /*3200*/  VIADD R18, R18, 0xffffff80 ;  /* 0xffffff8012127836 */ /* 0x000fe20000000000 */
[----:B------:R-:W-:Y:S02]  /*3210*/  SHF.R.U32.HI R24, RZ, 0x8, R8 ;  /* 0x00000008ff187819 */ /* 0x000fe40000011608 */
[----:B------:R-:W-:Y:S01]  /*3220*/  IADD3 R21, PT, PT, R19, -0x80, RZ ;  /* 0xffffff8013157810 */ /* 0x000fe20007ffe0ff */
[----:B------:R1:W2:Y:S01]  /*3230*/  I2F.F16 R23, R18 ;  /* 0x0000001200177306 */ /* 0x0002a20000200c00 */
[----:B------:R-:W-:-:S02]  /*3240*/  LOP3.LUT R19, R11, 0xff, RZ, 0xc0, !PT ;  /* 0x000000ff0b137812 */ /* 0x000fc400078ec0ff */
[----:B------:R-:W-:Y:S02]  /*3250*/  LOP3.LUT R24, R24, 0xff, RZ, 0xc0, !PT ;  /* 0x000000ff18187812 */ /* 0x000fe400078ec0ff */
[----:B------:R-:W-:Y:S02]  /*3260*/  IADD3 R26, PT, PT, R19, -0x80, RZ ;  /* 0xffffff80131a7810 */ /* 0x000fe40007ffe0ff */
[----:B------:R-:W-:Y:S01]  /*3270*/  IADD3 R24, PT, PT, R24, -0x80, RZ ;  /* 0xffffff8018187810 */ /* 0x000fe20007ffe0ff */
[----:B------:R-:W4:Y:S01]  /*3280*/  I2F.F16 R21, R21 ;  /* 0x0000001500157306 */ /* 0x000f220000200c00 */
[----:B------:R-:W-:Y:S01]  /*3290*/  SHF.R.U32.HI R25, RZ, 0x8, R9 ;  /* 0x00000008ff197819 */ /* 0x000fe20000011609 */
[----:B-1----:R-:W-:-:S03]  /*32a0*/  HADD2.F32 R18, -RZ, R16.H0_H0 ;  /* 0x20000010ff127230 */ /* 0x002fc60000004100 */
[----:B------:R-:W-:Y:S01]  /*32b0*/  LOP3.LUT R25, R25, 0xff, RZ, 0xc0, !PT ;  /* 0x000000ff19197812 */ /* 0x000fe200078ec0ff */
[----:B--2---:R-:W-:Y:S02]  /*32c0*/  HADD2.F32 R23, -RZ, R23.H0_H0 ;  /* 0x20000017ff177230 */ /* 0x004fe40000004100 */
[----:B------:R1:W2:Y:S03]  /*32d0*/  I2F.F16 R19, R26 ;  /* 0x0000001a00137306 */ /* 0x0002a60000200c00 */
[----:B------:R-:W-:Y:S01]  /*32e0*/  FFMA.FTZ R23, R23, R18, RZ ;  /* 0x0000001217177223 */ /* 0x000fe200000100ff */
[----:B----4-:R-:W-:-:S04]  /*32f0*/  HADD2.F32 R21, -RZ, R21.H0_H0 ;  /* 0x20000015ff157230 */ /* 0x010fc80000004100 */
[----:B------:R-:W4:Y:S01]  /*3300*/  I2F.F16 R27, R27 ;  /* 0x0000001b001b7306 */ /* 0x000f220000200c00 */
[----:B-1----:R-:W-:Y:S02]  /*3310*/  HADD2.F32 R26, -RZ, R16.H1_H1 ;  /* 0x30000010ff1a7230 */ /* 0x002fe40000004100 */
[----:B------:R-:W-:Y:S01]  /*3320*/  FFMA.FTZ R29, R18, R21, RZ ;  /* 0x00000015121d7223 */ /* 0x000fe200000100ff */
[----:B--2---:R-:W-:-:S04]  /*3330*/  HADD2.F32 R19, -RZ, R19.H0_H0 ;  /* 0x20000013ff137230 */ /* 0x004fc80000004100 */
[----:B------:R-:W1:Y:S01]  /*3340*/  I2F.F16 R24, R24 ;  /* 0x0000001800187306 */ /* 0x000e620000200c00 */
[----:B------:R-:W-:Y:S01]  /*3350*/  FFMA.FTZ R21, R18, R19, RZ ;  /* 0x0000001312157223 */ /* 0x000fe200000100ff */
[----:B------:R-:W-:Y:S01]  /*3360*/  SHF.R.U32.HI R19, RZ, 0x8, R10 ;  /* 0x00000008ff137819 */ /* 0x000fe2000001160a */
[----:B----4-:R-:W-:-:S03]  /*3370*/  HADD2.F32 R27, -RZ, R27.H0_H0 ;  /* 0x2000001bff1b7230 */ /* 0x010fc60000004100 */
[----:B------:R-:W-:Y:S02]  /*3380*/  LOP3.LUT R19, R19, 0xff, RZ, 0xc0, !PT ;  /* 0x000000ff13137812 */ /* 0x000fe400078ec0ff */
[----:B------:R-:W-:Y:S01]  /*3390*/  FFMA.FTZ R27, R18, R27, RZ ;  /* 0x0000001b121b7223 */ /* 0x000fe200000100ff */
[----:B------:R-:W-:Y:S01]  /*33a0*/  VIADD R18, R25, 0xffffff80 ;  /* 0xffffff8019127836 */ /* 0x000fe20000000000 */
[----:B------:R-:W-:Y:S01]  /*33b0*/  IADD3 R16, PT, PT, R19, -0x80, RZ ;  /* 0xffffff8013107810 */ /* 0x000fe20007ffe0ff */
[----:B-1----:R-:W-:Y:S01]  /*33c0*/  HADD2.F32 R24, -RZ, R24.H0_H0 ;  /* 0x20000018ff187230 */ /* 0x002fe20000004100 */
[----:B------:R-:W-:Y:S02]  /*33d0*/  SHF.R.U32.HI R19, RZ, 0x10, R8 ;  /* 0x00000010ff137819 */ /* 0x000fe40000011608 */
[----:B------:R-:W-:Y:S01]  /*33e0*/  SHF.R.U32.HI R25, RZ, 0x10, R9 ;  /* 0x00000010ff197819 */ /* 0x000fe20000011609 */
[----:B------:R-:W1:Y:S01]  /*33f0*/  I2F.F16 R18, R18 ;  /* 0x0000001200127306 */ /* 0x000e620000200c00 */
[----:B------:R-:W-:Y:S01]  /*3400*/  LOP3.LUT R19, R19, 0xff, RZ, 0xc0, !PT ;  /* 0x000000ff13137812 */ /* 0x000fe200078ec0ff */
[----:B------:R-:W-:Y:S01]  /*3410*/  FFMA.FTZ R23, R24, R26, R23 ;  /* 0x0000001a18177223 */ /* 0x000fe20000010017 */
[----:B------:R-:W-:-:S02]  /*3420*/  LOP3.LUT R25, R25, 0xff, RZ, 0xc0, !PT ;  /* 0x000000ff19197812 */ /* 0x000fc400078ec0ff */
[----:B------:R-:W-:-:S03]  /*3430*/  IADD3 R24, PT, PT, R19, -0x80, RZ ;  /* 0xffffff8013187810 */ /* 0x000fc60007ffe0ff */
[----:B------:R-:W2:Y:S01]  /*3440*/  I2F.F16 R16, R16 ;  /* 0x0000001000107306 */ /* 0x000ea20000200c00 */
[----:B-1----:R-:W-:-:S07]  /*3450*/  HADD2.F32 R19, -RZ, R18.H0_H0 ;  /* 0x20000012ff137230 */ /* 0x002fce0000004100 */
[----:B------:R-:W1:Y:S01]  /*3460*/  I2F.F16 R24, R24 ;  /* 0x0000001800187306 */ /* 0x000e620000200c00 */
[----:B------:R-:W-:Y:S01]  /*3470*/  IADD3 R18, PT, PT, R25, -0x80, RZ ;  /* 0xffffff8019127810 */ /* 0x000fe20007ffe0ff */
[----:B------:R-:W-:Y:S01]  /*3480*/  FFMA.FTZ R19, R26, R19, R27 ;  /* 0x000000131a137223 */ /* 0x000fe2000001001b */
[----:B--2---:R-:W-:-:S05]  /*3490*/  HADD2.F32 R25, -RZ, R16.H0_H0 ;  /* 0x20000010ff197230 */ /* 0x004fca0000004100 */
[----:B------:R-:W2:Y:S01]  /*34a0*/  I2F.F16 R18, R18 ;  /* 0x0000001200127306 */ /* 0x000ea20000200c00 */
[----:B------:R-:W-:Y:S01]  /*34b0*/  SHF.R.U32.HI R16, RZ, 0x10, R10 ;  /* 0x00000010ff107819 */ /* 0x000fe2000001160a */
[----:B------:R-:W-:-:S03]  /*34c0*/  FFMA.FTZ R25, R26, R25, R29 ;  /* 0x000000191a197223 */ /* 0x000fc6000001001d */
[----:B------:R-:W-:Y:S01]  /*34d0*/  LOP3.LUT R27, R16, 0xff, RZ, 0xc0, !PT ;  /* 0x000000ff101b7812 */ /* 0x000fe200078ec0ff */
[----:B------:R-:W-:Y:S01]  /*34e0*/  HADD2.F32 R16, -RZ, R17.H0_H0 ;  /* 0x20000011ff107230 */ /* 0x000fe20000004100 */
[----:B------:R-:W-:Y:S01]  /*34f0*/  LEA.HI R29, R9, 0xffffff80, RZ, 0x8 ;  /* 0xffffff80091d7811 */ /* 0x000fe200078f40ff */
[----:B-1----:R-:W-:Y:S01]  /*3500*/  HADD2.F32 R28, -RZ, R24.H0_H0 ;  /* 0x20000018ff1c7230 */ /* 0x002fe20000004100 */
[----:B------:R-:W-:Y:S02]  /*3510*/  IADD3 R27, PT, PT, R27, -0x80, RZ ;  /* 0xffffff801b1b7810 */ /* 0x000fe40007ffe0ff */
[----:B------:R-:W-:Y:S02]  /*3520*/  LEA.HI R24, R8, 0xffffff80, RZ, 0x8 ;  /* 0xffffff8008187811 */ /* 0x000fe400078f40ff */
[----:B------:R-:W-:Y:S01]  /*3530*/  FFMA.FTZ R23, R28, R16, R23 ;  /* 0x000000101c177223 */ /* 0x000fe20000010017 */
[----:B--2---:R-:W-:Y:S01]  /*3540*/  HADD2.F32 R28, -RZ, R18.H0_H0 ;  /* 0x20000012ff1c7230 */ /* 0x004fe20000004100 */
[----:B------:R-:W-:Y:S01]  /*3550*/  SHF.R.U32.HI R18, RZ, 0x8, R11 ;  /* 0x00000008ff127819 */ /* 0x000fe2000001160b */
[----:B------:R-:W0:Y:S03]  /*3560*/  I2F.F16 R27, R27 ;  /* 0x0000001b001b7306 */ /* 0x000e260000200c00 */
[----:B------:R-:W-:Y:S01]  /*3570*/  FFMA.FTZ R8, R16, R28, R19 ;  /* 0x0000001c10087223 */ /* 0x000fe20000010013 */
[----:B------:R-:W-:-:S02]  /*3580*/  LOP3.LUT R28, R18, 0xff, RZ, 0xc0, !PT ;  /* 0x000000ff121c7812 */ /* 0x000fc400078ec0ff */
[----:B------:R-:W1:Y:S02]  /*3590*/  LDS.64 R18, [UR4+0x38] ;  /* 0x00003804ff127984 */ /* 0x000e640008000a00 */
[----:B------:R-:W2:Y:S01]  /*35a0*/  I2F.F16 R24, R24 ;  /* 0x0000001800187306 */ /* 0x000ea20000200c00 */
[----:B------:R-:W-:Y:S02]  /*35b0*/  VIADD R28, R28, 0xffffff80 ;  /* 0xffffff801c1c7836 */ /* 0x000fe40000000000 */
[----:B0-----:R-:W-:-:S05]  /*35c0*/  HADD2.F32 R30, -RZ, R27.H0_H0 ;  /* 0x2000001bff1e7230 */ /* 0x001fca0000004100 */
[----:B------:R-:W0:Y:S01]  /*35d0*/  I2F.F16 R28, R28 ;  /* 0x0000001c001c7306 */ /* 0x000e220000200c00 */
[----:B---3--:R-:W-:Y:S01]  /*35e0*/  LOP3.LUT R27, R12, 0xff, RZ, 0xc0, !PT ;  /* 0x000000ff0c1b7812 */ /* 0x008fe200078ec0ff */
[----:B------:R-:W-:-:S03]  /*35f0*/  FFMA.FTZ R9, R16, R30, R25 ;  /* 0x0000001e10097223 */ /* 0x000fc60000010019 */
[----:B------:R-:W-:Y:S01]  /*3600*/  IADD3 R27, PT, PT, R27, -0x80, RZ ;  /* 0xffffff801b1b7810 */ /* 0x000fe20007ffe0ff */
[----:B--2---:R-:W-:Y:S02]  /*3610*/  HADD2.F32 R24, -RZ, R24.H0_H0 ;  /* 0x20000018ff187230 */ /* 0x004fe40000004100 */
[----:B------:R-:W2:Y:S01]  /*3620*/  I2F.F16 R25, R29 ;  /* 0x0000001d00197306 */ /* 0x000ea20000200c00 */
[----:B0-----:R-:W-:-:S07]  /*3630*/  HADD2.F32 R30, -RZ, R28.H0_H0 ;  /* 0x2000001cff1e7230 */ /* 0x001fce0000004100 */
[----:B------:R-:W0:Y:S01]  /*3640*/  I2F.F16 R27, R27 ;  /* 0x0000001b001b7306 */ /* 0x000e220000200c00 */
[----:B------:R-:W-:Y:S01]  /*3650*/  FFMA.FTZ R21, R26, R30, R21 ;  /* 0x0000001e1a157223 */ /* 0x000fe20000010015 */
[----:B------:R-:W-:Y:S01]  /*3660*/  HADD2.F32 R26, -RZ, R17.H1_H1 ;  /* 0x30000011ff1a7230 */ /* 0x000fe20000004100 */
[----:B------:R-:W-:Y:S01]  /*3670*/  LEA.HI R17, R10, 0xffffff80, RZ, 0x8 ;  /* 0xffffff800a117811 */ /* 0x000fe200078f40ff */
[----:B--2---:R-:W-:-:S03]  /*3680*/  HADD2.F32 R25, -RZ, R25.H0_H0 ;  /* 0x20000019ff197230 */ /* 0x004fc60000004100 */
[----:B------:R-:W-:Y:S01]  /*3690*/  FFMA.FTZ R23, R24, R26, R23 ;  /* 0x0000001a18177223 */ /* 0x000fe20000010017 */
[----:B------:R-:W-:Y:S01]  /*36a0*/  LOP3.LUT R24, R13, 0xff, RZ, 0xc0, !PT ;  /* 0x000000ff0d187812 */ /* 0x000fe200078ec0ff */
[----:B------:R-:W2:Y:S01]  /*36b0*/  I2F.F16 R17, R17 ;  /* 0x0000001100117306 */ /* 0x000ea20000200c00 */
[----:B------:R-:W-:Y:S01]  /*36c0*/  FFMA.FTZ R25, R26, R25, R8 ;  /* 0x000000191a197223 */ /* 0x000fe20000010008 */
[--C-:B-1----:R-:W-:Y:S01]  /*36d0*/  HADD2.F32 R10, -RZ, R18.reuse.H0_H0 ;  /* 0x20000012ff0a7230 */ /* 0x102fe20000004100 */
[----:B------:R-:W-:Y:S01]  /*36e0*/  SHF.R.U32.HI R8, RZ, 0x8, R12 ;  /* 0x00000008ff087819 */ /* 0x000fe2000001160c */
[----:B0-----:R-:W-:Y:S02]  /*36f0*/  HADD2.F32 R28, -RZ, R27.H0_H0 ;  /* 0x2000001bff1c7230 */ /* 0x001fe40000004100 */
[----:B------:R-:W-:-:S03]  /*3700*/  HADD2.F32 R18, -RZ, R18.H1_H1 ;  /* 0x30000012ff127230 */ /* 0x000fc60000004100 */
[----:B------:R-:W-:Y:S01]  /*3710*/  FFMA.FTZ R23, R28, R10, R23 ;  /* 0x0000000a1c177223 */ /* 0x000fe20000010017 */
[----:B------:R-:W-:Y:S02]  /*3720*/  IADD3 R28, PT, PT, R24, -0x80, RZ ;  /* 0xffffff80181c7810 */ /* 0x000fe40007ffe0ff */
[----:B------:R-:W-:Y:S02]  /*3730*/  LOP3.LUT R24, R8, 0xff, RZ, 0xc0, !PT ;  /* 0x000000ff08187812 */ /* 0x000fe400078ec0ff */
[----:B------:R0:W1:Y:S01]  /*3740*/  I2F.F16 R8, R28 ;  /* 0x0000001c00087306 */ /* 0x0000620000200c00 */
[----:B--2---:R-:W-:Y:S01]  /*3750*/  HADD2.F32 R17, -RZ, R17.H0_H0 ;  /* 0x20000011ff117230 */ /* 0x004fe20000004100 */
[----:B------:R-:W-:Y:S02]  /*3760*/  IADD3 R27, PT, PT, R24, -0x80, RZ ;  /* 0xffffff80181b7810 */ /* 0x000fe40007ffe0ff */
[----:B------:R-:W-:Y:S02]  /*3770*/  LOP3.LUT R24, R14, 0xff, RZ, 0xc0, !PT ;  /* 0x000000ff0e187812 */ /* 0x000fe400078ec0ff */
[----:B------:R-:W-:-:S02]  /*3780*/  FFMA.FTZ R17, R26, R17, R9 ;  /* 0x000000111a117223 */ /* 0x000fc40000010009 */
[----:B------:R-:W2:Y:S01]  /*3790*/  I2F.F16 R9, R27 ;  /* 0x0000001b00097306 */ /* 0x000ea20000200c00 */
[----:B------:R-:W-:Y:S02]  /*37a0*/  IADD3 R24, PT, PT, R24, -0x80, RZ ;  /* 0xffffff8018187810 */ /* 0x000fe40007ffe0ff */
[----:B0-----:R-:W-:Y:S01]  /*37b0*/  SHF.R.U32.HI R28, RZ, 0x8, R14 ;  /* 0x00000008ff1c7819 */ /* 0x001fe2000001160e */
[----:B-1----:R-:W-:-:S04]  /*37c0*/  HADD2.F32 R8, -RZ, R8.H0_H0 ;  /* 0x20000008ff087230 */ /* 0x002fc80000004100 */
[----:B------:R-:W0:Y:S01]  /*37d0*/  I2F.F16 R24, R24 ;  /* 0x0000001800187306 */ /* 0x000e220000200c00 */
[----:B------:R-:W-:Y:S01]  /*37e0*/  LOP3.LUT R28, R28, 0xff, RZ, 0xc0, !PT ;  /* 0x000000ff1c1c7812 */ /* 0x000fe200078ec0ff */
[----:B--2---:R-:W-:Y:S02]  /*37f0*/  HADD2.F32 R30, -RZ, R9.H0_H0 ;  /* 0x20000009ff1e7230 */ /* 0x004fe40000004100 */
[----:B------:R-:W-:Y:S01]  /*3800*/  FFMA.FTZ R9, R10, R8, R25 ;  /* 0x000000080a097223 */ /* 0x000fe20000010019 */
[----:B------:R-:W-:Y:S02]  /*3810*/  SHF.R.U32.HI R25, RZ, 0x8, R13 ;  /* 0x00000008ff197819 */ /* 0x000fe4000001160d */
[----:B------:R-:W-:Y:S01]  /*3820*/  LEA.HI R8, R11, 0xffffff80, RZ, 0x8 ;  /* 0xffffff800b087811 */ /* 0x000fe200078f40ff */
[----:B------:R-:W-:Y:S01]  /*3830*/  FFMA.FTZ R23, R30, R18, R23 ;  /* 0x000000121e177223 */ /* 0x000fe20000010017 */
[----:B------:R-:W-:Y:S01]  /*3840*/  LOP3.LUT R25, R25, 0xff, RZ, 0xc0, !PT ;  /* 0x000000ff19197812 */ /* 0x000fe200078ec0ff */
[----:B0-----:R-:W-:Y:S01]  /*3850*/  HADD2.F32 R27, -RZ, R24.H0_H0 ;  /* 0x20000018ff1b7230 */ /* 0x001fe20000004100 */
[----:B------:R-:W-:-:S02]  /*3860*/  SHF.R.U32.HI R24, RZ, 0x10, R12 ;  /* 0x00000010ff187819 */ /* 0x000fc4000001160c */
[----:B------:R-:W-:Y:S01]  /*3870*/  I2F.F16 R8, R8 ;  /* 0x0000000800087306 */ /* 0x000fe20000200c00 */
[----:B------:R-:W-:Y:S01]  /*3880*/  VIADD R25, R25, 0xffffff80 ;  /* 0xffffff8019197836 */ /* 0x000fe20000000000 */
[----:B------:R-:W-:Y:S01]  /*3890*/  SHF.R.U32.HI R11, RZ, 0x10, R11 ;  /* 0x00000010ff0b7819 */ /* 0x000fe2000001160b */
[----:B------:R-:W-:Y:S01]  /*38a0*/  FFMA.FTZ R17, R10, R27, R17 ;  /* 0x0000001b0a117223 */ /* 0x000fe20000010011 */
[----:B------:R-:W-:Y:S02]  /*38b0*/  LOP3.LUT R24, R24, 0xff, RZ, 0xc0, !PT ;  /* 0x000000ff18187812 */ /* 0x000fe400078ec0ff */
[----:B------:R-:W-:Y:S02]  /*38c0*/  LOP3.LUT R11, R11, 0xff, RZ, 0xc0, !PT ;  /* 0x000000ff0b0b7812 */ /* 0x000fe400078ec0ff */
[----:B------:R-:W0:Y:S01]  /*38d0*/  I2F.F16 R25, R25 ;  /* 0x0000001900197306 */ /* 0x000e220000200c00 */
[----:B------:R-:W-:Y:S02]  /*38e0*/  IADD3 R27, PT, PT, R24, -0x80, RZ ;  /* 0xffffff80181b7810 */ /* 0x000fe40007ffe0ff */
[----:B------:R-:W-:-:S02]  /*38f0*/  IADD3 R24, PT, PT, R28, -0x80, RZ ;  /* 0xffffff801c187810 */ /* 0x000fc40007ffe0ff */
[----:B------:R-:W-:Y:S02]  /*3900*/  IADD3 R28, PT, PT, R11, -0x80, RZ ;  /* 0xffffff800b1c7810 */ /* 0x000fe40007ffe0ff */
[----:B------:R-:W-:Y:S01]  /*3910*/  LEA.HI R11, R12, 0xffffff80, RZ, 0x8 ;  /* 0xffffff800c0b7811 */ /* 0x000fe200078f40ff */
[----:B------:R-:W1:Y:S01]  /*3920*/  I2F.F16 R27, R27 ;  /* 0x0000001b001b7306 */ /* 0x000e620000200c00 */
[----:B------:R-:W-:Y:S02]  /*3930*/  HADD2.F32 R12, -RZ, R19.H0_H0 ;  /* 0x20000013ff0c7230 */ /* 0x000fe40000004100 */
[----:B0-----:R-:W-:-:S05]  /*3940*/  HADD2.F32 R29, -RZ, R25.H0_H0 ;  /* 0x20000019ff1d7230 */ /* 0x001fca0000004100 */
[----:B------:R-:W0:Y:S01]  /*3950*/  I2F.F16 R24, R24 ;  /* 0x0000001800187306 */ /* 0x000e220000200c00 */
[----:B------:R-:W-:Y:S01]  /*3960*/  FFMA.FTZ R9, R18, R29, R9 ;  /* 0x0000001d12097223 */ /* 0x000fe20000010009 */
[----:B-1----:R-:W-:-:S06]  /*3970*/  HADD2.F32 R30, -RZ, R27.H0_H0 ;  /* 0x2000001bff1e7230 */ /* 0x002fcc0000004100 */
[----:B------:R1:W2:Y:S01]  /*3980*/  I2F.F16 R25, R28 ;  /* 0x0000001c00197306 */ /* 0x0002a20000200c00 */
[----:B------:R-:W-:Y:S02]  /*3990*/  LEA.HI R27, R13, 0xffffff80, RZ, 0x8 ;  /* 0xffffff800d1b7811 */ /* 0x000fe400078f40ff */
[----:B------:R-:W-:Y:S01]  /*39a0*/  SHF.R.U32.HI R13, RZ, 0x10, R13 ;  /* 0x00000010ff0d7819 */ /* 0x000fe2000001160d */
[----:B------:R-:W-:Y:S01]  /*39b0*/  FFMA.FTZ R23, R30, R12, R23 ;  /* 0x0000000c1e177223 */ /* 0x000fe20000010017 */
[----:B------:R-:W-:Y:S01]  /*39c0*/  SHF.R.U32.HI R30, RZ, 0x8, R15 ;  /* 0x00000008ff1e7819 */ /* 0x000fe2000001160f */
[----:B0-----:R-:W-:Y:S02]  /*39d0*/  HADD2.F32 R29, -RZ, R24.H0_H0 ;  /* 0x20000018ff1d7230 */ /* 0x001fe40000004100 */
[----:B------:R-:W-:Y:S01]  /*39e0*/  I2F.F16 R11, R11 ;  /* 0x0000000b000b7306 */ /* 0x000fe20000200c00 */
[----:B-1----:R-:W-:Y:S02]  /*39f0*/  LEA.HI R28, R14, 0xffffff80, RZ, 0x8 ;  /* 0xffffff800e1c7811 */ /* 0x002fe400078f40ff */
[----:B------:R-:W-:Y:S01]  /*3a00*/  FFMA.FTZ R17, R18, R29, R17 ;  /* 0x0000001d12117223 */ /* 0x000fe20000010011 */
[----:B--2---:R-:W-:-:S04]  /*3a10*/  HADD2.F32 R25, -RZ, R25.H0_H0 ;  /* 0x20000019ff197230 */ /* 0x004fc80000004100 */
[----:B------:R0:W-:Y:S01]  /*3a20*/  I2F.F16 R24, R27 ;  /* 0x0000001b00187306 */ /* 0x0001e20000200c00 */
[----:B------:R-:W-:Y:S01]  /*3a30*/  FFMA.FTZ R21, R16, R25, R21 ;  /* 0x0000001910157223 */ /* 0x000fe20000010015 */
[----:B------:R-:W-:-:S06]  /*3a40*/  LOP3.LUT R25, R15, 0xff, RZ, 0xc0, !PT ;  /* 0x000000ff0f197812 */ /* 0x000fcc00078ec0ff */
[----:B------:R-:W-:Y:S01]  /*3a50*/  I2F.F16 R16, R28 ;  /* 0x0000001c00107306 */ /* 0x000fe20000200c00 */
[----:B------:R-:W-:Y:S02]  /*3a60*/  IADD3 R29, PT, PT, R25, -0x80, RZ ;  /* 0xffffff80191d7810 */ /* 0x000fe40007ffe0ff */
[----:B------:R-:W-:Y:S02]  /*3a70*/  LOP3.LUT R25, R13, 0xff, RZ, 0xc0, !PT ;  /* 0x000000ff0d197812 */ /* 0x000fe400078ec0ff */
[----:B0-----:R-:W-:-:S03]  /*3a80*/  SHF.R.U32.HI R27, RZ, 0x10, R14 ;  /* 0x00000010ff1b7819 */ /* 0x001fc6000001160e */
[----:B------:R-:W-:Y:S01]  /*3a90*/  VIADD R14, R25, 0xffffff80 ;  /* 0xffffff80190e7836 */ /* 0x000fe20000000000 */
[----:B------:R-:W-:Y:S01]  /*3aa0*/  LOP3.LUT R27, R27, 0xff, RZ, 0xc0, !PT ;  /* 0x000000ff1b1b7812 */ /* 0x000fe200078ec0ff */
[----:B------:R-:W-:Y:S01]  /*3ab0*/  HADD2.F32 R25, -RZ, R8.H0_H0 ;  /* 0x20000008ff197230 */ /* 0x000fe20000004100 */
[----:B------:R-:W0:Y:S02]  /*3ac0*/  I2F.F16 R13, R29 ;  /* 0x0000001d000d7306 */ /* 0x000e240000200c00 */
[----:B------:R-:W-:Y:S02]  /*3ad0*/  IADD3 R8, PT, PT, R27, -0x80, RZ ;  /* 0xffffff801b087810 */ /* 0x000fe40007ffe0ff */
[----:B------:R-:W-:Y:S01]  /*3ae0*/  LOP3.LUT R27, R30, 0xff, RZ, 0xc0, !PT ;  /* 0x000000ff1e1b7812 */ /* 0x000fe200078ec0ff */
[----:B------:R-:W-:Y:S01]  /*3af0*/  FFMA.FTZ R21, R26, R25, R21 ;  /* 0x000000191a157223 */ /* 0x000fe20000010015 */
[----:B------:R-:W-:Y:S02]  /*3b00*/  SHF.R.U32.HI R25, RZ, 0x10, R15 ;  /* 0x00000010ff197819 */ /* 0x000fe4000001160f */
[----:B------:R-:W-:Y:S01]  /*3b10*/  IADD3 R26, PT, PT, R27, -0x80, RZ ;  /* 0xffffff801b1a7810 */ /* 0x000fe20007ffe0ff */
[----:B------:R-:W1:Y:S01]  /*3b20*/  I2F.F16 R14, R14 ;  /* 0x0000000e000e7306 */ /* 0x000e620000200c00 */
[----:B------:R-:W-:-:S02]  /*3b30*/  LOP3.LUT R25, R25, 0xff, RZ, 0xc0, !PT ;  /* 0x000000ff19197812 */ /* 0x000fc400078ec0ff */
[----:B------:R-:W-:Y:S02]  /*3b40*/  LEA.HI R15, R15, 0xffffff80, RZ, 0x8 ;  /* 0xffffff800f0f7811 */ /* 0x000fe400078f40ff */
[----:B------:R-:W-:Y:S01]  /*3b50*/  IADD3 R25, PT, PT, R25, -0x80, RZ ;  /* 0xffffff8019197810 */ /* 0x000fe20007ffe0ff */
[----:B0-----:R-:W-:Y:S02]  /*3b60*/  HADD2.F32 R13, -RZ, R13.H0_H0 ;  /* 0x2000000dff0d7230 */ /* 0x001fe40000004100 */
[----:B------:R-:W0:Y:S03]  /*3b70*/  I2F.F16 R26, R26 ;  /* 0x0000001a001a7306 */ /* 0x000e260000200c00 */
[----:B------:R-:W-:Y:S01]  /*3b80*/  FFMA.FTZ R27, R10, R13, R21 ;  /* 0x0000000d0a1b7223 */ /* 0x000fe20000010015 */
[----:B-1----:R-:W-:-:S04]  /*3b90*/  HADD2.F32 R13, -RZ, R14.H0_H0 ;  /* 0x2000000eff0d7230 */ /* 0x002fc80000004100 */
[----:B------:R-:W1:Y:S01]  /*3ba0*/  I2F.F16 R8, R8 ;  /* 0x0000000800087306 */ /* 0x000e620000200c00 */
[----:B------:R-:W-:Y:S02]  /*3bb0*/  HADD2.F32 R14, -RZ, R19.H1_H1 ;  /* 0x30000013ff0e7230 */ /* 0x000fe40000004100 */
[----:B------:R-:W-:Y:S01]  /*3bc0*/  FFMA.FTZ R13, R12, R13, R9 ;  /* 0x0000000d0c0d7223 */ /* 0x000fe20000010009 */
[----:B------:R-:W-:Y:S02]  /*3bd0*/  HADD2.F32 R9, -RZ, R24.H0_H0 ;  /* 0x20000018ff097230 */ /* 0x000fe40000004100 */
[----:B0-----:R-:W-:Y:S02]  /*3be0*/  HADD2.F32 R21, -RZ, R26.H0_H0 ;  /* 0x2000001aff157230 */ /* 0x001fe40000004100 */
[----:B------:R-:W0:Y:S01]  /*3bf0*/  I2F.F16 R25, R25 ;  /* 0x0000001900197306 */ /* 0x000e220000200c00 */
[----:B------:R-:W-:Y:S02]  /*3c00*/  FFMA.FTZ R9, R14, R9, R13 ;  /* 0x000000090e097223 */ /* 0x000fe4000001000d */
[----:B------:R-:W-:-:S02]  /*3c10*/  FFMA.FTZ R21, R18, R21, R27 ;  /* 0x0000001512157223 */ /* 0x000fc4000001001b */
[----:B------:R-:W-:Y:S01]  /*3c20*/  FMUL.FTZ R9, R4, R9 ;  /* 0x0000000904097220 */ /* 0x000fe20000410000 */
[----:B-1----:R-:W-:Y:S02]  /*3c30*/  HADD2.F32 R18, -RZ, R8.H0_H0 ;  /* 0x20000008ff127230 */ /* 0x002fe40000004100 */
[----:B------:R1:W2:Y:S01]  /*3c40*/  I2F.F16 R10, R15 ;  /* 0x0000000f000a7306 */ /* 0x0002a20000200c00 */
[----:B------:R-:W-:Y:S02]  /*3c50*/  HADD2.F32 R8, -RZ, R11.H0_H0 ;  /* 0x2000000bff087230 */ /* 0x000fe40000004100 */
[----:B------:R-:W-:Y:S02]  /*3c60*/  HADD2.F32 R11, -RZ, R16.H0_H0 ;  /* 0x20000010ff0b7230 */ /* 0x000fe40000004100 */
[----:B------:R-:W-:Y:S01]  /*3c70*/  FFMA.FTZ R18, R12, R18, R17 ;  /* 0x000000120c127223 */ /* 0x000fe20000010011 */
[----:B------:R-:W-:Y:S01]  /*3c80*/  F2FP.F16.F32.PACK_AB R9, RZ, R9 ;  /* 0x00000009ff09723e */ /* 0x000fe200000000ff */
[----:B------:R-:W-:Y:S01]  /*3c90*/  FFMA.FTZ R8, R8, R14, R23 ;  /* 0x0000000e08087223 */ /* 0x000fe20000010017 */
[----:B0-----:R-:W-:-:S02]  /*3ca0*/  HADD2.F32 R26, -RZ, R25.H0_H0 ;  /* 0x20000019ff1a7230 */ /* 0x001fc40000004100 */
[----:B------:R-:W-:Y:S01]  /*3cb0*/  FFMA.FTZ R11, R14, R11, R18 ;  /* 0x0000000b0e0b7223 */ /* 0x000fe20000010012 */
[----:B-1----:R-:W-:Y:S02]  /*3cc0*/  HADD2.F32 R15, -RZ, R0.H0_H0 ;  /* 0x20000000ff0f7230 */ /* 0x002fe40000004100 */
[----:B------:R-:W-:Y:S02]  /*3cd0*/  HADD2.F32 R0, -RZ, R3.H0_H0 ;  /* 0x20000003ff007230 */ /* 0x000fe40000004100 */
[----:B------:R-:W-:Y:S01]  /*3ce0*/  FFMA.FTZ R21, R12, R26, R21 ;  /* 0x0000001a0c157223 */ /* 0x000fe20000010015 */
        /* <DEDUP_REMOVED lines=11> */
[----:B------:R-:W-:-:S07]  /*3da0*/  HADD2 R5, R11, R5 ;  /* 0x000000050b057230 */ /* 0x000fce0000000000 */
.L_x_4459:
[----:B------:R-:W-:-:S13]  /*3db0*/  ISETP.LE.AND P0, PT, R20, UR8, PT ;  /* 0x0000000814007c0c */ /* 0x000fda000bf03270 */
[----:B------:R-:W-:Y:S05]  /*3dc0*/  @P0 EXIT ;  /* 0x000000000000094d */ /* 0x000fea0003800000 */
[----:B------:R-:W1:Y:S01]  /*3dd0*/  LDC.64 R2, c[0x0][0x3a0] ;  /* 0x0000e800ff027b82 */ /* 0x000e620000000a00 */
[----:B-----5:R-:W-:-:S04]  /*3de0*/  IMAD R9, R7, UR8, R22 ;  /* 0x0000000807097c24 */ /* 0x020fc8000f8e0216 */
[----:B-1----:R-:W-:-:S05]  /*3df0*/  IMAD.WIDE R8, R9, 0x2, R2 ;  /* 0x0000000209087825 */ /* 0x002fca00078e0202 */
[----:B------:R1:W-:Y:S01]  /*3e00*/  ATOM.E.ADD.F16x2.RN.STRONG.GPU P0, RZ, desc[UR6][R8.64], R6 ;  /* 0x8000000608ff79a2 */ /* 0x0003e2000c10e106 */
[----:B------:R-:W-:Y:S04]  /*3e10*/  BSSY.RECONVERGENT B0, `(.L_x_4463) ;  /* 0x000000f000007945 */ /* 0x000fe80003800200 */
[----:B-1----:R-:W-:Y:S05]  /*3e20*/  @P0 BRA `(.L_x_4464) ;  /* 0x0000000000340947 */ /* 0x002fea0003800000 */
[----:B------:R-:W1:Y:S02]  /*3e30*/  QSPC.E.S P0, RZ, [R8] ;  /* 0x0000000008ff73aa */ /* 0x000e640000000500 */
[----:B-1----:R-:W-:Y:S05]  /*3e40*/  @!P0 BRA `(.L_x_4465) ;  /* 0x0000000000208947 */ /* 0x002fea0003800000 */
[----:B------:R-:W-:-:S04]  /*3e50*/  MOV R2, R8 ;  /* 0x0000000800027202 */ /* 0x000fc80000000f00 */
[----:B------:R-:W-:Y:S01]  /*3e60*/  MOV R2, R2 ;  /* 0x0000000200027202 */ /* 0x000fe20000000f00 */
[----:B------:R-:W-:-:S07]  /*3e70*/  IMAD.MOV.U32 R3, RZ, RZ, R6 ;  /* 0x000000ffff037224 */ /* 0x000fce00078e0006 */
.L_x_4466:
[----:B------:R-:W1:Y:S02]  /*3e80*/  LDS R6, [R2] ;  /* 0x0000000002067984 */ /* 0x000e640000000800 */
[----:B-1----:R-:W-:-:S05]  /*3e90*/  HFMA2 R7, R6, 1, 1, R3 ;  /* 0x3c003c0006077831 */ /* 0x002fca0000000003 */
[----:B------:R-:W1:Y:S02]  /*3ea0*/  ATOMS.CAST.SPIN P0, [R2], R6, R7 ;  /* 0x000000060200758d */ /* 0x000e640001800007 */
[----:B-1----:R-:W-:Y:S05]  /*3eb0*/  @!P0 BRA `(.L_x_4466) ;  /* 0xfffffffc00f08947 */ /* 0x002fea000383ffff */
[----:B------:R-:W-:Y:S05]  /*3ec0*/  BRA `(.L_x_4464) ;  /* 0x00000000000c7947 */ /* 0x000fea0003800000 */
.L_x_4465:
[----:B------:R-:W2:Y:S02]  /*3ed0*/  LD.E R0, desc[UR6][R8.64] ;  /* 0x0000000608007980 */ /* 0x000ea4000c101900 */
[----:B--2---:R-:W-:-:S05]  /*3ee0*/  IADD3 R3, PT, PT, R6, R0, RZ ;  /* 0x0000000006037210 */ /* 0x004fca0007ffe0ff */
[----:B------:R1:W-:Y:S02]  /*3ef0*/  ST.E desc[UR6][R8.64], R3 ;  /* 0x0000000308007985 */ /* 0x0003e4000c101906 */
.L_x_4464:
[----:B------:R-:W-:Y:S05]  /*3f00*/  BSYNC.RECONVERGENT B0 ;  /* 0x0000000000007941 */ /* 0x000fea0003800200 */
.L_x_4463:
[----:B------:R2:W-:Y:S02]  /*3f10*/  ATOM.E.ADD.F16x2.RN.STRONG.GPU P0, RZ, desc[UR6][R8.64+0x4], R5 ;  /* 0x8000040508ff79a2 */ /* 0x0005e4000c10e106 */
[----:B--2---:R-:W-:Y:S05]  /*3f20*/  @P0 EXIT ;  /* 0x000000000000094d */ /* 0x004fea0003800000 */
[----:B------:R-:W2:Y:S02]  /*3f30*/  QSPC.E.S P0, RZ, [R8+0x4] ;  /* 0x0000040008ff73aa */ /* 0x000ea40000000500 */
[----:B--2---:R-:W-:Y:S05]  /*3f40*/  @!P0 BRA `(.L_x_4467) ;  /* 0x0000000000208947 */ /* 0x004fea0003800000 */
[----:B------:R-:W-:-:S04]  /*3f50*/  MOV R2, R8 ;  /* 0x0000000800027202 */ /* 0x000fc80000000f00 */
[----:B------:R-:W-:Y:S02]  /*3f60*/  MOV R2, R2 ;  /* 0x0000000200027202 */ /* 0x000fe40000000f00 */
[----:B-1----:R-:W-:-:S07]  /*3f70*/  MOV R3, R5 ;  /* 0x0000000500037202 */ /* 0x002fce0000000f00 */
.L_x_4468:
[----:B------:R-:W1:Y:S02]  /*3f80*/  LDS R4, [R2+0x4] ;  /* 0x0000040002047984 */ /* 0x000e640000000800 */
[----:B-1----:R-:W-:-:S05]  /*3f90*/  HADD2 R5, R4, R3 ;  /* 0x0000000304057230 */ /* 0x002fca0000000000 */
[----:B------:R-:W1:Y:S02]  /*3fa0*/  ATOMS.CAST.SPIN P0, [R2+0x4], R4, R5 ;  /* 0x000004040200758d */ /* 0x000e640001800005 */
[----:B-1----:R-:W-:Y:S05]  /*3fb0*/  @!P0 BRA `(.L_x_4468) ;  /* 0xfffffffc00f08947 */ /* 0x002fea000383ffff */
[----:B------:R-:W-:Y:S05]  /*3fc0*/  EXIT ;  /* 0x000000000000794d */ /* 0x000fea0003800000 */
.L_x_4467:
[----:B------:R-:W1:Y:S02]  /*3fd0*/  LD.E R0, desc[UR6][R8.64+0x4] ;  /* 0x0000040608007980 */ /* 0x000e64000c101900 */
[----:B-1----:R-:W-:-:S05]  /*3fe0*/  IADD3 R3, PT, PT, R5, R0, RZ ;  /* 0x0000000005037210 */ /* 0x002fca0007ffe0ff */
[----:B------:R-:W-:Y:S01]  /*3ff0*/  ST.E desc[UR6][R8.64+0x4], R3 ;  /* 0x0000040308007985 */ /* 0x000fe2000c101906 */
[----:B------:R-:W-:Y:S05]  /*4000*/  EXIT ;  /* 0x000000000000794d */ /* 0x000fea0003800000 */
.L_x_4469:
        /* <DEDUP_REMOVED lines=15> */
.L_x_4557:


//--------------------- .nv.shared._Z23gemm_half_q_half_kernelILi4ELi190ELb0ELb0ELi64EEvPK6__halfPKjS4_S2_PS0_iiiiPKtS7_iiiiiibS2_i --------------------------
	.section	.nv.shared._Z23gemm_half_q_half_kernelILi4ELi190ELb0ELb0ELi64EEvPK6__halfPKjS4_S2_PS0_iiiiPKtS7_iiiiiibS2_i,"aw",@nobits
	.sectionflags	@""
	.align	2
.nv.shared._Z23gemm_half_q_half_kernelILi4ELi190ELb0ELb0ELi64EEvPK6__halfPKjS4_S2_PS0_iiiiPKtS7_iiiiiibS2_i:
	.zero		1536


//--------------------- .nv.shared.reserved.0     --------------------------
	.section	.nv.shared.reserved.0,"aw",@nobits
	.weak		__nv_reservedSMEM_offset_0_alias
	.size		__nv_reservedSMEM_offset_0_alias, 0, 64
	.other		__nv_reservedSMEM_offset_0_alias,@"STO_CUDA_RESERVED_SHARED STV_DEFAULT"
__nv_reservedSMEM_offset_0_alias:
	.zero		0
	.zero		64


//--------------------- .nv.global                --------------------------
	.section	.nv.global,"aw",@nobits
.nv.global:
	.type		_ZN46_INTERNAL_0a94026f_15_unit_exl2_1b_cu_ca92c8c04cuda3std3__48in_placeE,@object
	.size		_ZN46_INTERNAL_0a94026f_15_unit_exl2_1b_cu_ca92c8c04cuda3std3__48in_placeE,(_ZN46_INTERNAL_0a94026f_15_unit_exl2_1b_cu_ca92c8c04cuda3std6ranges3__45__cpo8distanceE - _ZN46_INTERNAL_0a94026f_15_unit_exl2_1b_cu_ca92c8c04cuda3std3__48in_placeE)
_ZN46_INTERNAL_0a94026f_15_unit_exl2_1b_cu_ca92c8c04cuda3std3__48in_placeE:
	.zero		1
	.type		_ZN46_INTERNAL_0a94026f_15_unit_exl2_1b_cu_ca92c8c04cuda3std6ranges3__45__cpo8distanceE,@object
	.size		_ZN46_INTERNAL_0a94026f_15_unit_exl2_1b_cu_ca92c8c04cuda3std6ranges3__45__cpo8distanceE,(_ZN46_INTERNAL_0a94026f_15_unit_exl2_1b_cu_ca92c8c04cuda3std3__45__cpo6cbeginE - _ZN46_INTERNAL_0a94026f_15_unit_exl2_1b_cu_ca92c8c04cuda3std6ranges3__45__cpo8distanceE)
_ZN46_INTERNAL_0a94026f_15_unit_exl2_1b_cu_ca92c8c04cuda3std6ranges3__45__cpo8distanceE:
	.zero		1
	.type		_ZN46_INTERNAL_0a94026f_15_unit_exl2_1b_cu_ca92c8c04cuda3std3__45__cpo6cbeginE,@object
	.size		_ZN46_INTERNAL_0a94026f_15_unit_exl2_1b_cu_ca92c8c04cuda3std3__45__cpo6cbeginE,(_ZN46_INTERNAL_0a94026f_15_unit_exl2_1b_cu_ca92c8c04cuda3std6ranges3__45__cpo7advanceE - _ZN46_INTERNAL_0a94026f_15_unit_exl2_1b_cu_ca92c8c04cuda3std3__45__cpo6cbeginE)
_ZN46_INTERNAL_0a94026f_15_unit_exl2_1b_cu_ca92c8c04cuda3std3__45__cpo6cbeginE:
	.zero		1
	.type		_ZN46_INTERNAL_0a94026f_15_unit_exl2_1b_cu_ca92c8c04cuda3std6ranges3__45__cpo7advanceE,@object
	.size		_ZN46_INTERNAL_0a94026f_15_unit_exl2_1b_cu_ca92c8c04cuda3std6ranges3__45__cpo7advanceE,(_ZN46_INTERNAL_0a94026f_15_unit_exl2_1b_cu_ca92c8c04cuda3std3__45__cpo7crbeginE - _ZN46_INTERNAL_0a94026f_15_unit_exl2_1b_cu_ca92c8c04cuda3std6ranges3__45__cpo7advanceE)
_ZN46_INTERNAL_0a94026f_15_unit_exl2_1b_cu_ca92c8c04cuda3std6ranges3__45__cpo7advanceE:
	.zero		1
	.type		_ZN46_INTERNAL_0a94026f_15_unit_exl2_1b_cu_ca92c8c04cuda3std3__45__cpo7crbeginE,@object
	.size		_ZN46_INTERNAL_0a94026f_15_unit_exl2_1b_cu_ca92c8c04cuda3std3__45__cpo7crbeginE,(_ZN46_INTERNAL_0a94026f_15_unit_exl2_1b_cu_ca92c8c04cuda3std6ranges3__45__cpo4dataE - _ZN46_INTERNAL_0a94026f_15_unit_exl2_1b_cu_ca92c8c04cuda3std3__45__cpo7crbeginE)
_ZN46_INTERNAL_0a94026f_15_unit_exl2_1b_cu_ca92c8c04cuda3std3__45__cpo7crbeginE:
	.zero		1
	.type		_ZN46_INTERNAL_0a94026f_15_unit_exl2_1b_cu_ca92c8c04cuda3std6ranges3__45__cpo4dataE,@object
	.size		_ZN46_INTERNAL_0a94026f_15_unit_exl2_1b_cu_ca92c8c04cuda3std6ranges3__45__cpo4dataE,(_ZN46_INTERNAL_0a94026f_15_unit_exl2_1b_cu_ca92c8c04cuda3std6ranges3__45__cpo5beginE - _ZN46_INTERNAL_0a94026f_15_unit_exl2_1b_cu_ca92c8c04cuda3std6ranges3__45__cpo4dataE)
_ZN46_INTERNAL_0a94026f_15_unit_exl2_1b_cu_ca92c8c04cuda3std6ranges3__45__cpo4dataE:
	.zero		1
	.type		_ZN46_INTERNAL_0a94026f_15_unit_exl2_1b_cu_ca92c8c04cuda3std6ranges3__45__cpo5beginE,@object
	.size		_ZN46_INTERNAL_0a94026f_15_unit_exl2_1b_cu_ca92c8c04cuda3std6ranges3__45__cpo5beginE,(_ZN46_INTERNAL_0a94026f_15_unit_exl2_1b_cu_ca92c8c04cuda3std3__448_GLOBAL__N__0a94026f_15_unit_exl2_1b_cu_ca92c8c06ignoreE - _ZN46_INTERNAL_0a94026f_15_unit_exl2_1b_cu_ca92c8c04cuda3std6ranges3__45__cpo5beginE)
_ZN46_INTERNAL_0a94026f_15_unit_exl2_1b_cu_ca92c8c04cuda3std6ranges3__45__cpo5beginE:
	.zero		1
	.type		_ZN46_INTERNAL_0a94026f_15_unit_exl2_1b_cu_ca92c8c04cuda3std3__448_GLOBAL__N__0a94026f_15_unit_exl2_1b_cu_ca92c8c06ignoreE,@object
	.size		_ZN46_INTERNAL_0a94026f_15_unit_exl2_1b_cu_ca92c8c04cuda3std3__448_GLOBAL__N__0a94026f_15_unit_exl2_1b_cu_ca92c8c06ignoreE,(_ZN46_INTERNAL_0a94026f_15_unit_exl2_1b_cu_ca92c8c04cuda3std6ranges3__45__cpo4sizeE - _ZN46_INTERNAL_0a94026f_15_unit_exl2_1b_cu_ca92c8c04cuda3std3__448_GLOBAL__N__0a94026f_15_unit_exl2_1b_cu_ca92c8c06ignoreE)
_ZN46_INTERNAL_0a94026f_15_unit_exl2_1b_cu_ca92c8c04cuda3std3__448_GLOBAL__N__0a94026f_15_unit_exl2_1b_cu_ca92c8c06ignoreE:
	.zero		1
	.type		_ZN46_INTERNAL_0a94026f_15_unit_exl2_1b_cu_ca92c8c04cuda3std6ranges3__45__cpo4sizeE,@object
	.size		_ZN46_INTERNAL_0a94026f_15_unit_exl2_1b_cu_ca92c8c04cuda3std6ranges3__45__cpo4sizeE,(_ZN46_INTERNAL_0a94026f_15_unit_exl2_1b_cu_ca92c8c04cuda3std3__45__cpo5beginE - _ZN46_INTERNAL_0a94026f_15_unit_exl2_1b_cu_ca92c8c04cuda3std6ranges3__45__cpo4sizeE)
_ZN46_INTERNAL_0a94026f_15_unit_exl2_1b_cu_ca92c8c04cuda3std6ranges3__45__cpo4sizeE:
	.zero		1
	.type		_ZN46_INTERNAL_0a94026f_15_unit_exl2_1b_cu_ca92c8c04cuda3std3__45__cpo5beginE,@object
	.size		_ZN46_INTERNAL_0a94026f_15_unit_exl2_1b_cu_ca92c8c04cuda3std3__45__cpo5beginE,(_ZN46_INTERNAL_0a94026f_15_unit_exl2_1b_cu_ca92c8c04cuda3std6ranges3__45__cpo6cbeginE - _ZN46_INTERNAL_0a94026f_15_unit_exl2_1b_cu_ca92c8c04cuda3std3__45__cpo5beginE)
_ZN46_INTERNAL_0a94026f_15_unit_exl2_1b_cu_ca92c8c04cuda3std3__45__cpo5beginE:
	.zero		1
	.type		_ZN46_INTERNAL_0a94026f_15_unit_exl2_1b_cu_ca92c8c04cuda3std6ranges3__45__cpo6cbeginE,@object
	.size		_ZN46_INTERNAL_0a94026f_15_unit_exl2_1b_cu_ca92c8c04cuda3std6ranges3__45__cpo6cbeginE,(_ZN46_INTERNAL_0a94026f_15_unit_exl2_1b_cu_ca92c8c04cuda3std3__45__cpo6rbeginE - _ZN46_INTERNAL_0a94026f_15_unit_exl2_1b_cu_ca92c8c04cuda3std6ranges3__45__cpo6cbeginE)
_ZN46_INTERNAL_0a94026f_15_unit_exl2_1b_cu_ca92c8c04cuda3std6ranges3__45__cpo6cbeginE:
	.zero		1
	.type		_ZN46_INTERNAL_0a94026f_15_unit_exl2_1b_cu_ca92c8c04cuda3std3__45__cpo6rbeginE,@object
	.size		_ZN46_INTERNAL_0a94026f_15_unit_exl2_1b_cu_ca92c8c04cuda3std3__45__cpo6rbeginE,(_ZN46_INTERNAL_0a94026f_15_unit_exl2_1b_cu_ca92c8c04cuda3std6ranges3__45__cpo4nextE - _ZN46_INTERNAL_0a94026f_15_unit_exl2_1b_cu_ca92c8c04cuda3std3__45__cpo6rbeginE)
_ZN46_INTERNAL_0a94026f_15_unit_exl2_1b_cu_ca92c8c04cuda3std3__45__cpo6rbeginE:
	.zero		1
	.type		_ZN46_INTERNAL_0a94026f_15_unit_exl2_1b_cu_ca92c8c04cuda3std6ranges3__45__cpo4nextE,@object
	.size		_ZN46_INTERNAL_0a94026f_15_unit_exl2_1b_cu_ca92c8c04cuda3std6ranges3__45__cpo4nextE,(_ZN46_INTERNAL_0a94026f_15_unit_exl2_1b_cu_ca92c8c04cuda3std6ranges3__45__cpo4swapE - _ZN46_INTERNAL_0a94026f_15_unit_exl2_1b_cu_ca92c8c04cuda3std6ranges3__45__cpo4nextE)
_ZN46_INTERNAL_0a94026f_15_unit_exl2_1b_cu_ca92c8c04cuda3std6ranges3__45__cpo4nextE:
	.zero		1
	.type		_ZN46_INTERNAL_0a94026f_15_unit_exl2_1b_cu_ca92c8c04cuda3std6ranges3__45__cpo4swapE,@object
	.size		_ZN46_INTERNAL_0a94026f_15_unit_exl2_1b_cu_ca92c8c04cuda3std6ranges3__45__cpo4swapE,(_ZN46_INTERNAL_0a94026f_15_unit_exl2_1b_cu_ca92c8c04cuda3std3__420unreachable_sentinelE - _ZN46_INTERNAL_0a94026f_15_unit_exl2_1b_cu_ca92c8c04cuda3std6ranges3__45__cpo4swapE)
_ZN46_INTERNAL_0a94026f_15_unit_exl2_1b_cu_ca92c8c04cuda3std6ranges3__45__cpo4swapE:
	.zero		1
	.type		_ZN46_INTERNAL_0a94026f_15_unit_exl2_1b_cu_ca92c8c04cuda3std3__420unreachable_sentinelE,@object
	.size		_ZN46_INTERNAL_0a94026f_15_unit_exl2_1b_cu_ca92c8c04cuda3std3__420unreachable_sentinelE,(_ZN46_INTERNAL_0a94026f_15_unit_exl2_1b_cu_ca92c8c06thrust24THRUST_300001_SM_1030_NS6system6detail10sequential3seqE - _ZN46_INTERNAL_0a94026f_15_unit_exl2_1b_cu_ca92c8c04cuda3std3__420unreachable_sentinelE)
_ZN46_INTERNAL_0a94026f_15_unit_exl2_1b_cu_ca92c8c04cuda3std3__420unreachable_sentinelE:
	.zero		1
	.type		_ZN46_INTERNAL_0a94026f_15_unit_exl2_1b_cu_ca92c8c06thrust24THRUST_300001_SM_1030_NS6system6detail10sequential3seqE,@object
	.size		_ZN46_INTERNAL_0a94026f_15_unit_exl2_1b_cu_ca92c8c06thrust24THRUST_300001_SM_1030_NS6system6detail10sequential3seqE,(_ZN46_INTERNAL_0a94026f_15_unit_exl2_1b_cu_ca92c8c04cuda3std3__45__cpo4cendE - _ZN46_INTERNAL_0a94026f_15_unit_exl2_1b_cu_ca92c8c06thrust24THRUST_300001_SM_1030_NS6system6detail10sequential3seqE)
_ZN46_INTERNAL_0a94026f_15_unit_exl2_1b_cu_ca92c8c06thrust24THRUST_300001_SM_1030_NS6system6detail10sequential3seqE:
	.zero		1
	.type		_ZN46_INTERNAL_0a94026f_15_unit_exl2_1b_cu_ca92c8c04cuda3std3__45__cpo4cendE,@object
	.size		_ZN46_INTERNAL_0a94026f_15_unit_exl2_1b_cu_ca92c8c04cuda3std3__45__cpo4cendE,(_ZN46_INTERNAL_0a94026f_15_unit_exl2_1b_cu_ca92c8c04cuda3std6ranges3__45__cpo9iter_swapE - _ZN46_INTERNAL_0a94026f_15_unit_exl2_1b_cu_ca92c8c04cuda3std3__45__cpo4cendE)
_ZN46_INTERNAL_0a94026f_15_unit_exl2_1b_cu_ca92c8c04cuda3std3__45__cpo4cendE:
	.zero		1
	.type		_ZN46_INTERNAL_0a94026f_15_unit_exl2_1b_cu_ca92c8c04cuda3std6ranges3__45__cpo9iter_swapE,@object
	.size		_ZN46_INTERNAL_0a94026f_15_unit_exl2_1b_cu_ca92c8c04cuda3std6ranges3__45__cpo9iter_swapE,(_ZN46_INTERNAL_0a94026f_15_unit_exl2_1b_cu_ca92c8c04cuda3std3__45__cpo5crendE - _ZN46_INTERNAL_0a94026f_15_unit_exl2_1b_cu_ca92c8c04cuda3std6ranges3__45__cpo9iter_swapE)
_ZN46_INTERNAL_0a94026f_15_unit_exl2_1b_cu_ca92c8c04cuda3std6ranges3__45__cpo9iter_swapE:
	.zero		1
	.type		_ZN46_INTERNAL_0a94026f_15_unit_exl2_1b_cu_ca92c8c04cuda3std3__45__cpo5crendE,@object
	.size		_ZN46_INTERNAL_0a94026f_15_unit_exl2_1b_cu_ca92c8c04cuda3std3__45__cpo5crendE,(_ZN46_INTERNAL_0a94026f_15_unit_exl2_1b_cu_ca92c8c04cuda3std6ranges3__45__cpo5cdataE - _ZN46_INTERNAL_0a94026f_15_unit_exl2_1b_cu_ca92c8c04cuda3std3__45__cpo5crendE)
_ZN46_INTERNAL_0a94026f_15_unit_exl2_1b_cu_ca92c8c04cuda3std3__45__cpo5crendE:
	.zero		1
	.type		_ZN46_INTERNAL_0a94026f_15_unit_exl2_1b_cu_ca92c8c04cuda3std6ranges3__45__cpo5cdataE,@object
	.size		_ZN46_INTERNAL_0a94026f_15_unit_exl2_1b_cu_ca92c8c04cuda3std6ranges3__45__cpo5cdataE,(_ZN46_INTERNAL_0a94026f_15_unit_exl2_1b_cu_ca92c8c04cuda3std6ranges3__45__cpo3endE - _ZN46_INTERNAL_0a94026f_15_unit_exl2_1b_cu_ca92c8c04cuda3std6ranges3__45__cpo5cdataE)
_ZN46_INTERNAL_0a94026f_15_unit_exl2_1b_cu_ca92c8c04cuda3std6ranges3__45__cpo5cdataE:
	.zero		1
	.type		_ZN46_INTERNAL_0a94026f_15_unit_exl2_1b_cu_ca92c8c04cuda3std6ranges3__45__cpo3endE,@object
	.size		_ZN46_INTERNAL_0a94026f_15_unit_exl2_1b_cu_ca92c8c04cuda3std6ranges3__45__cpo3endE,(_ZN46_INTERNAL_0a94026f_15_unit_exl2_1b_cu_ca92c8c04cuda3std3__419piecewise_constructE - _ZN46_INTERNAL_0a94026f_15_unit_exl2_1b_cu_ca92c8c04cuda3std6ranges3__45__cpo3endE)
_ZN46_INTERNAL_0a94026f_15_unit_exl2_1b_cu_ca92c8c04cuda3std6ranges3__45__cpo3endE:
	.zero		1
	.type		_ZN46_INTERNAL_0a94026f_15_unit_exl2_1b_cu_ca92c8c04cuda3std3__419piecewise_constructE,@object
	.size		_ZN46_INTERNAL_0a94026f_15_unit_exl2_1b_cu_ca92c8c04cuda3std3__419piecewise_constructE,(_ZN46_INTERNAL_0a94026f_15_unit_exl2_1b_cu_ca92c8c04cuda3std6ranges3__45__cpo5ssizeE - _ZN46_INTERNAL_0a94026f_15_unit_exl2_1b_cu_ca92c8c04cuda3std3__419piecewise_constructE)
_ZN46_INTERNAL_0a94026f_15_unit_exl2_1b_cu_ca92c8c04cuda3std3__419piecewise_constructE:
	.zero		1
	.type		_ZN46_INTERNAL_0a94026f_15_unit_exl2_1b_cu_ca92c8c04cuda3std6ranges3__45__cpo5ssizeE,@object
	.size		_ZN46_INTERNAL_0a94026f_15_unit_exl2_1b_cu_ca92c8c04cuda3std6ranges3__45__cpo5ssizeE,(_ZN46_INTERNAL_0a94026f_15_unit_exl2_1b_cu_ca92c8c04cuda3std3__45__cpo3endE - _ZN46_INTERNAL_0a94026f_15_unit_exl2_1b_cu_ca92c8c04cuda3std6ranges3__45__cpo5ssizeE)
_ZN46_INTERNAL_0a94026f_15_unit_exl2_1b_cu_ca92c8c04cuda3std6ranges3__45__cpo5ssizeE:
	.zero		1
	.type		_ZN46_INTERNAL_0a94026f_15_unit_exl2_1b_cu_ca92c8c04cuda3std3__45__cpo3endE,@object
	.size		_ZN46_INTERNAL_0a94026f_15_unit_exl2_1b_cu_ca92c8c04cuda3std3__45__cpo3endE,(_ZN46_INTERNAL_0a94026f_15_unit_exl2_1b_cu_ca92c8c04cuda3std6ranges3__45__cpo4cendE - _ZN46_INTERNAL_0a94026f_15_unit_exl2_1b_cu_ca92c8c04cuda3std3__45__cpo3endE)
_ZN46_INTERNAL_0a94026f_15_unit_exl2_1b_cu_ca92c8c04cuda3std3__45__cpo3endE:
	.zero		1
	.type		_ZN46_INTERNAL_0a94026f_15_unit_exl2_1b_cu_ca92c8c04cuda3std6ranges3__45__cpo4cendE,@object
	.size		_ZN46_INTERNAL_0a94026f_15_unit_exl2_1b_cu_ca92c8c04cuda3std6ranges3__45__cpo4cendE,(_ZN46_INTERNAL_0a94026f_15_unit_exl2_1b_cu_ca92c8c04cuda3std3__45__cpo4rendE - _ZN46_INTERNAL_0a94026f_15_unit_exl2_1b_cu_ca92c8c04cuda3std6ranges3__45__cpo4cendE)
_ZN46_INTERNAL_0a94026f_15_unit_exl2_1b_cu_ca92c8c04cuda3std6ranges3__45__cpo4cendE:
	.zero		1
	.type		_ZN46_INTERNAL_0a94026f_15_unit_exl2_1b_cu_ca92c8c04cuda3std3__45__cpo4rendE,@object
	.size		_ZN46_INTERNAL_0a94026f_15_unit_exl2_1b_cu_ca92c8c04cuda3std3__45__cpo4rendE,(_ZN46_INTERNAL_0a94026f_15_unit_exl2_1b_cu_ca92c8c04cuda3std6ranges3__45__cpo4prevE - _ZN46_INTERNAL_0a94026f_15_unit_exl2_1b_cu_ca92c8c04cuda3std3__45__cpo4rendE)
_ZN46_INTERNAL_0a94026f_15_unit_exl2_1b_cu_ca92c8c04cuda3std3__45__cpo4rendE:
	.zero		1
	.type		_ZN46_INTERNAL_0a94026f_15_unit_exl2_1b_cu_ca92c8c04cuda3std6ranges3__45__cpo4prevE,@object
	.size		_ZN46_INTERNAL_0a94026f_15_unit_exl2_1b_cu_ca92c8c04cuda3std6ranges3__45__cpo4prevE,(_ZN46_INTERNAL_0a94026f_15_unit_exl2_1b_cu_ca92c8c04cuda3std6ranges3__45__cpo9iter_moveE - _ZN46_INTERNAL_0a94026f_15_unit_exl2_1b_cu_ca92c8c04cuda3std6ranges3__45__cpo4prevE)
_ZN46_INTERNAL_0a94026f_15_unit_exl2_1b_cu_ca92c8c04cuda3std6ranges3__45__cpo4prevE:
	.zero		1
	.type		_ZN46_INTERNAL_0a94026f_15_unit_exl2_1b_cu_ca92c8c04cuda3std6ranges3__45__cpo9iter_moveE,@object
	.size		_ZN46_INTERNAL_0a94026f_15_unit_exl2_1b_cu_ca92c8c04cuda3std6ranges3__45__cpo9iter_moveE,(.L_13 - _ZN46_INTERNAL_0a94026f_15_unit_exl2_1b_cu_ca92c8c04cuda3std6ranges3__45__cpo9iter_moveE)
_ZN46_INTERNAL_0a94026f_15_unit_exl2_1b_cu_ca92c8c04cuda3std6ranges3__45__cpo9iter_moveE:
	.zero		1
.L_13:


//--------------------- .nv.shared._Z23gemm_half_q_half_kernelILi4ELi160ELb0ELb0ELi64EEvPK6__halfPKjS4_S2_PS0_iiiiPKtS7_iiiiiibS2_i --------------------------
	.section	.nv.shared._Z23gemm_half_q_half_kernelILi4ELi160ELb0ELb0ELi64EEvPK6__halfPKjS4_S2_PS0_iiiiPKtS7_iiiiiibS2_i,"aw",@nobits
	.sectionflags	@""
	.align	2
.nv.shared._Z23gemm_half_q_half_kernelILi4ELi160ELb0ELb0ELi64EEvPK6__halfPKjS4_S2_PS0_iiiiPKtS7_iiiiiibS2_i:
	.zero		1536


//--------------------- .nv.shared._Z23gemm_half_q_half_kernelILi4ELi40ELb0ELb0ELi64EEvPK6__halfPKjS4_S2_PS0_iiiiPKtS7_iiiiiibS2_i --------------------------
	.section	.nv.shared._Z23gemm_half_q_half_kernelILi4ELi40ELb0ELb0ELi64EEvPK6__halfPKjS4_S2_PS0_iiiiPKtS7_iiiiiibS2_i,"aw",@nobits
	.sectionflags	@""
	.align	2
.nv.shared._Z23gemm_half_q_half_kernelILi4ELi40ELb0ELb0ELi64EEvPK6__halfPKjS4_S2_PS0_iiiiPKtS7_iiiiiibS2_i:
	.zero		1536


//--------------------- .nv.shared._Z23gemm_half_q_half_kernelILi4ELi10ELb0ELb0ELi64EEvPK6__halfPKjS4_S2_PS0_iiiiPKtS7_iiiiiibS2_i --------------------------
	.section	.nv.shared._Z23gemm_half_q_half_kernelILi4ELi10ELb0ELb0ELi64EEvPK6__halfPKjS4_S2_PS0_iiiiPKtS7_iiiiiibS2_i,"aw",@nobits
	.sectionflags	@""
	.align	2
.nv.shared._Z23gemm_half_q_half_kernelILi4ELi10ELb0ELb0ELi64EEvPK6__halfPKjS4_S2_PS0_iiiiPKtS7_iiiiiibS2_i:
	.zero		1536


//--------------------- .nv.shared._Z23gemm_half_q_half_kernelILi4ELi172ELb0ELb0ELi64EEvPK6__halfPKjS4_S2_PS0_iiiiPKtS7_iiiiiibS2_i --------------------------
	.section	.nv.shared._Z23gemm_half_q_half_kernelILi4ELi172ELb0ELb0ELi64EEvPK6__halfPKjS4_S2_PS0_iiiiPKtS7_iiiiiibS2_i,"aw",@nobits
	.sectionflags	@""
	.align	2
.nv.shared._Z23gemm_half_q_half_kernelILi4ELi172ELb0ELb0ELi64EEvPK6__halfPKjS4_S2_PS0_iiiiPKtS7_iiiiiibS2_i:
	.zero		1536


//--------------------- .nv.shared._Z23gemm_half_q_half_kernelILi4ELi176ELb0ELb0ELi64EEvPK6__halfPKjS4_S2_PS0_iiiiPKtS7_iiiiiibS2_i --------------------------
	.section	.nv.shared._Z23gemm_half_q_half_kernelILi4ELi176ELb0ELb0ELi64EEvPK6__halfPKjS4_S2_PS0_iiiiPKtS7_iiiiiibS2_i,"aw",@nobits
	.sectionflags	@""
	.align	2
.nv.shared._Z23gemm_half_q_half_kernelILi4ELi176ELb0ELb0ELi64EEvPK6__halfPKjS4_S2_PS0_iiiiPKtS7_iiiiiibS2_i:
	.zero		1536


//--------------------- .nv.shared._Z23gemm_half_q_half_kernelILi4ELi152ELb0ELb0ELi64EEvPK6__halfPKjS4_S2_PS0_iiiiPKtS7_iiiiiibS2_i --------------------------
	.section	.nv.shared._Z23gemm_half_q_half_kernelILi4ELi152ELb0ELb0ELi64EEvPK6__halfPKjS4_S2_PS0_iiiiPKtS7_iiiiiibS2_i,"aw",@nobits
	.sectionflags	@""
	.align	2
.nv.shared._Z23gemm_half_q_half_kernelILi4ELi152ELb0ELb0ELi64EEvPK6__halfPKjS4_S2_PS0_iiiiPKtS7_iiiiiibS2_i:
	.zero		1536


//--------------------- .nv.shared._Z23gemm_half_q_half_kernelILi4ELi140ELb0ELb0ELi64EEvPK6__halfPKjS4_S2_PS0_iiiiPKtS7_iiiiiibS2_i --------------------------
	.section	.nv.shared._Z23gemm_half_q_half_kernelILi4ELi140ELb0ELb0ELi64EEvPK6__halfPKjS4_S2_PS0_iiiiPKtS7_iiiiiibS2_i,"aw",@nobits
	.sectionflags	@""
	.align	2
.nv.shared._Z23gemm_half_q_half_kernelILi4ELi140ELb0ELb0ELi64EEvPK6__halfPKjS4_S2_PS0_iiiiPKtS7_iiiiiibS2_i:
	.zero		1536


//--------------------- .nv.shared._Z23gemm_half_q_half_kernelILi4ELi20ELb0ELb0ELi64EEvPK6__halfPKjS4_S2_PS0_iiiiPKtS7_iiiiiibS2_i --------------------------
	.section	.nv.shared._Z23gemm_half_q_half_kernelILi4ELi20ELb0ELb0ELi64EEvPK6__halfPKjS4_S2_PS0_iiiiPKtS7_iiiiiibS2_i,"aw",@nobits
	.sectionflags	@""
	.align	2
.nv.shared._Z23gemm_half_q_half_kernelILi4ELi20ELb0ELb0ELi64EEvPK6__halfPKjS4_S2_PS0_iiiiPKtS7_iiiiiibS2_i:
	.zero		1536


//--------------------- .nv.shared._Z23gemm_half_q_half_kernelILi4ELi38ELb0ELb0ELi64EEvPK6__halfPKjS4_S2_PS0_iiiiPKtS7_iiiiiibS2_i --------------------------
	.section	.nv.shared._Z23gemm_half_q_half_kernelILi4ELi38ELb0ELb0ELi64EEvPK6__halfPKjS4_S2_PS0_iiiiPKtS7_iiiiiibS2_i,"aw",@nobits
	.sectionflags	@""
	.align	2
.nv.shared._Z23gemm_half_q_half_kernelILi4ELi38ELb0ELb0ELi64EEvPK6__halfPKjS4_S2_PS0_iiiiPKtS7_iiiiiibS2_i:
	.zero		1536


//--------------------- .nv.shared._Z23gemm_half_q_half_kernelILi4ELi128ELb0ELb0ELi64EEvPK6__halfPKjS4_S2_PS0_iiiiPKtS7_iiiiiibS2_i --------------------------
	.section	.nv.shared._Z23gemm_half_q_half_kernelILi4ELi128ELb0ELb0ELi64EEvPK6__halfPKjS4_S2_PS0_iiiiPKtS7_iiiiiibS2_i,"aw",@nobits
	.sectionflags	@""
	.align	2
.nv.shared._Z23gemm_half_q_half_kernelILi4ELi128ELb0ELb0ELi64EEvPK6__halfPKjS4_S2_PS0_iiiiPKtS7_iiiiiibS2_i:
	.zero		1536


//--------------------- .nv.shared._Z23gemm_half_q_half_kernelILi4ELi190ELb0ELb0ELi32EEvPK6__halfPKjS4_S2_PS0_iiiiPKtS7_iiiiiibS2_i --------------------------
	.section	.nv.shared._Z23gemm_half_q_half_kernelILi4ELi190ELb0ELb0ELi32EEvPK6__halfPKjS4_S2_PS0_iiiiPKtS7_iiiiiibS2_i,"aw",@nobits
	.sectionflags	@""
	.align	2
.nv.shared._Z23gemm_half_q_half_kernelILi4ELi190ELb0ELb0ELi32EEvPK6__halfPKjS4_S2_PS0_iiiiPKtS7_iiiiiibS2_i:
	.zero		1280


//--------------------- .nv.shared._Z23gemm_half_q_half_kernelILi4ELi160ELb0ELb0ELi32EEvPK6__halfPKjS4_S2_PS0_iiiiPKtS7_iiiiiibS2_i --------------------------
	.section	.nv.shared._Z23gemm_half_q_half_kernelILi4ELi160ELb0ELb0ELi32EEvPK6__halfPKjS4_S2_PS0_iiiiPKtS7_iiiiiibS2_i,"aw",@nobits
	.sectionflags	@""
	.align	2
.nv.shared._Z23gemm_half_q_half_kernelILi4ELi160ELb0ELb0ELi32EEvPK6__halfPKjS4_S2_PS0_iiiiPKtS7_iiiiiibS2_i:
	.zero		1280


//--------------------- .nv.shared._Z23gemm_half_q_half_kernelILi4ELi40ELb0ELb0ELi32EEvPK6__halfPKjS4_S2_PS0_iiiiPKtS7_iiiiiibS2_i --------------------------
	.section	.nv.shared._Z23gemm_half_q_half_kernelILi4ELi40ELb0ELb0ELi32EEvPK6__halfPKjS4_S2_PS0_iiiiPKtS7_iiiiiibS2_i,"aw",@nobits
	.sectionflags	@""
	.align	4
.nv.shared._Z23gemm_half_q_half_kernelILi4ELi40ELb0ELb0ELi32EEvPK6__halfPKjS4_S2_PS0_iiiiPKtS7_iiiiiibS2_i:
	.zero		1280


//--------------------- .nv.shared._Z23gemm_half_q_half_kernelILi4ELi10ELb0ELb0ELi32EEvPK6__halfPKjS4_S2_PS0_iiiiPKtS7_iiiiiibS2_i --------------------------
	.section	.nv.shared._Z23gemm_half_q_half_kernelILi4ELi10ELb0ELb0ELi32EEvPK6__halfPKjS4_S2_PS0_iiiiPKtS7_iiiiiibS2_i,"aw",@nobits
	.sectionflags	@""
	.align	2
.nv.shared._Z23gemm_half_q_half_kernelILi4ELi10ELb0ELb0ELi32EEvPK6__halfPKjS4_S2_PS0_iiiiPKtS7_iiiiiibS2_i:
	.zero		1280


//--------------------- .nv.shared._Z23gemm_half_q_half_kernelILi4ELi172ELb0ELb0ELi32EEvPK6__halfPKjS4_S2_PS0_iiiiPKtS7_iiiiiibS2_i --------------------------
	.section	.nv.shared._Z23gemm_half_q_half_kernelILi4ELi172ELb0ELb0ELi32EEvPK6__halfPKjS4_S2_PS0_iiiiPKtS7_iiiiiibS2_i,"aw",@nobits
	.sectionflags	@""
	.align	2
.nv.shared._Z23gemm_half_q_half_kernelILi4ELi172ELb0ELb0ELi32EEvPK6__halfPKjS4_S2_PS0_iiiiPKtS7_iiiiiibS2_i:
	.zero		1280


//--------------------- .nv.shared._Z23gemm_half_q_half_kernelILi4ELi176ELb0ELb0ELi32EEvPK6__halfPKjS4_S2_PS0_iiiiPKtS7_iiiiiibS2_i --------------------------
	.section	.nv.shared._Z23gemm_half_q_half_kernelILi4ELi176ELb0ELb0ELi32EEvPK6__halfPKjS4_S2_PS0_iiiiPKtS7_iiiiiibS2_i,"aw",@nobits
	.sectionflags	@""
	.align	2
.nv.shared._Z23gemm_half_q_half_kernelILi4ELi176ELb0ELb0ELi32EEvPK6__halfPKjS4_S2_PS0_iiiiPKtS7_iiiiiibS2_i:
	.zero		1280


//--------------------- .nv.shared._Z23gemm_half_q_half_kernelILi4ELi152ELb0ELb0ELi32EEvPK6__halfPKjS4_S2_PS0_iiiiPKtS7_iiiiiibS2_i --------------------------
	.section	.nv.shared._Z23gemm_half_q_half_kernelILi4ELi152ELb0ELb0ELi32EEvPK6__halfPKjS4_S2_PS0_iiiiPKtS7_iiiiiibS2_i,"aw",@nobits
	.sectionflags	@""
	.align	2
.nv.shared._Z23gemm_half_q_half_kernelILi4ELi152ELb0ELb0ELi32EEvPK6__halfPKjS4_S2_PS0_iiiiPKtS7_iiiiiibS2_i:
	.zero		1280


//--------------------- .nv.shared._Z23gemm_half_q_half_kernelILi4ELi140ELb0ELb0ELi32EEvPK6__halfPKjS4_S2_PS0_iiiiPKtS7_iiiiiibS2_i --------------------------
	.section	.nv.shared._Z23gemm_half_q_half_kernelILi4ELi140ELb0ELb0ELi32EEvPK6__halfPKjS4_S2_PS0_iiiiPKtS7_iiiiiibS2_i,"aw",@nobits
	.sectionflags	@""
	.align	2
.nv.shared._Z23gemm_half_q_half_kernelILi4ELi140ELb0ELb0ELi32EEvPK6__halfPKjS4_S2_PS0_iiiiPKtS7_iiiiiibS2_i:
	.zero		1280


//--------------------- .nv.shared._Z23gemm_half_q_half_kernelILi4ELi20ELb0ELb0ELi32EEvPK6__halfPKjS4_S2_PS0_iiiiPKtS7_iiiiiibS2_i --------------------------
	.section	.nv.shared._Z23gemm_half_q_half_kernelILi4ELi20ELb0ELb0ELi32EEvPK6__halfPKjS4_S2_PS0_iiiiPKtS7_iiiiiibS2_i,"aw",@nobits
	.sectionflags	@""
	.align	4
.nv.shared._Z23gemm_half_q_half_kernelILi4ELi20ELb0ELb0ELi32EEvPK6__halfPKjS4_S2_PS0_iiiiPKtS7_iiiiiibS2_i:
	.zero		1280


//--------------------- .nv.shared._Z23gemm_half_q_half_kernelILi4ELi38ELb0ELb0ELi32EEvPK6__halfPKjS4_S2_PS0_iiiiPKtS7_iiiiiibS2_i --------------------------
	.section	.nv.shared._Z23gemm_half_q_half_kernelILi4ELi38ELb0ELb0ELi32EEvPK6__halfPKjS4_S2_PS0_iiiiPKtS7_iiiiiibS2_i,"aw",@nobits
	.sectionflags	@""
	.align	4
.nv.shared._Z23gemm_half_q_half_kernelILi4ELi38ELb0ELb0ELi32EEvPK6__halfPKjS4_S2_PS0_iiiiPKtS7_iiiiiibS2_i:
	.zero		1280


//--------------------- .nv.shared._Z23gemm_half_q_half_kernelILi4ELi128ELb0ELb0ELi32EEvPK6__halfPKjS4_S2_PS0_iiiiPKtS7_iiiiiibS2_i --------------------------
	.section	.nv.shared._Z23gemm_half_q_half_kernelILi4ELi128ELb0ELb0ELi32EEvPK6__halfPKjS4_S2_PS0_iiiiPKtS7_iiiiiibS2_i,"aw",@nobits
	.sectionflags	@""
	.align	2
.nv.shared._Z23gemm_half_q_half_kernelILi4ELi128ELb0ELb0ELi32EEvPK6__halfPKjS4_S2_PS0_iiiiPKtS7_iiiiiibS2_i:
	.zero		1280


//--------------------- .nv.shared._Z23gemm_half_q_half_kernelILi3ELi190ELb0ELb0ELi64EEvPK6__halfPKjS4_S2_PS0_iiiiPKtS7_iiiiiibS2_i --------------------------
	.section	.nv.shared._Z23gemm_half_q_half_kernelILi3ELi190ELb0ELb0ELi64EEvPK6__halfPKjS4_S2_PS0_iiiiPKtS7_iiiiiibS2_i,"aw",@nobits
	.sectionflags	@""
	.align	2
.nv.shared._Z23gemm_half_q_half_kernelILi3ELi190ELb0ELb0ELi64EEvPK6__halfPKjS4_S2_PS0_iiiiPKtS7_iiiiiibS2_i:
	.zero		1408


//--------------------- .nv.shared._Z23gemm_half_q_half_kernelILi3ELi160ELb0ELb0ELi64EEvPK6__halfPKjS4_S2_PS0_iiiiPKtS7_iiiiiibS2_i --------------------------
	.section	.nv.shared._Z23gemm_half_q_half_kernelILi3ELi160ELb0ELb0ELi64EEvPK6__halfPKjS4_S2_PS0_iiiiPKtS7_iiiiiibS2_i,"aw",@nobits
	.sectionflags	@""
	.align	2
.nv.shared._Z23gemm_half_q_half_kernelILi3ELi160ELb0ELb0ELi64EEvPK6__halfPKjS4_S2_PS0_iiiiPKtS7_iiiiiibS2_i:
	.zero		1408


//--------------------- .nv.shared._Z23gemm_half_q_half_kernelILi3ELi40ELb0ELb0ELi64EEvPK6__halfPKjS4_S2_PS0_iiiiPKtS7_iiiiiibS2_i --------------------------
	.section	.nv.shared._Z23gemm_half_q_half_kernelILi3ELi40ELb0ELb0ELi64EEvPK6__halfPKjS4_S2_PS0_iiiiPKtS7_iiiiiibS2_i,"aw",@nobits
	.sectionflags	@""
	.align	2
.nv.shared._Z23gemm_half_q_half_kernelILi3ELi40ELb0ELb0ELi64EEvPK6__halfPKjS4_S2_PS0_iiiiPKtS7_iiiiiibS2_i:
	.zero		1408


//--------------------- .nv.shared._Z23gemm_half_q_half_kernelILi3ELi10ELb0ELb0ELi64EEvPK6__halfPKjS4_S2_PS0_iiiiPKtS7_iiiiiibS2_i --------------------------
	.section	.nv.shared._Z23gemm_half_q_half_kernelILi3ELi10ELb0ELb0ELi64EEvPK6__halfPKjS4_S2_PS0_iiiiPKtS7_iiiiiibS2_i,"aw",@nobits
	.sectionflags	@""
	.align	2
.nv.shared._Z23gemm_half_q_half_kernelILi3ELi10ELb0ELb0ELi64EEvPK6__halfPKjS4_S2_PS0_iiiiPKtS7_iiiiiibS2_i:
	.zero		1408


//--------------------- .nv.shared._Z23gemm_half_q_half_kernelILi3ELi172ELb0ELb0ELi64EEvPK6__halfPKjS4_S2_PS0_iiiiPKtS7_iiiiiibS2_i --------------------------
	.section	.nv.shared._Z23gemm_half_q_half_kernelILi3ELi172ELb0ELb0ELi64EEvPK6__halfPKjS4_S2_PS0_iiiiPKtS7_iiiiiibS2_i,"aw",@nobits
	.sectionflags	@""
	.align	2
.nv.shared._Z23gemm_half_q_half_kernelILi3ELi172ELb0ELb0ELi64EEvPK6__halfPKjS4_S2_PS0_iiiiPKtS7_iiiiiibS2_i:
	.zero		1408


//--------------------- .nv.shared._Z23gemm_half_q_half_kernelILi3ELi176ELb0ELb0ELi64EEvPK6__halfPKjS4_S2_PS0_iiiiPKtS7_iiiiiibS2_i --------------------------
	.section	.nv.shared._Z23gemm_half_q_half_kernelILi3ELi176ELb0ELb0ELi64EEvPK6__halfPKjS4_S2_PS0_iiiiPKtS7_iiiiiibS2_i,"aw",@nobits
	.sectionflags	@""
	.align	2
.nv.shared._Z23gemm_half_q_half_kernelILi3ELi176ELb0ELb0ELi64EEvPK6__halfPKjS4_S2_PS0_iiiiPKtS7_iiiiiibS2_i:
	.zero		1408


//--------------------- .nv.shared._Z23gemm_half_q_half_kernelILi3ELi152ELb0ELb0ELi64EEvPK6__halfPKjS4_S2_PS0_iiiiPKtS7_iiiiiibS2_i --------------------------
	.section	.nv.shared._Z23gemm_half_q_half_kernelILi3ELi152ELb0ELb0ELi64EEvPK6__halfPKjS4_S2_PS0_iiiiPKtS7_iiiiiibS2_i,"aw",@nobits
	.sectionflags	@""
	.align	2
.nv.shared._Z23gemm_half_q_half_kernelILi3ELi152ELb0ELb0ELi64EEvPK6__halfPKjS4_S2_PS0_iiiiPKtS7_iiiiiibS2_i:
	.zero		1408


//--------------------- .nv.shared._Z23gemm_half_q_half_kernelILi3ELi140ELb0ELb0ELi64EEvPK6__halfPKjS4_S2_PS0_iiiiPKtS7_iiiiiibS2_i --------------------------
	.section	.nv.shared._Z23gemm_half_q_half_kernelILi3ELi140ELb0ELb0ELi64EEvPK6__halfPKjS4_S2_PS0_iiiiPKtS7_iiiiiibS2_i,"aw",@nobits
	.sectionflags	@""
	.align	2
.nv.shared._Z23gemm_half_q_half_kernelILi3ELi140ELb0ELb0ELi64EEvPK6__halfPKjS4_S2_PS0_iiiiPKtS7_iiiiiibS2_i:
	.zero		1408


//--------------------- .nv.shared._Z23gemm_half_q_half_kernelILi3ELi20ELb0ELb0ELi64EEvPK6__halfPKjS4_S2_PS0_iiiiPKtS7_iiiiiibS2_i --------------------------
	.section	.nv.shared._Z23gemm_half_q_half_kernelILi3ELi20ELb0ELb0ELi64EEvPK6__halfPKjS4_S2_PS0_iiiiPKtS7_iiiiiibS2_i,"aw",@nobits
	.sectionflags	@""
	.align	2
.nv.shared._Z23gemm_half_q_half_kernelILi3ELi20ELb0ELb0ELi64EEvPK6__halfPKjS4_S2_PS0_iiiiPKtS7_iiiiiibS2_i:
	.zero		1408


//--------------------- .nv.shared._Z23gemm_half_q_half_kernelILi3ELi38ELb0ELb0ELi64EEvPK6__halfPKjS4_S2_PS0_iiiiPKtS7_iiiiiibS2_i --------------------------
	.section	.nv.shared._Z23gemm_half_q_half_kernelILi3ELi38ELb0ELb0ELi64EEvPK6__halfPKjS4_S2_PS0_iiiiPKtS7_iiiiiibS2_i,"aw",@nobits
	.sectionflags	@""
	.align	2
.nv.shared._Z23gemm_half_q_half_kernelILi3ELi38ELb0ELb0ELi64EEvPK6__halfPKjS4_S2_PS0_iiiiPKtS7_iiiiiibS2_i:
	.zero		1408


//--------------------- .nv.shared._Z23gemm_half_q_half_kernelILi3ELi128ELb0ELb0ELi64EEvPK6__halfPKjS4_S2_PS0_iiiiPKtS7_iiiiiibS2_i --------------------------
	.section	.nv.shared._Z23gemm_half_q_half_kernelILi3ELi128ELb0ELb0ELi64EEvPK6__halfPKjS4_S2_PS0_iiiiPKtS7_iiiiiibS2_i,"aw",@nobits
	.sectionflags	@""
	.align	2
.nv.shared._Z23gemm_half_q_half_kernelILi3ELi128ELb0ELb0ELi64EEvPK6__halfPKjS4_S2_PS0_iiiiPKtS7_iiiiiibS2_i:
	.zero		1408


//--------------------- .nv.shared._Z23gemm_half_q_half_kernelILi3ELi190ELb0ELb0ELi32EEvPK6__halfPKjS4_S2_PS0_iiiiPKtS7_iiiiiibS2_i --------------------------
	.section	.nv.shared._Z23gemm_half_q_half_kernelILi3ELi190ELb0ELb0ELi32EEvPK6__halfPKjS4_S2_PS0_iiiiPKtS7_iiiiiibS2_i,"aw",@nobits
	.sectionflags	@""
	.align	2
.nv.shared._Z23gemm_half_q_half_kernelILi3ELi190ELb0ELb0ELi32EEvPK6__halfPKjS4_S2_PS0_iiiiPKtS7_iiiiiibS2_i:
	.zero		1216


//--------------------- .nv.shared._Z23gemm_half_q_half_kernelILi3ELi160ELb0ELb0ELi32EEvPK6__halfPKjS4_S2_PS0_iiiiPKtS7_iiiiiibS2_i --------------------------
	.section	.nv.shared._Z23gemm_half_q_half_kernelILi3ELi160ELb0ELb0ELi32EEvPK6__halfPKjS4_S2_PS0_iiiiPKtS7_iiiiiibS2_i,"aw",@nobits
	.sectionflags	@""
	.align	2
.nv.shared._Z23gemm_half_q_half_kernelILi3ELi160ELb0ELb0ELi32EEvPK6__halfPKjS4_S2_PS0_iiiiPKtS7_iiiiiibS2_i:
	.zero		1216


//--------------------- .nv.shared._Z23gemm_half_q_half_kernelILi3ELi40ELb0ELb0ELi32EEvPK6__halfPKjS4_S2_PS0_iiiiPKtS7_iiiiiibS2_i --------------------------
	.section	.nv.shared._Z23gemm_half_q_half_kernelILi3ELi40ELb0ELb0ELi32EEvPK6__halfPKjS4_S2_PS0_iiiiPKtS7_iiiiiibS2_i,"aw",@nobits
	.sectionflags	@""
	.align	4
.nv.shared._Z23gemm_half_q_half_kernelILi3ELi40ELb0ELb0ELi32EEvPK6__halfPKjS4_S2_PS0_iiiiPKtS7_iiiiiibS2_i:
	.zero		1216


//--------------------- .nv.shared._Z23gemm_half_q_half_kernelILi3ELi10ELb0ELb0ELi32EEvPK6__halfPKjS4_S2_PS0_iiiiPKtS7_iiiiiibS2_i --------------------------
	.section	.nv.shared._Z23gemm_half_q_half_kernelILi3ELi10ELb0ELb0ELi32EEvPK6__halfPKjS4_S2_PS0_iiiiPKtS7_iiiiiibS2_i,"aw",@nobits
	.sectionflags	@""
	.align	2
.nv.shared._Z23gemm_half_q_half_kernelILi3ELi10ELb0ELb0ELi32EEvPK6__halfPKjS4_S2_PS0_iiiiPKtS7_iiiiiibS2_i:
	.zero		1216


//--------------------- .nv.shared._Z23gemm_half_q_half_kernelILi3ELi172ELb0ELb0ELi32EEvPK6__halfPKjS4_S2_PS0_iiiiPKtS7_iiiiiibS2_i --------------------------
	.section	.nv.shared._Z23gemm_half_q_half_kernelILi3ELi172ELb0ELb0ELi32EEvPK6__halfPKjS4_S2_PS0_iiiiPKtS7_iiiiiibS2_i,"aw",@nobits
	.sectionflags	@""
	.align	2
.nv.shared._Z23gemm_half_q_half_kernelILi3ELi172ELb0ELb0ELi32EEvPK6__halfPKjS4_S2_PS0_iiiiPKtS7_iiiiiibS2_i:
	.zero		1216


//--------------------- .nv.shared._Z23gemm_half_q_half_kernelILi3ELi176ELb0ELb0ELi32EEvPK6__halfPKjS4_S2_PS0_iiiiPKtS7_iiiiiibS2_i --------------------------
	.section	.nv.shared._Z23gemm_half_q_half_kernelILi3ELi176ELb0ELb0ELi32EEvPK6__halfPKjS4_S2_PS0_iiiiPKtS7_iiiiiibS2_i,"aw",@nobits
	.sectionflags	@""
	.align	2
.nv.shared._Z23gemm_half_q_half_kernelILi3ELi176ELb0ELb0ELi32EEvPK6__halfPKjS4_S2_PS0_iiiiPKtS7_iiiiiibS2_i:
	.zero		1216


//--------------------- .nv.shared._Z23gemm_half_q_half_kernelILi3ELi152ELb0ELb0ELi32EEvPK6__halfPKjS4_S2_PS0_iiiiPKtS7_iiiiiibS2_i --------------------------
	.section	.nv.shared._Z23gemm_half_q_half_kernelILi3ELi152ELb0ELb0ELi32EEvPK6__halfPKjS4_S2_PS0_iiiiPKtS7_iiiiiibS2_i,"aw",@nobits
	.sectionflags	@""
	.align	2
.nv.shared._Z23gemm_half_q_half_kernelILi3ELi152ELb0ELb0ELi32EEvPK6__halfPKjS4_S2_PS0_iiiiPKtS7_iiiiiibS2_i:
	.zero		1216


//--------------------- .nv.shared._Z23gemm_half_q_half_kernelILi3ELi140ELb0ELb0ELi32EEvPK6__halfPKjS4_S2_PS0_iiiiPKtS7_iiiiiibS2_i --------------------------
	.section	.nv.shared._Z23gemm_half_q_half_kernelILi3ELi140ELb0ELb0ELi32EEvPK6__halfPKjS4_S2_PS0_iiiiPKtS7_iiiiiibS2_i,"aw",@nobits
	.sectionflags	@""
	.align	2
.nv.shared._Z23gemm_half_q_half_kernelILi3ELi140ELb0ELb0ELi32EEvPK6__halfPKjS4_S2_PS0_iiiiPKtS7_iiiiiibS2_i:
	.zero		1216


//--------------------- .nv.shared._Z23gemm_half_q_half_kernelILi3ELi20ELb0ELb0ELi32EEvPK6__halfPKjS4_S2_PS0_iiiiPKtS7_iiiiiibS2_i --------------------------
	.section	.nv.shared._Z23gemm_half_q_half_kernelILi3ELi20ELb0ELb0ELi32EEvPK6__halfPKjS4_S2_PS0_iiiiPKtS7_iiiiiibS2_i,"aw",@nobits
	.sectionflags	@""
	.align	4
.nv.shared._Z23gemm_half_q_half_kernelILi3ELi20ELb0ELb0ELi32EEvPK6__halfPKjS4_S2_PS0_iiiiPKtS7_iiiiiibS2_i:
	.zero		1216


//--------------------- .nv.shared._Z23gemm_half_q_half_kernelILi3ELi38ELb0ELb0ELi32EEvPK6__halfPKjS4_S2_PS0_iiiiPKtS7_iiiiiibS2_i --------------------------
	.section	.nv.shared._Z23gemm_half_q_half_kernelILi3ELi38ELb0ELb0ELi32EEvPK6__halfPKjS4_S2_PS0_iiiiPKtS7_iiiiiibS2_i,"aw",@nobits
	.sectionflags	@""
	.align	4
.nv.shared._Z23gemm_half_q_half_kernelILi3ELi38ELb0ELb0ELi32EEvPK6__halfPKjS4_S2_PS0_iiiiPKtS7_iiiiiibS2_i:
	.zero		1216


//--------------------- .nv.shared._Z23gemm_half_q_half_kernelILi3ELi128ELb0ELb0ELi32EEvPK6__halfPKjS4_S2_PS0_iiiiPKtS7_iiiiiibS2_i --------------------------
	.section	.nv.shared._Z23gemm_half_q_half_kernelILi3ELi128ELb0ELb0ELi32EEvPK6__halfPKjS4_S2_PS0_iiiiPKtS7_iiiiiibS2_i,"aw",@nobits
	.sectionflags	@""
	.align	2
.nv.shared._Z23gemm_half_q_half_kernelILi3ELi128ELb0ELb0ELi32EEvPK6__halfPKjS4_S2_PS0_iiiiPKtS7_iiiiiibS2_i:
	.zero		1216


//--------------------- .nv.shared._Z23gemm_half_q_half_kernelILi2ELi190ELb0ELb0ELi64EEvPK6__halfPKjS4_S2_PS0_iiiiPKtS7_iiiiiibS2_i --------------------------
	.section	.nv.shared._Z23gemm_half_q_half_kernelILi2ELi190ELb0ELb0ELi64EEvPK6__halfPKjS4_S2_PS0_iiiiPKtS7_iiiiiibS2_i,"aw",@nobits
	.sectionflags	@""
	.align	2
.nv.shared._Z23gemm_half_q_half_kernelILi2ELi190ELb0ELb0ELi64EEvPK6__halfPKjS4_S2_PS0_iiiiPKtS7_iiiiiibS2_i:
	.zero		1280


//--------------------- .nv.shared._Z23gemm_half_q_half_kernelILi2ELi160ELb0ELb0ELi64EEvPK6__halfPKjS4_S2_PS0_iiiiPKtS7_iiiiiibS2_i --------------------------
	.section	.nv.shared._Z23gemm_half_q_half_kernelILi2ELi160ELb0ELb0ELi64EEvPK6__halfPKjS4_S2_PS0_iiiiPKtS7_iiiiiibS2_i,"aw",@nobits
	.sectionflags	@""
	.align	2
.nv.shared._Z23gemm_half_q_half_kernelILi2ELi160ELb0ELb0ELi64EEvPK6__halfPKjS4_S2_PS0_iiiiPKtS7_iiiiiibS2_i:
	.zero		1280


//--------------------- .nv.shared._Z23gemm_half_q_half_kernelILi2ELi40ELb0ELb0ELi64EEvPK6__halfPKjS4_S2_PS0_iiiiPKtS7_iiiiiibS2_i --------------------------
	.section	.nv.shared._Z23gemm_half_q_half_kernelILi2ELi40ELb0ELb0ELi64EEvPK6__halfPKjS4_S2_PS0_iiiiPKtS7_iiiiiibS2_i,"aw",@nobits
	.sectionflags	@""
	.align	2
.nv.shared._Z23gemm_half_q_half_kernelILi2ELi40ELb0ELb0ELi64EEvPK6__halfPKjS4_S2_PS0_iiiiPKtS7_iiiiiibS2_i:
	.zero		1280


//--------------------- .nv.shared._Z23gemm_half_q_half_kernelILi2ELi10ELb0ELb0ELi64EEvPK6__halfPKjS4_S2_PS0_iiiiPKtS7_iiiiiibS2_i --------------------------
	.section	.nv.shared._Z23gemm_half_q_half_kernelILi2ELi10ELb0ELb0ELi64EEvPK6__halfPKjS4_S2_PS0_iiiiPKtS7_iiiiiibS2_i,"aw",@nobits
	.sectionflags	@""
	.align	2
.nv.shared._Z23gemm_half_q_half_kernelILi2ELi10ELb0ELb0ELi64EEvPK6__halfPKjS4_S2_PS0_iiiiPKtS7_iiiiiibS2_i:
	.zero		1280


//--------------------- .nv.shared._Z23gemm_half_q_half_kernelILi2ELi172ELb0ELb0ELi64EEvPK6__halfPKjS4_S2_PS0_iiiiPKtS7_iiiiiibS2_i --------------------------
	.section	.nv.shared._Z23gemm_half_q_half_kernelILi2ELi172ELb0ELb0ELi64EEvPK6__halfPKjS4_S2_PS0_iiiiPKtS7_iiiiiibS2_i,"aw",@nobits
	.sectionflags	@""
	.align	2
.nv.shared._Z23gemm_half_q_half_kernelILi2ELi172ELb0ELb0ELi64EEvPK6__halfPKjS4_S2_PS0_iiiiPKtS7_iiiiiibS2_i:
	.zero		1280


//--------------------- .nv.shared._Z23gemm_half_q_half_kernelILi2ELi176ELb0ELb0ELi64EEvPK6__halfPKjS4_S2_PS0_iiiiPKtS7_iiiiiibS2_i --------------------------
	.section	.nv.shared._Z23gemm_half_q_half_kernelILi2ELi176ELb0ELb0ELi64EEvPK6__halfPKjS4_S2_PS0_iiiiPKtS7_iiiiiibS2_i,"aw",@nobits
	.sectionflags	@""
	.align	2
.nv.shared._Z23gemm_half_q_half_kernelILi2ELi176ELb0ELb0ELi64EEvPK6__halfPKjS4_S2_PS0_iiiiPKtS7_iiiiiibS2_i:
	.zero		1280


//--------------------- .nv.shared._Z23gemm_half_q_half_kernelILi2ELi152ELb0ELb0ELi64EEvPK6__halfPKjS4_S2_PS0_iiiiPKtS7_iiiiiibS2_i --------------------------
	.section	.nv.shared._Z23gemm_half_q_half_kernelILi2ELi152ELb0ELb0ELi64EEvPK6__halfPKjS4_S2_PS0_iiiiPKtS7_iiiiiibS2_i,"aw",@nobits
	.sectionflags	@""
	.align	2
.nv.shared._Z23gemm_half_q_half_kernelILi2ELi152ELb0ELb0ELi64EEvPK6__halfPKjS4_S2_PS0_iiiiPKtS7_iiiiiibS2_i:
	.zero		1280


//--------------------- .nv.shared._Z23gemm_half_q_half_kernelILi2ELi140ELb0ELb0ELi64EEvPK6__halfPKjS4_S2_PS0_iiiiPKtS7_iiiiiibS2_i --------------------------
	.section	.nv.shared._Z23gemm_half_q_half_kernelILi2ELi140ELb0ELb0ELi64EEvPK6__halfPKjS4_S2_PS0_iiiiPKtS7_iiiiiibS2_i,"aw",@nobits
	.sectionflags	@""
	.align	2
.nv.shared._Z23gemm_half_q_half_kernelILi2ELi140ELb0ELb0ELi64EEvPK6__halfPKjS4_S2_PS0_iiiiPKtS7_iiiiiibS2_i:
	.zero		1280


//--------------------- .nv.shared._Z23gemm_half_q_half_kernelILi2ELi20ELb0ELb0ELi64EEvPK6__halfPKjS4_S2_PS0_iiiiPKtS7_iiiiiibS2_i --------------------------
	.section	.nv.shared._Z23gemm_half_q_half_kernelILi2ELi20ELb0ELb0ELi64EEvPK6__halfPKjS4_S2_PS0_iiiiPKtS7_iiiiiibS2_i,"aw",@nobits
	.sectionflags	@""
	.align	2
.nv.shared._Z23gemm_half_q_half_kernelILi2ELi20ELb0ELb0ELi64EEvPK6__halfPKjS4_S2_PS0_iiiiPKtS7_iiiiiibS2_i:
	.zero		1280


//--------------------- .nv.shared._Z23gemm_half_q_half_kernelILi2ELi38ELb0ELb0ELi64EEvPK6__halfPKjS4_S2_PS0_iiiiPKtS7_iiiiiibS2_i --------------------------
	.section	.nv.shared._Z23gemm_half_q_half_kernelILi2ELi38ELb0ELb0ELi64EEvPK6__halfPKjS4_S2_PS0_iiiiPKtS7_iiiiiibS2_i,"aw",@nobits
	.sectionflags	@""
	.align	2
.nv.shared._Z23gemm_half_q_half_kernelILi2ELi38ELb0ELb0ELi64EEvPK6__halfPKjS4_S2_PS0_iiiiPKtS7_iiiiiibS2_i:
	.zero		1280


//--------------------- .nv.shared._Z23gemm_half_q_half_kernelILi2ELi128ELb0ELb0ELi64EEvPK6__halfPKjS4_S2_PS0_iiiiPKtS7_iiiiiibS2_i --------------------------
	.section	.nv.shared._Z23gemm_half_q_half_kernelILi2ELi128ELb0ELb0ELi64EEvPK6__halfPKjS4_S2_PS0_iiiiPKtS7_iiiiiibS2_i,"aw",@nobits
	.sectionflags	@""
	.align	2
.nv.shared._Z23gemm_half_q_half_kernelILi2ELi128ELb0ELb0ELi64EEvPK6__halfPKjS4_S2_PS0_iiiiPKtS7_iiiiiibS2_i:
	.zero		1280


//--------------------- .nv.shared._Z23gemm_half_q_half_kernelILi2ELi190ELb0ELb0ELi32EEvPK6__halfPKjS4_S2_PS0_iiiiPKtS7_iiiiiibS2_i --------------------------
	.section	.nv.shared._Z23gemm_half_q_half_kernelILi2ELi190ELb0ELb0ELi32EEvPK6__halfPKjS4_S2_PS0_iiiiPKtS7_iiiiiibS2_i,"aw",@nobits
	.sectionflags	@""
	.align	2
.nv.shared._Z23gemm_half_q_half_kernelILi2ELi190ELb0ELb0ELi32EEvPK6__halfPKjS4_S2_PS0_iiiiPKtS7_iiiiiibS2_i:
	.zero		1152


//--------------------- .nv.shared._Z23gemm_half_q_half_kernelILi2ELi160ELb0ELb0ELi32EEvPK6__halfPKjS4_S2_PS0_iiiiPKtS7_iiiiiibS2_i --------------------------
	.section	.nv.shared._Z23gemm_half_q_half_kernelILi2ELi160ELb0ELb0ELi32EEvPK6__halfPKjS4_S2_PS0_iiiiPKtS7_iiiiiibS2_i,"aw",@nobits
	.sectionflags	@""
	.align	2
.nv.shared._Z23gemm_half_q_half_kernelILi2ELi160ELb0ELb0ELi32EEvPK6__halfPKjS4_S2_PS0_iiiiPKtS7_iiiiiibS2_i:
	.zero		1152


//--------------------- .nv.shared._Z23gemm_half_q_half_kernelILi2ELi40ELb0ELb0ELi32EEvPK6__halfPKjS4_S2_PS0_iiiiPKtS7_iiiiiibS2_i --------------------------
	.section	.nv.shared._Z23gemm_half_q_half_kernelILi2ELi40ELb0ELb0ELi32EEvPK6__halfPKjS4_S2_PS0_iiiiPKtS7_iiiiiibS2_i,"aw",@nobits
	.sectionflags	@""
	.align	4
.nv.shared._Z23gemm_half_q_half_kernelILi2ELi40ELb0ELb0ELi32EEvPK6__halfPKjS4_S2_PS0_iiiiPKtS7_iiiiiibS2_i:
	.zero		1152


//--------------------- .nv.shared._Z23gemm_half_q_half_kernelILi2ELi10ELb0ELb0ELi32EEvPK6__halfPKjS4_S2_PS0_iiiiPKtS7_iiiiiibS2_i --------------------------
	.section	.nv.shared._Z23gemm_half_q_half_kernelILi2ELi10ELb0ELb0ELi32EEvPK6__halfPKjS4_S2_PS0_iiiiPKtS7_iiiiiibS2_i,"aw",@nobits
	.sectionflags	@""
	.align	2
.nv.shared._Z23gemm_half_q_half_kernelILi2ELi10ELb0ELb0ELi32EEvPK6__halfPKjS4_S2_PS0_iiiiPKtS7_iiiiiibS2_i:
	.zero		1152


//--------------------- .nv.shared._Z23gemm_half_q_half_kernelILi2ELi172ELb0ELb0ELi32EEvPK6__halfPKjS4_S2_PS0_iiiiPKtS7_iiiiiibS2_i --------------------------
	.section	.nv.shared._Z23gemm_half_q_half_kernelILi2ELi172ELb0ELb0ELi32EEvPK6__halfPKjS4_S2_PS0_iiiiPKtS7_iiiiiibS2_i,"aw",@nobits
	.sectionflags	@""
	.align	2
.nv.shared._Z23gemm_half_q_half_kernelILi2ELi172ELb0ELb0ELi32EEvPK6__halfPKjS4_S2_PS0_iiiiPKtS7_iiiiiibS2_i:
	.zero		1152


//--------------------- .nv.shared._Z23gemm_half_q_half_kernelILi2ELi176ELb0ELb0ELi32EEvPK6__halfPKjS4_S2_PS0_iiiiPKtS7_iiiiiibS2_i --------------------------
	.section	.nv.shared._Z23gemm_half_q_half_kernelILi2ELi176ELb0ELb0ELi32EEvPK6__halfPKjS4_S2_PS0_iiiiPKtS7_iiiiiibS2_i,"aw",@nobits
	.sectionflags	@""
	.align	2
.nv.shared._Z23gemm_half_q_half_kernelILi2ELi176ELb0ELb0ELi32EEvPK6__halfPKjS4_S2_PS0_iiiiPKtS7_iiiiiibS2_i:
	.zero		1152


//--------------------- .nv.shared._Z23gemm_half_q_half_kernelILi2ELi152ELb0ELb0ELi32EEvPK6__halfPKjS4_S2_PS0_iiiiPKtS7_iiiiiibS2_i --------------------------
	.section	.nv.shared._Z23gemm_half_q_half_kernelILi2ELi152ELb0ELb0ELi32EEvPK6__halfPKjS4_S2_PS0_iiiiPKtS7_iiiiiibS2_i,"aw",@nobits
	.sectionflags	@""
	.align	2
.nv.shared._Z23gemm_half_q_half_kernelILi2ELi152ELb0ELb0ELi32EEvPK6__halfPKjS4_S2_PS0_iiiiPKtS7_iiiiiibS2_i:
	.zero		1152


//--------------------- .nv.shared._Z23gemm_half_q_half_kernelILi2ELi140ELb0ELb0ELi32EEvPK6__halfPKjS4_S2_PS0_iiiiPKtS7_iiiiiibS2_i --------------------------
	.section	.nv.shared._Z23gemm_half_q_half_kernelILi2ELi140ELb0ELb0ELi32EEvPK6__halfPKjS4_S2_PS0_iiiiPKtS7_iiiiiibS2_i,"aw",@nobits
	.sectionflags	@""
	.align	2
.nv.shared._Z23gemm_half_q_half_kernelILi2ELi140ELb0ELb0ELi32EEvPK6__halfPKjS4_S2_PS0_iiiiPKtS7_iiiiiibS2_i:
	.zero		1152


//--------------------- .nv.shared._Z23gemm_half_q_half_kernelILi2ELi20ELb0ELb0ELi32EEvPK6__halfPKjS4_S2_PS0_iiiiPKtS7_iiiiiibS2_i --------------------------
	.section	.nv.shared._Z23gemm_half_q_half_kernelILi2ELi20ELb0ELb0ELi32EEvPK6__halfPKjS4_S2_PS0_iiiiPKtS7_iiiiiibS2_i,"aw",@nobits
	.sectionflags	@""
	.align	4
.nv.shared._Z23gemm_half_q_half_kernelILi2ELi20ELb0ELb0ELi32EEvPK6__halfPKjS4_S2_PS0_iiiiPKtS7_iiiiiibS2_i:
	.zero		1152


//--------------------- .nv.shared._Z23gemm_half_q_half_kernelILi2ELi38ELb0ELb0ELi32EEvPK6__halfPKjS4_S2_PS0_iiiiPKtS7_iiiiiibS2_i --------------------------
	.section	.nv.shared._Z23gemm_half_q_half_kernelILi2ELi38ELb0ELb0ELi32EEvPK6__halfPKjS4_S2_PS0_iiiiPKtS7_iiiiiibS2_i,"aw",@nobits
	.sectionflags	@""
	.align	4
.nv.shared._Z23gemm_half_q_half_kernelILi2ELi38ELb0ELb0ELi32EEvPK6__halfPKjS4_S2_PS0_iiiiPKtS7_iiiiiibS2_i:
	.zero		1152


//--------------------- .nv.shared._Z23gemm_half_q_half_kernelILi2ELi128ELb0ELb0ELi32EEvPK6__halfPKjS4_S2_PS0_iiiiPKtS7_iiiiiibS2_i --------------------------
	.section	.nv.shared._Z23gemm_half_q_half_kernelILi2ELi128ELb0ELb0ELi32EEvPK6__halfPKjS4_S2_PS0_iiiiPKtS7_iiiiiibS2_i,"aw",@nobits
	.sectionflags	@""
	.align	2
.nv.shared._Z23gemm_half_q_half_kernelILi2ELi128ELb0ELb0ELi32EEvPK6__halfPKjS4_S2_PS0_iiiiPKtS7_iiiiiibS2_i:
	.zero		1152


//--------------------- .nv.shared._Z23gemm_half_q_half_kernelILi1ELi190ELb0ELb0ELi64EEvPK6__halfPKjS4_S2_PS0_iiiiPKtS7_iiiiiibS2_i --------------------------
	.section	.nv.shared._Z23gemm_half_q_half_kernelILi1ELi190ELb0ELb0ELi64EEvPK6__halfPKjS4_S2_PS0_iiiiPKtS7_iiiiiibS2_i,"aw",@nobits
	.sectionflags	@""
	.align	2
.nv.shared._Z23gemm_half_q_half_kernelILi1ELi190ELb0ELb0ELi64EEvPK6__halfPKjS4_S2_PS0_iiiiPKtS7_iiiiiibS2_i:
	.zero		1152


//--------------------- .nv.shared._Z23gemm_half_q_half_kernelILi1ELi160ELb0ELb0ELi64EEvPK6__halfPKjS4_S2_PS0_iiiiPKtS7_iiiiiibS2_i --------------------------
	.section	.nv.shared._Z23gemm_half_q_half_kernelILi1ELi160ELb0ELb0ELi64EEvPK6__halfPKjS4_S2_PS0_iiiiPKtS7_iiiiiibS2_i,"aw",@nobits
	.sectionflags	@""
	.align	2
.nv.shared._Z23gemm_half_q_half_kernelILi1ELi160ELb0ELb0ELi64EEvPK6__halfPKjS4_S2_PS0_iiiiPKtS7_iiiiiibS2_i:
	.zero		1152


//--------------------- .nv.shared._Z23gemm_half_q_half_kernelILi1ELi40ELb0ELb0ELi64EEvPK6__halfPKjS4_S2_PS0_iiiiPKtS7_iiiiiibS2_i --------------------------
	.section	.nv.shared._Z23gemm_half_q_half_kernelILi1ELi40ELb0ELb0ELi64EEvPK6__halfPKjS4_S2_PS0_iiiiPKtS7_iiiiiibS2_i,"aw",@nobits
	.sectionflags	@""
	.align	2
.nv.shared._Z23gemm_half_q_half_kernelILi1ELi40ELb0ELb0ELi64EEvPK6__halfPKjS4_S2_PS0_iiiiPKtS7_iiiiiibS2_i:
	.zero		1152


//--------------------- .nv.shared._Z23gemm_half_q_half_kernelILi1ELi10ELb0ELb0ELi64EEvPK6__halfPKjS4_S2_PS0_iiiiPKtS7_iiiiiibS2_i --------------------------
	.section	.nv.shared._Z23gemm_half_q_half_kernelILi1ELi10ELb0ELb0ELi64EEvPK6__halfPKjS4_S2_PS0_iiiiPKtS7_iiiiiibS2_i,"aw",@nobits
	.sectionflags	@""
	.align	2
.nv.shared._Z23gemm_half_q_half_kernelILi1ELi10ELb0ELb0ELi64EEvPK6__halfPKjS4_S2_PS0_iiiiPKtS7_iiiiiibS2_i:
	.zero		1152


//--------------------- .nv.shared._Z23gemm_half_q_half_kernelILi1ELi172ELb0ELb0ELi64EEvPK6__halfPKjS4_S2_PS0_iiiiPKtS7_iiiiiibS2_i --------------------------
	.section	.nv.shared._Z23gemm_half_q_half_kernelILi1ELi172ELb0ELb0ELi64EEvPK6__halfPKjS4_S2_PS0_iiiiPKtS7_iiiiiibS2_i,"aw",@nobits
	.sectionflags	@""
	.align	2
.nv.shared._Z23gemm_half_q_half_kernelILi1ELi172ELb0ELb0ELi64EEvPK6__halfPKjS4_S2_PS0_iiiiPKtS7_iiiiiibS2_i:
	.zero		1152


//--------------------- .nv.shared._Z23gemm_half_q_half_kernelILi1ELi176ELb0ELb0ELi64EEvPK6__halfPKjS4_S2_PS0_iiiiPKtS7_iiiiiibS2_i --------------------------
	.section	.nv.shared._Z23gemm_half_q_half_kernelILi1ELi176ELb0ELb0ELi64EEvPK6__halfPKjS4_S2_PS0_iiiiPKtS7_iiiiiibS2_i,"aw",@nobits
	.sectionflags	@""
	.align	2
.nv.shared._Z23gemm_half_q_half_kernelILi1ELi176ELb0ELb0ELi64EEvPK6__halfPKjS4_S2_PS0_iiiiPKtS7_iiiiiibS2_i:
	.zero		1152


//--------------------- .nv.shared._Z23gemm_half_q_half_kernelILi1ELi152ELb0ELb0ELi64EEvPK6__halfPKjS4_S2_PS0_iiiiPKtS7_iiiiiibS2_i --------------------------
	.section	.nv.shared._Z23gemm_half_q_half_kernelILi1ELi152ELb0ELb0ELi64EEvPK6__halfPKjS4_S2_PS0_iiiiPKtS7_iiiiiibS2_i,"aw",@nobits
	.sectionflags	@""
	.align	2
.nv.shared._Z23gemm_half_q_half_kernelILi1ELi152ELb0ELb0ELi64EEvPK6__halfPKjS4_S2_PS0_iiiiPKtS7_iiiiiibS2_i:
	.zero		1152


//--------------------- .nv.shared._Z23gemm_half_q_half_kernelILi1ELi140ELb0ELb0ELi64EEvPK6__halfPKjS4_S2_PS0_iiiiPKtS7_iiiiiibS2_i --------------------------
	.section	.nv.shared._Z23gemm_half_q_half_kernelILi1ELi140ELb0ELb0ELi64EEvPK6__halfPKjS4_S2_PS0_iiiiPKtS7_iiiiiibS2_i,"aw",@nobits
	.sectionflags	@""
	.align	2
.nv.shared._Z23gemm_half_q_half_kernelILi1ELi140ELb0ELb0ELi64EEvPK6__halfPKjS4_S2_PS0_iiiiPKtS7_iiiiiibS2_i:
	.zero		1152


//--------------------- .nv.shared._Z23gemm_half_q_half_kernelILi1ELi20ELb0ELb0ELi64EEvPK6__halfPKjS4_S2_PS0_iiiiPKtS7_iiiiiibS2_i --------------------------
	.section	.nv.shared._Z23gemm_half_q_half_kernelILi1ELi20ELb0ELb0ELi64EEvPK6__halfPKjS4_S2_PS0_iiiiPKtS7_iiiiiibS2_i,"aw",@nobits
	.sectionflags	@""
	.align	2
.nv.shared._Z23gemm_half_q_half_kernelILi1ELi20ELb0ELb0ELi64EEvPK6__halfPKjS4_S2_PS0_iiiiPKtS7_iiiiiibS2_i:
	.zero		1152


//--------------------- .nv.shared._Z23gemm_half_q_half_kernelILi1ELi38ELb0ELb0ELi64EEvPK6__halfPKjS4_S2_PS0_iiiiPKtS7_iiiiiibS2_i --------------------------
	.section	.nv.shared._Z23gemm_half_q_half_kernelILi1ELi38ELb0ELb0ELi64EEvPK6__halfPKjS4_S2_PS0_iiiiPKtS7_iiiiiibS2_i,"aw",@nobits
	.sectionflags	@""
	.align	2
.nv.shared._Z23gemm_half_q_half_kernelILi1ELi38ELb0ELb0ELi64EEvPK6__halfPKjS4_S2_PS0_iiiiPKtS7_iiiiiibS2_i:
	.zero		1152


//--------------------- .nv.shared._Z23gemm_half_q_half_kernelILi1ELi128ELb0ELb0ELi64EEvPK6__halfPKjS4_S2_PS0_iiiiPKtS7_iiiiiibS2_i --------------------------
	.section	.nv.shared._Z23gemm_half_q_half_kernelILi1ELi128ELb0ELb0ELi64EEvPK6__halfPKjS4_S2_PS0_iiiiPKtS7_iiiiiibS2_i,"aw",@nobits
	.sectionflags	@""
	.align	2
.nv.shared._Z23gemm_half_q_half_kernelILi1ELi128ELb0ELb0ELi64EEvPK6__halfPKjS4_S2_PS0_iiiiPKtS7_iiiiiibS2_i:
	.zero		1152


//--------------------- .nv.shared._Z23gemm_half_q_half_kernelILi1ELi190ELb0ELb0ELi32EEvPK6__halfPKjS4_S2_PS0_iiiiPKtS7_iiiiiibS2_i --------------------------
	.section	.nv.shared._Z23gemm_half_q_half_kernelILi1ELi190ELb0ELb0ELi32EEvPK6__halfPKjS4_S2_PS0_iiiiPKtS7_iiiiiibS2_i,"aw",@nobits
	.sectionflags	@""
	.align	2
.nv.shared._Z23gemm_half_q_half_kernelILi1ELi190ELb0ELb0ELi32EEvPK6__halfPKjS4_S2_PS0_iiiiPKtS7_iiiiiibS2_i:
	.zero		1088


//--------------------- .nv.shared._Z23gemm_half_q_half_kernelILi1ELi160ELb0ELb0ELi32EEvPK6__halfPKjS4_S2_PS0_iiiiPKtS7_iiiiiibS2_i --------------------------
	.section	.nv.shared._Z23gemm_half_q_half_kernelILi1ELi160ELb0ELb0ELi32EEvPK6__halfPKjS4_S2_PS0_iiiiPKtS7_iiiiiibS2_i,"aw",@nobits
	.sectionflags	@""
	.align	2
.nv.shared._Z23gemm_half_q_half_kernelILi1ELi160ELb0ELb0ELi32EEvPK6__halfPKjS4_S2_PS0_iiiiPKtS7_iiiiiibS2_i:
	.zero		1088


//--------------------- .nv.shared._Z23gemm_half_q_half_kernelILi1ELi40ELb0ELb0ELi32EEvPK6__halfPKjS4_S2_PS0_iiiiPKtS7_iiiiiibS2_i --------------------------
	.section	.nv.shared._Z23gemm_half_q_half_kernelILi1ELi40ELb0ELb0ELi32EEvPK6__halfPKjS4_S2_PS0_iiiiPKtS7_iiiiiibS2_i,"aw",@nobits
	.sectionflags	@""
	.align	4
.nv.shared._Z23gemm_half_q_half_kernelILi1ELi40ELb0ELb0ELi32EEvPK6__halfPKjS4_S2_PS0_iiiiPKtS7_iiiiiibS2_i:
	.zero		1088


//--------------------- .nv.shared._Z23gemm_half_q_half_kernelILi1ELi10ELb0ELb0ELi32EEvPK6__halfPKjS4_S2_PS0_iiiiPKtS7_iiiiiibS2_i --------------------------
	.section	.nv.shared._Z23gemm_half_q_half_kernelILi1ELi10ELb0ELb0ELi32EEvPK6__halfPKjS4_S2_PS0_iiiiPKtS7_iiiiiibS2_i,"aw",@nobits
	.sectionflags	@""
	.align	2
.nv.shared._Z23gemm_half_q_half_kernelILi1ELi10ELb0ELb0ELi32EEvPK6__halfPKjS4_S2_PS0_iiiiPKtS7_iiiiiibS2_i:
	.zero		1088


//--------------------- .nv.shared._Z23gemm_half_q_half_kernelILi1ELi172ELb0ELb0ELi32EEvPK6__halfPKjS4_S2_PS0_iiiiPKtS7_iiiiiibS2_i --------------------------
	.section	.nv.shared._Z23gemm_half_q_half_kernelILi1ELi172ELb0ELb0ELi32EEvPK6__halfPKjS4_S2_PS0_iiiiPKtS7_iiiiiibS2_i,"aw",@nobits
	.sectionflags	@""
	.align	2
.nv.shared._Z23gemm_half_q_half_kernelILi1ELi172ELb0ELb0ELi32EEvPK6__halfPKjS4_S2_PS0_iiiiPKtS7_iiiiiibS2_i:
	.zero		1088


//--------------------- .nv.shared._Z23gemm_half_q_half_kernelILi1ELi176ELb0ELb0ELi32EEvPK6__halfPKjS4_S2_PS0_iiiiPKtS7_iiiiiibS2_i --------------------------
	.section	.nv.shared._Z23gemm_half_q_half_kernelILi1ELi176ELb0ELb0ELi32EEvPK6__halfPKjS4_S2_PS0_iiiiPKtS7_iiiiiibS2_i,"aw",@nobits
	.sectionflags	@""
	.align	2
.nv.shared._Z23gemm_half_q_half_kernelILi1ELi176ELb0ELb0ELi32EEvPK6__halfPKjS4_S2_PS0_iiiiPKtS7_iiiiiibS2_i:
	.zero		1088


//--------------------- .nv.shared._Z23gemm_half_q_half_kernelILi1ELi152ELb0ELb0ELi32EEvPK6__halfPKjS4_S2_PS0_iiiiPKtS7_iiiiiibS2_i --------------------------
	.section	.nv.shared._Z23gemm_half_q_half_kernelILi1ELi152ELb0ELb0ELi32EEvPK6__halfPKjS4_S2_PS0_iiiiPKtS7_iiiiiibS2_i,"aw",@nobits
	.sectionflags	@""
	.align	2
.nv.shared._Z23gemm_half_q_half_kernelILi1ELi152ELb0ELb0ELi32EEvPK6__halfPKjS4_S2_PS0_iiiiPKtS7_iiiiiibS2_i:
	.zero		1088


//--------------------- .nv.shared._Z23gemm_half_q_half_kernelILi1ELi140ELb0ELb0ELi32EEvPK6__halfPKjS4_S2_PS0_iiiiPKtS7_iiiiiibS2_i --------------------------
	.section	.nv.shared._Z23gemm_half_q_half_kernelILi1ELi140ELb0ELb0ELi32EEvPK6__halfPKjS4_S2_PS0_iiiiPKtS7_iiiiiibS2_i,"aw",@nobits
	.sectionflags	@""
	.align	2
.nv.shared._Z23gemm_half_q_half_kernelILi1ELi140ELb0ELb0ELi32EEvPK6__halfPKjS4_S2_PS0_iiiiPKtS7_iiiiiibS2_i:
	.zero		1088


//--------------------- .nv.shared._Z23gemm_half_q_half_kernelILi1ELi20ELb0ELb0ELi32EEvPK6__halfPKjS4_S2_PS0_iiiiPKtS7_iiiiiibS2_i --------------------------
	.section	.nv.shared._Z23gemm_half_q_half_kernelILi1ELi20ELb0ELb0ELi32EEvPK6__halfPKjS4_S2_PS0_iiiiPKtS7_iiiiiibS2_i,"aw",@nobits
	.sectionflags	@""
	.align	4
.nv.shared._Z23gemm_half_q_half_kernelILi1ELi20ELb0ELb0ELi32EEvPK6__halfPKjS4_S2_PS0_iiiiPKtS7_iiiiiibS2_i:
	.zero		1088


//--------------------- .nv.shared._Z23gemm_half_q_half_kernelILi1ELi38ELb0ELb0ELi32EEvPK6__halfPKjS4_S2_PS0_iiiiPKtS7_iiiiiibS2_i --------------------------
	.section	.nv.shared._Z23gemm_half_q_half_kernelILi1ELi38ELb0ELb0ELi32EEvPK6__halfPKjS4_S2_PS0_iiiiPKtS7_iiiiiibS2_i,"aw",@nobits
	.sectionflags	@""
	.align	4
.nv.shared._Z23gemm_half_q_half_kernelILi1ELi38ELb0ELb0ELi32EEvPK6__halfPKjS4_S2_PS0_iiiiPKtS7_iiiiiibS2_i:
	.zero		1088


//--------------------- .nv.shared._Z23gemm_half_q_half_kernelILi1ELi128ELb0ELb0ELi32EEvPK6__halfPKjS4_S2_PS0_iiiiPKtS7_iiiiiibS2_i --------------------------
	.section	.nv.shared._Z23gemm_half_q_half_kernelILi1ELi128ELb0ELb0ELi32EEvPK6__halfPKjS4_S2_PS0_iiiiPKtS7_iiiiiibS2_i,"aw",@nobits
	.sectionflags	@""
	.align	2
.nv.shared._Z23gemm_half_q_half_kernelILi1ELi128ELb0ELb0ELi32EEvPK6__halfPKjS4_S2_PS0_iiiiPKtS7_iiiiiibS2_i:
	.zero		1088


//--------------------- .nv.constant0._Z23gemm_half_q_half_kernelILi4ELi190ELb0ELb0ELi64EEvPK6__halfPKjS4_S2_PS0_iiiiPKtS7_iiiiiibS2_i --------------------------
	.section	.nv.constant0._Z23gemm_half_q_half_kernelILi4ELi190ELb0ELb0ELi64EEvPK6__halfPKjS4_S2_PS0_iiiiPKtS7_iiiiiibS2_i,"a",@progbits
	.sectionflags	@""
	.align	4
.nv.constant0._Z23gemm_half_q_half_kernelILi4ELi190ELb0ELb0ELi64EEvPK6__halfPKjS4_S2_PS0_iiiiPKtS7_iiiiiibS2_i:
	.zero		1012


//--------------------- .nv.constant0._Z23gemm_half_q_half_kernelILi4ELi160ELb0ELb0ELi64EEvPK6__halfPKjS4_S2_PS0_iiiiPKtS7_iiiiiibS2_i --------------------------
	.section	.nv.constant0._Z23gemm_half_q_half_kernelILi4ELi160ELb0ELb0ELi64EEvPK6__halfPKjS4_S2_PS0_iiiiPKtS7_iiiiiibS2_i,"a",@progbits
	.sectionflags	@""
	.align	4
.nv.constant0._Z23gemm_half_q_half_kernelILi4ELi160ELb0ELb0ELi64EEvPK6__halfPKjS4_S2_PS0_iiiiPKtS7_iiiiiibS2_i:
	.zero		1012


//--------------------- .nv.constant0._Z23gemm_half_q_half_kernelILi4ELi40ELb0ELb0ELi64EEvPK6__halfPKjS4_S2_PS0_iiiiPKtS7_iiiiiibS2_i --------------------------
	.section	.nv.constant0._Z23gemm_half_q_half_kernelILi4ELi40ELb0ELb0ELi64EEvPK6__halfPKjS4_S2_PS0_iiiiPKtS7_iiiiiibS2_i,"a",@progbits
	.sectionflags	@""
	.align	4
.nv.constant0._Z23gemm_half_q_half_kernelILi4ELi40ELb0ELb0ELi64EEvPK6__halfPKjS4_S2_PS0_iiiiPKtS7_iiiiiibS2_i:
	.zero		1012


//--------------------- .nv.constant0._Z23gemm_half_q_half_kernelILi4ELi10ELb0ELb0ELi64EEvPK6__halfPKjS4_S2_PS0_iiiiPKtS7_iiiiiibS2_i --------------------------
	.section	.nv.constant0._Z23gemm_half_q_half_kernelILi4ELi10ELb0ELb0ELi64EEvPK6__halfPKjS4_S2_PS0_iiiiPKtS7_iiiiiibS2_i,"a",@progbits
	.sectionflags	@""
	.align	4
.nv.constant0._Z23gemm_half_q_half_kernelILi4ELi10ELb0ELb0ELi64EEvPK6__halfPKjS4_S2_PS0_iiiiPKtS7_iiiiiibS2_i:
	.zero		1012


//--------------------- .nv.constant0._Z23gemm_half_q_half_kernelILi4ELi172ELb0ELb0ELi64EEvPK6__halfPKjS4_S2_PS0_iiiiPKtS7_iiiiiibS2_i --------------------------
	.section	.nv.constant0._Z23gemm_half_q_half_kernelILi4ELi172ELb0ELb0ELi64EEvPK6__halfPKjS4_S2_PS0_iiiiPKtS7_iiiiiibS2_i,"a",@progbits
	.sectionflags	@""
	.align	4
.nv.constant0._Z23gemm_half_q_half_kernelILi4ELi172ELb0ELb0ELi64EEvPK6__halfPKjS4_S2_PS0_iiiiPKtS7_iiiiiibS2_i:
	.zero		1012


//--------------------- .nv.constant0._Z23gemm_half_q_half_kernelILi4ELi176ELb0ELb0ELi64EEvPK6__halfPKjS4_S2_PS0_iiiiPKtS7_iiiiiibS2_i --------------------------
	.section	.nv.constant0._Z23gemm_half_q_half_kernelILi4ELi176ELb0ELb0ELi64EEvPK6__halfPKjS4_S2_PS0_iiiiPKtS7_iiiiiibS2_i,"a",@progbits
	.sectionflags	@""
	.align	4
.nv.constant0._Z23gemm_half_q_half_kernelILi4ELi176ELb0ELb0ELi64EEvPK6__halfPKjS4_S2_PS0_iiiiPKtS7_iiiiiibS2_i:
	.zero		1012


//--------------------- .nv.constant0._Z23gemm_half_q_half_kernelILi4ELi152ELb0ELb0ELi64EEvPK6__halfPKjS4_S2_PS0_iiiiPKtS7_iiiiiibS2_i --------------------------
	.section	.nv.constant0._Z23gemm_half_q_half_kernelILi4ELi152ELb0ELb0ELi64EEvPK6__halfPKjS4_S2_PS0_iiiiPKtS7_iiiiiibS2_i,"a",@progbits
	.sectionflags	@""
	.align	4
.nv.constant0._Z23gemm_half_q_half_kernelILi4ELi152ELb0ELb0ELi64EEvPK6__halfPKjS4_S2_PS0_iiiiPKtS7_iiiiiibS2_i:
	.zero		1012


//--------------------- .nv.constant0._Z23gemm_half_q_half_kernelILi4ELi140ELb0ELb0ELi64EEvPK6__halfPKjS4_S2_PS0_iiiiPKtS7_iiiiiibS2_i --------------------------
	.section	.nv.constant0._Z23gemm_half_q_half_kernelILi4ELi140ELb0ELb0ELi64EEvPK6__halfPKjS4_S2_PS0_iiiiPKtS7_iiiiiibS2_i,"a",@progbits
	.sectionflags	@""
	.align	4
.nv.constant0._Z23gemm_half_q_half_kernelILi4ELi140ELb0ELb0ELi64EEvPK6__halfPKjS4_S2_PS0_iiiiPKtS7_iiiiiibS2_i:
	.zero		1012


//--------------------- .nv.constant0._Z23gemm_half_q_half_kernelILi4ELi20ELb0ELb0ELi64EEvPK6__halfPKjS4_S2_PS0_iiiiPKtS7_iiiiiibS2_i --------------------------
	.section	.nv.constant0._Z23gemm_half_q_half_kernelILi4ELi20ELb0ELb0ELi64EEvPK6__halfPKjS4_S2_PS0_iiiiPKtS7_iiiiiibS2_i,"a",@progbits
	.sectionflags	@""
	.align	4
.nv.constant0._Z23gemm_half_q_half_kernelILi4ELi20ELb0ELb0ELi64EEvPK6__halfPKjS4_S2_PS0_iiiiPKtS7_iiiiiibS2_i:
	.zero		1012


//--------------------- .nv.constant0._Z23gemm_half_q_half_kernelILi4ELi38ELb0ELb0ELi64EEvPK6__halfPKjS4_S2_PS0_iiiiPKtS7_iiiiiibS2_i --------------------------
	.section	.nv.constant0._Z23gemm_half_q_half_kernelILi4ELi38ELb0ELb0ELi64EEvPK6__halfPKjS4_S2_PS0_iiiiPKtS7_iiiiiibS2_i,"a",@progbits
	.sectionflags	@""
	.align	4
.nv.constant0._Z23gemm_half_q_half_kernelILi4ELi38ELb0ELb0ELi64EEvPK6__halfPKjS4_S2_PS0_iiiiPKtS7_iiiiiibS2_i:
	.zero		1012


//--------------------- .nv.constant0._Z23gemm_half_q_half_kernelILi4ELi128ELb0ELb0ELi64EEvPK6__halfPKjS4_S2_PS0_iiiiPKtS7_iiiiiibS2_i --------------------------
	.section	.nv.constant0._Z23gemm_half_q_half_kernelILi4ELi128ELb0ELb0ELi64EEvPK6__halfPKjS4_S2_PS0_iiiiPKtS7_iiiiiibS2_i,"a",@progbits
	.sectionflags	@""
	.align	4
.nv.constant0._Z23gemm_half_q_half_kernelILi4ELi128ELb0ELb0ELi64EEvPK6__halfPKjS4_S2_PS0_iiiiPKtS7_iiiiiibS2_i:
	.zero		1012


//--------------------- .nv.constant0._Z23gemm_half_q_half_kernelILi4ELi190ELb0ELb0ELi32EEvPK6__halfPKjS4_S2_PS0_iiiiPKtS7_iiiiiibS2_i --------------------------
	.section	.nv.constant0._Z23gemm_half_q_half_kernelILi4ELi190ELb0ELb0ELi32EEvPK6__halfPKjS4_S2_PS0_iiiiPKtS7_iiiiiibS2_i,"a",@progbits
	.sectionflags	@""
	.align	4
.nv.constant0._Z23gemm_half_q_half_kernelILi4ELi190ELb0ELb0ELi32EEvPK6__halfPKjS4_S2_PS0_iiiiPKtS7_iiiiiibS2_i:
	.zero		1012


//--------------------- .nv.constant0._Z23gemm_half_q_half_kernelILi4ELi160ELb0ELb0ELi32EEvPK6__halfPKjS4_S2_PS0_iiiiPKtS7_iiiiiibS2_i --------------------------
	.section	.nv.constant0._Z23gemm_half_q_half_kernelILi4ELi160ELb0ELb0ELi32EEvPK6__halfPKjS4_S2_PS0_iiiiPKtS7_iiiiiibS2_i,"a",@progbits
	.sectionflags	@""
	.align	4
.nv.constant0._Z23gemm_half_q_half_kernelILi4ELi160ELb0ELb0ELi32EEvPK6__halfPKjS4_S2_PS0_iiiiPKtS7_iiiiiibS2_i:
	.zero		1012


//--------------------- .nv.constant0._Z23gemm_half_q_half_kernelILi4ELi40ELb0ELb0ELi32EEvPK6__halfPKjS4_S2_PS0_iiiiPKtS7_iiiiiibS2_i --------------------------
	.section	.nv.constant0._Z23gemm_half_q_half_kernelILi4ELi40ELb0ELb0ELi32EEvPK6__halfPKjS4_S2_PS0_iiiiPKtS7_iiiiiibS2_i,"a",@progbits
	.sectionflags	@""
	.align	4
.nv.constant0._Z23gemm_half_q_half_kernelILi4ELi40ELb0ELb0ELi32EEvPK6__halfPKjS4_S2_PS0_iiiiPKtS7_iiiiiibS2_i:
	.zero		1012


//--------------------- .nv.constant0._Z23gemm_half_q_half_kernelILi4ELi10ELb0ELb0ELi32EEvPK6__halfPKjS4_S2_PS0_iiiiPKtS7_iiiiiibS2_i --------------------------
	.section	.nv.constant0._Z23gemm_half_q_half_kernelILi4ELi10ELb0ELb0ELi32EEvPK6__halfPKjS4_S2_PS0_iiiiPKtS7_iiiiiibS2_i,"a",@progbits
	.sectionflags	@""
	.align	4
.nv.constant0._Z23gemm_half_q_half_kernelILi4ELi10ELb0ELb0ELi32EEvPK6__halfPKjS4_S2_PS0_iiiiPKtS7_iiiiiibS2_i:
	.zero		1012


//--------------------- .nv.constant0._Z23gemm_half_q_half_kernelILi4ELi172ELb0ELb0ELi32EEvPK6__halfPKjS4_S2_PS0_iiiiPKtS7_iiiiiibS2_i --------------------------
	.section	.nv.constant0._Z23gemm_half_q_half_kernelILi4ELi172ELb0ELb0ELi32EEvPK6__halfPKjS4_S2_PS0_iiiiPKtS7_iiiiiibS2_i,"a",@progbits
	.sectionflags	@""
	.align	4
.nv.constant0._Z23gemm_half_q_half_kernelILi4ELi172ELb0ELb0ELi32EEvPK6__halfPKjS4_S2_PS0_iiiiPKtS7_iiiiiibS2_i:
	.zero		1012


//--------------------- .nv.constant0._Z23gemm_half_q_half_kernelILi4ELi176ELb0ELb0ELi32EEvPK6__halfPKjS4_S2_PS0_iiiiPKtS7_iiiiiibS2_i --------------------------
	.section	.nv.constant0._Z23gemm_half_q_half_kernelILi4ELi176ELb0ELb0ELi32EEvPK6__halfPKjS4_S2_PS0_iiiiPKtS7_iiiiiibS2_i,"a",@progbits
	.sectionflags	@""
	.align	4
.nv.constant0._Z23gemm_half_q_half_kernelILi4ELi176ELb0ELb0ELi32EEvPK6__halfPKjS4_S2_PS0_iiiiPKtS7_iiiiiibS2_i:
	.zero		1012


//--------------------- .nv.constant0._Z23gemm_half_q_half_kernelILi4ELi152ELb0ELb0ELi32EEvPK6__halfPKjS4_S2_PS0_iiiiPKtS7_iiiiiibS2_i --------------------------
	.section	.nv.constant0._Z23gemm_half_q_half_kernelILi4ELi152ELb0ELb0ELi32EEvPK6__halfPKjS4_S2_PS0_iiiiPKtS7_iiiiiibS2_i,"a",@progbits
	.sectionflags	@""
	.align	4
.nv.constant0._Z23gemm_half_q_half_kernelILi4ELi152ELb0ELb0ELi32EEvPK6__halfPKjS4_S2_PS0_iiiiPKtS7_iiiiiibS2_i:
	.zero		1012


//--------------------- .nv.constant0._Z23gemm_half_q_half_kernelILi4ELi140ELb0ELb0ELi32EEvPK6__halfPKjS4_S2_PS0_iiiiPKtS7_iiiiiibS2_i --------------------------
	.section	.nv.constant0._Z23gemm_half_q_half_kernelILi4ELi140ELb0ELb0ELi32EEvPK6__halfPKjS4_S2_PS0_iiiiPKtS7_iiiiiibS2_i,"a",@progbits
	.sectionflags	@""
	.align	4
.nv.constant0._Z23gemm_half_q_half_kernelILi4ELi140ELb0ELb0ELi32EEvPK6__halfPKjS4_S2_PS0_iiiiPKtS7_iiiiiibS2_i:
	.zero		1012


//--------------------- .nv.constant0._Z23gemm_half_q_half_kernelILi4ELi20ELb0ELb0ELi32EEvPK6__halfPKjS4_S2_PS0_iiiiPKtS7_iiiiiibS2_i --------------------------
	.section	.nv.constant0._Z23gemm_half_q_half_kernelILi4ELi20ELb0ELb0ELi32EEvPK6__halfPKjS4_S2_PS0_iiiiPKtS7_iiiiiibS2_i,"a",@progbits
	.sectionflags	@""
	.align	4
.nv.constant0._Z23gemm_half_q_half_kernelILi4ELi20ELb0ELb0ELi32EEvPK6__halfPKjS4_S2_PS0_iiiiPKtS7_iiiiiibS2_i:
	.zero		1012


//--------------------- .nv.constant0._Z23gemm_half_q_half_kernelILi4ELi38ELb0ELb0ELi32EEvPK6__halfPKjS4_S2_PS0_iiiiPKtS7_iiiiiibS2_i --------------------------
	.section	.nv.constant0._Z23gemm_half_q_half_kernelILi4ELi38ELb0ELb0ELi32EEvPK6__halfPKjS4_S2_PS0_iiiiPKtS7_iiiiiibS2_i,"a",@progbits
	.sectionflags	@""
	.align	4
.nv.constant0._Z23gemm_half_q_half_kernelILi4ELi38ELb0ELb0ELi32EEvPK6__halfPKjS4_S2_PS0_iiiiPKtS7_iiiiiibS2_i:
	.zero		1012


//--------------------- .nv.constant0._Z23gemm_half_q_half_kernelILi4ELi128ELb0ELb0ELi32EEvPK6__halfPKjS4_S2_PS0_iiiiPKtS7_iiiiiibS2_i --------------------------
	.section	.nv.constant0._Z23gemm_half_q_half_kernelILi4ELi128ELb0ELb0ELi32EEvPK6__halfPKjS4_S2_PS0_iiiiPKtS7_iiiiiibS2_i,"a",@progbits
	.sectionflags	@""
	.align	4
.nv.constant0._Z23gemm_half_q_half_kernelILi4ELi128ELb0ELb0ELi32EEvPK6__halfPKjS4_S2_PS0_iiiiPKtS7_iiiiiibS2_i:
	.zero		1012


//--------------------- .nv.constant0._Z23gemm_half_q_half_kernelILi3ELi190ELb0ELb0ELi64EEvPK6__halfPKjS4_S2_PS0_iiiiPKtS7_iiiiiibS2_i --------------------------
	.section	.nv.constant0._Z23gemm_half_q_half_kernelILi3ELi190ELb0ELb0ELi64EEvPK6__halfPKjS4_S2_PS0_iiiiPKtS7_iiiiiibS2_i,"a",@progbits
	.sectionflags	@""
	.align	4
.nv.constant0._Z23gemm_half_q_half_kernelILi3ELi190ELb0ELb0ELi64EEvPK6__halfPKjS4_S2_PS0_iiiiPKtS7_iiiiiibS2_i:
	.zero		1012


//--------------------- .nv.constant0._Z23gemm_half_q_half_kernelILi3ELi160ELb0ELb0ELi64EEvPK6__halfPKjS4_S2_PS0_iiiiPKtS7_iiiiiibS2_i --------------------------
	.section	.nv.constant0._Z23gemm_half_q_half_kernelILi3ELi160ELb0ELb0ELi64EEvPK6__halfPKjS4_S2_PS0_iiiiPKtS7_iiiiiibS2_i,"a",@progbits
	.sectionflags	@""
	.align	4
.nv.constant0._Z23gemm_half_q_half_kernelILi3ELi160ELb0ELb0ELi64EEvPK6__halfPKjS4_S2_PS0_iiiiPKtS7_iiiiiibS2_i:
	.zero		1012


//--------------------- .nv.constant0._Z23gemm_half_q_half_kernelILi3ELi40ELb0ELb0ELi64EEvPK6__halfPKjS4_S2_PS0_iiiiPKtS7_iiiiiibS2_i --------------------------
	.section	.nv.constant0._Z23gemm_half_q_half_kernelILi3ELi40ELb0ELb0ELi64EEvPK6__halfPKjS4_S2_PS0_iiiiPKtS7_iiiiiibS2_i,"a",@progbits
	.sectionflags	@""
	.align	4
.nv.constant0._Z23gemm_half_q_half_kernelILi3ELi40ELb0ELb0ELi64EEvPK6__halfPKjS4_S2_PS0_iiiiPKtS7_iiiiiibS2_i:
	.zero		1012


//--------------------- .nv.constant0._Z23gemm_half_q_half_kernelILi3ELi10ELb0ELb0ELi64EEvPK6__halfPKjS4_S2_PS0_iiiiPKtS7_iiiiiibS2_i --------------------------
	.section	.nv.constant0._Z23gemm_half_q_half_kernelILi3ELi10ELb0ELb0ELi64EEvPK6__halfPKjS4_S2_PS0_iiiiPKtS7_iiiiiibS2_i,"a",@progbits
	.sectionflags	@""
	.align	4
.nv.constant0._Z23gemm_half_q_half_kernelILi3ELi10ELb0ELb0ELi64EEvPK6__halfPKjS4_S2_PS0_iiiiPKtS7_iiiiiibS2_i:
	.zero		1012


//--------------------- .nv.constant0._Z23gemm_half_q_half_kernelILi3ELi172ELb0ELb0ELi64EEvPK6__halfPKjS4_S2_PS0_iiiiPKtS7_iiiiiibS2_i --------------------------
	.section	.nv.constant0._Z23gemm_half_q_half_kernelILi3ELi172ELb0ELb0ELi64EEvPK6__halfPKjS4_S2_PS0_iiiiPKtS7_iiiiiibS2_i,"a",@progbits
	.sectionflags	@""
	.align	4
.nv.constant0._Z23gemm_half_q_half_kernelILi3ELi172ELb0ELb0ELi64EEvPK6__halfPKjS4_S2_PS0_iiiiPKtS7_iiiiiibS2_i:
	.zero		1012


//--------------------- .nv.constant0._Z23gemm_half_q_half_kernelILi3ELi176ELb0ELb0ELi64EEvPK6__halfPKjS4_S2_PS0_iiiiPKtS7_iiiiiibS2_i --------------------------
	.section	.nv.constant0._Z23gemm_half_q_half_kernelILi3ELi176ELb0ELb0ELi64EEvPK6__halfPKjS4_S2_PS0_iiiiPKtS7_iiiiiibS2_i,"a",@progbits
	.sectionflags	@""
	.align	4
.nv.constant0._Z23gemm_half_q_half_kernelILi3ELi176ELb0ELb0ELi64EEvPK6__halfPKjS4_S2_PS0_iiiiPKtS7_iiiiiibS2_i:
	.zero		1012


//--------------------- .nv.constant0._Z23gemm_half_q_half_kernelILi3ELi152ELb0ELb0ELi64EEvPK6__halfPKjS4_S2_PS0_iiiiPKtS7_iiiiiibS2_i --------------------------
	.section	.nv.constant0._Z23gemm_half_q_half_kernelILi3ELi152ELb0ELb0ELi64EEvPK6__halfPKjS4_S2_PS0_iiiiPKtS7_iiiiiibS2_i,"a",@progbits
	.sectionflags	@""
	.align	4
.nv.constant0._Z23gemm_half_q_half_kernelILi3ELi152ELb0ELb0ELi64EEvPK6__halfPKjS4_S2_PS0_iiiiPKtS7_iiiiiibS2_i:
	.zero		1012


//--------------------- .nv.constant0._Z23gemm_half_q_half_kernelILi3ELi140ELb0ELb0ELi64EEvPK6__halfPKjS4_S2_PS0_iiiiPKtS7_iiiiiibS2_i --------------------------
	.section	.nv.constant0._Z23gemm_half_q_half_kernelILi3ELi140ELb0ELb0ELi64EEvPK6__halfPKjS4_S2_PS0_iiiiPKtS7_iiiiiibS2_i,"a",@progbits
	.sectionflags	@""
	.align	4
.nv.constant0._Z23gemm_half_q_half_kernelILi3ELi140ELb0ELb0ELi64EEvPK6__halfPKjS4_S2_PS0_iiiiPKtS7_iiiiiibS2_i:
	.zero		1012


//--------------------- .nv.constant0._Z23gemm_half_q_half_kernelILi3ELi20ELb0ELb0ELi64EEvPK6__halfPKjS4_S2_PS0_iiiiPKtS7_iiiiiibS2_i --------------------------
	.section	.nv.constant0._Z23gemm_half_q_half_kernelILi3ELi20ELb0ELb0ELi64EEvPK6__halfPKjS4_S2_PS0_iiiiPKtS7_iiiiiibS2_i,"a",@progbits
	.sectionflags	@""
	.align	4
.nv.constant0._Z23gemm_half_q_half_kernelILi3ELi20ELb0ELb0ELi64EEvPK6__halfPKjS4_S2_PS0_iiiiPKtS7_iiiiiibS2_i:
	.zero		1012


//--------------------- .nv.constant0._Z23gemm_half_q_half_kernelILi3ELi38ELb0ELb0ELi64EEvPK6__halfPKjS4_S2_PS0_iiiiPKtS7_iiiiiibS2_i --------------------------
	.section	.nv.constant0._Z23gemm_half_q_half_kernelILi3ELi38ELb0ELb0ELi64EEvPK6__halfPKjS4_S2_PS0_iiiiPKtS7_iiiiiibS2_i,"a",@progbits
	.sectionflags	@""
	.align	4
.nv.constant0._Z23gemm_half_q_half_kernelILi3ELi38ELb0ELb0ELi64EEvPK6__halfPKjS4_S2_PS0_iiiiPKtS7_iiiiiibS2_i:
	.zero		1012


//--------------------- .nv.constant0._Z23gemm_half_q_half_kernelILi3ELi128ELb0ELb0ELi64EEvPK6__halfPKjS4_S2_PS0_iiiiPKtS7_iiiiiibS2_i --------------------------
	.section	.nv.constant0._Z23gemm_half_q_half_kernelILi3ELi128ELb0ELb0ELi64EEvPK6__halfPKjS4_S2_PS0_iiiiPKtS7_iiiiiibS2_i,"a",@progbits
	.sectionflags	@""
	.align	4
.nv.constant0._Z23gemm_half_q_half_kernelILi3ELi128ELb0ELb0ELi64EEvPK6__halfPKjS4_S2_PS0_iiiiPKtS7_iiiiiibS2_i:
	.zero		1012


//--------------------- .nv.constant0._Z23gemm_half_q_half_kernelILi3ELi190ELb0ELb0ELi32EEvPK6__halfPKjS4_S2_PS0_iiiiPKtS7_iiiiiibS2_i --------------------------
	.section	.nv.constant0._Z23gemm_half_q_half_kernelILi3ELi190ELb0ELb0ELi32EEvPK6__halfPKjS4_S2_PS0_iiiiPKtS7_iiiiiibS2_i,"a",@progbits
	.sectionflags	@""
	.align	4
.nv.constant0._Z23gemm_half_q_half_kernelILi3ELi190ELb0ELb0ELi32EEvPK6__halfPKjS4_S2_PS0_iiiiPKtS7_iiiiiibS2_i:
	.zero		1012


//--------------------- .nv.constant0._Z23gemm_half_q_half_kernelILi3ELi160ELb0ELb0ELi32EEvPK6__halfPKjS4_S2_PS0_iiiiPKtS7_iiiiiibS2_i --------------------------
	.section	.nv.constant0._Z23gemm_half_q_half_kernelILi3ELi160ELb0ELb0ELi32EEvPK6__halfPKjS4_S2_PS0_iiiiPKtS7_iiiiiibS2_i,"a",@progbits
	.sectionflags	@""
	.align	4
.nv.constant0._Z23gemm_half_q_half_kernelILi3ELi160ELb0ELb0ELi32EEvPK6__halfPKjS4_S2_PS0_iiiiPKtS7_iiiiiibS2_i:
	.zero		1012


//--------------------- .nv.constant0._Z23gemm_half_q_half_kernelILi3ELi40ELb0ELb0ELi32EEvPK6__halfPKjS4_S2_PS0_iiiiPKtS7_iiiiiibS2_i --------------------------
	.section	.nv.constant0._Z23gemm_half_q_half_kernelILi3ELi40ELb0ELb0ELi32EEvPK6__halfPKjS4_S2_PS0_iiiiPKtS7_iiiiiibS2_i,"a",@progbits
	.sectionflags	@""
	.align	4
.nv.constant0._Z23gemm_half_q_half_kernelILi3ELi40ELb0ELb0ELi32EEvPK6__halfPKjS4_S2_PS0_iiiiPKtS7_iiiiiibS2_i:
	.zero		1012


//--------------------- .nv.constant0._Z23gemm_half_q_half_kernelILi3ELi10ELb0ELb0ELi32EEvPK6__halfPKjS4_S2_PS0_iiiiPKtS7_iiiiiibS2_i --------------------------
	.section	.nv.constant0._Z23gemm_half_q_half_kernelILi3ELi10ELb0ELb0ELi32EEvPK6__halfPKjS4_S2_PS0_iiiiPKtS7_iiiiiibS2_i,"a",@progbits
	.sectionflags	@""
	.align	4
.nv.constant0._Z23gemm_half_q_half_kernelILi3ELi10ELb0ELb0ELi32EEvPK6__halfPKjS4_S2_PS0_iiiiPKtS7_iiiiiibS2_i:
	.zero		1012


//--------------------- .nv.constant0._Z23gemm_half_q_half_kernelILi3ELi172ELb0ELb0ELi32EEvPK6__halfPKjS4_S2_PS0_iiiiPKtS7_iiiiiibS2_i --------------------------
	.section	.nv.constant0._Z23gemm_half_q_half_kernelILi3ELi172ELb0ELb0ELi32EEvPK6__halfPKjS4_S2_PS0_iiiiPKtS7_iiiiiibS2_i,"a",@progbits
	.sectionflags	@""
	.align	4
.nv.constant0._Z23gemm_half_q_half_kernelILi3ELi172ELb0ELb0ELi32EEvPK6__halfPKjS4_S2_PS0_iiiiPKtS7_iiiiiibS2_i:
	.zero		1012


//--------------------- .nv.constant0._Z23gemm_half_q_half_kernelILi3ELi176ELb0ELb0ELi32EEvPK6__halfPKjS4_S2_PS0_iiiiPKtS7_iiiiiibS2_i --------------------------
	.section	.nv.constant0._Z23gemm_half_q_half_kernelILi3ELi176ELb0ELb0ELi32EEvPK6__halfPKjS4_S2_PS0_iiiiPKtS7_iiiiiibS2_i,"a",@progbits
	.sectionflags	@""
	.align	4
.nv.constant0._Z23gemm_half_q_half_kernelILi3ELi176ELb0ELb0ELi32EEvPK6__halfPKjS4_S2_PS0_iiiiPKtS7_iiiiiibS2_i:
	.zero		1012


//--------------------- .nv.constant0._Z23gemm_half_q_half_kernelILi3ELi152ELb0ELb0ELi32EEvPK6__halfPKjS4_S2_PS0_iiiiPKtS7_iiiiiibS2_i --------------------------
	.section	.nv.constant0._Z23gemm_half_q_half_kernelILi3ELi152ELb0ELb0ELi32EEvPK6__halfPKjS4_S2_PS0_iiiiPKtS7_iiiiiibS2_i,"a",@progbits
	.sectionflags	@""
	.align	4
.nv.constant0._Z23gemm_half_q_half_kernelILi3ELi152ELb0ELb0ELi32EEvPK6__halfPKjS4_S2_PS0_iiiiPKtS7_iiiiiibS2_i:
	.zero		1012


//--------------------- .nv.constant0._Z23gemm_half_q_half_kernelILi3ELi140ELb0ELb0ELi32EEvPK6__halfPKjS4_S2_PS0_iiiiPKtS7_iiiiiibS2_i --------------------------
	.section	.nv.constant0._Z23gemm_half_q_half_kernelILi3ELi140ELb0ELb0ELi32EEvPK6__halfPKjS4_S2_PS0_iiiiPKtS7_iiiiiibS2_i,"a",@progbits
	.sectionflags	@""
	.align	4
.nv.constant0._Z23gemm_half_q_half_kernelILi3ELi140ELb0ELb0ELi32EEvPK6__halfPKjS4_S2_PS0_iiiiPKtS7_iiiiiibS2_i:
	.zero		1012


//--------------------- .nv.constant0._Z23gemm_half_q_half_kernelILi3ELi20ELb0ELb0ELi32EEvPK6__halfPKjS4_S2_PS0_iiiiPKtS7_iiiiiibS2_i --------------------------
	.section	.nv.constant0._Z23gemm_half_q_half_kernelILi3ELi20ELb0ELb0ELi32EEvPK6__halfPKjS4_S2_PS0_iiiiPKtS7_iiiiiibS2_i,"a",@progbits
	.sectionflags	@""
	.align	4
.nv.constant0._Z23gemm_half_q_half_kernelILi3ELi20ELb0ELb0ELi32EEvPK6__halfPKjS4_S2_PS0_iiiiPKtS7_iiiiiibS2_i:
	.zero		1012


//--------------------- .nv.constant0._Z23gemm_half_q_half_kernelILi3ELi38ELb0ELb0ELi32EEvPK6__halfPKjS4_S2_PS0_iiiiPKtS7_iiiiiibS2_i --------------------------
	.section	.nv.constant0._Z23gemm_half_q_half_kernelILi3ELi38ELb0ELb0ELi32EEvPK6__halfPKjS4_S2_PS0_iiiiPKtS7_iiiiiibS2_i,"a",@progbits
	.sectionflags	@""
	.align	4
.nv.constant0._Z23gemm_half_q_half_kernelILi3ELi38ELb0ELb0ELi32EEvPK6__halfPKjS4_S2_PS0_iiiiPKtS7_iiiiiibS2_i:
	.zero		1012


//--------------------- .nv.constant0._Z23gemm_half_q_half_kernelILi3ELi128ELb0ELb0ELi32EEvPK6__halfPKjS4_S2_PS0_iiiiPKtS7_iiiiiibS2_i --------------------------
	.section	.nv.constant0._Z23gemm_half_q_half_kernelILi3ELi128ELb0ELb0ELi32EEvPK6__halfPKjS4_S2_PS0_iiiiPKtS7_iiiiiibS2_i,"a",@progbits
	.sectionflags	@""
	.align	4
.nv.constant0._Z23gemm_half_q_half_kernelILi3ELi128ELb0ELb0ELi32EEvPK6__halfPKjS4_S2_PS0_iiiiPKtS7_iiiiiibS2_i:
	.zero		1012


//--------------------- .nv.constant0._Z23gemm_half_q_half_kernelILi2ELi190ELb0ELb0ELi64EEvPK6__halfPKjS4_S2_PS0_iiiiPKtS7_iiiiiibS2_i --------------------------
	.section	.nv.constant0._Z23gemm_half_q_half_kernelILi2ELi190ELb0ELb0ELi64EEvPK6__halfPKjS4_S2_PS0_iiiiPKtS7_iiiiiibS2_i,"a",@progbits
	.sectionflags	@""
	.align	4
.nv.constant0._Z23gemm_half_q_half_kernelILi2ELi190ELb0ELb0ELi64EEvPK6__halfPKjS4_S2_PS0_iiiiPKtS7_iiiiiibS2_i:
	.zero		1012


//--------------------- .nv.constant0._Z23gemm_half_q_half_kernelILi2ELi160ELb0ELb0ELi64EEvPK6__halfPKjS4_S2_PS0_iiiiPKtS7_iiiiiibS2_i --------------------------
	.section	.nv.constant0._Z23gemm_half_q_half_kernelILi2ELi160ELb0ELb0ELi64EEvPK6__halfPKjS4_S2_PS0_iiiiPKtS7_iiiiiibS2_i,"a",@progbits
	.sectionflags	@""
	.align	4
.nv.constant0._Z23gemm_half_q_half_kernelILi2ELi160ELb0ELb0ELi64EEvPK6__halfPKjS4_S2_PS0_iiiiPKtS7_iiiiiibS2_i:
	.zero		1012


//--------------------- .nv.constant0._Z23gemm_half_q_half_kernelILi2ELi40ELb0ELb0ELi64EEvPK6__halfPKjS4_S2_PS0_iiiiPKtS7_iiiiiibS2_i --------------------------
	.section	.nv.constant0._Z23gemm_half_q_half_kernelILi2ELi40ELb0ELb0ELi64EEvPK6__halfPKjS4_S2_PS0_iiiiPKtS7_iiiiiibS2_i,"a",@progbits
	.sectionflags	@""
	.align	4
.nv.constant0._Z23gemm_half_q_half_kernelILi2ELi40ELb0ELb0ELi64EEvPK6__halfPKjS4_S2_PS0_iiiiPKtS7_iiiiiibS2_i:
	.zero		1012


//--------------------- .nv.constant0._Z23gemm_half_q_half_kernelILi2ELi10ELb0ELb0ELi64EEvPK6__halfPKjS4_S2_PS0_iiiiPKtS7_iiiiiibS2_i --------------------------
	.section	.nv.constant0._Z23gemm_half_q_half_kernelILi2ELi10ELb0ELb0ELi64EEvPK6__halfPKjS4_S2_PS0_iiiiPKtS7_iiiiiibS2_i,"a",@progbits
	.sectionflags	@""
	.align	4
.nv.constant0._Z23gemm_half_q_half_kernelILi2ELi10ELb0ELb0ELi64EEvPK6__halfPKjS4_S2_PS0_iiiiPKtS7_iiiiiibS2_i:
	.zero		1012


//--------------------- .nv.constant0._Z23gemm_half_q_half_kernelILi2ELi172ELb0ELb0ELi64EEvPK6__halfPKjS4_S2_PS0_iiiiPKtS7_iiiiiibS2_i --------------------------
	.section	.nv.constant0._Z23gemm_half_q_half_kernelILi2ELi172ELb0ELb0ELi64EEvPK6__halfPKjS4_S2_PS0_iiiiPKtS7_iiiiiibS2_i,"a",@progbits
	.sectionflags	@""
	.align	4
.nv.constant0._Z23gemm_half_q_half_kernelILi2ELi172ELb0ELb0ELi64EEvPK6__halfPKjS4_S2_PS0_iiiiPKtS7_iiiiiibS2_i:
	.zero		1012


//--------------------- .nv.constant0._Z23gemm_half_q_half_kernelILi2ELi176ELb0ELb0ELi64EEvPK6__halfPKjS4_S2_PS0_iiiiPKtS7_iiiiiibS2_i --------------------------
	.section	.nv.constant0._Z23gemm_half_q_half_kernelILi2ELi176ELb0ELb0ELi64EEvPK6__halfPKjS4_S2_PS0_iiiiPKtS7_iiiiiibS2_i,"a",@progbits
	.sectionflags	@""
	.align	4
.nv.constant0._Z23gemm_half_q_half_kernelILi2ELi176ELb0ELb0ELi64EEvPK6__halfPKjS4_S2_PS0_iiiiPKtS7_iiiiiibS2_i:
	.zero		1012


//--------------------- .nv.constant0._Z23gemm_half_q_half_kernelILi2ELi152ELb0ELb0ELi64EEvPK6__halfPKjS4_S2_PS0_iiiiPKtS7_iiiiiibS2_i --------------------------
	.section	.nv.constant0._Z23gemm_half_q_half_kernelILi2ELi152ELb0ELb0ELi64EEvPK6__halfPKjS4_S2_PS0_iiiiPKtS7_iiiiiibS2_i,"a",@progbits
	.sectionflags	@""
	.align	4
.nv.constant0._Z23gemm_half_q_half_kernelILi2ELi152ELb0ELb0ELi64EEvPK6__halfPKjS4_S2_PS0_iiiiPKtS7_iiiiiibS2_i:
	.zero		1012


//--------------------- .nv.constant0._Z23gemm_half_q_half_kernelILi2ELi140ELb0ELb0ELi64EEvPK6__halfPKjS4_S2_PS0_iiiiPKtS7_iiiiiibS2_i --------------------------
	.section	.nv.constant0._Z23gemm_half_q_half_kernelILi2ELi140ELb0ELb0ELi64EEvPK6__halfPKjS4_S2_PS0_iiiiPKtS7_iiiiiibS2_i,"a",@progbits
	.sectionflags	@""
	.align	4
.nv.constant0._Z23gemm_half_q_half_kernelILi2ELi140ELb0ELb0ELi64EEvPK6__halfPKjS4_S2_PS0_iiiiPKtS7_iiiiiibS2_i:
	.zero		1012


//--------------------- .nv.constant0._Z23gemm_half_q_half_kernelILi2ELi20ELb0ELb0ELi64EEvPK6__halfPKjS4_S2_PS0_iiiiPKtS7_iiiiiibS2_i --------------------------
	.section	.nv.constant0._Z23gemm_half_q_half_kernelILi2ELi20ELb0ELb0ELi64EEvPK6__halfPKjS4_S2_PS0_iiiiPKtS7_iiiiiibS2_i,"a",@progbits
	.sectionflags	@""
	.align	4
.nv.constant0._Z23gemm_half_q_half_kernelILi2ELi20ELb0ELb0ELi64EEvPK6__halfPKjS4_S2_PS0_iiiiPKtS7_iiiiiibS2_i:
	.zero		1012


//--------------------- .nv.constant0._Z23gemm_half_q_half_kernelILi2ELi38ELb0ELb0ELi64EEvPK6__halfPKjS4_S2_PS0_iiiiPKtS7_iiiiiibS2_i --------------------------
	.section	.nv.constant0._Z23gemm_half_q_half_kernelILi2ELi38ELb0ELb0ELi64EEvPK6__halfPKjS4_S2_PS0_iiiiPKtS7_iiiiiibS2_i,"a",@progbits
	.sectionflags	@""
	.align	4
.nv.constant0._Z23gemm_half_q_half_kernelILi2ELi38ELb0ELb0ELi64EEvPK6__halfPKjS4_S2_PS0_iiiiPKtS7_iiiiiibS2_i:
	.zero		1012


//--------------------- .nv.constant0._Z23gemm_half_q_half_kernelILi2ELi128ELb0ELb0ELi64EEvPK6__halfPKjS4_S2_PS0_iiiiPKtS7_iiiiiibS2_i --------------------------
	.section	.nv.constant0._Z23gemm_half_q_half_kernelILi2ELi128ELb0ELb0ELi64EEvPK6__halfPKjS4_S2_PS0_iiiiPKtS7_iiiiiibS2_i,"a",@progbits
	.sectionflags	@""
	.align	4
.nv.constant0._Z23gemm_half_q_half_kernelILi2ELi128ELb0ELb0ELi64EEvPK6__halfPKjS4_S2_PS0_iiiiPKtS7_iiiiiibS2_i:
	.zero		1012


//--------------------- .nv.constant0._Z23gemm_half_q_half_kernelILi2ELi190ELb0ELb0ELi32EEvPK6__halfPKjS4_S2_PS0_iiiiPKtS7_iiiiiibS2_i --------------------------
	.section	.nv.constant0._Z23gemm_half_q_half_kernelILi2ELi190ELb0ELb0ELi32EEvPK6__halfPKjS4_S2_PS0_iiiiPKtS7_iiiiiibS2_i,"a",@progbits
	.sectionflags	@""
	.align	4
.nv.constant0._Z23gemm_half_q_half_kernelILi2ELi190ELb0ELb0ELi32EEvPK6__halfPKjS4_S2_PS0_iiiiPKtS7_iiiiiibS2_i:
	.zero		1012


//--------------------- .nv.constant0._Z23gemm_half_q_half_kernelILi2ELi160ELb0ELb0ELi32EEvPK6__halfPKjS4_S2_PS0_iiiiPKtS7_iiiiiibS2_i --------------------------
	.section	.nv.constant0._Z23gemm_half_q_half_kernelILi2ELi160ELb0ELb0ELi32EEvPK6__halfPKjS4_S2_PS0_iiiiPKtS7_iiiiiibS2_i,"a",@progbits
	.sectionflags	@""
	.align	4
.nv.constant0._Z23gemm_half_q_half_kernelILi2ELi160ELb0ELb0ELi32EEvPK6__halfPKjS4_S2_PS0_iiiiPKtS7_iiiiiibS2_i:
	.zero		1012


//--------------------- .nv.constant0._Z23gemm_half_q_half_kernelILi2ELi40ELb0ELb0ELi32EEvPK6__halfPKjS4_S2_PS0_iiiiPKtS7_iiiiiibS2_i --------------------------
	.section	.nv.constant0._Z23gemm_half_q_half_kernelILi2ELi40ELb0ELb0ELi32EEvPK6__halfPKjS4_S2_PS0_iiiiPKtS7_iiiiiibS2_i,"a",@progbits
	.sectionflags	@""
	.align	4
.nv.constant0._Z23gemm_half_q_half_kernelILi2ELi40ELb0ELb0ELi32EEvPK6__halfPKjS4_S2_PS0_iiiiPKtS7_iiiiiibS2_i:
	.zero		1012


//--------------------- .nv.constant0._Z23gemm_half_q_half_kernelILi2ELi10ELb0ELb0ELi32EEvPK6__halfPKjS4_S2_PS0_iiiiPKtS7_iiiiiibS2_i --------------------------
	.section	.nv.constant0._Z23gemm_half_q_half_kernelILi2ELi10ELb0ELb0ELi32EEvPK6__halfPKjS4_S2_PS0_iiiiPKtS7_iiiiiibS2_i,"a",@progbits
	.sectionflags	@""
	.align	4
.nv.constant0._Z23gemm_half_q_half_kernelILi2ELi10ELb0ELb0ELi32EEvPK6__halfPKjS4_S2_PS0_iiiiPKtS7_iiiiiibS2_i:
	.zero		1012


//--------------------- .nv.constant0._Z23gemm_half_q_half_kernelILi2ELi172ELb0ELb0ELi32EEvPK6__halfPKjS4_S2_PS0_iiiiPKtS7_iiiiiibS2_i --------------------------
	.section	.nv.constant0._Z23gemm_half_q_half_kernelILi2ELi172ELb0ELb0ELi32EEvPK6__halfPKjS4_S2_PS0_iiiiPKtS7_iiiiiibS2_i,"a",@progbits
	.sectionflags	@""
	.align	4
.nv.constant0._Z23gemm_half_q_half_kernelILi2ELi172ELb0ELb0ELi32EEvPK6__halfPKjS4_S2_PS0_iiiiPKtS7_iiiiiibS2_i:
	.zero		1012


//--------------------- .nv.constant0._Z23gemm_half_q_half_kernelILi2ELi176ELb0ELb0ELi32EEvPK6__halfPKjS4_S2_PS0_iiiiPKtS7_iiiiiibS2_i --------------------------
	.section	.nv.constant0._Z23gemm_half_q_half_kernelILi2ELi176ELb0ELb0ELi32EEvPK6__halfPKjS4_S2_PS0_iiiiPKtS7_iiiiiibS2_i,"a",@progbits
	.sectionflags	@""
	.align	4
.nv.constant0._Z23gemm_half_q_half_kernelILi2ELi176ELb0ELb0ELi32EEvPK6__halfPKjS4_S2_PS0_iiiiPKtS7_iiiiiibS2_i:
	.zero		1012


//--------------------- .nv.constant0._Z23gemm_half_q_half_kernelILi2ELi152ELb0ELb0ELi32EEvPK6__halfPKjS4_S2_PS0_iiiiPKtS7_iiiiiibS2_i --------------------------
	.section	.nv.constant0._Z23gemm_half_q_half_kernelILi2ELi152ELb0ELb0ELi32EEvPK6__halfPKjS4_S2_PS0_iiiiPKtS7_iiiiiibS2_i,"a",@progbits
	.sectionflags	@""
	.align	4
.nv.constant0._Z23gemm_half_q_half_kernelILi2ELi152ELb0ELb0ELi32EEvPK6__halfPKjS4_S2_PS0_iiiiPKtS7_iiiiiibS2_i:
	.zero		1012


//--------------------- .nv.constant0._Z23gemm_half_q_half_kernelILi2ELi140ELb0ELb0ELi32EEvPK6__halfPKjS4_S2_PS0_iiiiPKtS7_iiiiiibS2_i --------------------------
	.section	.nv.constant0._Z23gemm_half_q_half_kernelILi2ELi140ELb0ELb0ELi32EEvPK6__halfPKjS4_S2_PS0_iiiiPKtS7_iiiiiibS2_i,"a",@progbits
	.sectionflags	@""
	.align	4
.nv.constant0._Z23gemm_half_q_half_kernelILi2ELi140ELb0ELb0ELi32EEvPK6__halfPKjS4_S2_PS0_iiiiPKtS7_iiiiiibS2_i:
	.zero		1012


//--------------------- .nv.constant0._Z23gemm_half_q_half_kernelILi2ELi20ELb0ELb0ELi32EEvPK6__halfPKjS4_S2_PS0_iiiiPKtS7_iiiiiibS2_i --------------------------
	.section	.nv.constant0._Z23gemm_half_q_half_kernelILi2ELi20ELb0ELb0ELi32EEvPK6__halfPKjS4_S2_PS0_iiiiPKtS7_iiiiiibS2_i,"a",@progbits
	.sectionflags	@""
	.align	4
.nv.constant0._Z23gemm_half_q_half_kernelILi2ELi20ELb0ELb0ELi32EEvPK6__halfPKjS4_S2_PS0_iiiiPKtS7_iiiiiibS2_i:
	.zero		1012


//--------------------- .nv.constant0._Z23gemm_half_q_half_kernelILi2ELi38ELb0ELb0ELi32EEvPK6__halfPKjS4_S2_PS0_iiiiPKtS7_iiiiiibS2_i --------------------------
	.section	.nv.constant0._Z23gemm_half_q_half_kernelILi2ELi38ELb0ELb0ELi32EEvPK6__halfPKjS4_S2_PS0_iiiiPKtS7_iiiiiibS2_i,"a",@progbits
	.sectionflags	@""
	.align	4
.nv.constant0._Z23gemm_half_q_half_kernelILi2ELi38ELb0ELb0ELi32EEvPK6__halfPKjS4_S2_PS0_iiiiPKtS7_iiiiiibS2_i:
	.zero		1012


//--------------------- .nv.constant0._Z23gemm_half_q_half_kernelILi2ELi128ELb0ELb0ELi32EEvPK6__halfPKjS4_S2_PS0_iiiiPKtS7_iiiiiibS2_i --------------------------
	.section	.nv.constant0._Z23gemm_half_q_half_kernelILi2ELi128ELb0ELb0ELi32EEvPK6__halfPKjS4_S2_PS0_iiiiPKtS7_iiiiiibS2_i,"a",@progbits
	.sectionflags	@""
	.align	4
.nv.constant0._Z23gemm_half_q_half_kernelILi2ELi128ELb0ELb0ELi32EEvPK6__halfPKjS4_S2_PS0_iiiiPKtS7_iiiiiibS2_i:
	.zero		1012


//--------------------- .nv.constant0._Z23gemm_half_q_half_kernelILi1ELi190ELb0ELb0ELi64EEvPK6__halfPKjS4_S2_PS0_iiiiPKtS7_iiiiiibS2_i --------------------------
	.section	.nv.constant0._Z23gemm_half_q_half_kernelILi1ELi190ELb0ELb0ELi64EEvPK6__halfPKjS4_S2_PS0_iiiiPKtS7_iiiiiibS2_i,"a",@progbits
	.sectionflags	@""
	.align	4
.nv.constant0._Z23gemm_half_q_half_kernelILi1ELi190ELb0ELb0ELi64EEvPK6__halfPKjS4_S2_PS0_iiiiPKtS7_iiiiiibS2_i:
	.zero		1012


//--------------------- .nv.constant0._Z23gemm_half_q_half_kernelILi1ELi160ELb0ELb0ELi64EEvPK6__halfPKjS4_S2_PS0_iiiiPKtS7_iiiiiibS2_i --------------------------
	.section	.nv.constant0._Z23gemm_half_q_half_kernelILi1ELi160ELb0ELb0ELi64EEvPK6__halfPKjS4_S2_PS0_iiiiPKtS7_iiiiiibS2_i,"a",@progbits
	.sectionflags	@""
	.align	4
.nv.constant0._Z23gemm_half_q_half_kernelILi1ELi160ELb0ELb0ELi64EEvPK6__halfPKjS4_S2_PS0_iiiiPKtS7_iiiiiibS2_i:
	.zero		1012


//--------------------- .nv.constant0._Z23gemm_half_q_half_kernelILi1ELi40ELb0ELb0ELi64EEvPK6__halfPKjS4_S2_PS0_iiiiPKtS7_iiiiiibS2_i --------------------------
	.section	.nv.constant0._Z23gemm_half_q_half_kernelILi1ELi40ELb0ELb0ELi64EEvPK6__halfPKjS4_S2_PS0_iiiiPKtS7_iiiiiibS2_i,"a",@progbits
	.sectionflags	@""
	.align	4
.nv.constant0._Z23gemm_half_q_half_kernelILi1ELi40ELb0ELb0ELi64EEvPK6__halfPKjS4_S2_PS0_iiiiPKtS7_iiiiiibS2_i:
	.zero		1012


//--------------------- .nv.constant0._Z23gemm_half_q_half_kernelILi1ELi10ELb0ELb0ELi64EEvPK6__halfPKjS4_S2_PS0_iiiiPKtS7_iiiiiibS2_i --------------------------
	.section	.nv.constant0._Z23gemm_half_q_half_kernelILi1ELi10ELb0ELb0ELi64EEvPK6__halfPKjS4_S2_PS0_iiiiPKtS7_iiiiiibS2_i,"a",@progbits
	.sectionflags	@""
	.align	4
.nv.constant0._Z23gemm_half_q_half_kernelILi1ELi10ELb0ELb0ELi64EEvPK6__halfPKjS4_S2_PS0_iiiiPKtS7_iiiiiibS2_i:
	.zero		1012


//--------------------- .nv.constant0._Z23gemm_half_q_half_kernelILi1ELi172ELb0ELb0ELi64EEvPK6__halfPKjS4_S2_PS0_iiiiPKtS7_iiiiiibS2_i --------------------------
	.section	.nv.constant0._Z23gemm_half_q_half_kernelILi1ELi172ELb0ELb0ELi64EEvPK6__halfPKjS4_S2_PS0_iiiiPKtS7_iiiiiibS2_i,"a",@progbits
	.sectionflags	@""
	.align	4
.nv.constant0._Z23gemm_half_q_half_kernelILi1ELi172ELb0ELb0ELi64EEvPK6__halfPKjS4_S2_PS0_iiiiPKtS7_iiiiiibS2_i:
	.zero		1012


//--------------------- .nv.constant0._Z23gemm_half_q_half_kernelILi1ELi176ELb0ELb0ELi64EEvPK6__halfPKjS4_S2_PS0_iiiiPKtS7_iiiiiibS2_i --------------------------
	.section	.nv.constant0._Z23gemm_half_q_half_kernelILi1ELi176ELb0ELb0ELi64EEvPK6__halfPKjS4_S2_PS0_iiiiPKtS7_iiiiiibS2_i,"a",@progbits
	.sectionflags	@""
	.align	4
.nv.constant0._Z23gemm_half_q_half_kernelILi1ELi176ELb0ELb0ELi64EEvPK6__halfPKjS4_S2_PS0_iiiiPKtS7_iiiiiibS2_i:
	.zero		1012


//--------------------- .nv.constant0._Z23gemm_half_q_half_kernelILi1ELi152ELb0ELb0ELi64EEvPK6__halfPKjS4_S2_PS0_iiiiPKtS7_iiiiiibS2_i --------------------------
	.section	.nv.constant0._Z23gemm_half_q_half_kernelILi1ELi152ELb0ELb0ELi64EEvPK6__halfPKjS4_S2_PS0_iiiiPKtS7_iiiiiibS2_i,"a",@progbits
	.sectionflags	@""
	.align	4
.nv.constant0._Z23gemm_half_q_half_kernelILi1ELi152ELb0ELb0ELi64EEvPK6__halfPKjS4_S2_PS0_iiiiPKtS7_iiiiiibS2_i:
	.zero		1012


//--------------------- .nv.constant0._Z23gemm_half_q_half_kernelILi1ELi140ELb0ELb0ELi64EEvPK6__halfPKjS4_S2_PS0_iiiiPKtS7_iiiiiibS2_i --------------------------
	.section	.nv.constant0._Z23gemm_half_q_half_kernelILi1ELi140ELb0ELb0ELi64EEvPK6__halfPKjS4_S2_PS0_iiiiPKtS7_iiiiiibS2_i,"a",@progbits
	.sectionflags	@""
	.align	4
.nv.constant0._Z23gemm_half_q_half_kernelILi1ELi140ELb0ELb0ELi64EEvPK6__halfPKjS4_S2_PS0_iiiiPKtS7_iiiiiibS2_i:
	.zero		1012


//--------------------- .nv.constant0._Z23gemm_half_q_half_kernelILi1ELi20ELb0ELb0ELi64EEvPK6__halfPKjS4_S2_PS0_iiiiPKtS7_iiiiiibS2_i --------------------------
	.section	.nv.constant0._Z23gemm_half_q_half_kernelILi1ELi20ELb0ELb0ELi64EEvPK6__halfPKjS4_S2_PS0_iiiiPKtS7_iiiiiibS2_i,"a",@progbits
	.sectionflags	@""
	.align	4
.nv.constant0._Z23gemm_half_q_half_kernelILi1ELi20ELb0ELb0ELi64EEvPK6__halfPKjS4_S2_PS0_iiiiPKtS7_iiiiiibS2_i:
	.zero		1012


//--------------------- .nv.constant0._Z23gemm_half_q_half_kernelILi1ELi38ELb0ELb0ELi64EEvPK6__halfPKjS4_S2_PS0_iiiiPKtS7_iiiiiibS2_i --------------------------
	.section	.nv.constant0._Z23gemm_half_q_half_kernelILi1ELi38ELb0ELb0ELi64EEvPK6__halfPKjS4_S2_PS0_iiiiPKtS7_iiiiiibS2_i,"a",@progbits
	.sectionflags	@""
	.align	4
.nv.constant0._Z23gemm_half_q_half_kernelILi1ELi38ELb0ELb0ELi64EEvPK6__halfPKjS4_S2_PS0_iiiiPKtS7_iiiiiibS2_i:
	.zero		1012


//--------------------- .nv.constant0._Z23gemm_half_q_half_kernelILi1ELi128ELb0ELb0ELi64EEvPK6__halfPKjS4_S2_PS0_iiiiPKtS7_iiiiiibS2_i --------------------------
	.section	.nv.constant0._Z23gemm_half_q_half_kernelILi1ELi128ELb0ELb0ELi64EEvPK6__halfPKjS4_S2_PS0_iiiiPKtS7_iiiiiibS2_i,"a",@progbits
	.sectionflags	@""
	.align	4
.nv.constant0._Z23gemm_half_q_half_kernelILi1ELi128ELb0ELb0ELi64EEvPK6__halfPKjS4_S2_PS0_iiiiPKtS7_iiiiiibS2_i:
	.zero		1012


//--------------------- .nv.constant0._Z23gemm_half_q_half_kernelILi1ELi190ELb0ELb0ELi32EEvPK6__halfPKjS4_S2_PS0_iiiiPKtS7_iiiiiibS2_i --------------------------
	.section	.nv.constant0._Z23gemm_half_q_half_kernelILi1ELi190ELb0ELb0ELi32EEvPK6__halfPKjS4_S2_PS0_iiiiPKtS7_iiiiiibS2_i,"a",@progbits
	.sectionflags	@""
	.align	4
.nv.constant0._Z23gemm_half_q_half_kernelILi1ELi190ELb0ELb0ELi32EEvPK6__halfPKjS4_S2_PS0_iiiiPKtS7_iiiiiibS2_i:
	.zero		1012


//--------------------- .nv.constant0._Z23gemm_half_q_half_kernelILi1ELi160ELb0ELb0ELi32EEvPK6__halfPKjS4_S2_PS0_iiiiPKtS7_iiiiiibS2_i --------------------------
	.section	.nv.constant0._Z23gemm_half_q_half_kernelILi1ELi160ELb0ELb0ELi32EEvPK6__halfPKjS4_S2_PS0_iiiiPKtS7_iiiiiibS2_i,"a",@progbits
	.sectionflags	@""
	.align	4
.nv.constant0._Z23gemm_half_q_half_kernelILi1ELi160ELb0ELb0ELi32EEvPK6__halfPKjS4_S2_PS0_iiiiPKtS7_iiiiiibS2_i:
	.zero		1012


//--------------------- .nv.constant0._Z23gemm_half_q_half_kernelILi1ELi40ELb0ELb0ELi32EEvPK6__halfPKjS4_S2_PS0_iiiiPKtS7_iiiiiibS2_i --------------------------
	.section	.nv.constant0._Z23gemm_half_q_half_kernelILi1ELi40ELb0ELb0ELi32EEvPK6__halfPKjS4_S2_PS0_iiiiPKtS7_iiiiiibS2_i,"a",@progbits
	.sectionflags	@""
	.align	4
.nv.constant0._Z23gemm_half_q_half_kernelILi1ELi40ELb0ELb0ELi32EEvPK6__halfPKjS4_S2_PS0_iiiiPKtS7_iiiiiibS2_i:
	.zero		1012


//--------------------- .nv.constant0._Z23gemm_half_q_half_kernelILi1ELi10ELb0ELb0ELi32EEvPK6__halfPKjS4_S2_PS0_iiiiPKtS7_iiiiiibS2_i --------------------------
	.section	.nv.constant0._Z23gemm_half_q_half_kernelILi1ELi10ELb0ELb0ELi32EEvPK6__halfPKjS4_S2_PS0_iiiiPKtS7_iiiiiibS2_i,"a",@progbits
	.sectionflags	@""
	.align	4
.nv.constant0._Z23gemm_half_q_half_kernelILi1ELi10ELb0ELb0ELi32EEvPK6__halfPKjS4_S2_PS0_iiiiPKtS7_iiiiiibS2_i:
	.zero		1012


//--------------------- .nv.constant0._Z23gemm_half_q_half_kernelILi1ELi172ELb0ELb0ELi32EEvPK6__halfPKjS4_S2_PS0_iiiiPKtS7_iiiiiibS2_i --------------------------
	.section	.nv.constant0._Z23gemm_half_q_half_kernelILi1ELi172ELb0ELb0ELi32EEvPK6__halfPKjS4_S2_PS0_iiiiPKtS7_iiiiiibS2_i,"a",@progbits
	.sectionflags	@""
	.align	4
.nv.constant0._Z23gemm_half_q_half_kernelILi1ELi172ELb0ELb0ELi32EEvPK6__halfPKjS4_S2_PS0_iiiiPKtS7_iiiiiibS2_i:
	.zero		1012


//--------------------- .nv.constant0._Z23gemm_half_q_half_kernelILi1ELi176ELb0ELb0ELi32EEvPK6__halfPKjS4_S2_PS0_iiiiPKtS7_iiiiiibS2_i --------------------------
	.section	.nv.constant0._Z23gemm_half_q_half_kernelILi1ELi176ELb0ELb0ELi32EEvPK6__halfPKjS4_S2_PS0_iiiiPKtS7_iiiiiibS2_i,"a",@progbits
	.sectionflags	@""
	.align	4
.nv.constant0._Z23gemm_half_q_half_kernelILi1ELi176ELb0ELb0ELi32EEvPK6__halfPKjS4_S2_PS0_iiiiPKtS7_iiiiiibS2_i:
	.zero		1012


//--------------------- .nv.constant0._Z23gemm_half_q_half_kernelILi1ELi152ELb0ELb0ELi32EEvPK6__halfPKjS4_S2_PS0_iiiiPKtS7_iiiiiibS2_i --------------------------
	.section	.nv.constant0._Z23gemm_half_q_half_kernelILi1ELi152ELb0ELb0ELi32EEvPK6__halfPKjS4_S2_PS0_iiiiPKtS7_iiiiiibS2_i,"a",@progbits
	.sectionflags	@""
	.align	4
.nv.constant0._Z23gemm_half_q_half_kernelILi1ELi152ELb0ELb0ELi32EEvPK6__halfPKjS4_S2_PS0_iiiiPKtS7_iiiiiibS2_i:
	.zero		1012


//--------------------- .nv.constant0._Z23gemm_half_q_half_kernelILi1ELi140ELb0ELb0ELi32EEvPK6__halfPKjS4_S2_PS0_iiiiPKtS7_iiiiiibS2_i --------------------------
	.section	.nv.constant0._Z23gemm_half_q_half_kernelILi1ELi140ELb0ELb0ELi32EEvPK6__halfPKjS4_S2_PS0_iiiiPKtS7_iiiiiibS2_i,"a",@progbits
	.sectionflags	@""
	.align	4
.nv.constant0._Z23gemm_half_q_half_kernelILi1ELi140ELb0ELb0ELi32EEvPK6__halfPKjS4_S2_PS0_iiiiPKtS7_iiiiiibS2_i:
	.zero		1012


//--------------------- .nv.constant0._Z23gemm_half_q_half_kernelILi1ELi20ELb0ELb0ELi32EEvPK6__halfPKjS4_S2_PS0_iiiiPKtS7_iiiiiibS2_i --------------------------
	.section	.nv.constant0._Z23gemm_half_q_half_kernelILi1ELi20ELb0ELb0ELi32EEvPK6__halfPKjS4_S2_PS0_iiiiPKtS7_iiiiiibS2_i,"a",@progbits
	.sectionflags	@""
	.align	4
.nv.constant0._Z23gemm_half_q_half_kernelILi1ELi20ELb0ELb0ELi32EEvPK6__halfPKjS4_S2_PS0_iiiiPKtS7_iiiiiibS2_i:
	.zero		1012


//--------------------- .nv.constant0._Z23gemm_half_q_half_kernelILi1ELi38ELb0ELb0ELi32EEvPK6__halfPKjS4_S2_PS0_iiiiPKtS7_iiiiiibS2_i --------------------------
	.section	.nv.constant0._Z23gemm_half_q_half_kernelILi1ELi38ELb0ELb0ELi32EEvPK6__halfPKjS4_S2_PS0_iiiiPKtS7_iiiiiibS2_i,"a",@progbits
	.sectionflags	@""
	.align	4
.nv.constant0._Z23gemm_half_q_half_kernelILi1ELi38ELb0ELb0ELi32EEvPK6__halfPKjS4_S2_PS0_iiiiPKtS7_iiiiiibS2_i:
	.zero		1012


//--------------------- .nv.constant0._Z23gemm_half_q_half_kernelILi1ELi128ELb0ELb0ELi32EEvPK6__halfPKjS4_S2_PS0_iiiiPKtS7_iiiiiibS2_i --------------------------
	.section	.nv.constant0._Z23gemm_half_q_half_kernelILi1ELi128ELb0ELb0ELi32EEvPK6__halfPKjS4_S2_PS0_iiiiPKtS7_iiiiiibS2_i,"a",@progbits
	.sectionflags	@""
	.align	4
.nv.constant0._Z23gemm_half_q_half_kernelILi1ELi128ELb0ELb0ELi32EEvPK6__halfPKjS4_S2_PS0_iiiiPKtS7_iiiiiibS2_i:
	.zero		1012


//--------------------- SYMBOLS --------------------------

	.type		.nv.reservedSmem.offset0,@object
	.size		.nv.reservedSmem.offset0,0x4
	.type		.nv.reservedSmem.cap,@object
	.size		.nv.reservedSmem.cap,0x4
